	.target	sm_80

	.elftype	@"ET_EXEC"


//--------------------- .note.nv.tkinfo           --------------------------
	.section	.note.nv.tkinfo,"",@"SHT_NOTE"
	.sectionflags	@"SHF_NOTE_NV_TKINFO"
	.tkinfo
        /*0018*/ 	.word	0x00000002
        /*0030*/ 	.string	""
        /*0030*/ 	.string	"ptxas"
        /*0030*/ 	.string	"Cuda compilation tools, release 13.0, V13.0.88"
        /*0030*/ 	.string	"Build cuda_13.0.r13.0/compiler.36424714_0"
        /*0030*/ 	.string	"-arch sm_80 -m 64 "



//--------------------- .note.nv.cuinfo           --------------------------
	.section	.note.nv.cuinfo,"",@"SHT_NOTE"
	.sectionflags	@"SHF_NOTE_NV_CUINFO"
        /*0018*/ 	.short	0x0002
        /*001a*/ 	.short	0x0050
        /*001c*/ 	.short	0x0082
	.zero		2


//--------------------- .nv.info                  --------------------------
	.section	.nv.info,"",@"SHT_CUDA_INFO"
	.align	4


	//----- nvinfo : EIATTR_REGCOUNT
	.align		4
        /*0000*/ 	.byte	0x04, 0x2f
        /*0002*/ 	.short	(.L_12 - .L_11)
	.align		4
.L_11:
        /*0004*/ 	.word	index@(_ZN7cutlass13device_kernelIN5flash19enable_sm80_to_sm89INS1_16FlashAttnFwdSm80INS1_25CollectiveMainloopFwdSm80ILi8ELi2ELb0EN4cute5tupleIJNS5_1CILi128EEENS7_ILi64EEENS7_ILi192EEEEEELi192ENS_10bfloat16_tEfNS_4arch4Sm80ELb1ELb0ELb1ELb1ELb1ELb1ELb1ELb1EEENS1_21CollectiveEpilogueFwdINS6_IJS8_SA_S9_EEENS6_IJNS7_ILi1EEESI_SI_EEESC_SE_Li256ELb1ELb1ELb1ELb0EEENS1_36VarlenDynamicPersistentTileSchedulerILi128ELi64ELi256ELi256ELb1ELb1ELb0ELb1ELb1ELb1EEEEEEEEEvNT_6ParamsE)
        /*0008*/ 	.word	0x000000ff


	//----- nvinfo : EIATTR_FRAME_SIZE
	.align		4
.L_12:
        /*000c*/ 	.byte	0x04, 0x11
        /*000e*/ 	.short	(.L_14 - .L_13)
	.align		4
.L_13:
        /*0010*/ 	.word	index@($__internal_51_$__cuda_sm70_votesync_ballot)
        /*0014*/ 	.word	0x00000000


	//----- nvinfo : EIATTR_FRAME_SIZE
	.align		4
.L_14:
        /*0018*/ 	.byte	0x04, 0x11
        /*001a*/ 	.short	(.L_16 - .L_15)
	.align		4
.L_15:
        /*001c*/ 	.word	index@($__internal_50_$__cuda_sm70_shflsync_up_p)
        /*0020*/ 	.word	0x00000000


	//----- nvinfo : EIATTR_FRAME_SIZE
	.align		4
.L_16:
        /*0024*/ 	.byte	0x04, 0x11
        /*0026*/ 	.short	(.L_18 - .L_17)
	.align		4
.L_17:
        /*0028*/ 	.word	index@($__internal_49_$__cuda_sm70_shflsync_idx_p)
        /*002c*/ 	.word	0x00000000


	//----- nvinfo : EIATTR_FRAME_SIZE
	.align		4
.L_18:
        /*0030*/ 	.byte	0x04, 0x11
        /*0032*/ 	.short	(.L_20 - .L_19)
	.align		4
.L_19:
        /*0034*/ 	.word	index@($__internal_48_$__cuda_sm70_shflsync_bfly_p)
        /*0038*/ 	.word	0x00000000


	//----- nvinfo : EIATTR_FRAME_SIZE
	.align		4
.L_20:
        /*003c*/ 	.byte	0x04, 0x11
        /*003e*/ 	.short	(.L_22 - .L_21)
	.align		4
.L_21:
        /*0040*/ 	.word	index@(_ZN7cutlass13device_kernelIN5flash19enable_sm80_to_sm89INS1_16FlashAttnFwdSm80INS1_25CollectiveMainloopFwdSm80ILi8ELi2ELb0EN4cute5tupleIJNS5_1CILi128EEENS7_ILi64EEENS7_ILi192EEEEEELi192ENS_10bfloat16_tEfNS_4arch4Sm80ELb1ELb0ELb1ELb1ELb1ELb1ELb1ELb1EEENS1_21CollectiveEpilogueFwdINS6_IJS8_SA_S9_EEENS6_IJNS7_ILi1EEESI_SI_EEESC_SE_Li256ELb1ELb1ELb1ELb0EEENS1_36VarlenDynamicPersistentTileSchedulerILi128ELi64ELi256ELi256ELb1ELb1ELb0ELb1ELb1ELb1EEEEEEEEEvNT_6ParamsE)
        /*0044*/ 	.word	0x00000070


	//----- nvinfo : EIATTR_REGCOUNT
	.align		4
.L_22:
        /*0048*/ 	.byte	0x04, 0x2f
        /*004a*/ 	.short	(.L_24 - .L_23)
	.align		4
.L_23:
        /*004c*/ 	.word	index@(_ZN7cutlass13device_kernelIN5flash19enable_sm80_to_sm89INS1_16FlashAttnFwdSm80INS1_25CollectiveMainloopFwdSm80ILi8ELi2ELb0EN4cute5tupleIJNS5_1CILi128EEENS7_ILi64EEENS7_ILi192EEEEEELi192ENS_10bfloat16_tEfNS_4arch4Sm80ELb1ELb0ELb1ELb1ELb1ELb0ELb1ELb1EEENS1_21CollectiveEpilogueFwdINS6_IJS8_SA_S9_EEENS6_IJNS7_ILi1EEESI_SI_EEESC_SE_Li256ELb1ELb1ELb1ELb0EEENS1_36VarlenDynamicPersistentTileSchedulerILi128ELi64ELi256ELi256ELb1ELb1ELb0ELb1ELb1ELb1EEEEEEEEEvNT_6ParamsE)
        /*0050*/ 	.word	0x000000ff


	//----- nvinfo : EIATTR_FRAME_SIZE
	.align		4
.L_24:
        /*0054*/ 	.byte	0x04, 0x11
        /*0056*/ 	.short	(.L_26 - .L_25)
	.align		4
.L_25:
        /*0058*/ 	.word	index@($__internal_47_$__cuda_sm70_votesync_ballot)
        /*005c*/ 	.word	0x00000000


	//----- nvinfo : EIATTR_FRAME_SIZE
	.align		4
.L_26:
        /*0060*/ 	.byte	0x04, 0x11
        /*0062*/ 	.short	(.L_28 - .L_27)
	.align		4
.L_27:
        /*0064*/ 	.word	index@($__internal_46_$__cuda_sm70_shflsync_up_p)
        /*0068*/ 	.word	0x00000000


	//----- nvinfo : EIATTR_FRAME_SIZE
	.align		4
.L_28:
        /*006c*/ 	.byte	0x04, 0x11
        /*006e*/ 	.short	(.L_30 - .L_29)
	.align		4
.L_29:
        /*0070*/ 	.word	index@($__internal_45_$__cuda_sm70_shflsync_idx_p)
        /*0074*/ 	.word	0x00000000


	//----- nvinfo : EIATTR_FRAME_SIZE
	.align		4
.L_30:
        /*0078*/ 	.byte	0x04, 0x11
        /*007a*/ 	.short	(.L_32 - .L_31)
	.align		4
.L_31:
        /*007c*/ 	.word	index@($__internal_44_$__cuda_sm70_shflsync_bfly_p)
        /*0080*/ 	.word	0x00000000


	//----- nvinfo : EIATTR_FRAME_SIZE
	.align		4
.L_32:
        /*0084*/ 	.byte	0x04, 0x11
        /*0086*/ 	.short	(.L_34 - .L_33)
	.align		4
.L_33:
        /*0088*/ 	.word	index@(_ZN7cutlass13device_kernelIN5flash19enable_sm80_to_sm89INS1_16FlashAttnFwdSm80INS1_25CollectiveMainloopFwdSm80ILi8ELi2ELb0EN4cute5tupleIJNS5_1CILi128EEENS7_ILi64EEENS7_ILi192EEEEEELi192ENS_10bfloat16_tEfNS_4arch4Sm80ELb1ELb0ELb1ELb1ELb1ELb0ELb1ELb1EEENS1_21CollectiveEpilogueFwdINS6_IJS8_SA_S9_EEENS6_IJNS7_ILi1EEESI_SI_EEESC_SE_Li256ELb1ELb1ELb1ELb0EEENS1_36VarlenDynamicPersistentTileSchedulerILi128ELi64ELi256ELi256ELb1ELb1ELb0ELb1ELb1ELb1EEEEEEEEEvNT_6ParamsE)
        /*008c*/ 	.word	0x00000020


	//----- nvinfo : EIATTR_REGCOUNT
	.align		4
.L_34:
        /*0090*/ 	.byte	0x04, 0x2f
        /*0092*/ 	.short	(.L_36 - .L_35)
	.align		4
.L_35:
        /*0094*/ 	.word	index@(_ZN7cutlass13device_kernelIN5flash19enable_sm80_to_sm89INS1_16FlashAttnFwdSm80INS1_25CollectiveMainloopFwdSm80ILi8ELi2ELb0EN4cute5tupleIJNS5_1CILi128EEENS7_ILi64EEENS7_ILi192EEEEEELi192ENS_10bfloat16_tEfNS_4arch4Sm80ELb1ELb0ELb1ELb0ELb1ELb0ELb1ELb1EEENS1_21CollectiveEpilogueFwdINS6_IJS8_SA_S9_EEENS6_IJNS7_ILi1EEESI_SI_EEESC_SE_Li256ELb0ELb1ELb1ELb0EEENS1_30DynamicPersistentTileSchedulerILi256ELi256ELb1ELb1ELb0EEEEEEEEEvNT_6ParamsE)
        /*0098*/ 	.word	0x000000ff


	//----- nvinfo : EIATTR_FRAME_SIZE
	.align		4
.L_36:
        /*009c*/ 	.byte	0x04, 0x11
        /*009e*/ 	.short	(.L_38 - .L_37)
	.align		4
.L_37:
        /*00a0*/ 	.word	index@($__internal_43_$__cuda_sm70_shflsync_idx_p)
        /*00a4*/ 	.word	0x00000000


	//----- nvinfo : EIATTR_FRAME_SIZE
	.align		4
.L_38:
        /*00a8*/ 	.byte	0x04, 0x11
        /*00aa*/ 	.short	(.L_40 - .L_39)
	.align		4
.L_39:
        /*00ac*/ 	.word	index@($__internal_42_$__cuda_sm70_shflsync_bfly_p)
        /*00b0*/ 	.word	0x00000000


	//----- nvinfo : EIATTR_FRAME_SIZE
	.align		4
.L_40:
        /*00b4*/ 	.byte	0x04, 0x11
        /*00b6*/ 	.short	(.L_42 - .L_41)
	.align		4
.L_41:
        /*00b8*/ 	.word	index@(_ZN7cutlass13device_kernelIN5flash19enable_sm80_to_sm89INS1_16FlashAttnFwdSm80INS1_25CollectiveMainloopFwdSm80ILi8ELi2ELb0EN4cute5tupleIJNS5_1CILi128EEENS7_ILi64EEENS7_ILi192EEEEEELi192ENS_10bfloat16_tEfNS_4arch4Sm80ELb1ELb0ELb1ELb0ELb1ELb0ELb1ELb1EEENS1_21CollectiveEpilogueFwdINS6_IJS8_SA_S9_EEENS6_IJNS7_ILi1EEESI_SI_EEESC_SE_Li256ELb0ELb1ELb1ELb0EEENS1_30DynamicPersistentTileSchedulerILi256ELi256ELb1ELb1ELb0EEEEEEEEEvNT_6ParamsE)
        /*00bc*/ 	.word	0x00000010


	//----- nvinfo : EIATTR_REGCOUNT
	.align		4
.L_42:
        /*00c0*/ 	.byte	0x04, 0x2f
        /*00c2*/ 	.short	(.L_44 - .L_43)
	.align		4
.L_43:
        /*00c4*/ 	.word	index@(_ZN7cutlass13device_kernelIN5flash19enable_sm80_to_sm89INS1_16FlashAttnFwdSm80INS1_25CollectiveMainloopFwdSm80ILi8ELi2ELb0EN4cute5tupleIJNS5_1CILi128EEENS7_ILi64EEENS7_ILi192EEEEEELi192ENS_10bfloat16_tEfNS_4arch4Sm80ELb0ELb1ELb1ELb1ELb1ELb1ELb1ELb1EEENS1_21CollectiveEpilogueFwdINS6_IJS8_SA_S9_EEENS6_IJNS7_ILi1EEESI_SI_EEESC_SE_Li256ELb1ELb1ELb1ELb0EEENS1_36VarlenDynamicPersistentTileSchedulerILi128ELi64ELi256ELi256ELb1ELb1ELb0ELb1ELb0ELb1EEEEEEEEEvNT_6ParamsE)
        /*00c8*/ 	.word	0x000000ff


	//----- nvinfo : EIATTR_FRAME_SIZE
	.align		4
.L_44:
        /*00cc*/ 	.byte	0x04, 0x11
        /*00ce*/ 	.short	(.L_46 - .L_45)
	.align		4
.L_45:
        /*00d0*/ 	.word	index@($__internal_41_$__cuda_sm70_votesync_ballot)
        /*00d4*/ 	.word	0x00000000


	//----- nvinfo : EIATTR_FRAME_SIZE
	.align		4
.L_46:
        /*00d8*/ 	.byte	0x04, 0x11
        /*00da*/ 	.short	(.L_48 - .L_47)
	.align		4
.L_47:
        /*00dc*/ 	.word	index@($__internal_40_$__cuda_sm70_shflsync_up_p)
        /*00e0*/ 	.word	0x00000000


	//----- nvinfo : EIATTR_FRAME_SIZE
	.align		4
.L_48:
        /*00e4*/ 	.byte	0x04, 0x11
        /*00e6*/ 	.short	(.L_50 - .L_49)
	.align		4
.L_49:
        /*00e8*/ 	.word	index@($__internal_39_$__cuda_sm70_shflsync_idx_p)
        /*00ec*/ 	.word	0x00000000


	//----- nvinfo : EIATTR_FRAME_SIZE
	.align		4
.L_50:
        /*00f0*/ 	.byte	0x04, 0x11
        /*00f2*/ 	.short	(.L_52 - .L_51)
	.align		4
.L_51:
        /*00f4*/ 	.word	index@($__internal_38_$__cuda_sm70_shflsync_bfly_p)
        /*00f8*/ 	.word	0x00000000


	//----- nvinfo : EIATTR_FRAME_SIZE
	.align		4
.L_52:
        /*00fc*/ 	.byte	0x04, 0x11
        /*00fe*/ 	.short	(.L_54 - .L_53)
	.align		4
.L_53:
        /*0100*/ 	.word	index@($_ZN7cutlass13device_kernelIN5flash19enable_sm80_to_sm89INS1_16FlashAttnFwdSm80INS1_25CollectiveMainloopFwdSm80ILi8ELi2ELb0EN4cute5tupleIJNS5_1CILi128EEENS7_ILi64EEENS7_ILi192EEEEEELi192ENS_10bfloat16_tEfNS_4arch4Sm80ELb0ELb1ELb1ELb1ELb1ELb1ELb1ELb1EEENS1_21CollectiveEpilogueFwdINS6_IJS8_SA_S9_EEENS6_IJNS7_ILi1EEESI_SI_EEESC_SE_Li256ELb1ELb1ELb1ELb0EEENS1_36VarlenDynamicPersistentTileSchedulerILi128ELi64ELi256ELi256ELb1ELb1ELb0ELb1ELb0ELb1EEEEEEEEEvNT_6ParamsE$_ZZN5flash25CollectiveMainloopFwdSm80ILi8ELi2ELb0EN4cute5tupleIJNS1_1CILi128EEENS3_ILi64EEENS3_ILi192EEEEEELi192EN7cutlass10bfloat16_tEfNS8_4arch4Sm80ELb0ELb1ELb1ELb1ELb1ELb1ELb1ELb1EE3mmaINS_16FlashAttnFwdSm80ISC_NS_21CollectiveEpilogueFwdINS2_IJS4_S6_S5_EEENS2_IJNS3_ILi1EEESH_SH_EEES9_SB_Li256ELb1ELb1ELb1ELb0EEENS_36VarlenDynamicPersistentTileSchedulerILi128ELi64ELi256ELi256ELb1ELb1ELb0ELb1ELb0ELb1EEEE13SharedStorageENS1_6TensorINS1_11ArrayEngineIfLm96EEENS1_6LayoutINS2_IJNS2_IJNS3_ILi2EEESS_EEESH_NS3_ILi24EEEEEENS2_IJNS2_IJSH_SS_EEENS3_ILi0EEENS3_ILi4EEEEEEEEEENS_7SoftmaxILi2ELi0EEEEEbRKNSC_6ParamsERT0_RT1_iRKNS_16SeqlenInfoQKNewKILb1ELb1EEENS2_IJiiiiEEERT_ENKUlvE_clEv)
        /*0104*/ 	.word	0x00000000


	//----- nvinfo : EIATTR_FRAME_SIZE
	.align		4
.L_54:
        /*0108*/ 	.byte	0x04, 0x11
        /*010a*/ 	.short	(.L_56 - .L_55)
	.align		4
.L_55:
        /*010c*/ 	.word	index@(_ZN7cutlass13device_kernelIN5flash19enable_sm80_to_sm89INS1_16FlashAttnFwdSm80INS1_25CollectiveMainloopFwdSm80ILi8ELi2ELb0EN4cute5tupleIJNS5_1CILi128EEENS7_ILi64EEENS7_ILi192EEEEEELi192ENS_10bfloat16_tEfNS_4arch4Sm80ELb0ELb1ELb1ELb1ELb1ELb1ELb1ELb1EEENS1_21CollectiveEpilogueFwdINS6_IJS8_SA_S9_EEENS6_IJNS7_ILi1EEESI_SI_EEESC_SE_Li256ELb1ELb1ELb1ELb0EEENS1_36VarlenDynamicPersistentTileSchedulerILi128ELi64ELi256ELi256ELb1ELb1ELb0ELb1ELb0ELb1EEEEEEEEEvNT_6ParamsE)
        /*0110*/ 	.word	0x00000140


	//----- nvinfo : EIATTR_REGCOUNT
	.align		4
.L_56:
        /*0114*/ 	.byte	0x04, 0x2f
        /*0116*/ 	.short	(.L_58 - .L_57)
	.align		4
.L_57:
        /*0118*/ 	.word	index@(_ZN7cutlass13device_kernelIN5flash19enable_sm80_to_sm89INS1_16FlashAttnFwdSm80INS1_25CollectiveMainloopFwdSm80ILi8ELi2ELb0EN4cute5tupleIJNS5_1CILi128EEENS7_ILi64EEENS7_ILi192EEEEEELi192ENS_10bfloat16_tEfNS_4arch4Sm80ELb0ELb1ELb1ELb1ELb1ELb0ELb1ELb1EEENS1_21CollectiveEpilogueFwdINS6_IJS8_SA_S9_EEENS6_IJNS7_ILi1EEESI_SI_EEESC_SE_Li256ELb1ELb1ELb1ELb0EEENS1_36VarlenDynamicPersistentTileSchedulerILi128ELi64ELi256ELi256ELb1ELb1ELb0ELb1ELb0ELb1EEEEEEEEEvNT_6ParamsE)
        /*011c*/ 	.word	0x000000ff


	//----- nvinfo : EIATTR_FRAME_SIZE
	.align		4
.L_58:
        /*0120*/ 	.byte	0x04, 0x11
        /*0122*/ 	.short	(.L_60 - .L_59)
	.align		4
.L_59:
        /*0124*/ 	.word	index@($__internal_37_$__cuda_sm70_votesync_ballot)
        /*0128*/ 	.word	0x00000000


	//----- nvinfo : EIATTR_FRAME_SIZE
	.align		4
.L_60:
        /*012c*/ 	.byte	0x04, 0x11
        /*012e*/ 	.short	(.L_62 - .L_61)
	.align		4
.L_61:
        /*0130*/ 	.word	index@($__internal_36_$__cuda_sm70_shflsync_up_p)
        /*0134*/ 	.word	0x00000000


	//----- nvinfo : EIATTR_FRAME_SIZE
	.align		4
.L_62:
        /*0138*/ 	.byte	0x04, 0x11
        /*013a*/ 	.short	(.L_64 - .L_63)
	.align		4
.L_63:
        /*013c*/ 	.word	index@($__internal_35_$__cuda_sm70_shflsync_idx_p)
        /*0140*/ 	.word	0x00000000


	//----- nvinfo : EIATTR_FRAME_SIZE
	.align		4
.L_64:
        /*0144*/ 	.byte	0x04, 0x11
        /*0146*/ 	.short	(.L_66 - .L_65)
	.align		4
.L_65:
        /*0148*/ 	.word	index@($__internal_34_$__cuda_sm70_shflsync_bfly_p)
        /*014c*/ 	.word	0x00000000


	//----- nvinfo : EIATTR_FRAME_SIZE
	.align		4
.L_66:
        /*0150*/ 	.byte	0x04, 0x11
        /*0152*/ 	.short	(.L_68 - .L_67)
	.align		4
.L_67:
        /*0154*/ 	.word	index@(_ZN7cutlass13device_kernelIN5flash19enable_sm80_to_sm89INS1_16FlashAttnFwdSm80INS1_25CollectiveMainloopFwdSm80ILi8ELi2ELb0EN4cute5tupleIJNS5_1CILi128EEENS7_ILi64EEENS7_ILi192EEEEEELi192ENS_10bfloat16_tEfNS_4arch4Sm80ELb0ELb1ELb1ELb1ELb1ELb0ELb1ELb1EEENS1_21CollectiveEpilogueFwdINS6_IJS8_SA_S9_EEENS6_IJNS7_ILi1EEESI_SI_EEESC_SE_Li256ELb1ELb1ELb1ELb0EEENS1_36VarlenDynamicPersistentTileSchedulerILi128ELi64ELi256ELi256ELb1ELb1ELb0ELb1ELb0ELb1EEEEEEEEEvNT_6ParamsE)
        /*0158*/ 	.word	0x00000010


	//----- nvinfo : EIATTR_REGCOUNT
	.align		4
.L_68:
        /*015c*/ 	.byte	0x04, 0x2f
        /*015e*/ 	.short	(.L_70 - .L_69)
	.align		4
.L_69:
        /*0160*/ 	.word	index@(_ZN7cutlass13device_kernelIN5flash19enable_sm80_to_sm89INS1_16FlashAttnFwdSm80INS1_25CollectiveMainloopFwdSm80ILi8ELi2ELb0EN4cute5tupleIJNS5_1CILi128EEENS7_ILi64EEENS7_ILi192EEEEEELi192ENS_10bfloat16_tEfNS_4arch4Sm80ELb0ELb1ELb1ELb0ELb1ELb0ELb1ELb1EEENS1_21CollectiveEpilogueFwdINS6_IJS8_SA_S9_EEENS6_IJNS7_ILi1EEESI_SI_EEESC_SE_Li256ELb0ELb1ELb1ELb0EEENS1_19SingleTileSchedulerILb0ELb1ELb1ELi128EEEEEEEEEvNT_6ParamsE)
        /*0164*/ 	.word	0x000000fa


	//----- nvinfo : EIATTR_FRAME_SIZE
	.align		4
.L_70:
        /*0168*/ 	.byte	0x04, 0x11
        /*016a*/ 	.short	(.L_72 - .L_71)
	.align		4
.L_71:
        /*016c*/ 	.word	index@(_ZN7cutlass13device_kernelIN5flash19enable_sm80_to_sm89INS1_16FlashAttnFwdSm80INS1_25CollectiveMainloopFwdSm80ILi8ELi2ELb0EN4cute5tupleIJNS5_1CILi128EEENS7_ILi64EEENS7_ILi192EEEEEELi192ENS_10bfloat16_tEfNS_4arch4Sm80ELb0ELb1ELb1ELb0ELb1ELb0ELb1ELb1EEENS1_21CollectiveEpilogueFwdINS6_IJS8_SA_S9_EEENS6_IJNS7_ILi1EEESI_SI_EEESC_SE_Li256ELb0ELb1ELb1ELb0EEENS1_19SingleTileSchedulerILb0ELb1ELb1ELi128EEEEEEEEEvNT_6ParamsE)
        /*0170*/ 	.word	0x00000000


	//----- nvinfo : EIATTR_REGCOUNT
	.align		4
.L_72:
        /*0174*/ 	.byte	0x04, 0x2f
        /*0176*/ 	.short	(.L_74 - .L_73)
	.align		4
.L_73:
        /*0178*/ 	.word	index@(_ZN7cutlass13device_kernelIN5flash19enable_sm80_to_sm89INS1_16FlashAttnFwdSm80INS1_25CollectiveMainloopFwdSm80ILi8ELi2ELb0EN4cute5tupleIJNS5_1CILi128EEENS7_ILi64EEENS7_ILi192EEEEEELi192ENS_10bfloat16_tEfNS_4arch4Sm80ELb0ELb0ELb1ELb1ELb1ELb1ELb1ELb1EEENS1_21CollectiveEpilogueFwdINS6_IJS8_SA_S9_EEENS6_IJNS7_ILi1EEESI_SI_EEESC_SE_Li256ELb1ELb1ELb1ELb0EEENS1_36VarlenDynamicPersistentTileSchedulerILi128ELi64ELi256ELi256ELb1ELb1ELb0ELb0ELb1ELb1EEEEEEEEEvNT_6ParamsE)
        /*017c*/ 	.word	0x000000ff


	//----- nvinfo : EIATTR_FRAME_SIZE
	.align		4
.L_74:
        /*0180*/ 	.byte	0x04, 0x11
        /*0182*/ 	.short	(.L_76 - .L_75)
	.align		4
.L_75:
        /*0184*/ 	.word	index@($__internal_33_$__cuda_sm70_votesync_ballot)
        /*0188*/ 	.word	0x00000000


	//----- nvinfo : EIATTR_FRAME_SIZE
	.align		4
.L_76:
        /*018c*/ 	.byte	0x04, 0x11
        /*018e*/ 	.short	(.L_78 - .L_77)
	.align		4
.L_77:
        /*0190*/ 	.word	index@($__internal_32_$__cuda_sm70_shflsync_up_p)
        /*0194*/ 	.word	0x00000000


	//----- nvinfo : EIATTR_FRAME_SIZE
	.align		4
.L_78:
        /*0198*/ 	.byte	0x04, 0x11
        /*019a*/ 	.short	(.L_80 - .L_79)
	.align		4
.L_79:
        /*019c*/ 	.word	index@($__internal_31_$__cuda_sm70_shflsync_idx_p)
        /*01a0*/ 	.word	0x00000000


	//----- nvinfo : EIATTR_FRAME_SIZE
	.align		4
.L_80:
        /*01a4*/ 	.byte	0x04, 0x11
        /*01a6*/ 	.short	(.L_82 - .L_81)
	.align		4
.L_81:
        /*01a8*/ 	.word	index@($__internal_30_$__cuda_sm70_shflsync_bfly_p)
        /*01ac*/ 	.word	0x00000000


	//----- nvinfo : EIATTR_FRAME_SIZE
	.align		4
.L_82:
        /*01b0*/ 	.byte	0x04, 0x11
        /*01b2*/ 	.short	(.L_84 - .L_83)
	.align		4
.L_83:
        /*01b4*/ 	.word	index@(_ZN7cutlass13device_kernelIN5flash19enable_sm80_to_sm89INS1_16FlashAttnFwdSm80INS1_25CollectiveMainloopFwdSm80ILi8ELi2ELb0EN4cute5tupleIJNS5_1CILi128EEENS7_ILi64EEENS7_ILi192EEEEEELi192ENS_10bfloat16_tEfNS_4arch4Sm80ELb0ELb0ELb1ELb1ELb1ELb1ELb1ELb1EEENS1_21CollectiveEpilogueFwdINS6_IJS8_SA_S9_EEENS6_IJNS7_ILi1EEESI_SI_EEESC_SE_Li256ELb1ELb1ELb1ELb0EEENS1_36VarlenDynamicPersistentTileSchedulerILi128ELi64ELi256ELi256ELb1ELb1ELb0ELb0ELb1ELb1EEEEEEEEEvNT_6ParamsE)
        /*01b8*/ 	.word	0x00000050


	//----- nvinfo : EIATTR_REGCOUNT
	.align		4
.L_84:
        /*01bc*/ 	.byte	0x04, 0x2f
        /*01be*/ 	.short	(.L_86 - .L_85)
	.align		4
.L_85:
        /*01c0*/ 	.word	index@(_ZN7cutlass13device_kernelIN5flash19enable_sm80_to_sm89INS1_16FlashAttnFwdSm80INS1_25CollectiveMainloopFwdSm80ILi8ELi2ELb0EN4cute5tupleIJNS5_1CILi128EEENS7_ILi64EEENS7_ILi192EEEEEELi192ENS_10bfloat16_tEfNS_4arch4Sm80ELb0ELb0ELb1ELb1ELb1ELb0ELb1ELb1EEENS1_21CollectiveEpilogueFwdINS6_IJS8_SA_S9_EEENS6_IJNS7_ILi1EEESI_SI_EEESC_SE_Li256ELb1ELb1ELb1ELb0EEENS1_36VarlenDynamicPersistentTileSchedulerILi128ELi64ELi256ELi256ELb1ELb1ELb0ELb0ELb1ELb1EEEEEEEEEvNT_6ParamsE)
        /*01c4*/ 	.word	0x000000ff


	//----- nvinfo : EIATTR_FRAME_SIZE
	.align		4
.L_86:
        /*01c8*/ 	.byte	0x04, 0x11
        /*01ca*/ 	.short	(.L_88 - .L_87)
	.align		4
.L_87:
        /*01cc*/ 	.word	index@($__internal_29_$__cuda_sm70_votesync_ballot)
        /*01d0*/ 	.word	0x00000000


	//----- nvinfo : EIATTR_FRAME_SIZE
	.align		4
.L_88:
        /*01d4*/ 	.byte	0x04, 0x11
        /*01d6*/ 	.short	(.L_90 - .L_89)
	.align		4
.L_89:
        /*01d8*/ 	.word	index@($__internal_28_$__cuda_sm70_shflsync_up_p)
        /*01dc*/ 	.word	0x00000000


	//----- nvinfo : EIATTR_FRAME_SIZE
	.align		4
.L_90:
        /*01e0*/ 	.byte	0x04, 0x11
        /*01e2*/ 	.short	(.L_92 - .L_91)
	.align		4
.L_91:
        /*01e4*/ 	.word	index@($__internal_27_$__cuda_sm70_shflsync_idx_p)
        /*01e8*/ 	.word	0x00000000


	//----- nvinfo : EIATTR_FRAME_SIZE
	.align		4
.L_92:
        /*01ec*/ 	.byte	0x04, 0x11
        /*01ee*/ 	.short	(.L_94 - .L_93)
	.align		4
.L_93:
        /*01f0*/ 	.word	index@($__internal_26_$__cuda_sm70_shflsync_bfly_p)
        /*01f4*/ 	.word	0x00000000


	//----- nvinfo : EIATTR_FRAME_SIZE
	.align		4
.L_94:
        /*01f8*/ 	.byte	0x04, 0x11
        /*01fa*/ 	.short	(.L_96 - .L_95)
	.align		4
.L_95:
        /*01fc*/ 	.word	index@(_ZN7cutlass13device_kernelIN5flash19enable_sm80_to_sm89INS1_16FlashAttnFwdSm80INS1_25CollectiveMainloopFwdSm80ILi8ELi2ELb0EN4cute5tupleIJNS5_1CILi128EEENS7_ILi64EEENS7_ILi192EEEEEELi192ENS_10bfloat16_tEfNS_4arch4Sm80ELb0ELb0ELb1ELb1ELb1ELb0ELb1ELb1EEENS1_21CollectiveEpilogueFwdINS6_IJS8_SA_S9_EEENS6_IJNS7_ILi1EEESI_SI_EEESC_SE_Li256ELb1ELb1ELb1ELb0EEENS1_36VarlenDynamicPersistentTileSchedulerILi128ELi64ELi256ELi256ELb1ELb1ELb0ELb0ELb1ELb1EEEEEEEEEvNT_6ParamsE)
        /*0200*/ 	.word	0x00000010


	//----- nvinfo : EIATTR_REGCOUNT
	.align		4
.L_96:
        /*0204*/ 	.byte	0x04, 0x2f
        /*0206*/ 	.short	(.L_98 - .L_97)
	.align		4
.L_97:
        /*0208*/ 	.word	index@(_ZN7cutlass13device_kernelIN5flash19enable_sm80_to_sm89INS1_16FlashAttnFwdSm80INS1_25CollectiveMainloopFwdSm80ILi8ELi2ELb0EN4cute5tupleIJNS5_1CILi128EEENS7_ILi64EEENS7_ILi192EEEEEELi192ENS_10bfloat16_tEfNS_4arch4Sm80ELb0ELb0ELb1ELb0ELb1ELb0ELb1ELb1EEENS1_21CollectiveEpilogueFwdINS6_IJS8_SA_S9_EEENS6_IJNS7_ILi1EEESI_SI_EEESC_SE_Li256ELb0ELb1ELb1ELb0EEENS1_19SingleTileSchedulerILb0ELb1ELb1ELi128EEEEEEEEEvNT_6ParamsE)
        /*020c*/ 	.word	0x000000f2


	//----- nvinfo : EIATTR_FRAME_SIZE
	.align		4
.L_98:
        /*0210*/ 	.byte	0x04, 0x11
        /*0212*/ 	.short	(.L_100 - .L_99)
	.align		4
.L_99:
        /*0214*/ 	.word	index@(_ZN7cutlass13device_kernelIN5flash19enable_sm80_to_sm89INS1_16FlashAttnFwdSm80INS1_25CollectiveMainloopFwdSm80ILi8ELi2ELb0EN4cute5tupleIJNS5_1CILi128EEENS7_ILi64EEENS7_ILi192EEEEEELi192ENS_10bfloat16_tEfNS_4arch4Sm80ELb0ELb0ELb1ELb0ELb1ELb0ELb1ELb1EEENS1_21CollectiveEpilogueFwdINS6_IJS8_SA_S9_EEENS6_IJNS7_ILi1EEESI_SI_EEESC_SE_Li256ELb0ELb1ELb1ELb0EEENS1_19SingleTileSchedulerILb0ELb1ELb1ELi128EEEEEEEEEvNT_6ParamsE)
        /*0218*/ 	.word	0x00000000


	//----- nvinfo : EIATTR_REGCOUNT
	.align		4
.L_100:
        /*021c*/ 	.byte	0x04, 0x2f
        /*021e*/ 	.short	(.L_102 - .L_101)
	.align		4
.L_101:
        /*0220*/ 	.word	index@(_ZN7cutlass13device_kernelIN5flash19enable_sm80_to_sm89INS1_16FlashAttnFwdSm80INS1_25CollectiveMainloopFwdSm80ILi8ELi1ELb0EN4cute5tupleIJNS5_1CILi128EEENS7_ILi64EEENS7_ILi192EEEEEELi192ENS_10bfloat16_tEfNS_4arch4Sm80ELb1ELb0ELb1ELb1ELb1ELb1ELb1ELb1EEENS1_21CollectiveEpilogueFwdINS6_IJS8_SA_S9_EEENS6_IJNS7_ILi1EEESI_SI_EEESC_SE_Li256ELb1ELb1ELb1ELb0EEENS1_36VarlenDynamicPersistentTileSchedulerILi128ELi64ELi256ELi256ELb1ELb1ELb0ELb1ELb1ELb1EEEEEEEEEvNT_6ParamsE)
        /*0224*/ 	.word	0x000000ff


	//----- nvinfo : EIATTR_FRAME_SIZE
	.align		4
.L_102:
        /*0228*/ 	.byte	0x04, 0x11
        /*022a*/ 	.short	(.L_104 - .L_103)
	.align		4
.L_103:
        /*022c*/ 	.word	index@($__internal_25_$__cuda_sm70_votesync_ballot)
        /*0230*/ 	.word	0x00000000


	//----- nvinfo : EIATTR_FRAME_SIZE
	.align		4
.L_104:
        /*0234*/ 	.byte	0x04, 0x11
        /*0236*/ 	.short	(.L_106 - .L_105)
	.align		4
.L_105:
        /*0238*/ 	.word	index@($__internal_24_$__cuda_sm70_shflsync_up_p)
        /*023c*/ 	.word	0x00000000


	//----- nvinfo : EIATTR_FRAME_SIZE
	.align		4
.L_106:
        /*0240*/ 	.byte	0x04, 0x11
        /*0242*/ 	.short	(.L_108 - .L_107)
	.align		4
.L_107:
        /*0244*/ 	.word	index@($__internal_23_$__cuda_sm70_shflsync_idx_p)
        /*0248*/ 	.word	0x00000000


	//----- nvinfo : EIATTR_FRAME_SIZE
	.align		4
.L_108:
        /*024c*/ 	.byte	0x04, 0x11
        /*024e*/ 	.short	(.L_110 - .L_109)
	.align		4
.L_109:
        /*0250*/ 	.word	index@($__internal_22_$__cuda_sm70_shflsync_bfly_p)
        /*0254*/ 	.word	0x00000000


	//----- nvinfo : EIATTR_FRAME_SIZE
	.align		4
.L_110:
        /*0258*/ 	.byte	0x04, 0x11
        /*025a*/ 	.short	(.L_112 - .L_111)
	.align		4
.L_111:
        /*025c*/ 	.word	index@(_ZN7cutlass13device_kernelIN5flash19enable_sm80_to_sm89INS1_16FlashAttnFwdSm80INS1_25CollectiveMainloopFwdSm80ILi8ELi1ELb0EN4cute5tupleIJNS5_1CILi128EEENS7_ILi64EEENS7_ILi192EEEEEELi192ENS_10bfloat16_tEfNS_4arch4Sm80ELb1ELb0ELb1ELb1ELb1ELb1ELb1ELb1EEENS1_21CollectiveEpilogueFwdINS6_IJS8_SA_S9_EEENS6_IJNS7_ILi1EEESI_SI_EEESC_SE_Li256ELb1ELb1ELb1ELb0EEENS1_36VarlenDynamicPersistentTileSchedulerILi128ELi64ELi256ELi256ELb1ELb1ELb0ELb1ELb1ELb1EEEEEEEEEvNT_6ParamsE)
        /*0260*/ 	.word	0x00000060


	//----- nvinfo : EIATTR_REGCOUNT
	.align		4
.L_112:
        /*0264*/ 	.byte	0x04, 0x2f
        /*0266*/ 	.short	(.L_114 - .L_113)
	.align		4
.L_113:
        /*0268*/ 	.word	index@(_ZN7cutlass13device_kernelIN5flash19enable_sm80_to_sm89INS1_16FlashAttnFwdSm80INS1_25CollectiveMainloopFwdSm80ILi8ELi1ELb0EN4cute5tupleIJNS5_1CILi128EEENS7_ILi64EEENS7_ILi192EEEEEELi192ENS_10bfloat16_tEfNS_4arch4Sm80ELb1ELb0ELb1ELb1ELb1ELb0ELb1ELb1EEENS1_21CollectiveEpilogueFwdINS6_IJS8_SA_S9_EEENS6_IJNS7_ILi1EEESI_SI_EEESC_SE_Li256ELb1ELb1ELb1ELb0EEENS1_36VarlenDynamicPersistentTileSchedulerILi128ELi64ELi256ELi256ELb1ELb1ELb0ELb1ELb1ELb1EEEEEEEEEvNT_6ParamsE)
        /*026c*/ 	.word	0x000000ff


	//----- nvinfo : EIATTR_FRAME_SIZE
	.align		4
.L_114:
        /*0270*/ 	.byte	0x04, 0x11
        /*0272*/ 	.short	(.L_116 - .L_115)
	.align		4
.L_115:
        /*0274*/ 	.word	index@($__internal_21_$__cuda_sm70_votesync_ballot)
        /*0278*/ 	.word	0x00000000


	//----- nvinfo : EIATTR_FRAME_SIZE
	.align		4
.L_116:
        /*027c*/ 	.byte	0x04, 0x11
        /*027e*/ 	.short	(.L_118 - .L_117)
	.align		4
.L_117:
        /*0280*/ 	.word	index@($__internal_20_$__cuda_sm70_shflsync_up_p)
        /*0284*/ 	.word	0x00000000


	//----- nvinfo : EIATTR_FRAME_SIZE
	.align		4
.L_118:
        /*0288*/ 	.byte	0x04, 0x11
        /*028a*/ 	.short	(.L_120 - .L_119)
	.align		4
.L_119:
        /*028c*/ 	.word	index@($__internal_19_$__cuda_sm70_shflsync_idx_p)
        /*0290*/ 	.word	0x00000000


	//----- nvinfo : EIATTR_FRAME_SIZE
	.align		4
.L_120:
        /*0294*/ 	.byte	0x04, 0x11
        /*0296*/ 	.short	(.L_122 - .L_121)
	.align		4
.L_121:
        /*0298*/ 	.word	index@($__internal_18_$__cuda_sm70_shflsync_bfly_p)
        /*029c*/ 	.word	0x00000000


	//----- nvinfo : EIATTR_FRAME_SIZE
	.align		4
.L_122:
        /*02a0*/ 	.byte	0x04, 0x11
        /*02a2*/ 	.short	(.L_124 - .L_123)
	.align		4
.L_123:
        /*02a4*/ 	.word	index@(_ZN7cutlass13device_kernelIN5flash19enable_sm80_to_sm89INS1_16FlashAttnFwdSm80INS1_25CollectiveMainloopFwdSm80ILi8ELi1ELb0EN4cute5tupleIJNS5_1CILi128EEENS7_ILi64EEENS7_ILi192EEEEEELi192ENS_10bfloat16_tEfNS_4arch4Sm80ELb1ELb0ELb1ELb1ELb1ELb0ELb1ELb1EEENS1_21CollectiveEpilogueFwdINS6_IJS8_SA_S9_EEENS6_IJNS7_ILi1EEESI_SI_EEESC_SE_Li256ELb1ELb1ELb1ELb0EEENS1_36VarlenDynamicPersistentTileSchedulerILi128ELi64ELi256ELi256ELb1ELb1ELb0ELb1ELb1ELb1EEEEEEEEEvNT_6ParamsE)
        /*02a8*/ 	.word	0x00000018


	//----- nvinfo : EIATTR_REGCOUNT
	.align		4
.L_124:
        /*02ac*/ 	.byte	0x04, 0x2f
        /*02ae*/ 	.short	(.L_126 - .L_125)
	.align		4
.L_125:
        /*02b0*/ 	.word	index@(_ZN7cutlass13device_kernelIN5flash19enable_sm80_to_sm89INS1_16FlashAttnFwdSm80INS1_25CollectiveMainloopFwdSm80ILi8ELi1ELb0EN4cute5tupleIJNS5_1CILi128EEENS7_ILi64EEENS7_ILi192EEEEEELi192ENS_10bfloat16_tEfNS_4arch4Sm80ELb1ELb0ELb1ELb0ELb1ELb0ELb1ELb1EEENS1_21CollectiveEpilogueFwdINS6_IJS8_SA_S9_EEENS6_IJNS7_ILi1EEESI_SI_EEESC_SE_Li256ELb0ELb1ELb1ELb0EEENS1_30DynamicPersistentTileSchedulerILi256ELi256ELb1ELb1ELb0EEEEEEEEEvNT_6ParamsE)
        /*02b4*/ 	.word	0x000000ff


	//----- nvinfo : EIATTR_FRAME_SIZE
	.align		4
.L_126:
        /*02b8*/ 	.byte	0x04, 0x11
        /*02ba*/ 	.short	(.L_128 - .L_127)
	.align		4
.L_127:
        /*02bc*/ 	.word	index@($__internal_17_$__cuda_sm70_shflsync_idx_p)
        /*02c0*/ 	.word	0x00000000


	//----- nvinfo : EIATTR_FRAME_SIZE
	.align		4
.L_128:
        /*02c4*/ 	.byte	0x04, 0x11
        /*02c6*/ 	.short	(.L_130 - .L_129)
	.align		4
.L_129:
        /*02c8*/ 	.word	index@($__internal_16_$__cuda_sm70_shflsync_bfly_p)
        /*02cc*/ 	.word	0x00000000


	//----- nvinfo : EIATTR_FRAME_SIZE
	.align		4
.L_130:
        /*02d0*/ 	.byte	0x04, 0x11
        /*02d2*/ 	.short	(.L_132 - .L_131)
	.align		4
.L_131:
        /*02d4*/ 	.word	index@(_ZN7cutlass13device_kernelIN5flash19enable_sm80_to_sm89INS1_16FlashAttnFwdSm80INS1_25CollectiveMainloopFwdSm80ILi8ELi1ELb0EN4cute5tupleIJNS5_1CILi128EEENS7_ILi64EEENS7_ILi192EEEEEELi192ENS_10bfloat16_tEfNS_4arch4Sm80ELb1ELb0ELb1ELb0ELb1ELb0ELb1ELb1EEENS1_21CollectiveEpilogueFwdINS6_IJS8_SA_S9_EEENS6_IJNS7_ILi1EEESI_SI_EEESC_SE_Li256ELb0ELb1ELb1ELb0EEENS1_30DynamicPersistentTileSchedulerILi256ELi256ELb1ELb1ELb0EEEEEEEEEvNT_6ParamsE)
        /*02d8*/ 	.word	0x00000010


	//----- nvinfo : EIATTR_REGCOUNT
	.align		4
.L_132:
        /*02dc*/ 	.byte	0x04, 0x2f
        /*02de*/ 	.short	(.L_134 - .L_133)
	.align		4
.L_133:
        /*02e0*/ 	.word	index@(_ZN7cutlass13device_kernelIN5flash19enable_sm80_to_sm89INS1_16FlashAttnFwdSm80INS1_25CollectiveMainloopFwdSm80ILi8ELi1ELb0EN4cute5tupleIJNS5_1CILi128EEENS7_ILi64EEENS7_ILi192EEEEEELi192ENS_10bfloat16_tEfNS_4arch4Sm80ELb0ELb1ELb1ELb1ELb1ELb1ELb1ELb1EEENS1_21CollectiveEpilogueFwdINS6_IJS8_SA_S9_EEENS6_IJNS7_ILi1EEESI_SI_EEESC_SE_Li256ELb1ELb1ELb1ELb0EEENS1_36VarlenDynamicPersistentTileSchedulerILi128ELi64ELi256ELi256ELb1ELb1ELb0ELb1ELb0ELb1EEEEEEEEEvNT_6ParamsE)
        /*02e4*/ 	.word	0x000000ff


	//----- nvinfo : EIATTR_FRAME_SIZE
	.align		4
.L_134:
        /*02e8*/ 	.byte	0x04, 0x11
        /*02ea*/ 	.short	(.L_136 - .L_135)
	.align		4
.L_135:
        /*02ec*/ 	.word	index@($__internal_15_$__cuda_sm70_votesync_ballot)
        /*02f0*/ 	.word	0x00000000


	//----- nvinfo : EIATTR_FRAME_SIZE
	.align		4
.L_136:
        /*02f4*/ 	.byte	0x04, 0x11
        /*02f6*/ 	.short	(.L_138 - .L_137)
	.align		4
.L_137:
        /*02f8*/ 	.word	index@($__internal_14_$__cuda_sm70_shflsync_up_p)
        /*02fc*/ 	.word	0x00000000


	//----- nvinfo : EIATTR_FRAME_SIZE
	.align		4
.L_138:
        /*0300*/ 	.byte	0x04, 0x11
        /*0302*/ 	.short	(.L_140 - .L_139)
	.align		4
.L_139:
        /*0304*/ 	.word	index@($__internal_13_$__cuda_sm70_shflsync_idx_p)
        /*0308*/ 	.word	0x00000000


	//----- nvinfo : EIATTR_FRAME_SIZE
	.align		4
.L_140:
        /*030c*/ 	.byte	0x04, 0x11
        /*030e*/ 	.short	(.L_142 - .L_141)
	.align		4
.L_141:
        /*0310*/ 	.word	index@($__internal_12_$__cuda_sm70_shflsync_bfly_p)
        /*0314*/ 	.word	0x00000000


	//----- nvinfo : EIATTR_FRAME_SIZE
	.align		4
.L_142:
        /*0318*/ 	.byte	0x04, 0x11
        /*031a*/ 	.short	(.L_144 - .L_143)
	.align		4
.L_143:
        /*031c*/ 	.word	index@($_ZN7cutlass13device_kernelIN5flash19enable_sm80_to_sm89INS1_16FlashAttnFwdSm80INS1_25CollectiveMainloopFwdSm80ILi8ELi1ELb0EN4cute5tupleIJNS5_1CILi128EEENS7_ILi64EEENS7_ILi192EEEEEELi192ENS_10bfloat16_tEfNS_4arch4Sm80ELb0ELb1ELb1ELb1ELb1ELb1ELb1ELb1EEENS1_21CollectiveEpilogueFwdINS6_IJS8_SA_S9_EEENS6_IJNS7_ILi1EEESI_SI_EEESC_SE_Li256ELb1ELb1ELb1ELb0EEENS1_36VarlenDynamicPersistentTileSchedulerILi128ELi64ELi256ELi256ELb1ELb1ELb0ELb1ELb0ELb1EEEEEEEEEvNT_6ParamsE$_ZZN5flash25CollectiveMainloopFwdSm80ILi8ELi1ELb0EN4cute5tupleIJNS1_1CILi128EEENS3_ILi64EEENS3_ILi192EEEEEELi192EN7cutlass10bfloat16_tEfNS8_4arch4Sm80ELb0ELb1ELb1ELb1ELb1ELb1ELb1ELb1EE3mmaINS_16FlashAttnFwdSm80ISC_NS_21CollectiveEpilogueFwdINS2_IJS4_S6_S5_EEENS2_IJNS3_ILi1EEESH_SH_EEES9_SB_Li256ELb1ELb1ELb1ELb0EEENS_36VarlenDynamicPersistentTileSchedulerILi128ELi64ELi256ELi256ELb1ELb1ELb0ELb1ELb0ELb1EEEE13SharedStorageENS1_6TensorINS1_11ArrayEngineIfLm96EEENS1_6LayoutINS2_IJNS2_IJNS3_ILi2EEESS_EEESH_NS3_ILi24EEEEEENS2_IJNS2_IJSH_SS_EEENS3_ILi0EEENS3_ILi4EEEEEEEEEENS_7SoftmaxILi2ELi0EEEEEbRKNSC_6ParamsERT0_RT1_iRKNS_16SeqlenInfoQKNewKILb1ELb1EEENS2_IJiiiiEEERT_ENKUlvE_clEv)
        /*0320*/ 	.word	0x00000000


	//----- nvinfo : EIATTR_FRAME_SIZE
	.align		4
.L_144:
        /*0324*/ 	.byte	0x04, 0x11
        /*0326*/ 	.short	(.L_146 - .L_145)
	.align		4
.L_145:
        /*0328*/ 	.word	index@(_ZN7cutlass13device_kernelIN5flash19enable_sm80_to_sm89INS1_16FlashAttnFwdSm80INS1_25CollectiveMainloopFwdSm80ILi8ELi1ELb0EN4cute5tupleIJNS5_1CILi128EEENS7_ILi64EEENS7_ILi192EEEEEELi192ENS_10bfloat16_tEfNS_4arch4Sm80ELb0ELb1ELb1ELb1ELb1ELb1ELb1ELb1EEENS1_21CollectiveEpilogueFwdINS6_IJS8_SA_S9_EEENS6_IJNS7_ILi1EEESI_SI_EEESC_SE_Li256ELb1ELb1ELb1ELb0EEENS1_36VarlenDynamicPersistentTileSchedulerILi128ELi64ELi256ELi256ELb1ELb1ELb0ELb1ELb0ELb1EEEEEEEEEvNT_6ParamsE)
        /*032c*/ 	.word	0x00000170


	//----- nvinfo : EIATTR_REGCOUNT
	.align		4
.L_146:
        /*0330*/ 	.byte	0x04, 0x2f
        /*0332*/ 	.short	(.L_148 - .L_147)
	.align		4
.L_147:
        /*0334*/ 	.word	index@(_ZN7cutlass13device_kernelIN5flash19enable_sm80_to_sm89INS1_16FlashAttnFwdSm80INS1_25CollectiveMainloopFwdSm80ILi8ELi1ELb0EN4cute5tupleIJNS5_1CILi128EEENS7_ILi64EEENS7_ILi192EEEEEELi192ENS_10bfloat16_tEfNS_4arch4Sm80ELb0ELb1ELb1ELb1ELb1ELb0ELb1ELb1EEENS1_21CollectiveEpilogueFwdINS6_IJS8_SA_S9_EEENS6_IJNS7_ILi1EEESI_SI_EEESC_SE_Li256ELb1ELb1ELb1ELb0EEENS1_36VarlenDynamicPersistentTileSchedulerILi128ELi64ELi256ELi256ELb1ELb1ELb0ELb1ELb0ELb1EEEEEEEEEvNT_6ParamsE)
        /*0338*/ 	.word	0x000000ff


	//----- nvinfo : EIATTR_FRAME_SIZE
	.align		4
.L_148:
        /*033c*/ 	.byte	0x04, 0x11
        /*033e*/ 	.short	(.L_150 - .L_149)
	.align		4
.L_149:
        /*0340*/ 	.word	index@($__internal_11_$__cuda_sm70_votesync_ballot)
        /*0344*/ 	.word	0x00000000


	//----- nvinfo : EIATTR_FRAME_SIZE
	.align		4
.L_150:
        /*0348*/ 	.byte	0x04, 0x11
        /*034a*/ 	.short	(.L_152 - .L_151)
	.align		4
.L_151:
        /*034c*/ 	.word	index@($__internal_10_$__cuda_sm70_shflsync_up_p)
        /*0350*/ 	.word	0x00000000


	//----- nvinfo : EIATTR_FRAME_SIZE
	.align		4
.L_152:
        /*0354*/ 	.byte	0x04, 0x11
        /*0356*/ 	.short	(.L_154 - .L_153)
	.align		4
.L_153:
        /*0358*/ 	.word	index@($__internal_9_$__cuda_sm70_shflsync_idx_p)
        /*035c*/ 	.word	0x00000000


	//----- nvinfo : EIATTR_FRAME_SIZE
	.align		4
.L_154:
        /*0360*/ 	.byte	0x04, 0x11
        /*0362*/ 	.short	(.L_156 - .L_155)
	.align		4
.L_155:
        /*0364*/ 	.word	index@($__internal_8_$__cuda_sm70_shflsync_bfly_p)
        /*0368*/ 	.word	0x00000000


	//----- nvinfo : EIATTR_FRAME_SIZE
	.align		4
.L_156:
        /*036c*/ 	.byte	0x04, 0x11
        /*036e*/ 	.short	(.L_158 - .L_157)
	.align		4
.L_157:
        /*0370*/ 	.word	index@(_ZN7cutlass13device_kernelIN5flash19enable_sm80_to_sm89INS1_16FlashAttnFwdSm80INS1_25CollectiveMainloopFwdSm80ILi8ELi1ELb0EN4cute5tupleIJNS5_1CILi128EEENS7_ILi64EEENS7_ILi192EEEEEELi192ENS_10bfloat16_tEfNS_4arch4Sm80ELb0ELb1ELb1ELb1ELb1ELb0ELb1ELb1EEENS1_21CollectiveEpilogueFwdINS6_IJS8_SA_S9_EEENS6_IJNS7_ILi1EEESI_SI_EEESC_SE_Li256ELb1ELb1ELb1ELb0EEENS1_36VarlenDynamicPersistentTileSchedulerILi128ELi64ELi256ELi256ELb1ELb1ELb0ELb1ELb0ELb1EEEEEEEEEvNT_6ParamsE)
        /*0374*/ 	.word	0x00000018


	//----- nvinfo : EIATTR_REGCOUNT
	.align		4
.L_158:
        /*0378*/ 	.byte	0x04, 0x2f
        /*037a*/ 	.short	(.L_160 - .L_159)
	.align		4
.L_159:
        /*037c*/ 	.word	index@(_ZN7cutlass13device_kernelIN5flash19enable_sm80_to_sm89INS1_16FlashAttnFwdSm80INS1_25CollectiveMainloopFwdSm80ILi8ELi1ELb0EN4cute5tupleIJNS5_1CILi128EEENS7_ILi64EEENS7_ILi192EEEEEELi192ENS_10bfloat16_tEfNS_4arch4Sm80ELb0ELb1ELb1ELb0ELb1ELb0ELb1ELb1EEENS1_21CollectiveEpilogueFwdINS6_IJS8_SA_S9_EEENS6_IJNS7_ILi1EEESI_SI_EEESC_SE_Li256ELb0ELb1ELb1ELb0EEENS1_19SingleTileSchedulerILb0ELb1ELb1ELi128EEEEEEEEEvNT_6ParamsE)
        /*0380*/ 	.word	0x000000ff


	//----- nvinfo : EIATTR_FRAME_SIZE
	.align		4
.L_160:
        /*0384*/ 	.byte	0x04, 0x11
        /*0386*/ 	.short	(.L_162 - .L_161)
	.align		4
.L_161:
        /*0388*/ 	.word	index@(_ZN7cutlass13device_kernelIN5flash19enable_sm80_to_sm89INS1_16FlashAttnFwdSm80INS1_25CollectiveMainloopFwdSm80ILi8ELi1ELb0EN4cute5tupleIJNS5_1CILi128EEENS7_ILi64EEENS7_ILi192EEEEEELi192ENS_10bfloat16_tEfNS_4arch4Sm80ELb0ELb1ELb1ELb0ELb1ELb0ELb1ELb1EEENS1_21CollectiveEpilogueFwdINS6_IJS8_SA_S9_EEENS6_IJNS7_ILi1EEESI_SI_EEESC_SE_Li256ELb0ELb1ELb1ELb0EEENS1_19SingleTileSchedulerILb0ELb1ELb1ELi128EEEEEEEEEvNT_6ParamsE)
        /*038c*/ 	.word	0x00000000


	//----- nvinfo : EIATTR_REGCOUNT
	.align		4
.L_162:
        /*0390*/ 	.byte	0x04, 0x2f
        /*0392*/ 	.short	(.L_164 - .L_163)
	.align		4
.L_163:
        /*0394*/ 	.word	index@(_ZN7cutlass13device_kernelIN5flash19enable_sm80_to_sm89INS1_16FlashAttnFwdSm80INS1_25CollectiveMainloopFwdSm80ILi8ELi1ELb0EN4cute5tupleIJNS5_1CILi128EEENS7_ILi64EEENS7_ILi192EEEEEELi192ENS_10bfloat16_tEfNS_4arch4Sm80ELb0ELb0ELb1ELb1ELb1ELb1ELb1ELb1EEENS1_21CollectiveEpilogueFwdINS6_IJS8_SA_S9_EEENS6_IJNS7_ILi1EEESI_SI_EEESC_SE_Li256ELb1ELb1ELb1ELb0EEENS1_36VarlenDynamicPersistentTileSchedulerILi128ELi64ELi256ELi256ELb1ELb1ELb0ELb0ELb1ELb1EEEEEEEEEvNT_6ParamsE)
        /*0398*/ 	.word	0x000000ff


	//----- nvinfo : EIATTR_FRAME_SIZE
	.align		4
.L_164:
        /*039c*/ 	.byte	0x04, 0x11
        /*039e*/ 	.short	(.L_166 - .L_165)
	.align		4
.L_165:
        /*03a0*/ 	.word	index@($__internal_7_$__cuda_sm70_votesync_ballot)
        /*03a4*/ 	.word	0x00000000


	//----- nvinfo : EIATTR_FRAME_SIZE
	.align		4
.L_166:
        /*03a8*/ 	.byte	0x04, 0x11
        /*03aa*/ 	.short	(.L_168 - .L_167)
	.align		4
.L_167:
        /*03ac*/ 	.word	index@($__internal_6_$__cuda_sm70_shflsync_up_p)
        /*03b0*/ 	.word	0x00000000


	//----- nvinfo : EIATTR_FRAME_SIZE
	.align		4
.L_168:
        /*03b4*/ 	.byte	0x04, 0x11
        /*03b6*/ 	.short	(.L_170 - .L_169)
	.align		4
.L_169:
        /*03b8*/ 	.word	index@($__internal_5_$__cuda_sm70_shflsync_idx_p)
        /*03bc*/ 	.word	0x00000000


	//----- nvinfo : EIATTR_FRAME_SIZE
	.align		4
.L_170:
        /*03c0*/ 	.byte	0x04, 0x11
        /*03c2*/ 	.short	(.L_172 - .L_171)
	.align		4
.L_171:
        /*03c4*/ 	.word	index@($__internal_4_$__cuda_sm70_shflsync_bfly_p)
        /*03c8*/ 	.word	0x00000000


	//----- nvinfo : EIATTR_FRAME_SIZE
	.align		4
.L_172:
        /*03cc*/ 	.byte	0x04, 0x11
        /*03ce*/ 	.short	(.L_174 - .L_173)
	.align		4
.L_173:
        /*03d0*/ 	.word	index@(_ZN7cutlass13device_kernelIN5flash19enable_sm80_to_sm89INS1_16FlashAttnFwdSm80INS1_25CollectiveMainloopFwdSm80ILi8ELi1ELb0EN4cute5tupleIJNS5_1CILi128EEENS7_ILi64EEENS7_ILi192EEEEEELi192ENS_10bfloat16_tEfNS_4arch4Sm80ELb0ELb0ELb1ELb1ELb1ELb1ELb1ELb1EEENS1_21CollectiveEpilogueFwdINS6_IJS8_SA_S9_EEENS6_IJNS7_ILi1EEESI_SI_EEESC_SE_Li256ELb1ELb1ELb1ELb0EEENS1_36VarlenDynamicPersistentTileSchedulerILi128ELi64ELi256ELi256ELb1ELb1ELb0ELb0ELb1ELb1EEEEEEEEEvNT_6ParamsE)
        /*03d4*/ 	.word	0x00000060


	//----- nvinfo : EIATTR_REGCOUNT
	.align		4
.L_174:
        /*03d8*/ 	.byte	0x04, 0x2f
        /*03da*/ 	.short	(.L_176 - .L_175)
	.align		4
.L_175:
        /*03dc*/ 	.word	index@(_ZN7cutlass13device_kernelIN5flash19enable_sm80_to_sm89INS1_16FlashAttnFwdSm80INS1_25CollectiveMainloopFwdSm80ILi8ELi1ELb0EN4cute5tupleIJNS5_1CILi128EEENS7_ILi64EEENS7_ILi192EEEEEELi192ENS_10bfloat16_tEfNS_4arch4Sm80ELb0ELb0ELb1ELb1ELb1ELb0ELb1ELb1EEENS1_21CollectiveEpilogueFwdINS6_IJS8_SA_S9_EEENS6_IJNS7_ILi1EEESI_SI_EEESC_SE_Li256ELb1ELb1ELb1ELb0EEENS1_36VarlenDynamicPersistentTileSchedulerILi128ELi64ELi256ELi256ELb1ELb1ELb0ELb0ELb1ELb1EEEEEEEEEvNT_6ParamsE)
        /*03e0*/ 	.word	0x000000ff


	//----- nvinfo : EIATTR_FRAME_SIZE
	.align		4
.L_176:
        /*03e4*/ 	.byte	0x04, 0x11
        /*03e6*/ 	.short	(.L_178 - .L_177)
	.align		4
.L_177:
        /*03e8*/ 	.word	index@($__internal_3_$__cuda_sm70_votesync_ballot)
        /*03ec*/ 	.word	0x00000000


	//----- nvinfo : EIATTR_FRAME_SIZE
	.align		4
.L_178:
        /*03f0*/ 	.byte	0x04, 0x11
        /*03f2*/ 	.short	(.L_180 - .L_179)
	.align		4
.L_179:
        /*03f4*/ 	.word	index@($__internal_2_$__cuda_sm70_shflsync_up_p)
        /*03f8*/ 	.word	0x00000000


	//----- nvinfo : EIATTR_FRAME_SIZE
	.align		4
.L_180:
        /*03fc*/ 	.byte	0x04, 0x11
        /*03fe*/ 	.short	(.L_182 - .L_181)
	.align		4
.L_181:
        /*0400*/ 	.word	index@($__internal_1_$__cuda_sm70_shflsync_idx_p)
        /*0404*/ 	.word	0x00000000


	//----- nvinfo : EIATTR_FRAME_SIZE
	.align		4
.L_182:
        /*0408*/ 	.byte	0x04, 0x11
        /*040a*/ 	.short	(.L_184 - .L_183)
	.align		4
.L_183:
        /*040c*/ 	.word	index@($__internal_0_$__cuda_sm70_shflsync_bfly_p)
        /*0410*/ 	.word	0x00000000


	//----- nvinfo : EIATTR_FRAME_SIZE
	.align		4
.L_184:
        /*0414*/ 	.byte	0x04, 0x11
        /*0416*/ 	.short	(.L_186 - .L_185)
	.align		4
.L_185:
        /*0418*/ 	.word	index@(_ZN7cutlass13device_kernelIN5flash19enable_sm80_to_sm89INS1_16FlashAttnFwdSm80INS1_25CollectiveMainloopFwdSm80ILi8ELi1ELb0EN4cute5tupleIJNS5_1CILi128EEENS7_ILi64EEENS7_ILi192EEEEEELi192ENS_10bfloat16_tEfNS_4arch4Sm80ELb0ELb0ELb1ELb1ELb1ELb0ELb1ELb1EEENS1_21CollectiveEpilogueFwdINS6_IJS8_SA_S9_EEENS6_IJNS7_ILi1EEESI_SI_EEESC_SE_Li256ELb1ELb1ELb1ELb0EEENS1_36VarlenDynamicPersistentTileSchedulerILi128ELi64ELi256ELi256ELb1ELb1ELb0ELb0ELb1ELb1EEEEEEEEEvNT_6ParamsE)
        /*041c*/ 	.word	0x00000010


	//----- nvinfo : EIATTR_REGCOUNT
	.align		4
.L_186:
        /*0420*/ 	.byte	0x04, 0x2f
        /*0422*/ 	.short	(.L_188 - .L_187)
	.align		4
.L_187:
        /*0424*/ 	.word	index@(_ZN7cutlass13device_kernelIN5flash19enable_sm80_to_sm89INS1_16FlashAttnFwdSm80INS1_25CollectiveMainloopFwdSm80ILi8ELi1ELb0EN4cute5tupleIJNS5_1CILi128EEENS7_ILi64EEENS7_ILi192EEEEEELi192ENS_10bfloat16_tEfNS_4arch4Sm80ELb0ELb0ELb1ELb0ELb1ELb0ELb1ELb1EEENS1_21CollectiveEpilogueFwdINS6_IJS8_SA_S9_EEENS6_IJNS7_ILi1EEESI_SI_EEESC_SE_Li256ELb0ELb1ELb1ELb0EEENS1_19SingleTileSchedulerILb0ELb1ELb1ELi128EEEEEEEEEvNT_6ParamsE)
        /*0428*/ 	.word	0x000000fc


	//----- nvinfo : EIATTR_FRAME_SIZE
	.align		4
.L_188:
        /*042c*/ 	.byte	0x04, 0x11
        /*042e*/ 	.short	(.L_190 - .L_189)
	.align		4
.L_189:
        /*0430*/ 	.word	index@(_ZN7cutlass13device_kernelIN5flash19enable_sm80_to_sm89INS1_16FlashAttnFwdSm80INS1_25CollectiveMainloopFwdSm80ILi8ELi1ELb0EN4cute5tupleIJNS5_1CILi128EEENS7_ILi64EEENS7_ILi192EEEEEELi192ENS_10bfloat16_tEfNS_4arch4Sm80ELb0ELb0ELb1ELb0ELb1ELb0ELb1ELb1EEENS1_21CollectiveEpilogueFwdINS6_IJS8_SA_S9_EEENS6_IJNS7_ILi1EEESI_SI_EEESC_SE_Li256ELb0ELb1ELb1ELb0EEENS1_19SingleTileSchedulerILb0ELb1ELb1ELi128EEEEEEEEEvNT_6ParamsE)
        /*0434*/ 	.word	0x00000000


	//----- nvinfo : EIATTR_MIN_STACK_SIZE
	.align		4
.L_190:
        /*0438*/ 	.byte	0x04, 0x12
        /*043a*/ 	.short	(.L_192 - .L_191)
	.align		4
.L_191:
        /*043c*/ 	.word	index@(_ZN7cutlass13device_kernelIN5flash19enable_sm80_to_sm89INS1_16FlashAttnFwdSm80INS1_25CollectiveMainloopFwdSm80ILi8ELi1ELb0EN4cute5tupleIJNS5_1CILi128EEENS7_ILi64EEENS7_ILi192EEEEEELi192ENS_10bfloat16_tEfNS_4arch4Sm80ELb0ELb0ELb1ELb0ELb1ELb0ELb1ELb1EEENS1_21CollectiveEpilogueFwdINS6_IJS8_SA_S9_EEENS6_IJNS7_ILi1EEESI_SI_EEESC_SE_Li256ELb0ELb1ELb1ELb0EEENS1_19SingleTileSchedulerILb0ELb1ELb1ELi128EEEEEEEEEvNT_6ParamsE)
        /*0440*/ 	.word	0x00000000


	//----- nvinfo : EIATTR_MIN_STACK_SIZE
	.align		4
.L_192:
        /*0444*/ 	.byte	0x04, 0x12
        /*0446*/ 	.short	(.L_194 - .L_193)
	.align		4
.L_193:
        /*0448*/ 	.word	index@(_ZN7cutlass13device_kernelIN5flash19enable_sm80_to_sm89INS1_16FlashAttnFwdSm80INS1_25CollectiveMainloopFwdSm80ILi8ELi1ELb0EN4cute5tupleIJNS5_1CILi128EEENS7_ILi64EEENS7_ILi192EEEEEELi192ENS_10bfloat16_tEfNS_4arch4Sm80ELb0ELb0ELb1ELb1ELb1ELb0ELb1ELb1EEENS1_21CollectiveEpilogueFwdINS6_IJS8_SA_S9_EEENS6_IJNS7_ILi1EEESI_SI_EEESC_SE_Li256ELb1ELb1ELb1ELb0EEENS1_36VarlenDynamicPersistentTileSchedulerILi128ELi64ELi256ELi256ELb1ELb1ELb0ELb0ELb1ELb1EEEEEEEEEvNT_6ParamsE)
        /*044c*/ 	.word	0x00000010


	//----- nvinfo : EIATTR_MIN_STACK_SIZE
	.align		4
.L_194:
        /*0450*/ 	.byte	0x04, 0x12
        /*0452*/ 	.short	(.L_196 - .L_195)
	.align		4
.L_195:
        /*0454*/ 	.word	index@(_ZN7cutlass13device_kernelIN5flash19enable_sm80_to_sm89INS1_16FlashAttnFwdSm80INS1_25CollectiveMainloopFwdSm80ILi8ELi1ELb0EN4cute5tupleIJNS5_1CILi128EEENS7_ILi64EEENS7_ILi192EEEEEELi192ENS_10bfloat16_tEfNS_4arch4Sm80ELb0ELb0ELb1ELb1ELb1ELb1ELb1ELb1EEENS1_21CollectiveEpilogueFwdINS6_IJS8_SA_S9_EEENS6_IJNS7_ILi1EEESI_SI_EEESC_SE_Li256ELb1ELb1ELb1ELb0EEENS1_36VarlenDynamicPersistentTileSchedulerILi128ELi64ELi256ELi256ELb1ELb1ELb0ELb0ELb1ELb1EEEEEEEEEvNT_6ParamsE)
        /*0458*/ 	.word	0x00000060


	//----- nvinfo : EIATTR_MIN_STACK_SIZE
	.align		4
.L_196:
        /*045c*/ 	.byte	0x04, 0x12
        /*045e*/ 	.short	(.L_198 - .L_197)
	.align		4
.L_197:
        /*0460*/ 	.word	index@(_ZN7cutlass13device_kernelIN5flash19enable_sm80_to_sm89INS1_16FlashAttnFwdSm80INS1_25CollectiveMainloopFwdSm80ILi8ELi1ELb0EN4cute5tupleIJNS5_1CILi128EEENS7_ILi64EEENS7_ILi192EEEEEELi192ENS_10bfloat16_tEfNS_4arch4Sm80ELb0ELb1ELb1ELb0ELb1ELb0ELb1ELb1EEENS1_21CollectiveEpilogueFwdINS6_IJS8_SA_S9_EEENS6_IJNS7_ILi1EEESI_SI_EEESC_SE_Li256ELb0ELb1ELb1ELb0EEENS1_19SingleTileSchedulerILb0ELb1ELb1ELi128EEEEEEEEEvNT_6ParamsE)
        /*0464*/ 	.word	0x00000000


	//----- nvinfo : EIATTR_MIN_STACK_SIZE
	.align		4
.L_198:
        /*0468*/ 	.byte	0x04, 0x12
        /*046a*/ 	.short	(.L_200 - .L_199)
	.align		4
.L_199:
        /*046c*/ 	.word	index@(_ZN7cutlass13device_kernelIN5flash19enable_sm80_to_sm89INS1_16FlashAttnFwdSm80INS1_25CollectiveMainloopFwdSm80ILi8ELi1ELb0EN4cute5tupleIJNS5_1CILi128EEENS7_ILi64EEENS7_ILi192EEEEEELi192ENS_10bfloat16_tEfNS_4arch4Sm80ELb0ELb1ELb1ELb1ELb1ELb0ELb1ELb1EEENS1_21CollectiveEpilogueFwdINS6_IJS8_SA_S9_EEENS6_IJNS7_ILi1EEESI_SI_EEESC_SE_Li256ELb1ELb1ELb1ELb0EEENS1_36VarlenDynamicPersistentTileSchedulerILi128ELi64ELi256ELi256ELb1ELb1ELb0ELb1ELb0ELb1EEEEEEEEEvNT_6ParamsE)
        /*0470*/ 	.word	0x00000018


	//----- nvinfo : EIATTR_MIN_STACK_SIZE
	.align		4
.L_200:
        /*0474*/ 	.byte	0x04, 0x12
        /*0476*/ 	.short	(.L_202 - .L_201)
	.align		4
.L_201:
        /*0478*/ 	.word	index@(_ZN7cutlass13device_kernelIN5flash19enable_sm80_to_sm89INS1_16FlashAttnFwdSm80INS1_25CollectiveMainloopFwdSm80ILi8ELi1ELb0EN4cute5tupleIJNS5_1CILi128EEENS7_ILi64EEENS7_ILi192EEEEEELi192ENS_10bfloat16_tEfNS_4arch4Sm80ELb0ELb1ELb1ELb1ELb1ELb1ELb1ELb1EEENS1_21CollectiveEpilogueFwdINS6_IJS8_SA_S9_EEENS6_IJNS7_ILi1EEESI_SI_EEESC_SE_Li256ELb1ELb1ELb1ELb0EEENS1_36VarlenDynamicPersistentTileSchedulerILi128ELi64ELi256ELi256ELb1ELb1ELb0ELb1ELb0ELb1EEEEEEEEEvNT_6ParamsE)
        /*047c*/ 	.word	0x00000170


	//----- nvinfo : EIATTR_MIN_STACK_SIZE
	.align		4
.L_202:
        /*0480*/ 	.byte	0x04, 0x12
        /*0482*/ 	.short	(.L_204 - .L_203)
	.align		4
.L_203:
        /*0484*/ 	.word	index@(_ZN7cutlass13device_kernelIN5flash19enable_sm80_to_sm89INS1_16FlashAttnFwdSm80INS1_25CollectiveMainloopFwdSm80ILi8ELi1ELb0EN4cute5tupleIJNS5_1CILi128EEENS7_ILi64EEENS7_ILi192EEEEEELi192ENS_10bfloat16_tEfNS_4arch4Sm80ELb1ELb0ELb1ELb0ELb1ELb0ELb1ELb1EEENS1_21CollectiveEpilogueFwdINS6_IJS8_SA_S9_EEENS6_IJNS7_ILi1EEESI_SI_EEESC_SE_Li256ELb0ELb1ELb1ELb0EEENS1_30DynamicPersistentTileSchedulerILi256ELi256ELb1ELb1ELb0EEEEEEEEEvNT_6ParamsE)
        /*0488*/ 	.word	0x00000010


	//----- nvinfo : EIATTR_MIN_STACK_SIZE
	.align		4
.L_204:
        /*048c*/ 	.byte	0x04, 0x12
        /*048e*/ 	.short	(.L_206 - .L_205)
	.align		4
.L_205:
        /*0490*/ 	.word	index@(_ZN7cutlass13device_kernelIN5flash19enable_sm80_to_sm89INS1_16FlashAttnFwdSm80INS1_25CollectiveMainloopFwdSm80ILi8ELi1ELb0EN4cute5tupleIJNS5_1CILi128EEENS7_ILi64EEENS7_ILi192EEEEEELi192ENS_10bfloat16_tEfNS_4arch4Sm80ELb1ELb0ELb1ELb1ELb1ELb0ELb1ELb1EEENS1_21CollectiveEpilogueFwdINS6_IJS8_SA_S9_EEENS6_IJNS7_ILi1EEESI_SI_EEESC_SE_Li256ELb1ELb1ELb1ELb0EEENS1_36VarlenDynamicPersistentTileSchedulerILi128ELi64ELi256ELi256ELb1ELb1ELb0ELb1ELb1ELb1EEEEEEEEEvNT_6ParamsE)
        /*0494*/ 	.word	0x00000018


	//----- nvinfo : EIATTR_MIN_STACK_SIZE
	.align		4
.L_206:
        /*0498*/ 	.byte	0x04, 0x12
        /*049a*/ 	.short	(.L_208 - .L_207)
	.align		4
.L_207:
        /*049c*/ 	.word	index@(_ZN7cutlass13device_kernelIN5flash19enable_sm80_to_sm89INS1_16FlashAttnFwdSm80INS1_25CollectiveMainloopFwdSm80ILi8ELi1ELb0EN4cute5tupleIJNS5_1CILi128EEENS7_ILi64EEENS7_ILi192EEEEEELi192ENS_10bfloat16_tEfNS_4arch4Sm80ELb1ELb0ELb1ELb1ELb1ELb1ELb1ELb1EEENS1_21CollectiveEpilogueFwdINS6_IJS8_SA_S9_EEENS6_IJNS7_ILi1EEESI_SI_EEESC_SE_Li256ELb1ELb1ELb1ELb0EEENS1_36VarlenDynamicPersistentTileSchedulerILi128ELi64ELi256ELi256ELb1ELb1ELb0ELb1ELb1ELb1EEEEEEEEEvNT_6ParamsE)
        /*04a0*/ 	.word	0x00000060


	//----- nvinfo : EIATTR_MIN_STACK_SIZE
	.align		4
.L_208:
        /*04a4*/ 	.byte	0x04, 0x12
        /*04a6*/ 	.short	(.L_210 - .L_209)
	.align		4
.L_209:
        /*04a8*/ 	.word	index@(_ZN7cutlass13device_kernelIN5flash19enable_sm80_to_sm89INS1_16FlashAttnFwdSm80INS1_25CollectiveMainloopFwdSm80ILi8ELi2ELb0EN4cute5tupleIJNS5_1CILi128EEENS7_ILi64EEENS7_ILi192EEEEEELi192ENS_10bfloat16_tEfNS_4arch4Sm80ELb0ELb0ELb1ELb0ELb1ELb0ELb1ELb1EEENS1_21CollectiveEpilogueFwdINS6_IJS8_SA_S9_EEENS6_IJNS7_ILi1EEESI_SI_EEESC_SE_Li256ELb0ELb1ELb1ELb0EEENS1_19SingleTileSchedulerILb0ELb1ELb1ELi128EEEEEEEEEvNT_6ParamsE)
        /*04ac*/ 	.word	0x00000000


	//----- nvinfo : EIATTR_MIN_STACK_SIZE
	.align		4
.L_210:
        /*04b0*/ 	.byte	0x04, 0x12
        /*04b2*/ 	.short	(.L_212 - .L_211)
	.align		4
.L_211:
        /*04b4*/ 	.word	index@(_ZN7cutlass13device_kernelIN5flash19enable_sm80_to_sm89INS1_16FlashAttnFwdSm80INS1_25CollectiveMainloopFwdSm80ILi8ELi2ELb0EN4cute5tupleIJNS5_1CILi128EEENS7_ILi64EEENS7_ILi192EEEEEELi192ENS_10bfloat16_tEfNS_4arch4Sm80ELb0ELb0ELb1ELb1ELb1ELb0ELb1ELb1EEENS1_21CollectiveEpilogueFwdINS6_IJS8_SA_S9_EEENS6_IJNS7_ILi1EEESI_SI_EEESC_SE_Li256ELb1ELb1ELb1ELb0EEENS1_36VarlenDynamicPersistentTileSchedulerILi128ELi64ELi256ELi256ELb1ELb1ELb0ELb0ELb1ELb1EEEEEEEEEvNT_6ParamsE)
        /*04b8*/ 	.word	0x00000010


	//----- nvinfo : EIATTR_MIN_STACK_SIZE
	.align		4
.L_212:
        /*04bc*/ 	.byte	0x04, 0x12
        /*04be*/ 	.short	(.L_214 - .L_213)
	.align		4
.L_213:
        /*04c0*/ 	.word	index@(_ZN7cutlass13device_kernelIN5flash19enable_sm80_to_sm89INS1_16FlashAttnFwdSm80INS1_25CollectiveMainloopFwdSm80ILi8ELi2ELb0EN4cute5tupleIJNS5_1CILi128EEENS7_ILi64EEENS7_ILi192EEEEEELi192ENS_10bfloat16_tEfNS_4arch4Sm80ELb0ELb0ELb1ELb1ELb1ELb1ELb1ELb1EEENS1_21CollectiveEpilogueFwdINS6_IJS8_SA_S9_EEENS6_IJNS7_ILi1EEESI_SI_EEESC_SE_Li256ELb1ELb1ELb1ELb0EEENS1_36VarlenDynamicPersistentTileSchedulerILi128ELi64ELi256ELi256ELb1ELb1ELb0ELb0ELb1ELb1EEEEEEEEEvNT_6ParamsE)
        /*04c4*/ 	.word	0x00000050


	//----- nvinfo : EIATTR_MIN_STACK_SIZE
	.align		4
.L_214:
        /*04c8*/ 	.byte	0x04, 0x12
        /*04ca*/ 	.short	(.L_216 - .L_215)
	.align		4
.L_215:
        /*04cc*/ 	.word	index@(_ZN7cutlass13device_kernelIN5flash19enable_sm80_to_sm89INS1_16FlashAttnFwdSm80INS1_25CollectiveMainloopFwdSm80ILi8ELi2ELb0EN4cute5tupleIJNS5_1CILi128EEENS7_ILi64EEENS7_ILi192EEEEEELi192ENS_10bfloat16_tEfNS_4arch4Sm80ELb0ELb1ELb1ELb0ELb1ELb0ELb1ELb1EEENS1_21CollectiveEpilogueFwdINS6_IJS8_SA_S9_EEENS6_IJNS7_ILi1EEESI_SI_EEESC_SE_Li256ELb0ELb1ELb1ELb0EEENS1_19SingleTileSchedulerILb0ELb1ELb1ELi128EEEEEEEEEvNT_6ParamsE)
        /*04d0*/ 	.word	0x00000000


	//----- nvinfo : EIATTR_MIN_STACK_SIZE
	.align		4
.L_216:
        /*04d4*/ 	.byte	0x04, 0x12
        /*04d6*/ 	.short	(.L_218 - .L_217)
	.align		4
.L_217:
        /*04d8*/ 	.word	index@(_ZN7cutlass13device_kernelIN5flash19enable_sm80_to_sm89INS1_16FlashAttnFwdSm80INS1_25CollectiveMainloopFwdSm80ILi8ELi2ELb0EN4cute5tupleIJNS5_1CILi128EEENS7_ILi64EEENS7_ILi192EEEEEELi192ENS_10bfloat16_tEfNS_4arch4Sm80ELb0ELb1ELb1ELb1ELb1ELb0ELb1ELb1EEENS1_21CollectiveEpilogueFwdINS6_IJS8_SA_S9_EEENS6_IJNS7_ILi1EEESI_SI_EEESC_SE_Li256ELb1ELb1ELb1ELb0EEENS1_36VarlenDynamicPersistentTileSchedulerILi128ELi64ELi256ELi256ELb1ELb1ELb0ELb1ELb0ELb1EEEEEEEEEvNT_6ParamsE)
        /*04dc*/ 	.word	0x00000010


	//----- nvinfo : EIATTR_MIN_STACK_SIZE
	.align		4
.L_218:
        /*04e0*/ 	.byte	0x04, 0x12
        /*04e2*/ 	.short	(.L_220 - .L_219)
	.align		4
.L_219:
        /*04e4*/ 	.word	index@(_ZN7cutlass13device_kernelIN5flash19enable_sm80_to_sm89INS1_16FlashAttnFwdSm80INS1_25CollectiveMainloopFwdSm80ILi8ELi2ELb0EN4cute5tupleIJNS5_1CILi128EEENS7_ILi64EEENS7_ILi192EEEEEELi192ENS_10bfloat16_tEfNS_4arch4Sm80ELb0ELb1ELb1ELb1ELb1ELb1ELb1ELb1EEENS1_21CollectiveEpilogueFwdINS6_IJS8_SA_S9_EEENS6_IJNS7_ILi1EEESI_SI_EEESC_SE_Li256ELb1ELb1ELb1ELb0EEENS1_36VarlenDynamicPersistentTileSchedulerILi128ELi64ELi256ELi256ELb1ELb1ELb0ELb1ELb0ELb1EEEEEEEEEvNT_6ParamsE)
        /*04e8*/ 	.word	0x00000140


	//----- nvinfo : EIATTR_MIN_STACK_SIZE
	.align		4
.L_220:
        /*04ec*/ 	.byte	0x04, 0x12
        /*04ee*/ 	.short	(.L_222 - .L_221)
	.align		4
.L_221:
        /*04f0*/ 	.word	index@(_ZN7cutlass13device_kernelIN5flash19enable_sm80_to_sm89INS1_16FlashAttnFwdSm80INS1_25CollectiveMainloopFwdSm80ILi8ELi2ELb0EN4cute5tupleIJNS5_1CILi128EEENS7_ILi64EEENS7_ILi192EEEEEELi192ENS_10bfloat16_tEfNS_4arch4Sm80ELb1ELb0ELb1ELb0ELb1ELb0ELb1ELb1EEENS1_21CollectiveEpilogueFwdINS6_IJS8_SA_S9_EEENS6_IJNS7_ILi1EEESI_SI_EEESC_SE_Li256ELb0ELb1ELb1ELb0EEENS1_30DynamicPersistentTileSchedulerILi256ELi256ELb1ELb1ELb0EEEEEEEEEvNT_6ParamsE)
        /*04f4*/ 	.word	0x00000010


	//----- nvinfo : EIATTR_MIN_STACK_SIZE
	.align		4
.L_222:
        /*04f8*/ 	.byte	0x04, 0x12
        /*04fa*/ 	.short	(.L_224 - .L_223)
	.align		4
.L_223:
        /*04fc*/ 	.word	index@(_ZN7cutlass13device_kernelIN5flash19enable_sm80_to_sm89INS1_16FlashAttnFwdSm80INS1_25CollectiveMainloopFwdSm80ILi8ELi2ELb0EN4cute5tupleIJNS5_1CILi128EEENS7_ILi64EEENS7_ILi192EEEEEELi192ENS_10bfloat16_tEfNS_4arch4Sm80ELb1ELb0ELb1ELb1ELb1ELb0ELb1ELb1EEENS1_21CollectiveEpilogueFwdINS6_IJS8_SA_S9_EEENS6_IJNS7_ILi1EEESI_SI_EEESC_SE_Li256ELb1ELb1ELb1ELb0EEENS1_36VarlenDynamicPersistentTileSchedulerILi128ELi64ELi256ELi256ELb1ELb1ELb0ELb1ELb1ELb1EEEEEEEEEvNT_6ParamsE)
        /*0500*/ 	.word	0x00000020


	//----- nvinfo : EIATTR_MIN_STACK_SIZE
	.align		4
.L_224:
        /*0504*/ 	.byte	0x04, 0x12
        /*0506*/ 	.short	(.L_226 - .L_225)
	.align		4
.L_225:
        /*0508*/ 	.word	index@(_ZN7cutlass13device_kernelIN5flash19enable_sm80_to_sm89INS1_16FlashAttnFwdSm80INS1_25CollectiveMainloopFwdSm80ILi8ELi2ELb0EN4cute5tupleIJNS5_1CILi128EEENS7_ILi64EEENS7_ILi192EEEEEELi192ENS_10bfloat16_tEfNS_4arch4Sm80ELb1ELb0ELb1ELb1ELb1ELb1ELb1ELb1EEENS1_21CollectiveEpilogueFwdINS6_IJS8_SA_S9_EEENS6_IJNS7_ILi1EEESI_SI_EEESC_SE_Li256ELb1ELb1ELb1ELb0EEENS1_36VarlenDynamicPersistentTileSchedulerILi128ELi64ELi256ELi256ELb1ELb1ELb0ELb1ELb1ELb1EEEEEEEEEvNT_6ParamsE)
        /*050c*/ 	.word	0x00000070
.L_226:


//--------------------- .nv.info._ZN7cutlass13device_kernelIN5flash19enable_sm80_to_sm89INS1_16FlashAttnFwdSm80INS1_25CollectiveMainloopFwdSm80ILi8ELi1ELb0EN4cute5tupleIJNS5_1CILi128EEENS7_ILi64EEENS7_ILi192EEEEEELi192ENS_10bfloat16_tEfNS_4arch4Sm80ELb0ELb0ELb1ELb0ELb1ELb0ELb1ELb1EEENS1_21CollectiveEpilogueFwdINS6_IJS8_SA_S9_EEENS6_IJNS7_ILi1EEESI_SI_EEESC_SE_Li256ELb0ELb1ELb1ELb0EEENS1_19SingleTileSchedulerILb0ELb1ELb1ELi128EEEEEEEEEvNT_6ParamsE --------------------------
	.section	.nv.info._ZN7cutlass13device_kernelIN5flash19enable_sm80_to_sm89INS1_16FlashAttnFwdSm80INS1_25CollectiveMainloopFwdSm80ILi8ELi1ELb0EN4cute5tupleIJNS5_1CILi128EEENS7_ILi64EEENS7_ILi192EEEEEELi192ENS_10bfloat16_tEfNS_4arch4Sm80ELb0ELb0ELb1ELb0ELb1ELb0ELb1ELb1EEENS1_21CollectiveEpilogueFwdINS6_IJS8_SA_S9_EEENS6_IJNS7_ILi1EEESI_SI_EEESC_SE_Li256ELb0ELb1ELb1ELb0EEENS1_19SingleTileSchedulerILb0ELb1ELb1ELi128EEEEEEEEEvNT_6ParamsE,"",@"SHT_CUDA_INFO"
	.sectionflags	@""
	.align	4


	//----- nvinfo : EIATTR_CUDA_API_VERSION
	.align		4
        /*0000*/ 	.byte	0x04, 0x37
        /*0002*/ 	.short	(.L_228 - .L_227)
.L_227:
        /*0004*/ 	.word	0x00000082


	//----- nvinfo : EIATTR_SW2861232_WAR
	.align		4
.L_228:
        /*0008*/ 	.byte	0x01, 0x35
	.zero		2


	//----- nvinfo : EIATTR_PARAM_CBANK
	.align		4
        /*000c*/ 	.byte	0x04, 0x0a
        /*000e*/ 	.short	(.L_230 - .L_229)
	.align		4
.L_229:
        /*0010*/ 	.word	index@(.nv.constant0._ZN7cutlass13device_kernelIN5flash19enable_sm80_to_sm89INS1_16FlashAttnFwdSm80INS1_25CollectiveMainloopFwdSm80ILi8ELi1ELb0EN4cute5tupleIJNS5_1CILi128EEENS7_ILi64EEENS7_ILi192EEEEEELi192ENS_10bfloat16_tEfNS_4arch4Sm80ELb0ELb0ELb1ELb0ELb1ELb0ELb1ELb1EEENS1_21CollectiveEpilogueFwdINS6_IJS8_SA_S9_EEENS6_IJNS7_ILi1EEESI_SI_EEESC_SE_Li256ELb0ELb1ELb1ELb0EEENS1_19SingleTileSchedulerILb0ELb1ELb1ELi128EEEEEEEEEvNT_6ParamsE)
        /*0014*/ 	.short	0x0160
        /*0016*/ 	.short	0x0418


	//----- nvinfo : EIATTR_CBANK_PARAM_SIZE
	.align		4
.L_230:
        /*0018*/ 	.byte	0x03, 0x19
        /*001a*/ 	.short	0x0418


	//----- nvinfo : EIATTR_KPARAM_INFO
	.align		4
        /*001c*/ 	.byte	0x04, 0x17
        /*001e*/ 	.short	(.L_232 - .L_231)
.L_231:
        /*0020*/ 	.word	0x00000000
        /*0024*/ 	.short	0x0000
        /*0026*/ 	.short	0x0000
        /*0028*/ 	.byte	0x00, 0xf0, 0x61, 0x10


	//----- nvinfo : EIATTR_MAXREG_COUNT
	.align		4
.L_232:
        /*002c*/ 	.byte	0x03, 0x1b
        /*002e*/ 	.short	0x00ff


	//----- nvinfo : EIATTR_NUM_BARRIERS
	.align		4
        /*0030*/ 	.byte	0x02, 0x4c
        /*0032*/ 	.byte	0x02
	.zero		1


	//----- nvinfo : EIATTR_MERCURY_ISA_VERSION
	.align		4
        /*0034*/ 	.byte	0x03, 0x5f
        /*0036*/ 	.short	0x0000


	//----- nvinfo : EIATTR_COOP_GROUP_MASK_REGIDS
	.align		4
        /*0038*/ 	.byte	0x04, 0x29
        /*003a*/ 	.short	(.L_234 - .L_233)


	//   ....[0]....
.L_233:
        /*003c*/ 	.word	0xffffffff


	//   ....[1]....
        /*0040*/ 	.word	0xffffffff


	//   ....[2]....
        /*0044*/ 	.word	0xffffffff


	//   ....[3]....
        /*0048*/ 	.word	0xffffffff


	//   ....[4]....
        /*004c*/ 	.word	0xffffffff


	//   ....[5]....
        /*0050*/ 	.word	0xffffffff


	//   ....[6]....
        /*0054*/ 	.word	0xffffffff


	//   ....[7]....
        /*0058*/ 	.word	0xffffffff


	//   ....[8]....
        /*005c*/ 	.word	0xffffffff


	//   ....[9]....
        /*0060*/ 	.word	0xffffffff


	//   ....[10]....
        /*0064*/ 	.word	0xffffffff


	//   ....[11]....
        /*0068*/ 	.word	0xffffffff


	//   ....[12]....
        /*006c*/ 	.word	0xffffffff


	//   ....[13]....
        /*0070*/ 	.word	0xffffffff


	//   ....[14]....
        /*0074*/ 	.word	0xffffffff


	//   ....[15]....
        /*0078*/ 	.word	0xffffffff


	//   ....[16]....
        /*007c*/ 	.word	0xffffffff


	//   ....[17]....
        /*0080*/ 	.word	0xffffffff


	//   ....[18]....
        /*0084*/ 	.word	0xffffffff


	//   ....[19]....
        /*0088*/ 	.word	0xffffffff


	//   ....[20]....
        /*008c*/ 	.word	0xffffffff


	//   ....[21]....
        /*0090*/ 	.word	0xffffffff


	//   ....[22]....
        /*0094*/ 	.word	0xffffffff


	//   ....[23]....
        /*0098*/ 	.word	0xffffffff


	//   ....[24]....
        /*009c*/ 	.word	0xffffffff


	//   ....[25]....
        /*00a0*/ 	.word	0xffffffff


	//   ....[26]....
        /*00a4*/ 	.word	0xffffffff


	//   ....[27]....
        /*00a8*/ 	.word	0xffffffff


	//   ....[28]....
        /*00ac*/ 	.word	0xffffffff


	//   ....[29]....
        /*00b0*/ 	.word	0xffffffff


	//   ....[30]....
        /*00b4*/ 	.word	0xffffffff


	//   ....[31]....
        /*00b8*/ 	.word	0xffffffff


	//   ....[32]....
        /*00bc*/ 	.word	0xffffffff


	//   ....[33]....
        /*00c0*/ 	.word	0xffffffff


	//   ....[34]....
        /*00c4*/ 	.word	0xffffffff


	//   ....[35]....
        /*00c8*/ 	.word	0xffffffff


	//   ....[36]....
        /*00cc*/ 	.word	0xffffffff


	//   ....[37]....
        /*00d0*/ 	.word	0xffffffff


	//   ....[38]....
        /*00d4*/ 	.word	0xffffffff


	//   ....[39]....
        /*00d8*/ 	.word	0xffffffff


	//   ....[40]....
        /*00dc*/ 	.word	0xffffffff


	//   ....[41]....
        /*00e0*/ 	.word	0xffffffff


	//   ....[42]....
        /*00e4*/ 	.word	0xffffffff


	//   ....[43]....
        /*00e8*/ 	.word	0xffffffff


	//   ....[44]....
        /*00ec*/ 	.word	0xffffffff


	//   ....[45]....
        /*00f0*/ 	.word	0xffffffff


	//   ....[46]....
        /*00f4*/ 	.word	0xffffffff


	//   ....[47]....
        /*00f8*/ 	.word	0xffffffff


	//   ....[48]....
        /*00fc*/ 	.word	0xffffffff


	//----- nvinfo : EIATTR_COOP_GROUP_INSTR_OFFSETS
	.align		4
.L_234:
        /*0100*/ 	.byte	0x04, 0x28
        /*0102*/ 	.short	(.L_236 - .L_235)


	//   ....[0]....
.L_235:
        /*0104*/ 	.word	0x00000050


	//   ....[1]....
        /*0108*/ 	.word	0x00000d80


	//   ....[2]....
        /*010c*/ 	.word	0x00000de0


	//   ....[3]....
        /*0110*/ 	.word	0x00000fc0


	//   ....[4]....
        /*0114*/ 	.word	0x00000ff0


	//   ....[5]....
        /*0118*/ 	.word	0x00001110


	//   ....[6]....
        /*011c*/ 	.word	0x00001140


	//   ....[7]....
        /*0120*/ 	.word	0x00001270


	//   ....[8]....
        /*0124*/ 	.word	0x000012b0


	//   ....[9]....
        /*0128*/ 	.word	0x00001990


	//   ....[10]....
        /*012c*/ 	.word	0x000019b0


	//   ....[11]....
        /*0130*/ 	.word	0x000019e0


	//   ....[12]....
        /*0134*/ 	.word	0x00001a10


	//   ....[13]....
        /*0138*/ 	.word	0x00001a50


	//   ....[14]....
        /*013c*/ 	.word	0x00001a80


	//   ....[15]....
        /*0140*/ 	.word	0x00001a90


	//   ....[16]....
        /*0144*/ 	.word	0x00001aa0


	//   ....[17]....
        /*0148*/ 	.word	0x00002f50


	//   ....[18]....
        /*014c*/ 	.word	0x00002f80


	//   ....[19]....
        /*0150*/ 	.word	0x00002fa0


	//   ....[20]....
        /*0154*/ 	.word	0x00002fb0


	//   ....[21]....
        /*0158*/ 	.word	0x000037c0


	//   ....[22]....
        /*015c*/ 	.word	0x000037e0


	//   ....[23]....
        /*0160*/ 	.word	0x00003800


	//   ....[24]....
        /*0164*/ 	.word	0x00003820


	//   ....[25]....
        /*0168*/ 	.word	0x00004a20


	//   ....[26]....
        /*016c*/ 	.word	0x00004a30


	//   ....[27]....
        /*0170*/ 	.word	0x00004a40


	//   ....[28]....
        /*0174*/ 	.word	0x00004a50


	//   ....[29]....
        /*0178*/ 	.word	0x00004d30


	//   ....[30]....
        /*017c*/ 	.word	0x00004d50


	//   ....[31]....
        /*0180*/ 	.word	0x00004d90


	//   ....[32]....
        /*0184*/ 	.word	0x00004dd0


	//   ....[33]....
        /*0188*/ 	.word	0x00005ee0


	//   ....[34]....
        /*018c*/ 	.word	0x00005ef0


	//   ....[35]....
        /*0190*/ 	.word	0x00005f50


	//   ....[36]....
        /*0194*/ 	.word	0x00005f60


	//   ....[37]....
        /*0198*/ 	.word	0x000075a0


	//   ....[38]....
        /*019c*/ 	.word	0x000075c0


	//   ....[39]....
        /*01a0*/ 	.word	0x000075f0


	//   ....[40]....
        /*01a4*/ 	.word	0x00007610


	//   ....[41]....
        /*01a8*/ 	.word	0x00008340


	//   ....[42]....
        /*01ac*/ 	.word	0x00008370


	//   ....[43]....
        /*01b0*/ 	.word	0x000083a0


	//   ....[44]....
        /*01b4*/ 	.word	0x000083d0


	//   ....[45]....
        /*01b8*/ 	.word	0x00008440


	//   ....[46]....
        /*01bc*/ 	.word	0x000084a0


	//   ....[47]....
        /*01c0*/ 	.word	0x00008da0


	//   ....[48]....
        /*01c4*/ 	.word	0x00008db0


	//----- nvinfo : EIATTR_EXIT_INSTR_OFFSETS
	.align		4
.L_236:
        /*01c8*/ 	.byte	0x04, 0x1c
        /*01ca*/ 	.short	(.L_238 - .L_237)


	//   ....[0]....
.L_237:
        /*01cc*/ 	.word	0x000001b0


	//   ....[1]....
        /*01d0*/ 	.word	0x00008dc0


	//   ....[2]....
        /*01d4*/ 	.word	0x00009660


	//   ....[3]....
        /*01d8*/ 	.word	0x000096b0


	//   ....[4]....
        /*01dc*/ 	.word	0x000096e0


	//   ....[5]....
        /*01e0*/ 	.word	0x00009740


	//   ....[6]....
        /*01e4*/ 	.word	0x000099d0


	//----- nvinfo : EIATTR_CTAIDZ_USED
	.align		4
.L_238:
        /*01e8*/ 	.byte	0x01, 0x04
	.zero		2


	//----- nvinfo : EIATTR_MAX_THREADS
	.align		4
        /*01ec*/ 	.byte	0x04, 0x05
        /*01ee*/ 	.short	(.L_240 - .L_239)
.L_239:
        /*01f0*/ 	.word	0x00000100
        /*01f4*/ 	.word	0x00000001
        /*01f8*/ 	.word	0x00000001


	//----- nvinfo : EIATTR_CRS_STACK_SIZE
	.align		4
.L_240:
        /*01fc*/ 	.byte	0x04, 0x1e
        /*01fe*/ 	.short	(.L_242 - .L_241)
.L_241:
        /*0200*/ 	.word	0x00000000
.L_242:


//--------------------- .nv.info._ZN7cutlass13device_kernelIN5flash19enable_sm80_to_sm89INS1_16FlashAttnFwdSm80INS1_25CollectiveMainloopFwdSm80ILi8ELi1ELb0EN4cute5tupleIJNS5_1CILi128EEENS7_ILi64EEENS7_ILi192EEEEEELi192ENS_10bfloat16_tEfNS_4arch4Sm80ELb0ELb0ELb1ELb1ELb1ELb0ELb1ELb1EEENS1_21CollectiveEpilogueFwdINS6_IJS8_SA_S9_EEENS6_IJNS7_ILi1EEESI_SI_EEESC_SE_Li256ELb1ELb1ELb1ELb0EEENS1_36VarlenDynamicPersistentTileSchedulerILi128ELi64ELi256ELi256ELb1ELb1ELb0ELb0ELb1ELb1EEEEEEEEEvNT_6ParamsE --------------------------
	.section	.nv.info._ZN7cutlass13device_kernelIN5flash19enable_sm80_to_sm89INS1_16FlashAttnFwdSm80INS1_25CollectiveMainloopFwdSm80ILi8ELi1ELb0EN4cute5tupleIJNS5_1CILi128EEENS7_ILi64EEENS7_ILi192EEEEEELi192ENS_10bfloat16_tEfNS_4arch4Sm80ELb0ELb0ELb1ELb1ELb1ELb0ELb1ELb1EEENS1_21CollectiveEpilogueFwdINS6_IJS8_SA_S9_EEENS6_IJNS7_ILi1EEESI_SI_EEESC_SE_Li256ELb1ELb1ELb1ELb0EEENS1_36VarlenDynamicPersistentTileSchedulerILi128ELi64ELi256ELi256ELb1ELb1ELb0ELb0ELb1ELb1EEEEEEEEEvNT_6ParamsE,"",@"SHT_CUDA_INFO"
	.sectionflags	@""
	.align	4


	//----- nvinfo : EIATTR_CUDA_API_VERSION
	.align		4
        /*0000*/ 	.byte	0x04, 0x37
        /*0002*/ 	.short	(.L_244 - .L_243)
.L_243:
        /*0004*/ 	.word	0x00000082


	//----- nvinfo : EIATTR_SW2861232_WAR
	.align		4
.L_244:
        /*0008*/ 	.byte	0x01, 0x35
	.zero		2


	//----- nvinfo : EIATTR_PARAM_CBANK
	.align		4
        /*000c*/ 	.byte	0x04, 0x0a
        /*000e*/ 	.short	(.L_246 - .L_245)
	.align		4
.L_245:
        /*0010*/ 	.word	index@(.nv.constant0._ZN7cutlass13device_kernelIN5flash19enable_sm80_to_sm89INS1_16FlashAttnFwdSm80INS1_25CollectiveMainloopFwdSm80ILi8ELi1ELb0EN4cute5tupleIJNS5_1CILi128EEENS7_ILi64EEENS7_ILi192EEEEEELi192ENS_10bfloat16_tEfNS_4arch4Sm80ELb0ELb0ELb1ELb1ELb1ELb0ELb1ELb1EEENS1_21CollectiveEpilogueFwdINS6_IJS8_SA_S9_EEENS6_IJNS7_ILi1EEESI_SI_EEESC_SE_Li256ELb1ELb1ELb1ELb0EEENS1_36VarlenDynamicPersistentTileSchedulerILi128ELi64ELi256ELi256ELb1ELb1ELb0ELb0ELb1ELb1EEEEEEEEEvNT_6ParamsE)
        /*0014*/ 	.short	0x0160
        /*0016*/ 	.short	0x0438


	//----- nvinfo : EIATTR_CBANK_PARAM_SIZE
	.align		4
.L_246:
        /*0018*/ 	.byte	0x03, 0x19
        /*001a*/ 	.short	0x0438


	//----- nvinfo : EIATTR_KPARAM_INFO
	.align		4
        /*001c*/ 	.byte	0x04, 0x17
        /*001e*/ 	.short	(.L_248 - .L_247)
.L_247:
        /*0020*/ 	.word	0x00000000
        /*0024*/ 	.short	0x0000
        /*0026*/ 	.short	0x0000
        /*0028*/ 	.byte	0x00, 0xf0, 0xe1, 0x10


	//----- nvinfo : EIATTR_MAXREG_COUNT
	.align		4
.L_248:
        /*002c*/ 	.byte	0x03, 0x1b
        /*002e*/ 	.short	0x00ff


	//----- nvinfo : EIATTR_NUM_BARRIERS
	.align		4
        /*0030*/ 	.byte	0x02, 0x4c
        /*0032*/ 	.byte	0x06
	.zero		1


	//----- nvinfo : EIATTR_ANNOTATIONS
	.align		4
        /*0034*/ 	.byte	0x04, 0x55
        /*0036*/ 	.short	(.L_250 - .L_249)


	//   ....[0]....
.L_249:
        /*0038*/ 	.word	0x00000001
        /*003c*/ 	.byte	0x70, 0x00, 0x00, 0x00, 0x01, 0x00, 0x00, 0x00, 0xe0, 0x0f, 0x00, 0x00, 0x01, 0x00, 0x00, 0x00
        /*004c*/ 	.byte	0x60, 0x10, 0x00, 0x00, 0x01, 0x00, 0x00, 0x00, 0xa0, 0x12, 0x00, 0x00, 0x01, 0x00, 0x00, 0x00
        /*005c*/ 	.byte	0xc0, 0x93, 0x00, 0x00, 0x01, 0x00, 0x00, 0x00, 0x30, 0x9b, 0x00, 0x00, 0x01, 0x00, 0x00, 0x00
        /*006c*/ 	.byte	0x70, 0x9b, 0x00, 0x00, 0x01, 0x00, 0x00, 0x00, 0x60, 0xc6, 0x00, 0x00


	//----- nvinfo : EIATTR_MERCURY_ISA_VERSION
	.align		4
.L_250:
        /*0078*/ 	.byte	0x03, 0x5f
        /*007a*/ 	.short	0x0000


	//----- nvinfo : EIATTR_INT_WARP_WIDE_INSTR_OFFSETS
	.align		4
        /*007c*/ 	.byte	0x04, 0x31
        /*007e*/ 	.short	(.L_252 - .L_251)


	//   ....[0]....
.L_251:
        /*0080*/ 	.word	0x000092a0


	//   ....[1]....
        /*0084*/ 	.word	0x00009320


	//----- nvinfo : EIATTR_COOP_GROUP_MASK_REGIDS
	.align		4
.L_252:
        /*0088*/ 	.byte	0x04, 0x29
        /*008a*/ 	.short	(.L_254 - .L_253)


	//   ....[0]....
.L_253:
        /*008c*/ 	.word	0xffffffff


	//   ....[1]....
        /*0090*/ 	.word	0xffffffff


	//   ....[2]....
        /*0094*/ 	.word	0xffffffff


	//   ....[3]....
        /*0098*/ 	.word	0xffffffff


	//   ....[4]....
        /*009c*/ 	.word	0xffffffff


	//   ....[5]....
        /*00a0*/ 	.word	0xffffffff


	//   ....[6]....
        /*00a4*/ 	.word	0xffffffff


	//   ....[7]....
        /*00a8*/ 	.word	0xffffffff


	//   ....[8]....
        /*00ac*/ 	.word	0xffffffff


	//   ....[9]....
        /*00b0*/ 	.word	0xffffffff


	//   ....[10]....
        /*00b4*/ 	.word	0xffffffff


	//   ....[11]....
        /*00b8*/ 	.word	0xffffffff


	//   ....[12]....
        /*00bc*/ 	.word	0xffffffff


	//   ....[13]....
        /*00c0*/ 	.word	0xffffffff


	//   ....[14]....
        /*00c4*/ 	.word	0xffffffff


	//   ....[15]....
        /*00c8*/ 	.word	0xffffffff


	//   ....[16]....
        /*00cc*/ 	.word	0xffffffff


	//   ....[17]....
        /*00d0*/ 	.word	0xffffffff


	//   ....[18]....
        /*00d4*/ 	.word	0xffffffff


	//   ....[19]....
        /*00d8*/ 	.word	0xffffffff


	//   ....[20]....
        /*00dc*/ 	.word	0xffffffff


	//   ....[21]....
        /*00e0*/ 	.word	0xffffffff


	//   ....[22]....
        /*00e4*/ 	.word	0xffffffff


	//   ....[23]....
        /*00e8*/ 	.word	0xffffffff


	//   ....[24]....
        /*00ec*/ 	.word	0xffffffff


	//   ....[25]....
        /*00f0*/ 	.word	0xffffffff


	//   ....[26]....
        /*00f4*/ 	.word	0xffffffff


	//   ....[27]....
        /*00f8*/ 	.word	0xffffffff


	//   ....[28]....
        /*00fc*/ 	.word	0xffffffff


	//   ....[29]....
        /*0100*/ 	.word	0xffffffff


	//   ....[30]....
        /*0104*/ 	.word	0xffffffff


	//   ....[31]....
        /*0108*/ 	.word	0xffffffff


	//   ....[32]....
        /*010c*/ 	.word	0xffffffff


	//   ....[33]....
        /*0110*/ 	.word	0xffffffff


	//   ....[34]....
        /*0114*/ 	.word	0xffffffff


	//   ....[35]....
        /*0118*/ 	.word	0xffffffff


	//   ....[36]....
        /*011c*/ 	.word	0xffffffff


	//   ....[37]....
        /*0120*/ 	.word	0xffffffff


	//   ....[38]....
        /*0124*/ 	.word	0xffffffff


	//   ....[39]....
        /*0128*/ 	.word	0xffffffff


	//   ....[40]....
        /*012c*/ 	.word	0xffffffff


	//   ....[41]....
        /*0130*/ 	.word	0xffffffff


	//   ....[42]....
        /*0134*/ 	.word	0xffffffff


	//   ....[43]....
        /*0138*/ 	.word	0xffffffff


	//   ....[44]....
        /*013c*/ 	.word	0xffffffff


	//   ....[45]....
        /*0140*/ 	.word	0xffffffff


	//   ....[46]....
        /*0144*/ 	.word	0xffffffff


	//   ....[47]....
        /*0148*/ 	.word	0xffffffff


	//   ....[48]....
        /*014c*/ 	.word	0xffffffff


	//   ....[49]....
        /*0150*/ 	.word	0xffffffff


	//   ....[50]....
        /*0154*/ 	.word	0xffffffff


	//   ....[51]....
        /*0158*/ 	.word	0xffffffff


	//   ....[52]....
        /*015c*/ 	.word	0xffffffff


	//   ....[53]....
        /*0160*/ 	.word	0xffffffff


	//   ....[54]....
        /*0164*/ 	.word	0xffffffff


	//   ....[55]....
        /*0168*/ 	.word	0xffffffff


	//   ....[56]....
        /*016c*/ 	.word	0xffffffff


	//   ....[57]....
        /*0170*/ 	.word	0xffffffff


	//   ....[58]....
        /*0174*/ 	.word	0xffffffff


	//   ....[59]....
        /*0178*/ 	.word	0xffffffff


	//   ....[60]....
        /*017c*/ 	.word	0xffffffff


	//   ....[61]....
        /*0180*/ 	.word	0xffffffff


	//   ....[62]....
        /*0184*/ 	.word	0xffffffff


	//   ....[63]....
        /*0188*/ 	.word	0xffffffff


	//   ....[64]....
        /*018c*/ 	.word	0xffffffff


	//   ....[65]....
        /*0190*/ 	.word	0xffffffff


	//   ....[66]....
        /*0194*/ 	.word	0xffffffff


	//   ....[67]....
        /*0198*/ 	.word	0xffffffff


	//   ....[68]....
        /*019c*/ 	.word	0xffffffff


	//   ....[69]....
        /*01a0*/ 	.word	0xffffffff


	//   ....[70]....
        /*01a4*/ 	.word	0xffffffff


	//   ....[71]....
        /*01a8*/ 	.word	0xffffffff


	//   ....[72]....
        /*01ac*/ 	.word	0xffffffff


	//   ....[73]....
        /*01b0*/ 	.word	0xffffffff


	//   ....[74]....
        /*01b4*/ 	.word	0xffffffff


	//   ....[75]....
        /*01b8*/ 	.word	0xffffffff


	//   ....[76]....
        /*01bc*/ 	.word	0xffffffff


	//   ....[77]....
        /*01c0*/ 	.word	0xffffffff


	//   ....[78]....
        /*01c4*/ 	.word	0xffffffff


	//   ....[79]....
        /*01c8*/ 	.word	0xffffffff


	//   ....[80]....
        /*01cc*/ 	.word	0xffffffff


	//   ....[81]....
        /*01d0*/ 	.word	0xffffffff


	//   ....[82]....
        /*01d4*/ 	.word	0xffffffff


	//   ....[83]....
        /*01d8*/ 	.word	0xffffffff


	//   ....[84]....
        /*01dc*/ 	.word	0xffffffff


	//   ....[85]....
        /*01e0*/ 	.word	0xffffffff


	//   ....[86]....
        /*01e4*/ 	.word	0xffffffff


	//   ....[87]....
        /*01e8*/ 	.word	0xffffffff


	//   ....[88]....
        /*01ec*/ 	.word	0xffffffff


	//   ....[89]....
        /*01f0*/ 	.word	0xffffffff


	//   ....[90]....
        /*01f4*/ 	.word	0xffffffff


	//   ....[91]....
        /*01f8*/ 	.word	0xffffffff


	//   ....[92]....
        /*01fc*/ 	.word	0xffffffff


	//   ....[93]....
        /*0200*/ 	.word	0xffffffff


	//   ....[94]....
        /*0204*/ 	.word	0xffffffff


	//   ....[95]....
        /*0208*/ 	.word	0xffffffff


	//   ....[96]....
        /*020c*/ 	.word	0xffffffff


	//   ....[97]....
        /*0210*/ 	.word	0xffffffff


	//   ....[98]....
        /*0214*/ 	.word	0xffffffff


	//   ....[99]....
        /*0218*/ 	.word	0xffffffff


	//   ....[100]....
        /*021c*/ 	.word	0xffffffff


	//   ....[101]....
        /*0220*/ 	.word	0xffffffff


	//   ....[102]....
        /*0224*/ 	.word	0xffffffff


	//   ....[103]....
        /*0228*/ 	.word	0xffffffff


	//   ....[104]....
        /*022c*/ 	.word	0xffffffff


	//   ....[105]....
        /*0230*/ 	.word	0xffffffff


	//   ....[106]....
        /*0234*/ 	.word	0xffffffff


	//   ....[107]....
        /*0238*/ 	.word	0xffffffff


	//   ....[108]....
        /*023c*/ 	.word	0xffffffff


	//   ....[109]....
        /*0240*/ 	.word	0xffffffff


	//   ....[110]....
        /*0244*/ 	.word	0xffffffff


	//   ....[111]....
        /*0248*/ 	.word	0xffffffff


	//   ....[112]....
        /*024c*/ 	.word	0xffffffff


	//   ....[113]....
        /*0250*/ 	.word	0xffffffff


	//   ....[114]....
        /*0254*/ 	.word	0xffffffff


	//   ....[115]....
        /*0258*/ 	.word	0xffffffff


	//   ....[116]....
        /*025c*/ 	.word	0xffffffff


	//   ....[117]....
        /*0260*/ 	.word	0xffffffff


	//   ....[118]....
        /*0264*/ 	.word	0xffffffff


	//   ....[119]....
        /*0268*/ 	.word	0xffffffff


	//   ....[120]....
        /*026c*/ 	.word	0xffffffff


	//   ....[121]....
        /*0270*/ 	.word	0xffffffff


	//   ....[122]....
        /*0274*/ 	.word	0xffffffff


	//   ....[123]....
        /*0278*/ 	.word	0xffffffff


	//   ....[124]....
        /*027c*/ 	.word	0xffffffff


	//   ....[125]....
        /*0280*/ 	.word	0xffffffff


	//   ....[126]....
        /*0284*/ 	.word	0xffffffff


	//   ....[127]....
        /*0288*/ 	.word	0xffffffff


	//   ....[128]....
        /*028c*/ 	.word	0xffffffff


	//   ....[129]....
        /*0290*/ 	.word	0xffffffff


	//   ....[130]....
        /*0294*/ 	.word	0xffffffff


	//   ....[131]....
        /*0298*/ 	.word	0xffffffff


	//   ....[132]....
        /*029c*/ 	.word	0xffffffff


	//   ....[133]....
        /*02a0*/ 	.word	0xffffffff


	//   ....[134]....
        /*02a4*/ 	.word	0xffffffff


	//   ....[135]....
        /*02a8*/ 	.word	0xffffffff


	//   ....[136]....
        /*02ac*/ 	.word	0xffffffff


	//   ....[137]....
        /*02b0*/ 	.word	0xffffffff


	//   ....[138]....
        /*02b4*/ 	.word	0xffffffff


	//   ....[139]....
        /*02b8*/ 	.word	0xffffffff


	//   ....[140]....
        /*02bc*/ 	.word	0xffffffff


	//   ....[141]....
        /*02c0*/ 	.word	0xffffffff


	//   ....[142]....
        /*02c4*/ 	.word	0xffffffff


	//   ....[143]....
        /*02c8*/ 	.word	0xffffffff


	//   ....[144]....
        /*02cc*/ 	.word	0xffffffff


	//   ....[145]....
        /*02d0*/ 	.word	0xffffffff


	//   ....[146]....
        /*02d4*/ 	.word	0xffffffff


	//   ....[147]....
        /*02d8*/ 	.word	0xffffffff


	//   ....[148]....
        /*02dc*/ 	.word	0xffffffff


	//   ....[149]....
        /*02e0*/ 	.word	0xffffffff


	//   ....[150]....
        /*02e4*/ 	.word	0xffffffff


	//   ....[151]....
        /*02e8*/ 	.word	0xffffffff


	//   ....[152]....
        /*02ec*/ 	.word	0xffffffff


	//   ....[153]....
        /*02f0*/ 	.word	0xffffffff


	//   ....[154]....
        /*02f4*/ 	.word	0xffffffff


	//   ....[155]....
        /*02f8*/ 	.word	0xffffffff


	//   ....[156]....
        /*02fc*/ 	.word	0xffffffff


	//   ....[157]....
        /*0300*/ 	.word	0xffffffff


	//   ....[158]....
        /*0304*/ 	.word	0xffffffff


	//   ....[159]....
        /*0308*/ 	.word	0xffffffff


	//   ....[160]....
        /*030c*/ 	.word	0xffffffff


	//   ....[161]....
        /*0310*/ 	.word	0xffffffff


	//   ....[162]....
        /*0314*/ 	.word	0xffffffff


	//   ....[163]....
        /*0318*/ 	.word	0xffffffff


	//   ....[164]....
        /*031c*/ 	.word	0xffffffff


	//   ....[165]....
        /*0320*/ 	.word	0xffffffff


	//   ....[166]....
        /*0324*/ 	.word	0xffffffff


	//   ....[167]....
        /*0328*/ 	.word	0xffffffff


	//   ....[168]....
        /*032c*/ 	.word	0xffffffff


	//   ....[169]....
        /*0330*/ 	.word	0xffffffff


	//   ....[170]....
        /*0334*/ 	.word	0xffffffff


	//   ....[171]....
        /*0338*/ 	.word	0xffffffff


	//   ....[172]....
        /*033c*/ 	.word	0xffffffff


	//   ....[173]....
        /*0340*/ 	.word	0xffffffff


	//   ....[174]....
        /*0344*/ 	.word	0xffffffff


	//   ....[175]....
        /*0348*/ 	.word	0xffffffff


	//----- nvinfo : EIATTR_COOP_GROUP_INSTR_OFFSETS
	.align		4
.L_254:
        /*034c*/ 	.byte	0x04, 0x28
        /*034e*/ 	.short	(.L_256 - .L_255)


	//   ....[0]....
.L_255:
        /*0350*/ 	.word	0x00000050


	//   ....[1]....
        /*0354*/ 	.word	0x000001e0


	//   ....[2]....
        /*0358*/ 	.word	0x00000210


	//   ....[3]....
        /*035c*/ 	.word	0x00000240


	//   ....[4]....
        /*0360*/ 	.word	0x00000270


	//   ....[5]....
        /*0364*/ 	.word	0x000002a0


	//   ....[6]....
        /*0368*/ 	.word	0x000002d0


	//   ....[7]....
        /*036c*/ 	.word	0x00000440


	//   ....[8]....
        /*0370*/ 	.word	0x00000480


	//   ....[9]....
        /*0374*/ 	.word	0x000004b0


	//   ....[10]....
        /*0378*/ 	.word	0x000004e0


	//   ....[11]....
        /*037c*/ 	.word	0x00000510


	//   ....[12]....
        /*0380*/ 	.word	0x00000540


	//   ....[13]....
        /*0384*/ 	.word	0x000005d0


	//   ....[14]....
        /*0388*/ 	.word	0x00000600


	//   ....[15]....
        /*038c*/ 	.word	0x00000620


	//   ....[16]....
        /*0390*/ 	.word	0x00000680


	//   ....[17]....
        /*0394*/ 	.word	0x00002170


	//   ....[18]....
        /*0398*/ 	.word	0x00002190


	//   ....[19]....
        /*039c*/ 	.word	0x00002300


	//   ....[20]....
        /*03a0*/ 	.word	0x00002310


	//   ....[21]....
        /*03a4*/ 	.word	0x00002470


	//   ....[22]....
        /*03a8*/ 	.word	0x00002490


	//   ....[23]....
        /*03ac*/ 	.word	0x000025f0


	//   ....[24]....
        /*03b0*/ 	.word	0x00002600


	//   ....[25]....
        /*03b4*/ 	.word	0x00002af0


	//   ....[26]....
        /*03b8*/ 	.word	0x00002b00


	//   ....[27]....
        /*03bc*/ 	.word	0x00002b20


	//   ....[28]....
        /*03c0*/ 	.word	0x00002b40


	//   ....[29]....
        /*03c4*/ 	.word	0x00002c30


	//   ....[30]....
        /*03c8*/ 	.word	0x00002c40


	//   ....[31]....
        /*03cc*/ 	.word	0x00002c50


	//   ....[32]....
        /*03d0*/ 	.word	0x00002c60


	//   ....[33]....
        /*03d4*/ 	.word	0x00003fc0


	//   ....[34]....
        /*03d8*/ 	.word	0x00003fe0


	//   ....[35]....
        /*03dc*/ 	.word	0x00004030


	//   ....[36]....
        /*03e0*/ 	.word	0x000040b0


	//   ....[37]....
        /*03e4*/ 	.word	0x00004750


	//   ....[38]....
        /*03e8*/ 	.word	0x00004760


	//   ....[39]....
        /*03ec*/ 	.word	0x00004790


	//   ....[40]....
        /*03f0*/ 	.word	0x000047a0


	//   ....[41]....
        /*03f4*/ 	.word	0x00005c70


	//   ....[42]....
        /*03f8*/ 	.word	0x00005c80


	//   ....[43]....
        /*03fc*/ 	.word	0x00005cb0


	//   ....[44]....
        /*0400*/ 	.word	0x00005cc0


	//   ....[45]....
        /*0404*/ 	.word	0x00006e80


	//   ....[46]....
        /*0408*/ 	.word	0x00006ea0


	//   ....[47]....
        /*040c*/ 	.word	0x00006f70


	//   ....[48]....
        /*0410*/ 	.word	0x00006f90


	//   ....[49]....
        /*0414*/ 	.word	0x000072e0


	//   ....[50]....
        /*0418*/ 	.word	0x000072f0


	//   ....[51]....
        /*041c*/ 	.word	0x00007320


	//   ....[52]....
        /*0420*/ 	.word	0x00007330


	//   ....[53]....
        /*0424*/ 	.word	0x00008a80


	//   ....[54]....
        /*0428*/ 	.word	0x00008ab0


	//   ....[55]....
        /*042c*/ 	.word	0x00008ac0


	//   ....[56]....
        /*0430*/ 	.word	0x00008af0


	//   ....[57]....
        /*0434*/ 	.word	0x00009ea0


	//   ....[58]....
        /*0438*/ 	.word	0x00009eb0


	//   ....[59]....
        /*043c*/ 	.word	0x00009ec0


	//   ....[60]....
        /*0440*/ 	.word	0x00009ed0


	//   ....[61]....
        /*0444*/ 	.word	0x0000a240


	//   ....[62]....
        /*0448*/ 	.word	0x0000a260


	//   ....[63]....
        /*044c*/ 	.word	0x0000a3c0


	//   ....[64]....
        /*0450*/ 	.word	0x0000a3d0


	//   ....[65]....
        /*0454*/ 	.word	0x0000a530


	//   ....[66]....
        /*0458*/ 	.word	0x0000a550


	//   ....[67]....
        /*045c*/ 	.word	0x0000a6b0


	//   ....[68]....
        /*0460*/ 	.word	0x0000a6c0


	//   ....[69]....
        /*0464*/ 	.word	0x0000aa00


	//   ....[70]....
        /*0468*/ 	.word	0x0000aa20


	//   ....[71]....
        /*046c*/ 	.word	0x0000b1f0


	//   ....[72]....
        /*0470*/ 	.word	0x0000b200


	//   ....[73]....
        /*0474*/ 	.word	0x0000c090


	//   ....[74]....
        /*0478*/ 	.word	0x0000c0b0


	//   ....[75]....
        /*047c*/ 	.word	0x0000c220


	//   ....[76]....
        /*0480*/ 	.word	0x0000c230


	//   ....[77]....
        /*0484*/ 	.word	0x0000c390


	//   ....[78]....
        /*0488*/ 	.word	0x0000c3b0


	//   ....[79]....
        /*048c*/ 	.word	0x0000c510


	//   ....[80]....
        /*0490*/ 	.word	0x0000c520


	//   ....[81]....
        /*0494*/ 	.word	0x0000c720


	//   ....[82]....
        /*0498*/ 	.word	0x0000c740


	//   ....[83]....
        /*049c*/ 	.word	0x0000c860


	//   ....[84]....
        /*04a0*/ 	.word	0x0000c8a0


	//   ....[85]....
        /*04a4*/ 	.word	0x0000c8d0


	//   ....[86]....
        /*04a8*/ 	.word	0x0000c900


	//   ....[87]....
        /*04ac*/ 	.word	0x0000c930


	//   ....[88]....
        /*04b0*/ 	.word	0x0000c960


	//   ....[89]....
        /*04b4*/ 	.word	0x0000cab0


	//   ....[90]....
        /*04b8*/ 	.word	0x0000caf0


	//   ....[91]....
        /*04bc*/ 	.word	0x0000cb20


	//   ....[92]....
        /*04c0*/ 	.word	0x0000cb50


	//   ....[93]....
        /*04c4*/ 	.word	0x0000cb80


	//   ....[94]....
        /*04c8*/ 	.word	0x0000cbb0


	//   ....[95]....
        /*04cc*/ 	.word	0x0000cc40


	//   ....[96]....
        /*04d0*/ 	.word	0x0000cc70


	//   ....[97]....
        /*04d4*/ 	.word	0x0000cc80


	//   ....[98]....
        /*04d8*/ 	.word	0x0000cce0


	//   ....[99]....
        /*04dc*/ 	.word	0x0000d210


	//   ....[100]....
        /*04e0*/ 	.word	0x0000d270


	//   ....[101]....
        /*04e4*/ 	.word	0x0000d2c0


	//   ....[102]....
        /*04e8*/ 	.word	0x0000d310


	//   ....[103]....
        /*04ec*/ 	.word	0x0000d360


	//   ....[104]....
        /*04f0*/ 	.word	0x0000d3d0


	//   ....[105]....
        /*04f4*/ 	.word	0x0000d420


	//   ....[106]....
        /*04f8*/ 	.word	0x0000d480


	//   ....[107]....
        /*04fc*/ 	.word	0x0000d4f0


	//   ....[108]....
        /*0500*/ 	.word	0x0000d550


	//   ....[109]....
        /*0504*/ 	.word	0x0000d5c0


	//   ....[110]....
        /*0508*/ 	.word	0x0000d630


	//   ....[111]....
        /*050c*/ 	.word	0x0000d6a0


	//   ....[112]....
        /*0510*/ 	.word	0x0000d700


	//   ....[113]....
        /*0514*/ 	.word	0x0000d770


	//   ....[114]....
        /*0518*/ 	.word	0x0000d7e0


	//   ....[115]....
        /*051c*/ 	.word	0x0000d850


	//   ....[116]....
        /*0520*/ 	.word	0x0000d8b0


	//   ....[117]....
        /*0524*/ 	.word	0x0000d920


	//   ....[118]....
        /*0528*/ 	.word	0x0000d990


	//   ....[119]....
        /*052c*/ 	.word	0x0000dad0


	//   ....[120]....
        /*0530*/ 	.word	0x0000db30


	//   ....[121]....
        /*0534*/ 	.word	0x0000db80


	//   ....[122]....
        /*0538*/ 	.word	0x0000dbc0


	//   ....[123]....
        /*053c*/ 	.word	0x0000dc10


	//   ....[124]....
        /*0540*/ 	.word	0x0000dc60


	//   ....[125]....
        /*0544*/ 	.word	0x0000dcd0


	//   ....[126]....
        /*0548*/ 	.word	0x0000dd40


	//   ....[127]....
        /*054c*/ 	.word	0x0000ddb0


	//   ....[128]....
        /*0550*/ 	.word	0x0000def0


	//   ....[129]....
        /*0554*/ 	.word	0x0000df50


	//   ....[130]....
        /*0558*/ 	.word	0x0000dfa0


	//   ....[131]....
        /*055c*/ 	.word	0x0000dfe0


	//   ....[132]....
        /*0560*/ 	.word	0x0000e030


	//   ....[133]....
        /*0564*/ 	.word	0x0000e070


	//   ....[134]....
        /*0568*/ 	.word	0x0000e0c0


	//   ....[135]....
        /*056c*/ 	.word	0x0000e110


	//   ....[136]....
        /*0570*/ 	.word	0x0000e160


	//   ....[137]....
        /*0574*/ 	.word	0x0000e1a0


	//   ....[138]....
        /*0578*/ 	.word	0x0000e210


	//   ....[139]....
        /*057c*/ 	.word	0x0000e280


	//   ....[140]....
        /*0580*/ 	.word	0x0000e2f0


	//   ....[141]....
        /*0584*/ 	.word	0x0000e350


	//   ....[142]....
        /*0588*/ 	.word	0x0000e3c0


	//   ....[143]....
        /*058c*/ 	.word	0x0000e430


	//   ....[144]....
        /*0590*/ 	.word	0x0000e4a0


	//   ....[145]....
        /*0594*/ 	.word	0x0000e500


	//   ....[146]....
        /*0598*/ 	.word	0x0000e570


	//   ....[147]....
        /*059c*/ 	.word	0x0000e5e0


	//   ....[148]....
        /*05a0*/ 	.word	0x0000e650


	//   ....[149]....
        /*05a4*/ 	.word	0x0000e6b0


	//   ....[150]....
        /*05a8*/ 	.word	0x0000e720


	//   ....[151]....
        /*05ac*/ 	.word	0x0000e790


	//   ....[152]....
        /*05b0*/ 	.word	0x0000e800


	//   ....[153]....
        /*05b4*/ 	.word	0x0000e860


	//   ....[154]....
        /*05b8*/ 	.word	0x0000e8d0


	//   ....[155]....
        /*05bc*/ 	.word	0x0000e940


	//   ....[156]....
        /*05c0*/ 	.word	0x0000e9b0


	//   ....[157]....
        /*05c4*/ 	.word	0x0000ea10


	//   ....[158]....
        /*05c8*/ 	.word	0x0000ea80


	//   ....[159]....
        /*05cc*/ 	.word	0x0000eaf0


	//   ....[160]....
        /*05d0*/ 	.word	0x0000eb40


	//   ....[161]....
        /*05d4*/ 	.word	0x0000eb80


	//   ....[162]....
        /*05d8*/ 	.word	0x0000ebd0


	//   ....[163]....
        /*05dc*/ 	.word	0x0000ec20


	//   ....[164]....
        /*05e0*/ 	.word	0x0000ec70


	//   ....[165]....
        /*05e4*/ 	.word	0x0000ece0


	//   ....[166]....
        /*05e8*/ 	.word	0x0000ed30


	//   ....[167]....
        /*05ec*/ 	.word	0x0000ed80


	//   ....[168]....
        /*05f0*/ 	.word	0x0000edd0


	//   ....[169]....
        /*05f4*/ 	.word	0x0000ee20


	//   ....[170]....
        /*05f8*/ 	.word	0x0000ee70


	//   ....[171]....
        /*05fc*/ 	.word	0x0000eee0


	//   ....[172]....
        /*0600*/ 	.word	0x0000ef30


	//   ....[173]....
        /*0604*/ 	.word	0x0000ef90


	//   ....[174]....
        /*0608*/ 	.word	0x0000eff0


	//   ....[175]....
        /*060c*/ 	.word	0x0000f060


	//----- nvinfo : EIATTR_EXIT_INSTR_OFFSETS
	.align		4
.L_256:
        /*0610*/ 	.byte	0x04, 0x1c
        /*0612*/ 	.short	(.L_258 - .L_257)


	//   ....[0]....
.L_257:
        /*0614*/ 	.word	0x00000b40


	//   ....[1]....
        /*0618*/ 	.word	0x0000d1d0


	//----- nvinfo : EIATTR_MAX_THREADS
	.align		4
.L_258:
        /*061c*/ 	.byte	0x04, 0x05
        /*061e*/ 	.short	(.L_260 - .L_259)
.L_259:
        /*0620*/ 	.word	0x00000100
        /*0624*/ 	.word	0x00000001
        /*0628*/ 	.word	0x00000001


	//----- nvinfo : EIATTR_CRS_STACK_SIZE
	.align		4
.L_260:
        /*062c*/ 	.byte	0x04, 0x1e
        /*062e*/ 	.short	(.L_262 - .L_261)
.L_261:
        /*0630*/ 	.word	0x00000000
.L_262:


//--------------------- .nv.info._ZN7cutlass13device_kernelIN5flash19enable_sm80_to_sm89INS1_16FlashAttnFwdSm80INS1_25CollectiveMainloopFwdSm80ILi8ELi1ELb0EN4cute5tupleIJNS5_1CILi128EEENS7_ILi64EEENS7_ILi192EEEEEELi192ENS_10bfloat16_tEfNS_4arch4Sm80ELb0ELb0ELb1ELb1ELb1ELb1ELb1ELb1EEENS1_21CollectiveEpilogueFwdINS6_IJS8_SA_S9_EEENS6_IJNS7_ILi1EEESI_SI_EEESC_SE_Li256ELb1ELb1ELb1ELb0EEENS1_36VarlenDynamicPersistentTileSchedulerILi128ELi64ELi256ELi256ELb1ELb1ELb0ELb0ELb1ELb1EEEEEEEEEvNT_6ParamsE --------------------------
	.section	.nv.info._ZN7cutlass13device_kernelIN5flash19enable_sm80_to_sm89INS1_16FlashAttnFwdSm80INS1_25CollectiveMainloopFwdSm80ILi8ELi1ELb0EN4cute5tupleIJNS5_1CILi128EEENS7_ILi64EEENS7_ILi192EEEEEELi192ENS_10bfloat16_tEfNS_4arch4Sm80ELb0ELb0ELb1ELb1ELb1ELb1ELb1ELb1EEENS1_21CollectiveEpilogueFwdINS6_IJS8_SA_S9_EEENS6_IJNS7_ILi1EEESI_SI_EEESC_SE_Li256ELb1ELb1ELb1ELb0EEENS1_36VarlenDynamicPersistentTileSchedulerILi128ELi64ELi256ELi256ELb1ELb1ELb0ELb0ELb1ELb1EEEEEEEEEvNT_6ParamsE,"",@"SHT_CUDA_INFO"
	.sectionflags	@""
	.align	4


	//----- nvinfo : EIATTR_CUDA_API_VERSION
	.align		4
        /*0000*/ 	.byte	0x04, 0x37
        /*0002*/ 	.short	(.L_264 - .L_263)
.L_263:
        /*0004*/ 	.word	0x00000082


	//----- nvinfo : EIATTR_SW2861232_WAR
	.align		4
.L_264:
        /*0008*/ 	.byte	0x01, 0x35
	.zero		2


	//----- nvinfo : EIATTR_PARAM_CBANK
	.align		4
        /*000c*/ 	.byte	0x04, 0x0a
        /*000e*/ 	.short	(.L_266 - .L_265)
	.align		4
.L_265:
        /*0010*/ 	.word	index@(.nv.constant0._ZN7cutlass13device_kernelIN5flash19enable_sm80_to_sm89INS1_16FlashAttnFwdSm80INS1_25CollectiveMainloopFwdSm80ILi8ELi1ELb0EN4cute5tupleIJNS5_1CILi128EEENS7_ILi64EEENS7_ILi192EEEEEELi192ENS_10bfloat16_tEfNS_4arch4Sm80ELb0ELb0ELb1ELb1ELb1ELb1ELb1ELb1EEENS1_21CollectiveEpilogueFwdINS6_IJS8_SA_S9_EEENS6_IJNS7_ILi1EEESI_SI_EEESC_SE_Li256ELb1ELb1ELb1ELb0EEENS1_36VarlenDynamicPersistentTileSchedulerILi128ELi64ELi256ELi256ELb1ELb1ELb0ELb0ELb1ELb1EEEEEEEEEvNT_6ParamsE)
        /*0014*/ 	.short	0x0160
        /*0016*/ 	.short	0x0438


	//----- nvinfo : EIATTR_CBANK_PARAM_SIZE
	.align		4
.L_266:
        /*0018*/ 	.byte	0x03, 0x19
        /*001a*/ 	.short	0x0438


	//----- nvinfo : EIATTR_KPARAM_INFO
	.align		4
        /*001c*/ 	.byte	0x04, 0x17
        /*001e*/ 	.short	(.L_268 - .L_267)
.L_267:
        /*0020*/ 	.word	0x00000000
        /*0024*/ 	.short	0x0000
        /*0026*/ 	.short	0x0000
        /*0028*/ 	.byte	0x00, 0xf0, 0xe1, 0x10


	//----- nvinfo : EIATTR_MAXREG_COUNT
	.align		4
.L_268:
        /*002c*/ 	.byte	0x03, 0x1b
        /*002e*/ 	.short	0x00ff


	//----- nvinfo : EIATTR_NUM_BARRIERS
	.align		4
        /*0030*/ 	.byte	0x02, 0x4c
        /*0032*/ 	.byte	0x06
	.zero		1


	//----- nvinfo : EIATTR_ANNOTATIONS
	.align		4
        /*0034*/ 	.byte	0x04, 0x55
        /*0036*/ 	.short	(.L_270 - .L_269)


	//   ....[0]....
.L_269:
        /*0038*/ 	.word	0x00000001
        /*003c*/ 	.byte	0x40, 0x10, 0x00, 0x00, 0x01, 0x00, 0x00, 0x00, 0x00, 0x12, 0x00, 0x00, 0x01, 0x00, 0x00, 0x00
        /* <DEDUP_REMOVED lines=21> */
        /*019c*/ 	.byte	0x00, 0x4c, 0x01, 0x00, 0x01, 0x00, 0x00, 0x00, 0x90, 0x4d, 0x01, 0x00


	//----- nvinfo : EIATTR_MERCURY_ISA_VERSION
	.align		4
.L_270:
        /*01a8*/ 	.byte	0x03, 0x5f
        /*01aa*/ 	.short	0x0000


	//----- nvinfo : EIATTR_INT_WARP_WIDE_INSTR_OFFSETS
	.align		4
        /*01ac*/ 	.byte	0x04, 0x31
        /*01ae*/ 	.short	(.L_272 - .L_271)


	//   ....[0]....
.L_271:
        /*01b0*/ 	.word	0x00014340


	//   ....[1]....
        /*01b4*/ 	.word	0x000143c0


	//----- nvinfo : EIATTR_COOP_GROUP_MASK_REGIDS
	.align		4
.L_272:
        /*01b8*/ 	.byte	0x04, 0x29
        /*01ba*/ 	.short	(.L_274 - .L_273)


	//   ....[0]....
.L_273:
        /*01bc*/ 	.word	0xffffffff


	//   ....[1]....
        /*01c0*/ 	.word	0xffffffff


	//   ....[2]....
        /*01c4*/ 	.word	0xffffffff


	//   ....[3]....
        /*01c8*/ 	.word	0xffffffff


	//   ....[4]....
        /*01cc*/ 	.word	0xffffffff


	//   ....[5]....
        /*01d0*/ 	.word	0xffffffff


	//   ....[6]....
        /*01d4*/ 	.word	0xffffffff


	//   ....[7]....
        /*01d8*/ 	.word	0xffffffff


	//   ....[8]....
        /*01dc*/ 	.word	0xffffffff


	//   ....[9]....
        /*01e0*/ 	.word	0xffffffff


	//   ....[10]....
        /*01e4*/ 	.word	0xffffffff


	//   ....[11]....
        /*01e8*/ 	.word	0xffffffff


	//   ....[12]....
        /*01ec*/ 	.word	0xffffffff


	//   ....[13]....
        /*01f0*/ 	.word	0xffffffff


	//   ....[14]....
        /*01f4*/ 	.word	0xffffffff


	//   ....[15]....
        /*01f8*/ 	.word	0xffffffff


	//   ....[16]....
        /*01fc*/ 	.word	0xffffffff


	//   ....[17]....
        /*0200*/ 	.word	0xffffffff


	//   ....[18]....
        /*0204*/ 	.word	0xffffffff


	//   ....[19]....
        /*0208*/ 	.word	0xffffffff


	//   ....[20]....
        /*020c*/ 	.word	0xffffffff


	//   ....[21]....
        /*0210*/ 	.word	0xffffffff


	//   ....[22]....
        /*0214*/ 	.word	0xffffffff


	//   ....[23]....
        /*0218*/ 	.word	0xffffffff


	//   ....[24]....
        /*021c*/ 	.word	0xffffffff


	//   ....[25]....
        /*0220*/ 	.word	0xffffffff


	//   ....[26]....
        /*0224*/ 	.word	0xffffffff


	//   ....[27]....
        /*0228*/ 	.word	0xffffffff


	//   ....[28]....
        /*022c*/ 	.word	0xffffffff


	//   ....[29]....
        /*0230*/ 	.word	0xffffffff


	//   ....[30]....
        /*0234*/ 	.word	0xffffffff


	//   ....[31]....
        /*0238*/ 	.word	0xffffffff


	//   ....[32]....
        /*023c*/ 	.word	0xffffffff


	//   ....[33]....
        /*0240*/ 	.word	0xffffffff


	//   ....[34]....
        /*0244*/ 	.word	0xffffffff


	//   ....[35]....
        /*0248*/ 	.word	0xffffffff


	//   ....[36]....
        /*024c*/ 	.word	0xffffffff


	//   ....[37]....
        /*0250*/ 	.word	0xffffffff


	//   ....[38]....
        /*0254*/ 	.word	0xffffffff


	//   ....[39]....
        /*0258*/ 	.word	0xffffffff


	//   ....[40]....
        /*025c*/ 	.word	0xffffffff


	//   ....[41]....
        /*0260*/ 	.word	0xffffffff


	//   ....[42]....
        /*0264*/ 	.word	0xffffffff


	//   ....[43]....
        /*0268*/ 	.word	0xffffffff


	//   ....[44]....
        /*026c*/ 	.word	0xffffffff


	//   ....[45]....
        /*0270*/ 	.word	0xffffffff


	//   ....[46]....
        /*0274*/ 	.word	0xffffffff


	//   ....[47]....
        /*0278*/ 	.word	0xffffffff


	//   ....[48]....
        /*027c*/ 	.word	0xffffffff


	//   ....[49]....
        /*0280*/ 	.word	0xffffffff


	//   ....[50]....
        /*0284*/ 	.word	0xffffffff


	//   ....[51]....
        /*0288*/ 	.word	0xffffffff


	//   ....[52]....
        /*028c*/ 	.word	0xffffffff


	//   ....[53]....
        /*0290*/ 	.word	0xffffffff


	//   ....[54]....
        /*0294*/ 	.word	0xffffffff


	//   ....[55]....
        /*0298*/ 	.word	0xffffffff


	//   ....[56]....
        /*029c*/ 	.word	0xffffffff


	//   ....[57]....
        /*02a0*/ 	.word	0xffffffff


	//   ....[58]....
        /*02a4*/ 	.word	0xffffffff


	//   ....[59]....
        /*02a8*/ 	.word	0xffffffff


	//   ....[60]....
        /*02ac*/ 	.word	0xffffffff


	//   ....[61]....
        /*02b0*/ 	.word	0xffffffff


	//   ....[62]....
        /*02b4*/ 	.word	0xffffffff


	//   ....[63]....
        /*02b8*/ 	.word	0xffffffff


	//   ....[64]....
        /*02bc*/ 	.word	0xffffffff


	//   ....[65]....
        /*02c0*/ 	.word	0xffffffff


	//   ....[66]....
        /*02c4*/ 	.word	0xffffffff


	//   ....[67]....
        /*02c8*/ 	.word	0xffffffff


	//   ....[68]....
        /*02cc*/ 	.word	0xffffffff


	//   ....[69]....
        /*02d0*/ 	.word	0xffffffff


	//   ....[70]....
        /*02d4*/ 	.word	0xffffffff


	//   ....[71]....
        /*02d8*/ 	.word	0xffffffff


	//   ....[72]....
        /*02dc*/ 	.word	0xffffffff


	//   ....[73]....
        /*02e0*/ 	.word	0xffffffff


	//   ....[74]....
        /*02e4*/ 	.word	0xffffffff


	//   ....[75]....
        /*02e8*/ 	.word	0xffffffff


	//   ....[76]....
        /*02ec*/ 	.word	0xffffffff


	//   ....[77]....
        /*02f0*/ 	.word	0xffffffff


	//   ....[78]....
        /*02f4*/ 	.word	0xffffffff


	//   ....[79]....
        /*02f8*/ 	.word	0xffffffff


	//   ....[80]....
        /*02fc*/ 	.word	0xffffffff


	//   ....[81]....
        /*0300*/ 	.word	0xffffffff


	//   ....[82]....
        /*0304*/ 	.word	0xffffffff


	//   ....[83]....
        /*0308*/ 	.word	0xffffffff


	//   ....[84]....
        /*030c*/ 	.word	0xffffffff


	//   ....[85]....
        /*0310*/ 	.word	0xffffffff


	//   ....[86]....
        /*0314*/ 	.word	0xffffffff


	//   ....[87]....
        /*0318*/ 	.word	0xffffffff


	//   ....[88]....
        /*031c*/ 	.word	0xffffffff


	//   ....[89]....
        /*0320*/ 	.word	0xffffffff


	//   ....[90]....
        /*0324*/ 	.word	0xffffffff


	//   ....[91]....
        /*0328*/ 	.word	0xffffffff


	//   ....[92]....
        /*032c*/ 	.word	0xffffffff


	//   ....[93]....
        /*0330*/ 	.word	0xffffffff


	//   ....[94]....
        /*0334*/ 	.word	0xffffffff


	//   ....[95]....
        /*0338*/ 	.word	0xffffffff


	//   ....[96]....
        /*033c*/ 	.word	0xffffffff


	//   ....[97]....
        /*0340*/ 	.word	0xffffffff


	//   ....[98]....
        /*0344*/ 	.word	0xffffffff


	//   ....[99]....
        /*0348*/ 	.word	0xffffffff


	//   ....[100]....
        /*034c*/ 	.word	0xffffffff


	//   ....[101]....
        /*0350*/ 	.word	0xffffffff


	//   ....[102]....
        /*0354*/ 	.word	0xffffffff


	//   ....[103]....
        /*0358*/ 	.word	0xffffffff


	//   ....[104]....
        /*035c*/ 	.word	0xffffffff


	//   ....[105]....
        /*0360*/ 	.word	0xffffffff


	//   ....[106]....
        /*0364*/ 	.word	0xffffffff


	//   ....[107]....
        /*0368*/ 	.word	0xffffffff


	//   ....[108]....
        /*036c*/ 	.word	0xffffffff


	//   ....[109]....
        /*0370*/ 	.word	0xffffffff


	//   ....[110]....
        /*0374*/ 	.word	0xffffffff


	//   ....[111]....
        /*0378*/ 	.word	0xffffffff


	//   ....[112]....
        /*037c*/ 	.word	0xffffffff


	//   ....[113]....
        /*0380*/ 	.word	0xffffffff


	//   ....[114]....
        /*0384*/ 	.word	0xffffffff


	//   ....[115]....
        /*0388*/ 	.word	0xffffffff


	//   ....[116]....
        /*038c*/ 	.word	0xffffffff


	//   ....[117]....
        /*0390*/ 	.word	0xffffffff


	//   ....[118]....
        /*0394*/ 	.word	0xffffffff


	//   ....[119]....
        /*0398*/ 	.word	0xffffffff


	//   ....[120]....
        /*039c*/ 	.word	0xffffffff


	//   ....[121]....
        /*03a0*/ 	.word	0xffffffff


	//   ....[122]....
        /*03a4*/ 	.word	0xffffffff


	//   ....[123]....
        /*03a8*/ 	.word	0xffffffff


	//   ....[124]....
        /*03ac*/ 	.word	0xffffffff


	//   ....[125]....
        /*03b0*/ 	.word	0xffffffff


	//   ....[126]....
        /*03b4*/ 	.word	0xffffffff


	//   ....[127]....
        /*03b8*/ 	.word	0xffffffff


	//   ....[128]....
        /*03bc*/ 	.word	0xffffffff


	//   ....[129]....
        /*03c0*/ 	.word	0xffffffff


	//   ....[130]....
        /*03c4*/ 	.word	0xffffffff


	//   ....[131]....
        /*03c8*/ 	.word	0xffffffff


	//   ....[132]....
        /*03cc*/ 	.word	0xffffffff


	//   ....[133]....
        /*03d0*/ 	.word	0xffffffff


	//   ....[134]....
        /*03d4*/ 	.word	0xffffffff


	//   ....[135]....
        /*03d8*/ 	.word	0xffffffff


	//   ....[136]....
        /*03dc*/ 	.word	0xffffffff


	//   ....[137]....
        /*03e0*/ 	.word	0xffffffff


	//   ....[138]....
        /*03e4*/ 	.word	0xffffffff


	//   ....[139]....
        /*03e8*/ 	.word	0xffffffff


	//   ....[140]....
        /*03ec*/ 	.word	0xffffffff


	//   ....[141]....
        /*03f0*/ 	.word	0xffffffff


	//   ....[142]....
        /*03f4*/ 	.word	0xffffffff


	//   ....[143]....
        /*03f8*/ 	.word	0xffffffff


	//   ....[144]....
        /*03fc*/ 	.word	0xffffffff


	//   ....[145]....
        /*0400*/ 	.word	0xffffffff


	//   ....[146]....
        /*0404*/ 	.word	0xffffffff


	//   ....[147]....
        /*0408*/ 	.word	0xffffffff


	//   ....[148]....
        /*040c*/ 	.word	0xffffffff


	//   ....[149]....
        /*0410*/ 	.word	0xffffffff


	//   ....[150]....
        /*0414*/ 	.word	0xffffffff


	//   ....[151]....
        /*0418*/ 	.word	0xffffffff


	//   ....[152]....
        /*041c*/ 	.word	0xffffffff


	//   ....[153]....
        /*0420*/ 	.word	0xffffffff


	//   ....[154]....
        /*0424*/ 	.word	0xffffffff


	//   ....[155]....
        /*0428*/ 	.word	0xffffffff


	//   ....[156]....
        /*042c*/ 	.word	0xffffffff


	//   ....[157]....
        /*0430*/ 	.word	0xffffffff


	//   ....[158]....
        /*0434*/ 	.word	0xffffffff


	//   ....[159]....
        /*0438*/ 	.word	0xffffffff


	//   ....[160]....
        /*043c*/ 	.word	0xffffffff


	//   ....[161]....
        /*0440*/ 	.word	0xffffffff


	//   ....[162]....
        /*0444*/ 	.word	0xffffffff


	//   ....[163]....
        /*0448*/ 	.word	0xffffffff


	//   ....[164]....
        /*044c*/ 	.word	0xffffffff


	//   ....[165]....
        /*0450*/ 	.word	0xffffffff


	//   ....[166]....
        /*0454*/ 	.word	0xffffffff


	//   ....[167]....
        /*0458*/ 	.word	0xffffffff


	//   ....[168]....
        /*045c*/ 	.word	0xffffffff


	//   ....[169]....
        /*0460*/ 	.word	0xffffffff


	//   ....[170]....
        /*0464*/ 	.word	0xffffffff


	//   ....[171]....
        /*0468*/ 	.word	0xffffffff


	//   ....[172]....
        /*046c*/ 	.word	0xffffffff


	//   ....[173]....
        /*0470*/ 	.word	0xffffffff


	//   ....[174]....
        /*0474*/ 	.word	0xffffffff


	//   ....[175]....
        /*0478*/ 	.word	0xffffffff


	//   ....[176]....
        /*047c*/ 	.word	0xffffffff


	//   ....[177]....
        /*0480*/ 	.word	0xffffffff


	//   ....[178]....
        /*0484*/ 	.word	0xffffffff


	//   ....[179]....
        /*0488*/ 	.word	0xffffffff


	//   ....[180]....
        /*048c*/ 	.word	0xffffffff


	//   ....[181]....
        /*0490*/ 	.word	0xffffffff


	//   ....[182]....
        /*0494*/ 	.word	0xffffffff


	//   ....[183]....
        /*0498*/ 	.word	0xffffffff


	//   ....[184]....
        /*049c*/ 	.word	0xffffffff


	//   ....[185]....
        /*04a0*/ 	.word	0xffffffff


	//   ....[186]....
        /*04a4*/ 	.word	0xffffffff


	//   ....[187]....
        /*04a8*/ 	.word	0xffffffff


	//   ....[188]....
        /*04ac*/ 	.word	0xffffffff


	//   ....[189]....
        /*04b0*/ 	.word	0xffffffff


	//   ....[190]....
        /*04b4*/ 	.word	0xffffffff


	//   ....[191]....
        /*04b8*/ 	.word	0xffffffff


	//----- nvinfo : EIATTR_COOP_GROUP_INSTR_OFFSETS
	.align		4
.L_274:
        /*04bc*/ 	.byte	0x04, 0x28
        /*04be*/ 	.short	(.L_276 - .L_275)


	//   ....[0]....
.L_275:
        /*04c0*/ 	.word	0x00000050


	//   ....[1]....
        /*04c4*/ 	.word	0x000001e0


	//   ....[2]....
        /*04c8*/ 	.word	0x00000210


	//   ....[3]....
        /*04cc*/ 	.word	0x00000240


	//   ....[4]....
        /*04d0*/ 	.word	0x00000270


	//   ....[5]....
        /*04d4*/ 	.word	0x000002a0


	//   ....[6]....
        /*04d8*/ 	.word	0x000002d0


	//   ....[7]....
        /*04dc*/ 	.word	0x00000440


	//   ....[8]....
        /*04e0*/ 	.word	0x00000480


	//   ....[9]....
        /*04e4*/ 	.word	0x000004b0


	//   ....[10]....
        /*04e8*/ 	.word	0x000004e0


	//   ....[11]....
        /*04ec*/ 	.word	0x00000510


	//   ....[12]....
        /*04f0*/ 	.word	0x00000540


	//   ....[13]....
        /*04f4*/ 	.word	0x000005d0


	//   ....[14]....
        /*04f8*/ 	.word	0x00000600


	//   ....[15]....
        /*04fc*/ 	.word	0x00000620


	//   ....[16]....
        /*0500*/ 	.word	0x00000680


	//   ....[17]....
        /*0504*/ 	.word	0x00003710


	//   ....[18]....
        /*0508*/ 	.word	0x00003720


	//   ....[19]....
        /*050c*/ 	.word	0x000052c0


	//   ....[20]....
        /*0510*/ 	.word	0x000052d0


	//   ....[21]....
        /*0514*/ 	.word	0x00006c60


	//   ....[22]....
        /*0518*/ 	.word	0x00006c80


	//   ....[23]....
        /*051c*/ 	.word	0x00007180


	//   ....[24]....
        /*0520*/ 	.word	0x000071e0


	//   ....[25]....
        /*0524*/ 	.word	0x00007e60


	//   ....[26]....
        /*0528*/ 	.word	0x00007e80


	//   ....[27]....
        /*052c*/ 	.word	0x00007fb0


	//   ....[28]....
        /*0530*/ 	.word	0x00007fc0


	//   ....[29]....
        /*0534*/ 	.word	0x000080f0


	//   ....[30]....
        /*0538*/ 	.word	0x00008110


	//   ....[31]....
        /*053c*/ 	.word	0x00008240


	//   ....[32]....
        /*0540*/ 	.word	0x00008250


	//   ....[33]....
        /*0544*/ 	.word	0x00008660


	//   ....[34]....
        /*0548*/ 	.word	0x00008670


	//   ....[35]....
        /*054c*/ 	.word	0x00008680


	//   ....[36]....
        /*0550*/ 	.word	0x00008690


	//   ....[37]....
        /*0554*/ 	.word	0x00008940


	//   ....[38]....
        /*0558*/ 	.word	0x00008980


	//   ....[39]....
        /*055c*/ 	.word	0x000089c0


	//   ....[40]....
        /*0560*/ 	.word	0x00008a00


	//   ....[41]....
        /*0564*/ 	.word	0x0000b2e0


	//   ....[42]....
        /*0568*/ 	.word	0x0000b320


	//   ....[43]....
        /*056c*/ 	.word	0x0000b360


	//   ....[44]....
        /*0570*/ 	.word	0x0000b3a0


	//   ....[45]....
        /*0574*/ 	.word	0x0000e000


	//   ....[46]....
        /*0578*/ 	.word	0x0000e010


	//   ....[47]....
        /*057c*/ 	.word	0x0000e020


	//   ....[48]....
        /*0580*/ 	.word	0x0000e030


	//   ....[49]....
        /*0584*/ 	.word	0x0000f1e0


	//   ....[50]....
        /*0588*/ 	.word	0x0000f200


	//   ....[51]....
        /*058c*/ 	.word	0x0000f260


	//   ....[52]....
        /*0590*/ 	.word	0x0000f2c0


	//   ....[53]....
        /*0594*/ 	.word	0x0000f980


	//   ....[54]....
        /*0598*/ 	.word	0x0000f990


	//   ....[55]....
        /*059c*/ 	.word	0x0000f9c0


	//   ....[56]....
        /*05a0*/ 	.word	0x0000f9d0


	//   ....[57]....
        /*05a4*/ 	.word	0x00010d50


	//   ....[58]....
        /*05a8*/ 	.word	0x00010d60


	//   ....[59]....
        /*05ac*/ 	.word	0x00010da0


	//   ....[60]....
        /*05b0*/ 	.word	0x00010db0


	//   ....[61]....
        /*05b4*/ 	.word	0x00011f40


	//   ....[62]....
        /*05b8*/ 	.word	0x00011f60


	//   ....[63]....
        /*05bc*/ 	.word	0x00012030


	//   ....[64]....
        /*05c0*/ 	.word	0x00012050


	//   ....[65]....
        /*05c4*/ 	.word	0x00012390


	//   ....[66]....
        /*05c8*/ 	.word	0x000123b0


	//   ....[67]....
        /*05cc*/ 	.word	0x000123d0


	//   ....[68]....
        /*05d0*/ 	.word	0x000123f0


	//   ....[69]....
        /*05d4*/ 	.word	0x00013b30


	//   ....[70]....
        /*05d8*/ 	.word	0x00013b60


	//   ....[71]....
        /*05dc*/ 	.word	0x00013b80


	//   ....[72]....
        /*05e0*/ 	.word	0x00013ba0


	//   ....[73]....
        /*05e4*/ 	.word	0x00014f60


	//   ....[74]....
        /*05e8*/ 	.word	0x00014f80


	//   ....[75]....
        /*05ec*/ 	.word	0x00014fa0


	//   ....[76]....
        /*05f0*/ 	.word	0x00014fc0


	//   ....[77]....
        /*05f4*/ 	.word	0x00015330


	//   ....[78]....
        /*05f8*/ 	.word	0x00015350


	//   ....[79]....
        /*05fc*/ 	.word	0x00015470


	//   ....[80]....
        /*0600*/ 	.word	0x00015480


	//   ....[81]....
        /*0604*/ 	.word	0x000155b0


	//   ....[82]....
        /*0608*/ 	.word	0x000155d0


	//   ....[83]....
        /*060c*/ 	.word	0x00015700


	//   ....[84]....
        /*0610*/ 	.word	0x00015710


	//   ....[85]....
        /*0614*/ 	.word	0x00015a40


	//   ....[86]....
        /*0618*/ 	.word	0x00015a60


	//   ....[87]....
        /*061c*/ 	.word	0x000164f0


	//   ....[88]....
        /*0620*/ 	.word	0x00016500


	//   ....[89]....
        /*0624*/ 	.word	0x00017740


	//   ....[90]....
        /*0628*/ 	.word	0x00017760


	//   ....[91]....
        /*062c*/ 	.word	0x00017890


	//   ....[92]....
        /*0630*/ 	.word	0x000178a0


	//   ....[93]....
        /*0634*/ 	.word	0x000179d0


	//   ....[94]....
        /*0638*/ 	.word	0x000179f0


	//   ....[95]....
        /*063c*/ 	.word	0x00017b20


	//   ....[96]....
        /*0640*/ 	.word	0x00017b30


	//   ....[97]....
        /*0644*/ 	.word	0x00017cf0


	//   ....[98]....
        /*0648*/ 	.word	0x00017d10


	//   ....[99]....
        /*064c*/ 	.word	0x00017e30


	//   ....[100]....
        /*0650*/ 	.word	0x00017e70


	//   ....[101]....
        /*0654*/ 	.word	0x00017ea0


	//   ....[102]....
        /*0658*/ 	.word	0x00017ed0


	//   ....[103]....
        /*065c*/ 	.word	0x00017f00


	//   ....[104]....
        /*0660*/ 	.word	0x00017f30


	//   ....[105]....
        /*0664*/ 	.word	0x00018090


	//   ....[106]....
        /*0668*/ 	.word	0x000180d0


	//   ....[107]....
        /*066c*/ 	.word	0x00018100


	//   ....[108]....
        /*0670*/ 	.word	0x00018130


	//   ....[109]....
        /*0674*/ 	.word	0x00018160


	//   ....[110]....
        /*0678*/ 	.word	0x00018190


	//   ....[111]....
        /*067c*/ 	.word	0x00018220


	//   ....[112]....
        /*0680*/ 	.word	0x00018250


	//   ....[113]....
        /*0684*/ 	.word	0x00018260


	//   ....[114]....
        /*0688*/ 	.word	0x000182c0


	//   ....[115]....
        /*068c*/ 	.word	0x000187f0


	//   ....[116]....
        /*0690*/ 	.word	0x00018850


	//   ....[117]....
        /*0694*/ 	.word	0x000188a0


	//   ....[118]....
        /*0698*/ 	.word	0x000188f0


	//   ....[119]....
        /*069c*/ 	.word	0x00018940


	//   ....[120]....
        /*06a0*/ 	.word	0x000189b0


	//   ....[121]....
        /*06a4*/ 	.word	0x000189f0


	//   ....[122]....
        /*06a8*/ 	.word	0x00018a60


	//   ....[123]....
        /*06ac*/ 	.word	0x00018ad0


	//   ....[124]....
        /*06b0*/ 	.word	0x00018b30


	//   ....[125]....
        /*06b4*/ 	.word	0x00018ba0


	//   ....[126]....
        /*06b8*/ 	.word	0x00018c10


	//   ....[127]....
        /*06bc*/ 	.word	0x00018c70


	//   ....[128]....
        /*06c0*/ 	.word	0x00018cd0


	//   ....[129]....
        /*06c4*/ 	.word	0x00018d30


	//   ....[130]....
        /*06c8*/ 	.word	0x00018da0


	//   ....[131]....
        /*06cc*/ 	.word	0x00018e00


	//   ....[132]....
        /*06d0*/ 	.word	0x00018e60


	//   ....[133]....
        /*06d4*/ 	.word	0x00018ec0


	//   ....[134]....
        /*06d8*/ 	.word	0x00018f30


	//   ....[135]....
        /*06dc*/ 	.word	0x00019080


	//   ....[136]....
        /*06e0*/ 	.word	0x000190e0


	//   ....[137]....
        /*06e4*/ 	.word	0x00019120


	//   ....[138]....
        /*06e8*/ 	.word	0x00019160


	//   ....[139]....
        /*06ec*/ 	.word	0x000191b0


	//   ....[140]....
        /*06f0*/ 	.word	0x000191f0


	//   ....[141]....
        /*06f4*/ 	.word	0x00019260


	//   ....[142]....
        /*06f8*/ 	.word	0x000192c0


	//   ....[143]....
        /*06fc*/ 	.word	0x00019330


	//   ....[144]....
        /*0700*/ 	.word	0x00019470


	//   ....[145]....
        /*0704*/ 	.word	0x000194d0


	//   ....[146]....
        /*0708*/ 	.word	0x00019510


	//   ....[147]....
        /*070c*/ 	.word	0x00019550


	//   ....[148]....
        /*0710*/ 	.word	0x000195a0


	//   ....[149]....
        /*0714*/ 	.word	0x000195e0


	//   ....[150]....
        /*0718*/ 	.word	0x00019630


	//   ....[151]....
        /*071c*/ 	.word	0x00019680


	//   ....[152]....
        /*0720*/ 	.word	0x000196d0


	//   ....[153]....
        /*0724*/ 	.word	0x00019710


	//   ....[154]....
        /*0728*/ 	.word	0x00019780


	//   ....[155]....
        /*072c*/ 	.word	0x000197f0


	//   ....[156]....
        /*0730*/ 	.word	0x00019850


	//   ....[157]....
        /*0734*/ 	.word	0x000198b0


	//   ....[158]....
        /*0738*/ 	.word	0x00019910


	//   ....[159]....
        /*073c*/ 	.word	0x00019980


	//   ....[160]....
        /*0740*/ 	.word	0x000199e0


	//   ....[161]....
        /*0744*/ 	.word	0x00019a40


	//   ....[162]....
        /*0748*/ 	.word	0x00019aa0


	//   ....[163]....
        /*074c*/ 	.word	0x00019b10


	//   ....[164]....
        /*0750*/ 	.word	0x00019b70


	//   ....[165]....
        /*0754*/ 	.word	0x00019bd0


	//   ....[166]....
        /*0758*/ 	.word	0x00019c30


	//   ....[167]....
        /*075c*/ 	.word	0x00019ca0


	//   ....[168]....
        /*0760*/ 	.word	0x00019d00


	//   ....[169]....
        /*0764*/ 	.word	0x00019d60


	//   ....[170]....
        /*0768*/ 	.word	0x00019dc0


	//   ....[171]....
        /*076c*/ 	.word	0x00019e30


	//   ....[172]....
        /*0770*/ 	.word	0x00019e90


	//   ....[173]....
        /*0774*/ 	.word	0x00019ef0


	//   ....[174]....
        /*0778*/ 	.word	0x00019f50


	//   ....[175]....
        /*077c*/ 	.word	0x00019fc0


	//   ....[176]....
        /*0780*/ 	.word	0x0001a010


	//   ....[177]....
        /*0784*/ 	.word	0x0001a050


	//   ....[178]....
        /*0788*/ 	.word	0x0001a0a0


	//   ....[179]....
        /*078c*/ 	.word	0x0001a0f0


	//   ....[180]....
        /*0790*/ 	.word	0x0001a140


	//   ....[181]....
        /*0794*/ 	.word	0x0001a1b0


	//   ....[182]....
        /*0798*/ 	.word	0x0001a1f0


	//   ....[183]....
        /*079c*/ 	.word	0x0001a240


	//   ....[184]....
        /*07a0*/ 	.word	0x0001a290


	//   ....[185]....
        /*07a4*/ 	.word	0x0001a2e0


	//   ....[186]....
        /*07a8*/ 	.word	0x0001a330


	//   ....[187]....
        /*07ac*/ 	.word	0x0001a3a0


	//   ....[188]....
        /*07b0*/ 	.word	0x0001a3e0


	//   ....[189]....
        /*07b4*/ 	.word	0x0001a450


	//   ....[190]....
        /*07b8*/ 	.word	0x0001a4b0


	//   ....[191]....
        /*07bc*/ 	.word	0x0001a510


	//----- nvinfo : EIATTR_EXIT_INSTR_OFFSETS
	.align		4
.L_276:
        /*07c0*/ 	.byte	0x04, 0x1c
        /*07c2*/ 	.short	(.L_278 - .L_277)


	//   ....[0]....
.L_277:
        /*07c4*/ 	.word	0x00000b40


	//   ....[1]....
        /*07c8*/ 	.word	0x000187b0


	//----- nvinfo : EIATTR_MAX_THREADS
	.align		4
.L_278:
        /*07cc*/ 	.byte	0x04, 0x05
        /*07ce*/ 	.short	(.L_280 - .L_279)
.L_279:
        /*07d0*/ 	.word	0x00000100
        /*07d4*/ 	.word	0x00000001
        /*07d8*/ 	.word	0x00000001


	//----- nvinfo : EIATTR_CRS_STACK_SIZE
	.align		4
.L_280:
        /*07dc*/ 	.byte	0x04, 0x1e
        /*07de*/ 	.short	(.L_282 - .L_281)
.L_281:
        /*07e0*/ 	.word	0x00000000
.L_282:


//--------------------- .nv.info._ZN7cutlass13device_kernelIN5flash19enable_sm80_to_sm89INS1_16FlashAttnFwdSm80INS1_25CollectiveMainloopFwdSm80ILi8ELi1ELb0EN4cute5tupleIJNS5_1CILi128EEENS7_ILi64EEENS7_ILi192EEEEEELi192ENS_10bfloat16_tEfNS_4arch4Sm80ELb0ELb1ELb1ELb0ELb1ELb0ELb1ELb1EEENS1_21CollectiveEpilogueFwdINS6_IJS8_SA_S9_EEENS6_IJNS7_ILi1EEESI_SI_EEESC_SE_Li256ELb0ELb1ELb1ELb0EEENS1_19SingleTileSchedulerILb0ELb1ELb1ELi128EEEEEEEEEvNT_6ParamsE --------------------------
	.section	.nv.info._ZN7cutlass13device_kernelIN5flash19enable_sm80_to_sm89INS1_16FlashAttnFwdSm80INS1_25CollectiveMainloopFwdSm80ILi8ELi1ELb0EN4cute5tupleIJNS5_1CILi128EEENS7_ILi64EEENS7_ILi192EEEEEELi192ENS_10bfloat16_tEfNS_4arch4Sm80ELb0ELb1ELb1ELb0ELb1ELb0ELb1ELb1EEENS1_21CollectiveEpilogueFwdINS6_IJS8_SA_S9_EEENS6_IJNS7_ILi1EEESI_SI_EEESC_SE_Li256ELb0ELb1ELb1ELb0EEENS1_19SingleTileSchedulerILb0ELb1ELb1ELi128EEEEEEEEEvNT_6ParamsE,"",@"SHT_CUDA_INFO"
	.sectionflags	@""
	.align	4


	//----- nvinfo : EIATTR_CUDA_API_VERSION
	.align		4
        /*0000*/ 	.byte	0x04, 0x37
        /*0002*/ 	.short	(.L_284 - .L_283)
.L_283:
        /*0004*/ 	.word	0x00000082


	//----- nvinfo : EIATTR_SW2861232_WAR
	.align		4
.L_284:
        /*0008*/ 	.byte	0x01, 0x35
	.zero		2


	//----- nvinfo : EIATTR_PARAM_CBANK
	.align		4
        /*000c*/ 	.byte	0x04, 0x0a
        /*000e*/ 	.short	(.L_286 - .L_285)
	.align		4
.L_285:
        /*0010*/ 	.word	index@(.nv.constant0._ZN7cutlass13device_kernelIN5flash19enable_sm80_to_sm89INS1_16FlashAttnFwdSm80INS1_25CollectiveMainloopFwdSm80ILi8ELi1ELb0EN4cute5tupleIJNS5_1CILi128EEENS7_ILi64EEENS7_ILi192EEEEEELi192ENS_10bfloat16_tEfNS_4arch4Sm80ELb0ELb1ELb1ELb0ELb1ELb0ELb1ELb1EEENS1_21CollectiveEpilogueFwdINS6_IJS8_SA_S9_EEENS6_IJNS7_ILi1EEESI_SI_EEESC_SE_Li256ELb0ELb1ELb1ELb0EEENS1_19SingleTileSchedulerILb0ELb1ELb1ELi128EEEEEEEEEvNT_6ParamsE)
        /*0014*/ 	.short	0x0160
        /*0016*/ 	.short	0x0418


	//----- nvinfo : EIATTR_CBANK_PARAM_SIZE
	.align		4
.L_286:
        /*0018*/ 	.byte	0x03, 0x19
        /*001a*/ 	.short	0x0418


	//----- nvinfo : EIATTR_KPARAM_INFO
	.align		4
        /*001c*/ 	.byte	0x04, 0x17
        /*001e*/ 	.short	(.L_288 - .L_287)
.L_287:
        /*0020*/ 	.word	0x00000000
        /*0024*/ 	.short	0x0000
        /*0026*/ 	.short	0x0000
        /*0028*/ 	.byte	0x00, 0xf0, 0x61, 0x10


	//----- nvinfo : EIATTR_MAXREG_COUNT
	.align		4
.L_288:
        /*002c*/ 	.byte	0x03, 0x1b
        /*002e*/ 	.short	0x00ff


	//----- nvinfo : EIATTR_NUM_BARRIERS
	.align		4
        /*0030*/ 	.byte	0x02, 0x4c
        /*0032*/ 	.byte	0x02
	.zero		1


	//----- nvinfo : EIATTR_MERCURY_ISA_VERSION
	.align		4
        /*0034*/ 	.byte	0x03, 0x5f
        /*0036*/ 	.short	0x0000


	//----- nvinfo : EIATTR_COOP_GROUP_MASK_REGIDS
	.align		4
        /*0038*/ 	.byte	0x04, 0x29
        /*003a*/ 	.short	(.L_290 - .L_289)


	//   ....[0]....
.L_289:
        /*003c*/ 	.word	0xffffffff


	//   ....[1]....
        /*0040*/ 	.word	0xffffffff


	//   ....[2]....
        /*0044*/ 	.word	0xffffffff


	//   ....[3]....
        /*0048*/ 	.word	0xffffffff


	//   ....[4]....
        /*004c*/ 	.word	0xffffffff


	//   ....[5]....
        /*0050*/ 	.word	0xffffffff


	//   ....[6]....
        /*0054*/ 	.word	0xffffffff


	//   ....[7]....
        /*0058*/ 	.word	0xffffffff


	//   ....[8]....
        /*005c*/ 	.word	0xffffffff


	//   ....[9]....
        /*0060*/ 	.word	0xffffffff


	//   ....[10]....
        /*0064*/ 	.word	0xffffffff


	//   ....[11]....
        /*0068*/ 	.word	0xffffffff


	//   ....[12]....
        /*006c*/ 	.word	0xffffffff


	//   ....[13]....
        /*0070*/ 	.word	0xffffffff


	//   ....[14]....
        /*0074*/ 	.word	0xffffffff


	//   ....[15]....
        /*0078*/ 	.word	0xffffffff


	//   ....[16]....
        /*007c*/ 	.word	0xffffffff


	//   ....[17]....
        /*0080*/ 	.word	0xffffffff


	//   ....[18]....
        /*0084*/ 	.word	0xffffffff


	//   ....[19]....
        /*0088*/ 	.word	0xffffffff


	//   ....[20]....
        /*008c*/ 	.word	0xffffffff


	//   ....[21]....
        /*0090*/ 	.word	0xffffffff


	//   ....[22]....
        /*0094*/ 	.word	0xffffffff


	//   ....[23]....
        /*0098*/ 	.word	0xffffffff


	//   ....[24]....
        /*009c*/ 	.word	0xffffffff


	//   ....[25]....
        /*00a0*/ 	.word	0xffffffff


	//   ....[26]....
        /*00a4*/ 	.word	0xffffffff


	//   ....[27]....
        /*00a8*/ 	.word	0xffffffff


	//   ....[28]....
        /*00ac*/ 	.word	0xffffffff


	//   ....[29]....
        /*00b0*/ 	.word	0xffffffff


	//   ....[30]....
        /*00b4*/ 	.word	0xffffffff


	//   ....[31]....
        /*00b8*/ 	.word	0xffffffff


	//   ....[32]....
        /*00bc*/ 	.word	0xffffffff


	//   ....[33]....
        /*00c0*/ 	.word	0xffffffff


	//   ....[34]....
        /*00c4*/ 	.word	0xffffffff


	//   ....[35]....
        /*00c8*/ 	.word	0xffffffff


	//   ....[36]....
        /*00cc*/ 	.word	0xffffffff


	//   ....[37]....
        /*00d0*/ 	.word	0xffffffff


	//   ....[38]....
        /*00d4*/ 	.word	0xffffffff


	//   ....[39]....
        /*00d8*/ 	.word	0xffffffff


	//   ....[40]....
        /*00dc*/ 	.word	0xffffffff


	//   ....[41]....
        /*00e0*/ 	.word	0xffffffff


	//   ....[42]....
        /*00e4*/ 	.word	0xffffffff


	//   ....[43]....
        /*00e8*/ 	.word	0xffffffff


	//   ....[44]....
        /*00ec*/ 	.word	0xffffffff


	//   ....[45]....
        /*00f0*/ 	.word	0xffffffff


	//   ....[46]....
        /*00f4*/ 	.word	0xffffffff


	//   ....[47]....
        /*00f8*/ 	.word	0xffffffff


	//   ....[48]....
        /*00fc*/ 	.word	0xffffffff


	//   ....[49]....
        /*0100*/ 	.word	0xffffffff


	//   ....[50]....
        /*0104*/ 	.word	0xffffffff


	//   ....[51]....
        /*0108*/ 	.word	0xffffffff


	//   ....[52]....
        /*010c*/ 	.word	0xffffffff


	//   ....[53]....
        /*0110*/ 	.word	0xffffffff


	//   ....[54]....
        /*0114*/ 	.word	0xffffffff


	//   ....[55]....
        /*0118*/ 	.word	0xffffffff


	//   ....[56]....
        /*011c*/ 	.word	0xffffffff


	//   ....[57]....
        /*0120*/ 	.word	0xffffffff


	//   ....[58]....
        /*0124*/ 	.word	0xffffffff


	//   ....[59]....
        /*0128*/ 	.word	0xffffffff


	//   ....[60]....
        /*012c*/ 	.word	0xffffffff


	//   ....[61]....
        /*0130*/ 	.word	0xffffffff


	//   ....[62]....
        /*0134*/ 	.word	0xffffffff


	//   ....[63]....
        /*0138*/ 	.word	0xffffffff


	//   ....[64]....
        /*013c*/ 	.word	0xffffffff


	//   ....[65]....
        /*0140*/ 	.word	0xffffffff


	//   ....[66]....
        /*0144*/ 	.word	0xffffffff


	//   ....[67]....
        /*0148*/ 	.word	0xffffffff


	//   ....[68]....
        /*014c*/ 	.word	0xffffffff


	//   ....[69]....
        /*0150*/ 	.word	0xffffffff


	//   ....[70]....
        /*0154*/ 	.word	0xffffffff


	//   ....[71]....
        /*0158*/ 	.word	0xffffffff


	//   ....[72]....
        /*015c*/ 	.word	0xffffffff


	//   ....[73]....
        /*0160*/ 	.word	0xffffffff


	//   ....[74]....
        /*0164*/ 	.word	0xffffffff


	//   ....[75]....
        /*0168*/ 	.word	0xffffffff


	//   ....[76]....
        /*016c*/ 	.word	0xffffffff


	//   ....[77]....
        /*0170*/ 	.word	0xffffffff


	//   ....[78]....
        /*0174*/ 	.word	0xffffffff


	//----- nvinfo : EIATTR_COOP_GROUP_INSTR_OFFSETS
	.align		4
.L_290:
        /*0178*/ 	.byte	0x04, 0x28
        /*017a*/ 	.short	(.L_292 - .L_291)


	//   ....[0]....
.L_291:
        /*017c*/ 	.word	0x00000050


	//   ....[1]....
        /*0180*/ 	.word	0x000012f0


	//   ....[2]....
        /*0184*/ 	.word	0x00001340


	//   ....[3]....
        /*0188*/ 	.word	0x00001530


	//   ....[4]....
        /*018c*/ 	.word	0x00001560


	//   ....[5]....
        /*0190*/ 	.word	0x00001680


	//   ....[6]....
        /*0194*/ 	.word	0x000016b0


	//   ....[7]....
        /*0198*/ 	.word	0x000017c0


	//   ....[8]....
        /*019c*/ 	.word	0x00001800


	//   ....[9]....
        /*01a0*/ 	.word	0x00001f20


	//   ....[10]....
        /*01a4*/ 	.word	0x00001f30


	//   ....[11]....
        /*01a8*/ 	.word	0x00001f50


	//   ....[12]....
        /*01ac*/ 	.word	0x00001f80


	//   ....[13]....
        /*01b0*/ 	.word	0x00001fc0


	//   ....[14]....
        /*01b4*/ 	.word	0x00001ff0


	//   ....[15]....
        /*01b8*/ 	.word	0x00002020


	//   ....[16]....
        /*01bc*/ 	.word	0x00002050


	//   ....[17]....
        /*01c0*/ 	.word	0x00003120


	//   ....[18]....
        /*01c4*/ 	.word	0x00003150


	//   ....[19]....
        /*01c8*/ 	.word	0x00003160


	//   ....[20]....
        /*01cc*/ 	.word	0x00003170


	//   ....[21]....
        /*01d0*/ 	.word	0x000035d0


	//   ....[22]....
        /*01d4*/ 	.word	0x000038e0


	//   ....[23]....
        /*01d8*/ 	.word	0x00004530


	//   ....[24]....
        /*01dc*/ 	.word	0x00004620


	//   ....[25]....
        /*01e0*/ 	.word	0x00004630


	//   ....[26]....
        /*01e4*/ 	.word	0x00004660


	//   ....[27]....
        /*01e8*/ 	.word	0x00005a70


	//   ....[28]....
        /*01ec*/ 	.word	0x00005a90


	//   ....[29]....
        /*01f0*/ 	.word	0x00005aa0


	//   ....[30]....
        /*01f4*/ 	.word	0x00005ab0


	//   ....[31]....
        /*01f8*/ 	.word	0x00006b70


	//   ....[32]....
        /*01fc*/ 	.word	0x00006ba0


	//   ....[33]....
        /*0200*/ 	.word	0x00006bb0


	//   ....[34]....
        /*0204*/ 	.word	0x00006bc0


	//   ....[35]....
        /*0208*/ 	.word	0x00006dc0


	//   ....[36]....
        /*020c*/ 	.word	0x00007000


	//   ....[37]....
        /*0210*/ 	.word	0x00007a50


	//   ....[38]....
        /*0214*/ 	.word	0x00007c20


	//   ....[39]....
        /*0218*/ 	.word	0x00007c70


	//   ....[40]....
        /*021c*/ 	.word	0x00007d00


	//   ....[41]....
        /*0220*/ 	.word	0x00009940


	//   ....[42]....
        /*0224*/ 	.word	0x00009960


	//   ....[43]....
        /*0228*/ 	.word	0x00009970


	//   ....[44]....
        /*022c*/ 	.word	0x00009980


	//   ....[45]....
        /*0230*/ 	.word	0x0000aa50


	//   ....[46]....
        /*0234*/ 	.word	0x0000aa70


	//   ....[47]....
        /*0238*/ 	.word	0x0000aa80


	//   ....[48]....
        /*023c*/ 	.word	0x0000aa90


	//   ....[49]....
        /*0240*/ 	.word	0x0000ae60


	//   ....[50]....
        /*0244*/ 	.word	0x0000ae80


	//   ....[51]....
        /*0248*/ 	.word	0x0000aeb0


	//   ....[52]....
        /*024c*/ 	.word	0x0000aec0


	//   ....[53]....
        /*0250*/ 	.word	0x0000c720


	//   ....[54]....
        /*0254*/ 	.word	0x0000c730


	//   ....[55]....
        /*0258*/ 	.word	0x0000c750


	//   ....[56]....
        /*025c*/ 	.word	0x0000c760


	//   ....[57]....
        /*0260*/ 	.word	0x0000d860


	//   ....[58]....
        /*0264*/ 	.word	0x0000d870


	//   ....[59]....
        /*0268*/ 	.word	0x0000d880


	//   ....[60]....
        /*026c*/ 	.word	0x0000d890


	//   ....[61]....
        /*0270*/ 	.word	0x0000da70


	//   ....[62]....
        /*0274*/ 	.word	0x0000de00


	//   ....[63]....
        /*0278*/ 	.word	0x0000e6f0


	//   ....[64]....
        /*027c*/ 	.word	0x0000e8d0


	//   ....[65]....
        /*0280*/ 	.word	0x0000e910


	//   ....[66]....
        /*0284*/ 	.word	0x0000e990


	//   ....[67]....
        /*0288*/ 	.word	0x00010060


	//   ....[68]....
        /*028c*/ 	.word	0x00010090


	//   ....[69]....
        /*0290*/ 	.word	0x000100d0


	//   ....[70]....
        /*0294*/ 	.word	0x000100e0


	//   ....[71]....
        /*0298*/ 	.word	0x00010df0


	//   ....[72]....
        /*029c*/ 	.word	0x00010e30


	//   ....[73]....
        /*02a0*/ 	.word	0x00010e50


	//   ....[74]....
        /*02a4*/ 	.word	0x00010e80


	//   ....[75]....
        /*02a8*/ 	.word	0x00010ef0


	//   ....[76]....
        /*02ac*/ 	.word	0x00010f60


	//   ....[77]....
        /*02b0*/ 	.word	0x00011870


	//   ....[78]....
        /*02b4*/ 	.word	0x00011880


	//----- nvinfo : EIATTR_EXIT_INSTR_OFFSETS
	.align		4
.L_292:
        /*02b8*/ 	.byte	0x04, 0x1c
        /*02ba*/ 	.short	(.L_294 - .L_293)


	//   ....[0]....
.L_293:
        /*02bc*/ 	.word	0x000001b0


	//   ....[1]....
        /*02c0*/ 	.word	0x00011890


	//   ....[2]....
        /*02c4*/ 	.word	0x00012130


	//   ....[3]....
        /*02c8*/ 	.word	0x00012180


	//   ....[4]....
        /*02cc*/ 	.word	0x000121b0


	//   ....[5]....
        /*02d0*/ 	.word	0x00012210


	//   ....[6]....
        /*02d4*/ 	.word	0x000124a0


	//----- nvinfo : EIATTR_CTAIDZ_USED
	.align		4
.L_294:
        /*02d8*/ 	.byte	0x01, 0x04
	.zero		2


	//----- nvinfo : EIATTR_MAX_THREADS
	.align		4
        /*02dc*/ 	.byte	0x04, 0x05
        /*02de*/ 	.short	(.L_296 - .L_295)
.L_295:
        /*02e0*/ 	.word	0x00000100
        /*02e4*/ 	.word	0x00000001
        /*02e8*/ 	.word	0x00000001


	//----- nvinfo : EIATTR_CRS_STACK_SIZE
	.align		4
.L_296:
        /*02ec*/ 	.byte	0x04, 0x1e
        /*02ee*/ 	.short	(.L_298 - .L_297)
.L_297:
        /*02f0*/ 	.word	0x00000000
.L_298:


//--------------------- .nv.info._ZN7cutlass13device_kernelIN5flash19enable_sm80_to_sm89INS1_16FlashAttnFwdSm80INS1_25CollectiveMainloopFwdSm80ILi8ELi1ELb0EN4cute5tupleIJNS5_1CILi128EEENS7_ILi64EEENS7_ILi192EEEEEELi192ENS_10bfloat16_tEfNS_4arch4Sm80ELb0ELb1ELb1ELb1ELb1ELb0ELb1ELb1EEENS1_21CollectiveEpilogueFwdINS6_IJS8_SA_S9_EEENS6_IJNS7_ILi1EEESI_SI_EEESC_SE_Li256ELb1ELb1ELb1ELb0EEENS1_36VarlenDynamicPersistentTileSchedulerILi128ELi64ELi256ELi256ELb1ELb1ELb0ELb1ELb0ELb1EEEEEEEEEvNT_6ParamsE --------------------------
	.section	.nv.info._ZN7cutlass13device_kernelIN5flash19enable_sm80_to_sm89INS1_16FlashAttnFwdSm80INS1_25CollectiveMainloopFwdSm80ILi8ELi1ELb0EN4cute5tupleIJNS5_1CILi128EEENS7_ILi64EEENS7_ILi192EEEEEELi192ENS_10bfloat16_tEfNS_4arch4Sm80ELb0ELb1ELb1ELb1ELb1ELb0ELb1ELb1EEENS1_21CollectiveEpilogueFwdINS6_IJS8_SA_S9_EEENS6_IJNS7_ILi1EEESI_SI_EEESC_SE_Li256ELb1ELb1ELb1ELb0EEENS1_36VarlenDynamicPersistentTileSchedulerILi128ELi64ELi256ELi256ELb1ELb1ELb0ELb1ELb0ELb1EEEEEEEEEvNT_6ParamsE,"",@"SHT_CUDA_INFO"
	.sectionflags	@""
	.align	4


	//----- nvinfo : EIATTR_CUDA_API_VERSION
	.align		4
        /*0000*/ 	.byte	0x04, 0x37
        /*0002*/ 	.short	(.L_300 - .L_299)
.L_299:
        /*0004*/ 	.word	0x00000082


	//----- nvinfo : EIATTR_SW2861232_WAR
	.align		4
.L_300:
        /*0008*/ 	.byte	0x01, 0x35
	.zero		2


	//----- nvinfo : EIATTR_PARAM_CBANK
	.align		4
        /*000c*/ 	.byte	0x04, 0x0a
        /*000e*/ 	.short	(.L_302 - .L_301)
	.align		4
.L_301:
        /*0010*/ 	.word	index@(.nv.constant0._ZN7cutlass13device_kernelIN5flash19enable_sm80_to_sm89INS1_16FlashAttnFwdSm80INS1_25CollectiveMainloopFwdSm80ILi8ELi1ELb0EN4cute5tupleIJNS5_1CILi128EEENS7_ILi64EEENS7_ILi192EEEEEELi192ENS_10bfloat16_tEfNS_4arch4Sm80ELb0ELb1ELb1ELb1ELb1ELb0ELb1ELb1EEENS1_21CollectiveEpilogueFwdINS6_IJS8_SA_S9_EEENS6_IJNS7_ILi1EEESI_SI_EEESC_SE_Li256ELb1ELb1ELb1ELb0EEENS1_36VarlenDynamicPersistentTileSchedulerILi128ELi64ELi256ELi256ELb1ELb1ELb0ELb1ELb0ELb1EEEEEEEEEvNT_6ParamsE)
        /*0014*/ 	.short	0x0160
        /*0016*/ 	.short	0x0438


	//----- nvinfo : EIATTR_CBANK_PARAM_SIZE
	.align		4
.L_302:
        /*0018*/ 	.byte	0x03, 0x19
        /*001a*/ 	.short	0x0438


	//----- nvinfo : EIATTR_KPARAM_INFO
	.align		4
        /*001c*/ 	.byte	0x04, 0x17
        /*001e*/ 	.short	(.L_304 - .L_303)
.L_303:
        /*0020*/ 	.word	0x00000000
        /*0024*/ 	.short	0x0000
        /*0026*/ 	.short	0x0000
        /*0028*/ 	.byte	0x00, 0xf0, 0xe1, 0x10


	//----- nvinfo : EIATTR_MAXREG_COUNT
	.align		4
.L_304:
        /*002c*/ 	.byte	0x03, 0x1b
        /*002e*/ 	.short	0x00ff


	//----- nvinfo : EIATTR_NUM_BARRIERS
	.align		4
        /*0030*/ 	.byte	0x02, 0x4c
        /*0032*/ 	.byte	0x06
	.zero		1


	//----- nvinfo : EIATTR_ANNOTATIONS
	.align		4
        /*0034*/ 	.byte	0x04, 0x55
        /*0036*/ 	.short	(.L_306 - .L_305)


	//   ....[0]....
.L_305:
        /*0038*/ 	.word	0x00000001
        /*003c*/ 	.byte	0x70, 0x14, 0x00, 0x00, 0x01, 0x00, 0x00, 0x00, 0xc0, 0x18, 0x00, 0x00, 0x01, 0x00, 0x00, 0x00
        /*004c*/ 	.byte	0xf0, 0x18, 0x00, 0x00, 0x01, 0x00, 0x00, 0x00, 0x20, 0x19, 0x00, 0x00, 0x01, 0x00, 0x00, 0x00
        /*005c*/ 	.byte	0x50, 0x19, 0x00, 0x00, 0x01, 0x00, 0x00, 0x00, 0xb0, 0x20, 0x01, 0x00, 0x01, 0x00, 0x00, 0x00
        /*006c*/ 	.byte	0xc0, 0x20, 0x01, 0x00, 0x01, 0x00, 0x00, 0x00, 0xd0, 0x20, 0x01, 0x00, 0x01, 0x00, 0x00, 0x00
        /*007c*/ 	.byte	0xe0, 0x20, 0x01, 0x00, 0x01, 0x00, 0x00, 0x00, 0x40, 0x28, 0x01, 0x00


	//----- nvinfo : EIATTR_MERCURY_ISA_VERSION
	.align		4
.L_306:
        /*0088*/ 	.byte	0x03, 0x5f
        /*008a*/ 	.short	0x0000


	//----- nvinfo : EIATTR_INT_WARP_WIDE_INSTR_OFFSETS
	.align		4
        /*008c*/ 	.byte	0x04, 0x31
        /*008e*/ 	.short	(.L_308 - .L_307)


	//   ....[0]....
.L_307:
        /*0090*/ 	.word	0x00011f90


	//   ....[1]....
        /*0094*/ 	.word	0x00012010


	//----- nvinfo : EIATTR_COOP_GROUP_MASK_REGIDS
	.align		4
.L_308:
        /*0098*/ 	.byte	0x04, 0x29
        /*009a*/ 	.short	(.L_310 - .L_309)


	//   ....[0]....
.L_309:
        /*009c*/ 	.word	0xffffffff


	//   ....[1]....
        /*00a0*/ 	.word	0xffffffff


	//   ....[2]....
        /*00a4*/ 	.word	0xffffffff


	//   ....[3]....
        /*00a8*/ 	.word	0xffffffff


	//   ....[4]....
        /*00ac*/ 	.word	0xffffffff


	//   ....[5]....
        /*00b0*/ 	.word	0xffffffff


	//   ....[6]....
        /*00b4*/ 	.word	0xffffffff


	//   ....[7]....
        /*00b8*/ 	.word	0xffffffff


	//   ....[8]....
        /*00bc*/ 	.word	0xffffffff


	//   ....[9]....
        /*00c0*/ 	.word	0xffffffff


	//   ....[10]....
        /*00c4*/ 	.word	0xffffffff


	//   ....[11]....
        /*00c8*/ 	.word	0xffffffff


	//   ....[12]....
        /*00cc*/ 	.word	0xffffffff


	//   ....[13]....
        /*00d0*/ 	.word	0xffffffff


	//   ....[14]....
        /*00d4*/ 	.word	0xffffffff


	//   ....[15]....
        /*00d8*/ 	.word	0xffffffff


	//   ....[16]....
        /*00dc*/ 	.word	0xffffffff


	//   ....[17]....
        /*00e0*/ 	.word	0xffffffff


	//   ....[18]....
        /*00e4*/ 	.word	0xffffffff


	//   ....[19]....
        /*00e8*/ 	.word	0xffffffff


	//   ....[20]....
        /*00ec*/ 	.word	0xffffffff


	//   ....[21]....
        /*00f0*/ 	.word	0xffffffff


	//   ....[22]....
        /*00f4*/ 	.word	0xffffffff


	//   ....[23]....
        /*00f8*/ 	.word	0xffffffff


	//   ....[24]....
        /*00fc*/ 	.word	0xffffffff


	//   ....[25]....
        /*0100*/ 	.word	0xffffffff


	//   ....[26]....
        /*0104*/ 	.word	0xffffffff


	//   ....[27]....
        /*0108*/ 	.word	0xffffffff


	//   ....[28]....
        /*010c*/ 	.word	0xffffffff


	//   ....[29]....
        /*0110*/ 	.word	0xffffffff


	//   ....[30]....
        /*0114*/ 	.word	0xffffffff


	//   ....[31]....
        /*0118*/ 	.word	0xffffffff


	//   ....[32]....
        /*011c*/ 	.word	0xffffffff


	//   ....[33]....
        /*0120*/ 	.word	0xffffffff


	//   ....[34]....
        /*0124*/ 	.word	0xffffffff


	//   ....[35]....
        /*0128*/ 	.word	0xffffffff


	//   ....[36]....
        /*012c*/ 	.word	0xffffffff


	//   ....[37]....
        /*0130*/ 	.word	0xffffffff


	//   ....[38]....
        /*0134*/ 	.word	0xffffffff


	//   ....[39]....
        /*0138*/ 	.word	0xffffffff


	//   ....[40]....
        /*013c*/ 	.word	0xffffffff


	//   ....[41]....
        /*0140*/ 	.word	0xffffffff


	//   ....[42]....
        /*0144*/ 	.word	0xffffffff


	//   ....[43]....
        /*0148*/ 	.word	0xffffffff


	//   ....[44]....
        /*014c*/ 	.word	0xffffffff


	//   ....[45]....
        /*0150*/ 	.word	0xffffffff


	//   ....[46]....
        /*0154*/ 	.word	0xffffffff


	//   ....[47]....
        /*0158*/ 	.word	0xffffffff


	//   ....[48]....
        /*015c*/ 	.word	0xffffffff


	//   ....[49]....
        /*0160*/ 	.word	0xffffffff


	//   ....[50]....
        /*0164*/ 	.word	0xffffffff


	//   ....[51]....
        /*0168*/ 	.word	0xffffffff


	//   ....[52]....
        /*016c*/ 	.word	0xffffffff


	//   ....[53]....
        /*0170*/ 	.word	0xffffffff


	//   ....[54]....
        /*0174*/ 	.word	0xffffffff


	//   ....[55]....
        /*0178*/ 	.word	0xffffffff


	//   ....[56]....
        /*017c*/ 	.word	0xffffffff


	//   ....[57]....
        /*0180*/ 	.word	0xffffffff


	//   ....[58]....
        /*0184*/ 	.word	0xffffffff


	//   ....[59]....
        /*0188*/ 	.word	0xffffffff


	//   ....[60]....
        /*018c*/ 	.word	0xffffffff


	//   ....[61]....
        /*0190*/ 	.word	0xffffffff


	//   ....[62]....
        /*0194*/ 	.word	0xffffffff


	//   ....[63]....
        /*0198*/ 	.word	0xffffffff


	//   ....[64]....
        /*019c*/ 	.word	0xffffffff


	//   ....[65]....
        /*01a0*/ 	.word	0xffffffff


	//   ....[66]....
        /*01a4*/ 	.word	0xffffffff


	//   ....[67]....
        /*01a8*/ 	.word	0xffffffff


	//   ....[68]....
        /*01ac*/ 	.word	0xffffffff


	//   ....[69]....
        /*01b0*/ 	.word	0xffffffff


	//   ....[70]....
        /*01b4*/ 	.word	0xffffffff


	//   ....[71]....
        /*01b8*/ 	.word	0xffffffff


	//   ....[72]....
        /*01bc*/ 	.word	0xffffffff


	//   ....[73]....
        /*01c0*/ 	.word	0xffffffff


	//   ....[74]....
        /*01c4*/ 	.word	0xffffffff


	//   ....[75]....
        /*01c8*/ 	.word	0xffffffff


	//   ....[76]....
        /*01cc*/ 	.word	0xffffffff


	//   ....[77]....
        /*01d0*/ 	.word	0xffffffff


	//   ....[78]....
        /*01d4*/ 	.word	0xffffffff


	//   ....[79]....
        /*01d8*/ 	.word	0xffffffff


	//   ....[80]....
        /*01dc*/ 	.word	0xffffffff


	//   ....[81]....
        /*01e0*/ 	.word	0xffffffff


	//   ....[82]....
        /*01e4*/ 	.word	0xffffffff


	//   ....[83]....
        /*01e8*/ 	.word	0xffffffff


	//   ....[84]....
        /*01ec*/ 	.word	0xffffffff


	//   ....[85]....
        /*01f0*/ 	.word	0xffffffff


	//   ....[86]....
        /*01f4*/ 	.word	0xffffffff


	//   ....[87]....
        /*01f8*/ 	.word	0xffffffff


	//   ....[88]....
        /*01fc*/ 	.word	0xffffffff


	//   ....[89]....
        /*0200*/ 	.word	0xffffffff


	//   ....[90]....
        /*0204*/ 	.word	0xffffffff


	//   ....[91]....
        /*0208*/ 	.word	0xffffffff


	//   ....[92]....
        /*020c*/ 	.word	0xffffffff


	//   ....[93]....
        /*0210*/ 	.word	0xffffffff


	//   ....[94]....
        /*0214*/ 	.word	0xffffffff


	//   ....[95]....
        /*0218*/ 	.word	0xffffffff


	//   ....[96]....
        /*021c*/ 	.word	0xffffffff


	//   ....[97]....
        /*0220*/ 	.word	0xffffffff


	//   ....[98]....
        /*0224*/ 	.word	0xffffffff


	//   ....[99]....
        /*0228*/ 	.word	0xffffffff


	//   ....[100]....
        /*022c*/ 	.word	0xffffffff


	//   ....[101]....
        /*0230*/ 	.word	0xffffffff


	//   ....[102]....
        /*0234*/ 	.word	0xffffffff


	//   ....[103]....
        /*0238*/ 	.word	0xffffffff


	//   ....[104]....
        /*023c*/ 	.word	0xffffffff


	//   ....[105]....
        /*0240*/ 	.word	0xffffffff


	//   ....[106]....
        /*0244*/ 	.word	0xffffffff


	//   ....[107]....
        /*0248*/ 	.word	0xffffffff


	//   ....[108]....
        /*024c*/ 	.word	0xffffffff


	//   ....[109]....
        /*0250*/ 	.word	0xffffffff


	//   ....[110]....
        /*0254*/ 	.word	0xffffffff


	//   ....[111]....
        /*0258*/ 	.word	0xffffffff


	//   ....[112]....
        /*025c*/ 	.word	0xffffffff


	//   ....[113]....
        /*0260*/ 	.word	0xffffffff


	//   ....[114]....
        /*0264*/ 	.word	0xffffffff


	//   ....[115]....
        /*0268*/ 	.word	0xffffffff


	//   ....[116]....
        /*026c*/ 	.word	0xffffffff


	//   ....[117]....
        /*0270*/ 	.word	0xffffffff


	//   ....[118]....
        /*0274*/ 	.word	0xffffffff


	//   ....[119]....
        /*0278*/ 	.word	0xffffffff


	//   ....[120]....
        /*027c*/ 	.word	0xffffffff


	//   ....[121]....
        /*0280*/ 	.word	0xffffffff


	//   ....[122]....
        /*0284*/ 	.word	0xffffffff


	//   ....[123]....
        /*0288*/ 	.word	0xffffffff


	//   ....[124]....
        /*028c*/ 	.word	0xffffffff


	//   ....[125]....
        /*0290*/ 	.word	0xffffffff


	//   ....[126]....
        /*0294*/ 	.word	0xffffffff


	//   ....[127]....
        /*0298*/ 	.word	0xffffffff


	//   ....[128]....
        /*029c*/ 	.word	0xffffffff


	//   ....[129]....
        /*02a0*/ 	.word	0xffffffff


	//   ....[130]....
        /*02a4*/ 	.word	0xffffffff


	//   ....[131]....
        /*02a8*/ 	.word	0xffffffff


	//   ....[132]....
        /*02ac*/ 	.word	0xffffffff


	//   ....[133]....
        /*02b0*/ 	.word	0xffffffff


	//   ....[134]....
        /*02b4*/ 	.word	0xffffffff


	//   ....[135]....
        /*02b8*/ 	.word	0xffffffff


	//   ....[136]....
        /*02bc*/ 	.word	0xffffffff


	//   ....[137]....
        /*02c0*/ 	.word	0xffffffff


	//   ....[138]....
        /*02c4*/ 	.word	0xffffffff


	//   ....[139]....
        /*02c8*/ 	.word	0xffffffff


	//   ....[140]....
        /*02cc*/ 	.word	0xffffffff


	//   ....[141]....
        /*02d0*/ 	.word	0xffffffff


	//   ....[142]....
        /*02d4*/ 	.word	0xffffffff


	//   ....[143]....
        /*02d8*/ 	.word	0xffffffff


	//   ....[144]....
        /*02dc*/ 	.word	0xffffffff


	//   ....[145]....
        /*02e0*/ 	.word	0xffffffff


	//   ....[146]....
        /*02e4*/ 	.word	0xffffffff


	//   ....[147]....
        /*02e8*/ 	.word	0xffffffff


	//   ....[148]....
        /*02ec*/ 	.word	0xffffffff


	//   ....[149]....
        /*02f0*/ 	.word	0xffffffff


	//   ....[150]....
        /*02f4*/ 	.word	0xffffffff


	//   ....[151]....
        /*02f8*/ 	.word	0xffffffff


	//   ....[152]....
        /*02fc*/ 	.word	0xffffffff


	//   ....[153]....
        /*0300*/ 	.word	0xffffffff


	//   ....[154]....
        /*0304*/ 	.word	0xffffffff


	//   ....[155]....
        /*0308*/ 	.word	0xffffffff


	//   ....[156]....
        /*030c*/ 	.word	0xffffffff


	//   ....[157]....
        /*0310*/ 	.word	0xffffffff


	//   ....[158]....
        /*0314*/ 	.word	0xffffffff


	//   ....[159]....
        /*0318*/ 	.word	0xffffffff


	//   ....[160]....
        /*031c*/ 	.word	0xffffffff


	//   ....[161]....
        /*0320*/ 	.word	0xffffffff


	//   ....[162]....
        /*0324*/ 	.word	0xffffffff


	//   ....[163]....
        /*0328*/ 	.word	0xffffffff


	//   ....[164]....
        /*032c*/ 	.word	0xffffffff


	//   ....[165]....
        /*0330*/ 	.word	0xffffffff


	//   ....[166]....
        /*0334*/ 	.word	0xffffffff


	//   ....[167]....
        /*0338*/ 	.word	0xffffffff


	//   ....[168]....
        /*033c*/ 	.word	0xffffffff


	//   ....[169]....
        /*0340*/ 	.word	0xffffffff


	//   ....[170]....
        /*0344*/ 	.word	0xffffffff


	//   ....[171]....
        /*0348*/ 	.word	0xffffffff


	//   ....[172]....
        /*034c*/ 	.word	0xffffffff


	//   ....[173]....
        /*0350*/ 	.word	0xffffffff


	//   ....[174]....
        /*0354*/ 	.word	0xffffffff


	//   ....[175]....
        /*0358*/ 	.word	0xffffffff


	//   ....[176]....
        /*035c*/ 	.word	0xffffffff


	//   ....[177]....
        /*0360*/ 	.word	0xffffffff


	//   ....[178]....
        /*0364*/ 	.word	0xffffffff


	//   ....[179]....
        /*0368*/ 	.word	0xffffffff


	//   ....[180]....
        /*036c*/ 	.word	0xffffffff


	//   ....[181]....
        /*0370*/ 	.word	0xffffffff


	//   ....[182]....
        /*0374*/ 	.word	0xffffffff


	//   ....[183]....
        /*0378*/ 	.word	0xffffffff


	//   ....[184]....
        /*037c*/ 	.word	0xffffffff


	//   ....[185]....
        /*0380*/ 	.word	0xffffffff


	//   ....[186]....
        /*0384*/ 	.word	0xffffffff


	//   ....[187]....
        /*0388*/ 	.word	0xffffffff


	//   ....[188]....
        /*038c*/ 	.word	0xffffffff


	//   ....[189]....
        /*0390*/ 	.word	0xffffffff


	//   ....[190]....
        /*0394*/ 	.word	0xffffffff


	//   ....[191]....
        /*0398*/ 	.word	0xffffffff


	//   ....[192]....
        /*039c*/ 	.word	0xffffffff


	//   ....[193]....
        /*03a0*/ 	.word	0xffffffff


	//   ....[194]....
        /*03a4*/ 	.word	0xffffffff


	//   ....[195]....
        /*03a8*/ 	.word	0xffffffff


	//   ....[196]....
        /*03ac*/ 	.word	0xffffffff


	//   ....[197]....
        /*03b0*/ 	.word	0xffffffff


	//   ....[198]....
        /*03b4*/ 	.word	0xffffffff


	//   ....[199]....
        /*03b8*/ 	.word	0xffffffff


	//   ....[200]....
        /*03bc*/ 	.word	0xffffffff


	//   ....[201]....
        /*03c0*/ 	.word	0xffffffff


	//   ....[202]....
        /*03c4*/ 	.word	0xffffffff


	//   ....[203]....
        /*03c8*/ 	.word	0xffffffff


	//   ....[204]....
        /*03cc*/ 	.word	0xffffffff


	//   ....[205]....
        /*03d0*/ 	.word	0xffffffff


	//   ....[206]....
        /*03d4*/ 	.word	0xffffffff


	//   ....[207]....
        /*03d8*/ 	.word	0xffffffff


	//   ....[208]....
        /*03dc*/ 	.word	0xffffffff


	//   ....[209]....
        /*03e0*/ 	.word	0xffffffff


	//   ....[210]....
        /*03e4*/ 	.word	0xffffffff


	//   ....[211]....
        /*03e8*/ 	.word	0xffffffff


	//   ....[212]....
        /*03ec*/ 	.word	0xffffffff


	//   ....[213]....
        /*03f0*/ 	.word	0xffffffff


	//   ....[214]....
        /*03f4*/ 	.word	0xffffffff


	//   ....[215]....
        /*03f8*/ 	.word	0xffffffff


	//   ....[216]....
        /*03fc*/ 	.word	0xffffffff


	//   ....[217]....
        /*0400*/ 	.word	0xffffffff


	//   ....[218]....
        /*0404*/ 	.word	0xffffffff


	//   ....[219]....
        /*0408*/ 	.word	0xffffffff


	//   ....[220]....
        /*040c*/ 	.word	0xffffffff


	//   ....[221]....
        /*0410*/ 	.word	0xffffffff


	//   ....[222]....
        /*0414*/ 	.word	0xffffffff


	//   ....[223]....
        /*0418*/ 	.word	0xffffffff


	//   ....[224]....
        /*041c*/ 	.word	0xffffffff


	//   ....[225]....
        /*0420*/ 	.word	0xffffffff


	//   ....[226]....
        /*0424*/ 	.word	0xffffffff


	//   ....[227]....
        /*0428*/ 	.word	0xffffffff


	//   ....[228]....
        /*042c*/ 	.word	0xffffffff


	//   ....[229]....
        /*0430*/ 	.word	0xffffffff


	//   ....[230]....
        /*0434*/ 	.word	0xffffffff


	//   ....[231]....
        /*0438*/ 	.word	0xffffffff


	//   ....[232]....
        /*043c*/ 	.word	0xffffffff


	//   ....[233]....
        /*0440*/ 	.word	0xffffffff


	//   ....[234]....
        /*0444*/ 	.word	0xffffffff


	//   ....[235]....
        /*0448*/ 	.word	0xffffffff


	//----- nvinfo : EIATTR_COOP_GROUP_INSTR_OFFSETS
	.align		4
.L_310:
        /*044c*/ 	.byte	0x04, 0x28
        /*044e*/ 	.short	(.L_312 - .L_311)


	//   ....[0]....
.L_311:
        /*0450*/ 	.word	0x00000050


	//   ....[1]....
        /*0454*/ 	.word	0x000001e0


	//   ....[2]....
        /*0458*/ 	.word	0x00000210


	//   ....[3]....
        /*045c*/ 	.word	0x00000240


	//   ....[4]....
        /*0460*/ 	.word	0x00000270


	//   ....[5]....
        /*0464*/ 	.word	0x000002a0


	//   ....[6]....
        /*0468*/ 	.word	0x000002d0


	//   ....[7]....
        /*046c*/ 	.word	0x00000430


	//   ....[8]....
        /*0470*/ 	.word	0x00000470


	//   ....[9]....
        /*0474*/ 	.word	0x000004a0


	//   ....[10]....
        /*0478*/ 	.word	0x000004d0


	//   ....[11]....
        /*047c*/ 	.word	0x00000500


	//   ....[12]....
        /*0480*/ 	.word	0x00000530


	//   ....[13]....
        /*0484*/ 	.word	0x000005c0


	//   ....[14]....
        /*0488*/ 	.word	0x00000600


	//   ....[15]....
        /*048c*/ 	.word	0x00000620


	//   ....[16]....
        /*0490*/ 	.word	0x00000680


	//   ....[17]....
        /*0494*/ 	.word	0x000029a0


	//   ....[18]....
        /*0498*/ 	.word	0x000029c0


	//   ....[19]....
        /*049c*/ 	.word	0x00002b30


	//   ....[20]....
        /*04a0*/ 	.word	0x00002b40


	//   ....[21]....
        /*04a4*/ 	.word	0x00002ca0


	//   ....[22]....
        /*04a8*/ 	.word	0x00002cc0


	//   ....[23]....
        /*04ac*/ 	.word	0x00002e20


	//   ....[24]....
        /*04b0*/ 	.word	0x00002e30


	//   ....[25]....
        /*04b4*/ 	.word	0x000032b0


	//   ....[26]....
        /*04b8*/ 	.word	0x000032e0


	//   ....[27]....
        /*04bc*/ 	.word	0x000032f0


	//   ....[28]....
        /*04c0*/ 	.word	0x00003300


	//   ....[29]....
        /*04c4*/ 	.word	0x000034a0


	//   ....[30]....
        /*04c8*/ 	.word	0x000034b0


	//   ....[31]....
        /*04cc*/ 	.word	0x00003500


	//   ....[32]....
        /*04d0*/ 	.word	0x00003510


	//   ....[33]....
        /*04d4*/ 	.word	0x000047d0


	//   ....[34]....
        /*04d8*/ 	.word	0x000047f0


	//   ....[35]....
        /*04dc*/ 	.word	0x00004880


	//   ....[36]....
        /*04e0*/ 	.word	0x000048e0


	//   ....[37]....
        /*04e4*/ 	.word	0x00004b70


	//   ....[38]....
        /*04e8*/ 	.word	0x00005050


	//   ....[39]....
        /*04ec*/ 	.word	0x00005700


	//   ....[40]....
        /*04f0*/ 	.word	0x00005730


	//   ....[41]....
        /*04f4*/ 	.word	0x00005740


	//   ....[42]....
        /*04f8*/ 	.word	0x00005770


	//   ....[43]....
        /*04fc*/ 	.word	0x00006cc0


	//   ....[44]....
        /*0500*/ 	.word	0x00006ce0


	//   ....[45]....
        /*0504*/ 	.word	0x00006da0


	//   ....[46]....
        /*0508*/ 	.word	0x00006dd0


	//   ....[47]....
        /*050c*/ 	.word	0x00007f80


	//   ....[48]....
        /*0510*/ 	.word	0x00007fa0


	//   ....[49]....
        /*0514*/ 	.word	0x00008060


	//   ....[50]....
        /*0518*/ 	.word	0x00008090


	//   ....[51]....
        /*051c*/ 	.word	0x00008330


	//   ....[52]....
        /*0520*/ 	.word	0x00008840


	//   ....[53]....
        /*0524*/ 	.word	0x00008f40


	//   ....[54]....
        /*0528*/ 	.word	0x00008f70


	//   ....[55]....
        /*052c*/ 	.word	0x00008f80


	//   ....[56]....
        /*0530*/ 	.word	0x00008fb0


	//   ....[57]....
        /*0534*/ 	.word	0x0000abe0


	//   ....[58]....
        /*0538*/ 	.word	0x0000ac00


	//   ....[59]....
        /*053c*/ 	.word	0x0000acc0


	//   ....[60]....
        /*0540*/ 	.word	0x0000acf0


	//   ....[61]....
        /*0544*/ 	.word	0x0000be90


	//   ....[62]....
        /*0548*/ 	.word	0x0000beb0


	//   ....[63]....
        /*054c*/ 	.word	0x0000bf70


	//   ....[64]....
        /*0550*/ 	.word	0x0000bfa0


	//   ....[65]....
        /*0554*/ 	.word	0x0000c380


	//   ....[66]....
        /*0558*/ 	.word	0x0000c3b0


	//   ....[67]....
        /*055c*/ 	.word	0x0000c3c0


	//   ....[68]....
        /*0560*/ 	.word	0x0000c3f0


	//   ....[69]....
        /*0564*/ 	.word	0x0000de00


	//   ....[70]....
        /*0568*/ 	.word	0x0000de10


	//   ....[71]....
        /*056c*/ 	.word	0x0000de70


	//   ....[72]....
        /*0570*/ 	.word	0x0000de80


	//   ....[73]....
        /*0574*/ 	.word	0x0000f050


	//   ....[74]....
        /*0578*/ 	.word	0x0000f070


	//   ....[75]....
        /*057c*/ 	.word	0x0000f150


	//   ....[76]....
        /*0580*/ 	.word	0x0000f170


	//   ....[77]....
        /*0584*/ 	.word	0x0000f350


	//   ....[78]....
        /*0588*/ 	.word	0x0000f860


	//   ....[79]....
        /*058c*/ 	.word	0x0000ff60


	//   ....[80]....
        /*0590*/ 	.word	0x0000ff90


	//   ....[81]....
        /*0594*/ 	.word	0x0000ffa0


	//   ....[82]....
        /*0598*/ 	.word	0x0000ffd0


	//   ....[83]....
        /*059c*/ 	.word	0x00011770


	//   ....[84]....
        /*05a0*/ 	.word	0x000117a0


	//   ....[85]....
        /*05a4*/ 	.word	0x000117b0


	//   ....[86]....
        /*05a8*/ 	.word	0x000117e0


	//   ....[87]....
        /*05ac*/ 	.word	0x00012bb0


	//   ....[88]....
        /*05b0*/ 	.word	0x00012bd0


	//   ....[89]....
        /*05b4*/ 	.word	0x00012bf0


	//   ....[90]....
        /*05b8*/ 	.word	0x00012c00


	//   ....[91]....
        /*05bc*/ 	.word	0x00012f50


	//   ....[92]....
        /*05c0*/ 	.word	0x00012f70


	//   ....[93]....
        /*05c4*/ 	.word	0x000130d0


	//   ....[94]....
        /*05c8*/ 	.word	0x000130e0


	//   ....[95]....
        /*05cc*/ 	.word	0x00013240


	//   ....[96]....
        /*05d0*/ 	.word	0x00013260


	//   ....[97]....
        /*05d4*/ 	.word	0x000133c0


	//   ....[98]....
        /*05d8*/ 	.word	0x000133d0


	//   ....[99]....
        /*05dc*/ 	.word	0x00013710


	//   ....[100]....
        /*05e0*/ 	.word	0x00013730


	//   ....[101]....
        /*05e4*/ 	.word	0x00013f00


	//   ....[102]....
        /*05e8*/ 	.word	0x00013f10


	//   ....[103]....
        /*05ec*/ 	.word	0x00014e60


	//   ....[104]....
        /*05f0*/ 	.word	0x00014e80


	//   ....[105]....
        /*05f4*/ 	.word	0x00014ff0


	//   ....[106]....
        /*05f8*/ 	.word	0x00015000


	//   ....[107]....
        /*05fc*/ 	.word	0x00015160


	//   ....[108]....
        /*0600*/ 	.word	0x00015180


	//   ....[109]....
        /*0604*/ 	.word	0x000152e0


	//   ....[110]....
        /*0608*/ 	.word	0x000152f0


	//   ....[111]....
        /*060c*/ 	.word	0x000154e0


	//   ....[112]....
        /*0610*/ 	.word	0x00015500


	//   ....[113]....
        /*0614*/ 	.word	0x00015620


	//   ....[114]....
        /*0618*/ 	.word	0x00015660


	//   ....[115]....
        /*061c*/ 	.word	0x00015690


	//   ....[116]....
        /*0620*/ 	.word	0x000156c0


	//   ....[117]....
        /*0624*/ 	.word	0x000156f0


	//   ....[118]....
        /*0628*/ 	.word	0x00015720


	//   ....[119]....
        /*062c*/ 	.word	0x00015870


	//   ....[120]....
        /*0630*/ 	.word	0x000158b0


	//   ....[121]....
        /*0634*/ 	.word	0x000158e0


	//   ....[122]....
        /*0638*/ 	.word	0x00015910


	//   ....[123]....
        /*063c*/ 	.word	0x00015940


	//   ....[124]....
        /*0640*/ 	.word	0x00015970


	//   ....[125]....
        /*0644*/ 	.word	0x00015a00


	//   ....[126]....
        /*0648*/ 	.word	0x00015a40


	//   ....[127]....
        /*064c*/ 	.word	0x00015a50


	//   ....[128]....
        /*0650*/ 	.word	0x00015ab0


	//   ....[129]....
        /*0654*/ 	.word	0x00016460


	//   ....[130]....
        /*0658*/ 	.word	0x000164c0


	//   ....[131]....
        /*065c*/ 	.word	0x00016510


	//   ....[132]....
        /*0660*/ 	.word	0x00016560


	//   ....[133]....
        /*0664*/ 	.word	0x000165b0


	//   ....[134]....
        /*0668*/ 	.word	0x00016620


	//   ....[135]....
        /*066c*/ 	.word	0x00016670


	//   ....[136]....
        /*0670*/ 	.word	0x000166e0


	//   ....[137]....
        /*0674*/ 	.word	0x00016750


	//   ....[138]....
        /*0678*/ 	.word	0x000167c0


	//   ....[139]....
        /*067c*/ 	.word	0x00016830


	//   ....[140]....
        /*0680*/ 	.word	0x000168a0


	//   ....[141]....
        /*0684*/ 	.word	0x00016910


	//   ....[142]....
        /*0688*/ 	.word	0x00016970


	//   ....[143]....
        /*068c*/ 	.word	0x000169e0


	//   ....[144]....
        /*0690*/ 	.word	0x00016a50


	//   ....[145]....
        /*0694*/ 	.word	0x00016ac0


	//   ....[146]....
        /*0698*/ 	.word	0x00016b20


	//   ....[147]....
        /*069c*/ 	.word	0x00016b90


	//   ....[148]....
        /*06a0*/ 	.word	0x00016c00


	//   ....[149]....
        /*06a4*/ 	.word	0x00016d70


	//   ....[150]....
        /*06a8*/ 	.word	0x00016dd0


	//   ....[151]....
        /*06ac*/ 	.word	0x00016e40


	//   ....[152]....
        /*06b0*/ 	.word	0x00016eb0


	//   ....[153]....
        /*06b4*/ 	.word	0x00016f00


	//   ....[154]....
        /*06b8*/ 	.word	0x00016f40


	//   ....[155]....
        /*06bc*/ 	.word	0x00016f90


	//   ....[156]....
        /*06c0*/ 	.word	0x00016fe0


	//   ....[157]....
        /*06c4*/ 	.word	0x00017050


	//   ....[158]....
        /*06c8*/ 	.word	0x000170c0


	//   ....[159]....
        /*06cc*/ 	.word	0x00017230


	//   ....[160]....
        /*06d0*/ 	.word	0x00017290


	//   ....[161]....
        /*06d4*/ 	.word	0x00017300


	//   ....[162]....
        /*06d8*/ 	.word	0x00017370


	//   ....[163]....
        /*06dc*/ 	.word	0x000174e0


	//   ....[164]....
        /*06e0*/ 	.word	0x00017540


	//   ....[165]....
        /*06e4*/ 	.word	0x000175b0


	//   ....[166]....
        /*06e8*/ 	.word	0x00017620


	//   ....[167]....
        /*06ec*/ 	.word	0x00017670


	//   ....[168]....
        /*06f0*/ 	.word	0x000176c0


	//   ....[169]....
        /*06f4*/ 	.word	0x00017710


	//   ....[170]....
        /*06f8*/ 	.word	0x00017750


	//   ....[171]....
        /*06fc*/ 	.word	0x000177b0


	//   ....[172]....
        /*0700*/ 	.word	0x00017820


	//   ....[173]....
        /*0704*/ 	.word	0x00017990


	//   ....[174]....
        /*0708*/ 	.word	0x000179f0


	//   ....[175]....
        /*070c*/ 	.word	0x00017a60


	//   ....[176]....
        /*0710*/ 	.word	0x00017ad0


	//   ....[177]....
        /*0714*/ 	.word	0x00017c40


	//   ....[178]....
        /*0718*/ 	.word	0x00017ca0


	//   ....[179]....
        /*071c*/ 	.word	0x00017cf0


	//   ....[180]....
        /*0720*/ 	.word	0x00017d40


	//   ....[181]....
        /*0724*/ 	.word	0x00017d90


	//   ....[182]....
        /*0728*/ 	.word	0x00017dd0


	//   ....[183]....
        /*072c*/ 	.word	0x00017e30


	//   ....[184]....
        /*0730*/ 	.word	0x00017ea0


	//   ....[185]....
        /*0734*/ 	.word	0x00017f10


	//   ....[186]....
        /*0738*/ 	.word	0x00018060


	//   ....[187]....
        /*073c*/ 	.word	0x000180c0


	//   ....[188]....
        /*0740*/ 	.word	0x00018130


	//   ....[189]....
        /*0744*/ 	.word	0x000181a0


	//   ....[190]....
        /*0748*/ 	.word	0x000181f0


	//   ....[191]....
        /*074c*/ 	.word	0x00018240


	//   ....[192]....
        /*0750*/ 	.word	0x00018290


	//   ....[193]....
        /*0754*/ 	.word	0x000182d0


	//   ....[194]....
        /*0758*/ 	.word	0x00018320


	//   ....[195]....
        /*075c*/ 	.word	0x00018370


	//   ....[196]....
        /*0760*/ 	.word	0x000183c0


	//   ....[197]....
        /*0764*/ 	.word	0x00018400


	//   ....[198]....
        /*0768*/ 	.word	0x00018470


	//   ....[199]....
        /*076c*/ 	.word	0x000184e0


	//   ....[200]....
        /*0770*/ 	.word	0x00018550


	//   ....[201]....
        /*0774*/ 	.word	0x000185b0


	//   ....[202]....
        /*0778*/ 	.word	0x00018620


	//   ....[203]....
        /*077c*/ 	.word	0x00018690


	//   ....[204]....
        /*0780*/ 	.word	0x00018700


	//   ....[205]....
        /*0784*/ 	.word	0x00018760


	//   ....[206]....
        /*0788*/ 	.word	0x000187d0


	//   ....[207]....
        /*078c*/ 	.word	0x00018840


	//   ....[208]....
        /*0790*/ 	.word	0x000188b0


	//   ....[209]....
        /*0794*/ 	.word	0x00018910


	//   ....[210]....
        /*0798*/ 	.word	0x00018980


	//   ....[211]....
        /*079c*/ 	.word	0x000189f0


	//   ....[212]....
        /*07a0*/ 	.word	0x00018a60


	//   ....[213]....
        /*07a4*/ 	.word	0x00018ac0


	//   ....[214]....
        /*07a8*/ 	.word	0x00018b30


	//   ....[215]....
        /*07ac*/ 	.word	0x00018ba0


	//   ....[216]....
        /*07b0*/ 	.word	0x00018c10


	//   ....[217]....
        /*07b4*/ 	.word	0x00018c70


	//   ....[218]....
        /*07b8*/ 	.word	0x00018ce0


	//   ....[219]....
        /*07bc*/ 	.word	0x00018d50


	//   ....[220]....
        /*07c0*/ 	.word	0x00018da0


	//   ....[221]....
        /*07c4*/ 	.word	0x00018de0


	//   ....[222]....
        /*07c8*/ 	.word	0x00018e30


	//   ....[223]....
        /*07cc*/ 	.word	0x00018e80


	//   ....[224]....
        /*07d0*/ 	.word	0x00018ed0


	//   ....[225]....
        /*07d4*/ 	.word	0x00018f40


	//   ....[226]....
        /*07d8*/ 	.word	0x00018f90


	//   ....[227]....
        /*07dc*/ 	.word	0x00018fe0


	//   ....[228]....
        /*07e0*/ 	.word	0x00019030


	//   ....[229]....
        /*07e4*/ 	.word	0x00019080


	//   ....[230]....
        /*07e8*/ 	.word	0x000190d0


	//   ....[231]....
        /*07ec*/ 	.word	0x00019140


	//   ....[232]....
        /*07f0*/ 	.word	0x00019190


	//   ....[233]....
        /*07f4*/ 	.word	0x00019200


	//   ....[234]....
        /*07f8*/ 	.word	0x00019260


	//   ....[235]....
        /*07fc*/ 	.word	0x000192d0


	//----- nvinfo : EIATTR_EXIT_INSTR_OFFSETS
	.align		4
.L_312:
        /*0800*/ 	.byte	0x04, 0x1c
        /*0802*/ 	.short	(.L_314 - .L_313)


	//   ....[0]....
.L_313:
        /*0804*/ 	.word	0x00000fe0


	//   ....[1]....
        /*0808*/ 	.word	0x00016420


	//----- nvinfo : EIATTR_MAX_THREADS
	.align		4
.L_314:
        /*080c*/ 	.byte	0x04, 0x05
        /*080e*/ 	.short	(.L_316 - .L_315)
.L_315:
        /*0810*/ 	.word	0x00000100
        /*0814*/ 	.word	0x00000001
        /*0818*/ 	.word	0x00000001


	//----- nvinfo : EIATTR_CRS_STACK_SIZE
	.align		4
.L_316:
        /*081c*/ 	.byte	0x04, 0x1e
        /*081e*/ 	.short	(.L_318 - .L_317)
.L_317:
        /*0820*/ 	.word	0x00000000
.L_318:


//--------------------- .nv.info._ZN7cutlass13device_kernelIN5flash19enable_sm80_to_sm89INS1_16FlashAttnFwdSm80INS1_25CollectiveMainloopFwdSm80ILi8ELi1ELb0EN4cute5tupleIJNS5_1CILi128EEENS7_ILi64EEENS7_ILi192EEEEEELi192ENS_10bfloat16_tEfNS_4arch4Sm80ELb0ELb1ELb1ELb1ELb1ELb1ELb1ELb1EEENS1_21CollectiveEpilogueFwdINS6_IJS8_SA_S9_EEENS6_IJNS7_ILi1EEESI_SI_EEESC_SE_Li256ELb1ELb1ELb1ELb0EEENS1_36VarlenDynamicPersistentTileSchedulerILi128ELi64ELi256ELi256ELb1ELb1ELb0ELb1ELb0ELb1EEEEEEEEEvNT_6ParamsE --------------------------
	.section	.nv.info._ZN7cutlass13device_kernelIN5flash19enable_sm80_to_sm89INS1_16FlashAttnFwdSm80INS1_25CollectiveMainloopFwdSm80ILi8ELi1ELb0EN4cute5tupleIJNS5_1CILi128EEENS7_ILi64EEENS7_ILi192EEEEEELi192ENS_10bfloat16_tEfNS_4arch4Sm80ELb0ELb1ELb1ELb1ELb1ELb1ELb1ELb1EEENS1_21CollectiveEpilogueFwdINS6_IJS8_SA_S9_EEENS6_IJNS7_ILi1EEESI_SI_EEESC_SE_Li256ELb1ELb1ELb1ELb0EEENS1_36VarlenDynamicPersistentTileSchedulerILi128ELi64ELi256ELi256ELb1ELb1ELb0ELb1ELb0ELb1EEEEEEEEEvNT_6ParamsE,"",@"SHT_CUDA_INFO"
	.sectionflags	@""
	.align	4


	//----- nvinfo : EIATTR_CUDA_API_VERSION
	.align		4
        /*0000*/ 	.byte	0x04, 0x37
        /*0002*/ 	.short	(.L_320 - .L_319)
.L_319:
        /*0004*/ 	.word	0x00000082


	//----- nvinfo : EIATTR_SW2861232_WAR
	.align		4
.L_320:
        /*0008*/ 	.byte	0x01, 0x35
	.zero		2


	//----- nvinfo : EIATTR_PARAM_CBANK
	.align		4
        /*000c*/ 	.byte	0x04, 0x0a
        /*000e*/ 	.short	(.L_322 - .L_321)
	.align		4
.L_321:
        /*0010*/ 	.word	index@(.nv.constant0._ZN7cutlass13device_kernelIN5flash19enable_sm80_to_sm89INS1_16FlashAttnFwdSm80INS1_25CollectiveMainloopFwdSm80ILi8ELi1ELb0EN4cute5tupleIJNS5_1CILi128EEENS7_ILi64EEENS7_ILi192EEEEEELi192ENS_10bfloat16_tEfNS_4arch4Sm80ELb0ELb1ELb1ELb1ELb1ELb1ELb1ELb1EEENS1_21CollectiveEpilogueFwdINS6_IJS8_SA_S9_EEENS6_IJNS7_ILi1EEESI_SI_EEESC_SE_Li256ELb1ELb1ELb1ELb0EEENS1_36VarlenDynamicPersistentTileSchedulerILi128ELi64ELi256ELi256ELb1ELb1ELb0ELb1ELb0ELb1EEEEEEEEEvNT_6ParamsE)
        /*0014*/ 	.short	0x0160
        /*0016*/ 	.short	0x0438


	//----- nvinfo : EIATTR_CBANK_PARAM_SIZE
	.align		4
.L_322:
        /*0018*/ 	.byte	0x03, 0x19
        /*001a*/ 	.short	0x0438


	//----- nvinfo : EIATTR_KPARAM_INFO
	.align		4
        /*001c*/ 	.byte	0x04, 0x17
        /*001e*/ 	.short	(.L_324 - .L_323)
.L_323:
        /*0020*/ 	.word	0x00000000
        /*0024*/ 	.short	0x0000
        /*0026*/ 	.short	0x0000
        /*0028*/ 	.byte	0x00, 0xf0, 0xe1, 0x10


	//----- nvinfo : EIATTR_MAXREG_COUNT
	.align		4
.L_324:
        /*002c*/ 	.byte	0x03, 0x1b
        /*002e*/ 	.short	0x00ff


	//----- nvinfo : EIATTR_NUM_BARRIERS
	.align		4
        /*0030*/ 	.byte	0x02, 0x4c
        /*0032*/ 	.byte	0x06
	.zero		1


	//----- nvinfo : EIATTR_ANNOTATIONS
	.align		4
        /*0034*/ 	.byte	0x04, 0x55
        /*0036*/ 	.short	(.L_326 - .L_325)


	//   ....[0]....
.L_325:
        /* <DEDUP_REMOVED lines=111> */


	//----- nvinfo : EIATTR_MERCURY_ISA_VERSION
	.align		4
.L_326:
        /*0718*/ 	.byte	0x03, 0x5f
        /*071a*/ 	.short	0x0000


	//----- nvinfo : EIATTR_INT_WARP_WIDE_INSTR_OFFSETS
	.align		4
        /*071c*/ 	.byte	0x04, 0x31
        /*071e*/ 	.short	(.L_328 - .L_327)


	//   ....[0]....
.L_327:
        /*0720*/ 	.word	0x00018220


	//   ....[1]....
        /*0724*/ 	.word	0x000182a0


	//----- nvinfo : EIATTR_COOP_GROUP_MASK_REGIDS
	.align		4
.L_328:
        /*0728*/ 	.byte	0x04, 0x29
        /*072a*/ 	.short	(.L_330 - .L_329)


	//   ....[0]....
.L_329:
        /*072c*/ 	.word	0xffffffff


	//   ....[1]....
        /*0730*/ 	.word	0xffffffff


	//   ....[2]....
        /*0734*/ 	.word	0xffffffff


	//   ....[3]....
        /*0738*/ 	.word	0xffffffff


	//   ....[4]....
        /*073c*/ 	.word	0xffffffff


	//   ....[5]....
        /*0740*/ 	.word	0xffffffff


	//   ....[6]....
        /*0744*/ 	.word	0xffffffff


	//   ....[7]....
        /*0748*/ 	.word	0xffffffff


	//   ....[8]....
        /*074c*/ 	.word	0xffffffff


	//   ....[9]....
        /*0750*/ 	.word	0xffffffff


	//   ....[10]....
        /*0754*/ 	.word	0xffffffff


	//   ....[11]....
        /*0758*/ 	.word	0xffffffff


	//   ....[12]....
        /*075c*/ 	.word	0xffffffff


	//   ....[13]....
        /*0760*/ 	.word	0xffffffff


	//   ....[14]....
        /*0764*/ 	.word	0xffffffff


	//   ....[15]....
        /*0768*/ 	.word	0xffffffff


	//   ....[16]....
        /*076c*/ 	.word	0xffffffff


	//   ....[17]....
        /*0770*/ 	.word	0xffffffff


	//   ....[18]....
        /*0774*/ 	.word	0xffffffff


	//   ....[19]....
        /*0778*/ 	.word	0xffffffff


	//   ....[20]....
        /*077c*/ 	.word	0xffffffff


	//   ....[21]....
        /*0780*/ 	.word	0xffffffff


	//   ....[22]....
        /*0784*/ 	.word	0xffffffff


	//   ....[23]....
        /*0788*/ 	.word	0xffffffff


	//   ....[24]....
        /*078c*/ 	.word	0xffffffff


	//   ....[25]....
        /*0790*/ 	.word	0xffffffff


	//   ....[26]....
        /*0794*/ 	.word	0xffffffff


	//   ....[27]....
        /*0798*/ 	.word	0xffffffff


	//   ....[28]....
        /*079c*/ 	.word	0xffffffff


	//   ....[29]....
        /*07a0*/ 	.word	0xffffffff


	//   ....[30]....
        /*07a4*/ 	.word	0xffffffff


	//   ....[31]....
        /*07a8*/ 	.word	0xffffffff


	//   ....[32]....
        /*07ac*/ 	.word	0xffffffff


	//   ....[33]....
        /*07b0*/ 	.word	0xffffffff


	//   ....[34]....
        /*07b4*/ 	.word	0xffffffff


	//   ....[35]....
        /*07b8*/ 	.word	0xffffffff


	//   ....[36]....
        /*07bc*/ 	.word	0xffffffff


	//   ....[37]....
        /*07c0*/ 	.word	0xffffffff


	//   ....[38]....
        /*07c4*/ 	.word	0xffffffff


	//   ....[39]....
        /*07c8*/ 	.word	0xffffffff


	//   ....[40]....
        /*07cc*/ 	.word	0xffffffff


	//   ....[41]....
        /*07d0*/ 	.word	0xffffffff


	//   ....[42]....
        /*07d4*/ 	.word	0xffffffff


	//   ....[43]....
        /*07d8*/ 	.word	0xffffffff


	//   ....[44]....
        /*07dc*/ 	.word	0xffffffff


	//   ....[45]....
        /*07e0*/ 	.word	0xffffffff


	//   ....[46]....
        /*07e4*/ 	.word	0xffffffff


	//   ....[47]....
        /*07e8*/ 	.word	0xffffffff


	//   ....[48]....
        /*07ec*/ 	.word	0xffffffff


	//   ....[49]....
        /*07f0*/ 	.word	0xffffffff


	//   ....[50]....
        /*07f4*/ 	.word	0xffffffff


	//   ....[51]....
        /*07f8*/ 	.word	0xffffffff


	//   ....[52]....
        /*07fc*/ 	.word	0xffffffff


	//   ....[53]....
        /*0800*/ 	.word	0xffffffff


	//   ....[54]....
        /*0804*/ 	.word	0xffffffff


	//   ....[55]....
        /*0808*/ 	.word	0xffffffff


	//   ....[56]....
        /*080c*/ 	.word	0xffffffff


	//   ....[57]....
        /*0810*/ 	.word	0xffffffff


	//   ....[58]....
        /*0814*/ 	.word	0xffffffff


	//   ....[59]....
        /*0818*/ 	.word	0xffffffff


	//   ....[60]....
        /*081c*/ 	.word	0xffffffff


	//   ....[61]....
        /*0820*/ 	.word	0xffffffff


	//   ....[62]....
        /*0824*/ 	.word	0xffffffff


	//   ....[63]....
        /*0828*/ 	.word	0xffffffff


	//   ....[64]....
        /*082c*/ 	.word	0xffffffff


	//   ....[65]....
        /*0830*/ 	.word	0xffffffff


	//   ....[66]....
        /*0834*/ 	.word	0xffffffff


	//   ....[67]....
        /*0838*/ 	.word	0xffffffff


	//   ....[68]....
        /*083c*/ 	.word	0xffffffff


	//   ....[69]....
        /*0840*/ 	.word	0xffffffff


	//   ....[70]....
        /*0844*/ 	.word	0xffffffff


	//   ....[71]....
        /*0848*/ 	.word	0xffffffff


	//   ....[72]....
        /*084c*/ 	.word	0xffffffff


	//   ....[73]....
        /*0850*/ 	.word	0xffffffff


	//   ....[74]....
        /*0854*/ 	.word	0xffffffff


	//   ....[75]....
        /*0858*/ 	.word	0xffffffff


	//   ....[76]....
        /*085c*/ 	.word	0xffffffff


	//   ....[77]....
        /*0860*/ 	.word	0xffffffff


	//   ....[78]....
        /*0864*/ 	.word	0xffffffff


	//   ....[79]....
        /*0868*/ 	.word	0xffffffff


	//   ....[80]....
        /*086c*/ 	.word	0xffffffff


	//   ....[81]....
        /*0870*/ 	.word	0xffffffff


	//   ....[82]....
        /*0874*/ 	.word	0xffffffff


	//   ....[83]....
        /*0878*/ 	.word	0xffffffff


	//   ....[84]....
        /*087c*/ 	.word	0xffffffff


	//   ....[85]....
        /*0880*/ 	.word	0xffffffff


	//   ....[86]....
        /*0884*/ 	.word	0xffffffff


	//   ....[87]....
        /*0888*/ 	.word	0xffffffff


	//   ....[88]....
        /*088c*/ 	.word	0xffffffff


	//   ....[89]....
        /*0890*/ 	.word	0xffffffff


	//   ....[90]....
        /*0894*/ 	.word	0xffffffff


	//   ....[91]....
        /*0898*/ 	.word	0xffffffff


	//   ....[92]....
        /*089c*/ 	.word	0xffffffff


	//   ....[93]....
        /*08a0*/ 	.word	0xffffffff


	//   ....[94]....
        /*08a4*/ 	.word	0xffffffff


	//   ....[95]....
        /*08a8*/ 	.word	0xffffffff


	//   ....[96]....
        /*08ac*/ 	.word	0xffffffff


	//   ....[97]....
        /*08b0*/ 	.word	0xffffffff


	//   ....[98]....
        /*08b4*/ 	.word	0xffffffff


	//   ....[99]....
        /*08b8*/ 	.word	0xffffffff


	//   ....[100]....
        /*08bc*/ 	.word	0xffffffff


	//   ....[101]....
        /*08c0*/ 	.word	0xffffffff


	//   ....[102]....
        /*08c4*/ 	.word	0xffffffff


	//   ....[103]....
        /*08c8*/ 	.word	0xffffffff


	//   ....[104]....
        /*08cc*/ 	.word	0xffffffff


	//   ....[105]....
        /*08d0*/ 	.word	0xffffffff


	//   ....[106]....
        /*08d4*/ 	.word	0xffffffff


	//   ....[107]....
        /*08d8*/ 	.word	0xffffffff


	//   ....[108]....
        /*08dc*/ 	.word	0xffffffff


	//   ....[109]....
        /*08e0*/ 	.word	0xffffffff


	//   ....[110]....
        /*08e4*/ 	.word	0xffffffff


	//   ....[111]....
        /*08e8*/ 	.word	0xffffffff


	//   ....[112]....
        /*08ec*/ 	.word	0xffffffff


	//   ....[113]....
        /*08f0*/ 	.word	0xffffffff


	//   ....[114]....
        /*08f4*/ 	.word	0xffffffff


	//   ....[115]....
        /*08f8*/ 	.word	0xffffffff


	//   ....[116]....
        /*08fc*/ 	.word	0xffffffff


	//   ....[117]....
        /*0900*/ 	.word	0xffffffff


	//   ....[118]....
        /*0904*/ 	.word	0xffffffff


	//   ....[119]....
        /*0908*/ 	.word	0xffffffff


	//   ....[120]....
        /*090c*/ 	.word	0xffffffff


	//   ....[121]....
        /*0910*/ 	.word	0xffffffff


	//   ....[122]....
        /*0914*/ 	.word	0xffffffff


	//   ....[123]....
        /*0918*/ 	.word	0xffffffff


	//   ....[124]....
        /*091c*/ 	.word	0xffffffff


	//   ....[125]....
        /*0920*/ 	.word	0xffffffff


	//   ....[126]....
        /*0924*/ 	.word	0xffffffff


	//   ....[127]....
        /*0928*/ 	.word	0xffffffff


	//   ....[128]....
        /*092c*/ 	.word	0xffffffff


	//   ....[129]....
        /*0930*/ 	.word	0xffffffff


	//   ....[130]....
        /*0934*/ 	.word	0xffffffff


	//   ....[131]....
        /*0938*/ 	.word	0xffffffff


	//   ....[132]....
        /*093c*/ 	.word	0xffffffff


	//   ....[133]....
        /*0940*/ 	.word	0xffffffff


	//   ....[134]....
        /*0944*/ 	.word	0xffffffff


	//   ....[135]....
        /*0948*/ 	.word	0xffffffff


	//   ....[136]....
        /*094c*/ 	.word	0xffffffff


	//   ....[137]....
        /*0950*/ 	.word	0xffffffff


	//   ....[138]....
        /*0954*/ 	.word	0xffffffff


	//   ....[139]....
        /*0958*/ 	.word	0xffffffff


	//   ....[140]....
        /*095c*/ 	.word	0xffffffff


	//   ....[141]....
        /*0960*/ 	.word	0xffffffff


	//   ....[142]....
        /*0964*/ 	.word	0xffffffff


	//   ....[143]....
        /*0968*/ 	.word	0xffffffff


	//   ....[144]....
        /*096c*/ 	.word	0xffffffff


	//   ....[145]....
        /*0970*/ 	.word	0xffffffff


	//   ....[146]....
        /*0974*/ 	.word	0xffffffff


	//   ....[147]....
        /*0978*/ 	.word	0xffffffff


	//   ....[148]....
        /*097c*/ 	.word	0xffffffff


	//   ....[149]....
        /*0980*/ 	.word	0xffffffff


	//   ....[150]....
        /*0984*/ 	.word	0xffffffff


	//   ....[151]....
        /*0988*/ 	.word	0xffffffff


	//   ....[152]....
        /*098c*/ 	.word	0xffffffff


	//   ....[153]....
        /*0990*/ 	.word	0xffffffff


	//   ....[154]....
        /*0994*/ 	.word	0xffffffff


	//   ....[155]....
        /*0998*/ 	.word	0xffffffff


	//   ....[156]....
        /*099c*/ 	.word	0xffffffff


	//   ....[157]....
        /*09a0*/ 	.word	0xffffffff


	//   ....[158]....
        /*09a4*/ 	.word	0xffffffff


	//   ....[159]....
        /*09a8*/ 	.word	0xffffffff


	//   ....[160]....
        /*09ac*/ 	.word	0xffffffff


	//   ....[161]....
        /*09b0*/ 	.word	0xffffffff


	//   ....[162]....
        /*09b4*/ 	.word	0xffffffff


	//   ....[163]....
        /*09b8*/ 	.word	0xffffffff


	//   ....[164]....
        /*09bc*/ 	.word	0xffffffff


	//   ....[165]....
        /*09c0*/ 	.word	0xffffffff


	//   ....[166]....
        /*09c4*/ 	.word	0xffffffff


	//   ....[167]....
        /*09c8*/ 	.word	0xffffffff


	//   ....[168]....
        /*09cc*/ 	.word	0xffffffff


	//   ....[169]....
        /*09d0*/ 	.word	0xffffffff


	//   ....[170]....
        /*09d4*/ 	.word	0xffffffff


	//   ....[171]....
        /*09d8*/ 	.word	0xffffffff


	//   ....[172]....
        /*09dc*/ 	.word	0xffffffff


	//   ....[173]....
        /*09e0*/ 	.word	0xffffffff


	//   ....[174]....
        /*09e4*/ 	.word	0xffffffff


	//   ....[175]....
        /*09e8*/ 	.word	0xffffffff


	//   ....[176]....
        /*09ec*/ 	.word	0xffffffff


	//   ....[177]....
        /*09f0*/ 	.word	0xffffffff


	//   ....[178]....
        /*09f4*/ 	.word	0xffffffff


	//   ....[179]....
        /*09f8*/ 	.word	0xffffffff


	//   ....[180]....
        /*09fc*/ 	.word	0xffffffff


	//   ....[181]....
        /*0a00*/ 	.word	0xffffffff


	//   ....[182]....
        /*0a04*/ 	.word	0xffffffff


	//   ....[183]....
        /*0a08*/ 	.word	0xffffffff


	//   ....[184]....
        /*0a0c*/ 	.word	0xffffffff


	//   ....[185]....
        /*0a10*/ 	.word	0xffffffff


	//   ....[186]....
        /*0a14*/ 	.word	0xffffffff


	//   ....[187]....
        /*0a18*/ 	.word	0xffffffff


	//   ....[188]....
        /*0a1c*/ 	.word	0xffffffff


	//   ....[189]....
        /*0a20*/ 	.word	0xffffffff


	//   ....[190]....
        /*0a24*/ 	.word	0xffffffff


	//   ....[191]....
        /*0a28*/ 	.word	0xffffffff


	//   ....[192]....
        /*0a2c*/ 	.word	0xffffffff


	//   ....[193]....
        /*0a30*/ 	.word	0xffffffff


	//   ....[194]....
        /*0a34*/ 	.word	0xffffffff


	//   ....[195]....
        /*0a38*/ 	.word	0xffffffff


	//   ....[196]....
        /*0a3c*/ 	.word	0xffffffff


	//   ....[197]....
        /*0a40*/ 	.word	0xffffffff


	//   ....[198]....
        /*0a44*/ 	.word	0xffffffff


	//   ....[199]....
        /*0a48*/ 	.word	0xffffffff


	//   ....[200]....
        /*0a4c*/ 	.word	0xffffffff


	//   ....[201]....
        /*0a50*/ 	.word	0xffffffff


	//   ....[202]....
        /*0a54*/ 	.word	0xffffffff


	//   ....[203]....
        /*0a58*/ 	.word	0xffffffff


	//   ....[204]....
        /*0a5c*/ 	.word	0xffffffff


	//   ....[205]....
        /*0a60*/ 	.word	0xffffffff


	//   ....[206]....
        /*0a64*/ 	.word	0xffffffff


	//   ....[207]....
        /*0a68*/ 	.word	0xffffffff


	//   ....[208]....
        /*0a6c*/ 	.word	0xffffffff


	//   ....[209]....
        /*0a70*/ 	.word	0xffffffff


	//   ....[210]....
        /*0a74*/ 	.word	0xffffffff


	//   ....[211]....
        /*0a78*/ 	.word	0xffffffff


	//   ....[212]....
        /*0a7c*/ 	.word	0xffffffff


	//   ....[213]....
        /*0a80*/ 	.word	0xffffffff


	//   ....[214]....
        /*0a84*/ 	.word	0xffffffff


	//   ....[215]....
        /*0a88*/ 	.word	0xffffffff


	//   ....[216]....
        /*0a8c*/ 	.word	0xffffffff


	//   ....[217]....
        /*0a90*/ 	.word	0xffffffff


	//   ....[218]....
        /*0a94*/ 	.word	0xffffffff


	//   ....[219]....
        /*0a98*/ 	.word	0xffffffff


	//   ....[220]....
        /*0a9c*/ 	.word	0xffffffff


	//   ....[221]....
        /*0aa0*/ 	.word	0xffffffff


	//   ....[222]....
        /*0aa4*/ 	.word	0xffffffff


	//   ....[223]....
        /*0aa8*/ 	.word	0xffffffff


	//   ....[224]....
        /*0aac*/ 	.word	0xffffffff


	//   ....[225]....
        /*0ab0*/ 	.word	0xffffffff


	//   ....[226]....
        /*0ab4*/ 	.word	0xffffffff


	//   ....[227]....
        /*0ab8*/ 	.word	0xffffffff


	//   ....[228]....
        /*0abc*/ 	.word	0xffffffff


	//   ....[229]....
        /*0ac0*/ 	.word	0xffffffff


	//   ....[230]....
        /*0ac4*/ 	.word	0xffffffff


	//   ....[231]....
        /*0ac8*/ 	.word	0xffffffff


	//   ....[232]....
        /*0acc*/ 	.word	0xffffffff


	//   ....[233]....
        /*0ad0*/ 	.word	0xffffffff


	//   ....[234]....
        /*0ad4*/ 	.word	0xffffffff


	//   ....[235]....
        /*0ad8*/ 	.word	0xffffffff


	//   ....[236]....
        /*0adc*/ 	.word	0xffffffff


	//   ....[237]....
        /*0ae0*/ 	.word	0xffffffff


	//   ....[238]....
        /*0ae4*/ 	.word	0xffffffff


	//   ....[239]....
        /*0ae8*/ 	.word	0xffffffff


	//   ....[240]....
        /*0aec*/ 	.word	0xffffffff


	//   ....[241]....
        /*0af0*/ 	.word	0xffffffff


	//   ....[242]....
        /*0af4*/ 	.word	0xffffffff


	//   ....[243]....
        /*0af8*/ 	.word	0xffffffff


	//   ....[244]....
        /*0afc*/ 	.word	0xffffffff


	//   ....[245]....
        /*0b00*/ 	.word	0xffffffff


	//   ....[246]....
        /*0b04*/ 	.word	0xffffffff


	//   ....[247]....
        /*0b08*/ 	.word	0xffffffff


	//   ....[248]....
        /*0b0c*/ 	.word	0xffffffff


	//   ....[249]....
        /*0b10*/ 	.word	0xffffffff


	//   ....[250]....
        /*0b14*/ 	.word	0xffffffff


	//   ....[251]....
        /*0b18*/ 	.word	0xffffffff


	//   ....[252]....
        /*0b1c*/ 	.word	0xffffffff


	//   ....[253]....
        /*0b20*/ 	.word	0xffffffff


	//   ....[254]....
        /*0b24*/ 	.word	0xffffffff


	//   ....[255]....
        /*0b28*/ 	.word	0xffffffff


	//   ....[0]....
        /*0b2c*/ 	.word	0xffffffff


	//   ....[1]....
        /*0b30*/ 	.word	0xffffffff


	//   ....[2]....
        /*0b34*/ 	.word	0xffffffff


	//   ....[3]....
        /*0b38*/ 	.word	0xffffffff


	//   ....[4]....
        /*0b3c*/ 	.word	0xffffffff


	//   ....[5]....
        /*0b40*/ 	.word	0xffffffff


	//   ....[6]....
        /*0b44*/ 	.word	0xffffffff


	//   ....[7]....
        /*0b48*/ 	.word	0xffffffff


	//   ....[8]....
        /*0b4c*/ 	.word	0xffffffff


	//   ....[9]....
        /*0b50*/ 	.word	0xffffffff


	//   ....[10]....
        /*0b54*/ 	.word	0xffffffff


	//   ....[11]....
        /*0b58*/ 	.word	0xffffffff


	//   ....[12]....
        /*0b5c*/ 	.word	0xffffffff


	//   ....[13]....
        /*0b60*/ 	.word	0xffffffff


	//   ....[14]....
        /*0b64*/ 	.word	0xffffffff


	//   ....[15]....
        /*0b68*/ 	.word	0xffffffff


	//   ....[16]....
        /*0b6c*/ 	.word	0xffffffff


	//   ....[17]....
        /*0b70*/ 	.word	0xffffffff


	//   ....[18]....
        /*0b74*/ 	.word	0xffffffff


	//   ....[19]....
        /*0b78*/ 	.word	0xffffffff


	//   ....[20]....
        /*0b7c*/ 	.word	0xffffffff


	//----- nvinfo : EIATTR_COOP_GROUP_INSTR_OFFSETS
	.align		4
.L_330:
        /*0b80*/ 	.byte	0x04, 0x28
        /*0b82*/ 	.short	(.L_332 - .L_331)


	//   ....[0]....
.L_331:
        /*0b84*/ 	.word	0x00000060


	//   ....[1]....
        /*0b88*/ 	.word	0x00000260


	//   ....[2]....
        /*0b8c*/ 	.word	0x00000290


	//   ....[3]....
        /*0b90*/ 	.word	0x000002c0


	//   ....[4]....
        /*0b94*/ 	.word	0x000002f0


	//   ....[5]....
        /*0b98*/ 	.word	0x00000320


	//   ....[6]....
        /*0b9c*/ 	.word	0x00000350


	//   ....[7]....
        /*0ba0*/ 	.word	0x000004c0


	//   ....[8]....
        /*0ba4*/ 	.word	0x00000500


	//   ....[9]....
        /*0ba8*/ 	.word	0x00000530


	//   ....[10]....
        /*0bac*/ 	.word	0x00000560


	//   ....[11]....
        /*0bb0*/ 	.word	0x00000590


	//   ....[12]....
        /*0bb4*/ 	.word	0x000005c0


	//   ....[13]....
        /*0bb8*/ 	.word	0x00000650


	//   ....[14]....
        /*0bbc*/ 	.word	0x00000690


	//   ....[15]....
        /*0bc0*/ 	.word	0x000006b0


	//   ....[16]....
        /*0bc4*/ 	.word	0x00000710


	//   ....[17]....
        /*0bc8*/ 	.word	0x00003fc0


	//   ....[18]....
        /*0bcc*/ 	.word	0x00003fd0


	//   ....[19]....
        /*0bd0*/ 	.word	0x00005b60


	//   ....[20]....
        /*0bd4*/ 	.word	0x00005b70


	//   ....[21]....
        /*0bd8*/ 	.word	0x000074f0


	//   ....[22]....
        /*0bdc*/ 	.word	0x00007510


	//   ....[23]....
        /*0be0*/ 	.word	0x00007a80


	//   ....[24]....
        /*0be4*/ 	.word	0x00007aa0


	//   ....[25]....
        /*0be8*/ 	.word	0x00008cc0


	//   ....[26]....
        /*0bec*/ 	.word	0x00008ce0


	//   ....[27]....
        /*0bf0*/ 	.word	0x00008e30


	//   ....[28]....
        /*0bf4*/ 	.word	0x00008e40


	//   ....[29]....
        /*0bf8*/ 	.word	0x00008f90


	//   ....[30]....
        /*0bfc*/ 	.word	0x00008fb0


	//   ....[31]....
        /*0c00*/ 	.word	0x00009100


	//   ....[32]....
        /*0c04*/ 	.word	0x00009110


	//   ....[33]....
        /*0c08*/ 	.word	0x00009700


	//   ....[34]....
        /*0c0c*/ 	.word	0x00009710


	//   ....[35]....
        /*0c10*/ 	.word	0x00009730


	//   ....[36]....
        /*0c14*/ 	.word	0x00009750


	//   ....[37]....
        /*0c18*/ 	.word	0x00009b20


	//   ....[38]....
        /*0c1c*/ 	.word	0x00009b30


	//   ....[39]....
        /*0c20*/ 	.word	0x00009b70


	//   ....[40]....
        /*0c24*/ 	.word	0x00009bb0


	//   ....[41]....
        /*0c28*/ 	.word	0x0000acd0


	//   ....[42]....
        /*0c2c*/ 	.word	0x0000acf0


	//   ....[43]....
        /*0c30*/ 	.word	0x0000ade0


	//   ....[44]....
        /*0c34*/ 	.word	0x0000ae50


	//   ....[45]....
        /*0c38*/ 	.word	0x0000b230


	//   ....[46]....
        /*0c3c*/ 	.word	0x0000b6f0


	//   ....[47]....
        /*0c40*/ 	.word	0x0000bda0


	//   ....[48]....
        /*0c44*/ 	.word	0x0000bdd0


	//   ....[49]....
        /*0c48*/ 	.word	0x0000bde0


	//   ....[50]....
        /*0c4c*/ 	.word	0x0000be10


	//   ....[51]....
        /*0c50*/ 	.word	0x0000d2b0


	//   ....[52]....
        /*0c54*/ 	.word	0x0000d2d0


	//   ....[53]....
        /*0c58*/ 	.word	0x0000d400


	//   ....[54]....
        /*0c5c*/ 	.word	0x0000d420


	//   ....[55]....
        /*0c60*/ 	.word	0x0000e500


	//   ....[56]....
        /*0c64*/ 	.word	0x0000e520


	//   ....[57]....
        /*0c68*/ 	.word	0x0000e650


	//   ....[58]....
        /*0c6c*/ 	.word	0x0000e670


	//   ....[59]....
        /*0c70*/ 	.word	0x0000e8d0


	//   ....[60]....
        /*0c74*/ 	.word	0x0000ede0


	//   ....[61]....
        /*0c78*/ 	.word	0x0000f4e0


	//   ....[62]....
        /*0c7c*/ 	.word	0x0000f510


	//   ....[63]....
        /*0c80*/ 	.word	0x0000f530


	//   ....[64]....
        /*0c84*/ 	.word	0x0000f550


	//   ....[65]....
        /*0c88*/ 	.word	0x00011140


	//   ....[66]....
        /*0c8c*/ 	.word	0x00011160


	//   ....[67]....
        /*0c90*/ 	.word	0x00011290


	//   ....[68]....
        /*0c94*/ 	.word	0x000112b0


	//   ....[69]....
        /*0c98*/ 	.word	0x00012390


	//   ....[70]....
        /*0c9c*/ 	.word	0x000123b0


	//   ....[71]....
        /*0ca0*/ 	.word	0x000124e0


	//   ....[72]....
        /*0ca4*/ 	.word	0x00012500


	//   ....[73]....
        /*0ca8*/ 	.word	0x00012890


	//   ....[74]....
        /*0cac*/ 	.word	0x000128c0


	//   ....[75]....
        /*0cb0*/ 	.word	0x000128e0


	//   ....[76]....
        /*0cb4*/ 	.word	0x00012900


	//   ....[77]....
        /*0cb8*/ 	.word	0x00014200


	//   ....[78]....
        /*0cbc*/ 	.word	0x00014210


	//   ....[79]....
        /*0cc0*/ 	.word	0x00014270


	//   ....[80]....
        /*0cc4*/ 	.word	0x000142a0


	//   ....[81]....
        /*0cc8*/ 	.word	0x00015320


	//   ....[82]....
        /*0ccc*/ 	.word	0x00015340


	//   ....[83]....
        /*0cd0*/ 	.word	0x000153e0


	//   ....[84]....
        /*0cd4*/ 	.word	0x00015400


	//   ....[85]....
        /*0cd8*/ 	.word	0x000155b0


	//   ....[86]....
        /*0cdc*/ 	.word	0x00015ae0


	//   ....[87]....
        /*0ce0*/ 	.word	0x000161e0


	//   ....[88]....
        /*0ce4*/ 	.word	0x00016210


	//   ....[89]....
        /*0ce8*/ 	.word	0x00016230


	//   ....[90]....
        /*0cec*/ 	.word	0x00016250


	//   ....[91]....
        /*0cf0*/ 	.word	0x000179f0


	//   ....[92]....
        /*0cf4*/ 	.word	0x00017a20


	//   ....[93]....
        /*0cf8*/ 	.word	0x00017a30


	//   ....[94]....
        /*0cfc*/ 	.word	0x00017a60


	//   ....[95]....
        /*0d00*/ 	.word	0x00018eb0


	//   ....[96]....
        /*0d04*/ 	.word	0x00018ec0


	//   ....[97]....
        /*0d08*/ 	.word	0x00018ee0


	//   ....[98]....
        /*0d0c*/ 	.word	0x00018ef0


	//   ....[99]....
        /*0d10*/ 	.word	0x000192b0


	//   ....[100]....
        /*0d14*/ 	.word	0x000192d0


	//   ....[101]....
        /*0d18*/ 	.word	0x00019420


	//   ....[102]....
        /*0d1c*/ 	.word	0x00019430


	//   ....[103]....
        /*0d20*/ 	.word	0x00019580


	//   ....[104]....
        /*0d24*/ 	.word	0x000195a0


	//   ....[105]....
        /*0d28*/ 	.word	0x000196f0


	//   ....[106]....
        /*0d2c*/ 	.word	0x00019700


	//   ....[107]....
        /*0d30*/ 	.word	0x00019a50


	//   ....[108]....
        /*0d34*/ 	.word	0x00019a70


	//   ....[109]....
        /*0d38*/ 	.word	0x0001a440


	//   ....[110]....
        /*0d3c*/ 	.word	0x0001a450


	//   ....[111]....
        /*0d40*/ 	.word	0x0001b5b0


	//   ....[112]....
        /*0d44*/ 	.word	0x0001b5d0


	//   ....[113]....
        /*0d48*/ 	.word	0x0001b720


	//   ....[114]....
        /*0d4c*/ 	.word	0x0001b730


	//   ....[115]....
        /*0d50*/ 	.word	0x0001b880


	//   ....[116]....
        /*0d54*/ 	.word	0x0001b8a0


	//   ....[117]....
        /*0d58*/ 	.word	0x0001b9f0


	//   ....[118]....
        /*0d5c*/ 	.word	0x0001ba00


	//   ....[119]....
        /*0d60*/ 	.word	0x0001bc20


	//   ....[120]....
        /*0d64*/ 	.word	0x0001bc40


	//   ....[121]....
        /*0d68*/ 	.word	0x0001bd60


	//   ....[122]....
        /*0d6c*/ 	.word	0x0001bda0


	//   ....[123]....
        /*0d70*/ 	.word	0x0001bdd0


	//   ....[124]....
        /*0d74*/ 	.word	0x0001be00


	//   ....[125]....
        /*0d78*/ 	.word	0x0001be30


	//   ....[126]....
        /*0d7c*/ 	.word	0x0001be60


	//   ....[127]....
        /*0d80*/ 	.word	0x0001bfc0


	//   ....[128]....
        /*0d84*/ 	.word	0x0001c000


	//   ....[129]....
        /*0d88*/ 	.word	0x0001c030


	//   ....[130]....
        /*0d8c*/ 	.word	0x0001c060


	//   ....[131]....
        /*0d90*/ 	.word	0x0001c090


	//   ....[132]....
        /*0d94*/ 	.word	0x0001c0c0


	//   ....[133]....
        /*0d98*/ 	.word	0x0001c150


	//   ....[134]....
        /*0d9c*/ 	.word	0x0001c190


	//   ....[135]....
        /*0da0*/ 	.word	0x0001c1a0


	//   ....[136]....
        /*0da4*/ 	.word	0x0001c200


	//   ....[137]....
        /*0da8*/ 	.word	0x0001cbf0


	//   ....[138]....
        /*0dac*/ 	.word	0x0001cc50


	//   ....[139]....
        /*0db0*/ 	.word	0x0001cca0


	//   ....[140]....
        /*0db4*/ 	.word	0x0001ccf0


	//   ....[141]....
        /*0db8*/ 	.word	0x0001cd40


	//   ....[142]....
        /*0dbc*/ 	.word	0x0001cdc0


	//   ....[143]....
        /*0dc0*/ 	.word	0x0001ce10


	//   ....[144]....
        /*0dc4*/ 	.word	0x0001ce90


	//   ....[145]....
        /*0dc8*/ 	.word	0x0001cf10


	//   ....[146]....
        /*0dcc*/ 	.word	0x0001cf90


	//   ....[147]....
        /*0dd0*/ 	.word	0x0001d010


	//   ....[148]....
        /*0dd4*/ 	.word	0x0001d090


	//   ....[149]....
        /*0dd8*/ 	.word	0x0001d110


	//   ....[150]....
        /*0ddc*/ 	.word	0x0001d180


	//   ....[151]....
        /*0de0*/ 	.word	0x0001d200


	//   ....[152]....
        /*0de4*/ 	.word	0x0001d280


	//   ....[153]....
        /*0de8*/ 	.word	0x0001d300


	//   ....[154]....
        /*0dec*/ 	.word	0x0001d370


	//   ....[155]....
        /*0df0*/ 	.word	0x0001d3f0


	//   ....[156]....
        /*0df4*/ 	.word	0x0001d470


	//   ....[157]....
        /*0df8*/ 	.word	0x0001d4f0


	//   ....[158]....
        /*0dfc*/ 	.word	0x0001d6c0


	//   ....[159]....
        /*0e00*/ 	.word	0x0001d730


	//   ....[160]....
        /*0e04*/ 	.word	0x0001d7a0


	//   ....[161]....
        /*0e08*/ 	.word	0x0001d810


	//   ....[162]....
        /*0e0c*/ 	.word	0x0001d870


	//   ....[163]....
        /*0e10*/ 	.word	0x0001d8c0


	//   ....[164]....
        /*0e14*/ 	.word	0x0001d910


	//   ....[165]....
        /*0e18*/ 	.word	0x0001d960


	//   ....[166]....
        /*0e1c*/ 	.word	0x0001d9e0


	//   ....[167]....
        /*0e20*/ 	.word	0x0001da60


	//   ....[168]....
        /*0e24*/ 	.word	0x0001dc20


	//   ....[169]....
        /*0e28*/ 	.word	0x0001dc90


	//   ....[170]....
        /*0e2c*/ 	.word	0x0001dd10


	//   ....[171]....
        /*0e30*/ 	.word	0x0001dd90


	//   ....[172]....
        /*0e34*/ 	.word	0x0001df50


	//   ....[173]....
        /*0e38*/ 	.word	0x0001dfc0


	//   ....[174]....
        /*0e3c*/ 	.word	0x0001e040


	//   ....[175]....
        /*0e40*/ 	.word	0x0001e0c0


	//   ....[176]....
        /*0e44*/ 	.word	0x0001e110


	//   ....[177]....
        /*0e48*/ 	.word	0x0001e150


	//   ....[178]....
        /*0e4c*/ 	.word	0x0001e1a0


	//   ....[179]....
        /*0e50*/ 	.word	0x0001e1e0


	//   ....[180]....
        /*0e54*/ 	.word	0x0001e250


	//   ....[181]....
        /*0e58*/ 	.word	0x0001e2d0


	//   ....[182]....
        /*0e5c*/ 	.word	0x0001e490


	//   ....[183]....
        /*0e60*/ 	.word	0x0001e500


	//   ....[184]....
        /*0e64*/ 	.word	0x0001e580


	//   ....[185]....
        /*0e68*/ 	.word	0x0001e600


	//   ....[186]....
        /*0e6c*/ 	.word	0x0001e7c0


	//   ....[187]....
        /*0e70*/ 	.word	0x0001e830


	//   ....[188]....
        /*0e74*/ 	.word	0x0001e880


	//   ....[189]....
        /*0e78*/ 	.word	0x0001e8c0


	//   ....[190]....
        /*0e7c*/ 	.word	0x0001e910


	//   ....[191]....
        /*0e80*/ 	.word	0x0001e950


	//   ....[192]....
        /*0e84*/ 	.word	0x0001e9b0


	//   ....[193]....
        /*0e88*/ 	.word	0x0001ea30


	//   ....[194]....
        /*0e8c*/ 	.word	0x0001eab0


	//   ....[195]....
        /*0e90*/ 	.word	0x0001ebd0


	//   ....[196]....
        /*0e94*/ 	.word	0x0001ec40


	//   ....[197]....
        /*0e98*/ 	.word	0x0001ecc0


	//   ....[198]....
        /*0e9c*/ 	.word	0x0001ed40


	//   ....[199]....
        /*0ea0*/ 	.word	0x0001ed90


	//   ....[200]....
        /*0ea4*/ 	.word	0x0001edd0


	//   ....[201]....
        /*0ea8*/ 	.word	0x0001ee20


	//   ....[202]....
        /*0eac*/ 	.word	0x0001ee60


	//   ....[203]....
        /*0eb0*/ 	.word	0x0001eeb0


	//   ....[204]....
        /*0eb4*/ 	.word	0x0001ef10


	//   ....[205]....
        /*0eb8*/ 	.word	0x0001ef60


	//   ....[206]....
        /*0ebc*/ 	.word	0x0001efb0


	//   ....[207]....
        /*0ec0*/ 	.word	0x0001f030


	//   ....[208]....
        /*0ec4*/ 	.word	0x0001f0b0


	//   ....[209]....
        /*0ec8*/ 	.word	0x0001f130


	//   ....[210]....
        /*0ecc*/ 	.word	0x0001f1a0


	//   ....[211]....
        /*0ed0*/ 	.word	0x0001f220


	//   ....[212]....
        /*0ed4*/ 	.word	0x0001f2a0


	//   ....[213]....
        /*0ed8*/ 	.word	0x0001f320


	//   ....[214]....
        /*0edc*/ 	.word	0x0001f390


	//   ....[215]....
        /*0ee0*/ 	.word	0x0001f410


	//   ....[216]....
        /*0ee4*/ 	.word	0x0001f490


	//   ....[217]....
        /*0ee8*/ 	.word	0x0001f510


	//   ....[218]....
        /*0eec*/ 	.word	0x0001f580


	//   ....[219]....
        /*0ef0*/ 	.word	0x0001f600


	//   ....[220]....
        /*0ef4*/ 	.word	0x0001f680


	//   ....[221]....
        /*0ef8*/ 	.word	0x0001f700


	//   ....[222]....
        /*0efc*/ 	.word	0x0001f770


	//   ....[223]....
        /*0f00*/ 	.word	0x0001f7f0


	//   ....[224]....
        /*0f04*/ 	.word	0x0001f870


	//   ....[225]....
        /*0f08*/ 	.word	0x0001f8f0


	//   ....[226]....
        /*0f0c*/ 	.word	0x0001f960


	//   ....[227]....
        /*0f10*/ 	.word	0x0001f9e0


	//   ....[228]....
        /*0f14*/ 	.word	0x0001fa60


	//   ....[229]....
        /*0f18*/ 	.word	0x0001fab0


	//   ....[230]....
        /*0f1c*/ 	.word	0x0001faf0


	//   ....[231]....
        /*0f20*/ 	.word	0x0001fb40


	//   ....[232]....
        /*0f24*/ 	.word	0x0001fb90


	//   ....[233]....
        /*0f28*/ 	.word	0x0001fbe0


	//   ....[234]....
        /*0f2c*/ 	.word	0x0001fc60


	//   ....[235]....
        /*0f30*/ 	.word	0x0001fcb0


	//   ....[236]....
        /*0f34*/ 	.word	0x0001fd00


	//   ....[237]....
        /*0f38*/ 	.word	0x0001fd50


	//   ....[238]....
        /*0f3c*/ 	.word	0x0001fda0


	//   ....[239]....
        /*0f40*/ 	.word	0x0001fdf0


	//   ....[240]....
        /*0f44*/ 	.word	0x0001fe70


	//   ....[241]....
        /*0f48*/ 	.word	0x0001fec0


	//   ....[242]....
        /*0f4c*/ 	.word	0x0001ff40


	//   ....[243]....
        /*0f50*/ 	.word	0x0001ffb0


	//   ....[244]....
        /*0f54*/ 	.word	0x00020030


	//   ....[245]....
        /*0f58*/ 	.word	0x000204a0


	//   ....[246]....
        /*0f5c*/ 	.word	0x000204c0


	//   ....[247]....
        /*0f60*/ 	.word	0x000204e0


	//   ....[248]....
        /*0f64*/ 	.word	0x000204f0


	//   ....[249]....
        /*0f68*/ 	.word	0x00020ca0


	//   ....[250]....
        /*0f6c*/ 	.word	0x00020cb0


	//   ....[251]....
        /*0f70*/ 	.word	0x00020cc0


	//   ....[252]....
        /*0f74*/ 	.word	0x00020cd0


	//   ....[253]....
        /*0f78*/ 	.word	0x00024010


	//   ....[254]....
        /*0f7c*/ 	.word	0x00024030


	//   ....[255]....
        /*0f80*/ 	.word	0x00024050


	//   ....[0]....
        /*0f84*/ 	.word	0x00024060


	//   ....[1]....
        /*0f88*/ 	.word	0x00024640


	//   ....[2]....
        /*0f8c*/ 	.word	0x00024650


	//   ....[3]....
        /*0f90*/ 	.word	0x00024660


	//   ....[4]....
        /*0f94*/ 	.word	0x00024670


	//   ....[5]....
        /*0f98*/ 	.word	0x00027af0


	//   ....[6]....
        /*0f9c*/ 	.word	0x00027b70


	//   ....[7]....
        /*0fa0*/ 	.word	0x00027bf0


	//   ....[8]....
        /*0fa4*/ 	.word	0x00027c60


	//   ....[9]....
        /*0fa8*/ 	.word	0x00027ce0


	//   ....[10]....
        /*0fac*/ 	.word	0x00027d50


	//   ....[11]....
        /*0fb0*/ 	.word	0x00027dc0


	//   ....[12]....
        /*0fb4*/ 	.word	0x00027e30


	//   ....[13]....
        /*0fb8*/ 	.word	0x00027eb0


	//   ....[14]....
        /*0fbc*/ 	.word	0x00027f30


	//   ....[15]....
        /*0fc0*/ 	.word	0x00027fb0


	//   ....[16]....
        /*0fc4*/ 	.word	0x00028020


	//   ....[17]....
        /*0fc8*/ 	.word	0x000280a0


	//   ....[18]....
        /*0fcc*/ 	.word	0x00028110


	//   ....[19]....
        /*0fd0*/ 	.word	0x00028190


	//   ....[20]....
        /*0fd4*/ 	.word	0x00028200


	//----- nvinfo : EIATTR_EXIT_INSTR_OFFSETS
	.align		4
.L_332:
        /*0fd8*/ 	.byte	0x04, 0x1c
        /*0fda*/ 	.short	(.L_334 - .L_333)


	//   ....[0]....
.L_333:
        /*0fdc*/ 	.word	0x00001100


	//   ....[1]....
        /*0fe0*/ 	.word	0x0001cbb0


	//----- nvinfo : EIATTR_MAX_THREADS
	.align		4
.L_334:
        /*0fe4*/ 	.byte	0x04, 0x05
        /*0fe6*/ 	.short	(.L_336 - .L_335)
.L_335:
        /*0fe8*/ 	.word	0x00000100
        /*0fec*/ 	.word	0x00000001
        /*0ff0*/ 	.word	0x00000001


	//----- nvinfo : EIATTR_CRS_STACK_SIZE
	.align		4
.L_336:
        /*0ff4*/ 	.byte	0x04, 0x1e
        /*0ff6*/ 	.short	(.L_338 - .L_337)
.L_337:
        /*0ff8*/ 	.word	0x00000000
.L_338:


//--------------------- .nv.info._ZN7cutlass13device_kernelIN5flash19enable_sm80_to_sm89INS1_16FlashAttnFwdSm80INS1_25CollectiveMainloopFwdSm80ILi8ELi1ELb0EN4cute5tupleIJNS5_1CILi128EEENS7_ILi64EEENS7_ILi192EEEEEELi192ENS_10bfloat16_tEfNS_4arch4Sm80ELb1ELb0ELb1ELb0ELb1ELb0ELb1ELb1EEENS1_21CollectiveEpilogueFwdINS6_IJS8_SA_S9_EEENS6_IJNS7_ILi1EEESI_SI_EEESC_SE_Li256ELb0ELb1ELb1ELb0EEENS1_30DynamicPersistentTileSchedulerILi256ELi256ELb1ELb1ELb0EEEEEEEEEvNT_6ParamsE --------------------------
	.section	.nv.info._ZN7cutlass13device_kernelIN5flash19enable_sm80_to_sm89INS1_16FlashAttnFwdSm80INS1_25CollectiveMainloopFwdSm80ILi8ELi1ELb0EN4cute5tupleIJNS5_1CILi128EEENS7_ILi64EEENS7_ILi192EEEEEELi192ENS_10bfloat16_tEfNS_4arch4Sm80ELb1ELb0ELb1ELb0ELb1ELb0ELb1ELb1EEENS1_21CollectiveEpilogueFwdINS6_IJS8_SA_S9_EEENS6_IJNS7_ILi1EEESI_SI_EEESC_SE_Li256ELb0ELb1ELb1ELb0EEENS1_30DynamicPersistentTileSchedulerILi256ELi256ELb1ELb1ELb0EEEEEEEEEvNT_6ParamsE,"",@"SHT_CUDA_INFO"
	.sectionflags	@""
	.align	4


	//----- nvinfo : EIATTR_CUDA_API_VERSION
	.align		4
        /*0000*/ 	.byte	0x04, 0x37
        /*0002*/ 	.short	(.L_340 - .L_339)
.L_339:
        /*0004*/ 	.word	0x00000082


	//----- nvinfo : EIATTR_SW2861232_WAR
	.align		4
.L_340:
        /*0008*/ 	.byte	0x01, 0x35
	.zero		2


	//----- nvinfo : EIATTR_PARAM_CBANK
	.align		4
        /*000c*/ 	.byte	0x04, 0x0a
        /*000e*/ 	.short	(.L_342 - .L_341)
	.align		4
.L_341:
        /*0010*/ 	.word	index@(.nv.constant0._ZN7cutlass13device_kernelIN5flash19enable_sm80_to_sm89INS1_16FlashAttnFwdSm80INS1_25CollectiveMainloopFwdSm80ILi8ELi1ELb0EN4cute5tupleIJNS5_1CILi128EEENS7_ILi64EEENS7_ILi192EEEEEELi192ENS_10bfloat16_tEfNS_4arch4Sm80ELb1ELb0ELb1ELb0ELb1ELb0ELb1ELb1EEENS1_21CollectiveEpilogueFwdINS6_IJS8_SA_S9_EEENS6_IJNS7_ILi1EEESI_SI_EEESC_SE_Li256ELb0ELb1ELb1ELb0EEENS1_30DynamicPersistentTileSchedulerILi256ELi256ELb1ELb1ELb0EEEEEEEEEvNT_6ParamsE)
        /*0014*/ 	.short	0x0160
        /*0016*/ 	.short	0x0428


	//----- nvinfo : EIATTR_CBANK_PARAM_SIZE
	.align		4
.L_342:
        /*0018*/ 	.byte	0x03, 0x19
        /*001a*/ 	.short	0x0428


	//----- nvinfo : EIATTR_KPARAM_INFO
	.align		4
        /*001c*/ 	.byte	0x04, 0x17
        /*001e*/ 	.short	(.L_344 - .L_343)
.L_343:
        /*0020*/ 	.word	0x00000000
        /*0024*/ 	.short	0x0000
        /*0026*/ 	.short	0x0000
        /*0028*/ 	.byte	0x00, 0xf0, 0xa1, 0x10


	//----- nvinfo : EIATTR_MAXREG_COUNT
	.align		4
.L_344:
        /*002c*/ 	.byte	0x03, 0x1b
        /*002e*/ 	.short	0x00ff


	//----- nvinfo : EIATTR_NUM_BARRIERS
	.align		4
        /*0030*/ 	.byte	0x02, 0x4c
        /*0032*/ 	.byte	0x06
	.zero		1


	//----- nvinfo : EIATTR_ANNOTATIONS
	.align		4
        /*0034*/ 	.byte	0x04, 0x55
        /*0036*/ 	.short	(.L_346 - .L_345)


	//   ....[0]....
.L_345:
        /*0038*/ 	.word	0x00000001
        /*003c*/ 	.byte	0x70, 0x00, 0x00, 0x00, 0x01, 0x00, 0x00, 0x00, 0xd0, 0x04, 0x00, 0x00, 0x01, 0x00, 0x00, 0x00
        /*004c*/ 	.byte	0xa0, 0x05, 0x00, 0x00, 0x01, 0x00, 0x00, 0x00, 0xb0, 0x37, 0x00, 0x00, 0x01, 0x00, 0x00, 0x00
        /*005c*/ 	.byte	0x00, 0xc2, 0x00, 0x00, 0x01, 0x00, 0x00, 0x00, 0x40, 0xc2, 0x00, 0x00, 0x01, 0x00, 0x00, 0x00
        /*006c*/ 	.byte	0xa0, 0xd8, 0x00, 0x00


	//----- nvinfo : EIATTR_MERCURY_ISA_VERSION
	.align		4
.L_346:
        /*0070*/ 	.byte	0x03, 0x5f
        /*0072*/ 	.short	0x0000


	//----- nvinfo : EIATTR_INT_WARP_WIDE_INSTR_OFFSETS
	.align		4
        /*0074*/ 	.byte	0x04, 0x31
        /*0076*/ 	.short	(.L_348 - .L_347)


	//   ....[0]....
.L_347:
        /*0078*/ 	.word	0x0000c030


	//   ....[1]....
        /*007c*/ 	.word	0x0000c0b0


	//----- nvinfo : EIATTR_COOP_GROUP_MASK_REGIDS
	.align		4
.L_348:
        /*0080*/ 	.byte	0x04, 0x29
        /*0082*/ 	.short	(.L_350 - .L_349)


	//   ....[0]....
.L_349:
        /*0084*/ 	.word	0xffffffff


	//   ....[1]....
        /*0088*/ 	.word	0xffffffff


	//   ....[2]....
        /*008c*/ 	.word	0xffffffff


	//   ....[3]....
        /*0090*/ 	.word	0xffffffff


	//   ....[4]....
        /*0094*/ 	.word	0xffffffff


	//   ....[5]....
        /*0098*/ 	.word	0xffffffff


	//   ....[6]....
        /*009c*/ 	.word	0xffffffff


	//   ....[7]....
        /*00a0*/ 	.word	0xffffffff


	//   ....[8]....
        /*00a4*/ 	.word	0xffffffff


	//   ....[9]....
        /*00a8*/ 	.word	0xffffffff


	//   ....[10]....
        /*00ac*/ 	.word	0xffffffff


	//   ....[11]....
        /*00b0*/ 	.word	0xffffffff


	//   ....[12]....
        /*00b4*/ 	.word	0xffffffff


	//   ....[13]....
        /*00b8*/ 	.word	0xffffffff


	//   ....[14]....
        /*00bc*/ 	.word	0xffffffff


	//   ....[15]....
        /*00c0*/ 	.word	0xffffffff


	//   ....[16]....
        /*00c4*/ 	.word	0xffffffff


	//   ....[17]....
        /*00c8*/ 	.word	0xffffffff


	//   ....[18]....
        /*00cc*/ 	.word	0xffffffff


	//   ....[19]....
        /*00d0*/ 	.word	0xffffffff


	//   ....[20]....
        /*00d4*/ 	.word	0xffffffff


	//   ....[21]....
        /*00d8*/ 	.word	0xffffffff


	//   ....[22]....
        /*00dc*/ 	.word	0xffffffff


	//   ....[23]....
        /*00e0*/ 	.word	0xffffffff


	//   ....[24]....
        /*00e4*/ 	.word	0xffffffff


	//   ....[25]....
        /*00e8*/ 	.word	0xffffffff


	//   ....[26]....
        /*00ec*/ 	.word	0xffffffff


	//   ....[27]....
        /*00f0*/ 	.word	0xffffffff


	//   ....[28]....
        /*00f4*/ 	.word	0xffffffff


	//   ....[29]....
        /*00f8*/ 	.word	0xffffffff


	//   ....[30]....
        /*00fc*/ 	.word	0xffffffff


	//   ....[31]....
        /*0100*/ 	.word	0xffffffff


	//   ....[32]....
        /*0104*/ 	.word	0xffffffff


	//   ....[33]....
        /*0108*/ 	.word	0xffffffff


	//   ....[34]....
        /*010c*/ 	.word	0xffffffff


	//   ....[35]....
        /*0110*/ 	.word	0xffffffff


	//   ....[36]....
        /*0114*/ 	.word	0xffffffff


	//   ....[37]....
        /*0118*/ 	.word	0xffffffff


	//   ....[38]....
        /*011c*/ 	.word	0xffffffff


	//   ....[39]....
        /*0120*/ 	.word	0xffffffff


	//   ....[40]....
        /*0124*/ 	.word	0xffffffff


	//   ....[41]....
        /*0128*/ 	.word	0xffffffff


	//   ....[42]....
        /*012c*/ 	.word	0xffffffff


	//   ....[43]....
        /*0130*/ 	.word	0xffffffff


	//   ....[44]....
        /*0134*/ 	.word	0xffffffff


	//   ....[45]....
        /*0138*/ 	.word	0xffffffff


	//   ....[46]....
        /*013c*/ 	.word	0xffffffff


	//   ....[47]....
        /*0140*/ 	.word	0xffffffff


	//   ....[48]....
        /*0144*/ 	.word	0xffffffff


	//   ....[49]....
        /*0148*/ 	.word	0xffffffff


	//   ....[50]....
        /*014c*/ 	.word	0xffffffff


	//   ....[51]....
        /*0150*/ 	.word	0xffffffff


	//   ....[52]....
        /*0154*/ 	.word	0xffffffff


	//   ....[53]....
        /*0158*/ 	.word	0xffffffff


	//   ....[54]....
        /*015c*/ 	.word	0xffffffff


	//   ....[55]....
        /*0160*/ 	.word	0xffffffff


	//   ....[56]....
        /*0164*/ 	.word	0xffffffff


	//   ....[57]....
        /*0168*/ 	.word	0xffffffff


	//   ....[58]....
        /*016c*/ 	.word	0xffffffff


	//   ....[59]....
        /*0170*/ 	.word	0xffffffff


	//   ....[60]....
        /*0174*/ 	.word	0xffffffff


	//   ....[61]....
        /*0178*/ 	.word	0xffffffff


	//   ....[62]....
        /*017c*/ 	.word	0xffffffff


	//   ....[63]....
        /*0180*/ 	.word	0xffffffff


	//   ....[64]....
        /*0184*/ 	.word	0xffffffff


	//   ....[65]....
        /*0188*/ 	.word	0xffffffff


	//   ....[66]....
        /*018c*/ 	.word	0xffffffff


	//   ....[67]....
        /*0190*/ 	.word	0xffffffff


	//   ....[68]....
        /*0194*/ 	.word	0xffffffff


	//   ....[69]....
        /*0198*/ 	.word	0xffffffff


	//   ....[70]....
        /*019c*/ 	.word	0xffffffff


	//   ....[71]....
        /*01a0*/ 	.word	0xffffffff


	//   ....[72]....
        /*01a4*/ 	.word	0xffffffff


	//   ....[73]....
        /*01a8*/ 	.word	0xffffffff


	//   ....[74]....
        /*01ac*/ 	.word	0xffffffff


	//   ....[75]....
        /*01b0*/ 	.word	0xffffffff


	//   ....[76]....
        /*01b4*/ 	.word	0xffffffff


	//   ....[77]....
        /*01b8*/ 	.word	0xffffffff


	//   ....[78]....
        /*01bc*/ 	.word	0xffffffff


	//   ....[79]....
        /*01c0*/ 	.word	0xffffffff


	//   ....[80]....
        /*01c4*/ 	.word	0xffffffff


	//   ....[81]....
        /*01c8*/ 	.word	0xffffffff


	//   ....[82]....
        /*01cc*/ 	.word	0xffffffff


	//   ....[83]....
        /*01d0*/ 	.word	0xffffffff


	//   ....[84]....
        /*01d4*/ 	.word	0xffffffff


	//   ....[85]....
        /*01d8*/ 	.word	0xffffffff


	//   ....[86]....
        /*01dc*/ 	.word	0xffffffff


	//   ....[87]....
        /*01e0*/ 	.word	0xffffffff


	//   ....[88]....
        /*01e4*/ 	.word	0xffffffff


	//   ....[89]....
        /*01e8*/ 	.word	0xffffffff


	//   ....[90]....
        /*01ec*/ 	.word	0xffffffff


	//   ....[91]....
        /*01f0*/ 	.word	0xffffffff


	//   ....[92]....
        /*01f4*/ 	.word	0xffffffff


	//   ....[93]....
        /*01f8*/ 	.word	0xffffffff


	//   ....[94]....
        /*01fc*/ 	.word	0xffffffff


	//   ....[95]....
        /*0200*/ 	.word	0xffffffff


	//   ....[96]....
        /*0204*/ 	.word	0xffffffff


	//   ....[97]....
        /*0208*/ 	.word	0xffffffff


	//   ....[98]....
        /*020c*/ 	.word	0xffffffff


	//   ....[99]....
        /*0210*/ 	.word	0xffffffff


	//   ....[100]....
        /*0214*/ 	.word	0xffffffff


	//   ....[101]....
        /*0218*/ 	.word	0xffffffff


	//   ....[102]....
        /*021c*/ 	.word	0xffffffff


	//   ....[103]....
        /*0220*/ 	.word	0xffffffff


	//   ....[104]....
        /*0224*/ 	.word	0xffffffff


	//   ....[105]....
        /*0228*/ 	.word	0xffffffff


	//   ....[106]....
        /*022c*/ 	.word	0xffffffff


	//   ....[107]....
        /*0230*/ 	.word	0xffffffff


	//   ....[108]....
        /*0234*/ 	.word	0xffffffff


	//   ....[109]....
        /*0238*/ 	.word	0xffffffff


	//   ....[110]....
        /*023c*/ 	.word	0xffffffff


	//   ....[111]....
        /*0240*/ 	.word	0xffffffff


	//   ....[112]....
        /*0244*/ 	.word	0xffffffff


	//----- nvinfo : EIATTR_COOP_GROUP_INSTR_OFFSETS
	.align		4
.L_350:
        /*0248*/ 	.byte	0x04, 0x28
        /*024a*/ 	.short	(.L_352 - .L_351)


	//   ....[0]....
.L_351:
        /*024c*/ 	.word	0x00000050


	//   ....[1]....
        /*0250*/ 	.word	0x000015b0


	//   ....[2]....
        /*0254*/ 	.word	0x000015d0


	//   ....[3]....
        /*0258*/ 	.word	0x00001750


	//   ....[4]....
        /*025c*/ 	.word	0x00001760


	//   ....[5]....
        /*0260*/ 	.word	0x000018c0


	//   ....[6]....
        /*0264*/ 	.word	0x000018e0


	//   ....[7]....
        /*0268*/ 	.word	0x00001a40


	//   ....[8]....
        /*026c*/ 	.word	0x00001a50


	//   ....[9]....
        /*0270*/ 	.word	0x00001f90


	//   ....[10]....
        /*0274*/ 	.word	0x00001fb0


	//   ....[11]....
        /*0278*/ 	.word	0x00001fd0


	//   ....[12]....
        /*027c*/ 	.word	0x00001fe0


	//   ....[13]....
        /*0280*/ 	.word	0x00002110


	//   ....[14]....
        /*0284*/ 	.word	0x00002210


	//   ....[15]....
        /*0288*/ 	.word	0x000022a0


	//   ....[16]....
        /*028c*/ 	.word	0x00002330


	//   ....[17]....
        /*0290*/ 	.word	0x000034f0


	//   ....[18]....
        /*0294*/ 	.word	0x00003510


	//   ....[19]....
        /*0298*/ 	.word	0x00003610


	//   ....[20]....
        /*029c*/ 	.word	0x00003630


	//   ....[21]....
        /*02a0*/ 	.word	0x00003880


	//   ....[22]....
        /*02a4*/ 	.word	0x00003ac0


	//   ....[23]....
        /*02a8*/ 	.word	0x00003ec0


	//   ....[24]....
        /*02ac*/ 	.word	0x00003ee0


	//   ....[25]....
        /*02b0*/ 	.word	0x00003f00


	//   ....[26]....
        /*02b4*/ 	.word	0x00003f20


	//   ....[27]....
        /*02b8*/ 	.word	0x00005320


	//   ....[28]....
        /*02bc*/ 	.word	0x00005340


	//   ....[29]....
        /*02c0*/ 	.word	0x00005410


	//   ....[30]....
        /*02c4*/ 	.word	0x00005450


	//   ....[31]....
        /*02c8*/ 	.word	0x000065d0


	//   ....[32]....
        /*02cc*/ 	.word	0x000065f0


	//   ....[33]....
        /*02d0*/ 	.word	0x000066c0


	//   ....[34]....
        /*02d4*/ 	.word	0x00006700


	//   ....[35]....
        /*02d8*/ 	.word	0x00006940


	//   ....[36]....
        /*02dc*/ 	.word	0x00006b80


	//   ....[37]....
        /*02e0*/ 	.word	0x00006f80


	//   ....[38]....
        /*02e4*/ 	.word	0x00006fa0


	//   ....[39]....
        /*02e8*/ 	.word	0x00006fc0


	//   ....[40]....
        /*02ec*/ 	.word	0x00006fe0


	//   ....[41]....
        /*02f0*/ 	.word	0x000089f0


	//   ....[42]....
        /*02f4*/ 	.word	0x00008a00


	//   ....[43]....
        /*02f8*/ 	.word	0x00008a50


	//   ....[44]....
        /*02fc*/ 	.word	0x00008a80


	//   ....[45]....
        /*0300*/ 	.word	0x00009c20


	//   ....[46]....
        /*0304*/ 	.word	0x00009c40


	//   ....[47]....
        /*0308*/ 	.word	0x00009d10


	//   ....[48]....
        /*030c*/ 	.word	0x00009d30


	//   ....[49]....
        /*0310*/ 	.word	0x0000a070


	//   ....[50]....
        /*0314*/ 	.word	0x0000a080


	//   ....[51]....
        /*0318*/ 	.word	0x0000a0b0


	//   ....[52]....
        /*031c*/ 	.word	0x0000a0c0


	//   ....[53]....
        /*0320*/ 	.word	0x0000b810


	//   ....[54]....
        /*0324*/ 	.word	0x0000b840


	//   ....[55]....
        /*0328*/ 	.word	0x0000b850


	//   ....[56]....
        /*032c*/ 	.word	0x0000b880


	//   ....[57]....
        /*0330*/ 	.word	0x0000c1f0


	//   ....[58]....
        /*0334*/ 	.word	0x0000c7f0


	//   ....[59]....
        /*0338*/ 	.word	0x0000c820


	//   ....[60]....
        /*033c*/ 	.word	0x0000c840


	//   ....[61]....
        /*0340*/ 	.word	0x0000c860


	//   ....[62]....
        /*0344*/ 	.word	0x0000c950


	//   ....[63]....
        /*0348*/ 	.word	0x0000c970


	//   ....[64]....
        /*034c*/ 	.word	0x0000cfd0


	//   ....[65]....
        /*0350*/ 	.word	0x0000cfe0


	//   ....[66]....
        /*0354*/ 	.word	0x0000d920


	//   ....[67]....
        /*0358*/ 	.word	0x0000da00


	//   ....[68]....
        /*035c*/ 	.word	0x0000da70


	//   ....[69]....
        /*0360*/ 	.word	0x0000dad0


	//   ....[70]....
        /*0364*/ 	.word	0x0000db30


	//   ....[71]....
        /*0368*/ 	.word	0x0000db90


	//   ....[72]....
        /*036c*/ 	.word	0x0000dc00


	//   ....[73]....
        /*0370*/ 	.word	0x0000dc60


	//   ....[74]....
        /*0374*/ 	.word	0x0000dcc0


	//   ....[75]....
        /*0378*/ 	.word	0x0000dd20


	//   ....[76]....
        /*037c*/ 	.word	0x0000dd90


	//   ....[77]....
        /*0380*/ 	.word	0x0000df00


	//   ....[78]....
        /*0384*/ 	.word	0x0000df60


	//   ....[79]....
        /*0388*/ 	.word	0x0000dfc0


	//   ....[80]....
        /*038c*/ 	.word	0x0000e020


	//   ....[81]....
        /*0390*/ 	.word	0x0000e460


	//   ....[82]....
        /*0394*/ 	.word	0x0000e4b0


	//   ....[83]....
        /*0398*/ 	.word	0x0000e500


	//   ....[84]....
        /*039c*/ 	.word	0x0000e550


	//   ....[85]....
        /*03a0*/ 	.word	0x0000e5c0


	//   ....[86]....
        /*03a4*/ 	.word	0x0000e630


	//   ....[87]....
        /*03a8*/ 	.word	0x0000e7a0


	//   ....[88]....
        /*03ac*/ 	.word	0x0000e800


	//   ....[89]....
        /*03b0*/ 	.word	0x0000e860


	//   ....[90]....
        /*03b4*/ 	.word	0x0000e8d0


	//   ....[91]....
        /*03b8*/ 	.word	0x0000ea40


	//   ....[92]....
        /*03bc*/ 	.word	0x0000eaa0


	//   ....[93]....
        /*03c0*/ 	.word	0x0000eb00


	//   ....[94]....
        /*03c4*/ 	.word	0x0000eb60


	//   ....[95]....
        /*03c8*/ 	.word	0x0000efa0


	//   ....[96]....
        /*03cc*/ 	.word	0x0000efe0


	//   ....[97]....
        /*03d0*/ 	.word	0x0000f030


	//   ....[98]....
        /*03d4*/ 	.word	0x0000f070


	//   ....[99]....
        /*03d8*/ 	.word	0x0000f0c0


	//   ....[100]....
        /*03dc*/ 	.word	0x0000f120


	//   ....[101]....
        /*03e0*/ 	.word	0x0000f190


	//   ....[102]....
        /*03e4*/ 	.word	0x0000f2d0


	//   ....[103]....
        /*03e8*/ 	.word	0x0000f330


	//   ....[104]....
        /*03ec*/ 	.word	0x0000f370


	//   ....[105]....
        /*03f0*/ 	.word	0x0000f3b0


	//   ....[106]....
        /*03f4*/ 	.word	0x0000f400


	//   ....[107]....
        /*03f8*/ 	.word	0x0000f440


	//   ....[108]....
        /*03fc*/ 	.word	0x0000f490


	//   ....[109]....
        /*0400*/ 	.word	0x0000f4f0


	//   ....[110]....
        /*0404*/ 	.word	0x0000f540


	//   ....[111]....
        /*0408*/ 	.word	0x0000f590


	//   ....[112]....
        /*040c*/ 	.word	0x0000f600


	//----- nvinfo : EIATTR_EXIT_INSTR_OFFSETS
	.align		4
.L_352:
        /*0410*/ 	.byte	0x04, 0x1c
        /*0412*/ 	.short	(.L_354 - .L_353)


	//   ....[0]....
.L_353:
        /*0414*/ 	.word	0x000000a0


	//   ....[1]....
        /*0418*/ 	.word	0x0000d9b0


	//----- nvinfo : EIATTR_MAX_THREADS
	.align		4
.L_354:
        /*041c*/ 	.byte	0x04, 0x05
        /*041e*/ 	.short	(.L_356 - .L_355)
.L_355:
        /*0420*/ 	.word	0x00000100
        /*0424*/ 	.word	0x00000001
        /*0428*/ 	.word	0x00000001


	//----- nvinfo : EIATTR_CRS_STACK_SIZE
	.align		4
.L_356:
        /*042c*/ 	.byte	0x04, 0x1e
        /*042e*/ 	.short	(.L_358 - .L_357)
.L_357:
        /*0430*/ 	.word	0x00000000
.L_358:


//--------------------- .nv.info._ZN7cutlass13device_kernelIN5flash19enable_sm80_to_sm89INS1_16FlashAttnFwdSm80INS1_25CollectiveMainloopFwdSm80ILi8ELi1ELb0EN4cute5tupleIJNS5_1CILi128EEENS7_ILi64EEENS7_ILi192EEEEEELi192ENS_10bfloat16_tEfNS_4arch4Sm80ELb1ELb0ELb1ELb1ELb1ELb0ELb1ELb1EEENS1_21CollectiveEpilogueFwdINS6_IJS8_SA_S9_EEENS6_IJNS7_ILi1EEESI_SI_EEESC_SE_Li256ELb1ELb1ELb1ELb0EEENS1_36VarlenDynamicPersistentTileSchedulerILi128ELi64ELi256ELi256ELb1ELb1ELb0ELb1ELb1ELb1EEEEEEEEEvNT_6ParamsE --------------------------
	.section	.nv.info._ZN7cutlass13device_kernelIN5flash19enable_sm80_to_sm89INS1_16FlashAttnFwdSm80INS1_25CollectiveMainloopFwdSm80ILi8ELi1ELb0EN4cute5tupleIJNS5_1CILi128EEENS7_ILi64EEENS7_ILi192EEEEEELi192ENS_10bfloat16_tEfNS_4arch4Sm80ELb1ELb0ELb1ELb1ELb1ELb0ELb1ELb1EEENS1_21CollectiveEpilogueFwdINS6_IJS8_SA_S9_EEENS6_IJNS7_ILi1EEESI_SI_EEESC_SE_Li256ELb1ELb1ELb1ELb0EEENS1_36VarlenDynamicPersistentTileSchedulerILi128ELi64ELi256ELi256ELb1ELb1ELb0ELb1ELb1ELb1EEEEEEEEEvNT_6ParamsE,"",@"SHT_CUDA_INFO"
	.sectionflags	@""
	.align	4


	//----- nvinfo : EIATTR_CUDA_API_VERSION
	.align		4
        /*0000*/ 	.byte	0x04, 0x37
        /*0002*/ 	.short	(.L_360 - .L_359)
.L_359:
        /*0004*/ 	.word	0x00000082


	//----- nvinfo : EIATTR_SW2861232_WAR
	.align		4
.L_360:
        /*0008*/ 	.byte	0x01, 0x35
	.zero		2


	//----- nvinfo : EIATTR_PARAM_CBANK
	.align		4
        /*000c*/ 	.byte	0x04, 0x0a
        /*000e*/ 	.short	(.L_362 - .L_361)
	.align		4
.L_361:
        /*0010*/ 	.word	index@(.nv.constant0._ZN7cutlass13device_kernelIN5flash19enable_sm80_to_sm89INS1_16FlashAttnFwdSm80INS1_25CollectiveMainloopFwdSm80ILi8ELi1ELb0EN4cute5tupleIJNS5_1CILi128EEENS7_ILi64EEENS7_ILi192EEEEEELi192ENS_10bfloat16_tEfNS_4arch4Sm80ELb1ELb0ELb1ELb1ELb1ELb0ELb1ELb1EEENS1_21CollectiveEpilogueFwdINS6_IJS8_SA_S9_EEENS6_IJNS7_ILi1EEESI_SI_EEESC_SE_Li256ELb1ELb1ELb1ELb0EEENS1_36VarlenDynamicPersistentTileSchedulerILi128ELi64ELi256ELi256ELb1ELb1ELb0ELb1ELb1ELb1EEEEEEEEEvNT_6ParamsE)
        /*0014*/ 	.short	0x0160
        /*0016*/ 	.short	0x0438


	//----- nvinfo : EIATTR_CBANK_PARAM_SIZE
	.align		4
.L_362:
        /*0018*/ 	.byte	0x03, 0x19
        /*001a*/ 	.short	0x0438


	//----- nvinfo : EIATTR_KPARAM_INFO
	.align		4
        /*001c*/ 	.byte	0x04, 0x17
        /*001e*/ 	.short	(.L_364 - .L_363)
.L_363:
        /*0020*/ 	.word	0x00000000
        /*0024*/ 	.short	0x0000
        /*0026*/ 	.short	0x0000
        /*0028*/ 	.byte	0x00, 0xf0, 0xe1, 0x10


	//----- nvinfo : EIATTR_MAXREG_COUNT
	.align		4
.L_364:
        /*002c*/ 	.byte	0x03, 0x1b
        /*002e*/ 	.short	0x00ff


	//----- nvinfo : EIATTR_NUM_BARRIERS
	.align		4
        /*0030*/ 	.byte	0x02, 0x4c
        /*0032*/ 	.byte	0x06
	.zero		1


	//----- nvinfo : EIATTR_ANNOTATIONS
	.align		4
        /*0034*/ 	.byte	0x04, 0x55
        /*0036*/ 	.short	(.L_366 - .L_365)


	//   ....[0]....
.L_365:
        /*0038*/ 	.word	0x00000001
        /*003c*/ 	.byte	0x70, 0x00, 0x00, 0x00, 0x01, 0x00, 0x00, 0x00, 0x90, 0x14, 0x00, 0x00, 0x01, 0x00, 0x00, 0x00
        /*004c*/ 	.byte	0x80, 0x18, 0x00, 0x00, 0x01, 0x00, 0x00, 0x00, 0xb0, 0x18, 0x00, 0x00, 0x01, 0x00, 0x00, 0x00
        /*005c*/ 	.byte	0xf0, 0x18, 0x00, 0x00, 0x01, 0x00, 0x00, 0x00, 0x80, 0xd1, 0x00, 0x00, 0x01, 0x00, 0x00, 0x00
        /*006c*/ 	.byte	0x90, 0xd1, 0x00, 0x00, 0x01, 0x00, 0x00, 0x00, 0xa0, 0xd1, 0x00, 0x00, 0x01, 0x00, 0x00, 0x00
        /*007c*/ 	.byte	0x10, 0xd9, 0x00, 0x00, 0x01, 0x00, 0x00, 0x00, 0x10, 0x04, 0x01, 0x00


	//----- nvinfo : EIATTR_MERCURY_ISA_VERSION
	.align		4
.L_366:
        /*0088*/ 	.byte	0x03, 0x5f
        /*008a*/ 	.short	0x0000


	//----- nvinfo : EIATTR_INT_WARP_WIDE_INSTR_OFFSETS
	.align		4
        /*008c*/ 	.byte	0x04, 0x31
        /*008e*/ 	.short	(.L_368 - .L_367)


	//   ....[0]....
.L_367:
        /*0090*/ 	.word	0x0000d060


	//   ....[1]....
        /*0094*/ 	.word	0x0000d0e0


	//----- nvinfo : EIATTR_COOP_GROUP_MASK_REGIDS
	.align		4
.L_368:
        /*0098*/ 	.byte	0x04, 0x29
        /*009a*/ 	.short	(.L_370 - .L_369)


	//   ....[0]....
.L_369:
        /*009c*/ 	.word	0xffffffff


	//   ....[1]....
        /*00a0*/ 	.word	0xffffffff


	//   ....[2]....
        /*00a4*/ 	.word	0xffffffff


	//   ....[3]....
        /*00a8*/ 	.word	0xffffffff


	//   ....[4]....
        /*00ac*/ 	.word	0xffffffff


	//   ....[5]....
        /*00b0*/ 	.word	0xffffffff


	//   ....[6]....
        /*00b4*/ 	.word	0xffffffff


	//   ....[7]....
        /*00b8*/ 	.word	0xffffffff


	//   ....[8]....
        /*00bc*/ 	.word	0xffffffff


	//   ....[9]....
        /*00c0*/ 	.word	0xffffffff


	//   ....[10]....
        /*00c4*/ 	.word	0xffffffff


	//   ....[11]....
        /*00c8*/ 	.word	0xffffffff


	//   ....[12]....
        /*00cc*/ 	.word	0xffffffff


	//   ....[13]....
        /*00d0*/ 	.word	0xffffffff


	//   ....[14]....
        /*00d4*/ 	.word	0xffffffff


	//   ....[15]....
        /*00d8*/ 	.word	0xffffffff


	//   ....[16]....
        /*00dc*/ 	.word	0xffffffff


	//   ....[17]....
        /*00e0*/ 	.word	0xffffffff


	//   ....[18]....
        /*00e4*/ 	.word	0xffffffff


	//   ....[19]....
        /*00e8*/ 	.word	0xffffffff


	//   ....[20]....
        /*00ec*/ 	.word	0xffffffff


	//   ....[21]....
        /*00f0*/ 	.word	0xffffffff


	//   ....[22]....
        /*00f4*/ 	.word	0xffffffff


	//   ....[23]....
        /*00f8*/ 	.word	0xffffffff


	//   ....[24]....
        /*00fc*/ 	.word	0xffffffff


	//   ....[25]....
        /*0100*/ 	.word	0xffffffff


	//   ....[26]....
        /*0104*/ 	.word	0xffffffff


	//   ....[27]....
        /*0108*/ 	.word	0xffffffff


	//   ....[28]....
        /*010c*/ 	.word	0xffffffff


	//   ....[29]....
        /*0110*/ 	.word	0xffffffff


	//   ....[30]....
        /*0114*/ 	.word	0xffffffff


	//   ....[31]....
        /*0118*/ 	.word	0xffffffff


	//   ....[32]....
        /*011c*/ 	.word	0xffffffff


	//   ....[33]....
        /*0120*/ 	.word	0xffffffff


	//   ....[34]....
        /*0124*/ 	.word	0xffffffff


	//   ....[35]....
        /*0128*/ 	.word	0xffffffff


	//   ....[36]....
        /*012c*/ 	.word	0xffffffff


	//   ....[37]....
        /*0130*/ 	.word	0xffffffff


	//   ....[38]....
        /*0134*/ 	.word	0xffffffff


	//   ....[39]....
        /*0138*/ 	.word	0xffffffff


	//   ....[40]....
        /*013c*/ 	.word	0xffffffff


	//   ....[41]....
        /*0140*/ 	.word	0xffffffff


	//   ....[42]....
        /*0144*/ 	.word	0xffffffff


	//   ....[43]....
        /*0148*/ 	.word	0xffffffff


	//   ....[44]....
        /*014c*/ 	.word	0xffffffff


	//   ....[45]....
        /*0150*/ 	.word	0xffffffff


	//   ....[46]....
        /*0154*/ 	.word	0xffffffff


	//   ....[47]....
        /*0158*/ 	.word	0xffffffff


	//   ....[48]....
        /*015c*/ 	.word	0xffffffff


	//   ....[49]....
        /*0160*/ 	.word	0xffffffff


	//   ....[50]....
        /*0164*/ 	.word	0xffffffff


	//   ....[51]....
        /*0168*/ 	.word	0xffffffff


	//   ....[52]....
        /*016c*/ 	.word	0xffffffff


	//   ....[53]....
        /*0170*/ 	.word	0xffffffff


	//   ....[54]....
        /*0174*/ 	.word	0xffffffff


	//   ....[55]....
        /*0178*/ 	.word	0xffffffff


	//   ....[56]....
        /*017c*/ 	.word	0xffffffff


	//   ....[57]....
        /*0180*/ 	.word	0xffffffff


	//   ....[58]....
        /*0184*/ 	.word	0xffffffff


	//   ....[59]....
        /*0188*/ 	.word	0xffffffff


	//   ....[60]....
        /*018c*/ 	.word	0xffffffff


	//   ....[61]....
        /*0190*/ 	.word	0xffffffff


	//   ....[62]....
        /*0194*/ 	.word	0xffffffff


	//   ....[63]....
        /*0198*/ 	.word	0xffffffff


	//   ....[64]....
        /*019c*/ 	.word	0xffffffff


	//   ....[65]....
        /*01a0*/ 	.word	0xffffffff


	//   ....[66]....
        /*01a4*/ 	.word	0xffffffff


	//   ....[67]....
        /*01a8*/ 	.word	0xffffffff


	//   ....[68]....
        /*01ac*/ 	.word	0xffffffff


	//   ....[69]....
        /*01b0*/ 	.word	0xffffffff


	//   ....[70]....
        /*01b4*/ 	.word	0xffffffff


	//   ....[71]....
        /*01b8*/ 	.word	0xffffffff


	//   ....[72]....
        /*01bc*/ 	.word	0xffffffff


	//   ....[73]....
        /*01c0*/ 	.word	0xffffffff


	//   ....[74]....
        /*01c4*/ 	.word	0xffffffff


	//   ....[75]....
        /*01c8*/ 	.word	0xffffffff


	//   ....[76]....
        /*01cc*/ 	.word	0xffffffff


	//   ....[77]....
        /*01d0*/ 	.word	0xffffffff


	//   ....[78]....
        /*01d4*/ 	.word	0xffffffff


	//   ....[79]....
        /*01d8*/ 	.word	0xffffffff


	//   ....[80]....
        /*01dc*/ 	.word	0xffffffff


	//   ....[81]....
        /*01e0*/ 	.word	0xffffffff


	//   ....[82]....
        /*01e4*/ 	.word	0xffffffff


	//   ....[83]....
        /*01e8*/ 	.word	0xffffffff


	//   ....[84]....
        /*01ec*/ 	.word	0xffffffff


	//   ....[85]....
        /*01f0*/ 	.word	0xffffffff


	//   ....[86]....
        /*01f4*/ 	.word	0xffffffff


	//   ....[87]....
        /*01f8*/ 	.word	0xffffffff


	//   ....[88]....
        /*01fc*/ 	.word	0xffffffff


	//   ....[89]....
        /*0200*/ 	.word	0xffffffff


	//   ....[90]....
        /*0204*/ 	.word	0xffffffff


	//   ....[91]....
        /*0208*/ 	.word	0xffffffff


	//   ....[92]....
        /*020c*/ 	.word	0xffffffff


	//   ....[93]....
        /*0210*/ 	.word	0xffffffff


	//   ....[94]....
        /*0214*/ 	.word	0xffffffff


	//   ....[95]....
        /*0218*/ 	.word	0xffffffff


	//   ....[96]....
        /*021c*/ 	.word	0xffffffff


	//   ....[97]....
        /*0220*/ 	.word	0xffffffff


	//   ....[98]....
        /*0224*/ 	.word	0xffffffff


	//   ....[99]....
        /*0228*/ 	.word	0xffffffff


	//   ....[100]....
        /*022c*/ 	.word	0xffffffff


	//   ....[101]....
        /*0230*/ 	.word	0xffffffff


	//   ....[102]....
        /*0234*/ 	.word	0xffffffff


	//   ....[103]....
        /*0238*/ 	.word	0xffffffff


	//   ....[104]....
        /*023c*/ 	.word	0xffffffff


	//   ....[105]....
        /*0240*/ 	.word	0xffffffff


	//   ....[106]....
        /*0244*/ 	.word	0xffffffff


	//   ....[107]....
        /*0248*/ 	.word	0xffffffff


	//   ....[108]....
        /*024c*/ 	.word	0xffffffff


	//   ....[109]....
        /*0250*/ 	.word	0xffffffff


	//   ....[110]....
        /*0254*/ 	.word	0xffffffff


	//   ....[111]....
        /*0258*/ 	.word	0xffffffff


	//   ....[112]....
        /*025c*/ 	.word	0xffffffff


	//   ....[113]....
        /*0260*/ 	.word	0xffffffff


	//   ....[114]....
        /*0264*/ 	.word	0xffffffff


	//   ....[115]....
        /*0268*/ 	.word	0xffffffff


	//   ....[116]....
        /*026c*/ 	.word	0xffffffff


	//   ....[117]....
        /*0270*/ 	.word	0xffffffff


	//   ....[118]....
        /*0274*/ 	.word	0xffffffff


	//   ....[119]....
        /*0278*/ 	.word	0xffffffff


	//   ....[120]....
        /*027c*/ 	.word	0xffffffff


	//   ....[121]....
        /*0280*/ 	.word	0xffffffff


	//   ....[122]....
        /*0284*/ 	.word	0xffffffff


	//   ....[123]....
        /*0288*/ 	.word	0xffffffff


	//   ....[124]....
        /*028c*/ 	.word	0xffffffff


	//   ....[125]....
        /*0290*/ 	.word	0xffffffff


	//   ....[126]....
        /*0294*/ 	.word	0xffffffff


	//   ....[127]....
        /*0298*/ 	.word	0xffffffff


	//   ....[128]....
        /*029c*/ 	.word	0xffffffff


	//   ....[129]....
        /*02a0*/ 	.word	0xffffffff


	//   ....[130]....
        /*02a4*/ 	.word	0xffffffff


	//   ....[131]....
        /*02a8*/ 	.word	0xffffffff


	//   ....[132]....
        /*02ac*/ 	.word	0xffffffff


	//   ....[133]....
        /*02b0*/ 	.word	0xffffffff


	//   ....[134]....
        /*02b4*/ 	.word	0xffffffff


	//   ....[135]....
        /*02b8*/ 	.word	0xffffffff


	//   ....[136]....
        /*02bc*/ 	.word	0xffffffff


	//   ....[137]....
        /*02c0*/ 	.word	0xffffffff


	//   ....[138]....
        /*02c4*/ 	.word	0xffffffff


	//   ....[139]....
        /*02c8*/ 	.word	0xffffffff


	//   ....[140]....
        /*02cc*/ 	.word	0xffffffff


	//   ....[141]....
        /*02d0*/ 	.word	0xffffffff


	//   ....[142]....
        /*02d4*/ 	.word	0xffffffff


	//   ....[143]....
        /*02d8*/ 	.word	0xffffffff


	//   ....[144]....
        /*02dc*/ 	.word	0xffffffff


	//   ....[145]....
        /*02e0*/ 	.word	0xffffffff


	//   ....[146]....
        /*02e4*/ 	.word	0xffffffff


	//   ....[147]....
        /*02e8*/ 	.word	0xffffffff


	//   ....[148]....
        /*02ec*/ 	.word	0xffffffff


	//   ....[149]....
        /*02f0*/ 	.word	0xffffffff


	//   ....[150]....
        /*02f4*/ 	.word	0xffffffff


	//   ....[151]....
        /*02f8*/ 	.word	0xffffffff


	//   ....[152]....
        /*02fc*/ 	.word	0xffffffff


	//   ....[153]....
        /*0300*/ 	.word	0xffffffff


	//   ....[154]....
        /*0304*/ 	.word	0xffffffff


	//   ....[155]....
        /*0308*/ 	.word	0xffffffff


	//   ....[156]....
        /*030c*/ 	.word	0xffffffff


	//   ....[157]....
        /*0310*/ 	.word	0xffffffff


	//   ....[158]....
        /*0314*/ 	.word	0xffffffff


	//   ....[159]....
        /*0318*/ 	.word	0xffffffff


	//   ....[160]....
        /*031c*/ 	.word	0xffffffff


	//   ....[161]....
        /*0320*/ 	.word	0xffffffff


	//   ....[162]....
        /*0324*/ 	.word	0xffffffff


	//   ....[163]....
        /*0328*/ 	.word	0xffffffff


	//   ....[164]....
        /*032c*/ 	.word	0xffffffff


	//   ....[165]....
        /*0330*/ 	.word	0xffffffff


	//   ....[166]....
        /*0334*/ 	.word	0xffffffff


	//   ....[167]....
        /*0338*/ 	.word	0xffffffff


	//   ....[168]....
        /*033c*/ 	.word	0xffffffff


	//   ....[169]....
        /*0340*/ 	.word	0xffffffff


	//   ....[170]....
        /*0344*/ 	.word	0xffffffff


	//   ....[171]....
        /*0348*/ 	.word	0xffffffff


	//   ....[172]....
        /*034c*/ 	.word	0xffffffff


	//   ....[173]....
        /*0350*/ 	.word	0xffffffff


	//   ....[174]....
        /*0354*/ 	.word	0xffffffff


	//   ....[175]....
        /*0358*/ 	.word	0xffffffff


	//   ....[176]....
        /*035c*/ 	.word	0xffffffff


	//   ....[177]....
        /*0360*/ 	.word	0xffffffff


	//   ....[178]....
        /*0364*/ 	.word	0xffffffff


	//   ....[179]....
        /*0368*/ 	.word	0xffffffff


	//   ....[180]....
        /*036c*/ 	.word	0xffffffff


	//   ....[181]....
        /*0370*/ 	.word	0xffffffff


	//   ....[182]....
        /*0374*/ 	.word	0xffffffff


	//   ....[183]....
        /*0378*/ 	.word	0xffffffff


	//   ....[184]....
        /*037c*/ 	.word	0xffffffff


	//   ....[185]....
        /*0380*/ 	.word	0xffffffff


	//   ....[186]....
        /*0384*/ 	.word	0xffffffff


	//   ....[187]....
        /*0388*/ 	.word	0xffffffff


	//   ....[188]....
        /*038c*/ 	.word	0xffffffff


	//   ....[189]....
        /*0390*/ 	.word	0xffffffff


	//   ....[190]....
        /*0394*/ 	.word	0xffffffff


	//   ....[191]....
        /*0398*/ 	.word	0xffffffff


	//   ....[192]....
        /*039c*/ 	.word	0xffffffff


	//   ....[193]....
        /*03a0*/ 	.word	0xffffffff


	//   ....[194]....
        /*03a4*/ 	.word	0xffffffff


	//   ....[195]....
        /*03a8*/ 	.word	0xffffffff


	//   ....[196]....
        /*03ac*/ 	.word	0xffffffff


	//   ....[197]....
        /*03b0*/ 	.word	0xffffffff


	//   ....[198]....
        /*03b4*/ 	.word	0xffffffff


	//   ....[199]....
        /*03b8*/ 	.word	0xffffffff


	//   ....[200]....
        /*03bc*/ 	.word	0xffffffff


	//   ....[201]....
        /*03c0*/ 	.word	0xffffffff


	//   ....[202]....
        /*03c4*/ 	.word	0xffffffff


	//   ....[203]....
        /*03c8*/ 	.word	0xffffffff


	//   ....[204]....
        /*03cc*/ 	.word	0xffffffff


	//   ....[205]....
        /*03d0*/ 	.word	0xffffffff


	//   ....[206]....
        /*03d4*/ 	.word	0xffffffff


	//   ....[207]....
        /*03d8*/ 	.word	0xffffffff


	//----- nvinfo : EIATTR_COOP_GROUP_INSTR_OFFSETS
	.align		4
.L_370:
        /*03dc*/ 	.byte	0x04, 0x28
        /*03de*/ 	.short	(.L_372 - .L_371)


	//   ....[0]....
.L_371:
        /*03e0*/ 	.word	0x00000050


	//   ....[1]....
        /*03e4*/ 	.word	0x000001e0


	//   ....[2]....
        /*03e8*/ 	.word	0x00000210


	//   ....[3]....
        /*03ec*/ 	.word	0x00000240


	//   ....[4]....
        /*03f0*/ 	.word	0x00000270


	//   ....[5]....
        /*03f4*/ 	.word	0x000002a0


	//   ....[6]....
        /*03f8*/ 	.word	0x000002d0


	//   ....[7]....
        /*03fc*/ 	.word	0x00000430


	//   ....[8]....
        /*0400*/ 	.word	0x00000470


	//   ....[9]....
        /*0404*/ 	.word	0x000004a0


	//   ....[10]....
        /*0408*/ 	.word	0x000004d0


	//   ....[11]....
        /*040c*/ 	.word	0x00000500


	//   ....[12]....
        /*0410*/ 	.word	0x00000530


	//   ....[13]....
        /*0414*/ 	.word	0x000005c0


	//   ....[14]....
        /*0418*/ 	.word	0x00000600


	//   ....[15]....
        /*041c*/ 	.word	0x00000620


	//   ....[16]....
        /*0420*/ 	.word	0x00000680


	//   ....[17]....
        /*0424*/ 	.word	0x000026d0


	//   ....[18]....
        /*0428*/ 	.word	0x000026f0


	//   ....[19]....
        /*042c*/ 	.word	0x00002860


	//   ....[20]....
        /*0430*/ 	.word	0x00002870


	//   ....[21]....
        /*0434*/ 	.word	0x000029d0


	//   ....[22]....
        /*0438*/ 	.word	0x000029f0


	//   ....[23]....
        /*043c*/ 	.word	0x00002b50


	//   ....[24]....
        /*0440*/ 	.word	0x00002b60


	//   ....[25]....
        /*0444*/ 	.word	0x00003000


	//   ....[26]....
        /*0448*/ 	.word	0x00003010


	//   ....[27]....
        /*044c*/ 	.word	0x00003020


	//   ....[28]....
        /*0450*/ 	.word	0x00003030


	//   ....[29]....
        /*0454*/ 	.word	0x00003290


	//   ....[30]....
        /*0458*/ 	.word	0x000032e0


	//   ....[31]....
        /*045c*/ 	.word	0x00003300


	//   ....[32]....
        /*0460*/ 	.word	0x00003320


	//   ....[33]....
        /*0464*/ 	.word	0x000044f0


	//   ....[34]....
        /*0468*/ 	.word	0x00004510


	//   ....[35]....
        /*046c*/ 	.word	0x00004610


	//   ....[36]....
        /*0470*/ 	.word	0x00004630


	//   ....[37]....
        /*0474*/ 	.word	0x00004860


	//   ....[38]....
        /*0478*/ 	.word	0x00004aa0


	//   ....[39]....
        /*047c*/ 	.word	0x00004ea0


	//   ....[40]....
        /*0480*/ 	.word	0x00004ec0


	//   ....[41]....
        /*0484*/ 	.word	0x00004ee0


	//   ....[42]....
        /*0488*/ 	.word	0x00004f00


	//   ....[43]....
        /*048c*/ 	.word	0x00006310


	//   ....[44]....
        /*0490*/ 	.word	0x00006330


	//   ....[45]....
        /*0494*/ 	.word	0x00006400


	//   ....[46]....
        /*0498*/ 	.word	0x00006440


	//   ....[47]....
        /*049c*/ 	.word	0x000075c0


	//   ....[48]....
        /*04a0*/ 	.word	0x000075e0


	//   ....[49]....
        /*04a4*/ 	.word	0x000076b0


	//   ....[50]....
        /*04a8*/ 	.word	0x000076f0


	//   ....[51]....
        /*04ac*/ 	.word	0x00007910


	//   ....[52]....
        /*04b0*/ 	.word	0x00007b50


	//   ....[53]....
        /*04b4*/ 	.word	0x00007e30


	//   ....[54]....
        /*04b8*/ 	.word	0x00007e80


	//   ....[55]....
        /*04bc*/ 	.word	0x00007fa0


	//   ....[56]....
        /*04c0*/ 	.word	0x00007fc0


	//   ....[57]....
        /*04c4*/ 	.word	0x00009a30


	//   ....[58]....
        /*04c8*/ 	.word	0x00009a40


	//   ....[59]....
        /*04cc*/ 	.word	0x00009a90


	//   ....[60]....
        /*04d0*/ 	.word	0x00009aa0


	//   ....[61]....
        /*04d4*/ 	.word	0x0000ac50


	//   ....[62]....
        /*04d8*/ 	.word	0x0000ac70


	//   ....[63]....
        /*04dc*/ 	.word	0x0000ad40


	//   ....[64]....
        /*04e0*/ 	.word	0x0000ad60


	//   ....[65]....
        /*04e4*/ 	.word	0x0000b0a0


	//   ....[66]....
        /*04e8*/ 	.word	0x0000b0b0


	//   ....[67]....
        /*04ec*/ 	.word	0x0000b0e0


	//   ....[68]....
        /*04f0*/ 	.word	0x0000b0f0


	//   ....[69]....
        /*04f4*/ 	.word	0x0000c840


	//   ....[70]....
        /*04f8*/ 	.word	0x0000c870


	//   ....[71]....
        /*04fc*/ 	.word	0x0000c880


	//   ....[72]....
        /*0500*/ 	.word	0x0000c8b0


	//   ....[73]....
        /*0504*/ 	.word	0x0000dc70


	//   ....[74]....
        /*0508*/ 	.word	0x0000dc90


	//   ....[75]....
        /*050c*/ 	.word	0x0000dcb0


	//   ....[76]....
        /*0510*/ 	.word	0x0000dcc0


	//   ....[77]....
        /*0514*/ 	.word	0x0000e000


	//   ....[78]....
        /*0518*/ 	.word	0x0000e020


	//   ....[79]....
        /*051c*/ 	.word	0x0000e180


	//   ....[80]....
        /*0520*/ 	.word	0x0000e190


	//   ....[81]....
        /*0524*/ 	.word	0x0000e2f0


	//   ....[82]....
        /*0528*/ 	.word	0x0000e310


	//   ....[83]....
        /*052c*/ 	.word	0x0000e470


	//   ....[84]....
        /*0530*/ 	.word	0x0000e480


	//   ....[85]....
        /*0534*/ 	.word	0x0000e7c0


	//   ....[86]....
        /*0538*/ 	.word	0x0000e7e0


	//   ....[87]....
        /*053c*/ 	.word	0x0000efb0


	//   ....[88]....
        /*0540*/ 	.word	0x0000efc0


	//   ....[89]....
        /*0544*/ 	.word	0x0000fe40


	//   ....[90]....
        /*0548*/ 	.word	0x0000fe60


	//   ....[91]....
        /*054c*/ 	.word	0x0000ffd0


	//   ....[92]....
        /*0550*/ 	.word	0x0000ffe0


	//   ....[93]....
        /*0554*/ 	.word	0x00010140


	//   ....[94]....
        /*0558*/ 	.word	0x00010160


	//   ....[95]....
        /*055c*/ 	.word	0x000102c0


	//   ....[96]....
        /*0560*/ 	.word	0x000102d0


	//   ....[97]....
        /*0564*/ 	.word	0x000104d0


	//   ....[98]....
        /*0568*/ 	.word	0x000104f0


	//   ....[99]....
        /*056c*/ 	.word	0x00010610


	//   ....[100]....
        /*0570*/ 	.word	0x00010650


	//   ....[101]....
        /*0574*/ 	.word	0x00010680


	//   ....[102]....
        /*0578*/ 	.word	0x000106b0


	//   ....[103]....
        /*057c*/ 	.word	0x000106e0


	//   ....[104]....
        /*0580*/ 	.word	0x00010710


	//   ....[105]....
        /*0584*/ 	.word	0x00010860


	//   ....[106]....
        /*0588*/ 	.word	0x000108a0


	//   ....[107]....
        /*058c*/ 	.word	0x000108d0


	//   ....[108]....
        /*0590*/ 	.word	0x00010900


	//   ....[109]....
        /*0594*/ 	.word	0x00010930


	//   ....[110]....
        /*0598*/ 	.word	0x00010960


	//   ....[111]....
        /*059c*/ 	.word	0x000109f0


	//   ....[112]....
        /*05a0*/ 	.word	0x00010a30


	//   ....[113]....
        /*05a4*/ 	.word	0x00010a40


	//   ....[114]....
        /*05a8*/ 	.word	0x00010aa0


	//   ....[115]....
        /*05ac*/ 	.word	0x00011450


	//   ....[116]....
        /*05b0*/ 	.word	0x000114b0


	//   ....[117]....
        /*05b4*/ 	.word	0x00011500


	//   ....[118]....
        /*05b8*/ 	.word	0x00011550


	//   ....[119]....
        /*05bc*/ 	.word	0x000115a0


	//   ....[120]....
        /*05c0*/ 	.word	0x00011610


	//   ....[121]....
        /*05c4*/ 	.word	0x00011660


	//   ....[122]....
        /*05c8*/ 	.word	0x000116d0


	//   ....[123]....
        /*05cc*/ 	.word	0x00011740


	//   ....[124]....
        /*05d0*/ 	.word	0x000117b0


	//   ....[125]....
        /*05d4*/ 	.word	0x00011820


	//   ....[126]....
        /*05d8*/ 	.word	0x00011890


	//   ....[127]....
        /*05dc*/ 	.word	0x00011900


	//   ....[128]....
        /*05e0*/ 	.word	0x00011960


	//   ....[129]....
        /*05e4*/ 	.word	0x000119d0


	//   ....[130]....
        /*05e8*/ 	.word	0x00011a40


	//   ....[131]....
        /*05ec*/ 	.word	0x00011ab0


	//   ....[132]....
        /*05f0*/ 	.word	0x00011b10


	//   ....[133]....
        /*05f4*/ 	.word	0x00011b80


	//   ....[134]....
        /*05f8*/ 	.word	0x00011bf0


	//   ....[135]....
        /*05fc*/ 	.word	0x00011d60


	//   ....[136]....
        /*0600*/ 	.word	0x00011dc0


	//   ....[137]....
        /*0604*/ 	.word	0x00011e30


	//   ....[138]....
        /*0608*/ 	.word	0x00011ea0


	//   ....[139]....
        /*060c*/ 	.word	0x000122e0


	//   ....[140]....
        /*0610*/ 	.word	0x00012330


	//   ....[141]....
        /*0614*/ 	.word	0x00012380


	//   ....[142]....
        /*0618*/ 	.word	0x000123c0


	//   ....[143]....
        /*061c*/ 	.word	0x00012430


	//   ....[144]....
        /*0620*/ 	.word	0x000124a0


	//   ....[145]....
        /*0624*/ 	.word	0x00012610


	//   ....[146]....
        /*0628*/ 	.word	0x00012670


	//   ....[147]....
        /*062c*/ 	.word	0x000126e0


	//   ....[148]....
        /*0630*/ 	.word	0x00012750


	//   ....[149]....
        /*0634*/ 	.word	0x000128c0


	//   ....[150]....
        /*0638*/ 	.word	0x00012920


	//   ....[151]....
        /*063c*/ 	.word	0x00012990


	//   ....[152]....
        /*0640*/ 	.word	0x00012a00


	//   ....[153]....
        /*0644*/ 	.word	0x00012e40


	//   ....[154]....
        /*0648*/ 	.word	0x00012e80


	//   ....[155]....
        /*064c*/ 	.word	0x00012ed0


	//   ....[156]....
        /*0650*/ 	.word	0x00012f10


	//   ....[157]....
        /*0654*/ 	.word	0x00012f70


	//   ....[158]....
        /*0658*/ 	.word	0x00012fe0


	//   ....[159]....
        /*065c*/ 	.word	0x00013050


	//   ....[160]....
        /*0660*/ 	.word	0x00013190


	//   ....[161]....
        /*0664*/ 	.word	0x000131f0


	//   ....[162]....
        /*0668*/ 	.word	0x00013240


	//   ....[163]....
        /*066c*/ 	.word	0x00013280


	//   ....[164]....
        /*0670*/ 	.word	0x000132d0


	//   ....[165]....
        /*0674*/ 	.word	0x00013310


	//   ....[166]....
        /*0678*/ 	.word	0x00013360


	//   ....[167]....
        /*067c*/ 	.word	0x000133b0


	//   ....[168]....
        /*0680*/ 	.word	0x00013400


	//   ....[169]....
        /*0684*/ 	.word	0x00013440


	//   ....[170]....
        /*0688*/ 	.word	0x000134b0


	//   ....[171]....
        /*068c*/ 	.word	0x00013520


	//   ....[172]....
        /*0690*/ 	.word	0x00013590


	//   ....[173]....
        /*0694*/ 	.word	0x000135f0


	//   ....[174]....
        /*0698*/ 	.word	0x00013660


	//   ....[175]....
        /*069c*/ 	.word	0x000136d0


	//   ....[176]....
        /*06a0*/ 	.word	0x00013740


	//   ....[177]....
        /*06a4*/ 	.word	0x000137a0


	//   ....[178]....
        /*06a8*/ 	.word	0x00013810


	//   ....[179]....
        /*06ac*/ 	.word	0x00013880


	//   ....[180]....
        /*06b0*/ 	.word	0x000138f0


	//   ....[181]....
        /*06b4*/ 	.word	0x00013950


	//   ....[182]....
        /*06b8*/ 	.word	0x000139c0


	//   ....[183]....
        /*06bc*/ 	.word	0x00013a30


	//   ....[184]....
        /*06c0*/ 	.word	0x00013aa0


	//   ....[185]....
        /*06c4*/ 	.word	0x00013b00


	//   ....[186]....
        /*06c8*/ 	.word	0x00013b70


	//   ....[187]....
        /*06cc*/ 	.word	0x00013be0


	//   ....[188]....
        /*06d0*/ 	.word	0x00013c50


	//   ....[189]....
        /*06d4*/ 	.word	0x00013cb0


	//   ....[190]....
        /*06d8*/ 	.word	0x00013d20


	//   ....[191]....
        /*06dc*/ 	.word	0x00013d90


	//   ....[192]....
        /*06e0*/ 	.word	0x00013de0


	//   ....[193]....
        /*06e4*/ 	.word	0x00013e20


	//   ....[194]....
        /*06e8*/ 	.word	0x00013e70


	//   ....[195]....
        /*06ec*/ 	.word	0x00013ec0


	//   ....[196]....
        /*06f0*/ 	.word	0x00013f10


	//   ....[197]....
        /*06f4*/ 	.word	0x00013f80


	//   ....[198]....
        /*06f8*/ 	.word	0x00013fd0


	//   ....[199]....
        /*06fc*/ 	.word	0x00014020


	//   ....[200]....
        /*0700*/ 	.word	0x00014070


	//   ....[201]....
        /*0704*/ 	.word	0x000140c0


	//   ....[202]....
        /*0708*/ 	.word	0x00014110


	//   ....[203]....
        /*070c*/ 	.word	0x00014180


	//   ....[204]....
        /*0710*/ 	.word	0x000141d0


	//   ....[205]....
        /*0714*/ 	.word	0x00014240


	//   ....[206]....
        /*0718*/ 	.word	0x000142a0


	//   ....[207]....
        /*071c*/ 	.word	0x00014310


	//----- nvinfo : EIATTR_EXIT_INSTR_OFFSETS
	.align		4
.L_372:
        /*0720*/ 	.byte	0x04, 0x1c
        /*0722*/ 	.short	(.L_374 - .L_373)


	//   ....[0]....
.L_373:
        /*0724*/ 	.word	0x00000fe0


	//   ....[1]....
        /*0728*/ 	.word	0x00011410


	//----- nvinfo : EIATTR_MAX_THREADS
	.align		4
.L_374:
        /*072c*/ 	.byte	0x04, 0x05
        /*072e*/ 	.short	(.L_376 - .L_375)
.L_375:
        /*0730*/ 	.word	0x00000100
        /*0734*/ 	.word	0x00000001
        /*0738*/ 	.word	0x00000001


	//----- nvinfo : EIATTR_CRS_STACK_SIZE
	.align		4
.L_376:
        /*073c*/ 	.byte	0x04, 0x1e
        /*073e*/ 	.short	(.L_378 - .L_377)
.L_377:
        /*0740*/ 	.word	0x00000000
.L_378:


//--------------------- .nv.info._ZN7cutlass13device_kernelIN5flash19enable_sm80_to_sm89INS1_16FlashAttnFwdSm80INS1_25CollectiveMainloopFwdSm80ILi8ELi1ELb0EN4cute5tupleIJNS5_1CILi128EEENS7_ILi64EEENS7_ILi192EEEEEELi192ENS_10bfloat16_tEfNS_4arch4Sm80ELb1ELb0ELb1ELb1ELb1ELb1ELb1ELb1EEENS1_21CollectiveEpilogueFwdINS6_IJS8_SA_S9_EEENS6_IJNS7_ILi1EEESI_SI_EEESC_SE_Li256ELb1ELb1ELb1ELb0EEENS1_36VarlenDynamicPersistentTileSchedulerILi128ELi64ELi256ELi256ELb1ELb1ELb0ELb1ELb1ELb1EEEEEEEEEvNT_6ParamsE --------------------------
	.section	.nv.info._ZN7cutlass13device_kernelIN5flash19enable_sm80_to_sm89INS1_16FlashAttnFwdSm80INS1_25CollectiveMainloopFwdSm80ILi8ELi1ELb0EN4cute5tupleIJNS5_1CILi128EEENS7_ILi64EEENS7_ILi192EEEEEELi192ENS_10bfloat16_tEfNS_4arch4Sm80ELb1ELb0ELb1ELb1ELb1ELb1ELb1ELb1EEENS1_21CollectiveEpilogueFwdINS6_IJS8_SA_S9_EEENS6_IJNS7_ILi1EEESI_SI_EEESC_SE_Li256ELb1ELb1ELb1ELb0EEENS1_36VarlenDynamicPersistentTileSchedulerILi128ELi64ELi256ELi256ELb1ELb1ELb0ELb1ELb1ELb1EEEEEEEEEvNT_6ParamsE,"",@"SHT_CUDA_INFO"
	.sectionflags	@""
	.align	4


	//----- nvinfo : EIATTR_CUDA_API_VERSION
	.align		4
        /*0000*/ 	.byte	0x04, 0x37
        /*0002*/ 	.short	(.L_380 - .L_379)
.L_379:
        /*0004*/ 	.word	0x00000082


	//----- nvinfo : EIATTR_SW2861232_WAR
	.align		4
.L_380:
        /*0008*/ 	.byte	0x01, 0x35
	.zero		2


	//----- nvinfo : EIATTR_PARAM_CBANK
	.align		4
        /*000c*/ 	.byte	0x04, 0x0a
        /*000e*/ 	.short	(.L_382 - .L_381)
	.align		4
.L_381:
        /*0010*/ 	.word	index@(.nv.constant0._ZN7cutlass13device_kernelIN5flash19enable_sm80_to_sm89INS1_16FlashAttnFwdSm80INS1_25CollectiveMainloopFwdSm80ILi8ELi1ELb0EN4cute5tupleIJNS5_1CILi128EEENS7_ILi64EEENS7_ILi192EEEEEELi192ENS_10bfloat16_tEfNS_4arch4Sm80ELb1ELb0ELb1ELb1ELb1ELb1ELb1ELb1EEENS1_21CollectiveEpilogueFwdINS6_IJS8_SA_S9_EEENS6_IJNS7_ILi1EEESI_SI_EEESC_SE_Li256ELb1ELb1ELb1ELb0EEENS1_36VarlenDynamicPersistentTileSchedulerILi128ELi64ELi256ELi256ELb1ELb1ELb0ELb1ELb1ELb1EEEEEEEEEvNT_6ParamsE)
        /*0014*/ 	.short	0x0160
        /*0016*/ 	.short	0x0438


	//----- nvinfo : EIATTR_CBANK_PARAM_SIZE
	.align		4
.L_382:
        /*0018*/ 	.byte	0x03, 0x19
        /*001a*/ 	.short	0x0438


	//----- nvinfo : EIATTR_KPARAM_INFO
	.align		4
        /*001c*/ 	.byte	0x04, 0x17
        /*001e*/ 	.short	(.L_384 - .L_383)
.L_383:
        /*0020*/ 	.word	0x00000000
        /*0024*/ 	.short	0x0000
        /*0026*/ 	.short	0x0000
        /*0028*/ 	.byte	0x00, 0xf0, 0xe1, 0x10


	//----- nvinfo : EIATTR_MAXREG_COUNT
	.align		4
.L_384:
        /*002c*/ 	.byte	0x03, 0x1b
        /*002e*/ 	.short	0x00ff


	//----- nvinfo : EIATTR_NUM_BARRIERS
	.align		4
        /*0030*/ 	.byte	0x02, 0x4c
        /*0032*/ 	.byte	0x06
	.zero		1


	//----- nvinfo : EIATTR_ANNOTATIONS
	.align		4
        /*0034*/ 	.byte	0x04, 0x55
        /*0036*/ 	.short	(.L_386 - .L_385)


	//   ....[0]....
.L_385:
        /* <DEDUP_REMOVED lines=25> */
        /*01bc*/ 	.byte	0xf0, 0xd3, 0x01, 0x00


	//----- nvinfo : EIATTR_MERCURY_ISA_VERSION
	.align		4
.L_386:
        /*01c0*/ 	.byte	0x03, 0x5f
        /*01c2*/ 	.short	0x0000


	//----- nvinfo : EIATTR_INT_WARP_WIDE_INSTR_OFFSETS
	.align		4
        /*01c4*/ 	.byte	0x04, 0x31
        /*01c6*/ 	.short	(.L_388 - .L_387)


	//   ....[0]....
.L_387:
        /*01c8*/ 	.word	0x000199d0


	//   ....[1]....
        /*01cc*/ 	.word	0x00019a50


	//----- nvinfo : EIATTR_COOP_GROUP_MASK_REGIDS
	.align		4
.L_388:
        /*01d0*/ 	.byte	0x04, 0x29
        /*01d2*/ 	.short	(.L_390 - .L_389)


	//   ....[0]....
.L_389:
        /*01d4*/ 	.word	0xffffffff


	//   ....[1]....
        /*01d8*/ 	.word	0xffffffff


	//   ....[2]....
        /*01dc*/ 	.word	0xffffffff


	//   ....[3]....
        /*01e0*/ 	.word	0xffffffff


	//   ....[4]....
        /*01e4*/ 	.word	0xffffffff


	//   ....[5]....
        /*01e8*/ 	.word	0xffffffff


	//   ....[6]....
        /*01ec*/ 	.word	0xffffffff


	//   ....[7]....
        /*01f0*/ 	.word	0xffffffff


	//   ....[8]....
        /*01f4*/ 	.word	0xffffffff


	//   ....[9]....
        /*01f8*/ 	.word	0xffffffff


	//   ....[10]....
        /*01fc*/ 	.word	0xffffffff


	//   ....[11]....
        /*0200*/ 	.word	0xffffffff


	//   ....[12]....
        /*0204*/ 	.word	0xffffffff


	//   ....[13]....
        /*0208*/ 	.word	0xffffffff


	//   ....[14]....
        /*020c*/ 	.word	0xffffffff


	//   ....[15]....
        /*0210*/ 	.word	0xffffffff


	//   ....[16]....
        /*0214*/ 	.word	0xffffffff


	//   ....[17]....
        /*0218*/ 	.word	0xffffffff


	//   ....[18]....
        /*021c*/ 	.word	0xffffffff


	//   ....[19]....
        /*0220*/ 	.word	0xffffffff


	//   ....[20]....
        /*0224*/ 	.word	0xffffffff


	//   ....[21]....
        /*0228*/ 	.word	0xffffffff


	//   ....[22]....
        /*022c*/ 	.word	0xffffffff


	//   ....[23]....
        /*0230*/ 	.word	0xffffffff


	//   ....[24]....
        /*0234*/ 	.word	0xffffffff


	//   ....[25]....
        /*0238*/ 	.word	0xffffffff


	//   ....[26]....
        /*023c*/ 	.word	0xffffffff


	//   ....[27]....
        /*0240*/ 	.word	0xffffffff


	//   ....[28]....
        /*0244*/ 	.word	0xffffffff


	//   ....[29]....
        /*0248*/ 	.word	0xffffffff


	//   ....[30]....
        /*024c*/ 	.word	0xffffffff


	//   ....[31]....
        /*0250*/ 	.word	0xffffffff


	//   ....[32]....
        /*0254*/ 	.word	0xffffffff


	//   ....[33]....
        /*0258*/ 	.word	0xffffffff


	//   ....[34]....
        /*025c*/ 	.word	0xffffffff


	//   ....[35]....
        /*0260*/ 	.word	0xffffffff


	//   ....[36]....
        /*0264*/ 	.word	0xffffffff


	//   ....[37]....
        /*0268*/ 	.word	0xffffffff


	//   ....[38]....
        /*026c*/ 	.word	0xffffffff


	//   ....[39]....
        /*0270*/ 	.word	0xffffffff


	//   ....[40]....
        /*0274*/ 	.word	0xffffffff


	//   ....[41]....
        /*0278*/ 	.word	0xffffffff


	//   ....[42]....
        /*027c*/ 	.word	0xffffffff


	//   ....[43]....
        /*0280*/ 	.word	0xffffffff


	//   ....[44]....
        /*0284*/ 	.word	0xffffffff


	//   ....[45]....
        /*0288*/ 	.word	0xffffffff


	//   ....[46]....
        /*028c*/ 	.word	0xffffffff


	//   ....[47]....
        /*0290*/ 	.word	0xffffffff


	//   ....[48]....
        /*0294*/ 	.word	0xffffffff


	//   ....[49]....
        /*0298*/ 	.word	0xffffffff


	//   ....[50]....
        /*029c*/ 	.word	0xffffffff


	//   ....[51]....
        /*02a0*/ 	.word	0xffffffff


	//   ....[52]....
        /*02a4*/ 	.word	0xffffffff


	//   ....[53]....
        /*02a8*/ 	.word	0xffffffff


	//   ....[54]....
        /*02ac*/ 	.word	0xffffffff


	//   ....[55]....
        /*02b0*/ 	.word	0xffffffff


	//   ....[56]....
        /*02b4*/ 	.word	0xffffffff


	//   ....[57]....
        /*02b8*/ 	.word	0xffffffff


	//   ....[58]....
        /*02bc*/ 	.word	0xffffffff


	//   ....[59]....
        /*02c0*/ 	.word	0xffffffff


	//   ....[60]....
        /*02c4*/ 	.word	0xffffffff


	//   ....[61]....
        /*02c8*/ 	.word	0xffffffff


	//   ....[62]....
        /*02cc*/ 	.word	0xffffffff


	//   ....[63]....
        /*02d0*/ 	.word	0xffffffff


	//   ....[64]....
        /*02d4*/ 	.word	0xffffffff


	//   ....[65]....
        /*02d8*/ 	.word	0xffffffff


	//   ....[66]....
        /*02dc*/ 	.word	0xffffffff


	//   ....[67]....
        /*02e0*/ 	.word	0xffffffff


	//   ....[68]....
        /*02e4*/ 	.word	0xffffffff


	//   ....[69]....
        /*02e8*/ 	.word	0xffffffff


	//   ....[70]....
        /*02ec*/ 	.word	0xffffffff


	//   ....[71]....
        /*02f0*/ 	.word	0xffffffff


	//   ....[72]....
        /*02f4*/ 	.word	0xffffffff


	//   ....[73]....
        /*02f8*/ 	.word	0xffffffff


	//   ....[74]....
        /*02fc*/ 	.word	0xffffffff


	//   ....[75]....
        /*0300*/ 	.word	0xffffffff


	//   ....[76]....
        /*0304*/ 	.word	0xffffffff


	//   ....[77]....
        /*0308*/ 	.word	0xffffffff


	//   ....[78]....
        /*030c*/ 	.word	0xffffffff


	//   ....[79]....
        /*0310*/ 	.word	0xffffffff


	//   ....[80]....
        /*0314*/ 	.word	0xffffffff


	//   ....[81]....
        /*0318*/ 	.word	0xffffffff


	//   ....[82]....
        /*031c*/ 	.word	0xffffffff


	//   ....[83]....
        /*0320*/ 	.word	0xffffffff


	//   ....[84]....
        /*0324*/ 	.word	0xffffffff


	//   ....[85]....
        /*0328*/ 	.word	0xffffffff


	//   ....[86]....
        /*032c*/ 	.word	0xffffffff


	//   ....[87]....
        /*0330*/ 	.word	0xffffffff


	//   ....[88]....
        /*0334*/ 	.word	0xffffffff


	//   ....[89]....
        /*0338*/ 	.word	0xffffffff


	//   ....[90]....
        /*033c*/ 	.word	0xffffffff


	//   ....[91]....
        /*0340*/ 	.word	0xffffffff


	//   ....[92]....
        /*0344*/ 	.word	0xffffffff


	//   ....[93]....
        /*0348*/ 	.word	0xffffffff


	//   ....[94]....
        /*034c*/ 	.word	0xffffffff


	//   ....[95]....
        /*0350*/ 	.word	0xffffffff


	//   ....[96]....
        /*0354*/ 	.word	0xffffffff


	//   ....[97]....
        /*0358*/ 	.word	0xffffffff


	//   ....[98]....
        /*035c*/ 	.word	0xffffffff


	//   ....[99]....
        /*0360*/ 	.word	0xffffffff


	//   ....[100]....
        /*0364*/ 	.word	0xffffffff


	//   ....[101]....
        /*0368*/ 	.word	0xffffffff


	//   ....[102]....
        /*036c*/ 	.word	0xffffffff


	//   ....[103]....
        /*0370*/ 	.word	0xffffffff


	//   ....[104]....
        /*0374*/ 	.word	0xffffffff


	//   ....[105]....
        /*0378*/ 	.word	0xffffffff


	//   ....[106]....
        /*037c*/ 	.word	0xffffffff


	//   ....[107]....
        /*0380*/ 	.word	0xffffffff


	//   ....[108]....
        /*0384*/ 	.word	0xffffffff


	//   ....[109]....
        /*0388*/ 	.word	0xffffffff


	//   ....[110]....
        /*038c*/ 	.word	0xffffffff


	//   ....[111]....
        /*0390*/ 	.word	0xffffffff


	//   ....[112]....
        /*0394*/ 	.word	0xffffffff


	//   ....[113]....
        /*0398*/ 	.word	0xffffffff


	//   ....[114]....
        /*039c*/ 	.word	0xffffffff


	//   ....[115]....
        /*03a0*/ 	.word	0xffffffff


	//   ....[116]....
        /*03a4*/ 	.word	0xffffffff


	//   ....[117]....
        /*03a8*/ 	.word	0xffffffff


	//   ....[118]....
        /*03ac*/ 	.word	0xffffffff


	//   ....[119]....
        /*03b0*/ 	.word	0xffffffff


	//   ....[120]....
        /*03b4*/ 	.word	0xffffffff


	//   ....[121]....
        /*03b8*/ 	.word	0xffffffff


	//   ....[122]....
        /*03bc*/ 	.word	0xffffffff


	//   ....[123]....
        /*03c0*/ 	.word	0xffffffff


	//   ....[124]....
        /*03c4*/ 	.word	0xffffffff


	//   ....[125]....
        /*03c8*/ 	.word	0xffffffff


	//   ....[126]....
        /*03cc*/ 	.word	0xffffffff


	//   ....[127]....
        /*03d0*/ 	.word	0xffffffff


	//   ....[128]....
        /*03d4*/ 	.word	0xffffffff


	//   ....[129]....
        /*03d8*/ 	.word	0xffffffff


	//   ....[130]....
        /*03dc*/ 	.word	0xffffffff


	//   ....[131]....
        /*03e0*/ 	.word	0xffffffff


	//   ....[132]....
        /*03e4*/ 	.word	0xffffffff


	//   ....[133]....
        /*03e8*/ 	.word	0xffffffff


	//   ....[134]....
        /*03ec*/ 	.word	0xffffffff


	//   ....[135]....
        /*03f0*/ 	.word	0xffffffff


	//   ....[136]....
        /*03f4*/ 	.word	0xffffffff


	//   ....[137]....
        /*03f8*/ 	.word	0xffffffff


	//   ....[138]....
        /*03fc*/ 	.word	0xffffffff


	//   ....[139]....
        /*0400*/ 	.word	0xffffffff


	//   ....[140]....
        /*0404*/ 	.word	0xffffffff


	//   ....[141]....
        /*0408*/ 	.word	0xffffffff


	//   ....[142]....
        /*040c*/ 	.word	0xffffffff


	//   ....[143]....
        /*0410*/ 	.word	0xffffffff


	//   ....[144]....
        /*0414*/ 	.word	0xffffffff


	//   ....[145]....
        /*0418*/ 	.word	0xffffffff


	//   ....[146]....
        /*041c*/ 	.word	0xffffffff


	//   ....[147]....
        /*0420*/ 	.word	0xffffffff


	//   ....[148]....
        /*0424*/ 	.word	0xffffffff


	//   ....[149]....
        /*0428*/ 	.word	0xffffffff


	//   ....[150]....
        /*042c*/ 	.word	0xffffffff


	//   ....[151]....
        /*0430*/ 	.word	0xffffffff


	//   ....[152]....
        /*0434*/ 	.word	0xffffffff


	//   ....[153]....
        /*0438*/ 	.word	0xffffffff


	//   ....[154]....
        /*043c*/ 	.word	0xffffffff


	//   ....[155]....
        /*0440*/ 	.word	0xffffffff


	//   ....[156]....
        /*0444*/ 	.word	0xffffffff


	//   ....[157]....
        /*0448*/ 	.word	0xffffffff


	//   ....[158]....
        /*044c*/ 	.word	0xffffffff


	//   ....[159]....
        /*0450*/ 	.word	0xffffffff


	//   ....[160]....
        /*0454*/ 	.word	0xffffffff


	//   ....[161]....
        /*0458*/ 	.word	0xffffffff


	//   ....[162]....
        /*045c*/ 	.word	0xffffffff


	//   ....[163]....
        /*0460*/ 	.word	0xffffffff


	//   ....[164]....
        /*0464*/ 	.word	0xffffffff


	//   ....[165]....
        /*0468*/ 	.word	0xffffffff


	//   ....[166]....
        /*046c*/ 	.word	0xffffffff


	//   ....[167]....
        /*0470*/ 	.word	0xffffffff


	//   ....[168]....
        /*0474*/ 	.word	0xffffffff


	//   ....[169]....
        /*0478*/ 	.word	0xffffffff


	//   ....[170]....
        /*047c*/ 	.word	0xffffffff


	//   ....[171]....
        /*0480*/ 	.word	0xffffffff


	//   ....[172]....
        /*0484*/ 	.word	0xffffffff


	//   ....[173]....
        /*0488*/ 	.word	0xffffffff


	//   ....[174]....
        /*048c*/ 	.word	0xffffffff


	//   ....[175]....
        /*0490*/ 	.word	0xffffffff


	//   ....[176]....
        /*0494*/ 	.word	0xffffffff


	//   ....[177]....
        /*0498*/ 	.word	0xffffffff


	//   ....[178]....
        /*049c*/ 	.word	0xffffffff


	//   ....[179]....
        /*04a0*/ 	.word	0xffffffff


	//   ....[180]....
        /*04a4*/ 	.word	0xffffffff


	//   ....[181]....
        /*04a8*/ 	.word	0xffffffff


	//   ....[182]....
        /*04ac*/ 	.word	0xffffffff


	//   ....[183]....
        /*04b0*/ 	.word	0xffffffff


	//   ....[184]....
        /*04b4*/ 	.word	0xffffffff


	//   ....[185]....
        /*04b8*/ 	.word	0xffffffff


	//   ....[186]....
        /*04bc*/ 	.word	0xffffffff


	//   ....[187]....
        /*04c0*/ 	.word	0xffffffff


	//   ....[188]....
        /*04c4*/ 	.word	0xffffffff


	//   ....[189]....
        /*04c8*/ 	.word	0xffffffff


	//   ....[190]....
        /*04cc*/ 	.word	0xffffffff


	//   ....[191]....
        /*04d0*/ 	.word	0xffffffff


	//   ....[192]....
        /*04d4*/ 	.word	0xffffffff


	//   ....[193]....
        /*04d8*/ 	.word	0xffffffff


	//   ....[194]....
        /*04dc*/ 	.word	0xffffffff


	//   ....[195]....
        /*04e0*/ 	.word	0xffffffff


	//   ....[196]....
        /*04e4*/ 	.word	0xffffffff


	//   ....[197]....
        /*04e8*/ 	.word	0xffffffff


	//   ....[198]....
        /*04ec*/ 	.word	0xffffffff


	//   ....[199]....
        /*04f0*/ 	.word	0xffffffff


	//   ....[200]....
        /*04f4*/ 	.word	0xffffffff


	//   ....[201]....
        /*04f8*/ 	.word	0xffffffff


	//   ....[202]....
        /*04fc*/ 	.word	0xffffffff


	//   ....[203]....
        /*0500*/ 	.word	0xffffffff


	//   ....[204]....
        /*0504*/ 	.word	0xffffffff


	//   ....[205]....
        /*0508*/ 	.word	0xffffffff


	//   ....[206]....
        /*050c*/ 	.word	0xffffffff


	//   ....[207]....
        /*0510*/ 	.word	0xffffffff


	//   ....[208]....
        /*0514*/ 	.word	0xffffffff


	//   ....[209]....
        /*0518*/ 	.word	0xffffffff


	//   ....[210]....
        /*051c*/ 	.word	0xffffffff


	//   ....[211]....
        /*0520*/ 	.word	0xffffffff


	//   ....[212]....
        /*0524*/ 	.word	0xffffffff


	//   ....[213]....
        /*0528*/ 	.word	0xffffffff


	//   ....[214]....
        /*052c*/ 	.word	0xffffffff


	//   ....[215]....
        /*0530*/ 	.word	0xffffffff


	//   ....[216]....
        /*0534*/ 	.word	0xffffffff


	//   ....[217]....
        /*0538*/ 	.word	0xffffffff


	//   ....[218]....
        /*053c*/ 	.word	0xffffffff


	//   ....[219]....
        /*0540*/ 	.word	0xffffffff


	//   ....[220]....
        /*0544*/ 	.word	0xffffffff


	//   ....[221]....
        /*0548*/ 	.word	0xffffffff


	//   ....[222]....
        /*054c*/ 	.word	0xffffffff


	//   ....[223]....
        /*0550*/ 	.word	0xffffffff


	//   ....[224]....
        /*0554*/ 	.word	0xffffffff


	//   ....[225]....
        /*0558*/ 	.word	0xffffffff


	//   ....[226]....
        /*055c*/ 	.word	0xffffffff


	//   ....[227]....
        /*0560*/ 	.word	0xffffffff


	//   ....[228]....
        /*0564*/ 	.word	0xffffffff


	//   ....[229]....
        /*0568*/ 	.word	0xffffffff


	//   ....[230]....
        /*056c*/ 	.word	0xffffffff


	//   ....[231]....
        /*0570*/ 	.word	0xffffffff


	//----- nvinfo : EIATTR_COOP_GROUP_INSTR_OFFSETS
	.align		4
.L_390:
        /*0574*/ 	.byte	0x04, 0x28
        /*0576*/ 	.short	(.L_392 - .L_391)


	//   ....[0]....
.L_391:
        /*0578*/ 	.word	0x00000050


	//   ....[1]....
        /*057c*/ 	.word	0x000001e0


	//   ....[2]....
        /*0580*/ 	.word	0x00000210


	//   ....[3]....
        /*0584*/ 	.word	0x00000240


	//   ....[4]....
        /*0588*/ 	.word	0x00000270


	//   ....[5]....
        /*058c*/ 	.word	0x000002a0


	//   ....[6]....
        /*0590*/ 	.word	0x000002d0


	//   ....[7]....
        /*0594*/ 	.word	0x00000430


	//   ....[8]....
        /*0598*/ 	.word	0x00000470


	//   ....[9]....
        /*059c*/ 	.word	0x000004a0


	//   ....[10]....
        /*05a0*/ 	.word	0x000004d0


	//   ....[11]....
        /*05a4*/ 	.word	0x00000500


	//   ....[12]....
        /*05a8*/ 	.word	0x00000530


	//   ....[13]....
        /*05ac*/ 	.word	0x000005c0


	//   ....[14]....
        /*05b0*/ 	.word	0x00000600


	//   ....[15]....
        /*05b4*/ 	.word	0x00000620


	//   ....[16]....
        /*05b8*/ 	.word	0x00000680


	//   ....[17]....
        /*05bc*/ 	.word	0x00003bb0


	//   ....[18]....
        /*05c0*/ 	.word	0x00003bc0


	//   ....[19]....
        /*05c4*/ 	.word	0x00005760


	//   ....[20]....
        /*05c8*/ 	.word	0x00005770


	//   ....[21]....
        /*05cc*/ 	.word	0x00007100


	//   ....[22]....
        /*05d0*/ 	.word	0x00007120


	//   ....[23]....
        /*05d4*/ 	.word	0x00007670


	//   ....[24]....
        /*05d8*/ 	.word	0x00007690


	//   ....[25]....
        /*05dc*/ 	.word	0x000083d0


	//   ....[26]....
        /*05e0*/ 	.word	0x000083f0


	//   ....[27]....
        /*05e4*/ 	.word	0x00008520


	//   ....[28]....
        /*05e8*/ 	.word	0x00008530


	//   ....[29]....
        /*05ec*/ 	.word	0x00008660


	//   ....[30]....
        /*05f0*/ 	.word	0x00008680


	//   ....[31]....
        /*05f4*/ 	.word	0x000087b0


	//   ....[32]....
        /*05f8*/ 	.word	0x000087c0


	//   ....[33]....
        /*05fc*/ 	.word	0x00008c10


	//   ....[34]....
        /*0600*/ 	.word	0x00008c20


	//   ....[35]....
        /*0604*/ 	.word	0x00008c30


	//   ....[36]....
        /*0608*/ 	.word	0x00008c40


	//   ....[37]....
        /*060c*/ 	.word	0x000090a0


	//   ....[38]....
        /*0610*/ 	.word	0x000090c0


	//   ....[39]....
        /*0614*/ 	.word	0x000090e0


	//   ....[40]....
        /*0618*/ 	.word	0x00009100


	//   ....[41]....
        /*061c*/ 	.word	0x00009620


	//   ....[42]....
        /*0620*/ 	.word	0x00009890


	//   ....[43]....
        /*0624*/ 	.word	0x000098d0


	//   ....[44]....
        /*0628*/ 	.word	0x00009910


	//   ....[45]....
        /*062c*/ 	.word	0x0000c700


	//   ....[46]....
        /*0630*/ 	.word	0x0000c7b0


	//   ....[47]....
        /*0634*/ 	.word	0x0000c7d0


	//   ....[48]....
        /*0638*/ 	.word	0x0000c7e0


	//   ....[49]....
        /*063c*/ 	.word	0x0000ca80


	//   ....[50]....
        /*0640*/ 	.word	0x0000ccf0


	//   ....[51]....
        /*0644*/ 	.word	0x0000cd30


	//   ....[52]....
        /*0648*/ 	.word	0x0000cd70


	//   ....[53]....
        /*064c*/ 	.word	0x0000fd30


	//   ....[54]....
        /*0650*/ 	.word	0x0000fd40


	//   ....[55]....
        /*0654*/ 	.word	0x0000fd50


	//   ....[56]....
        /*0658*/ 	.word	0x0000fd60


	//   ....[57]....
        /*065c*/ 	.word	0x00010ee0


	//   ....[58]....
        /*0660*/ 	.word	0x00010f00


	//   ....[59]....
        /*0664*/ 	.word	0x00011000


	//   ....[60]....
        /*0668*/ 	.word	0x00011020


	//   ....[61]....
        /*066c*/ 	.word	0x00011270


	//   ....[62]....
        /*0670*/ 	.word	0x000114b0


	//   ....[63]....
        /*0674*/ 	.word	0x000118b0


	//   ....[64]....
        /*0678*/ 	.word	0x000118d0


	//   ....[65]....
        /*067c*/ 	.word	0x000118f0


	//   ....[66]....
        /*0680*/ 	.word	0x00011910


	//   ....[67]....
        /*0684*/ 	.word	0x00012d30


	//   ....[68]....
        /*0688*/ 	.word	0x00012d50


	//   ....[69]....
        /*068c*/ 	.word	0x00012e20


	//   ....[70]....
        /*0690*/ 	.word	0x00012e60


	//   ....[71]....
        /*0694*/ 	.word	0x00013fc0


	//   ....[72]....
        /*0698*/ 	.word	0x00013fe0


	//   ....[73]....
        /*069c*/ 	.word	0x000140b0


	//   ....[74]....
        /*06a0*/ 	.word	0x000140f0


	//   ....[75]....
        /*06a4*/ 	.word	0x00014340


	//   ....[76]....
        /*06a8*/ 	.word	0x00014570


	//   ....[77]....
        /*06ac*/ 	.word	0x00014890


	//   ....[78]....
        /*06b0*/ 	.word	0x000148b0


	//   ....[79]....
        /*06b4*/ 	.word	0x000149d0


	//   ....[80]....
        /*06b8*/ 	.word	0x000149f0


	//   ....[81]....
        /*06bc*/ 	.word	0x000163c0


	//   ....[82]....
        /*06c0*/ 	.word	0x000163d0


	//   ....[83]....
        /*06c4*/ 	.word	0x00016430


	//   ....[84]....
        /*06c8*/ 	.word	0x00016450


	//   ....[85]....
        /*06cc*/ 	.word	0x000175d0


	//   ....[86]....
        /*06d0*/ 	.word	0x000175f0


	//   ....[87]....
        /*06d4*/ 	.word	0x000176c0


	//   ....[88]....
        /*06d8*/ 	.word	0x000176e0


	//   ....[89]....
        /*06dc*/ 	.word	0x00017a20


	//   ....[90]....
        /*06e0*/ 	.word	0x00017a40


	//   ....[91]....
        /*06e4*/ 	.word	0x00017a60


	//   ....[92]....
        /*06e8*/ 	.word	0x00017a80


	//   ....[93]....
        /*06ec*/ 	.word	0x000191c0


	//   ....[94]....
        /*06f0*/ 	.word	0x000191f0


	//   ....[95]....
        /*06f4*/ 	.word	0x00019210


	//   ....[96]....
        /*06f8*/ 	.word	0x00019220


	//   ....[97]....
        /*06fc*/ 	.word	0x0001a630


	//   ....[98]....
        /*0700*/ 	.word	0x0001a650


	//   ....[99]....
        /*0704*/ 	.word	0x0001a670


	//   ....[100]....
        /*0708*/ 	.word	0x0001a690


	//   ....[101]....
        /*070c*/ 	.word	0x0001aa40


	//   ....[102]....
        /*0710*/ 	.word	0x0001aa60


	//   ....[103]....
        /*0714*/ 	.word	0x0001ab80


	//   ....[104]....
        /*0718*/ 	.word	0x0001ab90


	//   ....[105]....
        /*071c*/ 	.word	0x0001acc0


	//   ....[106]....
        /*0720*/ 	.word	0x0001ace0


	//   ....[107]....
        /*0724*/ 	.word	0x0001ae10


	//   ....[108]....
        /*0728*/ 	.word	0x0001ae20


	//   ....[109]....
        /*072c*/ 	.word	0x0001b160


	//   ....[110]....
        /*0730*/ 	.word	0x0001b180


	//   ....[111]....
        /*0734*/ 	.word	0x0001bc30


	//   ....[112]....
        /*0738*/ 	.word	0x0001bc40


	//   ....[113]....
        /*073c*/ 	.word	0x0001cef0


	//   ....[114]....
        /*0740*/ 	.word	0x0001cf10


	//   ....[115]....
        /*0744*/ 	.word	0x0001d040


	//   ....[116]....
        /*0748*/ 	.word	0x0001d050


	//   ....[117]....
        /*074c*/ 	.word	0x0001d180


	//   ....[118]....
        /*0750*/ 	.word	0x0001d1a0


	//   ....[119]....
        /*0754*/ 	.word	0x0001d2d0


	//   ....[120]....
        /*0758*/ 	.word	0x0001d2e0


	//   ....[121]....
        /*075c*/ 	.word	0x0001d4b0


	//   ....[122]....
        /*0760*/ 	.word	0x0001d4d0


	//   ....[123]....
        /*0764*/ 	.word	0x0001d5f0


	//   ....[124]....
        /*0768*/ 	.word	0x0001d630


	//   ....[125]....
        /*076c*/ 	.word	0x0001d660


	//   ....[126]....
        /*0770*/ 	.word	0x0001d690


	//   ....[127]....
        /*0774*/ 	.word	0x0001d6c0


	//   ....[128]....
        /*0778*/ 	.word	0x0001d6f0


	//   ....[129]....
        /*077c*/ 	.word	0x0001d850


	//   ....[130]....
        /*0780*/ 	.word	0x0001d890


	//   ....[131]....
        /*0784*/ 	.word	0x0001d8c0


	//   ....[132]....
        /*0788*/ 	.word	0x0001d8f0


	//   ....[133]....
        /*078c*/ 	.word	0x0001d920


	//   ....[134]....
        /*0790*/ 	.word	0x0001d950


	//   ....[135]....
        /*0794*/ 	.word	0x0001d9e0


	//   ....[136]....
        /*0798*/ 	.word	0x0001da20


	//   ....[137]....
        /*079c*/ 	.word	0x0001da30


	//   ....[138]....
        /*07a0*/ 	.word	0x0001da90


	//   ....[139]....
        /*07a4*/ 	.word	0x0001e430


	//   ....[140]....
        /*07a8*/ 	.word	0x0001e490


	//   ....[141]....
        /*07ac*/ 	.word	0x0001e4e0


	//   ....[142]....
        /*07b0*/ 	.word	0x0001e530


	//   ....[143]....
        /*07b4*/ 	.word	0x0001e580


	//   ....[144]....
        /*07b8*/ 	.word	0x0001e5f0


	//   ....[145]....
        /*07bc*/ 	.word	0x0001e630


	//   ....[146]....
        /*07c0*/ 	.word	0x0001e6a0


	//   ....[147]....
        /*07c4*/ 	.word	0x0001e710


	//   ....[148]....
        /*07c8*/ 	.word	0x0001e770


	//   ....[149]....
        /*07cc*/ 	.word	0x0001e7e0


	//   ....[150]....
        /*07d0*/ 	.word	0x0001e850


	//   ....[151]....
        /*07d4*/ 	.word	0x0001e8b0


	//   ....[152]....
        /*07d8*/ 	.word	0x0001e910


	//   ....[153]....
        /*07dc*/ 	.word	0x0001e970


	//   ....[154]....
        /*07e0*/ 	.word	0x0001e9e0


	//   ....[155]....
        /*07e4*/ 	.word	0x0001ea40


	//   ....[156]....
        /*07e8*/ 	.word	0x0001eaa0


	//   ....[157]....
        /*07ec*/ 	.word	0x0001eb00


	//   ....[158]....
        /*07f0*/ 	.word	0x0001eb70


	//   ....[159]....
        /*07f4*/ 	.word	0x0001ece0


	//   ....[160]....
        /*07f8*/ 	.word	0x0001ed40


	//   ....[161]....
        /*07fc*/ 	.word	0x0001eda0


	//   ....[162]....
        /*0800*/ 	.word	0x0001ee00


	//   ....[163]....
        /*0804*/ 	.word	0x0001f240


	//   ....[164]....
        /*0808*/ 	.word	0x0001f290


	//   ....[165]....
        /*080c*/ 	.word	0x0001f2e0


	//   ....[166]....
        /*0810*/ 	.word	0x0001f320


	//   ....[167]....
        /*0814*/ 	.word	0x0001f390


	//   ....[168]....
        /*0818*/ 	.word	0x0001f400


	//   ....[169]....
        /*081c*/ 	.word	0x0001f570


	//   ....[170]....
        /*0820*/ 	.word	0x0001f5d0


	//   ....[171]....
        /*0824*/ 	.word	0x0001f630


	//   ....[172]....
        /*0828*/ 	.word	0x0001f6a0


	//   ....[173]....
        /*082c*/ 	.word	0x0001f810


	//   ....[174]....
        /*0830*/ 	.word	0x0001f870


	//   ....[175]....
        /*0834*/ 	.word	0x0001f8d0


	//   ....[176]....
        /*0838*/ 	.word	0x0001f930


	//   ....[177]....
        /*083c*/ 	.word	0x0001fd70


	//   ....[178]....
        /*0840*/ 	.word	0x0001fdb0


	//   ....[179]....
        /*0844*/ 	.word	0x0001fe00


	//   ....[180]....
        /*0848*/ 	.word	0x0001fe40


	//   ....[181]....
        /*084c*/ 	.word	0x0001fea0


	//   ....[182]....
        /*0850*/ 	.word	0x0001ff00


	//   ....[183]....
        /*0854*/ 	.word	0x0001ff70


	//   ....[184]....
        /*0858*/ 	.word	0x000200b0


	//   ....[185]....
        /*085c*/ 	.word	0x00020110


	//   ....[186]....
        /*0860*/ 	.word	0x00020150


	//   ....[187]....
        /*0864*/ 	.word	0x00020190


	//   ....[188]....
        /*0868*/ 	.word	0x000201e0


	//   ....[189]....
        /*086c*/ 	.word	0x00020220


	//   ....[190]....
        /*0870*/ 	.word	0x00020270


	//   ....[191]....
        /*0874*/ 	.word	0x000202c0


	//   ....[192]....
        /*0878*/ 	.word	0x00020310


	//   ....[193]....
        /*087c*/ 	.word	0x00020350


	//   ....[194]....
        /*0880*/ 	.word	0x000203c0


	//   ....[195]....
        /*0884*/ 	.word	0x00020430


	//   ....[196]....
        /*0888*/ 	.word	0x00020490


	//   ....[197]....
        /*088c*/ 	.word	0x000204f0


	//   ....[198]....
        /*0890*/ 	.word	0x00020550


	//   ....[199]....
        /*0894*/ 	.word	0x000205c0


	//   ....[200]....
        /*0898*/ 	.word	0x00020620


	//   ....[201]....
        /*089c*/ 	.word	0x00020680


	//   ....[202]....
        /*08a0*/ 	.word	0x000206e0


	//   ....[203]....
        /*08a4*/ 	.word	0x00020750


	//   ....[204]....
        /*08a8*/ 	.word	0x000207b0


	//   ....[205]....
        /*08ac*/ 	.word	0x00020810


	//   ....[206]....
        /*08b0*/ 	.word	0x00020870


	//   ....[207]....
        /*08b4*/ 	.word	0x000208e0


	//   ....[208]....
        /*08b8*/ 	.word	0x00020940


	//   ....[209]....
        /*08bc*/ 	.word	0x000209a0


	//   ....[210]....
        /*08c0*/ 	.word	0x00020a00


	//   ....[211]....
        /*08c4*/ 	.word	0x00020a70


	//   ....[212]....
        /*08c8*/ 	.word	0x00020ad0


	//   ....[213]....
        /*08cc*/ 	.word	0x00020b30


	//   ....[214]....
        /*08d0*/ 	.word	0x00020ba0


	//   ....[215]....
        /*08d4*/ 	.word	0x00020c10


	//   ....[216]....
        /*08d8*/ 	.word	0x00020c60


	//   ....[217]....
        /*08dc*/ 	.word	0x00020ca0


	//   ....[218]....
        /*08e0*/ 	.word	0x00020cf0


	//   ....[219]....
        /*08e4*/ 	.word	0x00020d40


	//   ....[220]....
        /*08e8*/ 	.word	0x00020d90


	//   ....[221]....
        /*08ec*/ 	.word	0x00020e00


	//   ....[222]....
        /*08f0*/ 	.word	0x00020e40


	//   ....[223]....
        /*08f4*/ 	.word	0x00020e90


	//   ....[224]....
        /*08f8*/ 	.word	0x00020ee0


	//   ....[225]....
        /*08fc*/ 	.word	0x00020f30


	//   ....[226]....
        /*0900*/ 	.word	0x00020f80


	//   ....[227]....
        /*0904*/ 	.word	0x00020ff0


	//   ....[228]....
        /*0908*/ 	.word	0x00021030


	//   ....[229]....
        /*090c*/ 	.word	0x000210a0


	//   ....[230]....
        /*0910*/ 	.word	0x00021100


	//   ....[231]....
        /*0914*/ 	.word	0x00021170


	//----- nvinfo : EIATTR_EXIT_INSTR_OFFSETS
	.align		4
.L_392:
        /*0918*/ 	.byte	0x04, 0x1c
        /*091a*/ 	.short	(.L_394 - .L_393)


	//   ....[0]....
.L_393:
        /*091c*/ 	.word	0x00000fe0


	//   ....[1]....
        /*0920*/ 	.word	0x0001e3f0


	//----- nvinfo : EIATTR_MAX_THREADS
	.align		4
.L_394:
        /*0924*/ 	.byte	0x04, 0x05
        /*0926*/ 	.short	(.L_396 - .L_395)
.L_395:
        /*0928*/ 	.word	0x00000100
        /*092c*/ 	.word	0x00000001
        /*0930*/ 	.word	0x00000001


	//----- nvinfo : EIATTR_CRS_STACK_SIZE
	.align		4
.L_396:
        /*0934*/ 	.byte	0x04, 0x1e
        /*0936*/ 	.short	(.L_398 - .L_397)
.L_397:
        /*0938*/ 	.word	0x00000000
.L_398:


//--------------------- .nv.info._ZN7cutlass13device_kernelIN5flash19enable_sm80_to_sm89INS1_16FlashAttnFwdSm80INS1_25CollectiveMainloopFwdSm80ILi8ELi2ELb0EN4cute5tupleIJNS5_1CILi128EEENS7_ILi64EEENS7_ILi192EEEEEELi192ENS_10bfloat16_tEfNS_4arch4Sm80ELb0ELb0ELb1ELb0ELb1ELb0ELb1ELb1EEENS1_21CollectiveEpilogueFwdINS6_IJS8_SA_S9_EEENS6_IJNS7_ILi1EEESI_SI_EEESC_SE_Li256ELb0ELb1ELb1ELb0EEENS1_19SingleTileSchedulerILb0ELb1ELb1ELi128EEEEEEEEEvNT_6ParamsE --------------------------
	.section	.nv.info._ZN7cutlass13device_kernelIN5flash19enable_sm80_to_sm89INS1_16FlashAttnFwdSm80INS1_25CollectiveMainloopFwdSm80ILi8ELi2ELb0EN4cute5tupleIJNS5_1CILi128EEENS7_ILi64EEENS7_ILi192EEEEEELi192ENS_10bfloat16_tEfNS_4arch4Sm80ELb0ELb0ELb1ELb0ELb1ELb0ELb1ELb1EEENS1_21CollectiveEpilogueFwdINS6_IJS8_SA_S9_EEENS6_IJNS7_ILi1EEESI_SI_EEESC_SE_Li256ELb0ELb1ELb1ELb0EEENS1_19SingleTileSchedulerILb0ELb1ELb1ELi128EEEEEEEEEvNT_6ParamsE,"",@"SHT_CUDA_INFO"
	.sectionflags	@""
	.align	4


	//----- nvinfo : EIATTR_CUDA_API_VERSION
	.align		4
        /*0000*/ 	.byte	0x04, 0x37
        /*0002*/ 	.short	(.L_400 - .L_399)
.L_399:
        /*0004*/ 	.word	0x00000082


	//----- nvinfo : EIATTR_SW2861232_WAR
	.align		4
.L_400:
        /*0008*/ 	.byte	0x01, 0x35
	.zero		2


	//----- nvinfo : EIATTR_PARAM_CBANK
	.align		4
        /*000c*/ 	.byte	0x04, 0x0a
        /*000e*/ 	.short	(.L_402 - .L_401)
	.align		4
.L_401:
        /*0010*/ 	.word	index@(.nv.constant0._ZN7cutlass13device_kernelIN5flash19enable_sm80_to_sm89INS1_16FlashAttnFwdSm80INS1_25CollectiveMainloopFwdSm80ILi8ELi2ELb0EN4cute5tupleIJNS5_1CILi128EEENS7_ILi64EEENS7_ILi192EEEEEELi192ENS_10bfloat16_tEfNS_4arch4Sm80ELb0ELb0ELb1ELb0ELb1ELb0ELb1ELb1EEENS1_21CollectiveEpilogueFwdINS6_IJS8_SA_S9_EEENS6_IJNS7_ILi1EEESI_SI_EEESC_SE_Li256ELb0ELb1ELb1ELb0EEENS1_19SingleTileSchedulerILb0ELb1ELb1ELi128EEEEEEEEEvNT_6ParamsE)
        /*0014*/ 	.short	0x0160
        /*0016*/ 	.short	0x0418


	//----- nvinfo : EIATTR_CBANK_PARAM_SIZE
	.align		4
.L_402:
        /*0018*/ 	.byte	0x03, 0x19
        /*001a*/ 	.short	0x0418


	//----- nvinfo : EIATTR_KPARAM_INFO
	.align		4
        /*001c*/ 	.byte	0x04, 0x17
        /*001e*/ 	.short	(.L_404 - .L_403)
.L_403:
        /*0020*/ 	.word	0x00000000
        /*0024*/ 	.short	0x0000
        /*0026*/ 	.short	0x0000
        /*0028*/ 	.byte	0x00, 0xf0, 0x61, 0x10


	//----- nvinfo : EIATTR_MAXREG_COUNT
	.align		4
.L_404:
        /*002c*/ 	.byte	0x03, 0x1b
        /*002e*/ 	.short	0x00ff


	//----- nvinfo : EIATTR_NUM_BARRIERS
	.align		4
        /*0030*/ 	.byte	0x02, 0x4c
        /*0032*/ 	.byte	0x02
	.zero		1


	//----- nvinfo : EIATTR_MERCURY_ISA_VERSION
	.align		4
        /*0034*/ 	.byte	0x03, 0x5f
        /*0036*/ 	.short	0x0000


	//----- nvinfo : EIATTR_COOP_GROUP_MASK_REGIDS
	.align		4
        /*0038*/ 	.byte	0x04, 0x29
        /*003a*/ 	.short	(.L_406 - .L_405)


	//   ....[0]....
.L_405:
        /*003c*/ 	.word	0xffffffff


	//   ....[1]....
        /*0040*/ 	.word	0xffffffff


	//   ....[2]....
        /*0044*/ 	.word	0xffffffff


	//   ....[3]....
        /*0048*/ 	.word	0xffffffff


	//   ....[4]....
        /*004c*/ 	.word	0xffffffff


	//   ....[5]....
        /*0050*/ 	.word	0xffffffff


	//   ....[6]....
        /*0054*/ 	.word	0xffffffff


	//   ....[7]....
        /*0058*/ 	.word	0xffffffff


	//   ....[8]....
        /*005c*/ 	.word	0xffffffff


	//   ....[9]....
        /*0060*/ 	.word	0xffffffff


	//   ....[10]....
        /*0064*/ 	.word	0xffffffff


	//   ....[11]....
        /*0068*/ 	.word	0xffffffff


	//   ....[12]....
        /*006c*/ 	.word	0xffffffff


	//   ....[13]....
        /*0070*/ 	.word	0xffffffff


	//   ....[14]....
        /*0074*/ 	.word	0xffffffff


	//   ....[15]....
        /*0078*/ 	.word	0xffffffff


	//   ....[16]....
        /*007c*/ 	.word	0xffffffff


	//   ....[17]....
        /*0080*/ 	.word	0xffffffff


	//   ....[18]....
        /*0084*/ 	.word	0xffffffff


	//   ....[19]....
        /*0088*/ 	.word	0xffffffff


	//   ....[20]....
        /*008c*/ 	.word	0xffffffff


	//   ....[21]....
        /*0090*/ 	.word	0xffffffff


	//   ....[22]....
        /*0094*/ 	.word	0xffffffff


	//   ....[23]....
        /*0098*/ 	.word	0xffffffff


	//   ....[24]....
        /*009c*/ 	.word	0xffffffff


	//   ....[25]....
        /*00a0*/ 	.word	0xffffffff


	//   ....[26]....
        /*00a4*/ 	.word	0xffffffff


	//   ....[27]....
        /*00a8*/ 	.word	0xffffffff


	//   ....[28]....
        /*00ac*/ 	.word	0xffffffff


	//   ....[29]....
        /*00b0*/ 	.word	0xffffffff


	//   ....[30]....
        /*00b4*/ 	.word	0xffffffff


	//   ....[31]....
        /*00b8*/ 	.word	0xffffffff


	//   ....[32]....
        /*00bc*/ 	.word	0xffffffff


	//   ....[33]....
        /*00c0*/ 	.word	0xffffffff


	//   ....[34]....
        /*00c4*/ 	.word	0xffffffff


	//   ....[35]....
        /*00c8*/ 	.word	0xffffffff


	//   ....[36]....
        /*00cc*/ 	.word	0xffffffff


	//   ....[37]....
        /*00d0*/ 	.word	0xffffffff


	//   ....[38]....
        /*00d4*/ 	.word	0xffffffff


	//   ....[39]....
        /*00d8*/ 	.word	0xffffffff


	//   ....[40]....
        /*00dc*/ 	.word	0xffffffff


	//   ....[41]....
        /*00e0*/ 	.word	0xffffffff


	//   ....[42]....
        /*00e4*/ 	.word	0xffffffff


	//   ....[43]....
        /*00e8*/ 	.word	0xffffffff


	//   ....[44]....
        /*00ec*/ 	.word	0xffffffff


	//   ....[45]....
        /*00f0*/ 	.word	0xffffffff


	//   ....[46]....
        /*00f4*/ 	.word	0xffffffff


	//   ....[47]....
        /*00f8*/ 	.word	0xffffffff


	//   ....[48]....
        /*00fc*/ 	.word	0xffffffff


	//   ....[49]....
        /*0100*/ 	.word	0xffffffff


	//   ....[50]....
        /*0104*/ 	.word	0xffffffff


	//   ....[51]....
        /*0108*/ 	.word	0xffffffff


	//   ....[52]....
        /*010c*/ 	.word	0xffffffff


	//   ....[53]....
        /*0110*/ 	.word	0xffffffff


	//   ....[54]....
        /*0114*/ 	.word	0xffffffff


	//   ....[55]....
        /*0118*/ 	.word	0xffffffff


	//   ....[56]....
        /*011c*/ 	.word	0xffffffff


	//----- nvinfo : EIATTR_COOP_GROUP_INSTR_OFFSETS
	.align		4
.L_406:
        /*0120*/ 	.byte	0x04, 0x28
        /*0122*/ 	.short	(.L_408 - .L_407)


	//   ....[0]....
.L_407:
        /*0124*/ 	.word	0x00000050


	//   ....[1]....
        /*0128*/ 	.word	0x00000b80


	//   ....[2]....
        /*012c*/ 	.word	0x00000bc0


	//   ....[3]....
        /*0130*/ 	.word	0x00000d70


	//   ....[4]....
        /*0134*/ 	.word	0x00000da0


	//   ....[5]....
        /*0138*/ 	.word	0x00000ec0


	//   ....[6]....
        /*013c*/ 	.word	0x00000ef0


	//   ....[7]....
        /*0140*/ 	.word	0x00001020


	//   ....[8]....
        /*0144*/ 	.word	0x00001060


	//   ....[9]....
        /*0148*/ 	.word	0x00001580


	//   ....[10]....
        /*014c*/ 	.word	0x000015b0


	//   ....[11]....
        /*0150*/ 	.word	0x000015e0


	//   ....[12]....
        /*0154*/ 	.word	0x00001600


	//   ....[13]....
        /*0158*/ 	.word	0x00001620


	//   ....[14]....
        /*015c*/ 	.word	0x00001630


	//   ....[15]....
        /*0160*/ 	.word	0x00001640


	//   ....[16]....
        /*0164*/ 	.word	0x00001750


	//   ....[17]....
        /*0168*/ 	.word	0x00001bd0


	//   ....[18]....
        /*016c*/ 	.word	0x00001c00


	//   ....[19]....
        /*0170*/ 	.word	0x00001c20


	//   ....[20]....
        /*0174*/ 	.word	0x00001c80


	//   ....[21]....
        /*0178*/ 	.word	0x00002210


	//   ....[22]....
        /*017c*/ 	.word	0x00002240


	//   ....[23]....
        /*0180*/ 	.word	0x00002250


	//   ....[24]....
        /*0184*/ 	.word	0x000022b0


	//   ....[25]....
        /*0188*/ 	.word	0x000037e0


	//   ....[26]....
        /*018c*/ 	.word	0x00003830


	//   ....[27]....
        /*0190*/ 	.word	0x00003850


	//   ....[28]....
        /*0194*/ 	.word	0x00003870


	//   ....[29]....
        /*0198*/ 	.word	0x00004ab0


	//   ....[30]....
        /*019c*/ 	.word	0x00004ad0


	//   ....[31]....
        /*01a0*/ 	.word	0x00004b50


	//   ....[32]....
        /*01a4*/ 	.word	0x00004b70


	//   ....[33]....
        /*01a8*/ 	.word	0x00004f60


	//   ....[34]....
        /*01ac*/ 	.word	0x00004f90


	//   ....[35]....
        /*01b0*/ 	.word	0x00004fc0


	//   ....[36]....
        /*01b4*/ 	.word	0x00004fe0


	//   ....[37]....
        /*01b8*/ 	.word	0x00006130


	//   ....[38]....
        /*01bc*/ 	.word	0x00006160


	//   ....[39]....
        /*01c0*/ 	.word	0x00006180


	//   ....[40]....
        /*01c4*/ 	.word	0x000061a0


	//   ....[41]....
        /*01c8*/ 	.word	0x00007a90


	//   ....[42]....
        /*01cc*/ 	.word	0x00007ac0


	//   ....[43]....
        /*01d0*/ 	.word	0x00007ae0


	//   ....[44]....
        /*01d4*/ 	.word	0x00007af0


	//   ....[45]....
        /*01d8*/ 	.word	0x00007d10


	//   ....[46]....
        /*01dc*/ 	.word	0x00007d30


	//   ....[47]....
        /*01e0*/ 	.word	0x00007d60


	//   ....[48]....
        /*01e4*/ 	.word	0x00007d80


	//   ....[49]....
        /*01e8*/ 	.word	0x00008a20


	//   ....[50]....
        /*01ec*/ 	.word	0x00008a60


	//   ....[51]....
        /*01f0*/ 	.word	0x00008a90


	//   ....[52]....
        /*01f4*/ 	.word	0x00008ad0


	//   ....[53]....
        /*01f8*/ 	.word	0x00008b20


	//   ....[54]....
        /*01fc*/ 	.word	0x00008b40


	//   ....[55]....
        /*0200*/ 	.word	0x000094a0


	//   ....[56]....
        /*0204*/ 	.word	0x000094b0


	//----- nvinfo : EIATTR_EXIT_INSTR_OFFSETS
	.align		4
.L_408:
        /*0208*/ 	.byte	0x04, 0x1c
        /*020a*/ 	.short	(.L_410 - .L_409)


	//   ....[0]....
.L_409:
        /*020c*/ 	.word	0x00000170


	//   ....[1]....
        /*0210*/ 	.word	0x000094c0


	//   ....[2]....
        /*0214*/ 	.word	0x00009d60


	//   ....[3]....
        /*0218*/ 	.word	0x00009db0


	//   ....[4]....
        /*021c*/ 	.word	0x00009de0


	//   ....[5]....
        /*0220*/ 	.word	0x00009e40


	//   ....[6]....
        /*0224*/ 	.word	0x0000a090


	//----- nvinfo : EIATTR_CTAIDZ_USED
	.align		4
.L_410:
        /*0228*/ 	.byte	0x01, 0x04
	.zero		2


	//----- nvinfo : EIATTR_MAX_THREADS
	.align		4
        /*022c*/ 	.byte	0x04, 0x05
        /*022e*/ 	.short	(.L_412 - .L_411)
.L_411:
        /*0230*/ 	.word	0x00000100
        /*0234*/ 	.word	0x00000001
        /*0238*/ 	.word	0x00000001


	//----- nvinfo : EIATTR_CRS_STACK_SIZE
	.align		4
.L_412:
        /*023c*/ 	.byte	0x04, 0x1e
        /*023e*/ 	.short	(.L_414 - .L_413)
.L_413:
        /*0240*/ 	.word	0x00000000
.L_414:


//--------------------- .nv.info._ZN7cutlass13device_kernelIN5flash19enable_sm80_to_sm89INS1_16FlashAttnFwdSm80INS1_25CollectiveMainloopFwdSm80ILi8ELi2ELb0EN4cute5tupleIJNS5_1CILi128EEENS7_ILi64EEENS7_ILi192EEEEEELi192ENS_10bfloat16_tEfNS_4arch4Sm80ELb0ELb0ELb1ELb1ELb1ELb0ELb1ELb1EEENS1_21CollectiveEpilogueFwdINS6_IJS8_SA_S9_EEENS6_IJNS7_ILi1EEESI_SI_EEESC_SE_Li256ELb1ELb1ELb1ELb0EEENS1_36VarlenDynamicPersistentTileSchedulerILi128ELi64ELi256ELi256ELb1ELb1ELb0ELb0ELb1ELb1EEEEEEEEEvNT_6ParamsE --------------------------
	.section	.nv.info._ZN7cutlass13device_kernelIN5flash19enable_sm80_to_sm89INS1_16FlashAttnFwdSm80INS1_25CollectiveMainloopFwdSm80ILi8ELi2ELb0EN4cute5tupleIJNS5_1CILi128EEENS7_ILi64EEENS7_ILi192EEEEEELi192ENS_10bfloat16_tEfNS_4arch4Sm80ELb0ELb0ELb1ELb1ELb1ELb0ELb1ELb1EEENS1_21CollectiveEpilogueFwdINS6_IJS8_SA_S9_EEENS6_IJNS7_ILi1EEESI_SI_EEESC_SE_Li256ELb1ELb1ELb1ELb0EEENS1_36VarlenDynamicPersistentTileSchedulerILi128ELi64ELi256ELi256ELb1ELb1ELb0ELb0ELb1ELb1EEEEEEEEEvNT_6ParamsE,"",@"SHT_CUDA_INFO"
	.sectionflags	@""
	.align	4


	//----- nvinfo : EIATTR_CUDA_API_VERSION
	.align		4
        /*0000*/ 	.byte	0x04, 0x37
        /*0002*/ 	.short	(.L_416 - .L_415)
.L_415:
        /*0004*/ 	.word	0x00000082


	//----- nvinfo : EIATTR_SW2861232_WAR
	.align		4
.L_416:
        /*0008*/ 	.byte	0x01, 0x35
	.zero		2


	//----- nvinfo : EIATTR_PARAM_CBANK
	.align		4
        /*000c*/ 	.byte	0x04, 0x0a
        /*000e*/ 	.short	(.L_418 - .L_417)
	.align		4
.L_417:
        /*0010*/ 	.word	index@(.nv.constant0._ZN7cutlass13device_kernelIN5flash19enable_sm80_to_sm89INS1_16FlashAttnFwdSm80INS1_25CollectiveMainloopFwdSm80ILi8ELi2ELb0EN4cute5tupleIJNS5_1CILi128EEENS7_ILi64EEENS7_ILi192EEEEEELi192ENS_10bfloat16_tEfNS_4arch4Sm80ELb0ELb0ELb1ELb1ELb1ELb0ELb1ELb1EEENS1_21CollectiveEpilogueFwdINS6_IJS8_SA_S9_EEENS6_IJNS7_ILi1EEESI_SI_EEESC_SE_Li256ELb1ELb1ELb1ELb0EEENS1_36VarlenDynamicPersistentTileSchedulerILi128ELi64ELi256ELi256ELb1ELb1ELb0ELb0ELb1ELb1EEEEEEEEEvNT_6ParamsE)
        /*0014*/ 	.short	0x0160
        /*0016*/ 	.short	0x0438


	//----- nvinfo : EIATTR_CBANK_PARAM_SIZE
	.align		4
.L_418:
        /*0018*/ 	.byte	0x03, 0x19
        /*001a*/ 	.short	0x0438


	//----- nvinfo : EIATTR_KPARAM_INFO
	.align		4
        /*001c*/ 	.byte	0x04, 0x17
        /*001e*/ 	.short	(.L_420 - .L_419)
.L_419:
        /*0020*/ 	.word	0x00000000
        /*0024*/ 	.short	0x0000
        /*0026*/ 	.short	0x0000
        /*0028*/ 	.byte	0x00, 0xf0, 0xe1, 0x10


	//----- nvinfo : EIATTR_MAXREG_COUNT
	.align		4
.L_420:
        /*002c*/ 	.byte	0x03, 0x1b
        /*002e*/ 	.short	0x00ff


	//----- nvinfo : EIATTR_NUM_BARRIERS
	.align		4
        /*0030*/ 	.byte	0x02, 0x4c
        /*0032*/ 	.byte	0x06
	.zero		1


	//----- nvinfo : EIATTR_ANNOTATIONS
	.align		4
        /*0034*/ 	.byte	0x04, 0x55
        /*0036*/ 	.short	(.L_422 - .L_421)


	//   ....[0]....
.L_421:
        /*0038*/ 	.word	0x00000001
        /*003c*/ 	.byte	0x70, 0x00, 0x00, 0x00, 0x01, 0x00, 0x00, 0x00, 0xc0, 0x0f, 0x00, 0x00, 0x01, 0x00, 0x00, 0x00
        /*004c*/ 	.byte	0xa0, 0x11, 0x00, 0x00, 0x01, 0x00, 0x00, 0x00, 0x10, 0x12, 0x00, 0x00, 0x01, 0x00, 0x00, 0x00
        /*005c*/ 	.byte	0x70, 0x4b, 0x00, 0x00, 0x01, 0x00, 0x00, 0x00, 0x80, 0xa5, 0x00, 0x00, 0x01, 0x00, 0x00, 0x00
        /*006c*/ 	.byte	0xb0, 0xa5, 0x00, 0x00, 0x01, 0x00, 0x00, 0x00, 0x50, 0xd1, 0x00, 0x00


	//----- nvinfo : EIATTR_MERCURY_ISA_VERSION
	.align		4
.L_422:
        /*0078*/ 	.byte	0x03, 0x5f
        /*007a*/ 	.short	0x0000


	//----- nvinfo : EIATTR_INT_WARP_WIDE_INSTR_OFFSETS
	.align		4
        /*007c*/ 	.byte	0x04, 0x31
        /*007e*/ 	.short	(.L_424 - .L_423)


	//   ....[0]....
.L_423:
        /*0080*/ 	.word	0x00009d00


	//   ....[1]....
        /*0084*/ 	.word	0x00009d80


	//----- nvinfo : EIATTR_COOP_GROUP_MASK_REGIDS
	.align		4
.L_424:
        /*0088*/ 	.byte	0x04, 0x29
        /*008a*/ 	.short	(.L_426 - .L_425)


	//   ....[0]....
.L_425:
        /*008c*/ 	.word	0xffffffff


	//   ....[1]....
        /*0090*/ 	.word	0xffffffff


	//   ....[2]....
        /*0094*/ 	.word	0xffffffff


	//   ....[3]....
        /*0098*/ 	.word	0xffffffff


	//   ....[4]....
        /*009c*/ 	.word	0xffffffff


	//   ....[5]....
        /*00a0*/ 	.word	0xffffffff


	//   ....[6]....
        /*00a4*/ 	.word	0xffffffff


	//   ....[7]....
        /*00a8*/ 	.word	0xffffffff


	//   ....[8]....
        /*00ac*/ 	.word	0xffffffff


	//   ....[9]....
        /*00b0*/ 	.word	0xffffffff


	//   ....[10]....
        /*00b4*/ 	.word	0xffffffff


	//   ....[11]....
        /*00b8*/ 	.word	0xffffffff


	//   ....[12]....
        /*00bc*/ 	.word	0xffffffff


	//   ....[13]....
        /*00c0*/ 	.word	0xffffffff


	//   ....[14]....
        /*00c4*/ 	.word	0xffffffff


	//   ....[15]....
        /*00c8*/ 	.word	0xffffffff


	//   ....[16]....
        /*00cc*/ 	.word	0xffffffff


	//   ....[17]....
        /*00d0*/ 	.word	0xffffffff


	//   ....[18]....
        /*00d4*/ 	.word	0xffffffff


	//   ....[19]....
        /*00d8*/ 	.word	0xffffffff


	//   ....[20]....
        /*00dc*/ 	.word	0xffffffff


	//   ....[21]....
        /*00e0*/ 	.word	0xffffffff


	//   ....[22]....
        /*00e4*/ 	.word	0xffffffff


	//   ....[23]....
        /*00e8*/ 	.word	0xffffffff


	//   ....[24]....
        /*00ec*/ 	.word	0xffffffff


	//   ....[25]....
        /*00f0*/ 	.word	0xffffffff


	//   ....[26]....
        /*00f4*/ 	.word	0xffffffff


	//   ....[27]....
        /*00f8*/ 	.word	0xffffffff


	//   ....[28]....
        /*00fc*/ 	.word	0xffffffff


	//   ....[29]....
        /*0100*/ 	.word	0xffffffff


	//   ....[30]....
        /*0104*/ 	.word	0xffffffff


	//   ....[31]....
        /*0108*/ 	.word	0xffffffff


	//   ....[32]....
        /*010c*/ 	.word	0xffffffff


	//   ....[33]....
        /*0110*/ 	.word	0xffffffff


	//   ....[34]....
        /*0114*/ 	.word	0xffffffff


	//   ....[35]....
        /*0118*/ 	.word	0xffffffff


	//   ....[36]....
        /*011c*/ 	.word	0xffffffff


	//   ....[37]....
        /*0120*/ 	.word	0xffffffff


	//   ....[38]....
        /*0124*/ 	.word	0xffffffff


	//   ....[39]....
        /*0128*/ 	.word	0xffffffff


	//   ....[40]....
        /*012c*/ 	.word	0xffffffff


	//   ....[41]....
        /*0130*/ 	.word	0xffffffff


	//   ....[42]....
        /*0134*/ 	.word	0xffffffff


	//   ....[43]....
        /*0138*/ 	.word	0xffffffff


	//   ....[44]....
        /*013c*/ 	.word	0xffffffff


	//   ....[45]....
        /*0140*/ 	.word	0xffffffff


	//   ....[46]....
        /*0144*/ 	.word	0xffffffff


	//   ....[47]....
        /*0148*/ 	.word	0xffffffff


	//   ....[48]....
        /*014c*/ 	.word	0xffffffff


	//   ....[49]....
        /*0150*/ 	.word	0xffffffff


	//   ....[50]....
        /*0154*/ 	.word	0xffffffff


	//   ....[51]....
        /*0158*/ 	.word	0xffffffff


	//   ....[52]....
        /*015c*/ 	.word	0xffffffff


	//   ....[53]....
        /*0160*/ 	.word	0xffffffff


	//   ....[54]....
        /*0164*/ 	.word	0xffffffff


	//   ....[55]....
        /*0168*/ 	.word	0xffffffff


	//   ....[56]....
        /*016c*/ 	.word	0xffffffff


	//   ....[57]....
        /*0170*/ 	.word	0xffffffff


	//   ....[58]....
        /*0174*/ 	.word	0xffffffff


	//   ....[59]....
        /*0178*/ 	.word	0xffffffff


	//   ....[60]....
        /*017c*/ 	.word	0xffffffff


	//   ....[61]....
        /*0180*/ 	.word	0xffffffff


	//   ....[62]....
        /*0184*/ 	.word	0xffffffff


	//   ....[63]....
        /*0188*/ 	.word	0xffffffff


	//   ....[64]....
        /*018c*/ 	.word	0xffffffff


	//   ....[65]....
        /*0190*/ 	.word	0xffffffff


	//   ....[66]....
        /*0194*/ 	.word	0xffffffff


	//   ....[67]....
        /*0198*/ 	.word	0xffffffff


	//   ....[68]....
        /*019c*/ 	.word	0xffffffff


	//   ....[69]....
        /*01a0*/ 	.word	0xffffffff


	//   ....[70]....
        /*01a4*/ 	.word	0xffffffff


	//   ....[71]....
        /*01a8*/ 	.word	0xffffffff


	//   ....[72]....
        /*01ac*/ 	.word	0xffffffff


	//   ....[73]....
        /*01b0*/ 	.word	0xffffffff


	//   ....[74]....
        /*01b4*/ 	.word	0xffffffff


	//   ....[75]....
        /*01b8*/ 	.word	0xffffffff


	//   ....[76]....
        /*01bc*/ 	.word	0xffffffff


	//   ....[77]....
        /*01c0*/ 	.word	0xffffffff


	//   ....[78]....
        /*01c4*/ 	.word	0xffffffff


	//   ....[79]....
        /*01c8*/ 	.word	0xffffffff


	//   ....[80]....
        /*01cc*/ 	.word	0xffffffff


	//   ....[81]....
        /*01d0*/ 	.word	0xffffffff


	//   ....[82]....
        /*01d4*/ 	.word	0xffffffff


	//   ....[83]....
        /*01d8*/ 	.word	0xffffffff


	//   ....[84]....
        /*01dc*/ 	.word	0xffffffff


	//   ....[85]....
        /*01e0*/ 	.word	0xffffffff


	//   ....[86]....
        /*01e4*/ 	.word	0xffffffff


	//   ....[87]....
        /*01e8*/ 	.word	0xffffffff


	//   ....[88]....
        /*01ec*/ 	.word	0xffffffff


	//   ....[89]....
        /*01f0*/ 	.word	0xffffffff


	//   ....[90]....
        /*01f4*/ 	.word	0xffffffff


	//   ....[91]....
        /*01f8*/ 	.word	0xffffffff


	//   ....[92]....
        /*01fc*/ 	.word	0xffffffff


	//   ....[93]....
        /*0200*/ 	.word	0xffffffff


	//   ....[94]....
        /*0204*/ 	.word	0xffffffff


	//   ....[95]....
        /*0208*/ 	.word	0xffffffff


	//   ....[96]....
        /*020c*/ 	.word	0xffffffff


	//   ....[97]....
        /*0210*/ 	.word	0xffffffff


	//   ....[98]....
        /*0214*/ 	.word	0xffffffff


	//   ....[99]....
        /*0218*/ 	.word	0xffffffff


	//   ....[100]....
        /*021c*/ 	.word	0xffffffff


	//   ....[101]....
        /*0220*/ 	.word	0xffffffff


	//   ....[102]....
        /*0224*/ 	.word	0xffffffff


	//   ....[103]....
        /*0228*/ 	.word	0xffffffff


	//   ....[104]....
        /*022c*/ 	.word	0xffffffff


	//   ....[105]....
        /*0230*/ 	.word	0xffffffff


	//   ....[106]....
        /*0234*/ 	.word	0xffffffff


	//   ....[107]....
        /*0238*/ 	.word	0xffffffff


	//   ....[108]....
        /*023c*/ 	.word	0xffffffff


	//   ....[109]....
        /*0240*/ 	.word	0xffffffff


	//   ....[110]....
        /*0244*/ 	.word	0xffffffff


	//   ....[111]....
        /*0248*/ 	.word	0xffffffff


	//   ....[112]....
        /*024c*/ 	.word	0xffffffff


	//   ....[113]....
        /*0250*/ 	.word	0xffffffff


	//   ....[114]....
        /*0254*/ 	.word	0xffffffff


	//   ....[115]....
        /*0258*/ 	.word	0xffffffff


	//   ....[116]....
        /*025c*/ 	.word	0xffffffff


	//   ....[117]....
        /*0260*/ 	.word	0xffffffff


	//   ....[118]....
        /*0264*/ 	.word	0xffffffff


	//   ....[119]....
        /*0268*/ 	.word	0xffffffff


	//   ....[120]....
        /*026c*/ 	.word	0xffffffff


	//   ....[121]....
        /*0270*/ 	.word	0xffffffff


	//   ....[122]....
        /*0274*/ 	.word	0xffffffff


	//   ....[123]....
        /*0278*/ 	.word	0xffffffff


	//   ....[124]....
        /*027c*/ 	.word	0xffffffff


	//   ....[125]....
        /*0280*/ 	.word	0xffffffff


	//   ....[126]....
        /*0284*/ 	.word	0xffffffff


	//   ....[127]....
        /*0288*/ 	.word	0xffffffff


	//   ....[128]....
        /*028c*/ 	.word	0xffffffff


	//   ....[129]....
        /*0290*/ 	.word	0xffffffff


	//   ....[130]....
        /*0294*/ 	.word	0xffffffff


	//   ....[131]....
        /*0298*/ 	.word	0xffffffff


	//   ....[132]....
        /*029c*/ 	.word	0xffffffff


	//   ....[133]....
        /*02a0*/ 	.word	0xffffffff


	//   ....[134]....
        /*02a4*/ 	.word	0xffffffff


	//   ....[135]....
        /*02a8*/ 	.word	0xffffffff


	//   ....[136]....
        /*02ac*/ 	.word	0xffffffff


	//   ....[137]....
        /*02b0*/ 	.word	0xffffffff


	//   ....[138]....
        /*02b4*/ 	.word	0xffffffff


	//   ....[139]....
        /*02b8*/ 	.word	0xffffffff


	//   ....[140]....
        /*02bc*/ 	.word	0xffffffff


	//   ....[141]....
        /*02c0*/ 	.word	0xffffffff


	//   ....[142]....
        /*02c4*/ 	.word	0xffffffff


	//   ....[143]....
        /*02c8*/ 	.word	0xffffffff


	//   ....[144]....
        /*02cc*/ 	.word	0xffffffff


	//   ....[145]....
        /*02d0*/ 	.word	0xffffffff


	//   ....[146]....
        /*02d4*/ 	.word	0xffffffff


	//   ....[147]....
        /*02d8*/ 	.word	0xffffffff


	//   ....[148]....
        /*02dc*/ 	.word	0xffffffff


	//   ....[149]....
        /*02e0*/ 	.word	0xffffffff


	//   ....[150]....
        /*02e4*/ 	.word	0xffffffff


	//   ....[151]....
        /*02e8*/ 	.word	0xffffffff


	//   ....[152]....
        /*02ec*/ 	.word	0xffffffff


	//   ....[153]....
        /*02f0*/ 	.word	0xffffffff


	//   ....[154]....
        /*02f4*/ 	.word	0xffffffff


	//   ....[155]....
        /*02f8*/ 	.word	0xffffffff


	//   ....[156]....
        /*02fc*/ 	.word	0xffffffff


	//   ....[157]....
        /*0300*/ 	.word	0xffffffff


	//   ....[158]....
        /*0304*/ 	.word	0xffffffff


	//   ....[159]....
        /*0308*/ 	.word	0xffffffff


	//   ....[160]....
        /*030c*/ 	.word	0xffffffff


	//   ....[161]....
        /*0310*/ 	.word	0xffffffff


	//   ....[162]....
        /*0314*/ 	.word	0xffffffff


	//   ....[163]....
        /*0318*/ 	.word	0xffffffff


	//   ....[164]....
        /*031c*/ 	.word	0xffffffff


	//   ....[165]....
        /*0320*/ 	.word	0xffffffff


	//   ....[166]....
        /*0324*/ 	.word	0xffffffff


	//   ....[167]....
        /*0328*/ 	.word	0xffffffff


	//   ....[168]....
        /*032c*/ 	.word	0xffffffff


	//   ....[169]....
        /*0330*/ 	.word	0xffffffff


	//   ....[170]....
        /*0334*/ 	.word	0xffffffff


	//   ....[171]....
        /*0338*/ 	.word	0xffffffff


	//   ....[172]....
        /*033c*/ 	.word	0xffffffff


	//   ....[173]....
        /*0340*/ 	.word	0xffffffff


	//   ....[174]....
        /*0344*/ 	.word	0xffffffff


	//   ....[175]....
        /*0348*/ 	.word	0xffffffff


	//   ....[176]....
        /*034c*/ 	.word	0xffffffff


	//   ....[177]....
        /*0350*/ 	.word	0xffffffff


	//   ....[178]....
        /*0354*/ 	.word	0xffffffff


	//   ....[179]....
        /*0358*/ 	.word	0xffffffff


	//   ....[180]....
        /*035c*/ 	.word	0xffffffff


	//   ....[181]....
        /*0360*/ 	.word	0xffffffff


	//   ....[182]....
        /*0364*/ 	.word	0xffffffff


	//   ....[183]....
        /*0368*/ 	.word	0xffffffff


	//   ....[184]....
        /*036c*/ 	.word	0xffffffff


	//   ....[185]....
        /*0370*/ 	.word	0xffffffff


	//   ....[186]....
        /*0374*/ 	.word	0xffffffff


	//   ....[187]....
        /*0378*/ 	.word	0xffffffff


	//   ....[188]....
        /*037c*/ 	.word	0xffffffff


	//----- nvinfo : EIATTR_COOP_GROUP_INSTR_OFFSETS
	.align		4
.L_426:
        /*0380*/ 	.byte	0x04, 0x28
        /*0382*/ 	.short	(.L_428 - .L_427)


	//   ....[0]....
.L_427:
        /*0384*/ 	.word	0x00000050


	//   ....[1]....
        /*0388*/ 	.word	0x000001e0


	//   ....[2]....
        /*038c*/ 	.word	0x00000210


	//   ....[3]....
        /*0390*/ 	.word	0x00000240


	//   ....[4]....
        /*0394*/ 	.word	0x00000270


	//   ....[5]....
        /*0398*/ 	.word	0x000002a0


	//   ....[6]....
        /*039c*/ 	.word	0x000002d0


	//   ....[7]....
        /*03a0*/ 	.word	0x00000440


	//   ....[8]....
        /*03a4*/ 	.word	0x00000480


	//   ....[9]....
        /*03a8*/ 	.word	0x000004b0


	//   ....[10]....
        /*03ac*/ 	.word	0x000004e0


	//   ....[11]....
        /*03b0*/ 	.word	0x00000510


	//   ....[12]....
        /*03b4*/ 	.word	0x00000540


	//   ....[13]....
        /*03b8*/ 	.word	0x000005d0


	//   ....[14]....
        /*03bc*/ 	.word	0x00000600


	//   ....[15]....
        /*03c0*/ 	.word	0x00000620


	//   ....[16]....
        /*03c4*/ 	.word	0x00000680


	//   ....[17]....
        /*03c8*/ 	.word	0x00002190


	//   ....[18]....
        /*03cc*/ 	.word	0x000021b0


	//   ....[19]....
        /*03d0*/ 	.word	0x00002320


	//   ....[20]....
        /*03d4*/ 	.word	0x00002330


	//   ....[21]....
        /*03d8*/ 	.word	0x00002490


	//   ....[22]....
        /*03dc*/ 	.word	0x000024b0


	//   ....[23]....
        /*03e0*/ 	.word	0x00002610


	//   ....[24]....
        /*03e4*/ 	.word	0x00002620


	//   ....[25]....
        /*03e8*/ 	.word	0x00002ab0


	//   ....[26]....
        /*03ec*/ 	.word	0x00002ad0


	//   ....[27]....
        /*03f0*/ 	.word	0x00002b00


	//   ....[28]....
        /*03f4*/ 	.word	0x00002b20


	//   ....[29]....
        /*03f8*/ 	.word	0x00002c10


	//   ....[30]....
        /*03fc*/ 	.word	0x00002c20


	//   ....[31]....
        /*0400*/ 	.word	0x00002c30


	//   ....[32]....
        /*0404*/ 	.word	0x00002d40


	//   ....[33]....
        /*0408*/ 	.word	0x000030e0


	//   ....[34]....
        /*040c*/ 	.word	0x00003100


	//   ....[35]....
        /*0410*/ 	.word	0x000031b0


	//   ....[36]....
        /*0414*/ 	.word	0x000031f0


	//   ....[37]....
        /*0418*/ 	.word	0x00003630


	//   ....[38]....
        /*041c*/ 	.word	0x00003650


	//   ....[39]....
        /*0420*/ 	.word	0x000036d0


	//   ....[40]....
        /*0424*/ 	.word	0x00003730


	//   ....[41]....
        /*0428*/ 	.word	0x00004b60


	//   ....[42]....
        /*042c*/ 	.word	0x00004ba0


	//   ....[43]....
        /*0430*/ 	.word	0x00004bc0


	//   ....[44]....
        /*0434*/ 	.word	0x00004c00


	//   ....[45]....
        /*0438*/ 	.word	0x00005f50


	//   ....[46]....
        /*043c*/ 	.word	0x00005f70


	//   ....[47]....
        /*0440*/ 	.word	0x00005ff0


	//   ....[48]....
        /*0444*/ 	.word	0x00006050


	//   ....[49]....
        /*0448*/ 	.word	0x00006500


	//   ....[50]....
        /*044c*/ 	.word	0x00006520


	//   ....[51]....
        /*0450*/ 	.word	0x00006600


	//   ....[52]....
        /*0454*/ 	.word	0x00006630


	//   ....[53]....
        /*0458*/ 	.word	0x00007790


	//   ....[54]....
        /*045c*/ 	.word	0x000077c0


	//   ....[55]....
        /*0460*/ 	.word	0x00007a90


	//   ....[56]....
        /*0464*/ 	.word	0x00007bd0


	//   ....[57]....
        /*0468*/ 	.word	0x000091a0


	//   ....[58]....
        /*046c*/ 	.word	0x000091c0


	//   ....[59]....
        /*0470*/ 	.word	0x000092a0


	//   ....[60]....
        /*0474*/ 	.word	0x000092c0


	//   ....[61]....
        /*0478*/ 	.word	0x000094f0


	//   ....[62]....
        /*047c*/ 	.word	0x00009520


	//   ....[63]....
        /*0480*/ 	.word	0x00009530


	//   ....[64]....
        /*0484*/ 	.word	0x00009560


	//   ....[65]....
        /*0488*/ 	.word	0x0000a8e0


	//   ....[66]....
        /*048c*/ 	.word	0x0000a8f0


	//   ....[67]....
        /*0490*/ 	.word	0x0000a910


	//   ....[68]....
        /*0494*/ 	.word	0x0000a930


	//   ....[69]....
        /*0498*/ 	.word	0x0000ac80


	//   ....[70]....
        /*049c*/ 	.word	0x0000aca0


	//   ....[71]....
        /*04a0*/ 	.word	0x0000ae00


	//   ....[72]....
        /*04a4*/ 	.word	0x0000ae10


	//   ....[73]....
        /*04a8*/ 	.word	0x0000af70


	//   ....[74]....
        /*04ac*/ 	.word	0x0000af90


	//   ....[75]....
        /*04b0*/ 	.word	0x0000b0f0


	//   ....[76]....
        /*04b4*/ 	.word	0x0000b100


	//   ....[77]....
        /*04b8*/ 	.word	0x0000b440


	//   ....[78]....
        /*04bc*/ 	.word	0x0000b460


	//   ....[79]....
        /*04c0*/ 	.word	0x0000bc30


	//   ....[80]....
        /*04c4*/ 	.word	0x0000bc40


	//   ....[81]....
        /*04c8*/ 	.word	0x0000cb80


	//   ....[82]....
        /*04cc*/ 	.word	0x0000cba0


	//   ....[83]....
        /*04d0*/ 	.word	0x0000cd10


	//   ....[84]....
        /*04d4*/ 	.word	0x0000cd20


	//   ....[85]....
        /*04d8*/ 	.word	0x0000ce80


	//   ....[86]....
        /*04dc*/ 	.word	0x0000cea0


	//   ....[87]....
        /*04e0*/ 	.word	0x0000d000


	//   ....[88]....
        /*04e4*/ 	.word	0x0000d010


	//   ....[89]....
        /*04e8*/ 	.word	0x0000d200


	//   ....[90]....
        /*04ec*/ 	.word	0x0000d220


	//   ....[91]....
        /*04f0*/ 	.word	0x0000d340


	//   ....[92]....
        /*04f4*/ 	.word	0x0000d380


	//   ....[93]....
        /*04f8*/ 	.word	0x0000d3b0


	//   ....[94]....
        /*04fc*/ 	.word	0x0000d3e0


	//   ....[95]....
        /*0500*/ 	.word	0x0000d410


	//   ....[96]....
        /*0504*/ 	.word	0x0000d440


	//   ....[97]....
        /*0508*/ 	.word	0x0000d590


	//   ....[98]....
        /*050c*/ 	.word	0x0000d5d0


	//   ....[99]....
        /*0510*/ 	.word	0x0000d600


	//   ....[100]....
        /*0514*/ 	.word	0x0000d630


	//   ....[101]....
        /*0518*/ 	.word	0x0000d660


	//   ....[102]....
        /*051c*/ 	.word	0x0000d690


	//   ....[103]....
        /*0520*/ 	.word	0x0000d720


	//   ....[104]....
        /*0524*/ 	.word	0x0000d750


	//   ....[105]....
        /*0528*/ 	.word	0x0000d760


	//   ....[106]....
        /*052c*/ 	.word	0x0000d7c0


	//   ....[107]....
        /*0530*/ 	.word	0x0000dcf0


	//   ....[108]....
        /*0534*/ 	.word	0x0000dd50


	//   ....[109]....
        /*0538*/ 	.word	0x0000dda0


	//   ....[110]....
        /*053c*/ 	.word	0x0000ddf0


	//   ....[111]....
        /*0540*/ 	.word	0x0000de40


	//   ....[112]....
        /*0544*/ 	.word	0x0000deb0


	//   ....[113]....
        /*0548*/ 	.word	0x0000df00


	//   ....[114]....
        /*054c*/ 	.word	0x0000df60


	//   ....[115]....
        /*0550*/ 	.word	0x0000dfd0


	//   ....[116]....
        /*0554*/ 	.word	0x0000e030


	//   ....[117]....
        /*0558*/ 	.word	0x0000e0a0


	//   ....[118]....
        /*055c*/ 	.word	0x0000e110


	//   ....[119]....
        /*0560*/ 	.word	0x0000e180


	//   ....[120]....
        /*0564*/ 	.word	0x0000e1e0


	//   ....[121]....
        /*0568*/ 	.word	0x0000e250


	//   ....[122]....
        /*056c*/ 	.word	0x0000e2c0


	//   ....[123]....
        /*0570*/ 	.word	0x0000e330


	//   ....[124]....
        /*0574*/ 	.word	0x0000e390


	//   ....[125]....
        /*0578*/ 	.word	0x0000e400


	//   ....[126]....
        /*057c*/ 	.word	0x0000e470


	//   ....[127]....
        /*0580*/ 	.word	0x0000e5b0


	//   ....[128]....
        /*0584*/ 	.word	0x0000e610


	//   ....[129]....
        /*0588*/ 	.word	0x0000e680


	//   ....[130]....
        /*058c*/ 	.word	0x0000e6f0


	//   ....[131]....
        /*0590*/ 	.word	0x0000e830


	//   ....[132]....
        /*0594*/ 	.word	0x0000e890


	//   ....[133]....
        /*0598*/ 	.word	0x0000e8f0


	//   ....[134]....
        /*059c*/ 	.word	0x0000e960


	//   ....[135]....
        /*05a0*/ 	.word	0x0000e9d0


	//   ....[136]....
        /*05a4*/ 	.word	0x0000eb10


	//   ....[137]....
        /*05a8*/ 	.word	0x0000eb70


	//   ....[138]....
        /*05ac*/ 	.word	0x0000ebe0


	//   ....[139]....
        /*05b0*/ 	.word	0x0000ec50


	//   ....[140]....
        /*05b4*/ 	.word	0x0000eda0


	//   ....[141]....
        /*05b8*/ 	.word	0x0000ee00


	//   ....[142]....
        /*05bc*/ 	.word	0x0000ee50


	//   ....[143]....
        /*05c0*/ 	.word	0x0000eec0


	//   ....[144]....
        /*05c4*/ 	.word	0x0000ef30


	//   ....[145]....
        /*05c8*/ 	.word	0x0000f080


	//   ....[146]....
        /*05cc*/ 	.word	0x0000f0e0


	//   ....[147]....
        /*05d0*/ 	.word	0x0000f140


	//   ....[148]....
        /*05d4*/ 	.word	0x0000f1a0


	//   ....[149]....
        /*05d8*/ 	.word	0x0000f1f0


	//   ....[150]....
        /*05dc*/ 	.word	0x0000f230


	//   ....[151]....
        /*05e0*/ 	.word	0x0000f2a0


	//   ....[152]....
        /*05e4*/ 	.word	0x0000f310


	//   ....[153]....
        /*05e8*/ 	.word	0x0000f380


	//   ....[154]....
        /*05ec*/ 	.word	0x0000f3e0


	//   ....[155]....
        /*05f0*/ 	.word	0x0000f450


	//   ....[156]....
        /*05f4*/ 	.word	0x0000f4c0


	//   ....[157]....
        /*05f8*/ 	.word	0x0000f530


	//   ....[158]....
        /*05fc*/ 	.word	0x0000f590


	//   ....[159]....
        /*0600*/ 	.word	0x0000f600


	//   ....[160]....
        /*0604*/ 	.word	0x0000f670


	//   ....[161]....
        /*0608*/ 	.word	0x0000f6e0


	//   ....[162]....
        /*060c*/ 	.word	0x0000f740


	//   ....[163]....
        /*0610*/ 	.word	0x0000f7b0


	//   ....[164]....
        /*0614*/ 	.word	0x0000f820


	//   ....[165]....
        /*0618*/ 	.word	0x0000f890


	//   ....[166]....
        /*061c*/ 	.word	0x0000f8f0


	//   ....[167]....
        /*0620*/ 	.word	0x0000f960


	//   ....[168]....
        /*0624*/ 	.word	0x0000f9d0


	//   ....[169]....
        /*0628*/ 	.word	0x0000fa40


	//   ....[170]....
        /*062c*/ 	.word	0x0000faa0


	//   ....[171]....
        /*0630*/ 	.word	0x0000fb10


	//   ....[172]....
        /*0634*/ 	.word	0x0000fb80


	//   ....[173]....
        /*0638*/ 	.word	0x0000fbd0


	//   ....[174]....
        /*063c*/ 	.word	0x0000fc10


	//   ....[175]....
        /*0640*/ 	.word	0x0000fc60


	//   ....[176]....
        /*0644*/ 	.word	0x0000fcb0


	//   ....[177]....
        /*0648*/ 	.word	0x0000fd00


	//   ....[178]....
        /*064c*/ 	.word	0x0000fd70


	//   ....[179]....
        /*0650*/ 	.word	0x0000fdc0


	//   ....[180]....
        /*0654*/ 	.word	0x0000fe10


	//   ....[181]....
        /*0658*/ 	.word	0x0000fe60


	//   ....[182]....
        /*065c*/ 	.word	0x0000feb0


	//   ....[183]....
        /*0660*/ 	.word	0x0000ff00


	//   ....[184]....
        /*0664*/ 	.word	0x0000ff70


	//   ....[185]....
        /*0668*/ 	.word	0x0000ffc0


	//   ....[186]....
        /*066c*/ 	.word	0x00010020


	//   ....[187]....
        /*0670*/ 	.word	0x00010080


	//   ....[188]....
        /*0674*/ 	.word	0x000100f0


	//----- nvinfo : EIATTR_EXIT_INSTR_OFFSETS
	.align		4
.L_428:
        /*0678*/ 	.byte	0x04, 0x1c
        /*067a*/ 	.short	(.L_430 - .L_429)


	//   ....[0]....
.L_429:
        /*067c*/ 	.word	0x00000b40


	//   ....[1]....
        /*0680*/ 	.word	0x0000dcb0


	//----- nvinfo : EIATTR_MAX_THREADS
	.align		4
.L_430:
        /*0684*/ 	.byte	0x04, 0x05
        /*0686*/ 	.short	(.L_432 - .L_431)
.L_431:
        /*0688*/ 	.word	0x00000100
        /*068c*/ 	.word	0x00000001
        /*0690*/ 	.word	0x00000001


	//----- nvinfo : EIATTR_CRS_STACK_SIZE
	.align		4
.L_432:
        /*0694*/ 	.byte	0x04, 0x1e
        /*0696*/ 	.short	(.L_434 - .L_433)
.L_433:
        /*0698*/ 	.word	0x00000000
.L_434:


//--------------------- .nv.info._ZN7cutlass13device_kernelIN5flash19enable_sm80_to_sm89INS1_16FlashAttnFwdSm80INS1_25CollectiveMainloopFwdSm80ILi8ELi2ELb0EN4cute5tupleIJNS5_1CILi128EEENS7_ILi64EEENS7_ILi192EEEEEELi192ENS_10bfloat16_tEfNS_4arch4Sm80ELb0ELb0ELb1ELb1ELb1ELb1ELb1ELb1EEENS1_21CollectiveEpilogueFwdINS6_IJS8_SA_S9_EEENS6_IJNS7_ILi1EEESI_SI_EEESC_SE_Li256ELb1ELb1ELb1ELb0EEENS1_36VarlenDynamicPersistentTileSchedulerILi128ELi64ELi256ELi256ELb1ELb1ELb0ELb0ELb1ELb1EEEEEEEEEvNT_6ParamsE --------------------------
	.section	.nv.info._ZN7cutlass13device_kernelIN5flash19enable_sm80_to_sm89INS1_16FlashAttnFwdSm80INS1_25CollectiveMainloopFwdSm80ILi8ELi2ELb0EN4cute5tupleIJNS5_1CILi128EEENS7_ILi64EEENS7_ILi192EEEEEELi192ENS_10bfloat16_tEfNS_4arch4Sm80ELb0ELb0ELb1ELb1ELb1ELb1ELb1ELb1EEENS1_21CollectiveEpilogueFwdINS6_IJS8_SA_S9_EEENS6_IJNS7_ILi1EEESI_SI_EEESC_SE_Li256ELb1ELb1ELb1ELb0EEENS1_36VarlenDynamicPersistentTileSchedulerILi128ELi64ELi256ELi256ELb1ELb1ELb0ELb0ELb1ELb1EEEEEEEEEvNT_6ParamsE,"",@"SHT_CUDA_INFO"
	.sectionflags	@""
	.align	4


	//----- nvinfo : EIATTR_CUDA_API_VERSION
	.align		4
        /*0000*/ 	.byte	0x04, 0x37
        /*0002*/ 	.short	(.L_436 - .L_435)
.L_435:
        /*0004*/ 	.word	0x00000082


	//----- nvinfo : EIATTR_SW2861232_WAR
	.align		4
.L_436:
        /*0008*/ 	.byte	0x01, 0x35
	.zero		2


	//----- nvinfo : EIATTR_PARAM_CBANK
	.align		4
        /*000c*/ 	.byte	0x04, 0x0a
        /*000e*/ 	.short	(.L_438 - .L_437)
	.align		4
.L_437:
        /*0010*/ 	.word	index@(.nv.constant0._ZN7cutlass13device_kernelIN5flash19enable_sm80_to_sm89INS1_16FlashAttnFwdSm80INS1_25CollectiveMainloopFwdSm80ILi8ELi2ELb0EN4cute5tupleIJNS5_1CILi128EEENS7_ILi64EEENS7_ILi192EEEEEELi192ENS_10bfloat16_tEfNS_4arch4Sm80ELb0ELb0ELb1ELb1ELb1ELb1ELb1ELb1EEENS1_21CollectiveEpilogueFwdINS6_IJS8_SA_S9_EEENS6_IJNS7_ILi1EEESI_SI_EEESC_SE_Li256ELb1ELb1ELb1ELb0EEENS1_36VarlenDynamicPersistentTileSchedulerILi128ELi64ELi256ELi256ELb1ELb1ELb0ELb0ELb1ELb1EEEEEEEEEvNT_6ParamsE)
        /*0014*/ 	.short	0x0160
        /*0016*/ 	.short	0x0438


	//----- nvinfo : EIATTR_CBANK_PARAM_SIZE
	.align		4
.L_438:
        /*0018*/ 	.byte	0x03, 0x19
        /*001a*/ 	.short	0x0438


	//----- nvinfo : EIATTR_KPARAM_INFO
	.align		4
        /*001c*/ 	.byte	0x04, 0x17
        /*001e*/ 	.short	(.L_440 - .L_439)
.L_439:
        /*0020*/ 	.word	0x00000000
        /*0024*/ 	.short	0x0000
        /*0026*/ 	.short	0x0000
        /*0028*/ 	.byte	0x00, 0xf0, 0xe1, 0x10


	//----- nvinfo : EIATTR_MAXREG_COUNT
	.align		4
.L_440:
        /*002c*/ 	.byte	0x03, 0x1b
        /*002e*/ 	.short	0x00ff


	//----- nvinfo : EIATTR_NUM_BARRIERS
	.align		4
        /*0030*/ 	.byte	0x02, 0x4c
        /*0032*/ 	.byte	0x06
	.zero		1


	//----- nvinfo : EIATTR_ANNOTATIONS
	.align		4
        /*0034*/ 	.byte	0x04, 0x55
        /*0036*/ 	.short	(.L_442 - .L_441)


	//   ....[0]....
.L_441:
        /* <DEDUP_REMOVED lines=21> */


	//----- nvinfo : EIATTR_MERCURY_ISA_VERSION
	.align		4
.L_442:
        /*0178*/ 	.byte	0x03, 0x5f
        /*017a*/ 	.short	0x0000


	//----- nvinfo : EIATTR_INT_WARP_WIDE_INSTR_OFFSETS
	.align		4
        /*017c*/ 	.byte	0x04, 0x31
        /*017e*/ 	.short	(.L_444 - .L_443)


	//   ....[0]....
.L_443:
        /*0180*/ 	.word	0x000153e0


	//   ....[1]....
        /*0184*/ 	.word	0x00015460


	//----- nvinfo : EIATTR_COOP_GROUP_MASK_REGIDS
	.align		4
.L_444:
        /*0188*/ 	.byte	0x04, 0x29
        /*018a*/ 	.short	(.L_446 - .L_445)


	//   ....[0]....
.L_445:
        /*018c*/ 	.word	0xffffffff


	//   ....[1]....
        /*0190*/ 	.word	0xffffffff


	//   ....[2]....
        /*0194*/ 	.word	0xffffffff


	//   ....[3]....
        /*0198*/ 	.word	0xffffffff


	//   ....[4]....
        /*019c*/ 	.word	0xffffffff


	//   ....[5]....
        /*01a0*/ 	.word	0xffffffff


	//   ....[6]....
        /*01a4*/ 	.word	0xffffffff


	//   ....[7]....
        /*01a8*/ 	.word	0xffffffff


	//   ....[8]....
        /*01ac*/ 	.word	0xffffffff


	//   ....[9]....
        /*01b0*/ 	.word	0xffffffff


	//   ....[10]....
        /*01b4*/ 	.word	0xffffffff


	//   ....[11]....
        /*01b8*/ 	.word	0xffffffff


	//   ....[12]....
        /*01bc*/ 	.word	0xffffffff


	//   ....[13]....
        /*01c0*/ 	.word	0xffffffff


	//   ....[14]....
        /*01c4*/ 	.word	0xffffffff


	//   ....[15]....
        /*01c8*/ 	.word	0xffffffff


	//   ....[16]....
        /*01cc*/ 	.word	0xffffffff


	//   ....[17]....
        /*01d0*/ 	.word	0xffffffff


	//   ....[18]....
        /*01d4*/ 	.word	0xffffffff


	//   ....[19]....
        /*01d8*/ 	.word	0xffffffff


	//   ....[20]....
        /*01dc*/ 	.word	0xffffffff


	//   ....[21]....
        /*01e0*/ 	.word	0xffffffff


	//   ....[22]....
        /*01e4*/ 	.word	0xffffffff


	//   ....[23]....
        /*01e8*/ 	.word	0xffffffff


	//   ....[24]....
        /*01ec*/ 	.word	0xffffffff


	//   ....[25]....
        /*01f0*/ 	.word	0xffffffff


	//   ....[26]....
        /*01f4*/ 	.word	0xffffffff


	//   ....[27]....
        /*01f8*/ 	.word	0xffffffff


	//   ....[28]....
        /*01fc*/ 	.word	0xffffffff


	//   ....[29]....
        /*0200*/ 	.word	0xffffffff


	//   ....[30]....
        /*0204*/ 	.word	0xffffffff


	//   ....[31]....
        /*0208*/ 	.word	0xffffffff


	//   ....[32]....
        /*020c*/ 	.word	0xffffffff


	//   ....[33]....
        /*0210*/ 	.word	0xffffffff


	//   ....[34]....
        /*0214*/ 	.word	0xffffffff


	//   ....[35]....
        /*0218*/ 	.word	0xffffffff


	//   ....[36]....
        /*021c*/ 	.word	0xffffffff


	//   ....[37]....
        /*0220*/ 	.word	0xffffffff


	//   ....[38]....
        /*0224*/ 	.word	0xffffffff


	//   ....[39]....
        /*0228*/ 	.word	0xffffffff


	//   ....[40]....
        /*022c*/ 	.word	0xffffffff


	//   ....[41]....
        /*0230*/ 	.word	0xffffffff


	//   ....[42]....
        /*0234*/ 	.word	0xffffffff


	//   ....[43]....
        /*0238*/ 	.word	0xffffffff


	//   ....[44]....
        /*023c*/ 	.word	0xffffffff


	//   ....[45]....
        /*0240*/ 	.word	0xffffffff


	//   ....[46]....
        /*0244*/ 	.word	0xffffffff


	//   ....[47]....
        /*0248*/ 	.word	0xffffffff


	//   ....[48]....
        /*024c*/ 	.word	0xffffffff


	//   ....[49]....
        /*0250*/ 	.word	0xffffffff


	//   ....[50]....
        /*0254*/ 	.word	0xffffffff


	//   ....[51]....
        /*0258*/ 	.word	0xffffffff


	//   ....[52]....
        /*025c*/ 	.word	0xffffffff


	//   ....[53]....
        /*0260*/ 	.word	0xffffffff


	//   ....[54]....
        /*0264*/ 	.word	0xffffffff


	//   ....[55]....
        /*0268*/ 	.word	0xffffffff


	//   ....[56]....
        /*026c*/ 	.word	0xffffffff


	//   ....[57]....
        /*0270*/ 	.word	0xffffffff


	//   ....[58]....
        /*0274*/ 	.word	0xffffffff


	//   ....[59]....
        /*0278*/ 	.word	0xffffffff


	//   ....[60]....
        /*027c*/ 	.word	0xffffffff


	//   ....[61]....
        /*0280*/ 	.word	0xffffffff


	//   ....[62]....
        /*0284*/ 	.word	0xffffffff


	//   ....[63]....
        /*0288*/ 	.word	0xffffffff


	//   ....[64]....
        /*028c*/ 	.word	0xffffffff


	//   ....[65]....
        /*0290*/ 	.word	0xffffffff


	//   ....[66]....
        /*0294*/ 	.word	0xffffffff


	//   ....[67]....
        /*0298*/ 	.word	0xffffffff


	//   ....[68]....
        /*029c*/ 	.word	0xffffffff


	//   ....[69]....
        /*02a0*/ 	.word	0xffffffff


	//   ....[70]....
        /*02a4*/ 	.word	0xffffffff


	//   ....[71]....
        /*02a8*/ 	.word	0xffffffff


	//   ....[72]....
        /*02ac*/ 	.word	0xffffffff


	//   ....[73]....
        /*02b0*/ 	.word	0xffffffff


	//   ....[74]....
        /*02b4*/ 	.word	0xffffffff


	//   ....[75]....
        /*02b8*/ 	.word	0xffffffff


	//   ....[76]....
        /*02bc*/ 	.word	0xffffffff


	//   ....[77]....
        /*02c0*/ 	.word	0xffffffff


	//   ....[78]....
        /*02c4*/ 	.word	0xffffffff


	//   ....[79]....
        /*02c8*/ 	.word	0xffffffff


	//   ....[80]....
        /*02cc*/ 	.word	0xffffffff


	//   ....[81]....
        /*02d0*/ 	.word	0xffffffff


	//   ....[82]....
        /*02d4*/ 	.word	0xffffffff


	//   ....[83]....
        /*02d8*/ 	.word	0xffffffff


	//   ....[84]....
        /*02dc*/ 	.word	0xffffffff


	//   ....[85]....
        /*02e0*/ 	.word	0xffffffff


	//   ....[86]....
        /*02e4*/ 	.word	0xffffffff


	//   ....[87]....
        /*02e8*/ 	.word	0xffffffff


	//   ....[88]....
        /*02ec*/ 	.word	0xffffffff


	//   ....[89]....
        /*02f0*/ 	.word	0xffffffff


	//   ....[90]....
        /*02f4*/ 	.word	0xffffffff


	//   ....[91]....
        /*02f8*/ 	.word	0xffffffff


	//   ....[92]....
        /*02fc*/ 	.word	0xffffffff


	//   ....[93]....
        /*0300*/ 	.word	0xffffffff


	//   ....[94]....
        /*0304*/ 	.word	0xffffffff


	//   ....[95]....
        /*0308*/ 	.word	0xffffffff


	//   ....[96]....
        /*030c*/ 	.word	0xffffffff


	//   ....[97]....
        /*0310*/ 	.word	0xffffffff


	//   ....[98]....
        /*0314*/ 	.word	0xffffffff


	//   ....[99]....
        /*0318*/ 	.word	0xffffffff


	//   ....[100]....
        /*031c*/ 	.word	0xffffffff


	//   ....[101]....
        /*0320*/ 	.word	0xffffffff


	//   ....[102]....
        /*0324*/ 	.word	0xffffffff


	//   ....[103]....
        /*0328*/ 	.word	0xffffffff


	//   ....[104]....
        /*032c*/ 	.word	0xffffffff


	//   ....[105]....
        /*0330*/ 	.word	0xffffffff


	//   ....[106]....
        /*0334*/ 	.word	0xffffffff


	//   ....[107]....
        /*0338*/ 	.word	0xffffffff


	//   ....[108]....
        /*033c*/ 	.word	0xffffffff


	//   ....[109]....
        /*0340*/ 	.word	0xffffffff


	//   ....[110]....
        /*0344*/ 	.word	0xffffffff


	//   ....[111]....
        /*0348*/ 	.word	0xffffffff


	//   ....[112]....
        /*034c*/ 	.word	0xffffffff


	//   ....[113]....
        /*0350*/ 	.word	0xffffffff


	//   ....[114]....
        /*0354*/ 	.word	0xffffffff


	//   ....[115]....
        /*0358*/ 	.word	0xffffffff


	//   ....[116]....
        /*035c*/ 	.word	0xffffffff


	//   ....[117]....
        /*0360*/ 	.word	0xffffffff


	//   ....[118]....
        /*0364*/ 	.word	0xffffffff


	//   ....[119]....
        /*0368*/ 	.word	0xffffffff


	//   ....[120]....
        /*036c*/ 	.word	0xffffffff


	//   ....[121]....
        /*0370*/ 	.word	0xffffffff


	//   ....[122]....
        /*0374*/ 	.word	0xffffffff


	//   ....[123]....
        /*0378*/ 	.word	0xffffffff


	//   ....[124]....
        /*037c*/ 	.word	0xffffffff


	//   ....[125]....
        /*0380*/ 	.word	0xffffffff


	//   ....[126]....
        /*0384*/ 	.word	0xffffffff


	//   ....[127]....
        /*0388*/ 	.word	0xffffffff


	//   ....[128]....
        /*038c*/ 	.word	0xffffffff


	//   ....[129]....
        /*0390*/ 	.word	0xffffffff


	//   ....[130]....
        /*0394*/ 	.word	0xffffffff


	//   ....[131]....
        /*0398*/ 	.word	0xffffffff


	//   ....[132]....
        /*039c*/ 	.word	0xffffffff


	//   ....[133]....
        /*03a0*/ 	.word	0xffffffff


	//   ....[134]....
        /*03a4*/ 	.word	0xffffffff


	//   ....[135]....
        /*03a8*/ 	.word	0xffffffff


	//   ....[136]....
        /*03ac*/ 	.word	0xffffffff


	//   ....[137]....
        /*03b0*/ 	.word	0xffffffff


	//   ....[138]....
        /*03b4*/ 	.word	0xffffffff


	//   ....[139]....
        /*03b8*/ 	.word	0xffffffff


	//   ....[140]....
        /*03bc*/ 	.word	0xffffffff


	//   ....[141]....
        /*03c0*/ 	.word	0xffffffff


	//   ....[142]....
        /*03c4*/ 	.word	0xffffffff


	//   ....[143]....
        /*03c8*/ 	.word	0xffffffff


	//   ....[144]....
        /*03cc*/ 	.word	0xffffffff


	//   ....[145]....
        /*03d0*/ 	.word	0xffffffff


	//   ....[146]....
        /*03d4*/ 	.word	0xffffffff


	//   ....[147]....
        /*03d8*/ 	.word	0xffffffff


	//   ....[148]....
        /*03dc*/ 	.word	0xffffffff


	//   ....[149]....
        /*03e0*/ 	.word	0xffffffff


	//   ....[150]....
        /*03e4*/ 	.word	0xffffffff


	//   ....[151]....
        /*03e8*/ 	.word	0xffffffff


	//   ....[152]....
        /*03ec*/ 	.word	0xffffffff


	//   ....[153]....
        /*03f0*/ 	.word	0xffffffff


	//   ....[154]....
        /*03f4*/ 	.word	0xffffffff


	//   ....[155]....
        /*03f8*/ 	.word	0xffffffff


	//   ....[156]....
        /*03fc*/ 	.word	0xffffffff


	//   ....[157]....
        /*0400*/ 	.word	0xffffffff


	//   ....[158]....
        /*0404*/ 	.word	0xffffffff


	//   ....[159]....
        /*0408*/ 	.word	0xffffffff


	//   ....[160]....
        /*040c*/ 	.word	0xffffffff


	//   ....[161]....
        /*0410*/ 	.word	0xffffffff


	//   ....[162]....
        /*0414*/ 	.word	0xffffffff


	//   ....[163]....
        /*0418*/ 	.word	0xffffffff


	//   ....[164]....
        /*041c*/ 	.word	0xffffffff


	//   ....[165]....
        /*0420*/ 	.word	0xffffffff


	//   ....[166]....
        /*0424*/ 	.word	0xffffffff


	//   ....[167]....
        /*0428*/ 	.word	0xffffffff


	//   ....[168]....
        /*042c*/ 	.word	0xffffffff


	//   ....[169]....
        /*0430*/ 	.word	0xffffffff


	//   ....[170]....
        /*0434*/ 	.word	0xffffffff


	//   ....[171]....
        /*0438*/ 	.word	0xffffffff


	//   ....[172]....
        /*043c*/ 	.word	0xffffffff


	//   ....[173]....
        /*0440*/ 	.word	0xffffffff


	//   ....[174]....
        /*0444*/ 	.word	0xffffffff


	//   ....[175]....
        /*0448*/ 	.word	0xffffffff


	//   ....[176]....
        /*044c*/ 	.word	0xffffffff


	//   ....[177]....
        /*0450*/ 	.word	0xffffffff


	//   ....[178]....
        /*0454*/ 	.word	0xffffffff


	//   ....[179]....
        /*0458*/ 	.word	0xffffffff


	//   ....[180]....
        /*045c*/ 	.word	0xffffffff


	//   ....[181]....
        /*0460*/ 	.word	0xffffffff


	//   ....[182]....
        /*0464*/ 	.word	0xffffffff


	//   ....[183]....
        /*0468*/ 	.word	0xffffffff


	//   ....[184]....
        /*046c*/ 	.word	0xffffffff


	//   ....[185]....
        /*0470*/ 	.word	0xffffffff


	//   ....[186]....
        /*0474*/ 	.word	0xffffffff


	//   ....[187]....
        /*0478*/ 	.word	0xffffffff


	//   ....[188]....
        /*047c*/ 	.word	0xffffffff


	//   ....[189]....
        /*0480*/ 	.word	0xffffffff


	//   ....[190]....
        /*0484*/ 	.word	0xffffffff


	//   ....[191]....
        /*0488*/ 	.word	0xffffffff


	//   ....[192]....
        /*048c*/ 	.word	0xffffffff


	//   ....[193]....
        /*0490*/ 	.word	0xffffffff


	//   ....[194]....
        /*0494*/ 	.word	0xffffffff


	//   ....[195]....
        /*0498*/ 	.word	0xffffffff


	//   ....[196]....
        /*049c*/ 	.word	0xffffffff


	//   ....[197]....
        /*04a0*/ 	.word	0xffffffff


	//   ....[198]....
        /*04a4*/ 	.word	0xffffffff


	//   ....[199]....
        /*04a8*/ 	.word	0xffffffff


	//   ....[200]....
        /*04ac*/ 	.word	0xffffffff


	//   ....[201]....
        /*04b0*/ 	.word	0xffffffff


	//   ....[202]....
        /*04b4*/ 	.word	0xffffffff


	//   ....[203]....
        /*04b8*/ 	.word	0xffffffff


	//   ....[204]....
        /*04bc*/ 	.word	0xffffffff


	//   ....[205]....
        /*04c0*/ 	.word	0xffffffff


	//   ....[206]....
        /*04c4*/ 	.word	0xffffffff


	//   ....[207]....
        /*04c8*/ 	.word	0xffffffff


	//   ....[208]....
        /*04cc*/ 	.word	0xffffffff


	//   ....[209]....
        /*04d0*/ 	.word	0xffffffff


	//   ....[210]....
        /*04d4*/ 	.word	0xffffffff


	//   ....[211]....
        /*04d8*/ 	.word	0xffffffff


	//----- nvinfo : EIATTR_COOP_GROUP_INSTR_OFFSETS
	.align		4
.L_446:
        /*04dc*/ 	.byte	0x04, 0x28
        /*04de*/ 	.short	(.L_448 - .L_447)


	//   ....[0]....
.L_447:
        /*04e0*/ 	.word	0x00000050


	//   ....[1]....
        /*04e4*/ 	.word	0x000001e0


	//   ....[2]....
        /*04e8*/ 	.word	0x00000210


	//   ....[3]....
        /*04ec*/ 	.word	0x00000240


	//   ....[4]....
        /*04f0*/ 	.word	0x00000270


	//   ....[5]....
        /*04f4*/ 	.word	0x000002a0


	//   ....[6]....
        /*04f8*/ 	.word	0x000002d0


	//   ....[7]....
        /*04fc*/ 	.word	0x00000440


	//   ....[8]....
        /*0500*/ 	.word	0x00000480


	//   ....[9]....
        /*0504*/ 	.word	0x000004b0


	//   ....[10]....
        /*0508*/ 	.word	0x000004e0


	//   ....[11]....
        /*050c*/ 	.word	0x00000510


	//   ....[12]....
        /*0510*/ 	.word	0x00000540


	//   ....[13]....
        /*0514*/ 	.word	0x000005d0


	//   ....[14]....
        /*0518*/ 	.word	0x00000600


	//   ....[15]....
        /*051c*/ 	.word	0x00000620


	//   ....[16]....
        /*0520*/ 	.word	0x00000680


	//   ....[17]....
        /*0524*/ 	.word	0x000037b0


	//   ....[18]....
        /*0528*/ 	.word	0x000037c0


	//   ....[19]....
        /*052c*/ 	.word	0x00005330


	//   ....[20]....
        /*0530*/ 	.word	0x00005340


	//   ....[21]....
        /*0534*/ 	.word	0x00006e30


	//   ....[22]....
        /*0538*/ 	.word	0x00006e40


	//   ....[23]....
        /*053c*/ 	.word	0x00007330


	//   ....[24]....
        /*0540*/ 	.word	0x00007340


	//   ....[25]....
        /*0544*/ 	.word	0x00008030


	//   ....[26]....
        /*0548*/ 	.word	0x00008050


	//   ....[27]....
        /*054c*/ 	.word	0x00008180


	//   ....[28]....
        /*0550*/ 	.word	0x00008190


	//   ....[29]....
        /*0554*/ 	.word	0x000082c0


	//   ....[30]....
        /*0558*/ 	.word	0x000082e0


	//   ....[31]....
        /*055c*/ 	.word	0x00008410


	//   ....[32]....
        /*0560*/ 	.word	0x00008420


	//   ....[33]....
        /*0564*/ 	.word	0x00008940


	//   ....[34]....
        /*0568*/ 	.word	0x00008960


	//   ....[35]....
        /*056c*/ 	.word	0x00008980


	//   ....[36]....
        /*0570*/ 	.word	0x00008990


	//   ....[37]....
        /*0574*/ 	.word	0x00008a80


	//   ....[38]....
        /*0578*/ 	.word	0x00008ab0


	//   ....[39]....
        /*057c*/ 	.word	0x00008ad0


	//   ....[40]....
        /*0580*/ 	.word	0x00008be0


	//   ....[41]....
        /*0584*/ 	.word	0x00008f50


	//   ....[42]....
        /*0588*/ 	.word	0x00008f70


	//   ....[43]....
        /*058c*/ 	.word	0x00009050


	//   ....[44]....
        /*0590*/ 	.word	0x00009090


	//   ....[45]....
        /*0594*/ 	.word	0x00009390


	//   ....[46]....
        /*0598*/ 	.word	0x000093b0


	//   ....[47]....
        /*059c*/ 	.word	0x000093c0


	//   ....[48]....
        /*05a0*/ 	.word	0x000093d0


	//   ....[49]....
        /*05a4*/ 	.word	0x0000be20


	//   ....[50]....
        /*05a8*/ 	.word	0x0000be40


	//   ....[51]....
        /*05ac*/ 	.word	0x0000be60


	//   ....[52]....
        /*05b0*/ 	.word	0x0000be70


	//   ....[53]....
        /*05b4*/ 	.word	0x0000ecc0


	//   ....[54]....
        /*05b8*/ 	.word	0x0000ece0


	//   ....[55]....
        /*05bc*/ 	.word	0x0000ed90


	//   ....[56]....
        /*05c0*/ 	.word	0x0000edf0


	//   ....[57]....
        /*05c4*/ 	.word	0x00010270


	//   ....[58]....
        /*05c8*/ 	.word	0x000102d0


	//   ....[59]....
        /*05cc*/ 	.word	0x000102e0


	//   ....[60]....
        /*05d0*/ 	.word	0x00010310


	//   ....[61]....
        /*05d4*/ 	.word	0x00011600


	//   ....[62]....
        /*05d8*/ 	.word	0x00011620


	//   ....[63]....
        /*05dc*/ 	.word	0x00011710


	//   ....[64]....
        /*05e0*/ 	.word	0x00011730


	//   ....[65]....
        /*05e4*/ 	.word	0x00011bc0


	//   ....[66]....
        /*05e8*/ 	.word	0x00011be0


	//   ....[67]....
        /*05ec*/ 	.word	0x00011ce0


	//   ....[68]....
        /*05f0*/ 	.word	0x00011d20


	//   ....[69]....
        /*05f4*/ 	.word	0x00012e80


	//   ....[70]....
        /*05f8*/ 	.word	0x00012eb0


	//   ....[71]....
        /*05fc*/ 	.word	0x00013170


	//   ....[72]....
        /*0600*/ 	.word	0x000132a0


	//   ....[73]....
        /*0604*/ 	.word	0x00014850


	//   ....[74]....
        /*0608*/ 	.word	0x00014870


	//   ....[75]....
        /*060c*/ 	.word	0x00014980


	//   ....[76]....
        /*0610*/ 	.word	0x000149b0


	//   ....[77]....
        /*0614*/ 	.word	0x00014bd0


	//   ....[78]....
        /*0618*/ 	.word	0x00014c00


	//   ....[79]....
        /*061c*/ 	.word	0x00014c10


	//   ....[80]....
        /*0620*/ 	.word	0x00014c40


	//   ....[81]....
        /*0624*/ 	.word	0x00016130


	//   ....[82]....
        /*0628*/ 	.word	0x00016140


	//   ....[83]....
        /*062c*/ 	.word	0x00016160


	//   ....[84]....
        /*0630*/ 	.word	0x00016180


	//   ....[85]....
        /*0634*/ 	.word	0x00016500


	//   ....[86]....
        /*0638*/ 	.word	0x00016520


	//   ....[87]....
        /*063c*/ 	.word	0x00016640


	//   ....[88]....
        /*0640*/ 	.word	0x00016650


	//   ....[89]....
        /*0644*/ 	.word	0x00016780


	//   ....[90]....
        /*0648*/ 	.word	0x000167a0


	//   ....[91]....
        /*064c*/ 	.word	0x000168d0


	//   ....[92]....
        /*0650*/ 	.word	0x000168e0


	//   ....[93]....
        /*0654*/ 	.word	0x00016c00


	//   ....[94]....
        /*0658*/ 	.word	0x00016c20


	//   ....[95]....
        /*065c*/ 	.word	0x00017690


	//   ....[96]....
        /*0660*/ 	.word	0x000176a0


	//   ....[97]....
        /*0664*/ 	.word	0x00018890


	//   ....[98]....
        /*0668*/ 	.word	0x000188b0


	//   ....[99]....
        /*066c*/ 	.word	0x000189e0


	//   ....[100]....
        /*0670*/ 	.word	0x000189f0


	//   ....[101]....
        /*0674*/ 	.word	0x00018b20


	//   ....[102]....
        /*0678*/ 	.word	0x00018b40


	//   ....[103]....
        /*067c*/ 	.word	0x00018c70


	//   ....[104]....
        /*0680*/ 	.word	0x00018c80


	//   ....[105]....
        /*0684*/ 	.word	0x00018e40


	//   ....[106]....
        /*0688*/ 	.word	0x00018e60


	//   ....[107]....
        /*068c*/ 	.word	0x00018f80


	//   ....[108]....
        /*0690*/ 	.word	0x00018fc0


	//   ....[109]....
        /*0694*/ 	.word	0x00018ff0


	//   ....[110]....
        /*0698*/ 	.word	0x00019020


	//   ....[111]....
        /*069c*/ 	.word	0x00019050


	//   ....[112]....
        /*06a0*/ 	.word	0x00019080


	//   ....[113]....
        /*06a4*/ 	.word	0x000191e0


	//   ....[114]....
        /*06a8*/ 	.word	0x00019220


	//   ....[115]....
        /*06ac*/ 	.word	0x00019250


	//   ....[116]....
        /*06b0*/ 	.word	0x00019280


	//   ....[117]....
        /*06b4*/ 	.word	0x000192b0


	//   ....[118]....
        /*06b8*/ 	.word	0x000192e0


	//   ....[119]....
        /*06bc*/ 	.word	0x00019370


	//   ....[120]....
        /*06c0*/ 	.word	0x000193a0


	//   ....[121]....
        /*06c4*/ 	.word	0x000193b0


	//   ....[122]....
        /*06c8*/ 	.word	0x00019410


	//   ....[123]....
        /*06cc*/ 	.word	0x00019950


	//   ....[124]....
        /*06d0*/ 	.word	0x000199b0


	//   ....[125]....
        /*06d4*/ 	.word	0x00019a00


	//   ....[126]....
        /*06d8*/ 	.word	0x00019a50


	//   ....[127]....
        /*06dc*/ 	.word	0x00019aa0


	//   ....[128]....
        /*06e0*/ 	.word	0x00019b10


	//   ....[129]....
        /*06e4*/ 	.word	0x00019b60


	//   ....[130]....
        /*06e8*/ 	.word	0x00019bc0


	//   ....[131]....
        /*06ec*/ 	.word	0x00019c30


	//   ....[132]....
        /*06f0*/ 	.word	0x00019c90


	//   ....[133]....
        /*06f4*/ 	.word	0x00019d00


	//   ....[134]....
        /*06f8*/ 	.word	0x00019d70


	//   ....[135]....
        /*06fc*/ 	.word	0x00019de0


	//   ....[136]....
        /*0700*/ 	.word	0x00019e40


	//   ....[137]....
        /*0704*/ 	.word	0x00019eb0


	//   ....[138]....
        /*0708*/ 	.word	0x00019f20


	//   ....[139]....
        /*070c*/ 	.word	0x00019f90


	//   ....[140]....
        /*0710*/ 	.word	0x00019ff0


	//   ....[141]....
        /*0714*/ 	.word	0x0001a060


	//   ....[142]....
        /*0718*/ 	.word	0x0001a0d0


	//   ....[143]....
        /*071c*/ 	.word	0x0001a240


	//   ....[144]....
        /*0720*/ 	.word	0x0001a2a0


	//   ....[145]....
        /*0724*/ 	.word	0x0001a310


	//   ....[146]....
        /*0728*/ 	.word	0x0001a380


	//   ....[147]....
        /*072c*/ 	.word	0x0001a3f0


	//   ....[148]....
        /*0730*/ 	.word	0x0001a450


	//   ....[149]....
        /*0734*/ 	.word	0x0001a4c0


	//   ....[150]....
        /*0738*/ 	.word	0x0001a530


	//   ....[151]....
        /*073c*/ 	.word	0x0001a5a0


	//   ....[152]....
        /*0740*/ 	.word	0x0001a600


	//   ....[153]....
        /*0744*/ 	.word	0x0001a670


	//   ....[154]....
        /*0748*/ 	.word	0x0001a6e0


	//   ....[155]....
        /*074c*/ 	.word	0x0001a850


	//   ....[156]....
        /*0750*/ 	.word	0x0001a8b0


	//   ....[157]....
        /*0754*/ 	.word	0x0001a920


	//   ....[158]....
        /*0758*/ 	.word	0x0001a990


	//   ....[159]....
        /*075c*/ 	.word	0x0001ab00


	//   ....[160]....
        /*0760*/ 	.word	0x0001ab60


	//   ....[161]....
        /*0764*/ 	.word	0x0001abd0


	//   ....[162]....
        /*0768*/ 	.word	0x0001ac40


	//   ....[163]....
        /*076c*/ 	.word	0x0001adc0


	//   ....[164]....
        /*0770*/ 	.word	0x0001ae20


	//   ....[165]....
        /*0774*/ 	.word	0x0001ae70


	//   ....[166]....
        /*0778*/ 	.word	0x0001aee0


	//   ....[167]....
        /*077c*/ 	.word	0x0001af50


	//   ....[168]....
        /*0780*/ 	.word	0x0001b0d0


	//   ....[169]....
        /*0784*/ 	.word	0x0001b130


	//   ....[170]....
        /*0788*/ 	.word	0x0001b190


	//   ....[171]....
        /*078c*/ 	.word	0x0001b1f0


	//   ....[172]....
        /*0790*/ 	.word	0x0001b240


	//   ....[173]....
        /*0794*/ 	.word	0x0001b280


	//   ....[174]....
        /*0798*/ 	.word	0x0001b2f0


	//   ....[175]....
        /*079c*/ 	.word	0x0001b360


	//   ....[176]....
        /*07a0*/ 	.word	0x0001b3d0


	//   ....[177]....
        /*07a4*/ 	.word	0x0001b430


	//   ....[178]....
        /*07a8*/ 	.word	0x0001b4a0


	//   ....[179]....
        /*07ac*/ 	.word	0x0001b510


	//   ....[180]....
        /*07b0*/ 	.word	0x0001b580


	//   ....[181]....
        /*07b4*/ 	.word	0x0001b5e0


	//   ....[182]....
        /*07b8*/ 	.word	0x0001b650


	//   ....[183]....
        /*07bc*/ 	.word	0x0001b6c0


	//   ....[184]....
        /*07c0*/ 	.word	0x0001b730


	//   ....[185]....
        /*07c4*/ 	.word	0x0001b790


	//   ....[186]....
        /*07c8*/ 	.word	0x0001b800


	//   ....[187]....
        /*07cc*/ 	.word	0x0001b870


	//   ....[188]....
        /*07d0*/ 	.word	0x0001b8e0


	//   ....[189]....
        /*07d4*/ 	.word	0x0001b940


	//   ....[190]....
        /*07d8*/ 	.word	0x0001b9b0


	//   ....[191]....
        /*07dc*/ 	.word	0x0001ba20


	//   ....[192]....
        /*07e0*/ 	.word	0x0001ba90


	//   ....[193]....
        /*07e4*/ 	.word	0x0001baf0


	//   ....[194]....
        /*07e8*/ 	.word	0x0001bb60


	//   ....[195]....
        /*07ec*/ 	.word	0x0001bbd0


	//   ....[196]....
        /*07f0*/ 	.word	0x0001bc20


	//   ....[197]....
        /*07f4*/ 	.word	0x0001bc60


	//   ....[198]....
        /*07f8*/ 	.word	0x0001bcb0


	//   ....[199]....
        /*07fc*/ 	.word	0x0001bd00


	//   ....[200]....
        /*0800*/ 	.word	0x0001bd50


	//   ....[201]....
        /*0804*/ 	.word	0x0001bdc0


	//   ....[202]....
        /*0808*/ 	.word	0x0001be10


	//   ....[203]....
        /*080c*/ 	.word	0x0001be60


	//   ....[204]....
        /*0810*/ 	.word	0x0001beb0


	//   ....[205]....
        /*0814*/ 	.word	0x0001bf00


	//   ....[206]....
        /*0818*/ 	.word	0x0001bf50


	//   ....[207]....
        /*081c*/ 	.word	0x0001bfc0


	//   ....[208]....
        /*0820*/ 	.word	0x0001c010


	//   ....[209]....
        /*0824*/ 	.word	0x0001c070


	//   ....[210]....
        /*0828*/ 	.word	0x0001c0d0


	//   ....[211]....
        /*082c*/ 	.word	0x0001c140


	//----- nvinfo : EIATTR_EXIT_INSTR_OFFSETS
	.align		4
.L_448:
        /*0830*/ 	.byte	0x04, 0x1c
        /*0832*/ 	.short	(.L_450 - .L_449)


	//   ....[0]....
.L_449:
        /*0834*/ 	.word	0x00000b40


	//   ....[1]....
        /*0838*/ 	.word	0x00019910


	//----- nvinfo : EIATTR_MAX_THREADS
	.align		4
.L_450:
        /*083c*/ 	.byte	0x04, 0x05
        /*083e*/ 	.short	(.L_452 - .L_451)
.L_451:
        /*0840*/ 	.word	0x00000100
        /*0844*/ 	.word	0x00000001
        /*0848*/ 	.word	0x00000001


	//----- nvinfo : EIATTR_CRS_STACK_SIZE
	.align		4
.L_452:
        /*084c*/ 	.byte	0x04, 0x1e
        /*084e*/ 	.short	(.L_454 - .L_453)
.L_453:
        /*0850*/ 	.word	0x00000000
.L_454:


//--------------------- .nv.info._ZN7cutlass13device_kernelIN5flash19enable_sm80_to_sm89INS1_16FlashAttnFwdSm80INS1_25CollectiveMainloopFwdSm80ILi8ELi2ELb0EN4cute5tupleIJNS5_1CILi128EEENS7_ILi64EEENS7_ILi192EEEEEELi192ENS_10bfloat16_tEfNS_4arch4Sm80ELb0ELb1ELb1ELb0ELb1ELb0ELb1ELb1EEENS1_21CollectiveEpilogueFwdINS6_IJS8_SA_S9_EEENS6_IJNS7_ILi1EEESI_SI_EEESC_SE_Li256ELb0ELb1ELb1ELb0EEENS1_19SingleTileSchedulerILb0ELb1ELb1ELi128EEEEEEEEEvNT_6ParamsE --------------------------
	.section	.nv.info._ZN7cutlass13device_kernelIN5flash19enable_sm80_to_sm89INS1_16FlashAttnFwdSm80INS1_25CollectiveMainloopFwdSm80ILi8ELi2ELb0EN4cute5tupleIJNS5_1CILi128EEENS7_ILi64EEENS7_ILi192EEEEEELi192ENS_10bfloat16_tEfNS_4arch4Sm80ELb0ELb1ELb1ELb0ELb1ELb0ELb1ELb1EEENS1_21CollectiveEpilogueFwdINS6_IJS8_SA_S9_EEENS6_IJNS7_ILi1EEESI_SI_EEESC_SE_Li256ELb0ELb1ELb1ELb0EEENS1_19SingleTileSchedulerILb0ELb1ELb1ELi128EEEEEEEEEvNT_6ParamsE,"",@"SHT_CUDA_INFO"
	.sectionflags	@""
	.align	4


	//----- nvinfo : EIATTR_CUDA_API_VERSION
	.align		4
        /*0000*/ 	.byte	0x04, 0x37
        /*0002*/ 	.short	(.L_456 - .L_455)
.L_455:
        /*0004*/ 	.word	0x00000082


	//----- nvinfo : EIATTR_SW2861232_WAR
	.align		4
.L_456:
        /*0008*/ 	.byte	0x01, 0x35
	.zero		2


	//----- nvinfo : EIATTR_PARAM_CBANK
	.align		4
        /*000c*/ 	.byte	0x04, 0x0a
        /*000e*/ 	.short	(.L_458 - .L_457)
	.align		4
.L_457:
        /*0010*/ 	.word	index@(.nv.constant0._ZN7cutlass13device_kernelIN5flash19enable_sm80_to_sm89INS1_16FlashAttnFwdSm80INS1_25CollectiveMainloopFwdSm80ILi8ELi2ELb0EN4cute5tupleIJNS5_1CILi128EEENS7_ILi64EEENS7_ILi192EEEEEELi192ENS_10bfloat16_tEfNS_4arch4Sm80ELb0ELb1ELb1ELb0ELb1ELb0ELb1ELb1EEENS1_21CollectiveEpilogueFwdINS6_IJS8_SA_S9_EEENS6_IJNS7_ILi1EEESI_SI_EEESC_SE_Li256ELb0ELb1ELb1ELb0EEENS1_19SingleTileSchedulerILb0ELb1ELb1ELi128EEEEEEEEEvNT_6ParamsE)
        /*0014*/ 	.short	0x0160
        /*0016*/ 	.short	0x0418


	//----- nvinfo : EIATTR_CBANK_PARAM_SIZE
	.align		4
.L_458:
        /*0018*/ 	.byte	0x03, 0x19
        /*001a*/ 	.short	0x0418


	//----- nvinfo : EIATTR_KPARAM_INFO
	.align		4
        /*001c*/ 	.byte	0x04, 0x17
        /*001e*/ 	.short	(.L_460 - .L_459)
.L_459:
        /*0020*/ 	.word	0x00000000
        /*0024*/ 	.short	0x0000
        /*0026*/ 	.short	0x0000
        /*0028*/ 	.byte	0x00, 0xf0, 0x61, 0x10


	//----- nvinfo : EIATTR_MAXREG_COUNT
	.align		4
.L_460:
        /*002c*/ 	.byte	0x03, 0x1b
        /*002e*/ 	.short	0x00ff


	//----- nvinfo : EIATTR_NUM_BARRIERS
	.align		4
        /*0030*/ 	.byte	0x02, 0x4c
        /*0032*/ 	.byte	0x02
	.zero		1


	//----- nvinfo : EIATTR_MERCURY_ISA_VERSION
	.align		4
        /*0034*/ 	.byte	0x03, 0x5f
        /*0036*/ 	.short	0x0000


	//----- nvinfo : EIATTR_COOP_GROUP_MASK_REGIDS
	.align		4
        /*0038*/ 	.byte	0x04, 0x29
        /*003a*/ 	.short	(.L_462 - .L_461)


	//   ....[0]....
.L_461:
        /*003c*/ 	.word	0xffffffff


	//   ....[1]....
        /*0040*/ 	.word	0xffffffff


	//   ....[2]....
        /*0044*/ 	.word	0xffffffff


	//   ....[3]....
        /*0048*/ 	.word	0xffffffff


	//   ....[4]....
        /*004c*/ 	.word	0xffffffff


	//   ....[5]....
        /*0050*/ 	.word	0xffffffff


	//   ....[6]....
        /*0054*/ 	.word	0xffffffff


	//   ....[7]....
        /*0058*/ 	.word	0xffffffff


	//   ....[8]....
        /*005c*/ 	.word	0xffffffff


	//   ....[9]....
        /*0060*/ 	.word	0xffffffff


	//   ....[10]....
        /*0064*/ 	.word	0xffffffff


	//   ....[11]....
        /*0068*/ 	.word	0xffffffff


	//   ....[12]....
        /*006c*/ 	.word	0xffffffff


	//   ....[13]....
        /*0070*/ 	.word	0xffffffff


	//   ....[14]....
        /*0074*/ 	.word	0xffffffff


	//   ....[15]....
        /*0078*/ 	.word	0xffffffff


	//   ....[16]....
        /*007c*/ 	.word	0xffffffff


	//   ....[17]....
        /*0080*/ 	.word	0xffffffff


	//   ....[18]....
        /*0084*/ 	.word	0xffffffff


	//   ....[19]....
        /*0088*/ 	.word	0xffffffff


	//   ....[20]....
        /*008c*/ 	.word	0xffffffff


	//   ....[21]....
        /*0090*/ 	.word	0xffffffff


	//   ....[22]....
        /*0094*/ 	.word	0xffffffff


	//   ....[23]....
        /*0098*/ 	.word	0xffffffff


	//   ....[24]....
        /*009c*/ 	.word	0xffffffff


	//   ....[25]....
        /*00a0*/ 	.word	0xffffffff


	//   ....[26]....
        /*00a4*/ 	.word	0xffffffff


	//   ....[27]....
        /*00a8*/ 	.word	0xffffffff


	//   ....[28]....
        /*00ac*/ 	.word	0xffffffff


	//   ....[29]....
        /*00b0*/ 	.word	0xffffffff


	//   ....[30]....
        /*00b4*/ 	.word	0xffffffff


	//   ....[31]....
        /*00b8*/ 	.word	0xffffffff


	//   ....[32]....
        /*00bc*/ 	.word	0xffffffff


	//   ....[33]....
        /*00c0*/ 	.word	0xffffffff


	//   ....[34]....
        /*00c4*/ 	.word	0xffffffff


	//   ....[35]....
        /*00c8*/ 	.word	0xffffffff


	//   ....[36]....
        /*00cc*/ 	.word	0xffffffff


	//   ....[37]....
        /*00d0*/ 	.word	0xffffffff


	//   ....[38]....
        /*00d4*/ 	.word	0xffffffff


	//   ....[39]....
        /*00d8*/ 	.word	0xffffffff


	//   ....[40]....
        /*00dc*/ 	.word	0xffffffff


	//   ....[41]....
        /*00e0*/ 	.word	0xffffffff


	//   ....[42]....
        /*00e4*/ 	.word	0xffffffff


	//   ....[43]....
        /*00e8*/ 	.word	0xffffffff


	//   ....[44]....
        /*00ec*/ 	.word	0xffffffff


	//   ....[45]....
        /*00f0*/ 	.word	0xffffffff


	//   ....[46]....
        /*00f4*/ 	.word	0xffffffff


	//   ....[47]....
        /*00f8*/ 	.word	0xffffffff


	//   ....[48]....
        /*00fc*/ 	.word	0xffffffff


	//   ....[49]....
        /*0100*/ 	.word	0xffffffff


	//   ....[50]....
        /*0104*/ 	.word	0xffffffff


	//   ....[51]....
        /*0108*/ 	.word	0xffffffff


	//   ....[52]....
        /*010c*/ 	.word	0xffffffff


	//   ....[53]....
        /*0110*/ 	.word	0xffffffff


	//   ....[54]....
        /*0114*/ 	.word	0xffffffff


	//   ....[55]....
        /*0118*/ 	.word	0xffffffff


	//   ....[56]....
        /*011c*/ 	.word	0xffffffff


	//   ....[57]....
        /*0120*/ 	.word	0xffffffff


	//   ....[58]....
        /*0124*/ 	.word	0xffffffff


	//   ....[59]....
        /*0128*/ 	.word	0xffffffff


	//   ....[60]....
        /*012c*/ 	.word	0xffffffff


	//   ....[61]....
        /*0130*/ 	.word	0xffffffff


	//   ....[62]....
        /*0134*/ 	.word	0xffffffff


	//   ....[63]....
        /*0138*/ 	.word	0xffffffff


	//   ....[64]....
        /*013c*/ 	.word	0xffffffff


	//   ....[65]....
        /*0140*/ 	.word	0xffffffff


	//   ....[66]....
        /*0144*/ 	.word	0xffffffff


	//   ....[67]....
        /*0148*/ 	.word	0xffffffff


	//   ....[68]....
        /*014c*/ 	.word	0xffffffff


	//   ....[69]....
        /*0150*/ 	.word	0xffffffff


	//   ....[70]....
        /*0154*/ 	.word	0xffffffff


	//   ....[71]....
        /*0158*/ 	.word	0xffffffff


	//   ....[72]....
        /*015c*/ 	.word	0xffffffff


	//   ....[73]....
        /*0160*/ 	.word	0xffffffff


	//   ....[74]....
        /*0164*/ 	.word	0xffffffff


	//   ....[75]....
        /*0168*/ 	.word	0xffffffff


	//   ....[76]....
        /*016c*/ 	.word	0xffffffff


	//   ....[77]....
        /*0170*/ 	.word	0xffffffff


	//   ....[78]....
        /*0174*/ 	.word	0xffffffff


	//   ....[79]....
        /*0178*/ 	.word	0xffffffff


	//   ....[80]....
        /*017c*/ 	.word	0xffffffff


	//   ....[81]....
        /*0180*/ 	.word	0xffffffff


	//   ....[82]....
        /*0184*/ 	.word	0xffffffff


	//   ....[83]....
        /*0188*/ 	.word	0xffffffff


	//   ....[84]....
        /*018c*/ 	.word	0xffffffff


	//   ....[85]....
        /*0190*/ 	.word	0xffffffff


	//   ....[86]....
        /*0194*/ 	.word	0xffffffff


	//----- nvinfo : EIATTR_COOP_GROUP_INSTR_OFFSETS
	.align		4
.L_462:
        /*0198*/ 	.byte	0x04, 0x28
        /*019a*/ 	.short	(.L_464 - .L_463)


	//   ....[0]....
.L_463:
        /*019c*/ 	.word	0x00000050


	//   ....[1]....
        /*01a0*/ 	.word	0x000012e0


	//   ....[2]....
        /*01a4*/ 	.word	0x00001310


	//   ....[3]....
        /*01a8*/ 	.word	0x00001540


	//   ....[4]....
        /*01ac*/ 	.word	0x00001570


	//   ....[5]....
        /*01b0*/ 	.word	0x00001690


	//   ....[6]....
        /*01b4*/ 	.word	0x000016c0


	//   ....[7]....
        /*01b8*/ 	.word	0x000017d0


	//   ....[8]....
        /*01bc*/ 	.word	0x00001810


	//   ....[9]....
        /*01c0*/ 	.word	0x00001d70


	//   ....[10]....
        /*01c4*/ 	.word	0x00001d90


	//   ....[11]....
        /*01c8*/ 	.word	0x00001db0


	//   ....[12]....
        /*01cc*/ 	.word	0x00001dd0


	//   ....[13]....
        /*01d0*/ 	.word	0x00001e90


	//   ....[14]....
        /*01d4*/ 	.word	0x00001eb0


	//   ....[15]....
        /*01d8*/ 	.word	0x00001ed0


	//   ....[16]....
        /*01dc*/ 	.word	0x00001ef0


	//   ....[17]....
        /*01e0*/ 	.word	0x000023e0


	//   ....[18]....
        /*01e4*/ 	.word	0x00002410


	//   ....[19]....
        /*01e8*/ 	.word	0x00002430


	//   ....[20]....
        /*01ec*/ 	.word	0x00002440


	//   ....[21]....
        /*01f0*/ 	.word	0x00002a00


	//   ....[22]....
        /*01f4*/ 	.word	0x00002a30


	//   ....[23]....
        /*01f8*/ 	.word	0x00002a50


	//   ....[24]....
        /*01fc*/ 	.word	0x00002ab0


	//   ....[25]....
        /*0200*/ 	.word	0x00003880


	//   ....[26]....
        /*0204*/ 	.word	0x00003ba0


	//   ....[27]....
        /*0208*/ 	.word	0x00004770


	//   ....[28]....
        /*020c*/ 	.word	0x000048b0


	//   ....[29]....
        /*0210*/ 	.word	0x000048d0


	//   ....[30]....
        /*0214*/ 	.word	0x00004940


	//   ....[31]....
        /*0218*/ 	.word	0x00005b10


	//   ....[32]....
        /*021c*/ 	.word	0x00005b40


	//   ....[33]....
        /*0220*/ 	.word	0x00005b60


	//   ....[34]....
        /*0224*/ 	.word	0x00005b70


	//   ....[35]....
        /*0228*/ 	.word	0x00006280


	//   ....[36]....
        /*022c*/ 	.word	0x000062a0


	//   ....[37]....
        /*0230*/ 	.word	0x000062b0


	//   ....[38]....
        /*0234*/ 	.word	0x000062c0


	//   ....[39]....
        /*0238*/ 	.word	0x00007020


	//   ....[40]....
        /*023c*/ 	.word	0x000074a0


	//   ....[41]....
        /*0240*/ 	.word	0x00007dc0


	//   ....[42]....
        /*0244*/ 	.word	0x00007ef0


	//   ....[43]....
        /*0248*/ 	.word	0x00007f10


	//   ....[44]....
        /*024c*/ 	.word	0x00007fb0


	//   ....[45]....
        /*0250*/ 	.word	0x00009880


	//   ....[46]....
        /*0254*/ 	.word	0x000098b0


	//   ....[47]....
        /*0258*/ 	.word	0x000098c0


	//   ....[48]....
        /*025c*/ 	.word	0x000098d0


	//   ....[49]....
        /*0260*/ 	.word	0x0000a050


	//   ....[50]....
        /*0264*/ 	.word	0x0000a070


	//   ....[51]....
        /*0268*/ 	.word	0x0000a080


	//   ....[52]....
        /*026c*/ 	.word	0x0000a090


	//   ....[53]....
        /*0270*/ 	.word	0x0000b1f0


	//   ....[54]....
        /*0274*/ 	.word	0x0000b220


	//   ....[55]....
        /*0278*/ 	.word	0x0000b240


	//   ....[56]....
        /*027c*/ 	.word	0x0000b280


	//   ....[57]....
        /*0280*/ 	.word	0x0000cb50


	//   ....[58]....
        /*0284*/ 	.word	0x0000cb80


	//   ....[59]....
        /*0288*/ 	.word	0x0000cb90


	//   ....[60]....
        /*028c*/ 	.word	0x0000cba0


	//   ....[61]....
        /*0290*/ 	.word	0x0000d0a0


	//   ....[62]....
        /*0294*/ 	.word	0x0000d0d0


	//   ....[63]....
        /*0298*/ 	.word	0x0000d0f0


	//   ....[64]....
        /*029c*/ 	.word	0x0000d100


	//   ....[65]....
        /*02a0*/ 	.word	0x0000ded0


	//   ....[66]....
        /*02a4*/ 	.word	0x0000e280


	//   ....[67]....
        /*02a8*/ 	.word	0x0000ebc0


	//   ....[68]....
        /*02ac*/ 	.word	0x0000ecd0


	//   ....[69]....
        /*02b0*/ 	.word	0x0000ece0


	//   ....[70]....
        /*02b4*/ 	.word	0x0000ed50


	//   ....[71]....
        /*02b8*/ 	.word	0x00010630


	//   ....[72]....
        /*02bc*/ 	.word	0x00010660


	//   ....[73]....
        /*02c0*/ 	.word	0x00010680


	//   ....[74]....
        /*02c4*/ 	.word	0x00010690


	//   ....[75]....
        /*02c8*/ 	.word	0x00010860


	//   ....[76]....
        /*02cc*/ 	.word	0x00010890


	//   ....[77]....
        /*02d0*/ 	.word	0x000108d0


	//   ....[78]....
        /*02d4*/ 	.word	0x000108e0


	//   ....[79]....
        /*02d8*/ 	.word	0x000115f0


	//   ....[80]....
        /*02dc*/ 	.word	0x00011630


	//   ....[81]....
        /*02e0*/ 	.word	0x00011660


	//   ....[82]....
        /*02e4*/ 	.word	0x000116a0


	//   ....[83]....
        /*02e8*/ 	.word	0x00011710


	//   ....[84]....
        /*02ec*/ 	.word	0x00011770


	//   ....[85]....
        /*02f0*/ 	.word	0x00012080


	//   ....[86]....
        /*02f4*/ 	.word	0x00012090


	//----- nvinfo : EIATTR_EXIT_INSTR_OFFSETS
	.align		4
.L_464:
        /*02f8*/ 	.byte	0x04, 0x1c
        /*02fa*/ 	.short	(.L_466 - .L_465)


	//   ....[0]....
.L_465:
        /*02fc*/ 	.word	0x000001b0


	//   ....[1]....
        /*0300*/ 	.word	0x000120a0


	//   ....[2]....
        /*0304*/ 	.word	0x00012940


	//   ....[3]....
        /*0308*/ 	.word	0x00012990


	//   ....[4]....
        /*030c*/ 	.word	0x000129c0


	//   ....[5]....
        /*0310*/ 	.word	0x00012a20


	//   ....[6]....
        /*0314*/ 	.word	0x00012cb0


	//----- nvinfo : EIATTR_CTAIDZ_USED
	.align		4
.L_466:
        /*0318*/ 	.byte	0x01, 0x04
	.zero		2


	//----- nvinfo : EIATTR_MAX_THREADS
	.align		4
        /*031c*/ 	.byte	0x04, 0x05
        /*031e*/ 	.short	(.L_468 - .L_467)
.L_467:
        /*0320*/ 	.word	0x00000100
        /*0324*/ 	.word	0x00000001
        /*0328*/ 	.word	0x00000001


	//----- nvinfo : EIATTR_CRS_STACK_SIZE
	.align		4
.L_468:
        /*032c*/ 	.byte	0x04, 0x1e
        /*032e*/ 	.short	(.L_470 - .L_469)
.L_469:
        /*0330*/ 	.word	0x00000000
.L_470:


//--------------------- .nv.info._ZN7cutlass13device_kernelIN5flash19enable_sm80_to_sm89INS1_16FlashAttnFwdSm80INS1_25CollectiveMainloopFwdSm80ILi8ELi2ELb0EN4cute5tupleIJNS5_1CILi128EEENS7_ILi64EEENS7_ILi192EEEEEELi192ENS_10bfloat16_tEfNS_4arch4Sm80ELb0ELb1ELb1ELb1ELb1ELb0ELb1ELb1EEENS1_21CollectiveEpilogueFwdINS6_IJS8_SA_S9_EEENS6_IJNS7_ILi1EEESI_SI_EEESC_SE_Li256ELb1ELb1ELb1ELb0EEENS1_36VarlenDynamicPersistentTileSchedulerILi128ELi64ELi256ELi256ELb1ELb1ELb0ELb1ELb0ELb1EEEEEEEEEvNT_6ParamsE --------------------------
	.section	.nv.info._ZN7cutlass13device_kernelIN5flash19enable_sm80_to_sm89INS1_16FlashAttnFwdSm80INS1_25CollectiveMainloopFwdSm80ILi8ELi2ELb0EN4cute5tupleIJNS5_1CILi128EEENS7_ILi64EEENS7_ILi192EEEEEELi192ENS_10bfloat16_tEfNS_4arch4Sm80ELb0ELb1ELb1ELb1ELb1ELb0ELb1ELb1EEENS1_21CollectiveEpilogueFwdINS6_IJS8_SA_S9_EEENS6_IJNS7_ILi1EEESI_SI_EEESC_SE_Li256ELb1ELb1ELb1ELb0EEENS1_36VarlenDynamicPersistentTileSchedulerILi128ELi64ELi256ELi256ELb1ELb1ELb0ELb1ELb0ELb1EEEEEEEEEvNT_6ParamsE,"",@"SHT_CUDA_INFO"
	.sectionflags	@""
	.align	4


	//----- nvinfo : EIATTR_CUDA_API_VERSION
	.align		4
        /*0000*/ 	.byte	0x04, 0x37
        /*0002*/ 	.short	(.L_472 - .L_471)
.L_471:
        /*0004*/ 	.word	0x00000082


	//----- nvinfo : EIATTR_SW2861232_WAR
	.align		4
.L_472:
        /*0008*/ 	.byte	0x01, 0x35
	.zero		2


	//----- nvinfo : EIATTR_PARAM_CBANK
	.align		4
        /*000c*/ 	.byte	0x04, 0x0a
        /*000e*/ 	.short	(.L_474 - .L_473)
	.align		4
.L_473:
        /*0010*/ 	.word	index@(.nv.constant0._ZN7cutlass13device_kernelIN5flash19enable_sm80_to_sm89INS1_16FlashAttnFwdSm80INS1_25CollectiveMainloopFwdSm80ILi8ELi2ELb0EN4cute5tupleIJNS5_1CILi128EEENS7_ILi64EEENS7_ILi192EEEEEELi192ENS_10bfloat16_tEfNS_4arch4Sm80ELb0ELb1ELb1ELb1ELb1ELb0ELb1ELb1EEENS1_21CollectiveEpilogueFwdINS6_IJS8_SA_S9_EEENS6_IJNS7_ILi1EEESI_SI_EEESC_SE_Li256ELb1ELb1ELb1ELb0EEENS1_36VarlenDynamicPersistentTileSchedulerILi128ELi64ELi256ELi256ELb1ELb1ELb0ELb1ELb0ELb1EEEEEEEEEvNT_6ParamsE)
        /*0014*/ 	.short	0x0160
        /*0016*/ 	.short	0x0438


	//----- nvinfo : EIATTR_CBANK_PARAM_SIZE
	.align		4
.L_474:
        /*0018*/ 	.byte	0x03, 0x19
        /*001a*/ 	.short	0x0438


	//----- nvinfo : EIATTR_KPARAM_INFO
	.align		4
        /*001c*/ 	.byte	0x04, 0x17
        /*001e*/ 	.short	(.L_476 - .L_475)
.L_475:
        /*0020*/ 	.word	0x00000000
        /*0024*/ 	.short	0x0000
        /*0026*/ 	.short	0x0000
        /*0028*/ 	.byte	0x00, 0xf0, 0xe1, 0x10


	//----- nvinfo : EIATTR_MAXREG_COUNT
	.align		4
.L_476:
        /*002c*/ 	.byte	0x03, 0x1b
        /*002e*/ 	.short	0x00ff


	//----- nvinfo : EIATTR_NUM_BARRIERS
	.align		4
        /*0030*/ 	.byte	0x02, 0x4c
        /*0032*/ 	.byte	0x06
	.zero		1


	//----- nvinfo : EIATTR_ANNOTATIONS
	.align		4
        /*0034*/ 	.byte	0x04, 0x55
        /*0036*/ 	.short	(.L_478 - .L_477)


	//   ....[0]....
.L_477:
        /*0038*/ 	.word	0x00000001
        /*003c*/ 	.byte	0x70, 0x00, 0x00, 0x00, 0x01, 0x00, 0x00, 0x00, 0x40, 0x14, 0x00, 0x00, 0x01, 0x00, 0x00, 0x00
        /*004c*/ 	.byte	0xf0, 0x17, 0x00, 0x00, 0x01, 0x00, 0x00, 0x00, 0x20, 0x18, 0x00, 0x00, 0x01, 0x00, 0x00, 0x00
        /*005c*/ 	.byte	0xb0, 0x56, 0x00, 0x00, 0x01, 0x00, 0x00, 0x00, 0x00, 0x31, 0x01, 0x00, 0x01, 0x00, 0x00, 0x00
        /*006c*/ 	.byte	0x60, 0x38, 0x01, 0x00, 0x01, 0x00, 0x00, 0x00, 0x70, 0x64, 0x01, 0x00


	//----- nvinfo : EIATTR_MERCURY_ISA_VERSION
	.align		4
.L_478:
        /*0078*/ 	.byte	0x03, 0x5f
        /*007a*/ 	.short	0x0000


	//----- nvinfo : EIATTR_INT_WARP_WIDE_INSTR_OFFSETS
	.align		4
        /*007c*/ 	.byte	0x04, 0x31
        /*007e*/ 	.short	(.L_480 - .L_479)


	//   ....[0]....
.L_479:
        /*0080*/ 	.word	0x00012fe0


	//   ....[1]....
        /*0084*/ 	.word	0x00013060


	//----- nvinfo : EIATTR_COOP_GROUP_MASK_REGIDS
	.align		4
.L_480:
        /*0088*/ 	.byte	0x04, 0x29
        /*008a*/ 	.short	(.L_482 - .L_481)


	//   ....[0]....
.L_481:
        /*008c*/ 	.word	0xffffffff


	//   ....[1]....
        /*0090*/ 	.word	0xffffffff


	//   ....[2]....
        /*0094*/ 	.word	0xffffffff


	//   ....[3]....
        /*0098*/ 	.word	0xffffffff


	//   ....[4]....
        /*009c*/ 	.word	0xffffffff


	//   ....[5]....
        /*00a0*/ 	.word	0xffffffff


	//   ....[6]....
        /*00a4*/ 	.word	0xffffffff


	//   ....[7]....
        /*00a8*/ 	.word	0xffffffff


	//   ....[8]....
        /*00ac*/ 	.word	0xffffffff


	//   ....[9]....
        /*00b0*/ 	.word	0xffffffff


	//   ....[10]....
        /*00b4*/ 	.word	0xffffffff


	//   ....[11]....
        /*00b8*/ 	.word	0xffffffff


	//   ....[12]....
        /*00bc*/ 	.word	0xffffffff


	//   ....[13]....
        /*00c0*/ 	.word	0xffffffff


	//   ....[14]....
        /*00c4*/ 	.word	0xffffffff


	//   ....[15]....
        /*00c8*/ 	.word	0xffffffff


	//   ....[16]....
        /*00cc*/ 	.word	0xffffffff


	//   ....[17]....
        /*00d0*/ 	.word	0xffffffff


	//   ....[18]....
        /*00d4*/ 	.word	0xffffffff


	//   ....[19]....
        /*00d8*/ 	.word	0xffffffff


	//   ....[20]....
        /*00dc*/ 	.word	0xffffffff


	//   ....[21]....
        /*00e0*/ 	.word	0xffffffff


	//   ....[22]....
        /*00e4*/ 	.word	0xffffffff


	//   ....[23]....
        /*00e8*/ 	.word	0xffffffff


	//   ....[24]....
        /*00ec*/ 	.word	0xffffffff


	//   ....[25]....
        /*00f0*/ 	.word	0xffffffff


	//   ....[26]....
        /*00f4*/ 	.word	0xffffffff


	//   ....[27]....
        /*00f8*/ 	.word	0xffffffff


	//   ....[28]....
        /*00fc*/ 	.word	0xffffffff


	//   ....[29]....
        /*0100*/ 	.word	0xffffffff


	//   ....[30]....
        /*0104*/ 	.word	0xffffffff


	//   ....[31]....
        /*0108*/ 	.word	0xffffffff


	//   ....[32]....
        /*010c*/ 	.word	0xffffffff


	//   ....[33]....
        /*0110*/ 	.word	0xffffffff


	//   ....[34]....
        /*0114*/ 	.word	0xffffffff


	//   ....[35]....
        /*0118*/ 	.word	0xffffffff


	//   ....[36]....
        /*011c*/ 	.word	0xffffffff


	//   ....[37]....
        /*0120*/ 	.word	0xffffffff


	//   ....[38]....
        /*0124*/ 	.word	0xffffffff


	//   ....[39]....
        /*0128*/ 	.word	0xffffffff


	//   ....[40]....
        /*012c*/ 	.word	0xffffffff


	//   ....[41]....
        /*0130*/ 	.word	0xffffffff


	//   ....[42]....
        /*0134*/ 	.word	0xffffffff


	//   ....[43]....
        /*0138*/ 	.word	0xffffffff


	//   ....[44]....
        /*013c*/ 	.word	0xffffffff


	//   ....[45]....
        /*0140*/ 	.word	0xffffffff


	//   ....[46]....
        /*0144*/ 	.word	0xffffffff


	//   ....[47]....
        /*0148*/ 	.word	0xffffffff


	//   ....[48]....
        /*014c*/ 	.word	0xffffffff


	//   ....[49]....
        /*0150*/ 	.word	0xffffffff


	//   ....[50]....
        /*0154*/ 	.word	0xffffffff


	//   ....[51]....
        /*0158*/ 	.word	0xffffffff


	//   ....[52]....
        /*015c*/ 	.word	0xffffffff


	//   ....[53]....
        /*0160*/ 	.word	0xffffffff


	//   ....[54]....
        /*0164*/ 	.word	0xffffffff


	//   ....[55]....
        /*0168*/ 	.word	0xffffffff


	//   ....[56]....
        /*016c*/ 	.word	0xffffffff


	//   ....[57]....
        /*0170*/ 	.word	0xffffffff


	//   ....[58]....
        /*0174*/ 	.word	0xffffffff


	//   ....[59]....
        /*0178*/ 	.word	0xffffffff


	//   ....[60]....
        /*017c*/ 	.word	0xffffffff


	//   ....[61]....
        /*0180*/ 	.word	0xffffffff


	//   ....[62]....
        /*0184*/ 	.word	0xffffffff


	//   ....[63]....
        /*0188*/ 	.word	0xffffffff


	//   ....[64]....
        /*018c*/ 	.word	0xffffffff


	//   ....[65]....
        /*0190*/ 	.word	0xffffffff


	//   ....[66]....
        /*0194*/ 	.word	0xffffffff


	//   ....[67]....
        /*0198*/ 	.word	0xffffffff


	//   ....[68]....
        /*019c*/ 	.word	0xffffffff


	//   ....[69]....
        /*01a0*/ 	.word	0xffffffff


	//   ....[70]....
        /*01a4*/ 	.word	0xffffffff


	//   ....[71]....
        /*01a8*/ 	.word	0xffffffff


	//   ....[72]....
        /*01ac*/ 	.word	0xffffffff


	//   ....[73]....
        /*01b0*/ 	.word	0xffffffff


	//   ....[74]....
        /*01b4*/ 	.word	0xffffffff


	//   ....[75]....
        /*01b8*/ 	.word	0xffffffff


	//   ....[76]....
        /*01bc*/ 	.word	0xffffffff


	//   ....[77]....
        /*01c0*/ 	.word	0xffffffff


	//   ....[78]....
        /*01c4*/ 	.word	0xffffffff


	//   ....[79]....
        /*01c8*/ 	.word	0xffffffff


	//   ....[80]....
        /*01cc*/ 	.word	0xffffffff


	//   ....[81]....
        /*01d0*/ 	.word	0xffffffff


	//   ....[82]....
        /*01d4*/ 	.word	0xffffffff


	//   ....[83]....
        /*01d8*/ 	.word	0xffffffff


	//   ....[84]....
        /*01dc*/ 	.word	0xffffffff


	//   ....[85]....
        /*01e0*/ 	.word	0xffffffff


	//   ....[86]....
        /*01e4*/ 	.word	0xffffffff


	//   ....[87]....
        /*01e8*/ 	.word	0xffffffff


	//   ....[88]....
        /*01ec*/ 	.word	0xffffffff


	//   ....[89]....
        /*01f0*/ 	.word	0xffffffff


	//   ....[90]....
        /*01f4*/ 	.word	0xffffffff


	//   ....[91]....
        /*01f8*/ 	.word	0xffffffff


	//   ....[92]....
        /*01fc*/ 	.word	0xffffffff


	//   ....[93]....
        /*0200*/ 	.word	0xffffffff


	//   ....[94]....
        /*0204*/ 	.word	0xffffffff


	//   ....[95]....
        /*0208*/ 	.word	0xffffffff


	//   ....[96]....
        /*020c*/ 	.word	0xffffffff


	//   ....[97]....
        /*0210*/ 	.word	0xffffffff


	//   ....[98]....
        /*0214*/ 	.word	0xffffffff


	//   ....[99]....
        /*0218*/ 	.word	0xffffffff


	//   ....[100]....
        /*021c*/ 	.word	0xffffffff


	//   ....[101]....
        /*0220*/ 	.word	0xffffffff


	//   ....[102]....
        /*0224*/ 	.word	0xffffffff


	//   ....[103]....
        /*0228*/ 	.word	0xffffffff


	//   ....[104]....
        /*022c*/ 	.word	0xffffffff


	//   ....[105]....
        /*0230*/ 	.word	0xffffffff


	//   ....[106]....
        /*0234*/ 	.word	0xffffffff


	//   ....[107]....
        /*0238*/ 	.word	0xffffffff


	//   ....[108]....
        /*023c*/ 	.word	0xffffffff


	//   ....[109]....
        /*0240*/ 	.word	0xffffffff


	//   ....[110]....
        /*0244*/ 	.word	0xffffffff


	//   ....[111]....
        /*0248*/ 	.word	0xffffffff


	//   ....[112]....
        /*024c*/ 	.word	0xffffffff


	//   ....[113]....
        /*0250*/ 	.word	0xffffffff


	//   ....[114]....
        /*0254*/ 	.word	0xffffffff


	//   ....[115]....
        /*0258*/ 	.word	0xffffffff


	//   ....[116]....
        /*025c*/ 	.word	0xffffffff


	//   ....[117]....
        /*0260*/ 	.word	0xffffffff


	//   ....[118]....
        /*0264*/ 	.word	0xffffffff


	//   ....[119]....
        /*0268*/ 	.word	0xffffffff


	//   ....[120]....
        /*026c*/ 	.word	0xffffffff


	//   ....[121]....
        /*0270*/ 	.word	0xffffffff


	//   ....[122]....
        /*0274*/ 	.word	0xffffffff


	//   ....[123]....
        /*0278*/ 	.word	0xffffffff


	//   ....[124]....
        /*027c*/ 	.word	0xffffffff


	//   ....[125]....
        /*0280*/ 	.word	0xffffffff


	//   ....[126]....
        /*0284*/ 	.word	0xffffffff


	//   ....[127]....
        /*0288*/ 	.word	0xffffffff


	//   ....[128]....
        /*028c*/ 	.word	0xffffffff


	//   ....[129]....
        /*0290*/ 	.word	0xffffffff


	//   ....[130]....
        /*0294*/ 	.word	0xffffffff


	//   ....[131]....
        /*0298*/ 	.word	0xffffffff


	//   ....[132]....
        /*029c*/ 	.word	0xffffffff


	//   ....[133]....
        /*02a0*/ 	.word	0xffffffff


	//   ....[134]....
        /*02a4*/ 	.word	0xffffffff


	//   ....[135]....
        /*02a8*/ 	.word	0xffffffff


	//   ....[136]....
        /*02ac*/ 	.word	0xffffffff


	//   ....[137]....
        /*02b0*/ 	.word	0xffffffff


	//   ....[138]....
        /*02b4*/ 	.word	0xffffffff


	//   ....[139]....
        /*02b8*/ 	.word	0xffffffff


	//   ....[140]....
        /*02bc*/ 	.word	0xffffffff


	//   ....[141]....
        /*02c0*/ 	.word	0xffffffff


	//   ....[142]....
        /*02c4*/ 	.word	0xffffffff


	//   ....[143]....
        /*02c8*/ 	.word	0xffffffff


	//   ....[144]....
        /*02cc*/ 	.word	0xffffffff


	//   ....[145]....
        /*02d0*/ 	.word	0xffffffff


	//   ....[146]....
        /*02d4*/ 	.word	0xffffffff


	//   ....[147]....
        /*02d8*/ 	.word	0xffffffff


	//   ....[148]....
        /*02dc*/ 	.word	0xffffffff


	//   ....[149]....
        /*02e0*/ 	.word	0xffffffff


	//   ....[150]....
        /*02e4*/ 	.word	0xffffffff


	//   ....[151]....
        /*02e8*/ 	.word	0xffffffff


	//   ....[152]....
        /*02ec*/ 	.word	0xffffffff


	//   ....[153]....
        /*02f0*/ 	.word	0xffffffff


	//   ....[154]....
        /*02f4*/ 	.word	0xffffffff


	//   ....[155]....
        /*02f8*/ 	.word	0xffffffff


	//   ....[156]....
        /*02fc*/ 	.word	0xffffffff


	//   ....[157]....
        /*0300*/ 	.word	0xffffffff


	//   ....[158]....
        /*0304*/ 	.word	0xffffffff


	//   ....[159]....
        /*0308*/ 	.word	0xffffffff


	//   ....[160]....
        /*030c*/ 	.word	0xffffffff


	//   ....[161]....
        /*0310*/ 	.word	0xffffffff


	//   ....[162]....
        /*0314*/ 	.word	0xffffffff


	//   ....[163]....
        /*0318*/ 	.word	0xffffffff


	//   ....[164]....
        /*031c*/ 	.word	0xffffffff


	//   ....[165]....
        /*0320*/ 	.word	0xffffffff


	//   ....[166]....
        /*0324*/ 	.word	0xffffffff


	//   ....[167]....
        /*0328*/ 	.word	0xffffffff


	//   ....[168]....
        /*032c*/ 	.word	0xffffffff


	//   ....[169]....
        /*0330*/ 	.word	0xffffffff


	//   ....[170]....
        /*0334*/ 	.word	0xffffffff


	//   ....[171]....
        /*0338*/ 	.word	0xffffffff


	//   ....[172]....
        /*033c*/ 	.word	0xffffffff


	//   ....[173]....
        /*0340*/ 	.word	0xffffffff


	//   ....[174]....
        /*0344*/ 	.word	0xffffffff


	//   ....[175]....
        /*0348*/ 	.word	0xffffffff


	//   ....[176]....
        /*034c*/ 	.word	0xffffffff


	//   ....[177]....
        /*0350*/ 	.word	0xffffffff


	//   ....[178]....
        /*0354*/ 	.word	0xffffffff


	//   ....[179]....
        /*0358*/ 	.word	0xffffffff


	//   ....[180]....
        /*035c*/ 	.word	0xffffffff


	//   ....[181]....
        /*0360*/ 	.word	0xffffffff


	//   ....[182]....
        /*0364*/ 	.word	0xffffffff


	//   ....[183]....
        /*0368*/ 	.word	0xffffffff


	//   ....[184]....
        /*036c*/ 	.word	0xffffffff


	//   ....[185]....
        /*0370*/ 	.word	0xffffffff


	//   ....[186]....
        /*0374*/ 	.word	0xffffffff


	//   ....[187]....
        /*0378*/ 	.word	0xffffffff


	//   ....[188]....
        /*037c*/ 	.word	0xffffffff


	//   ....[189]....
        /*0380*/ 	.word	0xffffffff


	//   ....[190]....
        /*0384*/ 	.word	0xffffffff


	//   ....[191]....
        /*0388*/ 	.word	0xffffffff


	//   ....[192]....
        /*038c*/ 	.word	0xffffffff


	//   ....[193]....
        /*0390*/ 	.word	0xffffffff


	//   ....[194]....
        /*0394*/ 	.word	0xffffffff


	//   ....[195]....
        /*0398*/ 	.word	0xffffffff


	//   ....[196]....
        /*039c*/ 	.word	0xffffffff


	//   ....[197]....
        /*03a0*/ 	.word	0xffffffff


	//   ....[198]....
        /*03a4*/ 	.word	0xffffffff


	//   ....[199]....
        /*03a8*/ 	.word	0xffffffff


	//   ....[200]....
        /*03ac*/ 	.word	0xffffffff


	//   ....[201]....
        /*03b0*/ 	.word	0xffffffff


	//   ....[202]....
        /*03b4*/ 	.word	0xffffffff


	//   ....[203]....
        /*03b8*/ 	.word	0xffffffff


	//   ....[204]....
        /*03bc*/ 	.word	0xffffffff


	//   ....[205]....
        /*03c0*/ 	.word	0xffffffff


	//   ....[206]....
        /*03c4*/ 	.word	0xffffffff


	//   ....[207]....
        /*03c8*/ 	.word	0xffffffff


	//   ....[208]....
        /*03cc*/ 	.word	0xffffffff


	//   ....[209]....
        /*03d0*/ 	.word	0xffffffff


	//   ....[210]....
        /*03d4*/ 	.word	0xffffffff


	//   ....[211]....
        /*03d8*/ 	.word	0xffffffff


	//   ....[212]....
        /*03dc*/ 	.word	0xffffffff


	//   ....[213]....
        /*03e0*/ 	.word	0xffffffff


	//   ....[214]....
        /*03e4*/ 	.word	0xffffffff


	//   ....[215]....
        /*03e8*/ 	.word	0xffffffff


	//   ....[216]....
        /*03ec*/ 	.word	0xffffffff


	//   ....[217]....
        /*03f0*/ 	.word	0xffffffff


	//   ....[218]....
        /*03f4*/ 	.word	0xffffffff


	//   ....[219]....
        /*03f8*/ 	.word	0xffffffff


	//   ....[220]....
        /*03fc*/ 	.word	0xffffffff


	//   ....[221]....
        /*0400*/ 	.word	0xffffffff


	//   ....[222]....
        /*0404*/ 	.word	0xffffffff


	//   ....[223]....
        /*0408*/ 	.word	0xffffffff


	//   ....[224]....
        /*040c*/ 	.word	0xffffffff


	//   ....[225]....
        /*0410*/ 	.word	0xffffffff


	//   ....[226]....
        /*0414*/ 	.word	0xffffffff


	//   ....[227]....
        /*0418*/ 	.word	0xffffffff


	//   ....[228]....
        /*041c*/ 	.word	0xffffffff


	//   ....[229]....
        /*0420*/ 	.word	0xffffffff


	//   ....[230]....
        /*0424*/ 	.word	0xffffffff


	//   ....[231]....
        /*0428*/ 	.word	0xffffffff


	//   ....[232]....
        /*042c*/ 	.word	0xffffffff


	//   ....[233]....
        /*0430*/ 	.word	0xffffffff


	//----- nvinfo : EIATTR_COOP_GROUP_INSTR_OFFSETS
	.align		4
.L_482:
        /*0434*/ 	.byte	0x04, 0x28
        /*0436*/ 	.short	(.L_484 - .L_483)


	//   ....[0]....
.L_483:
        /*0438*/ 	.word	0x00000050


	//   ....[1]....
        /*043c*/ 	.word	0x000001e0


	//   ....[2]....
        /*0440*/ 	.word	0x00000210


	//   ....[3]....
        /*0444*/ 	.word	0x00000240


	//   ....[4]....
        /*0448*/ 	.word	0x00000270


	//   ....[5]....
        /*044c*/ 	.word	0x000002a0


	//   ....[6]....
        /*0450*/ 	.word	0x000002d0


	//   ....[7]....
        /*0454*/ 	.word	0x00000430


	//   ....[8]....
        /*0458*/ 	.word	0x00000470


	//   ....[9]....
        /*045c*/ 	.word	0x000004a0


	//   ....[10]....
        /*0460*/ 	.word	0x000004d0


	//   ....[11]....
        /*0464*/ 	.word	0x00000500


	//   ....[12]....
        /*0468*/ 	.word	0x00000530


	//   ....[13]....
        /*046c*/ 	.word	0x000005c0


	//   ....[14]....
        /*0470*/ 	.word	0x00000600


	//   ....[15]....
        /*0474*/ 	.word	0x00000620


	//   ....[16]....
        /*0478*/ 	.word	0x00000680


	//   ....[17]....
        /*047c*/ 	.word	0x000029d0


	//   ....[18]....
        /*0480*/ 	.word	0x000029f0


	//   ....[19]....
        /*0484*/ 	.word	0x00002b60


	//   ....[20]....
        /*0488*/ 	.word	0x00002b70


	//   ....[21]....
        /*048c*/ 	.word	0x00002cd0


	//   ....[22]....
        /*0490*/ 	.word	0x00002cf0


	//   ....[23]....
        /*0494*/ 	.word	0x00002e50


	//   ....[24]....
        /*0498*/ 	.word	0x00002e60


	//   ....[25]....
        /*049c*/ 	.word	0x00003330


	//   ....[26]....
        /*04a0*/ 	.word	0x00003350


	//   ....[27]....
        /*04a4*/ 	.word	0x00003360


	//   ....[28]....
        /*04a8*/ 	.word	0x00003370


	//   ....[29]....
        /*04ac*/ 	.word	0x00003510


	//   ....[30]....
        /*04b0*/ 	.word	0x00003520


	//   ....[31]....
        /*04b4*/ 	.word	0x00003570


	//   ....[32]....
        /*04b8*/ 	.word	0x00003580


	//   ....[33]....
        /*04bc*/ 	.word	0x00003990


	//   ....[34]....
        /*04c0*/ 	.word	0x000039b0


	//   ....[35]....
        /*04c4*/ 	.word	0x00003a80


	//   ....[36]....
        /*04c8*/ 	.word	0x00003ac0


	//   ....[37]....
        /*04cc*/ 	.word	0x00003f10


	//   ....[38]....
        /*04d0*/ 	.word	0x00003f30


	//   ....[39]....
        /*04d4*/ 	.word	0x00004000


	//   ....[40]....
        /*04d8*/ 	.word	0x00004040


	//   ....[41]....
        /*04dc*/ 	.word	0x00004f90


	//   ....[42]....
        /*04e0*/ 	.word	0x00005200


	//   ....[43]....
        /*04e4*/ 	.word	0x00005980


	//   ....[44]....
        /*04e8*/ 	.word	0x00005c30


	//   ....[45]....
        /*04ec*/ 	.word	0x00005c50


	//   ....[46]....
        /*04f0*/ 	.word	0x00005cb0


	//   ....[47]....
        /*04f4*/ 	.word	0x00006f80


	//   ....[48]....
        /*04f8*/ 	.word	0x00006fa0


	//   ....[49]....
        /*04fc*/ 	.word	0x00007000


	//   ....[50]....
        /*0500*/ 	.word	0x00007030


	//   ....[51]....
        /*0504*/ 	.word	0x000077e0


	//   ....[52]....
        /*0508*/ 	.word	0x00007800


	//   ....[53]....
        /*050c*/ 	.word	0x00007900


	//   ....[54]....
        /*0510*/ 	.word	0x00007940


	//   ....[55]....
        /*0514*/ 	.word	0x00008910


	//   ....[56]....
        /*0518*/ 	.word	0x00008e20


	//   ....[57]....
        /*051c*/ 	.word	0x00009120


	//   ....[58]....
        /*0520*/ 	.word	0x00009150


	//   ....[59]....
        /*0524*/ 	.word	0x00009a90


	//   ....[60]....
        /*0528*/ 	.word	0x00009ab0


	//   ....[61]....
        /*052c*/ 	.word	0x0000af90


	//   ....[62]....
        /*0530*/ 	.word	0x0000afb0


	//   ....[63]....
        /*0534*/ 	.word	0x0000b0c0


	//   ....[64]....
        /*0538*/ 	.word	0x0000b0f0


	//   ....[65]....
        /*053c*/ 	.word	0x0000b880


	//   ....[66]....
        /*0540*/ 	.word	0x0000b8a0


	//   ....[67]....
        /*0544*/ 	.word	0x0000b9a0


	//   ....[68]....
        /*0548*/ 	.word	0x0000b9e0


	//   ....[69]....
        /*054c*/ 	.word	0x0000cb50


	//   ....[70]....
        /*0550*/ 	.word	0x0000cb80


	//   ....[71]....
        /*0554*/ 	.word	0x0000ce50


	//   ....[72]....
        /*0558*/ 	.word	0x0000cfa0


	//   ....[73]....
        /*055c*/ 	.word	0x0000e580


	//   ....[74]....
        /*0560*/ 	.word	0x0000e5a0


	//   ....[75]....
        /*0564*/ 	.word	0x0000e6b0


	//   ....[76]....
        /*0568*/ 	.word	0x0000e6f0


	//   ....[77]....
        /*056c*/ 	.word	0x0000ec20


	//   ....[78]....
        /*0570*/ 	.word	0x0000ec40


	//   ....[79]....
        /*0574*/ 	.word	0x0000ed40


	//   ....[80]....
        /*0578*/ 	.word	0x0000ed80


	//   ....[81]....
        /*057c*/ 	.word	0x0000fd80


	//   ....[82]....
        /*0580*/ 	.word	0x00010290


	//   ....[83]....
        /*0584*/ 	.word	0x00010590


	//   ....[84]....
        /*0588*/ 	.word	0x000105c0


	//   ....[85]....
        /*058c*/ 	.word	0x00010ef0


	//   ....[86]....
        /*0590*/ 	.word	0x00010f10


	//   ....[87]....
        /*0594*/ 	.word	0x00012400


	//   ....[88]....
        /*0598*/ 	.word	0x00012420


	//   ....[89]....
        /*059c*/ 	.word	0x00012530


	//   ....[90]....
        /*05a0*/ 	.word	0x00012570


	//   ....[91]....
        /*05a4*/ 	.word	0x000127c0


	//   ....[92]....
        /*05a8*/ 	.word	0x000127f0


	//   ....[93]....
        /*05ac*/ 	.word	0x00012800


	//   ....[94]....
        /*05b0*/ 	.word	0x00012830


	//   ....[95]....
        /*05b4*/ 	.word	0x00013bd0


	//   ....[96]....
        /*05b8*/ 	.word	0x00013c00


	//   ....[97]....
        /*05bc*/ 	.word	0x00013c10


	//   ....[98]....
        /*05c0*/ 	.word	0x00013c20


	//   ....[99]....
        /*05c4*/ 	.word	0x00013f80


	//   ....[100]....
        /*05c8*/ 	.word	0x00013fa0


	//   ....[101]....
        /*05cc*/ 	.word	0x00014100


	//   ....[102]....
        /*05d0*/ 	.word	0x00014110


	//   ....[103]....
        /*05d4*/ 	.word	0x00014270


	//   ....[104]....
        /*05d8*/ 	.word	0x00014290


	//   ....[105]....
        /*05dc*/ 	.word	0x000143f0


	//   ....[106]....
        /*05e0*/ 	.word	0x00014400


	//   ....[107]....
        /*05e4*/ 	.word	0x00014740


	//   ....[108]....
        /*05e8*/ 	.word	0x00014760


	//   ....[109]....
        /*05ec*/ 	.word	0x00014f30


	//   ....[110]....
        /*05f0*/ 	.word	0x00014f40


	//   ....[111]....
        /*05f4*/ 	.word	0x00015ea0


	//   ....[112]....
        /*05f8*/ 	.word	0x00015ec0


	//   ....[113]....
        /*05fc*/ 	.word	0x00016030


	//   ....[114]....
        /*0600*/ 	.word	0x00016040


	//   ....[115]....
        /*0604*/ 	.word	0x000161a0


	//   ....[116]....
        /*0608*/ 	.word	0x000161c0


	//   ....[117]....
        /*060c*/ 	.word	0x00016320


	//   ....[118]....
        /*0610*/ 	.word	0x00016330


	//   ....[119]....
        /*0614*/ 	.word	0x00016530


	//   ....[120]....
        /*0618*/ 	.word	0x00016550


	//   ....[121]....
        /*061c*/ 	.word	0x00016670


	//   ....[122]....
        /*0620*/ 	.word	0x000166b0


	//   ....[123]....
        /*0624*/ 	.word	0x000166e0


	//   ....[124]....
        /*0628*/ 	.word	0x00016710


	//   ....[125]....
        /*062c*/ 	.word	0x00016740


	//   ....[126]....
        /*0630*/ 	.word	0x00016770


	//   ....[127]....
        /*0634*/ 	.word	0x000168c0


	//   ....[128]....
        /*0638*/ 	.word	0x00016900


	//   ....[129]....
        /*063c*/ 	.word	0x00016930


	//   ....[130]....
        /*0640*/ 	.word	0x00016960


	//   ....[131]....
        /*0644*/ 	.word	0x00016990


	//   ....[132]....
        /*0648*/ 	.word	0x000169c0


	//   ....[133]....
        /*064c*/ 	.word	0x00016a50


	//   ....[134]....
        /*0650*/ 	.word	0x00016a90


	//   ....[135]....
        /*0654*/ 	.word	0x00016aa0


	//   ....[136]....
        /*0658*/ 	.word	0x00016b00


	//   ....[137]....
        /*065c*/ 	.word	0x000174c0


	//   ....[138]....
        /*0660*/ 	.word	0x00017520


	//   ....[139]....
        /*0664*/ 	.word	0x00017570


	//   ....[140]....
        /*0668*/ 	.word	0x000175c0


	//   ....[141]....
        /*066c*/ 	.word	0x00017610


	//   ....[142]....
        /*0670*/ 	.word	0x00017680


	//   ....[143]....
        /*0674*/ 	.word	0x000176d0


	//   ....[144]....
        /*0678*/ 	.word	0x00017740


	//   ....[145]....
        /*067c*/ 	.word	0x000177b0


	//   ....[146]....
        /*0680*/ 	.word	0x00017820


	//   ....[147]....
        /*0684*/ 	.word	0x00017890


	//   ....[148]....
        /*0688*/ 	.word	0x00017900


	//   ....[149]....
        /*068c*/ 	.word	0x00017970


	//   ....[150]....
        /*0690*/ 	.word	0x000179d0


	//   ....[151]....
        /*0694*/ 	.word	0x00017a40


	//   ....[152]....
        /*0698*/ 	.word	0x00017ab0


	//   ....[153]....
        /*069c*/ 	.word	0x00017b20


	//   ....[154]....
        /*06a0*/ 	.word	0x00017b80


	//   ....[155]....
        /*06a4*/ 	.word	0x00017bf0


	//   ....[156]....
        /*06a8*/ 	.word	0x00017c60


	//   ....[157]....
        /*06ac*/ 	.word	0x00017dd0


	//   ....[158]....
        /*06b0*/ 	.word	0x00017e30


	//   ....[159]....
        /*06b4*/ 	.word	0x00017ea0


	//   ....[160]....
        /*06b8*/ 	.word	0x00017f10


	//   ....[161]....
        /*06bc*/ 	.word	0x00018080


	//   ....[162]....
        /*06c0*/ 	.word	0x000180e0


	//   ....[163]....
        /*06c4*/ 	.word	0x00018150


	//   ....[164]....
        /*06c8*/ 	.word	0x000181c0


	//   ....[165]....
        /*06cc*/ 	.word	0x00018330


	//   ....[166]....
        /*06d0*/ 	.word	0x00018390


	//   ....[167]....
        /*06d4*/ 	.word	0x00018400


	//   ....[168]....
        /*06d8*/ 	.word	0x00018470


	//   ....[169]....
        /*06dc*/ 	.word	0x000185f0


	//   ....[170]....
        /*06e0*/ 	.word	0x00018650


	//   ....[171]....
        /*06e4*/ 	.word	0x000186c0


	//   ....[172]....
        /*06e8*/ 	.word	0x00018730


	//   ....[173]....
        /*06ec*/ 	.word	0x000188b0


	//   ....[174]....
        /*06f0*/ 	.word	0x00018910


	//   ....[175]....
        /*06f4*/ 	.word	0x00018980


	//   ....[176]....
        /*06f8*/ 	.word	0x000189f0


	//   ....[177]....
        /*06fc*/ 	.word	0x00018b70


	//   ....[178]....
        /*0700*/ 	.word	0x00018bd0


	//   ....[179]....
        /*0704*/ 	.word	0x00018c20


	//   ....[180]....
        /*0708*/ 	.word	0x00018c90


	//   ....[181]....
        /*070c*/ 	.word	0x00018d00


	//   ....[182]....
        /*0710*/ 	.word	0x00018e80


	//   ....[183]....
        /*0714*/ 	.word	0x00018ee0


	//   ....[184]....
        /*0718*/ 	.word	0x00018f50


	//   ....[185]....
        /*071c*/ 	.word	0x00018fc0


	//   ....[186]....
        /*0720*/ 	.word	0x00019140


	//   ....[187]....
        /*0724*/ 	.word	0x000191a0


	//   ....[188]....
        /*0728*/ 	.word	0x00019210


	//   ....[189]....
        /*072c*/ 	.word	0x00019280


	//   ....[190]....
        /*0730*/ 	.word	0x00019400


	//   ....[191]....
        /*0734*/ 	.word	0x00019460


	//   ....[192]....
        /*0738*/ 	.word	0x000194c0


	//   ....[193]....
        /*073c*/ 	.word	0x00019520


	//   ....[194]....
        /*0740*/ 	.word	0x00019570


	//   ....[195]....
        /*0744*/ 	.word	0x000195b0


	//   ....[196]....
        /*0748*/ 	.word	0x00019620


	//   ....[197]....
        /*074c*/ 	.word	0x00019690


	//   ....[198]....
        /*0750*/ 	.word	0x00019700


	//   ....[199]....
        /*0754*/ 	.word	0x00019760


	//   ....[200]....
        /*0758*/ 	.word	0x000197d0


	//   ....[201]....
        /*075c*/ 	.word	0x00019840


	//   ....[202]....
        /*0760*/ 	.word	0x000198b0


	//   ....[203]....
        /*0764*/ 	.word	0x00019910


	//   ....[204]....
        /*0768*/ 	.word	0x00019980


	//   ....[205]....
        /*076c*/ 	.word	0x000199f0


	//   ....[206]....
        /*0770*/ 	.word	0x00019a60


	//   ....[207]....
        /*0774*/ 	.word	0x00019ac0


	//   ....[208]....
        /*0778*/ 	.word	0x00019b30


	//   ....[209]....
        /*077c*/ 	.word	0x00019ba0


	//   ....[210]....
        /*0780*/ 	.word	0x00019c10


	//   ....[211]....
        /*0784*/ 	.word	0x00019c70


	//   ....[212]....
        /*0788*/ 	.word	0x00019ce0


	//   ....[213]....
        /*078c*/ 	.word	0x00019d50


	//   ....[214]....
        /*0790*/ 	.word	0x00019dc0


	//   ....[215]....
        /*0794*/ 	.word	0x00019e20


	//   ....[216]....
        /*0798*/ 	.word	0x00019e90


	//   ....[217]....
        /*079c*/ 	.word	0x00019f00


	//   ....[218]....
        /*07a0*/ 	.word	0x00019f50


	//   ....[219]....
        /*07a4*/ 	.word	0x00019f90


	//   ....[220]....
        /*07a8*/ 	.word	0x00019fe0


	//   ....[221]....
        /*07ac*/ 	.word	0x0001a030


	//   ....[222]....
        /*07b0*/ 	.word	0x0001a080


	//   ....[223]....
        /*07b4*/ 	.word	0x0001a0f0


	//   ....[224]....
        /*07b8*/ 	.word	0x0001a140


	//   ....[225]....
        /*07bc*/ 	.word	0x0001a190


	//   ....[226]....
        /*07c0*/ 	.word	0x0001a1e0


	//   ....[227]....
        /*07c4*/ 	.word	0x0001a230


	//   ....[228]....
        /*07c8*/ 	.word	0x0001a280


	//   ....[229]....
        /*07cc*/ 	.word	0x0001a2f0


	//   ....[230]....
        /*07d0*/ 	.word	0x0001a340


	//   ....[231]....
        /*07d4*/ 	.word	0x0001a3b0


	//   ....[232]....
        /*07d8*/ 	.word	0x0001a410


	//   ....[233]....
        /*07dc*/ 	.word	0x0001a480


	//----- nvinfo : EIATTR_EXIT_INSTR_OFFSETS
	.align		4
.L_484:
        /*07e0*/ 	.byte	0x04, 0x1c
        /*07e2*/ 	.short	(.L_486 - .L_485)


	//   ....[0]....
.L_485:
        /*07e4*/ 	.word	0x00000fe0


	//   ....[1]....
        /*07e8*/ 	.word	0x00017480


	//----- nvinfo : EIATTR_MAX_THREADS
	.align		4
.L_486:
        /*07ec*/ 	.byte	0x04, 0x05
        /*07ee*/ 	.short	(.L_488 - .L_487)
.L_487:
        /*07f0*/ 	.word	0x00000100
        /*07f4*/ 	.word	0x00000001
        /*07f8*/ 	.word	0x00000001


	//----- nvinfo : EIATTR_CRS_STACK_SIZE
	.align		4
.L_488:
        /*07fc*/ 	.byte	0x04, 0x1e
        /*07fe*/ 	.short	(.L_490 - .L_489)
.L_489:
        /*0800*/ 	.word	0x00000000
.L_490:


//--------------------- .nv.info._ZN7cutlass13device_kernelIN5flash19enable_sm80_to_sm89INS1_16FlashAttnFwdSm80INS1_25CollectiveMainloopFwdSm80ILi8ELi2ELb0EN4cute5tupleIJNS5_1CILi128EEENS7_ILi64EEENS7_ILi192EEEEEELi192ENS_10bfloat16_tEfNS_4arch4Sm80ELb0ELb1ELb1ELb1ELb1ELb1ELb1ELb1EEENS1_21CollectiveEpilogueFwdINS6_IJS8_SA_S9_EEENS6_IJNS7_ILi1EEESI_SI_EEESC_SE_Li256ELb1ELb1ELb1ELb0EEENS1_36VarlenDynamicPersistentTileSchedulerILi128ELi64ELi256ELi256ELb1ELb1ELb0ELb1ELb0ELb1EEEEEEEEEvNT_6ParamsE --------------------------
	.section	.nv.info._ZN7cutlass13device_kernelIN5flash19enable_sm80_to_sm89INS1_16FlashAttnFwdSm80INS1_25CollectiveMainloopFwdSm80ILi8ELi2ELb0EN4cute5tupleIJNS5_1CILi128EEENS7_ILi64EEENS7_ILi192EEEEEELi192ENS_10bfloat16_tEfNS_4arch4Sm80ELb0ELb1ELb1ELb1ELb1ELb1ELb1ELb1EEENS1_21CollectiveEpilogueFwdINS6_IJS8_SA_S9_EEENS6_IJNS7_ILi1EEESI_SI_EEESC_SE_Li256ELb1ELb1ELb1ELb0EEENS1_36VarlenDynamicPersistentTileSchedulerILi128ELi64ELi256ELi256ELb1ELb1ELb0ELb1ELb0ELb1EEEEEEEEEvNT_6ParamsE,"",@"SHT_CUDA_INFO"
	.sectionflags	@""
	.align	4


	//----- nvinfo : EIATTR_CUDA_API_VERSION
	.align		4
        /*0000*/ 	.byte	0x04, 0x37
        /*0002*/ 	.short	(.L_492 - .L_491)
.L_491:
        /*0004*/ 	.word	0x00000082


	//----- nvinfo : EIATTR_SW2861232_WAR
	.align		4
.L_492:
        /*0008*/ 	.byte	0x01, 0x35
	.zero		2


	//----- nvinfo : EIATTR_PARAM_CBANK
	.align		4
        /*000c*/ 	.byte	0x04, 0x0a
        /*000e*/ 	.short	(.L_494 - .L_493)
	.align		4
.L_493:
        /*0010*/ 	.word	index@(.nv.constant0._ZN7cutlass13device_kernelIN5flash19enable_sm80_to_sm89INS1_16FlashAttnFwdSm80INS1_25CollectiveMainloopFwdSm80ILi8ELi2ELb0EN4cute5tupleIJNS5_1CILi128EEENS7_ILi64EEENS7_ILi192EEEEEELi192ENS_10bfloat16_tEfNS_4arch4Sm80ELb0ELb1ELb1ELb1ELb1ELb1ELb1ELb1EEENS1_21CollectiveEpilogueFwdINS6_IJS8_SA_S9_EEENS6_IJNS7_ILi1EEESI_SI_EEESC_SE_Li256ELb1ELb1ELb1ELb0EEENS1_36VarlenDynamicPersistentTileSchedulerILi128ELi64ELi256ELi256ELb1ELb1ELb0ELb1ELb0ELb1EEEEEEEEEvNT_6ParamsE)
        /*0014*/ 	.short	0x0160
        /*0016*/ 	.short	0x0438


	//----- nvinfo : EIATTR_CBANK_PARAM_SIZE
	.align		4
.L_494:
        /*0018*/ 	.byte	0x03, 0x19
        /*001a*/ 	.short	0x0438


	//----- nvinfo : EIATTR_KPARAM_INFO
	.align		4
        /*001c*/ 	.byte	0x04, 0x17
        /*001e*/ 	.short	(.L_496 - .L_495)
.L_495:
        /*0020*/ 	.word	0x00000000
        /*0024*/ 	.short	0x0000
        /*0026*/ 	.short	0x0000
        /*0028*/ 	.byte	0x00, 0xf0, 0xe1, 0x10


	//----- nvinfo : EIATTR_MAXREG_COUNT
	.align		4
.L_496:
        /*002c*/ 	.byte	0x03, 0x1b
        /*002e*/ 	.short	0x00ff


	//----- nvinfo : EIATTR_NUM_BARRIERS
	.align		4
        /*0030*/ 	.byte	0x02, 0x4c
        /*0032*/ 	.byte	0x06
	.zero		1


	//----- nvinfo : EIATTR_ANNOTATIONS
	.align		4
        /*0034*/ 	.byte	0x04, 0x55
        /*0036*/ 	.short	(.L_498 - .L_497)


	//   ....[0]....
.L_497:
        /* <DEDUP_REMOVED lines=90> */


	//----- nvinfo : EIATTR_MERCURY_ISA_VERSION
	.align		4
.L_498:
        /*05c0*/ 	.byte	0x03, 0x5f
        /*05c2*/ 	.short	0x0000


	//----- nvinfo : EIATTR_INT_WARP_WIDE_INSTR_OFFSETS
	.align		4
        /*05c4*/ 	.byte	0x04, 0x31
        /*05c6*/ 	.short	(.L_500 - .L_499)


	//   ....[0]....
.L_499:
        /*05c8*/ 	.word	0x000190a0


	//   ....[1]....
        /*05cc*/ 	.word	0x00019120


	//----- nvinfo : EIATTR_COOP_GROUP_MASK_REGIDS
	.align		4
.L_500:
        /*05d0*/ 	.byte	0x04, 0x29
        /*05d2*/ 	.short	(.L_502 - .L_501)


	//   ....[0]....
.L_501:
        /*05d4*/ 	.word	0xffffffff


	//   ....[1]....
        /*05d8*/ 	.word	0xffffffff


	//   ....[2]....
        /*05dc*/ 	.word	0xffffffff


	//   ....[3]....
        /*05e0*/ 	.word	0xffffffff


	//   ....[4]....
        /*05e4*/ 	.word	0xffffffff


	//   ....[5]....
        /*05e8*/ 	.word	0xffffffff


	//   ....[6]....
        /*05ec*/ 	.word	0xffffffff


	//   ....[7]....
        /*05f0*/ 	.word	0xffffffff


	//   ....[8]....
        /*05f4*/ 	.word	0xffffffff


	//   ....[9]....
        /*05f8*/ 	.word	0xffffffff


	//   ....[10]....
        /*05fc*/ 	.word	0xffffffff


	//   ....[11]....
        /*0600*/ 	.word	0xffffffff


	//   ....[12]....
        /*0604*/ 	.word	0xffffffff


	//   ....[13]....
        /*0608*/ 	.word	0xffffffff


	//   ....[14]....
        /*060c*/ 	.word	0xffffffff


	//   ....[15]....
        /*0610*/ 	.word	0xffffffff


	//   ....[16]....
        /*0614*/ 	.word	0xffffffff


	//   ....[17]....
        /*0618*/ 	.word	0xffffffff


	//   ....[18]....
        /*061c*/ 	.word	0xffffffff


	//   ....[19]....
        /*0620*/ 	.word	0xffffffff


	//   ....[20]....
        /*0624*/ 	.word	0xffffffff


	//   ....[21]....
        /*0628*/ 	.word	0xffffffff


	//   ....[22]....
        /*062c*/ 	.word	0xffffffff


	//   ....[23]....
        /*0630*/ 	.word	0xffffffff


	//   ....[24]....
        /*0634*/ 	.word	0xffffffff


	//   ....[25]....
        /*0638*/ 	.word	0xffffffff


	//   ....[26]....
        /*063c*/ 	.word	0xffffffff


	//   ....[27]....
        /*0640*/ 	.word	0xffffffff


	//   ....[28]....
        /*0644*/ 	.word	0xffffffff


	//   ....[29]....
        /*0648*/ 	.word	0xffffffff


	//   ....[30]....
        /*064c*/ 	.word	0xffffffff


	//   ....[31]....
        /*0650*/ 	.word	0xffffffff


	//   ....[32]....
        /*0654*/ 	.word	0xffffffff


	//   ....[33]....
        /*0658*/ 	.word	0xffffffff


	//   ....[34]....
        /*065c*/ 	.word	0xffffffff


	//   ....[35]....
        /*0660*/ 	.word	0xffffffff


	//   ....[36]....
        /*0664*/ 	.word	0xffffffff


	//   ....[37]....
        /*0668*/ 	.word	0xffffffff


	//   ....[38]....
        /*066c*/ 	.word	0xffffffff


	//   ....[39]....
        /*0670*/ 	.word	0xffffffff


	//   ....[40]....
        /*0674*/ 	.word	0xffffffff


	//   ....[41]....
        /*0678*/ 	.word	0xffffffff


	//   ....[42]....
        /*067c*/ 	.word	0xffffffff


	//   ....[43]....
        /*0680*/ 	.word	0xffffffff


	//   ....[44]....
        /*0684*/ 	.word	0xffffffff


	//   ....[45]....
        /*0688*/ 	.word	0xffffffff


	//   ....[46]....
        /*068c*/ 	.word	0xffffffff


	//   ....[47]....
        /*0690*/ 	.word	0xffffffff


	//   ....[48]....
        /*0694*/ 	.word	0xffffffff


	//   ....[49]....
        /*0698*/ 	.word	0xffffffff


	//   ....[50]....
        /*069c*/ 	.word	0xffffffff


	//   ....[51]....
        /*06a0*/ 	.word	0xffffffff


	//   ....[52]....
        /*06a4*/ 	.word	0xffffffff


	//   ....[53]....
        /*06a8*/ 	.word	0xffffffff


	//   ....[54]....
        /*06ac*/ 	.word	0xffffffff


	//   ....[55]....
        /*06b0*/ 	.word	0xffffffff


	//   ....[56]....
        /*06b4*/ 	.word	0xffffffff


	//   ....[57]....
        /*06b8*/ 	.word	0xffffffff


	//   ....[58]....
        /*06bc*/ 	.word	0xffffffff


	//   ....[59]....
        /*06c0*/ 	.word	0xffffffff


	//   ....[60]....
        /*06c4*/ 	.word	0xffffffff


	//   ....[61]....
        /*06c8*/ 	.word	0xffffffff


	//   ....[62]....
        /*06cc*/ 	.word	0xffffffff


	//   ....[63]....
        /*06d0*/ 	.word	0xffffffff


	//   ....[64]....
        /*06d4*/ 	.word	0xffffffff


	//   ....[65]....
        /*06d8*/ 	.word	0xffffffff


	//   ....[66]....
        /*06dc*/ 	.word	0xffffffff


	//   ....[67]....
        /*06e0*/ 	.word	0xffffffff


	//   ....[68]....
        /*06e4*/ 	.word	0xffffffff


	//   ....[69]....
        /*06e8*/ 	.word	0xffffffff


	//   ....[70]....
        /*06ec*/ 	.word	0xffffffff


	//   ....[71]....
        /*06f0*/ 	.word	0xffffffff


	//   ....[72]....
        /*06f4*/ 	.word	0xffffffff


	//   ....[73]....
        /*06f8*/ 	.word	0xffffffff


	//   ....[74]....
        /*06fc*/ 	.word	0xffffffff


	//   ....[75]....
        /*0700*/ 	.word	0xffffffff


	//   ....[76]....
        /*0704*/ 	.word	0xffffffff


	//   ....[77]....
        /*0708*/ 	.word	0xffffffff


	//   ....[78]....
        /*070c*/ 	.word	0xffffffff


	//   ....[79]....
        /*0710*/ 	.word	0xffffffff


	//   ....[80]....
        /*0714*/ 	.word	0xffffffff


	//   ....[81]....
        /*0718*/ 	.word	0xffffffff


	//   ....[82]....
        /*071c*/ 	.word	0xffffffff


	//   ....[83]....
        /*0720*/ 	.word	0xffffffff


	//   ....[84]....
        /*0724*/ 	.word	0xffffffff


	//   ....[85]....
        /*0728*/ 	.word	0xffffffff


	//   ....[86]....
        /*072c*/ 	.word	0xffffffff


	//   ....[87]....
        /*0730*/ 	.word	0xffffffff


	//   ....[88]....
        /*0734*/ 	.word	0xffffffff


	//   ....[89]....
        /*0738*/ 	.word	0xffffffff


	//   ....[90]....
        /*073c*/ 	.word	0xffffffff


	//   ....[91]....
        /*0740*/ 	.word	0xffffffff


	//   ....[92]....
        /*0744*/ 	.word	0xffffffff


	//   ....[93]....
        /*0748*/ 	.word	0xffffffff


	//   ....[94]....
        /*074c*/ 	.word	0xffffffff


	//   ....[95]....
        /*0750*/ 	.word	0xffffffff


	//   ....[96]....
        /*0754*/ 	.word	0xffffffff


	//   ....[97]....
        /*0758*/ 	.word	0xffffffff


	//   ....[98]....
        /*075c*/ 	.word	0xffffffff


	//   ....[99]....
        /*0760*/ 	.word	0xffffffff


	//   ....[100]....
        /*0764*/ 	.word	0xffffffff


	//   ....[101]....
        /*0768*/ 	.word	0xffffffff


	//   ....[102]....
        /*076c*/ 	.word	0xffffffff


	//   ....[103]....
        /*0770*/ 	.word	0xffffffff


	//   ....[104]....
        /*0774*/ 	.word	0xffffffff


	//   ....[105]....
        /*0778*/ 	.word	0xffffffff


	//   ....[106]....
        /*077c*/ 	.word	0xffffffff


	//   ....[107]....
        /*0780*/ 	.word	0xffffffff


	//   ....[108]....
        /*0784*/ 	.word	0xffffffff


	//   ....[109]....
        /*0788*/ 	.word	0xffffffff


	//   ....[110]....
        /*078c*/ 	.word	0xffffffff


	//   ....[111]....
        /*0790*/ 	.word	0xffffffff


	//   ....[112]....
        /*0794*/ 	.word	0xffffffff


	//   ....[113]....
        /*0798*/ 	.word	0xffffffff


	//   ....[114]....
        /*079c*/ 	.word	0xffffffff


	//   ....[115]....
        /*07a0*/ 	.word	0xffffffff


	//   ....[116]....
        /*07a4*/ 	.word	0xffffffff


	//   ....[117]....
        /*07a8*/ 	.word	0xffffffff


	//   ....[118]....
        /*07ac*/ 	.word	0xffffffff


	//   ....[119]....
        /*07b0*/ 	.word	0xffffffff


	//   ....[120]....
        /*07b4*/ 	.word	0xffffffff


	//   ....[121]....
        /*07b8*/ 	.word	0xffffffff


	//   ....[122]....
        /*07bc*/ 	.word	0xffffffff


	//   ....[123]....
        /*07c0*/ 	.word	0xffffffff


	//   ....[124]....
        /*07c4*/ 	.word	0xffffffff


	//   ....[125]....
        /*07c8*/ 	.word	0xffffffff


	//   ....[126]....
        /*07cc*/ 	.word	0xffffffff


	//   ....[127]....
        /*07d0*/ 	.word	0xffffffff


	//   ....[128]....
        /*07d4*/ 	.word	0xffffffff


	//   ....[129]....
        /*07d8*/ 	.word	0xffffffff


	//   ....[130]....
        /*07dc*/ 	.word	0xffffffff


	//   ....[131]....
        /*07e0*/ 	.word	0xffffffff


	//   ....[132]....
        /*07e4*/ 	.word	0xffffffff


	//   ....[133]....
        /*07e8*/ 	.word	0xffffffff


	//   ....[134]....
        /*07ec*/ 	.word	0xffffffff


	//   ....[135]....
        /*07f0*/ 	.word	0xffffffff


	//   ....[136]....
        /*07f4*/ 	.word	0xffffffff


	//   ....[137]....
        /*07f8*/ 	.word	0xffffffff


	//   ....[138]....
        /*07fc*/ 	.word	0xffffffff


	//   ....[139]....
        /*0800*/ 	.word	0xffffffff


	//   ....[140]....
        /*0804*/ 	.word	0xffffffff


	//   ....[141]....
        /*0808*/ 	.word	0xffffffff


	//   ....[142]....
        /*080c*/ 	.word	0xffffffff


	//   ....[143]....
        /*0810*/ 	.word	0xffffffff


	//   ....[144]....
        /*0814*/ 	.word	0xffffffff


	//   ....[145]....
        /*0818*/ 	.word	0xffffffff


	//   ....[146]....
        /*081c*/ 	.word	0xffffffff


	//   ....[147]....
        /*0820*/ 	.word	0xffffffff


	//   ....[148]....
        /*0824*/ 	.word	0xffffffff


	//   ....[149]....
        /*0828*/ 	.word	0xffffffff


	//   ....[150]....
        /*082c*/ 	.word	0xffffffff


	//   ....[151]....
        /*0830*/ 	.word	0xffffffff


	//   ....[152]....
        /*0834*/ 	.word	0xffffffff


	//   ....[153]....
        /*0838*/ 	.word	0xffffffff


	//   ....[154]....
        /*083c*/ 	.word	0xffffffff


	//   ....[155]....
        /*0840*/ 	.word	0xffffffff


	//   ....[156]....
        /*0844*/ 	.word	0xffffffff


	//   ....[157]....
        /*0848*/ 	.word	0xffffffff


	//   ....[158]....
        /*084c*/ 	.word	0xffffffff


	//   ....[159]....
        /*0850*/ 	.word	0xffffffff


	//   ....[160]....
        /*0854*/ 	.word	0xffffffff


	//   ....[161]....
        /*0858*/ 	.word	0xffffffff


	//   ....[162]....
        /*085c*/ 	.word	0xffffffff


	//   ....[163]....
        /*0860*/ 	.word	0xffffffff


	//   ....[164]....
        /*0864*/ 	.word	0xffffffff


	//   ....[165]....
        /*0868*/ 	.word	0xffffffff


	//   ....[166]....
        /*086c*/ 	.word	0xffffffff


	//   ....[167]....
        /*0870*/ 	.word	0xffffffff


	//   ....[168]....
        /*0874*/ 	.word	0xffffffff


	//   ....[169]....
        /*0878*/ 	.word	0xffffffff


	//   ....[170]....
        /*087c*/ 	.word	0xffffffff


	//   ....[171]....
        /*0880*/ 	.word	0xffffffff


	//   ....[172]....
        /*0884*/ 	.word	0xffffffff


	//   ....[173]....
        /*0888*/ 	.word	0xffffffff


	//   ....[174]....
        /*088c*/ 	.word	0xffffffff


	//   ....[175]....
        /*0890*/ 	.word	0xffffffff


	//   ....[176]....
        /*0894*/ 	.word	0xffffffff


	//   ....[177]....
        /*0898*/ 	.word	0xffffffff


	//   ....[178]....
        /*089c*/ 	.word	0xffffffff


	//   ....[179]....
        /*08a0*/ 	.word	0xffffffff


	//   ....[180]....
        /*08a4*/ 	.word	0xffffffff


	//   ....[181]....
        /*08a8*/ 	.word	0xffffffff


	//   ....[182]....
        /*08ac*/ 	.word	0xffffffff


	//   ....[183]....
        /*08b0*/ 	.word	0xffffffff


	//   ....[184]....
        /*08b4*/ 	.word	0xffffffff


	//   ....[185]....
        /*08b8*/ 	.word	0xffffffff


	//   ....[186]....
        /*08bc*/ 	.word	0xffffffff


	//   ....[187]....
        /*08c0*/ 	.word	0xffffffff


	//   ....[188]....
        /*08c4*/ 	.word	0xffffffff


	//   ....[189]....
        /*08c8*/ 	.word	0xffffffff


	//   ....[190]....
        /*08cc*/ 	.word	0xffffffff


	//   ....[191]....
        /*08d0*/ 	.word	0xffffffff


	//   ....[192]....
        /*08d4*/ 	.word	0xffffffff


	//   ....[193]....
        /*08d8*/ 	.word	0xffffffff


	//   ....[194]....
        /*08dc*/ 	.word	0xffffffff


	//   ....[195]....
        /*08e0*/ 	.word	0xffffffff


	//   ....[196]....
        /*08e4*/ 	.word	0xffffffff


	//   ....[197]....
        /*08e8*/ 	.word	0xffffffff


	//   ....[198]....
        /*08ec*/ 	.word	0xffffffff


	//   ....[199]....
        /*08f0*/ 	.word	0xffffffff


	//   ....[200]....
        /*08f4*/ 	.word	0xffffffff


	//   ....[201]....
        /*08f8*/ 	.word	0xffffffff


	//   ....[202]....
        /*08fc*/ 	.word	0xffffffff


	//   ....[203]....
        /*0900*/ 	.word	0xffffffff


	//   ....[204]....
        /*0904*/ 	.word	0xffffffff


	//   ....[205]....
        /*0908*/ 	.word	0xffffffff


	//   ....[206]....
        /*090c*/ 	.word	0xffffffff


	//   ....[207]....
        /*0910*/ 	.word	0xffffffff


	//   ....[208]....
        /*0914*/ 	.word	0xffffffff


	//   ....[209]....
        /*0918*/ 	.word	0xffffffff


	//   ....[210]....
        /*091c*/ 	.word	0xffffffff


	//   ....[211]....
        /*0920*/ 	.word	0xffffffff


	//   ....[212]....
        /*0924*/ 	.word	0xffffffff


	//   ....[213]....
        /*0928*/ 	.word	0xffffffff


	//   ....[214]....
        /*092c*/ 	.word	0xffffffff


	//   ....[215]....
        /*0930*/ 	.word	0xffffffff


	//   ....[216]....
        /*0934*/ 	.word	0xffffffff


	//   ....[217]....
        /*0938*/ 	.word	0xffffffff


	//   ....[218]....
        /*093c*/ 	.word	0xffffffff


	//   ....[219]....
        /*0940*/ 	.word	0xffffffff


	//   ....[220]....
        /*0944*/ 	.word	0xffffffff


	//   ....[221]....
        /*0948*/ 	.word	0xffffffff


	//   ....[222]....
        /*094c*/ 	.word	0xffffffff


	//   ....[223]....
        /*0950*/ 	.word	0xffffffff


	//   ....[224]....
        /*0954*/ 	.word	0xffffffff


	//   ....[225]....
        /*0958*/ 	.word	0xffffffff


	//   ....[226]....
        /*095c*/ 	.word	0xffffffff


	//   ....[227]....
        /*0960*/ 	.word	0xffffffff


	//   ....[228]....
        /*0964*/ 	.word	0xffffffff


	//   ....[229]....
        /*0968*/ 	.word	0xffffffff


	//   ....[230]....
        /*096c*/ 	.word	0xffffffff


	//   ....[231]....
        /*0970*/ 	.word	0xffffffff


	//   ....[232]....
        /*0974*/ 	.word	0xffffffff


	//   ....[233]....
        /*0978*/ 	.word	0xffffffff


	//   ....[234]....
        /*097c*/ 	.word	0xffffffff


	//   ....[235]....
        /*0980*/ 	.word	0xffffffff


	//   ....[236]....
        /*0984*/ 	.word	0xffffffff


	//   ....[237]....
        /*0988*/ 	.word	0xffffffff


	//   ....[238]....
        /*098c*/ 	.word	0xffffffff


	//   ....[239]....
        /*0990*/ 	.word	0xffffffff


	//   ....[240]....
        /*0994*/ 	.word	0xffffffff


	//   ....[241]....
        /*0998*/ 	.word	0xffffffff


	//   ....[242]....
        /*099c*/ 	.word	0xffffffff


	//   ....[243]....
        /*09a0*/ 	.word	0xffffffff


	//   ....[244]....
        /*09a4*/ 	.word	0xffffffff


	//   ....[245]....
        /*09a8*/ 	.word	0xffffffff


	//   ....[246]....
        /*09ac*/ 	.word	0xffffffff


	//   ....[247]....
        /*09b0*/ 	.word	0xffffffff


	//   ....[248]....
        /*09b4*/ 	.word	0xffffffff


	//   ....[249]....
        /*09b8*/ 	.word	0xffffffff


	//   ....[250]....
        /*09bc*/ 	.word	0xffffffff


	//   ....[251]....
        /*09c0*/ 	.word	0xffffffff


	//   ....[252]....
        /*09c4*/ 	.word	0xffffffff


	//   ....[253]....
        /*09c8*/ 	.word	0xffffffff


	//   ....[254]....
        /*09cc*/ 	.word	0xffffffff


	//   ....[255]....
        /*09d0*/ 	.word	0xffffffff


	//   ....[0]....
        /*09d4*/ 	.word	0xffffffff


	//   ....[1]....
        /*09d8*/ 	.word	0xffffffff


	//   ....[2]....
        /*09dc*/ 	.word	0xffffffff


	//   ....[3]....
        /*09e0*/ 	.word	0xffffffff


	//   ....[4]....
        /*09e4*/ 	.word	0xffffffff


	//   ....[5]....
        /*09e8*/ 	.word	0xffffffff


	//   ....[6]....
        /*09ec*/ 	.word	0xffffffff


	//   ....[7]....
        /*09f0*/ 	.word	0xffffffff


	//   ....[8]....
        /*09f4*/ 	.word	0xffffffff


	//   ....[9]....
        /*09f8*/ 	.word	0xffffffff


	//   ....[10]....
        /*09fc*/ 	.word	0xffffffff


	//   ....[11]....
        /*0a00*/ 	.word	0xffffffff


	//   ....[12]....
        /*0a04*/ 	.word	0xffffffff


	//   ....[13]....
        /*0a08*/ 	.word	0xffffffff


	//   ....[14]....
        /*0a0c*/ 	.word	0xffffffff


	//   ....[15]....
        /*0a10*/ 	.word	0xffffffff


	//   ....[16]....
        /*0a14*/ 	.word	0xffffffff


	//   ....[17]....
        /*0a18*/ 	.word	0xffffffff


	//----- nvinfo : EIATTR_COOP_GROUP_INSTR_OFFSETS
	.align		4
.L_502:
        /*0a1c*/ 	.byte	0x04, 0x28
        /*0a1e*/ 	.short	(.L_504 - .L_503)


	//   ....[0]....
.L_503:
        /*0a20*/ 	.word	0x00000060


	//   ....[1]....
        /*0a24*/ 	.word	0x00000250


	//   ....[2]....
        /*0a28*/ 	.word	0x00000280


	//   ....[3]....
        /*0a2c*/ 	.word	0x000002b0


	//   ....[4]....
        /*0a30*/ 	.word	0x000002e0


	//   ....[5]....
        /*0a34*/ 	.word	0x00000310


	//   ....[6]....
        /*0a38*/ 	.word	0x00000340


	//   ....[7]....
        /*0a3c*/ 	.word	0x000004b0


	//   ....[8]....
        /*0a40*/ 	.word	0x000004f0


	//   ....[9]....
        /*0a44*/ 	.word	0x00000520


	//   ....[10]....
        /*0a48*/ 	.word	0x00000550


	//   ....[11]....
        /*0a4c*/ 	.word	0x00000580


	//   ....[12]....
        /*0a50*/ 	.word	0x000005b0


	//   ....[13]....
        /*0a54*/ 	.word	0x00000640


	//   ....[14]....
        /*0a58*/ 	.word	0x00000680


	//   ....[15]....
        /*0a5c*/ 	.word	0x000006a0


	//   ....[16]....
        /*0a60*/ 	.word	0x00000700


	//   ....[17]....
        /*0a64*/ 	.word	0x00003fd0


	//   ....[18]....
        /*0a68*/ 	.word	0x00003fe0


	//   ....[19]....
        /*0a6c*/ 	.word	0x00005b70


	//   ....[20]....
        /*0a70*/ 	.word	0x00005b80


	//   ....[21]....
        /*0a74*/ 	.word	0x00007670


	//   ....[22]....
        /*0a78*/ 	.word	0x00007680


	//   ....[23]....
        /*0a7c*/ 	.word	0x00007b60


	//   ....[24]....
        /*0a80*/ 	.word	0x00007b70


	//   ....[25]....
        /*0a84*/ 	.word	0x00008e20


	//   ....[26]....
        /*0a88*/ 	.word	0x00008e40


	//   ....[27]....
        /*0a8c*/ 	.word	0x00008f70


	//   ....[28]....
        /*0a90*/ 	.word	0x00008f80


	//   ....[29]....
        /*0a94*/ 	.word	0x000090b0


	//   ....[30]....
        /*0a98*/ 	.word	0x000090d0


	//   ....[31]....
        /*0a9c*/ 	.word	0x00009200


	//   ....[32]....
        /*0aa0*/ 	.word	0x00009210


	//   ....[33]....
        /*0aa4*/ 	.word	0x000098c0


	//   ....[34]....
        /*0aa8*/ 	.word	0x000098f0


	//   ....[35]....
        /*0aac*/ 	.word	0x00009920


	//   ....[36]....
        /*0ab0*/ 	.word	0x00009950


	//   ....[37]....
        /*0ab4*/ 	.word	0x000099d0


	//   ....[38]....
        /*0ab8*/ 	.word	0x00009a00


	//   ....[39]....
        /*0abc*/ 	.word	0x00009ac0


	//   ....[40]....
        /*0ac0*/ 	.word	0x00009ae0


	//   ....[41]....
        /*0ac4*/ 	.word	0x00009f10


	//   ....[42]....
        /*0ac8*/ 	.word	0x00009f30


	//   ....[43]....
        /*0acc*/ 	.word	0x0000a020


	//   ....[44]....
        /*0ad0*/ 	.word	0x0000a090


	//   ....[45]....
        /*0ad4*/ 	.word	0x0000a4e0


	//   ....[46]....
        /*0ad8*/ 	.word	0x0000a500


	//   ....[47]....
        /*0adc*/ 	.word	0x0000a5e0


	//   ....[48]....
        /*0ae0*/ 	.word	0x0000a630


	//   ....[49]....
        /*0ae4*/ 	.word	0x0000b4f0


	//   ....[50]....
        /*0ae8*/ 	.word	0x0000b9a0


	//   ....[51]....
        /*0aec*/ 	.word	0x0000c160


	//   ....[52]....
        /*0af0*/ 	.word	0x0000c390


	//   ....[53]....
        /*0af4*/ 	.word	0x0000c410


	//   ....[54]....
        /*0af8*/ 	.word	0x0000c490


	//   ....[55]....
        /*0afc*/ 	.word	0x0000d670


	//   ....[56]....
        /*0b00*/ 	.word	0x0000d690


	//   ....[57]....
        /*0b04*/ 	.word	0x0000d7c0


	//   ....[58]....
        /*0b08*/ 	.word	0x0000d7e0


	//   ....[59]....
        /*0b0c*/ 	.word	0x0000de20


	//   ....[60]....
        /*0b10*/ 	.word	0x0000de40


	//   ....[61]....
        /*0b14*/ 	.word	0x0000df70


	//   ....[62]....
        /*0b18*/ 	.word	0x0000df90


	//   ....[63]....
        /*0b1c*/ 	.word	0x0000ecf0


	//   ....[64]....
        /*0b20*/ 	.word	0x0000f180


	//   ....[65]....
        /*0b24*/ 	.word	0x0000f780


	//   ....[66]....
        /*0b28*/ 	.word	0x0000f7b0


	//   ....[67]....
        /*0b2c*/ 	.word	0x000100e0


	//   ....[68]....
        /*0b30*/ 	.word	0x00010100


	//   ....[69]....
        /*0b34*/ 	.word	0x00011520


	//   ....[70]....
        /*0b38*/ 	.word	0x00011540


	//   ....[71]....
        /*0b3c*/ 	.word	0x00011670


	//   ....[72]....
        /*0b40*/ 	.word	0x00011690


	//   ....[73]....
        /*0b44*/ 	.word	0x00011d70


	//   ....[74]....
        /*0b48*/ 	.word	0x00011dd0


	//   ....[75]....
        /*0b4c*/ 	.word	0x00011ed0


	//   ....[76]....
        /*0b50*/ 	.word	0x00011ef0


	//   ....[77]....
        /*0b54*/ 	.word	0x00013030


	//   ....[78]....
        /*0b58*/ 	.word	0x00013060


	//   ....[79]....
        /*0b5c*/ 	.word	0x000132c0


	//   ....[80]....
        /*0b60*/ 	.word	0x000133e0


	//   ....[81]....
        /*0b64*/ 	.word	0x000149b0


	//   ....[82]....
        /*0b68*/ 	.word	0x000149d0


	//   ....[83]....
        /*0b6c*/ 	.word	0x00014b00


	//   ....[84]....
        /*0b70*/ 	.word	0x00014b20


	//   ....[85]....
        /*0b74*/ 	.word	0x00014f60


	//   ....[86]....
        /*0b78*/ 	.word	0x00014f80


	//   ....[87]....
        /*0b7c*/ 	.word	0x000150b0


	//   ....[88]....
        /*0b80*/ 	.word	0x000150d0


	//   ....[89]....
        /*0b84*/ 	.word	0x00015f50


	//   ....[90]....
        /*0b88*/ 	.word	0x00016200


	//   ....[91]....
        /*0b8c*/ 	.word	0x000167d0


	//   ....[92]....
        /*0b90*/ 	.word	0x00016800


	//   ....[93]....
        /*0b94*/ 	.word	0x00017120


	//   ....[94]....
        /*0b98*/ 	.word	0x00017140


	//   ....[95]....
        /*0b9c*/ 	.word	0x00018580


	//   ....[96]....
        /*0ba0*/ 	.word	0x000185a0


	//   ....[97]....
        /*0ba4*/ 	.word	0x000186c0


	//   ....[98]....
        /*0ba8*/ 	.word	0x000186e0


	//   ....[99]....
        /*0bac*/ 	.word	0x00018880


	//   ....[100]....
        /*0bb0*/ 	.word	0x000188b0


	//   ....[101]....
        /*0bb4*/ 	.word	0x000188c0


	//   ....[102]....
        /*0bb8*/ 	.word	0x000188f0


	//   ....[103]....
        /*0bbc*/ 	.word	0x00019e10


	//   ....[104]....
        /*0bc0*/ 	.word	0x00019e20


	//   ....[105]....
        /*0bc4*/ 	.word	0x00019e40


	//   ....[106]....
        /*0bc8*/ 	.word	0x00019e50


	//   ....[107]....
        /*0bcc*/ 	.word	0x0001a1f0


	//   ....[108]....
        /*0bd0*/ 	.word	0x0001a210


	//   ....[109]....
        /*0bd4*/ 	.word	0x0001a340


	//   ....[110]....
        /*0bd8*/ 	.word	0x0001a350


	//   ....[111]....
        /*0bdc*/ 	.word	0x0001a480


	//   ....[112]....
        /*0be0*/ 	.word	0x0001a4a0


	//   ....[113]....
        /*0be4*/ 	.word	0x0001a5d0


	//   ....[114]....
        /*0be8*/ 	.word	0x0001a5e0


	//   ....[115]....
        /*0bec*/ 	.word	0x0001a910


	//   ....[116]....
        /*0bf0*/ 	.word	0x0001a930


	//   ....[117]....
        /*0bf4*/ 	.word	0x0001b300


	//   ....[118]....
        /*0bf8*/ 	.word	0x0001b310


	//   ....[119]....
        /*0bfc*/ 	.word	0x0001c460


	//   ....[120]....
        /*0c00*/ 	.word	0x0001c480


	//   ....[121]....
        /*0c04*/ 	.word	0x0001c5b0


	//   ....[122]....
        /*0c08*/ 	.word	0x0001c5c0


	//   ....[123]....
        /*0c0c*/ 	.word	0x0001c6f0


	//   ....[124]....
        /*0c10*/ 	.word	0x0001c710


	//   ....[125]....
        /*0c14*/ 	.word	0x0001c840


	//   ....[126]....
        /*0c18*/ 	.word	0x0001c850


	//   ....[127]....
        /*0c1c*/ 	.word	0x0001ca40


	//   ....[128]....
        /*0c20*/ 	.word	0x0001ca60


	//   ....[129]....
        /*0c24*/ 	.word	0x0001cb80


	//   ....[130]....
        /*0c28*/ 	.word	0x0001cbc0


	//   ....[131]....
        /*0c2c*/ 	.word	0x0001cbf0


	//   ....[132]....
        /*0c30*/ 	.word	0x0001cc20


	//   ....[133]....
        /*0c34*/ 	.word	0x0001cc50


	//   ....[134]....
        /*0c38*/ 	.word	0x0001cc80


	//   ....[135]....
        /*0c3c*/ 	.word	0x0001cdd0


	//   ....[136]....
        /*0c40*/ 	.word	0x0001ce10


	//   ....[137]....
        /*0c44*/ 	.word	0x0001ce40


	//   ....[138]....
        /*0c48*/ 	.word	0x0001ce70


	//   ....[139]....
        /*0c4c*/ 	.word	0x0001cea0


	//   ....[140]....
        /*0c50*/ 	.word	0x0001ced0


	//   ....[141]....
        /*0c54*/ 	.word	0x0001cf60


	//   ....[142]....
        /*0c58*/ 	.word	0x0001cfa0


	//   ....[143]....
        /*0c5c*/ 	.word	0x0001cfb0


	//   ....[144]....
        /*0c60*/ 	.word	0x0001d010


	//   ....[145]....
        /*0c64*/ 	.word	0x0001d9e0


	//   ....[146]....
        /*0c68*/ 	.word	0x0001da40


	//   ....[147]....
        /*0c6c*/ 	.word	0x0001da90


	//   ....[148]....
        /*0c70*/ 	.word	0x0001dae0


	//   ....[149]....
        /*0c74*/ 	.word	0x0001db30


	//   ....[150]....
        /*0c78*/ 	.word	0x0001dbb0


	//   ....[151]....
        /*0c7c*/ 	.word	0x0001dc00


	//   ....[152]....
        /*0c80*/ 	.word	0x0001dc80


	//   ....[153]....
        /*0c84*/ 	.word	0x0001dd00


	//   ....[154]....
        /*0c88*/ 	.word	0x0001dd80


	//   ....[155]....
        /*0c8c*/ 	.word	0x0001de00


	//   ....[156]....
        /*0c90*/ 	.word	0x0001de80


	//   ....[157]....
        /*0c94*/ 	.word	0x0001df00


	//   ....[158]....
        /*0c98*/ 	.word	0x0001df70


	//   ....[159]....
        /*0c9c*/ 	.word	0x0001dff0


	//   ....[160]....
        /*0ca0*/ 	.word	0x0001e070


	//   ....[161]....
        /*0ca4*/ 	.word	0x0001e0f0


	//   ....[162]....
        /*0ca8*/ 	.word	0x0001e160


	//   ....[163]....
        /*0cac*/ 	.word	0x0001e1e0


	//   ....[164]....
        /*0cb0*/ 	.word	0x0001e260


	//   ....[165]....
        /*0cb4*/ 	.word	0x0001e420


	//   ....[166]....
        /*0cb8*/ 	.word	0x0001e490


	//   ....[167]....
        /*0cbc*/ 	.word	0x0001e510


	//   ....[168]....
        /*0cc0*/ 	.word	0x0001e590


	//   ....[169]....
        /*0cc4*/ 	.word	0x0001e750


	//   ....[170]....
        /*0cc8*/ 	.word	0x0001e7c0


	//   ....[171]....
        /*0ccc*/ 	.word	0x0001e840


	//   ....[172]....
        /*0cd0*/ 	.word	0x0001e8c0


	//   ....[173]....
        /*0cd4*/ 	.word	0x0001ea80


	//   ....[174]....
        /*0cd8*/ 	.word	0x0001eaf0


	//   ....[175]....
        /*0cdc*/ 	.word	0x0001eb70


	//   ....[176]....
        /*0ce0*/ 	.word	0x0001ebf0


	//   ....[177]....
        /*0ce4*/ 	.word	0x0001edc0


	//   ....[178]....
        /*0ce8*/ 	.word	0x0001ee30


	//   ....[179]....
        /*0cec*/ 	.word	0x0001eeb0


	//   ....[180]....
        /*0cf0*/ 	.word	0x0001ef30


	//   ....[181]....
        /*0cf4*/ 	.word	0x0001f0f0


	//   ....[182]....
        /*0cf8*/ 	.word	0x0001f160


	//   ....[183]....
        /*0cfc*/ 	.word	0x0001f1e0


	//   ....[184]....
        /*0d00*/ 	.word	0x0001f260


	//   ....[185]....
        /*0d04*/ 	.word	0x0001f430


	//   ....[186]....
        /*0d08*/ 	.word	0x0001f4a0


	//   ....[187]....
        /*0d0c*/ 	.word	0x0001f500


	//   ....[188]....
        /*0d10*/ 	.word	0x0001f580


	//   ....[189]....
        /*0d14*/ 	.word	0x0001f600


	//   ....[190]....
        /*0d18*/ 	.word	0x0001f7c0


	//   ....[191]....
        /*0d1c*/ 	.word	0x0001f830


	//   ....[192]....
        /*0d20*/ 	.word	0x0001f8b0


	//   ....[193]....
        /*0d24*/ 	.word	0x0001f930


	//   ....[194]....
        /*0d28*/ 	.word	0x0001fae0


	//   ....[195]....
        /*0d2c*/ 	.word	0x0001fb50


	//   ....[196]....
        /*0d30*/ 	.word	0x0001fbd0


	//   ....[197]....
        /*0d34*/ 	.word	0x0001fc50


	//   ....[198]....
        /*0d38*/ 	.word	0x0001fdf0


	//   ....[199]....
        /*0d3c*/ 	.word	0x0001fe60


	//   ....[200]....
        /*0d40*/ 	.word	0x0001fec0


	//   ....[201]....
        /*0d44*/ 	.word	0x0001ff20


	//   ....[202]....
        /*0d48*/ 	.word	0x0001ff70


	//   ....[203]....
        /*0d4c*/ 	.word	0x0001ffc0


	//   ....[204]....
        /*0d50*/ 	.word	0x00020040


	//   ....[205]....
        /*0d54*/ 	.word	0x000200c0


	//   ....[206]....
        /*0d58*/ 	.word	0x00020140


	//   ....[207]....
        /*0d5c*/ 	.word	0x000201b0


	//   ....[208]....
        /*0d60*/ 	.word	0x00020230


	//   ....[209]....
        /*0d64*/ 	.word	0x000202b0


	//   ....[210]....
        /*0d68*/ 	.word	0x00020330


	//   ....[211]....
        /*0d6c*/ 	.word	0x000203a0


	//   ....[212]....
        /*0d70*/ 	.word	0x00020420


	//   ....[213]....
        /*0d74*/ 	.word	0x000204a0


	//   ....[214]....
        /*0d78*/ 	.word	0x00020520


	//   ....[215]....
        /*0d7c*/ 	.word	0x00020590


	//   ....[216]....
        /*0d80*/ 	.word	0x00020610


	//   ....[217]....
        /*0d84*/ 	.word	0x00020690


	//   ....[218]....
        /*0d88*/ 	.word	0x00020710


	//   ....[219]....
        /*0d8c*/ 	.word	0x00020780


	//   ....[220]....
        /*0d90*/ 	.word	0x00020800


	//   ....[221]....
        /*0d94*/ 	.word	0x00020880


	//   ....[222]....
        /*0d98*/ 	.word	0x00020900


	//   ....[223]....
        /*0d9c*/ 	.word	0x00020970


	//   ....[224]....
        /*0da0*/ 	.word	0x000209f0


	//   ....[225]....
        /*0da4*/ 	.word	0x00020a70


	//   ....[226]....
        /*0da8*/ 	.word	0x00020ac0


	//   ....[227]....
        /*0dac*/ 	.word	0x00020b00


	//   ....[228]....
        /*0db0*/ 	.word	0x00020b50


	//   ....[229]....
        /*0db4*/ 	.word	0x00020ba0


	//   ....[230]....
        /*0db8*/ 	.word	0x00020bf0


	//   ....[231]....
        /*0dbc*/ 	.word	0x00020c70


	//   ....[232]....
        /*0dc0*/ 	.word	0x00020cc0


	//   ....[233]....
        /*0dc4*/ 	.word	0x00020d10


	//   ....[234]....
        /*0dc8*/ 	.word	0x00020d60


	//   ....[235]....
        /*0dcc*/ 	.word	0x00020db0


	//   ....[236]....
        /*0dd0*/ 	.word	0x00020e00


	//   ....[237]....
        /*0dd4*/ 	.word	0x00020e80


	//   ....[238]....
        /*0dd8*/ 	.word	0x00020ed0


	//   ....[239]....
        /*0ddc*/ 	.word	0x00020f50


	//   ....[240]....
        /*0de0*/ 	.word	0x00020fc0


	//   ....[241]....
        /*0de4*/ 	.word	0x00021040


	//   ....[242]....
        /*0de8*/ 	.word	0x000214d0


	//   ....[243]....
        /*0dec*/ 	.word	0x000214f0


	//   ....[244]....
        /*0df0*/ 	.word	0x00021500


	//   ....[245]....
        /*0df4*/ 	.word	0x00021510


	//   ....[246]....
        /*0df8*/ 	.word	0x00021c90


	//   ....[247]....
        /*0dfc*/ 	.word	0x00021ca0


	//   ....[248]....
        /*0e00*/ 	.word	0x00021cb0


	//   ....[249]....
        /*0e04*/ 	.word	0x00021cc0


	//   ....[250]....
        /*0e08*/ 	.word	0x000250f0


	//   ....[251]....
        /*0e0c*/ 	.word	0x00025110


	//   ....[252]....
        /*0e10*/ 	.word	0x00025130


	//   ....[253]....
        /*0e14*/ 	.word	0x00025140


	//   ....[254]....
        /*0e18*/ 	.word	0x00025760


	//   ....[255]....
        /*0e1c*/ 	.word	0x00025770


	//   ....[0]....
        /*0e20*/ 	.word	0x00025780


	//   ....[1]....
        /*0e24*/ 	.word	0x00025790


	//   ....[2]....
        /*0e28*/ 	.word	0x00028cf0


	//   ....[3]....
        /*0e2c*/ 	.word	0x00028d70


	//   ....[4]....
        /*0e30*/ 	.word	0x00028de0


	//   ....[5]....
        /*0e34*/ 	.word	0x00028e50


	//   ....[6]....
        /*0e38*/ 	.word	0x00028ed0


	//   ....[7]....
        /*0e3c*/ 	.word	0x00028f40


	//   ....[8]....
        /*0e40*/ 	.word	0x00028fb0


	//   ....[9]....
        /*0e44*/ 	.word	0x00029020


	//   ....[10]....
        /*0e48*/ 	.word	0x000290a0


	//   ....[11]....
        /*0e4c*/ 	.word	0x00029120


	//   ....[12]....
        /*0e50*/ 	.word	0x000291a0


	//   ....[13]....
        /*0e54*/ 	.word	0x00029210


	//   ....[14]....
        /*0e58*/ 	.word	0x00029290


	//   ....[15]....
        /*0e5c*/ 	.word	0x00029300


	//   ....[16]....
        /*0e60*/ 	.word	0x00029380


	//   ....[17]....
        /*0e64*/ 	.word	0x000293f0


	//----- nvinfo : EIATTR_EXIT_INSTR_OFFSETS
	.align		4
.L_504:
        /*0e68*/ 	.byte	0x04, 0x1c
        /*0e6a*/ 	.short	(.L_506 - .L_505)


	//   ....[0]....
.L_505:
        /*0e6c*/ 	.word	0x000010c0


	//   ....[1]....
        /*0e70*/ 	.word	0x0001d9a0


	//----- nvinfo : EIATTR_MAX_THREADS
	.align		4
.L_506:
        /*0e74*/ 	.byte	0x04, 0x05
        /*0e76*/ 	.short	(.L_508 - .L_507)
.L_507:
        /*0e78*/ 	.word	0x00000100
        /*0e7c*/ 	.word	0x00000001
        /*0e80*/ 	.word	0x00000001


	//----- nvinfo : EIATTR_CRS_STACK_SIZE
	.align		4
.L_508:
        /*0e84*/ 	.byte	0x04, 0x1e
        /*0e86*/ 	.short	(.L_510 - .L_509)
.L_509:
        /*0e88*/ 	.word	0x00000000
.L_510:


//--------------------- .nv.info._ZN7cutlass13device_kernelIN5flash19enable_sm80_to_sm89INS1_16FlashAttnFwdSm80INS1_25CollectiveMainloopFwdSm80ILi8ELi2ELb0EN4cute5tupleIJNS5_1CILi128EEENS7_ILi64EEENS7_ILi192EEEEEELi192ENS_10bfloat16_tEfNS_4arch4Sm80ELb1ELb0ELb1ELb0ELb1ELb0ELb1ELb1EEENS1_21CollectiveEpilogueFwdINS6_IJS8_SA_S9_EEENS6_IJNS7_ILi1EEESI_SI_EEESC_SE_Li256ELb0ELb1ELb1ELb0EEENS1_30DynamicPersistentTileSchedulerILi256ELi256ELb1ELb1ELb0EEEEEEEEEvNT_6ParamsE --------------------------
	.section	.nv.info._ZN7cutlass13device_kernelIN5flash19enable_sm80_to_sm89INS1_16FlashAttnFwdSm80INS1_25CollectiveMainloopFwdSm80ILi8ELi2ELb0EN4cute5tupleIJNS5_1CILi128EEENS7_ILi64EEENS7_ILi192EEEEEELi192ENS_10bfloat16_tEfNS_4arch4Sm80ELb1ELb0ELb1ELb0ELb1ELb0ELb1ELb1EEENS1_21CollectiveEpilogueFwdINS6_IJS8_SA_S9_EEENS6_IJNS7_ILi1EEESI_SI_EEESC_SE_Li256ELb0ELb1ELb1ELb0EEENS1_30DynamicPersistentTileSchedulerILi256ELi256ELb1ELb1ELb0EEEEEEEEEvNT_6ParamsE,"",@"SHT_CUDA_INFO"
	.sectionflags	@""
	.align	4


	//----- nvinfo : EIATTR_CUDA_API_VERSION
	.align		4
        /*0000*/ 	.byte	0x04, 0x37
        /*0002*/ 	.short	(.L_512 - .L_511)
.L_511:
        /*0004*/ 	.word	0x00000082


	//----- nvinfo : EIATTR_SW2861232_WAR
	.align		4
.L_512:
        /*0008*/ 	.byte	0x01, 0x35
	.zero		2


	//----- nvinfo : EIATTR_PARAM_CBANK
	.align		4
        /*000c*/ 	.byte	0x04, 0x0a
        /*000e*/ 	.short	(.L_514 - .L_513)
	.align		4
.L_513:
        /*0010*/ 	.word	index@(.nv.constant0._ZN7cutlass13device_kernelIN5flash19enable_sm80_to_sm89INS1_16FlashAttnFwdSm80INS1_25CollectiveMainloopFwdSm80ILi8ELi2ELb0EN4cute5tupleIJNS5_1CILi128EEENS7_ILi64EEENS7_ILi192EEEEEELi192ENS_10bfloat16_tEfNS_4arch4Sm80ELb1ELb0ELb1ELb0ELb1ELb0ELb1ELb1EEENS1_21CollectiveEpilogueFwdINS6_IJS8_SA_S9_EEENS6_IJNS7_ILi1EEESI_SI_EEESC_SE_Li256ELb0ELb1ELb1ELb0EEENS1_30DynamicPersistentTileSchedulerILi256ELi256ELb1ELb1ELb0EEEEEEEEEvNT_6ParamsE)
        /*0014*/ 	.short	0x0160
        /*0016*/ 	.short	0x0428


	//----- nvinfo : EIATTR_CBANK_PARAM_SIZE
	.align		4
.L_514:
        /*0018*/ 	.byte	0x03, 0x19
        /*001a*/ 	.short	0x0428


	//----- nvinfo : EIATTR_KPARAM_INFO
	.align		4
        /*001c*/ 	.byte	0x04, 0x17
        /*001e*/ 	.short	(.L_516 - .L_515)
.L_515:
        /*0020*/ 	.word	0x00000000
        /*0024*/ 	.short	0x0000
        /*0026*/ 	.short	0x0000
        /*0028*/ 	.byte	0x00, 0xf0, 0xa1, 0x10


	//----- nvinfo : EIATTR_MAXREG_COUNT
	.align		4
.L_516:
        /*002c*/ 	.byte	0x03, 0x1b
        /*002e*/ 	.short	0x00ff


	//----- nvinfo : EIATTR_NUM_BARRIERS
	.align		4
        /*0030*/ 	.byte	0x02, 0x4c
        /*0032*/ 	.byte	0x06
	.zero		1


	//----- nvinfo : EIATTR_ANNOTATIONS
	.align		4
        /*0034*/ 	.byte	0x04, 0x55
        /*0036*/ 	.short	(.L_518 - .L_517)


	//   ....[0]....
.L_517:
        /*0038*/ 	.word	0x00000001
        /*003c*/ 	.byte	0x70, 0x00, 0x00, 0x00, 0x01, 0x00, 0x00, 0x00, 0xf0, 0x04, 0x00, 0x00, 0x01, 0x00, 0x00, 0x00
        /*004c*/ 	.byte	0xf0, 0x05, 0x00, 0x00, 0x01, 0x00, 0x00, 0x00, 0x70, 0x06, 0x00, 0x00, 0x01, 0x00, 0x00, 0x00
        /*005c*/ 	.byte	0x70, 0x2e, 0x00, 0x00, 0x01, 0x00, 0x00, 0x00, 0x10, 0x38, 0x00, 0x00, 0x01, 0x00, 0x00, 0x00
        /*006c*/ 	.byte	0x60, 0xce, 0x00, 0x00, 0x01, 0x00, 0x00, 0x00, 0xa0, 0xce, 0x00, 0x00, 0x01, 0x00, 0x00, 0x00
        /*007c*/ 	.byte	0x90, 0xe5, 0x00, 0x00


	//----- nvinfo : EIATTR_MERCURY_ISA_VERSION
	.align		4
.L_518:
        /*0080*/ 	.byte	0x03, 0x5f
        /*0082*/ 	.short	0x0000


	//----- nvinfo : EIATTR_INT_WARP_WIDE_INSTR_OFFSETS
	.align		4
        /*0084*/ 	.byte	0x04, 0x31
        /*0086*/ 	.short	(.L_520 - .L_519)


	//   ....[0]....
.L_519:
        /*0088*/ 	.word	0x0000cc90


	//   ....[1]....
        /*008c*/ 	.word	0x0000cd10


	//----- nvinfo : EIATTR_COOP_GROUP_MASK_REGIDS
	.align		4
.L_520:
        /*0090*/ 	.byte	0x04, 0x29
        /*0092*/ 	.short	(.L_522 - .L_521)


	//   ....[0]....
.L_521:
        /*0094*/ 	.word	0xffffffff


	//   ....[1]....
        /*0098*/ 	.word	0xffffffff


	//   ....[2]....
        /*009c*/ 	.word	0xffffffff


	//   ....[3]....
        /*00a0*/ 	.word	0xffffffff


	//   ....[4]....
        /*00a4*/ 	.word	0xffffffff


	//   ....[5]....
        /*00a8*/ 	.word	0xffffffff


	//   ....[6]....
        /*00ac*/ 	.word	0xffffffff


	//   ....[7]....
        /*00b0*/ 	.word	0xffffffff


	//   ....[8]....
        /*00b4*/ 	.word	0xffffffff


	//   ....[9]....
        /*00b8*/ 	.word	0xffffffff


	//   ....[10]....
        /*00bc*/ 	.word	0xffffffff


	//   ....[11]....
        /*00c0*/ 	.word	0xffffffff


	//   ....[12]....
        /*00c4*/ 	.word	0xffffffff


	//   ....[13]....
        /*00c8*/ 	.word	0xffffffff


	//   ....[14]....
        /*00cc*/ 	.word	0xffffffff


	//   ....[15]....
        /*00d0*/ 	.word	0xffffffff


	//   ....[16]....
        /*00d4*/ 	.word	0xffffffff


	//   ....[17]....
        /*00d8*/ 	.word	0xffffffff


	//   ....[18]....
        /*00dc*/ 	.word	0xffffffff


	//   ....[19]....
        /*00e0*/ 	.word	0xffffffff


	//   ....[20]....
        /*00e4*/ 	.word	0xffffffff


	//   ....[21]....
        /*00e8*/ 	.word	0xffffffff


	//   ....[22]....
        /*00ec*/ 	.word	0xffffffff


	//   ....[23]....
        /*00f0*/ 	.word	0xffffffff


	//   ....[24]....
        /*00f4*/ 	.word	0xffffffff


	//   ....[25]....
        /*00f8*/ 	.word	0xffffffff


	//   ....[26]....
        /*00fc*/ 	.word	0xffffffff


	//   ....[27]....
        /*0100*/ 	.word	0xffffffff


	//   ....[28]....
        /*0104*/ 	.word	0xffffffff


	//   ....[29]....
        /*0108*/ 	.word	0xffffffff


	//   ....[30]....
        /*010c*/ 	.word	0xffffffff


	//   ....[31]....
        /*0110*/ 	.word	0xffffffff


	//   ....[32]....
        /*0114*/ 	.word	0xffffffff


	//   ....[33]....
        /*0118*/ 	.word	0xffffffff


	//   ....[34]....
        /*011c*/ 	.word	0xffffffff


	//   ....[35]....
        /*0120*/ 	.word	0xffffffff


	//   ....[36]....
        /*0124*/ 	.word	0xffffffff


	//   ....[37]....
        /*0128*/ 	.word	0xffffffff


	//   ....[38]....
        /*012c*/ 	.word	0xffffffff


	//   ....[39]....
        /*0130*/ 	.word	0xffffffff


	//   ....[40]....
        /*0134*/ 	.word	0xffffffff


	//   ....[41]....
        /*0138*/ 	.word	0xffffffff


	//   ....[42]....
        /*013c*/ 	.word	0xffffffff


	//   ....[43]....
        /*0140*/ 	.word	0xffffffff


	//   ....[44]....
        /*0144*/ 	.word	0xffffffff


	//   ....[45]....
        /*0148*/ 	.word	0xffffffff


	//   ....[46]....
        /*014c*/ 	.word	0xffffffff


	//   ....[47]....
        /*0150*/ 	.word	0xffffffff


	//   ....[48]....
        /*0154*/ 	.word	0xffffffff


	//   ....[49]....
        /*0158*/ 	.word	0xffffffff


	//   ....[50]....
        /*015c*/ 	.word	0xffffffff


	//   ....[51]....
        /*0160*/ 	.word	0xffffffff


	//   ....[52]....
        /*0164*/ 	.word	0xffffffff


	//   ....[53]....
        /*0168*/ 	.word	0xffffffff


	//   ....[54]....
        /*016c*/ 	.word	0xffffffff


	//   ....[55]....
        /*0170*/ 	.word	0xffffffff


	//   ....[56]....
        /*0174*/ 	.word	0xffffffff


	//   ....[57]....
        /*0178*/ 	.word	0xffffffff


	//   ....[58]....
        /*017c*/ 	.word	0xffffffff


	//   ....[59]....
        /*0180*/ 	.word	0xffffffff


	//   ....[60]....
        /*0184*/ 	.word	0xffffffff


	//   ....[61]....
        /*0188*/ 	.word	0xffffffff


	//   ....[62]....
        /*018c*/ 	.word	0xffffffff


	//   ....[63]....
        /*0190*/ 	.word	0xffffffff


	//   ....[64]....
        /*0194*/ 	.word	0xffffffff


	//   ....[65]....
        /*0198*/ 	.word	0xffffffff


	//   ....[66]....
        /*019c*/ 	.word	0xffffffff


	//   ....[67]....
        /*01a0*/ 	.word	0xffffffff


	//   ....[68]....
        /*01a4*/ 	.word	0xffffffff


	//   ....[69]....
        /*01a8*/ 	.word	0xffffffff


	//   ....[70]....
        /*01ac*/ 	.word	0xffffffff


	//   ....[71]....
        /*01b0*/ 	.word	0xffffffff


	//   ....[72]....
        /*01b4*/ 	.word	0xffffffff


	//   ....[73]....
        /*01b8*/ 	.word	0xffffffff


	//   ....[74]....
        /*01bc*/ 	.word	0xffffffff


	//   ....[75]....
        /*01c0*/ 	.word	0xffffffff


	//   ....[76]....
        /*01c4*/ 	.word	0xffffffff


	//   ....[77]....
        /*01c8*/ 	.word	0xffffffff


	//   ....[78]....
        /*01cc*/ 	.word	0xffffffff


	//   ....[79]....
        /*01d0*/ 	.word	0xffffffff


	//   ....[80]....
        /*01d4*/ 	.word	0xffffffff


	//   ....[81]....
        /*01d8*/ 	.word	0xffffffff


	//   ....[82]....
        /*01dc*/ 	.word	0xffffffff


	//   ....[83]....
        /*01e0*/ 	.word	0xffffffff


	//   ....[84]....
        /*01e4*/ 	.word	0xffffffff


	//   ....[85]....
        /*01e8*/ 	.word	0xffffffff


	//   ....[86]....
        /*01ec*/ 	.word	0xffffffff


	//   ....[87]....
        /*01f0*/ 	.word	0xffffffff


	//   ....[88]....
        /*01f4*/ 	.word	0xffffffff


	//   ....[89]....
        /*01f8*/ 	.word	0xffffffff


	//   ....[90]....
        /*01fc*/ 	.word	0xffffffff


	//   ....[91]....
        /*0200*/ 	.word	0xffffffff


	//   ....[92]....
        /*0204*/ 	.word	0xffffffff


	//   ....[93]....
        /*0208*/ 	.word	0xffffffff


	//   ....[94]....
        /*020c*/ 	.word	0xffffffff


	//   ....[95]....
        /*0210*/ 	.word	0xffffffff


	//   ....[96]....
        /*0214*/ 	.word	0xffffffff


	//   ....[97]....
        /*0218*/ 	.word	0xffffffff


	//   ....[98]....
        /*021c*/ 	.word	0xffffffff


	//   ....[99]....
        /*0220*/ 	.word	0xffffffff


	//   ....[100]....
        /*0224*/ 	.word	0xffffffff


	//   ....[101]....
        /*0228*/ 	.word	0xffffffff


	//   ....[102]....
        /*022c*/ 	.word	0xffffffff


	//   ....[103]....
        /*0230*/ 	.word	0xffffffff


	//   ....[104]....
        /*0234*/ 	.word	0xffffffff


	//   ....[105]....
        /*0238*/ 	.word	0xffffffff


	//   ....[106]....
        /*023c*/ 	.word	0xffffffff


	//   ....[107]....
        /*0240*/ 	.word	0xffffffff


	//   ....[108]....
        /*0244*/ 	.word	0xffffffff


	//   ....[109]....
        /*0248*/ 	.word	0xffffffff


	//   ....[110]....
        /*024c*/ 	.word	0xffffffff


	//   ....[111]....
        /*0250*/ 	.word	0xffffffff


	//   ....[112]....
        /*0254*/ 	.word	0xffffffff


	//   ....[113]....
        /*0258*/ 	.word	0xffffffff


	//   ....[114]....
        /*025c*/ 	.word	0xffffffff


	//   ....[115]....
        /*0260*/ 	.word	0xffffffff


	//   ....[116]....
        /*0264*/ 	.word	0xffffffff


	//----- nvinfo : EIATTR_COOP_GROUP_INSTR_OFFSETS
	.align		4
.L_522:
        /*0268*/ 	.byte	0x04, 0x28
        /*026a*/ 	.short	(.L_524 - .L_523)


	//   ....[0]....
.L_523:
        /*026c*/ 	.word	0x00000050


	//   ....[1]....
        /*0270*/ 	.word	0x000015e0


	//   ....[2]....
        /*0274*/ 	.word	0x00001600


	//   ....[3]....
        /*0278*/ 	.word	0x00001780


	//   ....[4]....
        /*027c*/ 	.word	0x00001790


	//   ....[5]....
        /*0280*/ 	.word	0x000018f0


	//   ....[6]....
        /*0284*/ 	.word	0x00001910


	//   ....[7]....
        /*0288*/ 	.word	0x00001a70


	//   ....[8]....
        /*028c*/ 	.word	0x00001a80


	//   ....[9]....
        /*0290*/ 	.word	0x00001f90


	//   ....[10]....
        /*0294*/ 	.word	0x00001fb0


	//   ....[11]....
        /*0298*/ 	.word	0x00001fd0


	//   ....[12]....
        /*029c*/ 	.word	0x00001fe0


	//   ....[13]....
        /*02a0*/ 	.word	0x000020d0


	//   ....[14]....
        /*02a4*/ 	.word	0x000020f0


	//   ....[15]....
        /*02a8*/ 	.word	0x00002120


	//   ....[16]....
        /*02ac*/ 	.word	0x000021f0


	//   ....[17]....
        /*02b0*/ 	.word	0x000025b0


	//   ....[18]....
        /*02b4*/ 	.word	0x000025d0


	//   ....[19]....
        /*02b8*/ 	.word	0x00002660


	//   ....[20]....
        /*02bc*/ 	.word	0x000026c0


	//   ....[21]....
        /*02c0*/ 	.word	0x00002b20


	//   ....[22]....
        /*02c4*/ 	.word	0x00002b40


	//   ....[23]....
        /*02c8*/ 	.word	0x00002c40


	//   ....[24]....
        /*02cc*/ 	.word	0x00002c60


	//   ....[25]....
        /*02d0*/ 	.word	0x000039d0


	//   ....[26]....
        /*02d4*/ 	.word	0x000039e0


	//   ....[27]....
        /*02d8*/ 	.word	0x00004180


	//   ....[28]....
        /*02dc*/ 	.word	0x00004340


	//   ....[29]....
        /*02e0*/ 	.word	0x00004380


	//   ....[30]....
        /*02e4*/ 	.word	0x000043f0


	//   ....[31]....
        /*02e8*/ 	.word	0x000055f0


	//   ....[32]....
        /*02ec*/ 	.word	0x00005610


	//   ....[33]....
        /*02f0*/ 	.word	0x00005710


	//   ....[34]....
        /*02f4*/ 	.word	0x00005730


	//   ....[35]....
        /*02f8*/ 	.word	0x00005c90


	//   ....[36]....
        /*02fc*/ 	.word	0x00005cb0


	//   ....[37]....
        /*0300*/ 	.word	0x00005db0


	//   ....[38]....
        /*0304*/ 	.word	0x00005df0


	//   ....[39]....
        /*0308*/ 	.word	0x00006b30


	//   ....[40]....
        /*030c*/ 	.word	0x00006b80


	//   ....[41]....
        /*0310*/ 	.word	0x000073c0


	//   ....[42]....
        /*0314*/ 	.word	0x000073e0


	//   ....[43]....
        /*0318*/ 	.word	0x00007400


	//   ....[44]....
        /*031c*/ 	.word	0x00007420


	//   ....[45]....
        /*0320*/ 	.word	0x00008e20


	//   ....[46]....
        /*0324*/ 	.word	0x00008e40


	//   ....[47]....
        /*0328*/ 	.word	0x00008f30


	//   ....[48]....
        /*032c*/ 	.word	0x00008f50


	//   ....[49]....
        /*0330*/ 	.word	0x00009480


	//   ....[50]....
        /*0334*/ 	.word	0x000094a0


	//   ....[51]....
        /*0338*/ 	.word	0x000095a0


	//   ....[52]....
        /*033c*/ 	.word	0x000095e0


	//   ....[53]....
        /*0340*/ 	.word	0x0000a710


	//   ....[54]....
        /*0344*/ 	.word	0x0000a730


	//   ....[55]....
        /*0348*/ 	.word	0x0000a760


	//   ....[56]....
        /*034c*/ 	.word	0x0000a7c0


	//   ....[57]....
        /*0350*/ 	.word	0x0000c100


	//   ....[58]....
        /*0354*/ 	.word	0x0000c120


	//   ....[59]....
        /*0358*/ 	.word	0x0000c1c0


	//   ....[60]....
        /*035c*/ 	.word	0x0000c220


	//   ....[61]....
        /*0360*/ 	.word	0x0000c470


	//   ....[62]....
        /*0364*/ 	.word	0x0000c4a0


	//   ....[63]....
        /*0368*/ 	.word	0x0000c4b0


	//   ....[64]....
        /*036c*/ 	.word	0x0000c4e0


	//   ....[65]....
        /*0370*/ 	.word	0x0000ce50


	//   ....[66]....
        /*0374*/ 	.word	0x0000d4d0


	//   ....[67]....
        /*0378*/ 	.word	0x0000d500


	//   ....[68]....
        /*037c*/ 	.word	0x0000d520


	//   ....[69]....
        /*0380*/ 	.word	0x0000d540


	//   ....[70]....
        /*0384*/ 	.word	0x0000d630


	//   ....[71]....
        /*0388*/ 	.word	0x0000d650


	//   ....[72]....
        /*038c*/ 	.word	0x0000dcc0


	//   ....[73]....
        /*0390*/ 	.word	0x0000dcd0


	//   ....[74]....
        /*0394*/ 	.word	0x0000e610


	//   ....[75]....
        /*0398*/ 	.word	0x0000e6f0


	//   ....[76]....
        /*039c*/ 	.word	0x0000e760


	//   ....[77]....
        /*03a0*/ 	.word	0x0000e7d0


	//   ....[78]....
        /*03a4*/ 	.word	0x0000e830


	//   ....[79]....
        /*03a8*/ 	.word	0x0000e8a0


	//   ....[80]....
        /*03ac*/ 	.word	0x0000e910


	//   ....[81]....
        /*03b0*/ 	.word	0x0000e980


	//   ....[82]....
        /*03b4*/ 	.word	0x0000e9e0


	//   ....[83]....
        /*03b8*/ 	.word	0x0000ea50


	//   ....[84]....
        /*03bc*/ 	.word	0x0000eac0


	//   ....[85]....
        /*03c0*/ 	.word	0x0000ec30


	//   ....[86]....
        /*03c4*/ 	.word	0x0000ec90


	//   ....[87]....
        /*03c8*/ 	.word	0x0000ed00


	//   ....[88]....
        /*03cc*/ 	.word	0x0000ed70


	//   ....[89]....
        /*03d0*/ 	.word	0x0000eee0


	//   ....[90]....
        /*03d4*/ 	.word	0x0000ef40


	//   ....[91]....
        /*03d8*/ 	.word	0x0000efb0


	//   ....[92]....
        /*03dc*/ 	.word	0x0000f020


	//   ....[93]....
        /*03e0*/ 	.word	0x0000f190


	//   ....[94]....
        /*03e4*/ 	.word	0x0000f1f0


	//   ....[95]....
        /*03e8*/ 	.word	0x0000f260


	//   ....[96]....
        /*03ec*/ 	.word	0x0000f2d0


	//   ....[97]....
        /*03f0*/ 	.word	0x0000f450


	//   ....[98]....
        /*03f4*/ 	.word	0x0000f4b0


	//   ....[99]....
        /*03f8*/ 	.word	0x0000f520


	//   ....[100]....
        /*03fc*/ 	.word	0x0000f590


	//   ....[101]....
        /*0400*/ 	.word	0x0000f710


	//   ....[102]....
        /*0404*/ 	.word	0x0000f770


	//   ....[103]....
        /*0408*/ 	.word	0x0000f7e0


	//   ....[104]....
        /*040c*/ 	.word	0x0000f850


	//   ....[105]....
        /*0410*/ 	.word	0x0000f9d0


	//   ....[106]....
        /*0414*/ 	.word	0x0000fa30


	//   ....[107]....
        /*0418*/ 	.word	0x0000fa90


	//   ....[108]....
        /*041c*/ 	.word	0x0000fb00


	//   ....[109]....
        /*0420*/ 	.word	0x0000fb70


	//   ....[110]....
        /*0424*/ 	.word	0x0000fcf0


	//   ....[111]....
        /*0428*/ 	.word	0x0000fd50


	//   ....[112]....
        /*042c*/ 	.word	0x0000fdb0


	//   ....[113]....
        /*0430*/ 	.word	0x0000fe10


	//   ....[114]....
        /*0434*/ 	.word	0x0000fe60


	//   ....[115]....
        /*0438*/ 	.word	0x0000feb0


	//   ....[116]....
        /*043c*/ 	.word	0x0000ff20


	//----- nvinfo : EIATTR_EXIT_INSTR_OFFSETS
	.align		4
.L_524:
        /*0440*/ 	.byte	0x04, 0x1c
        /*0442*/ 	.short	(.L_526 - .L_525)


	//   ....[0]....
.L_525:
        /*0444*/ 	.word	0x000000a0


	//   ....[1]....
        /*0448*/ 	.word	0x0000e6a0


	//----- nvinfo : EIATTR_MAX_THREADS
	.align		4
.L_526:
        /*044c*/ 	.byte	0x04, 0x05
        /*044e*/ 	.short	(.L_528 - .L_527)
.L_527:
        /*0450*/ 	.word	0x00000100
        /*0454*/ 	.word	0x00000001
        /*0458*/ 	.word	0x00000001


	//----- nvinfo : EIATTR_CRS_STACK_SIZE
	.align		4
.L_528:
        /*045c*/ 	.byte	0x04, 0x1e
        /*045e*/ 	.short	(.L_530 - .L_529)
.L_529:
        /*0460*/ 	.word	0x00000000
.L_530:


//--------------------- .nv.info._ZN7cutlass13device_kernelIN5flash19enable_sm80_to_sm89INS1_16FlashAttnFwdSm80INS1_25CollectiveMainloopFwdSm80ILi8ELi2ELb0EN4cute5tupleIJNS5_1CILi128EEENS7_ILi64EEENS7_ILi192EEEEEELi192ENS_10bfloat16_tEfNS_4arch4Sm80ELb1ELb0ELb1ELb1ELb1ELb0ELb1ELb1EEENS1_21CollectiveEpilogueFwdINS6_IJS8_SA_S9_EEENS6_IJNS7_ILi1EEESI_SI_EEESC_SE_Li256ELb1ELb1ELb1ELb0EEENS1_36VarlenDynamicPersistentTileSchedulerILi128ELi64ELi256ELi256ELb1ELb1ELb0ELb1ELb1ELb1EEEEEEEEEvNT_6ParamsE --------------------------
	.section	.nv.info._ZN7cutlass13device_kernelIN5flash19enable_sm80_to_sm89INS1_16FlashAttnFwdSm80INS1_25CollectiveMainloopFwdSm80ILi8ELi2ELb0EN4cute5tupleIJNS5_1CILi128EEENS7_ILi64EEENS7_ILi192EEEEEELi192ENS_10bfloat16_tEfNS_4arch4Sm80ELb1ELb0ELb1ELb1ELb1ELb0ELb1ELb1EEENS1_21CollectiveEpilogueFwdINS6_IJS8_SA_S9_EEENS6_IJNS7_ILi1EEESI_SI_EEESC_SE_Li256ELb1ELb1ELb1ELb0EEENS1_36VarlenDynamicPersistentTileSchedulerILi128ELi64ELi256ELi256ELb1ELb1ELb0ELb1ELb1ELb1EEEEEEEEEvNT_6ParamsE,"",@"SHT_CUDA_INFO"
	.sectionflags	@""
	.align	4


	//----- nvinfo : EIATTR_CUDA_API_VERSION
	.align		4
        /*0000*/ 	.byte	0x04, 0x37
        /*0002*/ 	.short	(.L_532 - .L_531)
.L_531:
        /*0004*/ 	.word	0x00000082


	//----- nvinfo : EIATTR_SW2861232_WAR
	.align		4
.L_532:
        /*0008*/ 	.byte	0x01, 0x35
	.zero		2


	//----- nvinfo : EIATTR_PARAM_CBANK
	.align		4
        /*000c*/ 	.byte	0x04, 0x0a
        /*000e*/ 	.short	(.L_534 - .L_533)
	.align		4
.L_533:
        /*0010*/ 	.word	index@(.nv.constant0._ZN7cutlass13device_kernelIN5flash19enable_sm80_to_sm89INS1_16FlashAttnFwdSm80INS1_25CollectiveMainloopFwdSm80ILi8ELi2ELb0EN4cute5tupleIJNS5_1CILi128EEENS7_ILi64EEENS7_ILi192EEEEEELi192ENS_10bfloat16_tEfNS_4arch4Sm80ELb1ELb0ELb1ELb1ELb1ELb0ELb1ELb1EEENS1_21CollectiveEpilogueFwdINS6_IJS8_SA_S9_EEENS6_IJNS7_ILi1EEESI_SI_EEESC_SE_Li256ELb1ELb1ELb1ELb0EEENS1_36VarlenDynamicPersistentTileSchedulerILi128ELi64ELi256ELi256ELb1ELb1ELb0ELb1ELb1ELb1EEEEEEEEEvNT_6ParamsE)
        /*0014*/ 	.short	0x0160
        /*0016*/ 	.short	0x0438


	//----- nvinfo : EIATTR_CBANK_PARAM_SIZE
	.align		4
.L_534:
        /*0018*/ 	.byte	0x03, 0x19
        /*001a*/ 	.short	0x0438


	//----- nvinfo : EIATTR_KPARAM_INFO
	.align		4
        /*001c*/ 	.byte	0x04, 0x17
        /*001e*/ 	.short	(.L_536 - .L_535)
.L_535:
        /*0020*/ 	.word	0x00000000
        /*0024*/ 	.short	0x0000
        /*0026*/ 	.short	0x0000
        /*0028*/ 	.byte	0x00, 0xf0, 0xe1, 0x10


	//----- nvinfo : EIATTR_MAXREG_COUNT
	.align		4
.L_536:
        /*002c*/ 	.byte	0x03, 0x1b
        /*002e*/ 	.short	0x00ff


	//----- nvinfo : EIATTR_NUM_BARRIERS
	.align		4
        /*0030*/ 	.byte	0x02, 0x4c
        /*0032*/ 	.byte	0x06
	.zero		1


	//----- nvinfo : EIATTR_ANNOTATIONS
	.align		4
        /*0034*/ 	.byte	0x04, 0x55
        /*0036*/ 	.short	(.L_538 - .L_537)


	//   ....[0]....
.L_537:
        /* <DEDUP_REMOVED lines=9> */


	//----- nvinfo : EIATTR_MERCURY_ISA_VERSION
	.align		4
.L_538:
        /*00b0*/ 	.byte	0x03, 0x5f
        /*00b2*/ 	.short	0x0000


	//----- nvinfo : EIATTR_INT_WARP_WIDE_INSTR_OFFSETS
	.align		4
        /*00b4*/ 	.byte	0x04, 0x31
        /*00b6*/ 	.short	(.L_540 - .L_539)


	//   ....[0]....
.L_539:
        /*00b8*/ 	.word	0x0000dd60


	//   ....[1]....
        /*00bc*/ 	.word	0x0000dde0


	//----- nvinfo : EIATTR_COOP_GROUP_MASK_REGIDS
	.align		4
.L_540:
        /*00c0*/ 	.byte	0x04, 0x29
        /*00c2*/ 	.short	(.L_542 - .L_541)


	//   ....[0]....
.L_541:
        /*00c4*/ 	.word	0xffffffff


	//   ....[1]....
        /*00c8*/ 	.word	0xffffffff


	//   ....[2]....
        /*00cc*/ 	.word	0xffffffff


	//   ....[3]....
        /*00d0*/ 	.word	0xffffffff


	//   ....[4]....
        /*00d4*/ 	.word	0xffffffff


	//   ....[5]....
        /*00d8*/ 	.word	0xffffffff


	//   ....[6]....
        /*00dc*/ 	.word	0xffffffff


	//   ....[7]....
        /*00e0*/ 	.word	0xffffffff


	//   ....[8]....
        /*00e4*/ 	.word	0xffffffff


	//   ....[9]....
        /*00e8*/ 	.word	0xffffffff


	//   ....[10]....
        /*00ec*/ 	.word	0xffffffff


	//   ....[11]....
        /*00f0*/ 	.word	0xffffffff


	//   ....[12]....
        /*00f4*/ 	.word	0xffffffff


	//   ....[13]....
        /*00f8*/ 	.word	0xffffffff


	//   ....[14]....
        /*00fc*/ 	.word	0xffffffff


	//   ....[15]....
        /*0100*/ 	.word	0xffffffff


	//   ....[16]....
        /*0104*/ 	.word	0xffffffff


	//   ....[17]....
        /*0108*/ 	.word	0xffffffff


	//   ....[18]....
        /*010c*/ 	.word	0xffffffff


	//   ....[19]....
        /*0110*/ 	.word	0xffffffff


	//   ....[20]....
        /*0114*/ 	.word	0xffffffff


	//   ....[21]....
        /*0118*/ 	.word	0xffffffff


	//   ....[22]....
        /*011c*/ 	.word	0xffffffff


	//   ....[23]....
        /*0120*/ 	.word	0xffffffff


	//   ....[24]....
        /*0124*/ 	.word	0xffffffff


	//   ....[25]....
        /*0128*/ 	.word	0xffffffff


	//   ....[26]....
        /*012c*/ 	.word	0xffffffff


	//   ....[27]....
        /*0130*/ 	.word	0xffffffff


	//   ....[28]....
        /*0134*/ 	.word	0xffffffff


	//   ....[29]....
        /*0138*/ 	.word	0xffffffff


	//   ....[30]....
        /*013c*/ 	.word	0xffffffff


	//   ....[31]....
        /*0140*/ 	.word	0xffffffff


	//   ....[32]....
        /*0144*/ 	.word	0xffffffff


	//   ....[33]....
        /*0148*/ 	.word	0xffffffff


	//   ....[34]....
        /*014c*/ 	.word	0xffffffff


	//   ....[35]....
        /*0150*/ 	.word	0xffffffff


	//   ....[36]....
        /*0154*/ 	.word	0xffffffff


	//   ....[37]....
        /*0158*/ 	.word	0xffffffff


	//   ....[38]....
        /*015c*/ 	.word	0xffffffff


	//   ....[39]....
        /*0160*/ 	.word	0xffffffff


	//   ....[40]....
        /*0164*/ 	.word	0xffffffff


	//   ....[41]....
        /*0168*/ 	.word	0xffffffff


	//   ....[42]....
        /*016c*/ 	.word	0xffffffff


	//   ....[43]....
        /*0170*/ 	.word	0xffffffff


	//   ....[44]....
        /*0174*/ 	.word	0xffffffff


	//   ....[45]....
        /*0178*/ 	.word	0xffffffff


	//   ....[46]....
        /*017c*/ 	.word	0xffffffff


	//   ....[47]....
        /*0180*/ 	.word	0xffffffff


	//   ....[48]....
        /*0184*/ 	.word	0xffffffff


	//   ....[49]....
        /*0188*/ 	.word	0xffffffff


	//   ....[50]....
        /*018c*/ 	.word	0xffffffff


	//   ....[51]....
        /*0190*/ 	.word	0xffffffff


	//   ....[52]....
        /*0194*/ 	.word	0xffffffff


	//   ....[53]....
        /*0198*/ 	.word	0xffffffff


	//   ....[54]....
        /*019c*/ 	.word	0xffffffff


	//   ....[55]....
        /*01a0*/ 	.word	0xffffffff


	//   ....[56]....
        /*01a4*/ 	.word	0xffffffff


	//   ....[57]....
        /*01a8*/ 	.word	0xffffffff


	//   ....[58]....
        /*01ac*/ 	.word	0xffffffff


	//   ....[59]....
        /*01b0*/ 	.word	0xffffffff


	//   ....[60]....
        /*01b4*/ 	.word	0xffffffff


	//   ....[61]....
        /*01b8*/ 	.word	0xffffffff


	//   ....[62]....
        /*01bc*/ 	.word	0xffffffff


	//   ....[63]....
        /*01c0*/ 	.word	0xffffffff


	//   ....[64]....
        /*01c4*/ 	.word	0xffffffff


	//   ....[65]....
        /*01c8*/ 	.word	0xffffffff


	//   ....[66]....
        /*01cc*/ 	.word	0xffffffff


	//   ....[67]....
        /*01d0*/ 	.word	0xffffffff


	//   ....[68]....
        /*01d4*/ 	.word	0xffffffff


	//   ....[69]....
        /*01d8*/ 	.word	0xffffffff


	//   ....[70]....
        /*01dc*/ 	.word	0xffffffff


	//   ....[71]....
        /*01e0*/ 	.word	0xffffffff


	//   ....[72]....
        /*01e4*/ 	.word	0xffffffff


	//   ....[73]....
        /*01e8*/ 	.word	0xffffffff


	//   ....[74]....
        /*01ec*/ 	.word	0xffffffff


	//   ....[75]....
        /*01f0*/ 	.word	0xffffffff


	//   ....[76]....
        /*01f4*/ 	.word	0xffffffff


	//   ....[77]....
        /*01f8*/ 	.word	0xffffffff


	//   ....[78]....
        /*01fc*/ 	.word	0xffffffff


	//   ....[79]....
        /*0200*/ 	.word	0xffffffff


	//   ....[80]....
        /*0204*/ 	.word	0xffffffff


	//   ....[81]....
        /*0208*/ 	.word	0xffffffff


	//   ....[82]....
        /*020c*/ 	.word	0xffffffff


	//   ....[83]....
        /*0210*/ 	.word	0xffffffff


	//   ....[84]....
        /*0214*/ 	.word	0xffffffff


	//   ....[85]....
        /*0218*/ 	.word	0xffffffff


	//   ....[86]....
        /*021c*/ 	.word	0xffffffff


	//   ....[87]....
        /*0220*/ 	.word	0xffffffff


	//   ....[88]....
        /*0224*/ 	.word	0xffffffff


	//   ....[89]....
        /*0228*/ 	.word	0xffffffff


	//   ....[90]....
        /*022c*/ 	.word	0xffffffff


	//   ....[91]....
        /*0230*/ 	.word	0xffffffff


	//   ....[92]....
        /*0234*/ 	.word	0xffffffff


	//   ....[93]....
        /*0238*/ 	.word	0xffffffff


	//   ....[94]....
        /*023c*/ 	.word	0xffffffff


	//   ....[95]....
        /*0240*/ 	.word	0xffffffff


	//   ....[96]....
        /*0244*/ 	.word	0xffffffff


	//   ....[97]....
        /*0248*/ 	.word	0xffffffff


	//   ....[98]....
        /*024c*/ 	.word	0xffffffff


	//   ....[99]....
        /*0250*/ 	.word	0xffffffff


	//   ....[100]....
        /*0254*/ 	.word	0xffffffff


	//   ....[101]....
        /*0258*/ 	.word	0xffffffff


	//   ....[102]....
        /*025c*/ 	.word	0xffffffff


	//   ....[103]....
        /*0260*/ 	.word	0xffffffff


	//   ....[104]....
        /*0264*/ 	.word	0xffffffff


	//   ....[105]....
        /*0268*/ 	.word	0xffffffff


	//   ....[106]....
        /*026c*/ 	.word	0xffffffff


	//   ....[107]....
        /*0270*/ 	.word	0xffffffff


	//   ....[108]....
        /*0274*/ 	.word	0xffffffff


	//   ....[109]....
        /*0278*/ 	.word	0xffffffff


	//   ....[110]....
        /*027c*/ 	.word	0xffffffff


	//   ....[111]....
        /*0280*/ 	.word	0xffffffff


	//   ....[112]....
        /*0284*/ 	.word	0xffffffff


	//   ....[113]....
        /*0288*/ 	.word	0xffffffff


	//   ....[114]....
        /*028c*/ 	.word	0xffffffff


	//   ....[115]....
        /*0290*/ 	.word	0xffffffff


	//   ....[116]....
        /*0294*/ 	.word	0xffffffff


	//   ....[117]....
        /*0298*/ 	.word	0xffffffff


	//   ....[118]....
        /*029c*/ 	.word	0xffffffff


	//   ....[119]....
        /*02a0*/ 	.word	0xffffffff


	//   ....[120]....
        /*02a4*/ 	.word	0xffffffff


	//   ....[121]....
        /*02a8*/ 	.word	0xffffffff


	//   ....[122]....
        /*02ac*/ 	.word	0xffffffff


	//   ....[123]....
        /*02b0*/ 	.word	0xffffffff


	//   ....[124]....
        /*02b4*/ 	.word	0xffffffff


	//   ....[125]....
        /*02b8*/ 	.word	0xffffffff


	//   ....[126]....
        /*02bc*/ 	.word	0xffffffff


	//   ....[127]....
        /*02c0*/ 	.word	0xffffffff


	//   ....[128]....
        /*02c4*/ 	.word	0xffffffff


	//   ....[129]....
        /*02c8*/ 	.word	0xffffffff


	//   ....[130]....
        /*02cc*/ 	.word	0xffffffff


	//   ....[131]....
        /*02d0*/ 	.word	0xffffffff


	//   ....[132]....
        /*02d4*/ 	.word	0xffffffff


	//   ....[133]....
        /*02d8*/ 	.word	0xffffffff


	//   ....[134]....
        /*02dc*/ 	.word	0xffffffff


	//   ....[135]....
        /*02e0*/ 	.word	0xffffffff


	//   ....[136]....
        /*02e4*/ 	.word	0xffffffff


	//   ....[137]....
        /*02e8*/ 	.word	0xffffffff


	//   ....[138]....
        /*02ec*/ 	.word	0xffffffff


	//   ....[139]....
        /*02f0*/ 	.word	0xffffffff


	//   ....[140]....
        /*02f4*/ 	.word	0xffffffff


	//   ....[141]....
        /*02f8*/ 	.word	0xffffffff


	//   ....[142]....
        /*02fc*/ 	.word	0xffffffff


	//   ....[143]....
        /*0300*/ 	.word	0xffffffff


	//   ....[144]....
        /*0304*/ 	.word	0xffffffff


	//   ....[145]....
        /*0308*/ 	.word	0xffffffff


	//   ....[146]....
        /*030c*/ 	.word	0xffffffff


	//   ....[147]....
        /*0310*/ 	.word	0xffffffff


	//   ....[148]....
        /*0314*/ 	.word	0xffffffff


	//   ....[149]....
        /*0318*/ 	.word	0xffffffff


	//   ....[150]....
        /*031c*/ 	.word	0xffffffff


	//   ....[151]....
        /*0320*/ 	.word	0xffffffff


	//   ....[152]....
        /*0324*/ 	.word	0xffffffff


	//   ....[153]....
        /*0328*/ 	.word	0xffffffff


	//   ....[154]....
        /*032c*/ 	.word	0xffffffff


	//   ....[155]....
        /*0330*/ 	.word	0xffffffff


	//   ....[156]....
        /*0334*/ 	.word	0xffffffff


	//   ....[157]....
        /*0338*/ 	.word	0xffffffff


	//   ....[158]....
        /*033c*/ 	.word	0xffffffff


	//   ....[159]....
        /*0340*/ 	.word	0xffffffff


	//   ....[160]....
        /*0344*/ 	.word	0xffffffff


	//   ....[161]....
        /*0348*/ 	.word	0xffffffff


	//   ....[162]....
        /*034c*/ 	.word	0xffffffff


	//   ....[163]....
        /*0350*/ 	.word	0xffffffff


	//   ....[164]....
        /*0354*/ 	.word	0xffffffff


	//   ....[165]....
        /*0358*/ 	.word	0xffffffff


	//   ....[166]....
        /*035c*/ 	.word	0xffffffff


	//   ....[167]....
        /*0360*/ 	.word	0xffffffff


	//   ....[168]....
        /*0364*/ 	.word	0xffffffff


	//   ....[169]....
        /*0368*/ 	.word	0xffffffff


	//   ....[170]....
        /*036c*/ 	.word	0xffffffff


	//   ....[171]....
        /*0370*/ 	.word	0xffffffff


	//   ....[172]....
        /*0374*/ 	.word	0xffffffff


	//   ....[173]....
        /*0378*/ 	.word	0xffffffff


	//   ....[174]....
        /*037c*/ 	.word	0xffffffff


	//   ....[175]....
        /*0380*/ 	.word	0xffffffff


	//   ....[176]....
        /*0384*/ 	.word	0xffffffff


	//   ....[177]....
        /*0388*/ 	.word	0xffffffff


	//   ....[178]....
        /*038c*/ 	.word	0xffffffff


	//   ....[179]....
        /*0390*/ 	.word	0xffffffff


	//   ....[180]....
        /*0394*/ 	.word	0xffffffff


	//   ....[181]....
        /*0398*/ 	.word	0xffffffff


	//   ....[182]....
        /*039c*/ 	.word	0xffffffff


	//   ....[183]....
        /*03a0*/ 	.word	0xffffffff


	//   ....[184]....
        /*03a4*/ 	.word	0xffffffff


	//   ....[185]....
        /*03a8*/ 	.word	0xffffffff


	//   ....[186]....
        /*03ac*/ 	.word	0xffffffff


	//   ....[187]....
        /*03b0*/ 	.word	0xffffffff


	//   ....[188]....
        /*03b4*/ 	.word	0xffffffff


	//   ....[189]....
        /*03b8*/ 	.word	0xffffffff


	//   ....[190]....
        /*03bc*/ 	.word	0xffffffff


	//   ....[191]....
        /*03c0*/ 	.word	0xffffffff


	//   ....[192]....
        /*03c4*/ 	.word	0xffffffff


	//   ....[193]....
        /*03c8*/ 	.word	0xffffffff


	//   ....[194]....
        /*03cc*/ 	.word	0xffffffff


	//   ....[195]....
        /*03d0*/ 	.word	0xffffffff


	//   ....[196]....
        /*03d4*/ 	.word	0xffffffff


	//   ....[197]....
        /*03d8*/ 	.word	0xffffffff


	//   ....[198]....
        /*03dc*/ 	.word	0xffffffff


	//   ....[199]....
        /*03e0*/ 	.word	0xffffffff


	//   ....[200]....
        /*03e4*/ 	.word	0xffffffff


	//   ....[201]....
        /*03e8*/ 	.word	0xffffffff


	//   ....[202]....
        /*03ec*/ 	.word	0xffffffff


	//   ....[203]....
        /*03f0*/ 	.word	0xffffffff


	//   ....[204]....
        /*03f4*/ 	.word	0xffffffff


	//   ....[205]....
        /*03f8*/ 	.word	0xffffffff


	//   ....[206]....
        /*03fc*/ 	.word	0xffffffff


	//   ....[207]....
        /*0400*/ 	.word	0xffffffff


	//   ....[208]....
        /*0404*/ 	.word	0xffffffff


	//   ....[209]....
        /*0408*/ 	.word	0xffffffff


	//   ....[210]....
        /*040c*/ 	.word	0xffffffff


	//   ....[211]....
        /*0410*/ 	.word	0xffffffff


	//----- nvinfo : EIATTR_COOP_GROUP_INSTR_OFFSETS
	.align		4
.L_542:
        /*0414*/ 	.byte	0x04, 0x28
        /*0416*/ 	.short	(.L_544 - .L_543)


	//   ....[0]....
.L_543:
        /*0418*/ 	.word	0x00000050


	//   ....[1]....
        /*041c*/ 	.word	0x000001e0


	//   ....[2]....
        /*0420*/ 	.word	0x00000210


	//   ....[3]....
        /*0424*/ 	.word	0x00000240


	//   ....[4]....
        /*0428*/ 	.word	0x00000270


	//   ....[5]....
        /*042c*/ 	.word	0x000002a0


	//   ....[6]....
        /*0430*/ 	.word	0x000002d0


	//   ....[7]....
        /*0434*/ 	.word	0x00000430


	//   ....[8]....
        /*0438*/ 	.word	0x00000470


	//   ....[9]....
        /*043c*/ 	.word	0x000004a0


	//   ....[10]....
        /*0440*/ 	.word	0x000004d0


	//   ....[11]....
        /*0444*/ 	.word	0x00000500


	//   ....[12]....
        /*0448*/ 	.word	0x00000530


	//   ....[13]....
        /*044c*/ 	.word	0x000005c0


	//   ....[14]....
        /*0450*/ 	.word	0x00000600


	//   ....[15]....
        /*0454*/ 	.word	0x00000620


	//   ....[16]....
        /*0458*/ 	.word	0x00000680


	//   ....[17]....
        /*045c*/ 	.word	0x00002740


	//   ....[18]....
        /*0460*/ 	.word	0x00002760


	//   ....[19]....
        /*0464*/ 	.word	0x000028d0


	//   ....[20]....
        /*0468*/ 	.word	0x000028e0


	//   ....[21]....
        /*046c*/ 	.word	0x00002a40


	//   ....[22]....
        /*0470*/ 	.word	0x00002a60


	//   ....[23]....
        /*0474*/ 	.word	0x00002bc0


	//   ....[24]....
        /*0478*/ 	.word	0x00002bd0


	//   ....[25]....
        /*047c*/ 	.word	0x00003080


	//   ....[26]....
        /*0480*/ 	.word	0x000030a0


	//   ....[27]....
        /*0484*/ 	.word	0x000030c0


	//   ....[28]....
        /*0488*/ 	.word	0x000030d0


	//   ....[29]....
        /*048c*/ 	.word	0x000031c0


	//   ....[30]....
        /*0490*/ 	.word	0x000031e0


	//   ....[31]....
        /*0494*/ 	.word	0x00003210


	//   ....[32]....
        /*0498*/ 	.word	0x000032e0


	//   ....[33]....
        /*049c*/ 	.word	0x000036a0


	//   ....[34]....
        /*04a0*/ 	.word	0x000036c0


	//   ....[35]....
        /*04a4*/ 	.word	0x00003750


	//   ....[36]....
        /*04a8*/ 	.word	0x000037b0


	//   ....[37]....
        /*04ac*/ 	.word	0x00003c10


	//   ....[38]....
        /*04b0*/ 	.word	0x00003c30


	//   ....[39]....
        /*04b4*/ 	.word	0x00003d30


	//   ....[40]....
        /*04b8*/ 	.word	0x00003d50


	//   ....[41]....
        /*04bc*/ 	.word	0x00004ae0


	//   ....[42]....
        /*04c0*/ 	.word	0x00004b10


	//   ....[43]....
        /*04c4*/ 	.word	0x00005370


	//   ....[44]....
        /*04c8*/ 	.word	0x000053e0


	//   ....[45]....
        /*04cc*/ 	.word	0x00005400


	//   ....[46]....
        /*04d0*/ 	.word	0x00005420


	//   ....[47]....
        /*04d4*/ 	.word	0x00006700


	//   ....[48]....
        /*04d8*/ 	.word	0x00006720


	//   ....[49]....
        /*04dc*/ 	.word	0x00006820


	//   ....[50]....
        /*04e0*/ 	.word	0x00006840


	//   ....[51]....
        /*04e4*/ 	.word	0x00006d80


	//   ....[52]....
        /*04e8*/ 	.word	0x00006da0


	//   ....[53]....
        /*04ec*/ 	.word	0x00006ea0


	//   ....[54]....
        /*04f0*/ 	.word	0x00006ee0


	//   ....[55]....
        /*04f4*/ 	.word	0x00007d80


	//   ....[56]....
        /*04f8*/ 	.word	0x00007d90


	//   ....[57]....
        /*04fc*/ 	.word	0x00008380


	//   ....[58]....
        /*0500*/ 	.word	0x00008450


	//   ....[59]....
        /*0504*/ 	.word	0x00008500


	//   ....[60]....
        /*0508*/ 	.word	0x00008550


	//   ....[61]....
        /*050c*/ 	.word	0x00009ef0


	//   ....[62]....
        /*0510*/ 	.word	0x00009f10


	//   ....[63]....
        /*0514*/ 	.word	0x0000a000


	//   ....[64]....
        /*0518*/ 	.word	0x0000a020


	//   ....[65]....
        /*051c*/ 	.word	0x0000a550


	//   ....[66]....
        /*0520*/ 	.word	0x0000a570


	//   ....[67]....
        /*0524*/ 	.word	0x0000a670


	//   ....[68]....
        /*0528*/ 	.word	0x0000a6b0


	//   ....[69]....
        /*052c*/ 	.word	0x0000b7e0


	//   ....[70]....
        /*0530*/ 	.word	0x0000b810


	//   ....[71]....
        /*0534*/ 	.word	0x0000bae0


	//   ....[72]....
        /*0538*/ 	.word	0x0000bc10


	//   ....[73]....
        /*053c*/ 	.word	0x0000d1d0


	//   ....[74]....
        /*0540*/ 	.word	0x0000d1f0


	//   ....[75]....
        /*0544*/ 	.word	0x0000d290


	//   ....[76]....
        /*0548*/ 	.word	0x0000d2f0


	//   ....[77]....
        /*054c*/ 	.word	0x0000d540


	//   ....[78]....
        /*0550*/ 	.word	0x0000d570


	//   ....[79]....
        /*0554*/ 	.word	0x0000d580


	//   ....[80]....
        /*0558*/ 	.word	0x0000d5b0


	//   ....[81]....
        /*055c*/ 	.word	0x0000e990


	//   ....[82]....
        /*0560*/ 	.word	0x0000e9a0


	//   ....[83]....
        /*0564*/ 	.word	0x0000e9b0


	//   ....[84]....
        /*0568*/ 	.word	0x0000e9c0


	//   ....[85]....
        /*056c*/ 	.word	0x0000ed20


	//   ....[86]....
        /*0570*/ 	.word	0x0000ed40


	//   ....[87]....
        /*0574*/ 	.word	0x0000eea0


	//   ....[88]....
        /*0578*/ 	.word	0x0000eeb0


	//   ....[89]....
        /*057c*/ 	.word	0x0000f010


	//   ....[90]....
        /*0580*/ 	.word	0x0000f030


	//   ....[91]....
        /*0584*/ 	.word	0x0000f190


	//   ....[92]....
        /*0588*/ 	.word	0x0000f1a0


	//   ....[93]....
        /*058c*/ 	.word	0x0000f4e0


	//   ....[94]....
        /*0590*/ 	.word	0x0000f500


	//   ....[95]....
        /*0594*/ 	.word	0x0000fe70


	//   ....[96]....
        /*0598*/ 	.word	0x0000fe80


	//   ....[97]....
        /*059c*/ 	.word	0x00010ea0


	//   ....[98]....
        /*05a0*/ 	.word	0x00010ec0


	//   ....[99]....
        /*05a4*/ 	.word	0x00011030


	//   ....[100]....
        /*05a8*/ 	.word	0x00011040


	//   ....[101]....
        /*05ac*/ 	.word	0x000111a0


	//   ....[102]....
        /*05b0*/ 	.word	0x000111c0


	//   ....[103]....
        /*05b4*/ 	.word	0x00011320


	//   ....[104]....
        /*05b8*/ 	.word	0x00011330


	//   ....[105]....
        /*05bc*/ 	.word	0x00011520


	//   ....[106]....
        /*05c0*/ 	.word	0x00011540


	//   ....[107]....
        /*05c4*/ 	.word	0x00011660


	//   ....[108]....
        /*05c8*/ 	.word	0x000116a0


	//   ....[109]....
        /*05cc*/ 	.word	0x000116d0


	//   ....[110]....
        /*05d0*/ 	.word	0x00011700


	//   ....[111]....
        /*05d4*/ 	.word	0x00011730


	//   ....[112]....
        /*05d8*/ 	.word	0x00011760


	//   ....[113]....
        /*05dc*/ 	.word	0x000118b0


	//   ....[114]....
        /*05e0*/ 	.word	0x000118f0


	//   ....[115]....
        /*05e4*/ 	.word	0x00011920


	//   ....[116]....
        /*05e8*/ 	.word	0x00011950


	//   ....[117]....
        /*05ec*/ 	.word	0x00011980


	//   ....[118]....
        /*05f0*/ 	.word	0x000119b0


	//   ....[119]....
        /*05f4*/ 	.word	0x00011a40


	//   ....[120]....
        /*05f8*/ 	.word	0x00011a80


	//   ....[121]....
        /*05fc*/ 	.word	0x00011a90


	//   ....[122]....
        /*0600*/ 	.word	0x00011af0


	//   ....[123]....
        /*0604*/ 	.word	0x000124b0


	//   ....[124]....
        /*0608*/ 	.word	0x00012510


	//   ....[125]....
        /*060c*/ 	.word	0x00012560


	//   ....[126]....
        /*0610*/ 	.word	0x000125b0


	//   ....[127]....
        /*0614*/ 	.word	0x00012600


	//   ....[128]....
        /*0618*/ 	.word	0x00012670


	//   ....[129]....
        /*061c*/ 	.word	0x000126c0


	//   ....[130]....
        /*0620*/ 	.word	0x00012730


	//   ....[131]....
        /*0624*/ 	.word	0x000127a0


	//   ....[132]....
        /*0628*/ 	.word	0x00012800


	//   ....[133]....
        /*062c*/ 	.word	0x00012870


	//   ....[134]....
        /*0630*/ 	.word	0x000128e0


	//   ....[135]....
        /*0634*/ 	.word	0x00012950


	//   ....[136]....
        /*0638*/ 	.word	0x000129b0


	//   ....[137]....
        /*063c*/ 	.word	0x00012a20


	//   ....[138]....
        /*0640*/ 	.word	0x00012a90


	//   ....[139]....
        /*0644*/ 	.word	0x00012b00


	//   ....[140]....
        /*0648*/ 	.word	0x00012b60


	//   ....[141]....
        /*064c*/ 	.word	0x00012bd0


	//   ....[142]....
        /*0650*/ 	.word	0x00012c40


	//   ....[143]....
        /*0654*/ 	.word	0x00012db0


	//   ....[144]....
        /*0658*/ 	.word	0x00012e10


	//   ....[145]....
        /*065c*/ 	.word	0x00012e80


	//   ....[146]....
        /*0660*/ 	.word	0x00012ef0


	//   ....[147]....
        /*0664*/ 	.word	0x00013060


	//   ....[148]....
        /*0668*/ 	.word	0x000130c0


	//   ....[149]....
        /*066c*/ 	.word	0x00013130


	//   ....[150]....
        /*0670*/ 	.word	0x000131a0


	//   ....[151]....
        /*0674*/ 	.word	0x00013310


	//   ....[152]....
        /*0678*/ 	.word	0x00013370


	//   ....[153]....
        /*067c*/ 	.word	0x000133e0


	//   ....[154]....
        /*0680*/ 	.word	0x00013450


	//   ....[155]....
        /*0684*/ 	.word	0x000135d0


	//   ....[156]....
        /*0688*/ 	.word	0x00013630


	//   ....[157]....
        /*068c*/ 	.word	0x000136a0


	//   ....[158]....
        /*0690*/ 	.word	0x00013710


	//   ....[159]....
        /*0694*/ 	.word	0x00013890


	//   ....[160]....
        /*0698*/ 	.word	0x000138f0


	//   ....[161]....
        /*069c*/ 	.word	0x00013960


	//   ....[162]....
        /*06a0*/ 	.word	0x000139d0


	//   ....[163]....
        /*06a4*/ 	.word	0x00013b50


	//   ....[164]....
        /*06a8*/ 	.word	0x00013bb0


	//   ....[165]....
        /*06ac*/ 	.word	0x00013c00


	//   ....[166]....
        /*06b0*/ 	.word	0x00013c70


	//   ....[167]....
        /*06b4*/ 	.word	0x00013ce0


	//   ....[168]....
        /*06b8*/ 	.word	0x00013e60


	//   ....[169]....
        /*06bc*/ 	.word	0x00013ec0


	//   ....[170]....
        /*06c0*/ 	.word	0x00013f20


	//   ....[171]....
        /*06c4*/ 	.word	0x00013f80


	//   ....[172]....
        /*06c8*/ 	.word	0x00013fd0


	//   ....[173]....
        /*06cc*/ 	.word	0x00014010


	//   ....[174]....
        /*06d0*/ 	.word	0x00014080


	//   ....[175]....
        /*06d4*/ 	.word	0x000140f0


	//   ....[176]....
        /*06d8*/ 	.word	0x00014160


	//   ....[177]....
        /*06dc*/ 	.word	0x000141c0


	//   ....[178]....
        /*06e0*/ 	.word	0x00014230


	//   ....[179]....
        /*06e4*/ 	.word	0x000142a0


	//   ....[180]....
        /*06e8*/ 	.word	0x00014310


	//   ....[181]....
        /*06ec*/ 	.word	0x00014370


	//   ....[182]....
        /*06f0*/ 	.word	0x000143e0


	//   ....[183]....
        /*06f4*/ 	.word	0x00014450


	//   ....[184]....
        /*06f8*/ 	.word	0x000144c0


	//   ....[185]....
        /*06fc*/ 	.word	0x00014520


	//   ....[186]....
        /*0700*/ 	.word	0x00014590


	//   ....[187]....
        /*0704*/ 	.word	0x00014600


	//   ....[188]....
        /*0708*/ 	.word	0x00014670


	//   ....[189]....
        /*070c*/ 	.word	0x000146d0


	//   ....[190]....
        /*0710*/ 	.word	0x00014740


	//   ....[191]....
        /*0714*/ 	.word	0x000147b0


	//   ....[192]....
        /*0718*/ 	.word	0x00014820


	//   ....[193]....
        /*071c*/ 	.word	0x00014880


	//   ....[194]....
        /*0720*/ 	.word	0x000148f0


	//   ....[195]....
        /*0724*/ 	.word	0x00014960


	//   ....[196]....
        /*0728*/ 	.word	0x000149b0


	//   ....[197]....
        /*072c*/ 	.word	0x000149f0


	//   ....[198]....
        /*0730*/ 	.word	0x00014a40


	//   ....[199]....
        /*0734*/ 	.word	0x00014a90


	//   ....[200]....
        /*0738*/ 	.word	0x00014ae0


	//   ....[201]....
        /*073c*/ 	.word	0x00014b50


	//   ....[202]....
        /*0740*/ 	.word	0x00014ba0


	//   ....[203]....
        /*0744*/ 	.word	0x00014bf0


	//   ....[204]....
        /*0748*/ 	.word	0x00014c40


	//   ....[205]....
        /*074c*/ 	.word	0x00014c90


	//   ....[206]....
        /*0750*/ 	.word	0x00014ce0


	//   ....[207]....
        /*0754*/ 	.word	0x00014d50


	//   ....[208]....
        /*0758*/ 	.word	0x00014da0


	//   ....[209]....
        /*075c*/ 	.word	0x00014e10


	//   ....[210]....
        /*0760*/ 	.word	0x00014e70


	//   ....[211]....
        /*0764*/ 	.word	0x00014ee0


	//----- nvinfo : EIATTR_EXIT_INSTR_OFFSETS
	.align		4
.L_544:
        /*0768*/ 	.byte	0x04, 0x1c
        /*076a*/ 	.short	(.L_546 - .L_545)


	//   ....[0]....
.L_545:
        /*076c*/ 	.word	0x00000fe0


	//   ....[1]....
        /*0770*/ 	.word	0x00012470


	//----- nvinfo : EIATTR_MAX_THREADS
	.align		4
.L_546:
        /*0774*/ 	.byte	0x04, 0x05
        /*0776*/ 	.short	(.L_548 - .L_547)
.L_547:
        /*0778*/ 	.word	0x00000100
        /*077c*/ 	.word	0x00000001
        /*0780*/ 	.word	0x00000001


	//----- nvinfo : EIATTR_CRS_STACK_SIZE
	.align		4
.L_548:
        /*0784*/ 	.byte	0x04, 0x1e
        /*0786*/ 	.short	(.L_550 - .L_549)
.L_549:
        /*0788*/ 	.word	0x00000000
.L_550:


//--------------------- .nv.info._ZN7cutlass13device_kernelIN5flash19enable_sm80_to_sm89INS1_16FlashAttnFwdSm80INS1_25CollectiveMainloopFwdSm80ILi8ELi2ELb0EN4cute5tupleIJNS5_1CILi128EEENS7_ILi64EEENS7_ILi192EEEEEELi192ENS_10bfloat16_tEfNS_4arch4Sm80ELb1ELb0ELb1ELb1ELb1ELb1ELb1ELb1EEENS1_21CollectiveEpilogueFwdINS6_IJS8_SA_S9_EEENS6_IJNS7_ILi1EEESI_SI_EEESC_SE_Li256ELb1ELb1ELb1ELb0EEENS1_36VarlenDynamicPersistentTileSchedulerILi128ELi64ELi256ELi256ELb1ELb1ELb0ELb1ELb1ELb1EEEEEEEEEvNT_6ParamsE --------------------------
	.section	.nv.info._ZN7cutlass13device_kernelIN5flash19enable_sm80_to_sm89INS1_16FlashAttnFwdSm80INS1_25CollectiveMainloopFwdSm80ILi8ELi2ELb0EN4cute5tupleIJNS5_1CILi128EEENS7_ILi64EEENS7_ILi192EEEEEELi192ENS_10bfloat16_tEfNS_4arch4Sm80ELb1ELb0ELb1ELb1ELb1ELb1ELb1ELb1EEENS1_21CollectiveEpilogueFwdINS6_IJS8_SA_S9_EEENS6_IJNS7_ILi1EEESI_SI_EEESC_SE_Li256ELb1ELb1ELb1ELb0EEENS1_36VarlenDynamicPersistentTileSchedulerILi128ELi64ELi256ELi256ELb1ELb1ELb0ELb1ELb1ELb1EEEEEEEEEvNT_6ParamsE,"",@"SHT_CUDA_INFO"
	.sectionflags	@""
	.align	4


	//----- nvinfo : EIATTR_CUDA_API_VERSION
	.align		4
        /*0000*/ 	.byte	0x04, 0x37
        /*0002*/ 	.short	(.L_552 - .L_551)
.L_551:
        /*0004*/ 	.word	0x00000082


	//----- nvinfo : EIATTR_SW2861232_WAR
	.align		4
.L_552:
        /*0008*/ 	.byte	0x01, 0x35
	.zero		2


	//----- nvinfo : EIATTR_PARAM_CBANK
	.align		4
        /*000c*/ 	.byte	0x04, 0x0a
        /*000e*/ 	.short	(.L_554 - .L_553)
	.align		4
.L_553:
        /*0010*/ 	.word	index@(.nv.constant0._ZN7cutlass13device_kernelIN5flash19enable_sm80_to_sm89INS1_16FlashAttnFwdSm80INS1_25CollectiveMainloopFwdSm80ILi8ELi2ELb0EN4cute5tupleIJNS5_1CILi128EEENS7_ILi64EEENS7_ILi192EEEEEELi192ENS_10bfloat16_tEfNS_4arch4Sm80ELb1ELb0ELb1ELb1ELb1ELb1ELb1ELb1EEENS1_21CollectiveEpilogueFwdINS6_IJS8_SA_S9_EEENS6_IJNS7_ILi1EEESI_SI_EEESC_SE_Li256ELb1ELb1ELb1ELb0EEENS1_36VarlenDynamicPersistentTileSchedulerILi128ELi64ELi256ELi256ELb1ELb1ELb0ELb1ELb1ELb1EEEEEEEEEvNT_6ParamsE)
        /*0014*/ 	.short	0x0160
        /*0016*/ 	.short	0x0438


	//----- nvinfo : EIATTR_CBANK_PARAM_SIZE
	.align		4
.L_554:
        /*0018*/ 	.byte	0x03, 0x19
        /*001a*/ 	.short	0x0438


	//----- nvinfo : EIATTR_KPARAM_INFO
	.align		4
        /*001c*/ 	.byte	0x04, 0x17
        /*001e*/ 	.short	(.L_556 - .L_555)
.L_555:
        /*0020*/ 	.word	0x00000000
        /*0024*/ 	.short	0x0000
        /*0026*/ 	.short	0x0000
        /*0028*/ 	.byte	0x00, 0xf0, 0xe1, 0x10


	//----- nvinfo : EIATTR_MAXREG_COUNT
	.align		4
.L_556:
        /*002c*/ 	.byte	0x03, 0x1b
        /*002e*/ 	.short	0x00ff


	//----- nvinfo : EIATTR_NUM_BARRIERS
	.align		4
        /*0030*/ 	.byte	0x02, 0x4c
        /*0032*/ 	.byte	0x06
	.zero		1


	//----- nvinfo : EIATTR_ANNOTATIONS
	.align		4
        /*0034*/ 	.byte	0x04, 0x55
        /*0036*/ 	.short	(.L_558 - .L_557)


	//   ....[0]....
.L_557:
        /* <DEDUP_REMOVED lines=64> */


	//----- nvinfo : EIATTR_MERCURY_ISA_VERSION
	.align		4
.L_558:
        /*0420*/ 	.byte	0x03, 0x5f
        /*0422*/ 	.short	0x0000


	//----- nvinfo : EIATTR_INT_WARP_WIDE_INSTR_OFFSETS
	.align		4
        /*0424*/ 	.byte	0x04, 0x31
        /*0426*/ 	.short	(.L_560 - .L_559)


	//   ....[0]....
.L_559:
        /*0428*/ 	.word	0x0001af10


	//   ....[1]....
        /*042c*/ 	.word	0x0001af90


	//----- nvinfo : EIATTR_COOP_GROUP_MASK_REGIDS
	.align		4
.L_560:
        /*0430*/ 	.byte	0x04, 0x29
        /*0432*/ 	.short	(.L_562 - .L_561)


	//   ....[0]....
.L_561:
        /*0434*/ 	.word	0xffffffff


	//   ....[1]....
        /*0438*/ 	.word	0xffffffff


	//   ....[2]....
        /*043c*/ 	.word	0xffffffff


	//   ....[3]....
        /*0440*/ 	.word	0xffffffff


	//   ....[4]....
        /*0444*/ 	.word	0xffffffff


	//   ....[5]....
        /*0448*/ 	.word	0xffffffff


	//   ....[6]....
        /*044c*/ 	.word	0xffffffff


	//   ....[7]....
        /*0450*/ 	.word	0xffffffff


	//   ....[8]....
        /*0454*/ 	.word	0xffffffff


	//   ....[9]....
        /*0458*/ 	.word	0xffffffff


	//   ....[10]....
        /*045c*/ 	.word	0xffffffff


	//   ....[11]....
        /*0460*/ 	.word	0xffffffff


	//   ....[12]....
        /*0464*/ 	.word	0xffffffff


	//   ....[13]....
        /*0468*/ 	.word	0xffffffff


	//   ....[14]....
        /*046c*/ 	.word	0xffffffff


	//   ....[15]....
        /*0470*/ 	.word	0xffffffff


	//   ....[16]....
        /*0474*/ 	.word	0xffffffff


	//   ....[17]....
        /*0478*/ 	.word	0xffffffff


	//   ....[18]....
        /*047c*/ 	.word	0xffffffff


	//   ....[19]....
        /*0480*/ 	.word	0xffffffff


	//   ....[20]....
        /*0484*/ 	.word	0xffffffff


	//   ....[21]....
        /*0488*/ 	.word	0xffffffff


	//   ....[22]....
        /*048c*/ 	.word	0xffffffff


	//   ....[23]....
        /*0490*/ 	.word	0xffffffff


	//   ....[24]....
        /*0494*/ 	.word	0xffffffff


	//   ....[25]....
        /*0498*/ 	.word	0xffffffff


	//   ....[26]....
        /*049c*/ 	.word	0xffffffff


	//   ....[27]....
        /*04a0*/ 	.word	0xffffffff


	//   ....[28]....
        /*04a4*/ 	.word	0xffffffff


	//   ....[29]....
        /*04a8*/ 	.word	0xffffffff


	//   ....[30]....
        /*04ac*/ 	.word	0xffffffff


	//   ....[31]....
        /*04b0*/ 	.word	0xffffffff


	//   ....[32]....
        /*04b4*/ 	.word	0xffffffff


	//   ....[33]....
        /*04b8*/ 	.word	0xffffffff


	//   ....[34]....
        /*04bc*/ 	.word	0xffffffff


	//   ....[35]....
        /*04c0*/ 	.word	0xffffffff


	//   ....[36]....
        /*04c4*/ 	.word	0xffffffff


	//   ....[37]....
        /*04c8*/ 	.word	0xffffffff


	//   ....[38]....
        /*04cc*/ 	.word	0xffffffff


	//   ....[39]....
        /*04d0*/ 	.word	0xffffffff


	//   ....[40]....
        /*04d4*/ 	.word	0xffffffff


	//   ....[41]....
        /*04d8*/ 	.word	0xffffffff


	//   ....[42]....
        /*04dc*/ 	.word	0xffffffff


	//   ....[43]....
        /*04e0*/ 	.word	0xffffffff


	//   ....[44]....
        /*04e4*/ 	.word	0xffffffff


	//   ....[45]....
        /*04e8*/ 	.word	0xffffffff


	//   ....[46]....
        /*04ec*/ 	.word	0xffffffff


	//   ....[47]....
        /*04f0*/ 	.word	0xffffffff


	//   ....[48]....
        /*04f4*/ 	.word	0xffffffff


	//   ....[49]....
        /*04f8*/ 	.word	0xffffffff


	//   ....[50]....
        /*04fc*/ 	.word	0xffffffff


	//   ....[51]....
        /*0500*/ 	.word	0xffffffff


	//   ....[52]....
        /*0504*/ 	.word	0xffffffff


	//   ....[53]....
        /*0508*/ 	.word	0xffffffff


	//   ....[54]....
        /*050c*/ 	.word	0xffffffff


	//   ....[55]....
        /*0510*/ 	.word	0xffffffff


	//   ....[56]....
        /*0514*/ 	.word	0xffffffff


	//   ....[57]....
        /*0518*/ 	.word	0xffffffff


	//   ....[58]....
        /*051c*/ 	.word	0xffffffff


	//   ....[59]....
        /*0520*/ 	.word	0xffffffff


	//   ....[60]....
        /*0524*/ 	.word	0xffffffff


	//   ....[61]....
        /*0528*/ 	.word	0xffffffff


	//   ....[62]....
        /*052c*/ 	.word	0xffffffff


	//   ....[63]....
        /*0530*/ 	.word	0xffffffff


	//   ....[64]....
        /*0534*/ 	.word	0xffffffff


	//   ....[65]....
        /*0538*/ 	.word	0xffffffff


	//   ....[66]....
        /*053c*/ 	.word	0xffffffff


	//   ....[67]....
        /*0540*/ 	.word	0xffffffff


	//   ....[68]....
        /*0544*/ 	.word	0xffffffff


	//   ....[69]....
        /*0548*/ 	.word	0xffffffff


	//   ....[70]....
        /*054c*/ 	.word	0xffffffff


	//   ....[71]....
        /*0550*/ 	.word	0xffffffff


	//   ....[72]....
        /*0554*/ 	.word	0xffffffff


	//   ....[73]....
        /*0558*/ 	.word	0xffffffff


	//   ....[74]....
        /*055c*/ 	.word	0xffffffff


	//   ....[75]....
        /*0560*/ 	.word	0xffffffff


	//   ....[76]....
        /*0564*/ 	.word	0xffffffff


	//   ....[77]....
        /*0568*/ 	.word	0xffffffff


	//   ....[78]....
        /*056c*/ 	.word	0xffffffff


	//   ....[79]....
        /*0570*/ 	.word	0xffffffff


	//   ....[80]....
        /*0574*/ 	.word	0xffffffff


	//   ....[81]....
        /*0578*/ 	.word	0xffffffff


	//   ....[82]....
        /*057c*/ 	.word	0xffffffff


	//   ....[83]....
        /*0580*/ 	.word	0xffffffff


	//   ....[84]....
        /*0584*/ 	.word	0xffffffff


	//   ....[85]....
        /*0588*/ 	.word	0xffffffff


	//   ....[86]....
        /*058c*/ 	.word	0xffffffff


	//   ....[87]....
        /*0590*/ 	.word	0xffffffff


	//   ....[88]....
        /*0594*/ 	.word	0xffffffff


	//   ....[89]....
        /*0598*/ 	.word	0xffffffff


	//   ....[90]....
        /*059c*/ 	.word	0xffffffff


	//   ....[91]....
        /*05a0*/ 	.word	0xffffffff


	//   ....[92]....
        /*05a4*/ 	.word	0xffffffff


	//   ....[93]....
        /*05a8*/ 	.word	0xffffffff


	//   ....[94]....
        /*05ac*/ 	.word	0xffffffff


	//   ....[95]....
        /*05b0*/ 	.word	0xffffffff


	//   ....[96]....
        /*05b4*/ 	.word	0xffffffff


	//   ....[97]....
        /*05b8*/ 	.word	0xffffffff


	//   ....[98]....
        /*05bc*/ 	.word	0xffffffff


	//   ....[99]....
        /*05c0*/ 	.word	0xffffffff


	//   ....[100]....
        /*05c4*/ 	.word	0xffffffff


	//   ....[101]....
        /*05c8*/ 	.word	0xffffffff


	//   ....[102]....
        /*05cc*/ 	.word	0xffffffff


	//   ....[103]....
        /*05d0*/ 	.word	0xffffffff


	//   ....[104]....
        /*05d4*/ 	.word	0xffffffff


	//   ....[105]....
        /*05d8*/ 	.word	0xffffffff


	//   ....[106]....
        /*05dc*/ 	.word	0xffffffff


	//   ....[107]....
        /*05e0*/ 	.word	0xffffffff


	//   ....[108]....
        /*05e4*/ 	.word	0xffffffff


	//   ....[109]....
        /*05e8*/ 	.word	0xffffffff


	//   ....[110]....
        /*05ec*/ 	.word	0xffffffff


	//   ....[111]....
        /*05f0*/ 	.word	0xffffffff


	//   ....[112]....
        /*05f4*/ 	.word	0xffffffff


	//   ....[113]....
        /*05f8*/ 	.word	0xffffffff


	//   ....[114]....
        /*05fc*/ 	.word	0xffffffff


	//   ....[115]....
        /*0600*/ 	.word	0xffffffff


	//   ....[116]....
        /*0604*/ 	.word	0xffffffff


	//   ....[117]....
        /*0608*/ 	.word	0xffffffff


	//   ....[118]....
        /*060c*/ 	.word	0xffffffff


	//   ....[119]....
        /*0610*/ 	.word	0xffffffff


	//   ....[120]....
        /*0614*/ 	.word	0xffffffff


	//   ....[121]....
        /*0618*/ 	.word	0xffffffff


	//   ....[122]....
        /*061c*/ 	.word	0xffffffff


	//   ....[123]....
        /*0620*/ 	.word	0xffffffff


	//   ....[124]....
        /*0624*/ 	.word	0xffffffff


	//   ....[125]....
        /*0628*/ 	.word	0xffffffff


	//   ....[126]....
        /*062c*/ 	.word	0xffffffff


	//   ....[127]....
        /*0630*/ 	.word	0xffffffff


	//   ....[128]....
        /*0634*/ 	.word	0xffffffff


	//   ....[129]....
        /*0638*/ 	.word	0xffffffff


	//   ....[130]....
        /*063c*/ 	.word	0xffffffff


	//   ....[131]....
        /*0640*/ 	.word	0xffffffff


	//   ....[132]....
        /*0644*/ 	.word	0xffffffff


	//   ....[133]....
        /*0648*/ 	.word	0xffffffff


	//   ....[134]....
        /*064c*/ 	.word	0xffffffff


	//   ....[135]....
        /*0650*/ 	.word	0xffffffff


	//   ....[136]....
        /*0654*/ 	.word	0xffffffff


	//   ....[137]....
        /*0658*/ 	.word	0xffffffff


	//   ....[138]....
        /*065c*/ 	.word	0xffffffff


	//   ....[139]....
        /*0660*/ 	.word	0xffffffff


	//   ....[140]....
        /*0664*/ 	.word	0xffffffff


	//   ....[141]....
        /*0668*/ 	.word	0xffffffff


	//   ....[142]....
        /*066c*/ 	.word	0xffffffff


	//   ....[143]....
        /*0670*/ 	.word	0xffffffff


	//   ....[144]....
        /*0674*/ 	.word	0xffffffff


	//   ....[145]....
        /*0678*/ 	.word	0xffffffff


	//   ....[146]....
        /*067c*/ 	.word	0xffffffff


	//   ....[147]....
        /*0680*/ 	.word	0xffffffff


	//   ....[148]....
        /*0684*/ 	.word	0xffffffff


	//   ....[149]....
        /*0688*/ 	.word	0xffffffff


	//   ....[150]....
        /*068c*/ 	.word	0xffffffff


	//   ....[151]....
        /*0690*/ 	.word	0xffffffff


	//   ....[152]....
        /*0694*/ 	.word	0xffffffff


	//   ....[153]....
        /*0698*/ 	.word	0xffffffff


	//   ....[154]....
        /*069c*/ 	.word	0xffffffff


	//   ....[155]....
        /*06a0*/ 	.word	0xffffffff


	//   ....[156]....
        /*06a4*/ 	.word	0xffffffff


	//   ....[157]....
        /*06a8*/ 	.word	0xffffffff


	//   ....[158]....
        /*06ac*/ 	.word	0xffffffff


	//   ....[159]....
        /*06b0*/ 	.word	0xffffffff


	//   ....[160]....
        /*06b4*/ 	.word	0xffffffff


	//   ....[161]....
        /*06b8*/ 	.word	0xffffffff


	//   ....[162]....
        /*06bc*/ 	.word	0xffffffff


	//   ....[163]....
        /*06c0*/ 	.word	0xffffffff


	//   ....[164]....
        /*06c4*/ 	.word	0xffffffff


	//   ....[165]....
        /*06c8*/ 	.word	0xffffffff


	//   ....[166]....
        /*06cc*/ 	.word	0xffffffff


	//   ....[167]....
        /*06d0*/ 	.word	0xffffffff


	//   ....[168]....
        /*06d4*/ 	.word	0xffffffff


	//   ....[169]....
        /*06d8*/ 	.word	0xffffffff


	//   ....[170]....
        /*06dc*/ 	.word	0xffffffff


	//   ....[171]....
        /*06e0*/ 	.word	0xffffffff


	//   ....[172]....
        /*06e4*/ 	.word	0xffffffff


	//   ....[173]....
        /*06e8*/ 	.word	0xffffffff


	//   ....[174]....
        /*06ec*/ 	.word	0xffffffff


	//   ....[175]....
        /*06f0*/ 	.word	0xffffffff


	//   ....[176]....
        /*06f4*/ 	.word	0xffffffff


	//   ....[177]....
        /*06f8*/ 	.word	0xffffffff


	//   ....[178]....
        /*06fc*/ 	.word	0xffffffff


	//   ....[179]....
        /*0700*/ 	.word	0xffffffff


	//   ....[180]....
        /*0704*/ 	.word	0xffffffff


	//   ....[181]....
        /*0708*/ 	.word	0xffffffff


	//   ....[182]....
        /*070c*/ 	.word	0xffffffff


	//   ....[183]....
        /*0710*/ 	.word	0xffffffff


	//   ....[184]....
        /*0714*/ 	.word	0xffffffff


	//   ....[185]....
        /*0718*/ 	.word	0xffffffff


	//   ....[186]....
        /*071c*/ 	.word	0xffffffff


	//   ....[187]....
        /*0720*/ 	.word	0xffffffff


	//   ....[188]....
        /*0724*/ 	.word	0xffffffff


	//   ....[189]....
        /*0728*/ 	.word	0xffffffff


	//   ....[190]....
        /*072c*/ 	.word	0xffffffff


	//   ....[191]....
        /*0730*/ 	.word	0xffffffff


	//   ....[192]....
        /*0734*/ 	.word	0xffffffff


	//   ....[193]....
        /*0738*/ 	.word	0xffffffff


	//   ....[194]....
        /*073c*/ 	.word	0xffffffff


	//   ....[195]....
        /*0740*/ 	.word	0xffffffff


	//   ....[196]....
        /*0744*/ 	.word	0xffffffff


	//   ....[197]....
        /*0748*/ 	.word	0xffffffff


	//   ....[198]....
        /*074c*/ 	.word	0xffffffff


	//   ....[199]....
        /*0750*/ 	.word	0xffffffff


	//   ....[200]....
        /*0754*/ 	.word	0xffffffff


	//   ....[201]....
        /*0758*/ 	.word	0xffffffff


	//   ....[202]....
        /*075c*/ 	.word	0xffffffff


	//   ....[203]....
        /*0760*/ 	.word	0xffffffff


	//   ....[204]....
        /*0764*/ 	.word	0xffffffff


	//   ....[205]....
        /*0768*/ 	.word	0xffffffff


	//   ....[206]....
        /*076c*/ 	.word	0xffffffff


	//   ....[207]....
        /*0770*/ 	.word	0xffffffff


	//   ....[208]....
        /*0774*/ 	.word	0xffffffff


	//   ....[209]....
        /*0778*/ 	.word	0xffffffff


	//   ....[210]....
        /*077c*/ 	.word	0xffffffff


	//   ....[211]....
        /*0780*/ 	.word	0xffffffff


	//   ....[212]....
        /*0784*/ 	.word	0xffffffff


	//   ....[213]....
        /*0788*/ 	.word	0xffffffff


	//   ....[214]....
        /*078c*/ 	.word	0xffffffff


	//   ....[215]....
        /*0790*/ 	.word	0xffffffff


	//   ....[216]....
        /*0794*/ 	.word	0xffffffff


	//   ....[217]....
        /*0798*/ 	.word	0xffffffff


	//   ....[218]....
        /*079c*/ 	.word	0xffffffff


	//   ....[219]....
        /*07a0*/ 	.word	0xffffffff


	//   ....[220]....
        /*07a4*/ 	.word	0xffffffff


	//   ....[221]....
        /*07a8*/ 	.word	0xffffffff


	//   ....[222]....
        /*07ac*/ 	.word	0xffffffff


	//   ....[223]....
        /*07b0*/ 	.word	0xffffffff


	//   ....[224]....
        /*07b4*/ 	.word	0xffffffff


	//   ....[225]....
        /*07b8*/ 	.word	0xffffffff


	//   ....[226]....
        /*07bc*/ 	.word	0xffffffff


	//   ....[227]....
        /*07c0*/ 	.word	0xffffffff


	//   ....[228]....
        /*07c4*/ 	.word	0xffffffff


	//   ....[229]....
        /*07c8*/ 	.word	0xffffffff


	//   ....[230]....
        /*07cc*/ 	.word	0xffffffff


	//   ....[231]....
        /*07d0*/ 	.word	0xffffffff


	//   ....[232]....
        /*07d4*/ 	.word	0xffffffff


	//   ....[233]....
        /*07d8*/ 	.word	0xffffffff


	//   ....[234]....
        /*07dc*/ 	.word	0xffffffff


	//   ....[235]....
        /*07e0*/ 	.word	0xffffffff


	//   ....[236]....
        /*07e4*/ 	.word	0xffffffff


	//   ....[237]....
        /*07e8*/ 	.word	0xffffffff


	//   ....[238]....
        /*07ec*/ 	.word	0xffffffff


	//   ....[239]....
        /*07f0*/ 	.word	0xffffffff


	//   ....[240]....
        /*07f4*/ 	.word	0xffffffff


	//   ....[241]....
        /*07f8*/ 	.word	0xffffffff


	//   ....[242]....
        /*07fc*/ 	.word	0xffffffff


	//   ....[243]....
        /*0800*/ 	.word	0xffffffff


	//   ....[244]....
        /*0804*/ 	.word	0xffffffff


	//   ....[245]....
        /*0808*/ 	.word	0xffffffff


	//   ....[246]....
        /*080c*/ 	.word	0xffffffff


	//   ....[247]....
        /*0810*/ 	.word	0xffffffff


	//   ....[248]....
        /*0814*/ 	.word	0xffffffff


	//   ....[249]....
        /*0818*/ 	.word	0xffffffff


	//   ....[250]....
        /*081c*/ 	.word	0xffffffff


	//   ....[251]....
        /*0820*/ 	.word	0xffffffff


	//----- nvinfo : EIATTR_COOP_GROUP_INSTR_OFFSETS
	.align		4
.L_562:
        /*0824*/ 	.byte	0x04, 0x28
        /*0826*/ 	.short	(.L_564 - .L_563)


	//   ....[0]....
.L_563:
        /*0828*/ 	.word	0x00000050


	//   ....[1]....
        /*082c*/ 	.word	0x00000200


	//   ....[2]....
        /*0830*/ 	.word	0x00000230


	//   ....[3]....
        /*0834*/ 	.word	0x00000260


	//   ....[4]....
        /*0838*/ 	.word	0x00000290


	//   ....[5]....
        /*083c*/ 	.word	0x000002c0


	//   ....[6]....
        /*0840*/ 	.word	0x000002f0


	//   ....[7]....
        /*0844*/ 	.word	0x00000450


	//   ....[8]....
        /*0848*/ 	.word	0x00000490


	//   ....[9]....
        /*084c*/ 	.word	0x000004c0


	//   ....[10]....
        /*0850*/ 	.word	0x000004f0


	//   ....[11]....
        /*0854*/ 	.word	0x00000520


	//   ....[12]....
        /*0858*/ 	.word	0x00000550


	//   ....[13]....
        /*085c*/ 	.word	0x000005e0


	//   ....[14]....
        /*0860*/ 	.word	0x00000630


	//   ....[15]....
        /*0864*/ 	.word	0x00000650


	//   ....[16]....
        /*0868*/ 	.word	0x000006b0


	//   ....[17]....
        /*086c*/ 	.word	0x00003e70


	//   ....[18]....
        /*0870*/ 	.word	0x00003e80


	//   ....[19]....
        /*0874*/ 	.word	0x000059f0


	//   ....[20]....
        /*0878*/ 	.word	0x00005a00


	//   ....[21]....
        /*087c*/ 	.word	0x000074f0


	//   ....[22]....
        /*0880*/ 	.word	0x00007500


	//   ....[23]....
        /*0884*/ 	.word	0x000079f0


	//   ....[24]....
        /*0888*/ 	.word	0x00007a00


	//   ....[25]....
        /*088c*/ 	.word	0x000087e0


	//   ....[26]....
        /*0890*/ 	.word	0x00008800


	//   ....[27]....
        /*0894*/ 	.word	0x00008930


	//   ....[28]....
        /*0898*/ 	.word	0x00008940


	//   ....[29]....
        /*089c*/ 	.word	0x00008a70


	//   ....[30]....
        /*08a0*/ 	.word	0x00008a90


	//   ....[31]....
        /*08a4*/ 	.word	0x00008bc0


	//   ....[32]....
        /*08a8*/ 	.word	0x00008bd0


	//   ....[33]....
        /*08ac*/ 	.word	0x00009070


	//   ....[34]....
        /*08b0*/ 	.word	0x000090a0


	//   ....[35]....
        /*08b4*/ 	.word	0x000090c0


	//   ....[36]....
        /*08b8*/ 	.word	0x000090d0


	//   ....[37]....
        /*08bc*/ 	.word	0x000091d0


	//   ....[38]....
        /*08c0*/ 	.word	0x00009200


	//   ....[39]....
        /*08c4*/ 	.word	0x00009230


	//   ....[40]....
        /*08c8*/ 	.word	0x000092d0


	//   ....[41]....
        /*08cc*/ 	.word	0x000096a0


	//   ....[42]....
        /*08d0*/ 	.word	0x000096c0


	//   ....[43]....
        /*08d4*/ 	.word	0x00009750


	//   ....[44]....
        /*08d8*/ 	.word	0x000097b0


	//   ....[45]....
        /*08dc*/ 	.word	0x00009c40


	//   ....[46]....
        /*08e0*/ 	.word	0x00009c60


	//   ....[47]....
        /*08e4*/ 	.word	0x00009c70


	//   ....[48]....
        /*08e8*/ 	.word	0x00009c80


	//   ....[49]....
        /*08ec*/ 	.word	0x0000a460


	//   ....[50]....
        /*08f0*/ 	.word	0x0000a470


	//   ....[51]....
        /*08f4*/ 	.word	0x0000a480


	//   ....[52]....
        /*08f8*/ 	.word	0x0000a490


	//   ....[53]....
        /*08fc*/ 	.word	0x0000d450


	//   ....[54]....
        /*0900*/ 	.word	0x0000d470


	//   ....[55]....
        /*0904*/ 	.word	0x0000d490


	//   ....[56]....
        /*0908*/ 	.word	0x0000d4a0


	//   ....[57]....
        /*090c*/ 	.word	0x0000da40


	//   ....[58]....
        /*0910*/ 	.word	0x0000da50


	//   ....[59]....
        /*0914*/ 	.word	0x0000da60


	//   ....[60]....
        /*0918*/ 	.word	0x0000da70


	//   ....[61]....
        /*091c*/ 	.word	0x00010d40


	//   ....[62]....
        /*0920*/ 	.word	0x00010d60


	//   ....[63]....
        /*0924*/ 	.word	0x00010e60


	//   ....[64]....
        /*0928*/ 	.word	0x00010e80


	//   ....[65]....
        /*092c*/ 	.word	0x00011c80


	//   ....[66]....
        /*0930*/ 	.word	0x00011c90


	//   ....[67]....
        /*0934*/ 	.word	0x000124c0


	//   ....[68]....
        /*0938*/ 	.word	0x000125e0


	//   ....[69]....
        /*093c*/ 	.word	0x000125f0


	//   ....[70]....
        /*0940*/ 	.word	0x00012620


	//   ....[71]....
        /*0944*/ 	.word	0x000138d0


	//   ....[72]....
        /*0948*/ 	.word	0x000138f0


	//   ....[73]....
        /*094c*/ 	.word	0x000139e0


	//   ....[74]....
        /*0950*/ 	.word	0x00013a00


	//   ....[75]....
        /*0954*/ 	.word	0x00013f40


	//   ....[76]....
        /*0958*/ 	.word	0x00013f60


	//   ....[77]....
        /*095c*/ 	.word	0x00014060


	//   ....[78]....
        /*0960*/ 	.word	0x000140a0


	//   ....[79]....
        /*0964*/ 	.word	0x00014f50


	//   ....[80]....
        /*0968*/ 	.word	0x00014f60


	//   ....[81]....
        /*096c*/ 	.word	0x000154d0


	//   ....[82]....
        /*0970*/ 	.word	0x000155f0


	//   ....[83]....
        /*0974*/ 	.word	0x00015740


	//   ....[84]....
        /*0978*/ 	.word	0x00015780


	//   ....[85]....
        /*097c*/ 	.word	0x000170d0


	//   ....[86]....
        /*0980*/ 	.word	0x000170f0


	//   ....[87]....
        /*0984*/ 	.word	0x00017200


	//   ....[88]....
        /*0988*/ 	.word	0x00017230


	//   ....[89]....
        /*098c*/ 	.word	0x00017700


	//   ....[90]....
        /*0990*/ 	.word	0x00017720


	//   ....[91]....
        /*0994*/ 	.word	0x00017820


	//   ....[92]....
        /*0998*/ 	.word	0x00017860


	//   ....[93]....
        /*099c*/ 	.word	0x00018990


	//   ....[94]....
        /*09a0*/ 	.word	0x000189c0


	//   ....[95]....
        /*09a4*/ 	.word	0x00018c90


	//   ....[96]....
        /*09a8*/ 	.word	0x00018db0


	//   ....[97]....
        /*09ac*/ 	.word	0x0001a360


	//   ....[98]....
        /*09b0*/ 	.word	0x0001a380


	//   ....[99]....
        /*09b4*/ 	.word	0x0001a490


	//   ....[100]....
        /*09b8*/ 	.word	0x0001a4c0


	//   ....[101]....
        /*09bc*/ 	.word	0x0001a6e0


	//   ....[102]....
        /*09c0*/ 	.word	0x0001a710


	//   ....[103]....
        /*09c4*/ 	.word	0x0001a720


	//   ....[104]....
        /*09c8*/ 	.word	0x0001a750


	//   ....[105]....
        /*09cc*/ 	.word	0x0001bd50


	//   ....[106]....
        /*09d0*/ 	.word	0x0001bd60


	//   ....[107]....
        /*09d4*/ 	.word	0x0001bd80


	//   ....[108]....
        /*09d8*/ 	.word	0x0001bda0


	//   ....[109]....
        /*09dc*/ 	.word	0x0001c120


	//   ....[110]....
        /*09e0*/ 	.word	0x0001c140


	//   ....[111]....
        /*09e4*/ 	.word	0x0001c260


	//   ....[112]....
        /*09e8*/ 	.word	0x0001c270


	//   ....[113]....
        /*09ec*/ 	.word	0x0001c3a0


	//   ....[114]....
        /*09f0*/ 	.word	0x0001c3c0


	//   ....[115]....
        /*09f4*/ 	.word	0x0001c4f0


	//   ....[116]....
        /*09f8*/ 	.word	0x0001c500


	//   ....[117]....
        /*09fc*/ 	.word	0x0001c830


	//   ....[118]....
        /*0a00*/ 	.word	0x0001c850


	//   ....[119]....
        /*0a04*/ 	.word	0x0001d300


	//   ....[120]....
        /*0a08*/ 	.word	0x0001d310


	//   ....[121]....
        /*0a0c*/ 	.word	0x0001e5e0


	//   ....[122]....
        /*0a10*/ 	.word	0x0001e600


	//   ....[123]....
        /*0a14*/ 	.word	0x0001e730


	//   ....[124]....
        /*0a18*/ 	.word	0x0001e740


	//   ....[125]....
        /*0a1c*/ 	.word	0x0001e870


	//   ....[126]....
        /*0a20*/ 	.word	0x0001e890


	//   ....[127]....
        /*0a24*/ 	.word	0x0001e9c0


	//   ....[128]....
        /*0a28*/ 	.word	0x0001e9d0


	//   ....[129]....
        /*0a2c*/ 	.word	0x0001ebc0


	//   ....[130]....
        /*0a30*/ 	.word	0x0001ebe0


	//   ....[131]....
        /*0a34*/ 	.word	0x0001ed10


	//   ....[132]....
        /*0a38*/ 	.word	0x0001ed50


	//   ....[133]....
        /*0a3c*/ 	.word	0x0001ed80


	//   ....[134]....
        /*0a40*/ 	.word	0x0001edb0


	//   ....[135]....
        /*0a44*/ 	.word	0x0001ede0


	//   ....[136]....
        /*0a48*/ 	.word	0x0001ee10


	//   ....[137]....
        /*0a4c*/ 	.word	0x0001ef80


	//   ....[138]....
        /*0a50*/ 	.word	0x0001efc0


	//   ....[139]....
        /*0a54*/ 	.word	0x0001eff0


	//   ....[140]....
        /*0a58*/ 	.word	0x0001f020


	//   ....[141]....
        /*0a5c*/ 	.word	0x0001f050


	//   ....[142]....
        /*0a60*/ 	.word	0x0001f080


	//   ....[143]....
        /*0a64*/ 	.word	0x0001f110


	//   ....[144]....
        /*0a68*/ 	.word	0x0001f170


	//   ....[145]....
        /*0a6c*/ 	.word	0x0001f180


	//   ....[146]....
        /*0a70*/ 	.word	0x0001f1e0


	//   ....[147]....
        /*0a74*/ 	.word	0x0001fc40


	//   ....[148]....
        /*0a78*/ 	.word	0x0001fca0


	//   ....[149]....
        /*0a7c*/ 	.word	0x0001fcf0


	//   ....[150]....
        /*0a80*/ 	.word	0x0001fd40


	//   ....[151]....
        /*0a84*/ 	.word	0x0001fd90


	//   ....[152]....
        /*0a88*/ 	.word	0x0001fe00


	//   ....[153]....
        /*0a8c*/ 	.word	0x0001fe50


	//   ....[154]....
        /*0a90*/ 	.word	0x0001fec0


	//   ....[155]....
        /*0a94*/ 	.word	0x0001ff30


	//   ....[156]....
        /*0a98*/ 	.word	0x0001ff90


	//   ....[157]....
        /*0a9c*/ 	.word	0x00020000


	//   ....[158]....
        /*0aa0*/ 	.word	0x00020070


	//   ....[159]....
        /*0aa4*/ 	.word	0x000200e0


	//   ....[160]....
        /*0aa8*/ 	.word	0x00020140


	//   ....[161]....
        /*0aac*/ 	.word	0x000201b0


	//   ....[162]....
        /*0ab0*/ 	.word	0x00020220


	//   ....[163]....
        /*0ab4*/ 	.word	0x00020290


	//   ....[164]....
        /*0ab8*/ 	.word	0x000202f0


	//   ....[165]....
        /*0abc*/ 	.word	0x00020360


	//   ....[166]....
        /*0ac0*/ 	.word	0x000203d0


	//   ....[167]....
        /*0ac4*/ 	.word	0x00020540


	//   ....[168]....
        /*0ac8*/ 	.word	0x000205a0


	//   ....[169]....
        /*0acc*/ 	.word	0x00020610


	//   ....[170]....
        /*0ad0*/ 	.word	0x00020680


	//   ....[171]....
        /*0ad4*/ 	.word	0x000206e0


	//   ....[172]....
        /*0ad8*/ 	.word	0x00020740


	//   ....[173]....
        /*0adc*/ 	.word	0x000207b0


	//   ....[174]....
        /*0ae0*/ 	.word	0x00020810


	//   ....[175]....
        /*0ae4*/ 	.word	0x00020870


	//   ....[176]....
        /*0ae8*/ 	.word	0x000208d0


	//   ....[177]....
        /*0aec*/ 	.word	0x00020940


	//   ....[178]....
        /*0af0*/ 	.word	0x000209b0


	//   ....[179]....
        /*0af4*/ 	.word	0x00020a20


	//   ....[180]....
        /*0af8*/ 	.word	0x00020a80


	//   ....[181]....
        /*0afc*/ 	.word	0x00020af0


	//   ....[182]....
        /*0b00*/ 	.word	0x00020b50


	//   ....[183]....
        /*0b04*/ 	.word	0x00020bc0


	//   ....[184]....
        /*0b08*/ 	.word	0x00020c20


	//   ....[185]....
        /*0b0c*/ 	.word	0x00020c90


	//   ....[186]....
        /*0b10*/ 	.word	0x00020d00


	//   ....[187]....
        /*0b14*/ 	.word	0x00020e70


	//   ....[188]....
        /*0b18*/ 	.word	0x00020ed0


	//   ....[189]....
        /*0b1c*/ 	.word	0x00020f40


	//   ....[190]....
        /*0b20*/ 	.word	0x00020fb0


	//   ....[191]....
        /*0b24*/ 	.word	0x00021120


	//   ....[192]....
        /*0b28*/ 	.word	0x00021180


	//   ....[193]....
        /*0b2c*/ 	.word	0x000211f0


	//   ....[194]....
        /*0b30*/ 	.word	0x00021260


	//   ....[195]....
        /*0b34*/ 	.word	0x000213e0


	//   ....[196]....
        /*0b38*/ 	.word	0x00021440


	//   ....[197]....
        /*0b3c*/ 	.word	0x000214b0


	//   ....[198]....
        /*0b40*/ 	.word	0x00021520


	//   ....[199]....
        /*0b44*/ 	.word	0x000216a0


	//   ....[200]....
        /*0b48*/ 	.word	0x00021700


	//   ....[201]....
        /*0b4c*/ 	.word	0x00021770


	//   ....[202]....
        /*0b50*/ 	.word	0x000217e0


	//   ....[203]....
        /*0b54*/ 	.word	0x00021960


	//   ....[204]....
        /*0b58*/ 	.word	0x000219c0


	//   ....[205]....
        /*0b5c*/ 	.word	0x00021a10


	//   ....[206]....
        /*0b60*/ 	.word	0x00021a80


	//   ....[207]....
        /*0b64*/ 	.word	0x00021af0


	//   ....[208]....
        /*0b68*/ 	.word	0x00021c70


	//   ....[209]....
        /*0b6c*/ 	.word	0x00021cd0


	//   ....[210]....
        /*0b70*/ 	.word	0x00021d30


	//   ....[211]....
        /*0b74*/ 	.word	0x00021d90


	//   ....[212]....
        /*0b78*/ 	.word	0x00021de0


	//   ....[213]....
        /*0b7c*/ 	.word	0x00021e20


	//   ....[214]....
        /*0b80*/ 	.word	0x00021e90


	//   ....[215]....
        /*0b84*/ 	.word	0x00021f00


	//   ....[216]....
        /*0b88*/ 	.word	0x00021f70


	//   ....[217]....
        /*0b8c*/ 	.word	0x00021fd0


	//   ....[218]....
        /*0b90*/ 	.word	0x00022040


	//   ....[219]....
        /*0b94*/ 	.word	0x000220b0


	//   ....[220]....
        /*0b98*/ 	.word	0x00022120


	//   ....[221]....
        /*0b9c*/ 	.word	0x00022180


	//   ....[222]....
        /*0ba0*/ 	.word	0x000221f0


	//   ....[223]....
        /*0ba4*/ 	.word	0x00022260


	//   ....[224]....
        /*0ba8*/ 	.word	0x000222d0


	//   ....[225]....
        /*0bac*/ 	.word	0x00022330


	//   ....[226]....
        /*0bb0*/ 	.word	0x000223a0


	//   ....[227]....
        /*0bb4*/ 	.word	0x00022410


	//   ....[228]....
        /*0bb8*/ 	.word	0x00022480


	//   ....[229]....
        /*0bbc*/ 	.word	0x000224e0


	//   ....[230]....
        /*0bc0*/ 	.word	0x00022550


	//   ....[231]....
        /*0bc4*/ 	.word	0x000225c0


	//   ....[232]....
        /*0bc8*/ 	.word	0x00022630


	//   ....[233]....
        /*0bcc*/ 	.word	0x00022690


	//   ....[234]....
        /*0bd0*/ 	.word	0x00022700


	//   ....[235]....
        /*0bd4*/ 	.word	0x00022770


	//   ....[236]....
        /*0bd8*/ 	.word	0x000227c0


	//   ....[237]....
        /*0bdc*/ 	.word	0x00022800


	//   ....[238]....
        /*0be0*/ 	.word	0x00022850


	//   ....[239]....
        /*0be4*/ 	.word	0x000228a0


	//   ....[240]....
        /*0be8*/ 	.word	0x000228f0


	//   ....[241]....
        /*0bec*/ 	.word	0x00022960


	//   ....[242]....
        /*0bf0*/ 	.word	0x000229b0


	//   ....[243]....
        /*0bf4*/ 	.word	0x00022a00


	//   ....[244]....
        /*0bf8*/ 	.word	0x00022a50


	//   ....[245]....
        /*0bfc*/ 	.word	0x00022aa0


	//   ....[246]....
        /*0c00*/ 	.word	0x00022af0


	//   ....[247]....
        /*0c04*/ 	.word	0x00022b60


	//   ....[248]....
        /*0c08*/ 	.word	0x00022bb0


	//   ....[249]....
        /*0c0c*/ 	.word	0x00022c20


	//   ....[250]....
        /*0c10*/ 	.word	0x00022c80


	//   ....[251]....
        /*0c14*/ 	.word	0x00022cf0


	//----- nvinfo : EIATTR_EXIT_INSTR_OFFSETS
	.align		4
.L_564:
        /*0c18*/ 	.byte	0x04, 0x1c
        /*0c1a*/ 	.short	(.L_566 - .L_565)


	//   ....[0]....
.L_565:
        /*0c1c*/ 	.word	0x000010d0


	//   ....[1]....
        /*0c20*/ 	.word	0x0001fc00


	//----- nvinfo : EIATTR_MAX_THREADS
	.align		4
.L_566:
        /*0c24*/ 	.byte	0x04, 0x05
        /*0c26*/ 	.short	(.L_568 - .L_567)
.L_567:
        /*0c28*/ 	.word	0x00000100
        /*0c2c*/ 	.word	0x00000001
        /*0c30*/ 	.word	0x00000001


	//----- nvinfo : EIATTR_CRS_STACK_SIZE
	.align		4
.L_568:
        /*0c34*/ 	.byte	0x04, 0x1e
        /*0c36*/ 	.short	(.L_570 - .L_569)
.L_569:
        /*0c38*/ 	.word	0x00000000
.L_570:


//--------------------- .nv.callgraph             --------------------------
	.section	.nv.callgraph,"",@"SHT_CUDA_CALLGRAPH"
	.align	4
	.sectionentsize	8
	.align		4
        /*0000*/ 	.word	0x00000000
	.align		4
        /*0004*/ 	.word	0xffffffff
	.align		4
        /*0008*/ 	.word	0x00000000
	.align		4
        /*000c*/ 	.word	0xfffffffe
	.align		4
        /*0010*/ 	.word	0x00000000
	.align		4
        /*0014*/ 	.word	0xfffffffd
	.align		4
        /*0018*/ 	.word	0x00000000
	.align		4
        /*001c*/ 	.word	0xfffffffc


//--------------------- .nv.rel.action            --------------------------
	.section	.nv.rel.action,"",@"SHT_CUDA_RELOCINFO"
	.align	8
	.sectionentsize	8
        /*0000*/ 	.byte	0x73, 0x00, 0x00, 0x00, 0x00, 0x00, 0x00, 0x00, 0x00, 0x00, 0x00, 0x11, 0x25, 0x00, 0x05, 0x36


//--------------------- .nv.constant4             --------------------------
	.section	.nv.constant4,"a",@progbits
	.align	8
	.align		8
.nv.constant4:
        /*0000*/ 	.dword	_ZN86_INTERNAL_9a2f21ec_50_flash_fwd_hdim192_bf16_paged_split_softcap_sm80_cu_c0233546_31104cuda3std3__45__cpo5beginE
	.align		8
        /*0008*/ 	.dword	_ZN86_INTERNAL_9a2f21ec_50_flash_fwd_hdim192_bf16_paged_split_softcap_sm80_cu_c0233546_31104cuda3std3__45__cpo3endE
	.align		8
        /*0010*/ 	.dword	_ZN86_INTERNAL_9a2f21ec_50_flash_fwd_hdim192_bf16_paged_split_softcap_sm80_cu_c0233546_31104cuda3std3__45__cpo6cbeginE
	.align		8
        /*0018*/ 	.dword	_ZN86_INTERNAL_9a2f21ec_50_flash_fwd_hdim192_bf16_paged_split_softcap_sm80_cu_c0233546_31104cuda3std3__45__cpo4cendE
	.align		8
        /*0020*/ 	.dword	_ZN86_INTERNAL_9a2f21ec_50_flash_fwd_hdim192_bf16_paged_split_softcap_sm80_cu_c0233546_31104cuda3std3__488_GLOBAL__N__9a2f21ec_50_flash_fwd_hdim192_bf16_paged_split_softcap_sm80_cu_c0233546_31106ignoreE
	.align		8
        /*0028*/ 	.dword	_ZN86_INTERNAL_9a2f21ec_50_flash_fwd_hdim192_bf16_paged_split_softcap_sm80_cu_c0233546_31104cuda3std3__419piecewise_constructE
	.align		8
        /*0030*/ 	.dword	_ZN86_INTERNAL_9a2f21ec_50_flash_fwd_hdim192_bf16_paged_split_softcap_sm80_cu_c0233546_31104cuda3std3__48in_placeE
	.align		8
        /*0038*/ 	.dword	_ZN86_INTERNAL_9a2f21ec_50_flash_fwd_hdim192_bf16_paged_split_softcap_sm80_cu_c0233546_31104cuda3std6ranges3__45__cpo4swapE
	.align		8
        /*0040*/ 	.dword	_ZN86_INTERNAL_9a2f21ec_50_flash_fwd_hdim192_bf16_paged_split_softcap_sm80_cu_c0233546_31104cuda3std6ranges3__45__cpo9iter_moveE
	.align		8
        /*0048*/ 	.dword	_ZN86_INTERNAL_9a2f21ec_50_flash_fwd_hdim192_bf16_paged_split_softcap_sm80_cu_c0233546_31104cute7productE
	.align		8
        /*0050*/ 	.dword	_ZN86_INTERNAL_9a2f21ec_50_flash_fwd_hdim192_bf16_paged_split_softcap_sm80_cu_c0233546_31104cute1_E


//--------------------- .nv.constant0._ZN7cutlass13device_kernelIN5flash19enable_sm80_to_sm89INS1_16FlashAttnFwdSm80INS1_25CollectiveMainloopFwdSm80ILi8ELi1ELb0EN4cute5tupleIJNS5_1CILi128EEENS7_ILi64EEENS7_ILi192EEEEEELi192ENS_10bfloat16_tEfNS_4arch4Sm80ELb0ELb0ELb1ELb0ELb1ELb0ELb1ELb1EEENS1_21CollectiveEpilogueFwdINS6_IJS8_SA_S9_EEENS6_IJNS7_ILi1EEESI_SI_EEESC_SE_Li256ELb0ELb1ELb1ELb0EEENS1_19SingleTileSchedulerILb0ELb1ELb1ELi128EEEEEEEEEvNT_6ParamsE --------------------------
	.section	.nv.constant0._ZN7cutlass13device_kernelIN5flash19enable_sm80_to_sm89INS1_16FlashAttnFwdSm80INS1_25CollectiveMainloopFwdSm80ILi8ELi1ELb0EN4cute5tupleIJNS5_1CILi128EEENS7_ILi64EEENS7_ILi192EEEEEELi192ENS_10bfloat16_tEfNS_4arch4Sm80ELb0ELb0ELb1ELb0ELb1ELb0ELb1ELb1EEENS1_21CollectiveEpilogueFwdINS6_IJS8_SA_S9_EEENS6_IJNS7_ILi1EEESI_SI_EEESC_SE_Li256ELb0ELb1ELb1ELb0EEENS1_19SingleTileSchedulerILb0ELb1ELb1ELi128EEEEEEEEEvNT_6ParamsE,"a",@progbits
	.sectionflags	@""
	.align	4
.nv.constant0._ZN7cutlass13device_kernelIN5flash19enable_sm80_to_sm89INS1_16FlashAttnFwdSm80INS1_25CollectiveMainloopFwdSm80ILi8ELi1ELb0EN4cute5tupleIJNS5_1CILi128EEENS7_ILi64EEENS7_ILi192EEEEEELi192ENS_10bfloat16_tEfNS_4arch4Sm80ELb0ELb0ELb1ELb0ELb1ELb0ELb1ELb1EEENS1_21CollectiveEpilogueFwdINS6_IJS8_SA_S9_EEENS6_IJNS7_ILi1EEESI_SI_EEESC_SE_Li256ELb0ELb1ELb1ELb0EEENS1_19SingleTileSchedulerILb0ELb1ELb1ELi128EEEEEEEEEvNT_6ParamsE:
	.zero		1400


//--------------------- .nv.constant0._ZN7cutlass13device_kernelIN5flash19enable_sm80_to_sm89INS1_16FlashAttnFwdSm80INS1_25CollectiveMainloopFwdSm80ILi8ELi1ELb0EN4cute5tupleIJNS5_1CILi128EEENS7_ILi64EEENS7_ILi192EEEEEELi192ENS_10bfloat16_tEfNS_4arch4Sm80ELb0ELb0ELb1ELb1ELb1ELb0ELb1ELb1EEENS1_21CollectiveEpilogueFwdINS6_IJS8_SA_S9_EEENS6_IJNS7_ILi1EEESI_SI_EEESC_SE_Li256ELb1ELb1ELb1ELb0EEENS1_36VarlenDynamicPersistentTileSchedulerILi128ELi64ELi256ELi256ELb1ELb1ELb0ELb0ELb1ELb1EEEEEEEEEvNT_6ParamsE --------------------------
	.section	.nv.constant0._ZN7cutlass13device_kernelIN5flash19enable_sm80_to_sm89INS1_16FlashAttnFwdSm80INS1_25CollectiveMainloopFwdSm80ILi8ELi1ELb0EN4cute5tupleIJNS5_1CILi128EEENS7_ILi64EEENS7_ILi192EEEEEELi192ENS_10bfloat16_tEfNS_4arch4Sm80ELb0ELb0ELb1ELb1ELb1ELb0ELb1ELb1EEENS1_21CollectiveEpilogueFwdINS6_IJS8_SA_S9_EEENS6_IJNS7_ILi1EEESI_SI_EEESC_SE_Li256ELb1ELb1ELb1ELb0EEENS1_36VarlenDynamicPersistentTileSchedulerILi128ELi64ELi256ELi256ELb1ELb1ELb0ELb0ELb1ELb1EEEEEEEEEvNT_6ParamsE,"a",@progbits
	.sectionflags	@""
	.align	4
.nv.constant0._ZN7cutlass13device_kernelIN5flash19enable_sm80_to_sm89INS1_16FlashAttnFwdSm80INS1_25CollectiveMainloopFwdSm80ILi8ELi1ELb0EN4cute5tupleIJNS5_1CILi128EEENS7_ILi64EEENS7_ILi192EEEEEELi192ENS_10bfloat16_tEfNS_4arch4Sm80ELb0ELb0ELb1ELb1ELb1ELb0ELb1ELb1EEENS1_21CollectiveEpilogueFwdINS6_IJS8_SA_S9_EEENS6_IJNS7_ILi1EEESI_SI_EEESC_SE_Li256ELb1ELb1ELb1ELb0EEENS1_36VarlenDynamicPersistentTileSchedulerILi128ELi64ELi256ELi256ELb1ELb1ELb0ELb0ELb1ELb1EEEEEEEEEvNT_6ParamsE:
	.zero		1432


//--------------------- .nv.constant0._ZN7cutlass13device_kernelIN5flash19enable_sm80_to_sm89INS1_16FlashAttnFwdSm80INS1_25CollectiveMainloopFwdSm80ILi8ELi1ELb0EN4cute5tupleIJNS5_1CILi128EEENS7_ILi64EEENS7_ILi192EEEEEELi192ENS_10bfloat16_tEfNS_4arch4Sm80ELb0ELb0ELb1ELb1ELb1ELb1ELb1ELb1EEENS1_21CollectiveEpilogueFwdINS6_IJS8_SA_S9_EEENS6_IJNS7_ILi1EEESI_SI_EEESC_SE_Li256ELb1ELb1ELb1ELb0EEENS1_36VarlenDynamicPersistentTileSchedulerILi128ELi64ELi256ELi256ELb1ELb1ELb0ELb0ELb1ELb1EEEEEEEEEvNT_6ParamsE --------------------------
	.section	.nv.constant0._ZN7cutlass13device_kernelIN5flash19enable_sm80_to_sm89INS1_16FlashAttnFwdSm80INS1_25CollectiveMainloopFwdSm80ILi8ELi1ELb0EN4cute5tupleIJNS5_1CILi128EEENS7_ILi64EEENS7_ILi192EEEEEELi192ENS_10bfloat16_tEfNS_4arch4Sm80ELb0ELb0ELb1ELb1ELb1ELb1ELb1ELb1EEENS1_21CollectiveEpilogueFwdINS6_IJS8_SA_S9_EEENS6_IJNS7_ILi1EEESI_SI_EEESC_SE_Li256ELb1ELb1ELb1ELb0EEENS1_36VarlenDynamicPersistentTileSchedulerILi128ELi64ELi256ELi256ELb1ELb1ELb0ELb0ELb1ELb1EEEEEEEEEvNT_6ParamsE,"a",@progbits
	.sectionflags	@""
	.align	4
.nv.constant0._ZN7cutlass13device_kernelIN5flash19enable_sm80_to_sm89INS1_16FlashAttnFwdSm80INS1_25CollectiveMainloopFwdSm80ILi8ELi1ELb0EN4cute5tupleIJNS5_1CILi128EEENS7_ILi64EEENS7_ILi192EEEEEELi192ENS_10bfloat16_tEfNS_4arch4Sm80ELb0ELb0ELb1ELb1ELb1ELb1ELb1ELb1EEENS1_21CollectiveEpilogueFwdINS6_IJS8_SA_S9_EEENS6_IJNS7_ILi1EEESI_SI_EEESC_SE_Li256ELb1ELb1ELb1ELb0EEENS1_36VarlenDynamicPersistentTileSchedulerILi128ELi64ELi256ELi256ELb1ELb1ELb0ELb0ELb1ELb1EEEEEEEEEvNT_6ParamsE:
	.zero		1432


//--------------------- .nv.constant0._ZN7cutlass13device_kernelIN5flash19enable_sm80_to_sm89INS1_16FlashAttnFwdSm80INS1_25CollectiveMainloopFwdSm80ILi8ELi1ELb0EN4cute5tupleIJNS5_1CILi128EEENS7_ILi64EEENS7_ILi192EEEEEELi192ENS_10bfloat16_tEfNS_4arch4Sm80ELb0ELb1ELb1ELb0ELb1ELb0ELb1ELb1EEENS1_21CollectiveEpilogueFwdINS6_IJS8_SA_S9_EEENS6_IJNS7_ILi1EEESI_SI_EEESC_SE_Li256ELb0ELb1ELb1ELb0EEENS1_19SingleTileSchedulerILb0ELb1ELb1ELi128EEEEEEEEEvNT_6ParamsE --------------------------
	.section	.nv.constant0._ZN7cutlass13device_kernelIN5flash19enable_sm80_to_sm89INS1_16FlashAttnFwdSm80INS1_25CollectiveMainloopFwdSm80ILi8ELi1ELb0EN4cute5tupleIJNS5_1CILi128EEENS7_ILi64EEENS7_ILi192EEEEEELi192ENS_10bfloat16_tEfNS_4arch4Sm80ELb0ELb1ELb1ELb0ELb1ELb0ELb1ELb1EEENS1_21CollectiveEpilogueFwdINS6_IJS8_SA_S9_EEENS6_IJNS7_ILi1EEESI_SI_EEESC_SE_Li256ELb0ELb1ELb1ELb0EEENS1_19SingleTileSchedulerILb0ELb1ELb1ELi128EEEEEEEEEvNT_6ParamsE,"a",@progbits
	.sectionflags	@""
	.align	4
.nv.constant0._ZN7cutlass13device_kernelIN5flash19enable_sm80_to_sm89INS1_16FlashAttnFwdSm80INS1_25CollectiveMainloopFwdSm80ILi8ELi1ELb0EN4cute5tupleIJNS5_1CILi128EEENS7_ILi64EEENS7_ILi192EEEEEELi192ENS_10bfloat16_tEfNS_4arch4Sm80ELb0ELb1ELb1ELb0ELb1ELb0ELb1ELb1EEENS1_21CollectiveEpilogueFwdINS6_IJS8_SA_S9_EEENS6_IJNS7_ILi1EEESI_SI_EEESC_SE_Li256ELb0ELb1ELb1ELb0EEENS1_19SingleTileSchedulerILb0ELb1ELb1ELi128EEEEEEEEEvNT_6ParamsE:
	.zero		1400


//--------------------- .nv.constant0._ZN7cutlass13device_kernelIN5flash19enable_sm80_to_sm89INS1_16FlashAttnFwdSm80INS1_25CollectiveMainloopFwdSm80ILi8ELi1ELb0EN4cute5tupleIJNS5_1CILi128EEENS7_ILi64EEENS7_ILi192EEEEEELi192ENS_10bfloat16_tEfNS_4arch4Sm80ELb0ELb1ELb1ELb1ELb1ELb0ELb1ELb1EEENS1_21CollectiveEpilogueFwdINS6_IJS8_SA_S9_EEENS6_IJNS7_ILi1EEESI_SI_EEESC_SE_Li256ELb1ELb1ELb1ELb0EEENS1_36VarlenDynamicPersistentTileSchedulerILi128ELi64ELi256ELi256ELb1ELb1ELb0ELb1ELb0ELb1EEEEEEEEEvNT_6ParamsE --------------------------
	.section	.nv.constant0._ZN7cutlass13device_kernelIN5flash19enable_sm80_to_sm89INS1_16FlashAttnFwdSm80INS1_25CollectiveMainloopFwdSm80ILi8ELi1ELb0EN4cute5tupleIJNS5_1CILi128EEENS7_ILi64EEENS7_ILi192EEEEEELi192ENS_10bfloat16_tEfNS_4arch4Sm80ELb0ELb1ELb1ELb1ELb1ELb0ELb1ELb1EEENS1_21CollectiveEpilogueFwdINS6_IJS8_SA_S9_EEENS6_IJNS7_ILi1EEESI_SI_EEESC_SE_Li256ELb1ELb1ELb1ELb0EEENS1_36VarlenDynamicPersistentTileSchedulerILi128ELi64ELi256ELi256ELb1ELb1ELb0ELb1ELb0ELb1EEEEEEEEEvNT_6ParamsE,"a",@progbits
	.sectionflags	@""
	.align	4
.nv.constant0._ZN7cutlass13device_kernelIN5flash19enable_sm80_to_sm89INS1_16FlashAttnFwdSm80INS1_25CollectiveMainloopFwdSm80ILi8ELi1ELb0EN4cute5tupleIJNS5_1CILi128EEENS7_ILi64EEENS7_ILi192EEEEEELi192ENS_10bfloat16_tEfNS_4arch4Sm80ELb0ELb1ELb1ELb1ELb1ELb0ELb1ELb1EEENS1_21CollectiveEpilogueFwdINS6_IJS8_SA_S9_EEENS6_IJNS7_ILi1EEESI_SI_EEESC_SE_Li256ELb1ELb1ELb1ELb0EEENS1_36VarlenDynamicPersistentTileSchedulerILi128ELi64ELi256ELi256ELb1ELb1ELb0ELb1ELb0ELb1EEEEEEEEEvNT_6ParamsE:
	.zero		1432


//--------------------- .nv.constant0._ZN7cutlass13device_kernelIN5flash19enable_sm80_to_sm89INS1_16FlashAttnFwdSm80INS1_25CollectiveMainloopFwdSm80ILi8ELi1ELb0EN4cute5tupleIJNS5_1CILi128EEENS7_ILi64EEENS7_ILi192EEEEEELi192ENS_10bfloat16_tEfNS_4arch4Sm80ELb0ELb1ELb1ELb1ELb1ELb1ELb1ELb1EEENS1_21CollectiveEpilogueFwdINS6_IJS8_SA_S9_EEENS6_IJNS7_ILi1EEESI_SI_EEESC_SE_Li256ELb1ELb1ELb1ELb0EEENS1_36VarlenDynamicPersistentTileSchedulerILi128ELi64ELi256ELi256ELb1ELb1ELb0ELb1ELb0ELb1EEEEEEEEEvNT_6ParamsE --------------------------
	.section	.nv.constant0._ZN7cutlass13device_kernelIN5flash19enable_sm80_to_sm89INS1_16FlashAttnFwdSm80INS1_25CollectiveMainloopFwdSm80ILi8ELi1ELb0EN4cute5tupleIJNS5_1CILi128EEENS7_ILi64EEENS7_ILi192EEEEEELi192ENS_10bfloat16_tEfNS_4arch4Sm80ELb0ELb1ELb1ELb1ELb1ELb1ELb1ELb1EEENS1_21CollectiveEpilogueFwdINS6_IJS8_SA_S9_EEENS6_IJNS7_ILi1EEESI_SI_EEESC_SE_Li256ELb1ELb1ELb1ELb0EEENS1_36VarlenDynamicPersistentTileSchedulerILi128ELi64ELi256ELi256ELb1ELb1ELb0ELb1ELb0ELb1EEEEEEEEEvNT_6ParamsE,"a",@progbits
	.sectionflags	@""
	.align	4
.nv.constant0._ZN7cutlass13device_kernelIN5flash19enable_sm80_to_sm89INS1_16FlashAttnFwdSm80INS1_25CollectiveMainloopFwdSm80ILi8ELi1ELb0EN4cute5tupleIJNS5_1CILi128EEENS7_ILi64EEENS7_ILi192EEEEEELi192ENS_10bfloat16_tEfNS_4arch4Sm80ELb0ELb1ELb1ELb1ELb1ELb1ELb1ELb1EEENS1_21CollectiveEpilogueFwdINS6_IJS8_SA_S9_EEENS6_IJNS7_ILi1EEESI_SI_EEESC_SE_Li256ELb1ELb1ELb1ELb0EEENS1_36VarlenDynamicPersistentTileSchedulerILi128ELi64ELi256ELi256ELb1ELb1ELb0ELb1ELb0ELb1EEEEEEEEEvNT_6ParamsE:
	.zero		1432


//--------------------- .nv.constant0._ZN7cutlass13device_kernelIN5flash19enable_sm80_to_sm89INS1_16FlashAttnFwdSm80INS1_25CollectiveMainloopFwdSm80ILi8ELi1ELb0EN4cute5tupleIJNS5_1CILi128EEENS7_ILi64EEENS7_ILi192EEEEEELi192ENS_10bfloat16_tEfNS_4arch4Sm80ELb1ELb0ELb1ELb0ELb1ELb0ELb1ELb1EEENS1_21CollectiveEpilogueFwdINS6_IJS8_SA_S9_EEENS6_IJNS7_ILi1EEESI_SI_EEESC_SE_Li256ELb0ELb1ELb1ELb0EEENS1_30DynamicPersistentTileSchedulerILi256ELi256ELb1ELb1ELb0EEEEEEEEEvNT_6ParamsE --------------------------
	.section	.nv.constant0._ZN7cutlass13device_kernelIN5flash19enable_sm80_to_sm89INS1_16FlashAttnFwdSm80INS1_25CollectiveMainloopFwdSm80ILi8ELi1ELb0EN4cute5tupleIJNS5_1CILi128EEENS7_ILi64EEENS7_ILi192EEEEEELi192ENS_10bfloat16_tEfNS_4arch4Sm80ELb1ELb0ELb1ELb0ELb1ELb0ELb1ELb1EEENS1_21CollectiveEpilogueFwdINS6_IJS8_SA_S9_EEENS6_IJNS7_ILi1EEESI_SI_EEESC_SE_Li256ELb0ELb1ELb1ELb0EEENS1_30DynamicPersistentTileSchedulerILi256ELi256ELb1ELb1ELb0EEEEEEEEEvNT_6ParamsE,"a",@progbits
	.sectionflags	@""
	.align	4
.nv.constant0._ZN7cutlass13device_kernelIN5flash19enable_sm80_to_sm89INS1_16FlashAttnFwdSm80INS1_25CollectiveMainloopFwdSm80ILi8ELi1ELb0EN4cute5tupleIJNS5_1CILi128EEENS7_ILi64EEENS7_ILi192EEEEEELi192ENS_10bfloat16_tEfNS_4arch4Sm80ELb1ELb0ELb1ELb0ELb1ELb0ELb1ELb1EEENS1_21CollectiveEpilogueFwdINS6_IJS8_SA_S9_EEENS6_IJNS7_ILi1EEESI_SI_EEESC_SE_Li256ELb0ELb1ELb1ELb0EEENS1_30DynamicPersistentTileSchedulerILi256ELi256ELb1ELb1ELb0EEEEEEEEEvNT_6ParamsE:
	.zero		1416


//--------------------- .nv.constant0._ZN7cutlass13device_kernelIN5flash19enable_sm80_to_sm89INS1_16FlashAttnFwdSm80INS1_25CollectiveMainloopFwdSm80ILi8ELi1ELb0EN4cute5tupleIJNS5_1CILi128EEENS7_ILi64EEENS7_ILi192EEEEEELi192ENS_10bfloat16_tEfNS_4arch4Sm80ELb1ELb0ELb1ELb1ELb1ELb0ELb1ELb1EEENS1_21CollectiveEpilogueFwdINS6_IJS8_SA_S9_EEENS6_IJNS7_ILi1EEESI_SI_EEESC_SE_Li256ELb1ELb1ELb1ELb0EEENS1_36VarlenDynamicPersistentTileSchedulerILi128ELi64ELi256ELi256ELb1ELb1ELb0ELb1ELb1ELb1EEEEEEEEEvNT_6ParamsE --------------------------
	.section	.nv.constant0._ZN7cutlass13device_kernelIN5flash19enable_sm80_to_sm89INS1_16FlashAttnFwdSm80INS1_25CollectiveMainloopFwdSm80ILi8ELi1ELb0EN4cute5tupleIJNS5_1CILi128EEENS7_ILi64EEENS7_ILi192EEEEEELi192ENS_10bfloat16_tEfNS_4arch4Sm80ELb1ELb0ELb1ELb1ELb1ELb0ELb1ELb1EEENS1_21CollectiveEpilogueFwdINS6_IJS8_SA_S9_EEENS6_IJNS7_ILi1EEESI_SI_EEESC_SE_Li256ELb1ELb1ELb1ELb0EEENS1_36VarlenDynamicPersistentTileSchedulerILi128ELi64ELi256ELi256ELb1ELb1ELb0ELb1ELb1ELb1EEEEEEEEEvNT_6ParamsE,"a",@progbits
	.sectionflags	@""
	.align	4
.nv.constant0._ZN7cutlass13device_kernelIN5flash19enable_sm80_to_sm89INS1_16FlashAttnFwdSm80INS1_25CollectiveMainloopFwdSm80ILi8ELi1ELb0EN4cute5tupleIJNS5_1CILi128EEENS7_ILi64EEENS7_ILi192EEEEEELi192ENS_10bfloat16_tEfNS_4arch4Sm80ELb1ELb0ELb1ELb1ELb1ELb0ELb1ELb1EEENS1_21CollectiveEpilogueFwdINS6_IJS8_SA_S9_EEENS6_IJNS7_ILi1EEESI_SI_EEESC_SE_Li256ELb1ELb1ELb1ELb0EEENS1_36VarlenDynamicPersistentTileSchedulerILi128ELi64ELi256ELi256ELb1ELb1ELb0ELb1ELb1ELb1EEEEEEEEEvNT_6ParamsE:
	.zero		1432


//--------------------- .nv.constant0._ZN7cutlass13device_kernelIN5flash19enable_sm80_to_sm89INS1_16FlashAttnFwdSm80INS1_25CollectiveMainloopFwdSm80ILi8ELi1ELb0EN4cute5tupleIJNS5_1CILi128EEENS7_ILi64EEENS7_ILi192EEEEEELi192ENS_10bfloat16_tEfNS_4arch4Sm80ELb1ELb0ELb1ELb1ELb1ELb1ELb1ELb1EEENS1_21CollectiveEpilogueFwdINS6_IJS8_SA_S9_EEENS6_IJNS7_ILi1EEESI_SI_EEESC_SE_Li256ELb1ELb1ELb1ELb0EEENS1_36VarlenDynamicPersistentTileSchedulerILi128ELi64ELi256ELi256ELb1ELb1ELb0ELb1ELb1ELb1EEEEEEEEEvNT_6ParamsE --------------------------
	.section	.nv.constant0._ZN7cutlass13device_kernelIN5flash19enable_sm80_to_sm89INS1_16FlashAttnFwdSm80INS1_25CollectiveMainloopFwdSm80ILi8ELi1ELb0EN4cute5tupleIJNS5_1CILi128EEENS7_ILi64EEENS7_ILi192EEEEEELi192ENS_10bfloat16_tEfNS_4arch4Sm80ELb1ELb0ELb1ELb1ELb1ELb1ELb1ELb1EEENS1_21CollectiveEpilogueFwdINS6_IJS8_SA_S9_EEENS6_IJNS7_ILi1EEESI_SI_EEESC_SE_Li256ELb1ELb1ELb1ELb0EEENS1_36VarlenDynamicPersistentTileSchedulerILi128ELi64ELi256ELi256ELb1ELb1ELb0ELb1ELb1ELb1EEEEEEEEEvNT_6ParamsE,"a",@progbits
	.sectionflags	@""
	.align	4
.nv.constant0._ZN7cutlass13device_kernelIN5flash19enable_sm80_to_sm89INS1_16FlashAttnFwdSm80INS1_25CollectiveMainloopFwdSm80ILi8ELi1ELb0EN4cute5tupleIJNS5_1CILi128EEENS7_ILi64EEENS7_ILi192EEEEEELi192ENS_10bfloat16_tEfNS_4arch4Sm80ELb1ELb0ELb1ELb1ELb1ELb1ELb1ELb1EEENS1_21CollectiveEpilogueFwdINS6_IJS8_SA_S9_EEENS6_IJNS7_ILi1EEESI_SI_EEESC_SE_Li256ELb1ELb1ELb1ELb0EEENS1_36VarlenDynamicPersistentTileSchedulerILi128ELi64ELi256ELi256ELb1ELb1ELb0ELb1ELb1ELb1EEEEEEEEEvNT_6ParamsE:
	.zero		1432


//--------------------- .nv.constant0._ZN7cutlass13device_kernelIN5flash19enable_sm80_to_sm89INS1_16FlashAttnFwdSm80INS1_25CollectiveMainloopFwdSm80ILi8ELi2ELb0EN4cute5tupleIJNS5_1CILi128EEENS7_ILi64EEENS7_ILi192EEEEEELi192ENS_10bfloat16_tEfNS_4arch4Sm80ELb0ELb0ELb1ELb0ELb1ELb0ELb1ELb1EEENS1_21CollectiveEpilogueFwdINS6_IJS8_SA_S9_EEENS6_IJNS7_ILi1EEESI_SI_EEESC_SE_Li256ELb0ELb1ELb1ELb0EEENS1_19SingleTileSchedulerILb0ELb1ELb1ELi128EEEEEEEEEvNT_6ParamsE --------------------------
	.section	.nv.constant0._ZN7cutlass13device_kernelIN5flash19enable_sm80_to_sm89INS1_16FlashAttnFwdSm80INS1_25CollectiveMainloopFwdSm80ILi8ELi2ELb0EN4cute5tupleIJNS5_1CILi128EEENS7_ILi64EEENS7_ILi192EEEEEELi192ENS_10bfloat16_tEfNS_4arch4Sm80ELb0ELb0ELb1ELb0ELb1ELb0ELb1ELb1EEENS1_21CollectiveEpilogueFwdINS6_IJS8_SA_S9_EEENS6_IJNS7_ILi1EEESI_SI_EEESC_SE_Li256ELb0ELb1ELb1ELb0EEENS1_19SingleTileSchedulerILb0ELb1ELb1ELi128EEEEEEEEEvNT_6ParamsE,"a",@progbits
	.sectionflags	@""
	.align	4
.nv.constant0._ZN7cutlass13device_kernelIN5flash19enable_sm80_to_sm89INS1_16FlashAttnFwdSm80INS1_25CollectiveMainloopFwdSm80ILi8ELi2ELb0EN4cute5tupleIJNS5_1CILi128EEENS7_ILi64EEENS7_ILi192EEEEEELi192ENS_10bfloat16_tEfNS_4arch4Sm80ELb0ELb0ELb1ELb0ELb1ELb0ELb1ELb1EEENS1_21CollectiveEpilogueFwdINS6_IJS8_SA_S9_EEENS6_IJNS7_ILi1EEESI_SI_EEESC_SE_Li256ELb0ELb1ELb1ELb0EEENS1_19SingleTileSchedulerILb0ELb1ELb1ELi128EEEEEEEEEvNT_6ParamsE:
	.zero		1400


//--------------------- .nv.constant0._ZN7cutlass13device_kernelIN5flash19enable_sm80_to_sm89INS1_16FlashAttnFwdSm80INS1_25CollectiveMainloopFwdSm80ILi8ELi2ELb0EN4cute5tupleIJNS5_1CILi128EEENS7_ILi64EEENS7_ILi192EEEEEELi192ENS_10bfloat16_tEfNS_4arch4Sm80ELb0ELb0ELb1ELb1ELb1ELb0ELb1ELb1EEENS1_21CollectiveEpilogueFwdINS6_IJS8_SA_S9_EEENS6_IJNS7_ILi1EEESI_SI_EEESC_SE_Li256ELb1ELb1ELb1ELb0EEENS1_36VarlenDynamicPersistentTileSchedulerILi128ELi64ELi256ELi256ELb1ELb1ELb0ELb0ELb1ELb1EEEEEEEEEvNT_6ParamsE --------------------------
	.section	.nv.constant0._ZN7cutlass13device_kernelIN5flash19enable_sm80_to_sm89INS1_16FlashAttnFwdSm80INS1_25CollectiveMainloopFwdSm80ILi8ELi2ELb0EN4cute5tupleIJNS5_1CILi128EEENS7_ILi64EEENS7_ILi192EEEEEELi192ENS_10bfloat16_tEfNS_4arch4Sm80ELb0ELb0ELb1ELb1ELb1ELb0ELb1ELb1EEENS1_21CollectiveEpilogueFwdINS6_IJS8_SA_S9_EEENS6_IJNS7_ILi1EEESI_SI_EEESC_SE_Li256ELb1ELb1ELb1ELb0EEENS1_36VarlenDynamicPersistentTileSchedulerILi128ELi64ELi256ELi256ELb1ELb1ELb0ELb0ELb1ELb1EEEEEEEEEvNT_6ParamsE,"a",@progbits
	.sectionflags	@""
	.align	4
.nv.constant0._ZN7cutlass13device_kernelIN5flash19enable_sm80_to_sm89INS1_16FlashAttnFwdSm80INS1_25CollectiveMainloopFwdSm80ILi8ELi2ELb0EN4cute5tupleIJNS5_1CILi128EEENS7_ILi64EEENS7_ILi192EEEEEELi192ENS_10bfloat16_tEfNS_4arch4Sm80ELb0ELb0ELb1ELb1ELb1ELb0ELb1ELb1EEENS1_21CollectiveEpilogueFwdINS6_IJS8_SA_S9_EEENS6_IJNS7_ILi1EEESI_SI_EEESC_SE_Li256ELb1ELb1ELb1ELb0EEENS1_36VarlenDynamicPersistentTileSchedulerILi128ELi64ELi256ELi256ELb1ELb1ELb0ELb0ELb1ELb1EEEEEEEEEvNT_6ParamsE:
	.zero		1432


//--------------------- .nv.constant0._ZN7cutlass13device_kernelIN5flash19enable_sm80_to_sm89INS1_16FlashAttnFwdSm80INS1_25CollectiveMainloopFwdSm80ILi8ELi2ELb0EN4cute5tupleIJNS5_1CILi128EEENS7_ILi64EEENS7_ILi192EEEEEELi192ENS_10bfloat16_tEfNS_4arch4Sm80ELb0ELb0ELb1ELb1ELb1ELb1ELb1ELb1EEENS1_21CollectiveEpilogueFwdINS6_IJS8_SA_S9_EEENS6_IJNS7_ILi1EEESI_SI_EEESC_SE_Li256ELb1ELb1ELb1ELb0EEENS1_36VarlenDynamicPersistentTileSchedulerILi128ELi64ELi256ELi256ELb1ELb1ELb0ELb0ELb1ELb1EEEEEEEEEvNT_6ParamsE --------------------------
	.section	.nv.constant0._ZN7cutlass13device_kernelIN5flash19enable_sm80_to_sm89INS1_16FlashAttnFwdSm80INS1_25CollectiveMainloopFwdSm80ILi8ELi2ELb0EN4cute5tupleIJNS5_1CILi128EEENS7_ILi64EEENS7_ILi192EEEEEELi192ENS_10bfloat16_tEfNS_4arch4Sm80ELb0ELb0ELb1ELb1ELb1ELb1ELb1ELb1EEENS1_21CollectiveEpilogueFwdINS6_IJS8_SA_S9_EEENS6_IJNS7_ILi1EEESI_SI_EEESC_SE_Li256ELb1ELb1ELb1ELb0EEENS1_36VarlenDynamicPersistentTileSchedulerILi128ELi64ELi256ELi256ELb1ELb1ELb0ELb0ELb1ELb1EEEEEEEEEvNT_6ParamsE,"a",@progbits
	.sectionflags	@""
	.align	4
.nv.constant0._ZN7cutlass13device_kernelIN5flash19enable_sm80_to_sm89INS1_16FlashAttnFwdSm80INS1_25CollectiveMainloopFwdSm80ILi8ELi2ELb0EN4cute5tupleIJNS5_1CILi128EEENS7_ILi64EEENS7_ILi192EEEEEELi192ENS_10bfloat16_tEfNS_4arch4Sm80ELb0ELb0ELb1ELb1ELb1ELb1ELb1ELb1EEENS1_21CollectiveEpilogueFwdINS6_IJS8_SA_S9_EEENS6_IJNS7_ILi1EEESI_SI_EEESC_SE_Li256ELb1ELb1ELb1ELb0EEENS1_36VarlenDynamicPersistentTileSchedulerILi128ELi64ELi256ELi256ELb1ELb1ELb0ELb0ELb1ELb1EEEEEEEEEvNT_6ParamsE:
	.zero		1432


//--------------------- .nv.constant0._ZN7cutlass13device_kernelIN5flash19enable_sm80_to_sm89INS1_16FlashAttnFwdSm80INS1_25CollectiveMainloopFwdSm80ILi8ELi2ELb0EN4cute5tupleIJNS5_1CILi128EEENS7_ILi64EEENS7_ILi192EEEEEELi192ENS_10bfloat16_tEfNS_4arch4Sm80ELb0ELb1ELb1ELb0ELb1ELb0ELb1ELb1EEENS1_21CollectiveEpilogueFwdINS6_IJS8_SA_S9_EEENS6_IJNS7_ILi1EEESI_SI_EEESC_SE_Li256ELb0ELb1ELb1ELb0EEENS1_19SingleTileSchedulerILb0ELb1ELb1ELi128EEEEEEEEEvNT_6ParamsE --------------------------
	.section	.nv.constant0._ZN7cutlass13device_kernelIN5flash19enable_sm80_to_sm89INS1_16FlashAttnFwdSm80INS1_25CollectiveMainloopFwdSm80ILi8ELi2ELb0EN4cute5tupleIJNS5_1CILi128EEENS7_ILi64EEENS7_ILi192EEEEEELi192ENS_10bfloat16_tEfNS_4arch4Sm80ELb0ELb1ELb1ELb0ELb1ELb0ELb1ELb1EEENS1_21CollectiveEpilogueFwdINS6_IJS8_SA_S9_EEENS6_IJNS7_ILi1EEESI_SI_EEESC_SE_Li256ELb0ELb1ELb1ELb0EEENS1_19SingleTileSchedulerILb0ELb1ELb1ELi128EEEEEEEEEvNT_6ParamsE,"a",@progbits
	.sectionflags	@""
	.align	4
.nv.constant0._ZN7cutlass13device_kernelIN5flash19enable_sm80_to_sm89INS1_16FlashAttnFwdSm80INS1_25CollectiveMainloopFwdSm80ILi8ELi2ELb0EN4cute5tupleIJNS5_1CILi128EEENS7_ILi64EEENS7_ILi192EEEEEELi192ENS_10bfloat16_tEfNS_4arch4Sm80ELb0ELb1ELb1ELb0ELb1ELb0ELb1ELb1EEENS1_21CollectiveEpilogueFwdINS6_IJS8_SA_S9_EEENS6_IJNS7_ILi1EEESI_SI_EEESC_SE_Li256ELb0ELb1ELb1ELb0EEENS1_19SingleTileSchedulerILb0ELb1ELb1ELi128EEEEEEEEEvNT_6ParamsE:
	.zero		1400


//--------------------- .nv.constant0._ZN7cutlass13device_kernelIN5flash19enable_sm80_to_sm89INS1_16FlashAttnFwdSm80INS1_25CollectiveMainloopFwdSm80ILi8ELi2ELb0EN4cute5tupleIJNS5_1CILi128EEENS7_ILi64EEENS7_ILi192EEEEEELi192ENS_10bfloat16_tEfNS_4arch4Sm80ELb0ELb1ELb1ELb1ELb1ELb0ELb1ELb1EEENS1_21CollectiveEpilogueFwdINS6_IJS8_SA_S9_EEENS6_IJNS7_ILi1EEESI_SI_EEESC_SE_Li256ELb1ELb1ELb1ELb0EEENS1_36VarlenDynamicPersistentTileSchedulerILi128ELi64ELi256ELi256ELb1ELb1ELb0ELb1ELb0ELb1EEEEEEEEEvNT_6ParamsE --------------------------
	.section	.nv.constant0._ZN7cutlass13device_kernelIN5flash19enable_sm80_to_sm89INS1_16FlashAttnFwdSm80INS1_25CollectiveMainloopFwdSm80ILi8ELi2ELb0EN4cute5tupleIJNS5_1CILi128EEENS7_ILi64EEENS7_ILi192EEEEEELi192ENS_10bfloat16_tEfNS_4arch4Sm80ELb0ELb1ELb1ELb1ELb1ELb0ELb1ELb1EEENS1_21CollectiveEpilogueFwdINS6_IJS8_SA_S9_EEENS6_IJNS7_ILi1EEESI_SI_EEESC_SE_Li256ELb1ELb1ELb1ELb0EEENS1_36VarlenDynamicPersistentTileSchedulerILi128ELi64ELi256ELi256ELb1ELb1ELb0ELb1ELb0ELb1EEEEEEEEEvNT_6ParamsE,"a",@progbits
	.sectionflags	@""
	.align	4
.nv.constant0._ZN7cutlass13device_kernelIN5flash19enable_sm80_to_sm89INS1_16FlashAttnFwdSm80INS1_25CollectiveMainloopFwdSm80ILi8ELi2ELb0EN4cute5tupleIJNS5_1CILi128EEENS7_ILi64EEENS7_ILi192EEEEEELi192ENS_10bfloat16_tEfNS_4arch4Sm80ELb0ELb1ELb1ELb1ELb1ELb0ELb1ELb1EEENS1_21CollectiveEpilogueFwdINS6_IJS8_SA_S9_EEENS6_IJNS7_ILi1EEESI_SI_EEESC_SE_Li256ELb1ELb1ELb1ELb0EEENS1_36VarlenDynamicPersistentTileSchedulerILi128ELi64ELi256ELi256ELb1ELb1ELb0ELb1ELb0ELb1EEEEEEEEEvNT_6ParamsE:
	.zero		1432


//--------------------- .nv.constant0._ZN7cutlass13device_kernelIN5flash19enable_sm80_to_sm89INS1_16FlashAttnFwdSm80INS1_25CollectiveMainloopFwdSm80ILi8ELi2ELb0EN4cute5tupleIJNS5_1CILi128EEENS7_ILi64EEENS7_ILi192EEEEEELi192ENS_10bfloat16_tEfNS_4arch4Sm80ELb0ELb1ELb1ELb1ELb1ELb1ELb1ELb1EEENS1_21CollectiveEpilogueFwdINS6_IJS8_SA_S9_EEENS6_IJNS7_ILi1EEESI_SI_EEESC_SE_Li256ELb1ELb1ELb1ELb0EEENS1_36VarlenDynamicPersistentTileSchedulerILi128ELi64ELi256ELi256ELb1ELb1ELb0ELb1ELb0ELb1EEEEEEEEEvNT_6ParamsE --------------------------
	.section	.nv.constant0._ZN7cutlass13device_kernelIN5flash19enable_sm80_to_sm89INS1_16FlashAttnFwdSm80INS1_25CollectiveMainloopFwdSm80ILi8ELi2ELb0EN4cute5tupleIJNS5_1CILi128EEENS7_ILi64EEENS7_ILi192EEEEEELi192ENS_10bfloat16_tEfNS_4arch4Sm80ELb0ELb1ELb1ELb1ELb1ELb1ELb1ELb1EEENS1_21CollectiveEpilogueFwdINS6_IJS8_SA_S9_EEENS6_IJNS7_ILi1EEESI_SI_EEESC_SE_Li256ELb1ELb1ELb1ELb0EEENS1_36VarlenDynamicPersistentTileSchedulerILi128ELi64ELi256ELi256ELb1ELb1ELb0ELb1ELb0ELb1EEEEEEEEEvNT_6ParamsE,"a",@progbits
	.sectionflags	@""
	.align	4
.nv.constant0._ZN7cutlass13device_kernelIN5flash19enable_sm80_to_sm89INS1_16FlashAttnFwdSm80INS1_25CollectiveMainloopFwdSm80ILi8ELi2ELb0EN4cute5tupleIJNS5_1CILi128EEENS7_ILi64EEENS7_ILi192EEEEEELi192ENS_10bfloat16_tEfNS_4arch4Sm80ELb0ELb1ELb1ELb1ELb1ELb1ELb1ELb1EEENS1_21CollectiveEpilogueFwdINS6_IJS8_SA_S9_EEENS6_IJNS7_ILi1EEESI_SI_EEESC_SE_Li256ELb1ELb1ELb1ELb0EEENS1_36VarlenDynamicPersistentTileSchedulerILi128ELi64ELi256ELi256ELb1ELb1ELb0ELb1ELb0ELb1EEEEEEEEEvNT_6ParamsE:
	.zero		1432


//--------------------- .nv.constant0._ZN7cutlass13device_kernelIN5flash19enable_sm80_to_sm89INS1_16FlashAttnFwdSm80INS1_25CollectiveMainloopFwdSm80ILi8ELi2ELb0EN4cute5tupleIJNS5_1CILi128EEENS7_ILi64EEENS7_ILi192EEEEEELi192ENS_10bfloat16_tEfNS_4arch4Sm80ELb1ELb0ELb1ELb0ELb1ELb0ELb1ELb1EEENS1_21CollectiveEpilogueFwdINS6_IJS8_SA_S9_EEENS6_IJNS7_ILi1EEESI_SI_EEESC_SE_Li256ELb0ELb1ELb1ELb0EEENS1_30DynamicPersistentTileSchedulerILi256ELi256ELb1ELb1ELb0EEEEEEEEEvNT_6ParamsE --------------------------
	.section	.nv.constant0._ZN7cutlass13device_kernelIN5flash19enable_sm80_to_sm89INS1_16FlashAttnFwdSm80INS1_25CollectiveMainloopFwdSm80ILi8ELi2ELb0EN4cute5tupleIJNS5_1CILi128EEENS7_ILi64EEENS7_ILi192EEEEEELi192ENS_10bfloat16_tEfNS_4arch4Sm80ELb1ELb0ELb1ELb0ELb1ELb0ELb1ELb1EEENS1_21CollectiveEpilogueFwdINS6_IJS8_SA_S9_EEENS6_IJNS7_ILi1EEESI_SI_EEESC_SE_Li256ELb0ELb1ELb1ELb0EEENS1_30DynamicPersistentTileSchedulerILi256ELi256ELb1ELb1ELb0EEEEEEEEEvNT_6ParamsE,"a",@progbits
	.sectionflags	@""
	.align	4
.nv.constant0._ZN7cutlass13device_kernelIN5flash19enable_sm80_to_sm89INS1_16FlashAttnFwdSm80INS1_25CollectiveMainloopFwdSm80ILi8ELi2ELb0EN4cute5tupleIJNS5_1CILi128EEENS7_ILi64EEENS7_ILi192EEEEEELi192ENS_10bfloat16_tEfNS_4arch4Sm80ELb1ELb0ELb1ELb0ELb1ELb0ELb1ELb1EEENS1_21CollectiveEpilogueFwdINS6_IJS8_SA_S9_EEENS6_IJNS7_ILi1EEESI_SI_EEESC_SE_Li256ELb0ELb1ELb1ELb0EEENS1_30DynamicPersistentTileSchedulerILi256ELi256ELb1ELb1ELb0EEEEEEEEEvNT_6ParamsE:
	.zero		1416


//--------------------- .nv.constant0._ZN7cutlass13device_kernelIN5flash19enable_sm80_to_sm89INS1_16FlashAttnFwdSm80INS1_25CollectiveMainloopFwdSm80ILi8ELi2ELb0EN4cute5tupleIJNS5_1CILi128EEENS7_ILi64EEENS7_ILi192EEEEEELi192ENS_10bfloat16_tEfNS_4arch4Sm80ELb1ELb0ELb1ELb1ELb1ELb0ELb1ELb1EEENS1_21CollectiveEpilogueFwdINS6_IJS8_SA_S9_EEENS6_IJNS7_ILi1EEESI_SI_EEESC_SE_Li256ELb1ELb1ELb1ELb0EEENS1_36VarlenDynamicPersistentTileSchedulerILi128ELi64ELi256ELi256ELb1ELb1ELb0ELb1ELb1ELb1EEEEEEEEEvNT_6ParamsE --------------------------
	.section	.nv.constant0._ZN7cutlass13device_kernelIN5flash19enable_sm80_to_sm89INS1_16FlashAttnFwdSm80INS1_25CollectiveMainloopFwdSm80ILi8ELi2ELb0EN4cute5tupleIJNS5_1CILi128EEENS7_ILi64EEENS7_ILi192EEEEEELi192ENS_10bfloat16_tEfNS_4arch4Sm80ELb1ELb0ELb1ELb1ELb1ELb0ELb1ELb1EEENS1_21CollectiveEpilogueFwdINS6_IJS8_SA_S9_EEENS6_IJNS7_ILi1EEESI_SI_EEESC_SE_Li256ELb1ELb1ELb1ELb0EEENS1_36VarlenDynamicPersistentTileSchedulerILi128ELi64ELi256ELi256ELb1ELb1ELb0ELb1ELb1ELb1EEEEEEEEEvNT_6ParamsE,"a",@progbits
	.sectionflags	@""
	.align	4
.nv.constant0._ZN7cutlass13device_kernelIN5flash19enable_sm80_to_sm89INS1_16FlashAttnFwdSm80INS1_25CollectiveMainloopFwdSm80ILi8ELi2ELb0EN4cute5tupleIJNS5_1CILi128EEENS7_ILi64EEENS7_ILi192EEEEEELi192ENS_10bfloat16_tEfNS_4arch4Sm80ELb1ELb0ELb1ELb1ELb1ELb0ELb1ELb1EEENS1_21CollectiveEpilogueFwdINS6_IJS8_SA_S9_EEENS6_IJNS7_ILi1EEESI_SI_EEESC_SE_Li256ELb1ELb1ELb1ELb0EEENS1_36VarlenDynamicPersistentTileSchedulerILi128ELi64ELi256ELi256ELb1ELb1ELb0ELb1ELb1ELb1EEEEEEEEEvNT_6ParamsE:
	.zero		1432


//--------------------- .nv.constant0._ZN7cutlass13device_kernelIN5flash19enable_sm80_to_sm89INS1_16FlashAttnFwdSm80INS1_25CollectiveMainloopFwdSm80ILi8ELi2ELb0EN4cute5tupleIJNS5_1CILi128EEENS7_ILi64EEENS7_ILi192EEEEEELi192ENS_10bfloat16_tEfNS_4arch4Sm80ELb1ELb0ELb1ELb1ELb1ELb1ELb1ELb1EEENS1_21CollectiveEpilogueFwdINS6_IJS8_SA_S9_EEENS6_IJNS7_ILi1EEESI_SI_EEESC_SE_Li256ELb1ELb1ELb1ELb0EEENS1_36VarlenDynamicPersistentTileSchedulerILi128ELi64ELi256ELi256ELb1ELb1ELb0ELb1ELb1ELb1EEEEEEEEEvNT_6ParamsE --------------------------
	.section	.nv.constant0._ZN7cutlass13device_kernelIN5flash19enable_sm80_to_sm89INS1_16FlashAttnFwdSm80INS1_25CollectiveMainloopFwdSm80ILi8ELi2ELb0EN4cute5tupleIJNS5_1CILi128EEENS7_ILi64EEENS7_ILi192EEEEEELi192ENS_10bfloat16_tEfNS_4arch4Sm80ELb1ELb0ELb1ELb1ELb1ELb1ELb1ELb1EEENS1_21CollectiveEpilogueFwdINS6_IJS8_SA_S9_EEENS6_IJNS7_ILi1EEESI_SI_EEESC_SE_Li256ELb1ELb1ELb1ELb0EEENS1_36VarlenDynamicPersistentTileSchedulerILi128ELi64ELi256ELi256ELb1ELb1ELb0ELb1ELb1ELb1EEEEEEEEEvNT_6ParamsE,"a",@progbits
	.sectionflags	@""
	.align	4
.nv.constant0._ZN7cutlass13device_kernelIN5flash19enable_sm80_to_sm89INS1_16FlashAttnFwdSm80INS1_25CollectiveMainloopFwdSm80ILi8ELi2ELb0EN4cute5tupleIJNS5_1CILi128EEENS7_ILi64EEENS7_ILi192EEEEEELi192ENS_10bfloat16_tEfNS_4arch4Sm80ELb1ELb0ELb1ELb1ELb1ELb1ELb1ELb1EEENS1_21CollectiveEpilogueFwdINS6_IJS8_SA_S9_EEENS6_IJNS7_ILi1EEESI_SI_EEESC_SE_Li256ELb1ELb1ELb1ELb0EEENS1_36VarlenDynamicPersistentTileSchedulerILi128ELi64ELi256ELi256ELb1ELb1ELb0ELb1ELb1ELb1EEEEEEEEEvNT_6ParamsE:
	.zero		1432


//--------------------- .text._ZN7cutlass13device_kernelIN5flash19enable_sm80_to_sm89INS1_16FlashAttnFwdSm80INS1_25CollectiveMainloopFwdSm80ILi8ELi1ELb0EN4cute5tupleIJNS5_1CILi128EEENS7_ILi64EEENS7_ILi192EEEEEELi192ENS_10bfloat16_tEfNS_4arch4Sm80ELb0ELb0ELb1ELb0ELb1ELb0ELb1ELb1EEENS1_21CollectiveEpilogueFwdINS6_IJS8_SA_S9_EEENS6_IJNS7_ILi1EEESI_SI_EEESC_SE_Li256ELb0ELb1ELb1ELb0EEENS1_19SingleTileSchedulerILb0ELb1ELb1ELi128EEEEEEEEEvNT_6ParamsE --------------------------
	.section	.text._ZN7cutlass13device_kernelIN5flash19enable_sm80_to_sm89INS1_16FlashAttnFwdSm80INS1_25CollectiveMainloopFwdSm80ILi8ELi1ELb0EN4cute5tupleIJNS5_1CILi128EEENS7_ILi64EEENS7_ILi192EEEEEELi192ENS_10bfloat16_tEfNS_4arch4Sm80ELb0ELb0ELb1ELb0ELb1ELb0ELb1ELb1EEENS1_21CollectiveEpilogueFwdINS6_IJS8_SA_S9_EEENS6_IJNS7_ILi1EEESI_SI_EEESC_SE_Li256ELb0ELb1ELb1ELb0EEENS1_19SingleTileSchedulerILb0ELb1ELb1ELi128EEEEEEEEEvNT_6ParamsE,"ax",@progbits
	.sectioninfo	@"SHI_REGISTERS=252"
	.align	128
.text._ZN7cutlass13device_kernelIN5flash19enable_sm80_to_sm89INS1_16FlashAttnFwdSm80INS1_25CollectiveMainloopFwdSm80ILi8ELi1ELb0EN4cute5tupleIJNS5_1CILi128EEENS7_ILi64EEENS7_ILi192EEEEEELi192ENS_10bfloat16_tEfNS_4arch4Sm80ELb0ELb0ELb1ELb0ELb1ELb0ELb1ELb1EEENS1_21CollectiveEpilogueFwdINS6_IJS8_SA_S9_EEENS6_IJNS7_ILi1EEESI_SI_EEESC_SE_Li256ELb0ELb1ELb1ELb0EEENS1_19SingleTileSchedulerILb0ELb1ELb1ELi128EEEEEEEEEvNT_6ParamsE:
        .type           _ZN7cutlass13device_kernelIN5flash19enable_sm80_to_sm89INS1_16FlashAttnFwdSm80INS1_25CollectiveMainloopFwdSm80ILi8ELi1ELb0EN4cute5tupleIJNS5_1CILi128EEENS7_ILi64EEENS7_ILi192EEEEEELi192ENS_10bfloat16_tEfNS_4arch4Sm80ELb0ELb0ELb1ELb0ELb1ELb0ELb1ELb1EEENS1_21CollectiveEpilogueFwdINS6_IJS8_SA_S9_EEENS6_IJNS7_ILi1EEESI_SI_EEESC_SE_Li256ELb0ELb1ELb1ELb0EEENS1_19SingleTileSchedulerILb0ELb1ELb1ELi128EEEEEEEEEvNT_6ParamsE,@function
        .size           _ZN7cutlass13device_kernelIN5flash19enable_sm80_to_sm89INS1_16FlashAttnFwdSm80INS1_25CollectiveMainloopFwdSm80ILi8ELi1ELb0EN4cute5tupleIJNS5_1CILi128EEENS7_ILi64EEENS7_ILi192EEEEEELi192ENS_10bfloat16_tEfNS_4arch4Sm80ELb0ELb0ELb1ELb0ELb1ELb0ELb1ELb1EEENS1_21CollectiveEpilogueFwdINS6_IJS8_SA_S9_EEENS6_IJNS7_ILi1EEESI_SI_EEESC_SE_Li256ELb0ELb1ELb1ELb0EEENS1_19SingleTileSchedulerILb0ELb1ELb1ELi128EEEEEEEEEvNT_6ParamsE,(.L_x_3105 - _ZN7cutlass13device_kernelIN5flash19enable_sm80_to_sm89INS1_16FlashAttnFwdSm80INS1_25CollectiveMainloopFwdSm80ILi8ELi1ELb0EN4cute5tupleIJNS5_1CILi128EEENS7_ILi64EEENS7_ILi192EEEEEELi192ENS_10bfloat16_tEfNS_4arch4Sm80ELb0ELb0ELb1ELb0ELb1ELb0ELb1ELb1EEENS1_21CollectiveEpilogueFwdINS6_IJS8_SA_S9_EEENS6_IJNS7_ILi1EEESI_SI_EEESC_SE_Li256ELb0ELb1ELb1ELb0EEENS1_19SingleTileSchedulerILb0ELb1ELb1ELi128EEEEEEEEEvNT_6ParamsE)
        .other          _ZN7cutlass13device_kernelIN5flash19enable_sm80_to_sm89INS1_16FlashAttnFwdSm80INS1_25CollectiveMainloopFwdSm80ILi8ELi1ELb0EN4cute5tupleIJNS5_1CILi128EEENS7_ILi64EEENS7_ILi192EEEEEELi192ENS_10bfloat16_tEfNS_4arch4Sm80ELb0ELb0ELb1ELb0ELb1ELb0ELb1ELb1EEENS1_21CollectiveEpilogueFwdINS6_IJS8_SA_S9_EEENS6_IJNS7_ILi1EEESI_SI_EEESC_SE_Li256ELb0ELb1ELb1ELb0EEENS1_19SingleTileSchedulerILb0ELb1ELb1ELi128EEEEEEEEEvNT_6ParamsE,@"STO_CUDA_ENTRY STV_DEFAULT"
_ZN7cutlass13device_kernelIN5flash19enable_sm80_to_sm89INS1_16FlashAttnFwdSm80INS1_25CollectiveMainloopFwdSm80ILi8ELi1ELb0EN4cute5tupleIJNS5_1CILi128EEENS7_ILi64EEENS7_ILi192EEEEEELi192ENS_10bfloat16_tEfNS_4arch4Sm80ELb0ELb0ELb1ELb0ELb1ELb0ELb1ELb1EEENS1_21CollectiveEpilogueFwdINS6_IJS8_SA_S9_EEENS6_IJNS7_ILi1EEESI_SI_EEESC_SE_Li256ELb0ELb1ELb1ELb0EEENS1_19SingleTileSchedulerILb0ELb1ELb1ELi128EEEEEEEEEvNT_6ParamsE:
[----:B------:R-:W-:Y:S02]  /*0000*/  MOV R1, c[0x0][0x28] ;  /* 0x00000a0000017a02 */ /* 0x000fe40000000f00 */
[----:B------:R-:W1:Y:S01]  /*0010*/  S2R R3, SR_TID.X ;  /* 0x0000000000037919 */ /* 0x000e620000002100 */
[----:B------:R-:W2:Y:S08]  /*0020*/  S2UR UR6, SR_CTAID.Y ;  /* 0x00000000000679c3 */ /* 0x000eb00000002600 */
[----:B------:R-:W3:Y:S01]  /*0030*/  S2UR UR11, SR_CTAID.Z ;  /* 0x00000000000b79c3 */ /* 0x000ee20000002700 */
[----:B-1----:R-:W-:-:S06]  /*0040*/  SHF.R.U32.HI R0, RZ, 0x5, R3 ;  /* 0x00000005ff007819 */ /* 0x002fcc0000011603 */
[----:B------:R-:W1:Y:S02]  /*0050*/  SHFL.IDX PT, R0, R0, RZ, 0x1f ;  /* 0x00001fff00007589 */ /* 0x000e6400000e0000 */
[----:B-1----:R-:W-:-:S13]  /*0060*/  ISETP.NE.AND P0, PT, R0, RZ, PT ;  /* 0x000000ff0000720c */ /* 0x002fda0003f05270 */
[----:B--23--:R-:W-:Y:S05]  /*0070*/  @!P0 BRA `(.L_x_0) ;  /* 0x0000009000008947 */ /* 0x00cfea0003800000 */
[----:B------:R-:W-:Y:S01]  /*0080*/  MOV R0, c[0x0][0x550] ;  /* 0x0001540000007a02 */ /* 0x000fe20000000f00 */
[----:B------:R-:W-:-:S03]  /*0090*/  UMOV UR10, UR6 ;  /* 0x00000006000a7c82 */ /* 0x000fc60008000000 */
[----:B------:R-:W-:-:S13]  /*00a0*/  ISETP.NE.AND P0, PT, R0, 0x1, PT ;  /* 0x000000010000780c */ /* 0x000fda0003f05270 */
[----:B------:R-:W-:Y:S05]  /*00b0*/  @!P0 BRA `(.L_x_1) ;  /* 0x000000b000008947 */ /* 0x000fea0003800000 */
[----:B------:R-:W-:Y:S02]  /*00c0*/  ULDC UR4, c[0x0][0x554] ;  /* 0x0001550000047ab9 */ /* 0x000fe40000000800 */
[----:B------:R-:W-:Y:S02]  /*00d0*/  UIMAD.WIDE.U32 UR4, UR6, UR4, URZ ;  /* 0x00000004060472a5 */ /* 0x000fe4000f8e003f */
[----:B------:R-:W-:Y:S02]  /*00e0*/  ULDC UR10, c[0x0][0x558] ;  /* 0x00015600000a7ab9 */ /* 0x000fe40000000800 */
[----:B------:R-:W-:Y:S01]  /*00f0*/  USHF.R.U32.HI UR10, URZ, UR10, UR5 ;  /* 0x0000000a3f0a7299 */ /* 0x000fe20008011605 */
[----:B------:R-:W-:Y:S05]  /*0100*/  BRA `(.L_x_1) ;  /* 0x0000006000007947 */ /* 0x000fea0003800000 */
.L_x_0:
[----:B------:R-:W-:Y:S02]  /*0110*/  ULDC.64 UR4, c[0x0][0x550] ;  /* 0x0001540000047ab9 */ /* 0x000fe40000000a00 */
[----:B------:R-:W-:Y:S02]  /*0120*/  UISETP.NE.AND UP0, UPT, UR4, 0x1, UPT ;  /* 0x000000010400788c */ /* 0x000fe4000bf05270 */
[----:B------:R-:W-:-:S02]  /*0130*/  UIMAD.WIDE.U32 UR8, UR6, UR5, URZ ;  /* 0x00000005060872a5 */ /* 0x000fc4000f8e003f */
[----:B------:R-:W-:Y:S02]  /*0140*/  ULDC UR4, c[0x0][0x558] ;  /* 0x0001560000047ab9 */ /* 0x000fe40000000800 */
[----:B------:R-:W-:-:S05]  /*0150*/  UMOV UR10, UR6 ;  /* 0x00000006000a7c82 */ /* 0x000fca0008000000 */
[----:B------:R-:W-:-:S03]  /*0160*/  @UP0 USHF.R.U32.HI UR10, URZ, UR4, UR9 ;  /* 0x000000043f0a0299 */ /* 0x000fc60008011609 */
.L_x_1:
[----:B------:R-:W-:Y:S01]  /*0170*/  ISETP.LE.AND P0, PT, RZ, UR11, PT ;  /* 0x0000000bff007c0c */ /* 0x000fe2000bf03270 */
[----:B------:R-:W-:Y:S02]  /*0180*/  UIADD3 UR4, -UR10, URZ, URZ ;  /* 0x0000003f0a047290 */ /* 0x000fe4000fffe13f */
[----:B------:R-:W-:Y:S02]  /*0190*/  ULDC UR7, c[0x0][0x550] ;  /* 0x0001540000077ab9 */ /* 0x000fe40000000800 */
[----:B------:R-:W-:-:S08]  /*01a0*/  UIMAD UR7, UR4, UR7, UR6 ;  /* 0x00000007040772a4 */ /* 0x000fd0000f8e0206 */
[----:B------:R-:W-:Y:S05]  /*01b0*/  @!P0 EXIT ;  /* 0x000000000000894d */ /* 0x000fea0003800000 */
[----:B------:R-:W-:Y:S02]  /*01c0*/  ULDC.64 UR4, c[0x0][0x370] ;  /* 0x0000dc0000047ab9 */ /* 0x000fe40000000a00 */
[----:B------:R-:W-:Y:S02]  /*01d0*/  UISETP.NE.U32.AND UP0, UPT, URZ, UR4, UPT ;  /* 0x000000043f00728c */ /* 0x000fe4000bf05070 */
[----:B------:R-:W-:Y:S02]  /*01e0*/  ULDC.64 UR8, c[0x0][0x370] ;  /* 0x0000dc0000087ab9 */ /* 0x000fe40000000a00 */
[----:B------:R-:W-:Y:S02]  /*01f0*/  UISETP.NE.AND.EX UP0, UPT, URZ, UR5, UPT, UP0 ;  /* 0x000000053f00728c */ /* 0x000fe4000bf05300 */
[----:B------:R-:W-:-:S04]  /*0200*/  ULDC.64 UR12, c[0x0][0x118] ;  /* 0x00004600000c7ab9 */ /* 0x000fc80000000a00 */
[----:B------:R-:W-:-:S05]  /*0210*/  PLOP3.LUT P0, PT, PT, PT, UP0, 0x80, 0x0 ;  /* 0x000000000000781c */ /* 0x000fca0003f0f008 */
[----:B------:R-:W-:Y:S02]  /*0220*/  @UP0 UMOV UR4, 0x4 ;  /* 0x0000000400040882 */ /* 0x000fe40000000000 */
[----:B------:R-:W-:-:S06]  /*0230*/  @UP0 UIMAD.WIDE UR4, UR11, UR4, UR8 ;  /* 0x000000040b0402a5 */ /* 0x000fcc000f8e0208 */
[----:B------:R-:W-:Y:S02]  /*0240*/  IMAD.U32 R4, RZ, RZ, UR4 ;  /* 0x00000004ff047e24 */ /* 0x000fe4000f8e00ff */
[----:B------:R-:W-:-:S05]  /*0250*/  IMAD.U32 R5, RZ, RZ, UR5 ;  /* 0x00000005ff057e24 */ /* 0x000fca000f8e00ff */
[----:B------:R-:W2:Y:S01]  /*0260*/  @P0 LDG.E R4, [R4.64] ;  /* 0x0000000c04040981 */ /* 0x000ea2000c1e1900 */
[----:B------:R-:W-:Y:S02]  /*0270*/  ULDC UR4, c[0x0][0x2ac] ;  /* 0x0000ab0000047ab9 */ /* 0x000fe40000000800 */
[----:B------:R-:W-:Y:S02]  /*0280*/  ULDC UR9, c[0x0][0x1d0] ;  /* 0x0000740000097ab9 */ /* 0x000fe40000000800 */
[----:B------:R-:W-:Y:S02]  /*0290*/  UIMAD UR9, UR4, UR9, URZ ;  /* 0x00000009040972a4 */ /* 0x000fe4000f8e023f */
[----:B------:R-:W-:Y:S02]  /*02a0*/  UMOV UR8, URZ ;  /* 0x0000003f00087c82 */ /* 0x000fe40008000000 */
[----:B------:R-:W-:Y:S02]  /*02b0*/  UISETP.GE.AND UP0, UPT, UR9, 0x1, UPT ;  /* 0x000000010900788c */ /* 0x000fe4000bf06270 */
[----:B------:R-:W-:-:S02]  /*02c0*/  UIADD3 UR5, UR9, 0x3f, URZ ;  /* 0x0000003f09057890 */ /* 0x000fc4000fffe03f */
[----:B------:R-:W-:Y:S02]  /*02d0*/  UMOV UR19, URZ ;  /* 0x0000003f00137c82 */ /* 0x000fe40008000000 */
[----:B------:R-:W-:-:S04]  /*02e0*/  USHF.R.S32.HI UR4, URZ, 0x1f, UR5 ;  /* 0x0000001f3f047899 */ /* 0x000fc80008011405 */
[----:B------:R-:W-:-:S04]  /*02f0*/  ULEA.HI UR4, UR4, UR5, URZ, 0x6 ;  /* 0x0000000504047291 */ /* 0x000fc8000f8f303f */
[----:B------:R-:W-:Y:S01]  /*0300*/  USHF.R.S32.HI UR6, URZ, 0x6, UR4 ;  /* 0x000000063f067899 */ /* 0x000fe20008011404 */
[----:B--2---:R1:W2:Y:S01]  /*0310*/  @P0 R2UR UR8, R4 ;  /* 0x00000000040803c2 */ /* 0x0042a200000e0000 */
[----:B------:R-:W-:-:S13]  /*0320*/  PLOP3.LUT P0, PT, PT, PT, UP0, 0x80, 0x0 ;  /* 0x000000000000781c */ /* 0x000fda0003f0f008 */
[----:B------:R-:W-:Y:S05]  /*0330*/  @!P0 BRA `(.L_x_2) ;  /* 0x0000024000008947 */ /* 0x000fea0003800000 */
[----:B------:R-:W-:Y:S02]  /*0340*/  USHF.R.U32.HI UR4, URZ, 0x10, UR7 ;  /* 0x000000103f047899 */ /* 0x000fe40008011607 */
[----:B------:R-:W-:Y:S02]  /*0350*/  ULDC UR5, c[0x0][0x338] ;  /* 0x0000ce0000057ab9 */ /* 0x000fe40000000800 */
[----:B------:R-:W-:Y:S02]  /*0360*/  UISETP.NE.AND UP0, UPT, UR4, URZ, UPT ;  /* 0x0000003f0400728c */ /* 0x000fe4000bf05270 */
[----:B------:R-:W-:Y:S02]  /*0370*/  UMOV UR18, URZ ;  /* 0x0000003f00127c82 */ /* 0x000fe40008000000 */
[----:B------:R-:W-:-:S04]  /*0380*/  USEL UR5, UR4, UR5, UP0 ;  /* 0x0000000504057287 */ /* 0x000fc80008000000 */
[----:B------:R-:W-:Y:S02]  /*0390*/  UIADD3 UR17, UR6, -0x1, UR5 ;  /* 0xffffffff06117890 */ /* 0x000fe4000fffe005 */
[----:B------:R-:W-:-:S05]  /*03a0*/  IMAD.U32 R0, RZ, RZ, UR5 ;  /* 0x00000005ff007e24 */ /* 0x000fca000f8e00ff */
[-C--:B------:R-:W-:Y:S02]  /*03b0*/  IABS R2, R0.reuse ;  /* 0x0000000000027213 */ /* 0x080fe40000000000 */
[----:B------:R-:W-:-:S03]  /*03c0*/  IABS R0, R0 ;  /* 0x0000000000007213 */ /* 0x000fc60000000000 */
[----:B------:R-:W-:Y:S02]  /*03d0*/  IMAD.MOV.U32 R5, RZ, RZ, R2 ;  /* 0x000000ffff057224 */ /* 0x000fe400078e0002 */
[----:B------:R-:W-:Y:S01]  /*03e0*/  IMAD.U32 R2, RZ, RZ, UR17 ;  /* 0x00000011ff027e24 */ /* 0x000fe2000f8e00ff */
[----:B------:R-:W-:Y:S01]  /*03f0*/  ULOP3.LUT UR17, UR17, UR5, URZ, 0x3c, !UPT ;  /* 0x0000000511117292 */ /* 0x000fe2000f8e3c3f */
[----:B------:R-:W3:Y:S01]  /*0400*/  R2UR UR16, R5 ;  /* 0x00000000051073c2 */ /* 0x000ee200000e0000 */
[----:B------:R-:W-:Y:S02]  /*0410*/  IMAD.MOV R0, RZ, RZ, -R0 ;  /* 0x000000ffff007224 */ /* 0x000fe400078e0a00 */
[----:B------:R-:W-:-:S05]  /*0420*/  IABS R2, R2 ;  /* 0x0000000200027213 */ /* 0x000fca0000000000 */
[----:B------:R-:W4:Y:S08]  /*0430*/  R2UR UR15, R2 ;  /* 0x00000000020f73c2 */ /* 0x000f3000000e0000 */
[----:B------:R-:W5:Y:S01]  /*0440*/  R2UR UR14, R0 ;  /* 0x00000000000e73c2 */ /* 0x000f6200000e0000 */
[----:B---3--:R-:W3:Y:S08]  /*0450*/  I2F.RP R6, UR16 ;  /* 0x0000001000067d06 */ /* 0x008ef00008209400 */
[----:B-1-3--:R-:W1:Y:S02]  /*0460*/  MUFU.RCP R4, R6 ;  /* 0x0000000600047308 */ /* 0x00ae640000001000 */
[----:B-1----:R-:W-:-:S06]  /*0470*/  IADD3 R4, R4, 0xffffffe, RZ ;  /* 0x0ffffffe04047810 */ /* 0x002fcc0007ffe0ff */
[----:B------:R-:W1:Y:S02]  /*0480*/  F2I.FTZ.U32.TRUNC.NTZ R4, R4 ;  /* 0x0000000400047305 */ /* 0x000e64000021f000 */
[----:B-1----:R-:W1:Y:S02]  /*0490*/  R2UR UR19, R4 ;  /* 0x00000000041373c2 */ /* 0x002e6400000e0000 */
[----:B-1----:R-:W-:-:S04]  /*04a0*/  UIADD3 UR4, URZ, -UR19, URZ ;  /* 0x800000133f047290 */ /* 0x002fc8000fffe03f */
[----:B------:R-:W-:-:S04]  /*04b0*/  UIMAD UR4, UR4, UR16, URZ ;  /* 0x00000010040472a4 */ /* 0x000fc8000f8e023f */
[----:B------:R-:W-:-:S04]  /*04c0*/  UIMAD.WIDE.U32 UR18, UR19, UR4, UR18 ;  /* 0x00000004131272a5 */ /* 0x000fc8000f8e0012 */
[----:B----4-:R-:W-:-:S04]  /*04d0*/  UIMAD.WIDE.U32 UR18, UR19, UR15, URZ ;  /* 0x0000000f131272a5 */ /* 0x010fc8000f8e003f */
[----:B-----5:R-:W-:-:S04]  /*04e0*/  UIMAD UR14, UR19, UR14, UR15 ;  /* 0x0000000e130e72a4 */ /* 0x020fc8000f8e020f */
[----:B------:R-:W-:-:S11]  /*04f0*/  UISETP.GT.U32.AND UP0, UPT, UR16, UR14, UPT ;  /* 0x0000000e1000728c */ /* 0x000fd6000bf04070 */
[----:B------:R-:W-:Y:S02]  /*0500*/  @!UP0 UIADD3 UR14, UR14, -UR16, URZ ;  /* 0x800000100e0e8290 */ /* 0x000fe4000fffe03f */
[----:B------:R-:W-:Y:S02]  /*0510*/  @!UP0 UIADD3 UR19, UR19, 0x1, URZ ;  /* 0x0000000113138890 */ /* 0x000fe4000fffe03f */
[----:B------:R-:W-:Y:S02]  /*0520*/  UISETP.GE.U32.AND UP1, UPT, UR14, UR16, UPT ;  /* 0x000000100e00728c */ /* 0x000fe4000bf26070 */
[----:B------:R-:W-:-:S09]  /*0530*/  UISETP.GE.AND UP0, UPT, UR17, URZ, UPT ;  /* 0x0000003f1100728c */ /* 0x000fd2000bf06270 */
[----:B------:R-:W-:Y:S02]  /*0540*/  @UP1 UIADD3 UR19, UR19, 0x1, URZ ;  /* 0x0000000113131890 */ /* 0x000fe4000fffe03f */
[----:B------:R-:W-:Y:S02]  /*0550*/  UISETP.NE.AND UP1, UPT, UR5, URZ, UPT ;  /* 0x0000003f0500728c */ /* 0x000fe4000bf25270 */
[----:B------:R-:W-:-:S09]  /*0560*/  @!UP0 UIADD3 UR19, -UR19, URZ, URZ ;  /* 0x0000003f13138290 */ /* 0x000fd2000fffe13f */
[----:B------:R-:W-:Y:S02]  /*0570*/  @!UP1 ULOP3.LUT UR19, URZ, UR5, URZ, 0x33, !UPT ;  /* 0x000000053f139292 */ /* 0x000fe4000f8e333f */
.L_x_2:
[----:B------:R-:W-:Y:S01]  /*0580*/  ULOP3.LUT UR7, UR7, 0xffff, URZ, 0xc0, !UPT ;  /* 0x0000ffff07077892 */ /* 0x000fe2000f8ec03f */
[----:B------:R-:W-:Y:S01]  /*0590*/  PLOP3.LUT P2, PT, PT, PT, PT, 0x80, 0x0 ;  /* 0x000000000000781c */ /* 0x000fe20003f4f070 */
[----:B------:R-:W-:Y:S01]  /*05a0*/  IMAD.MOV.U32 R5, RZ, RZ, RZ ;  /* 0x000000ffff057224 */ /* 0x000fe200078e00ff */
[----:B------:R-:W-:Y:S01]  /*05b0*/  CS2R R96, SRZ ;  /* 0x0000000000607805 */ /* 0x000fe2000001ff00 */
[----:B------:R-:W-:Y:S01]  /*05c0*/  UIMAD UR7, UR7, UR19, URZ ;  /* 0x00000013070772a4 */ /* 0x000fe2000f8e023f */
[----:B------:R-:W-:Y:S01]  /*05d0*/  IMAD.MOV.U32 R2, RZ, RZ, RZ ;  /* 0x000000ffff027224 */ /* 0x000fe200078e00ff */
[----:B------:R-:W-:Y:S01]  /*05e0*/  CS2R R94, SRZ ;  /* 0x00000000005e7805 */ /* 0x000fe2000001ff00 */
[----:B------:R-:W-:Y:S01]  /*05f0*/  CS2R R92, SRZ ;  /* 0x00000000005c7805 */ /* 0x000fe2000001ff00 */
[----:B------:R-:W-:Y:S01]  /*0600*/  UIADD3 UR19, UR7, UR19, URZ ;  /* 0x0000001307137290 */ /* 0x000fe2000fffe03f */
[----:B------:R-:W-:Y:S01]  /*0610*/  CS2R R90, SRZ ;  /* 0x00000000005a7805 */ /* 0x000fe2000001ff00 */
[----:B------:R-:W-:Y:S01]  /*0620*/  CS2R R88, SRZ ;  /* 0x0000000000587805 */ /* 0x000fe2000001ff00 */
[----:B------:R-:W-:Y:S01]  /*0630*/  CS2R R86, SRZ ;  /* 0x0000000000567805 */ /* 0x000fe2000001ff00 */
[----:B------:R-:W-:Y:S01]  /*0640*/  UISETP.LT.AND UP0, UPT, UR6, UR19, UPT ;  /* 0x000000130600728c */ /* 0x000fe2000bf01270 */
[----:B------:R-:W-:Y:S01]  /*0650*/  CS2R R84, SRZ ;  /* 0x0000000000547805 */ /* 0x000fe2000001ff00 */
[----:B------:R-:W-:Y:S01]  /*0660*/  CS2R R82, SRZ ;  /* 0x0000000000527805 */ /* 0x000fe2000001ff00 */
[----:B------:R-:W-:Y:S01]  /*0670*/  CS2R R80, SRZ ;  /* 0x0000000000507805 */ /* 0x000fe2000001ff00 */
[----:B------:R-:W-:Y:S01]  /*0680*/  USEL UR6, UR6, UR19, UP0 ;  /* 0x0000001306067287 */ /* 0x000fe20008000000 */
[----:B------:R-:W-:Y:S01]  /*0690*/  CS2R R78, SRZ ;  /* 0x00000000004e7805 */ /* 0x000fe2000001ff00 */
[----:B------:R-:W-:Y:S01]  /*06a0*/  CS2R R76, SRZ ;  /* 0x00000000004c7805 */ /* 0x000fe2000001ff00 */
[----:B------:R-:W-:Y:S01]  /*06b0*/  CS2R R74, SRZ ;  /* 0x00000000004a7805 */ /* 0x000fe2000001ff00 */
[----:B------:R-:W-:Y:S01]  /*06c0*/  UISETP.GT.AND UP0, UPT, UR6, UR7, UPT ;  /* 0x000000070600728c */ /* 0x000fe2000bf04270 */
[----:B------:R-:W-:Y:S01]  /*06d0*/  CS2R R72, SRZ ;  /* 0x0000000000487805 */ /* 0x000fe2000001ff00 */
[----:B------:R-:W-:Y:S01]  /*06e0*/  CS2R R70, SRZ ;  /* 0x0000000000467805 */ /* 0x000fe2000001ff00 */
[----:B------:R-:W-:Y:S01]  /*06f0*/  CS2R R68, SRZ ;  /* 0x0000000000447805 */ /* 0x000fe2000001ff00 */
[----:B------:R-:W-:Y:S01]  /*0700*/  CS2R R66, SRZ ;  /* 0x0000000000427805 */ /* 0x000fe2000001ff00 */
[----:B------:R-:W-:Y:S01]  /*0710*/  CS2R R64, SRZ ;  /* 0x0000000000407805 */ /* 0x000fe2000001ff00 */
[----:B------:R-:W-:Y:S01]  /*0720*/  PLOP3.LUT P0, PT, PT, PT, UP0, 0x80, 0x0 ;  /* 0x000000000000781c */ /* 0x000fe20003f0f008 */
[----:B------:R-:W-:Y:S01]  /*0730*/  CS2R R62, SRZ ;  /* 0x00000000003e7805 */ /* 0x000fe2000001ff00 */
        /* <DEDUP_REMOVED lines=30> */
[----:B------:R-:W-:Y:S05]  /*0920*/  @!P0 BRA `(.L_x_3) ;  /* 0x0000742000008947 */ /* 0x000fea0003800000 */
[----:B------:R-:W-:Y:S02]  /*0930*/  ULDC.64 UR4, c[0x0][0x340] ;  /* 0x0000d00000047ab9 */ /* 0x000fe40000000a00 */
[----:B------:R-:W-:-:S02]  /*0940*/  UISETP.NE.U32.AND UP0, UPT, URZ, UR4, UPT ;  /* 0x000000043f00728c */ /* 0x000fc4000bf05070 */
[----:B------:R-:W-:Y:S02]  /*0950*/  ULDC.64 UR14, c[0x0][0x340] ;  /* 0x0000d000000e7ab9 */ /* 0x000fe40000000a00 */
[----:B------:R-:W-:-:S06]  /*0960*/  UISETP.NE.AND.EX UP0, UPT, URZ, UR5, UPT, UP0 ;  /* 0x000000053f00728c */ /* 0x000fcc000bf05300 */
[----:B------:R-:W-:-:S05]  /*0970*/  PLOP3.LUT P0, PT, PT, PT, UP0, 0x80, 0x0 ;  /* 0x000000000000781c */ /* 0x000fca0003f0f008 */
[----:B------:R-:W-:Y:S02]  /*0980*/  @UP0 UMOV UR4, 0x4 ;  /* 0x0000000400040882 */ /* 0x000fe40000000000 */
[----:B------:R-:W-:-:S06]  /*0990*/  @UP0 UIMAD.WIDE UR4, UR11, UR4, UR14 ;  /* 0x000000040b0402a5 */ /* 0x000fcc000f8e020e */
[----:B------:R-:W-:Y:S02]  /*09a0*/  IMAD.U32 R8, RZ, RZ, UR4 ;  /* 0x00000004ff087e24 */ /* 0x000fe4000f8e00ff */
[----:B------:R-:W-:Y:S01]  /*09b0*/  IMAD.U32 R9, RZ, RZ, UR5 ;  /* 0x00000005ff097e24 */ /* 0x000fe2000f8e00ff */
[----:B------:R-:W3:Y:S01]  /*09c0*/  S2R R10, SR_CTAID.X ;  /* 0x00000000000a7919 */ /* 0x000ee20000002500 */
[----:B------:R-:W-:Y:S01]  /*09d0*/  SHF.R.S32.HI R12, RZ, 0x1f, R3 ;  /* 0x0000001fff0c7819 */ /* 0x000fe20000011403 */
[----:B------:R-:W-:Y:S01]  /*09e0*/  IMAD.MOV.U32 R0, RZ, RZ, c[0x0][0x2c4] ;  /* 0x0000b100ff007624 */ /* 0x000fe200078e00ff */
[----:B------:R-:W-:Y:S01]  /*09f0*/  USHF.R.S32.HI UR14, URZ, 0x1f, UR10 ;  /* 0x0000001f3f0e7899 */ /* 0x000fe2000801140a */
[----:B------:R3:W4:Y:S01]  /*0a00*/  @P0 LDG.E R8, [R8.64] ;  /* 0x0000000c08080981 */ /* 0x000722000c1e1900 */
[-C--:B------:R-:W-:Y:S01]  /*0a10*/  LEA.HI R7, R12, R3.reuse, RZ, 0x3 ;  /* 0x000000030c077211 */ /* 0x080fe200078f18ff */
[----:B------:R-:W-:Y:S01]  /*0a20*/  ULDC.64 UR4, c[0x0][0x1b8] ;  /* 0x00006e0000047ab9 */ /* 0x000fe20000000a00 */
[----:B------:R-:W-:Y:S01]  /*0a30*/  ISETP.NE.AND P1, PT, R0, 0x1, PT ;  /* 0x000000010000780c */ /* 0x000fe20003f25270 */
[----:B------:R-:W-:Y:S01]  /*0a40*/  UIMAD UR14, UR14, UR4, URZ ;  /* 0x000000040e0e72a4 */ /* 0x000fe2000f8e023f */
[----:B------:R-:W-:Y:S01]  /*0a50*/  LOP3.LUT R2, R7, 0xfffffff8, RZ, 0xc0, !PT ;  /* 0xfffffff807027812 */ /* 0x000fe200078ec0ff */
[----:B------:R-:W-:Y:S01]  /*0a60*/  UIMAD.WIDE.U32 UR16, UR10, UR4, URZ ;  /* 0x000000040a1072a5 */ /* 0x000fe2000f8e003f */
[----:B------:R-:W-:Y:S01]  /*0a70*/  SHF.R.S32.HI R7, RZ, 0x3, R7 ;  /* 0x00000003ff077819 */ /* 0x000fe20000011407 */
[----:B------:R-:W-:Y:S01]  /*0a80*/  UIMAD UR14, UR10, UR5, UR14 ;  /* 0x000000050a0e72a4 */ /* 0x000fe2000f8e020e */
[----:B------:R-:W-:Y:S01]  /*0a90*/  LEA.HI R11, R12, R3, RZ, 0x4 ;  /* 0x000000030c0b7211 */ /* 0x000fe200078f20ff */
[----:B------:R-:W-:Y:S01]  /*0aa0*/  IMAD.IADD R2, R3, 0x1, -R2 ;  /* 0x0000000103027824 */ /* 0x000fe200078e0a02 */
[----:B------:R-:W-:Y:S01]  /*0ab0*/  USHF.R.S32.HI UR15, URZ, 0x1f, UR11 ;  /* 0x0000001f3f0f7899 */ /* 0x000fe2000801140b */
[----:B------:R-:W-:Y:S01]  /*0ac0*/  IMAD.SHL.U32 R6, R7, 0x40, RZ ;  /* 0x0000004007067824 */ /* 0x000fe200078e00ff */
[----:B------:R-:W-:Y:S01]  /*0ad0*/  ULDC.64 UR4, c[0x0][0x1c0] ;  /* 0x0000700000047ab9 */ /* 0x000fe20000000a00 */
[C---:B------:R-:W-:Y:S01]  /*0ae0*/  IMAD R210, R2.reuse, 0x20, R7 ;  /* 0x0000002002d27824 */ /* 0x040fe200078e0207 */
[----:B------:R-:W-:Y:S01]  /*0af0*/  UIADD3 UR17, UR17, UR14, URZ ;  /* 0x0000000e11117290 */ /* 0x000fe2000fffe03f */
[----:B------:R-:W-:Y:S01]  /*0b00*/  IMAD.SHL.U32 R135, R2, 0x8, RZ ;  /* 0x0000000802877824 */ /* 0x000fe200078e00ff */
[----:B------:R-:W-:Y:S01]  /*0b10*/  UIMAD UR15, UR15, UR4, URZ ;  /* 0x000000040f0f72a4 */ /* 0x000fe2000f8e023f */
[----:B------:R-:W-:Y:S01]  /*0b20*/  LOP3.LUT R6, R6, 0x1c0, RZ, 0xc0, !PT ;  /* 0x000001c006067812 */ /* 0x000fe200078ec0ff */
[----:B------:R-:W-:Y:S01]  /*0b30*/  UIMAD.WIDE.U32 UR16, UR11, UR4, UR16 ;  /* 0x000000040b1072a5 */ /* 0x000fe2000f8e0010 */
[----:B------:R-:W-:Y:S01]  /*0b40*/  BSSY B0, `(.L_x_4) ;  /* 0x0000046000007945 */ /* 0x000fe20003800000 */
[----:B------:R-:W-:Y:S01]  /*0b50*/  UIMAD UR5, UR11, UR5, UR15 ;  /* 0x000000050b0572a4 */ /* 0x000fe2000f8e020f */
[----:B------:R-:W-:Y:S01]  /*0b60*/  LOP3.LUT R207, R6, 0x38, R135, 0xf8, !PT ;  /* 0x0000003806cf7812 */ /* 0x000fe200078ef887 */
[----:B------:R-:W-:Y:S01]  /*0b70*/  ULDC UR4, c[0x0][0x168] ;  /* 0x00005a0000047ab9 */ /* 0x000fe20000000800 */
[C---:B------:R-:W-:Y:S01]  /*0b80*/  IADD3 R16, R135.reuse, 0x80, RZ ;  /* 0x0000008087107810 */ /* 0x040fe20007ffe0ff */
[----:B---3--:R-:W-:Y:S01]  /*0b90*/  IMAD R9, R10, 0x80, R210 ;  /* 0x000000800a097824 */ /* 0x008fe200078e02d2 */
[----:B------:R-:W-:Y:S01]  /*0ba0*/  UIADD3 UR5, UR17, UR5, URZ ;  /* 0x0000000511057290 */ /* 0x000fe2000fffe03f */
[----:B------:R-:W-:Y:S01]  /*0bb0*/  IMAD.U32 R15, RZ, RZ, UR17 ;  /* 0x00000011ff0f7e24 */ /* 0x000fe2000f8e00ff */
[----:B------:R-:W-:Y:S01]  /*0bc0*/  ISETP.GE.AND P5, PT, R135, c[0x0][0x198], PT ;  /* 0x0000660087007a0c */ /* 0x000fe20003fa6270 */
[----:B------:R-:W-:Y:S01]  /*0bd0*/  @P1 IMAD.HI.U32 R0, R9, c[0x0][0x2c8], RZ ;  /* 0x0000b20009001a27 */ /* 0x000fe200078e00ff */
[----:B------:R-:W-:-:S03]  /*0be0*/  ISETP.GE.AND P3, PT, R16, c[0x0][0x198], PT ;  /* 0x0000660010007a0c */ /* 0x000fc60003f66270 */
[----:B------:R-:W-:Y:S01]  /*0bf0*/  IMAD.MOV.U32 R5, RZ, RZ, R9 ;  /* 0x000000ffff057224 */ /* 0x000fe200078e0009 */
[----:B------:R-:W-:Y:S01]  /*0c00*/  @P1 SHF.R.U32.HI R5, RZ, c[0x0][0x2cc], R0 ;  /* 0x0000b300ff051a19 */ /* 0x000fe20000011600 */
[----:B------:R-:W-:Y:S02]  /*0c10*/  IMAD.U32 R14, RZ, RZ, UR16 ;  /* 0x00000010ff0e7e24 */ /* 0x000fe4000f8e00ff */
[----:B------:R-:W-:Y:S01]  /*0c20*/  IMAD.U32 R15, RZ, RZ, UR5 ;  /* 0x00000005ff0f7e24 */ /* 0x000fe2000f8e00ff */
[--C-:B-1----:R-:W-:Y:S01]  /*0c30*/  SHF.R.S32.HI R4, RZ, 0x1f, R5.reuse ;  /* 0x0000001fff047819 */ /* 0x102fe20000011405 */
[----:B------:R-:W-:Y:S01]  /*0c40*/  IMAD.MOV R0, RZ, RZ, -R5 ;  /* 0x000000ffff007224 */ /* 0x000fe200078e0a05 */
[----:B------:R-:W-:Y:S01]  /*0c50*/  ULDC UR5, c[0x0][0x2c4] ;  /* 0x0000b10000057ab9 */ /* 0x000fe20000000800 */
[----:B------:R-:W-:Y:S01]  /*0c60*/  IMAD.WIDE.U32 R14, R5, c[0x0][0x1b0], R14 ;  /* 0x00006c00050e7a25 */ /* 0x000fe200078e000e */
[----:B------:R-:W-:-:S03]  /*0c70*/  UIMAD UR4, UR5, UR4, URZ ;  /* 0x00000004050472a4 */ /* 0x000fc6000f8e023f */
[----:B------:R-:W-:Y:S02]  /*0c80*/  IMAD R0, R0, c[0x0][0x2c4], R9 ;  /* 0x0000b10000007a24 */ /* 0x000fe400078e0209 */
[----:B------:R-:W-:Y:S02]  /*0c90*/  IMAD R4, R4, c[0x0][0x1b0], RZ ;  /* 0x00006c0004047a24 */ /* 0x000fe400078e02ff */
[----:B------:R-:W-:Y:S01]  /*0ca0*/  IMAD R10, R10, 0x80, R7 ;  /* 0x000000800a0a7824 */ /* 0x000fe200078e0207 */
[----:B------:R-:W-:Y:S01]  /*0cb0*/  SHF.R.S32.HI R9, RZ, 0x1f, R0 ;  /* 0x0000001fff097819 */ /* 0x000fe20000011400 */
[----:B------:R-:W-:-:S04]  /*0cc0*/  IMAD R5, R5, c[0x0][0x1b4], R4 ;  /* 0x00006d0005057a24 */ /* 0x000fc800078e0204 */
[----:B------:R-:W-:Y:S02]  /*0cd0*/  IMAD.IADD R15, R15, 0x1, R5 ;  /* 0x000000010f0f7824 */ /* 0x000fe400078e0205 */
[----:B------:R-:W-:Y:S02]  /*0ce0*/  IMAD R9, R9, c[0x0][0x1a8], RZ ;  /* 0x00006a0009097a24 */ /* 0x000fe400078e02ff */
[----:B------:R-:W-:Y:S01]  /*0cf0*/  IMAD.WIDE.U32 R4, R0, c[0x0][0x1a8], R14 ;  /* 0x00006a0000047a25 */ /* 0x000fe200078e000e */
[----:B------:R-:W-:-:S03]  /*0d00*/  LEA.HI R14, R12, R3, RZ, 0x6 ;  /* 0x000000030c0e7211 */ /* 0x000fc600078f30ff */
[----:B------:R-:W-:Y:S01]  /*0d10*/  IMAD R9, R0, c[0x0][0x1ac], R9 ;  /* 0x00006b0000097a24 */ /* 0x000fe200078e0209 */
[----:B------:R-:W-:Y:S01]  /*0d20*/  LOP3.LUT R0, R11, 0xfffffff0, RZ, 0xc0, !PT ;  /* 0xfffffff00b007812 */ /* 0x000fe200078ec0ff */
[----:B------:R-:W-:Y:S01]  /*0d30*/  IMAD.SHL.U32 R14, R14, 0x8, RZ ;  /* 0x000000080e0e7824 */ /* 0x000fe200078e00ff */
[C---:B------:R-:W-:Y:S01]  /*0d40*/  LEA R17, P1, R4.reuse, c[0x0][0x160], 0x1 ;  /* 0x0000580004117a11 */ /* 0x040fe200078208ff */
[----:B------:R-:W-:Y:S02]  /*0d50*/  IMAD.IADD R9, R5, 0x1, R9 ;  /* 0x0000000105097824 */ /* 0x000fe400078e0209 */
[----:B------:R-:W-:Y:S01]  /*0d60*/  IMAD.IADD R5, R3, 0x1, -R0 ;  /* 0x0000000103057824 */ /* 0x000fe200078e0a00 */
[----:B------:R-:W-:Y:S01]  /*0d70*/  SHF.R.U32.HI R0, RZ, 0x3, R6 ;  /* 0x00000003ff007819 */ /* 0x000fe20000011606 */
[----:B------:R1:W3:Y:S01]  /*0d80*/  SHFL.IDX PT, R18, R17, RZ, 0x181f ;  /* 0x00181fff11127589 */ /* 0x0002e200000e0000 */
[----:B------:R-:W-:Y:S02]  /*0d90*/  LEA.HI.X R9, R4, c[0x0][0x164], R9, 0x1, P1 ;  /* 0x0000590004097a11 */ /* 0x000fe400008f0c09 */
[----:B------:R-:W-:-:S02]  /*0da0*/  SHF.R.S32.HI R4, RZ, 0x1f, R5 ;  /* 0x0000001fff047819 */ /* 0x000fc40000011405 */
[----:B------:R-:W-:Y:S01]  /*0db0*/  LOP3.LUT R207, R207, R0, RZ, 0x3c, !PT ;  /* 0x00000000cfcf7212 */ /* 0x000fe200078e3cff */
[----:B------:R-:W-:Y:S01]  /*0dc0*/  IMAD.MOV.U32 R0, RZ, RZ, 0x10 ;  /* 0x00000010ff007424 */ /* 0x000fe200078e00ff */
[----:B------:R-:W-:Y:S01]  /*0dd0*/  LEA.HI R4, R4, R5, RZ, 0x3 ;  /* 0x0000000504047211 */ /* 0x000fe200078f18ff */
[----:B------:R1:W2:Y:S01]  /*0de0*/  SHFL.IDX PT, R19, R9, RZ, 0x181f ;  /* 0x00181fff09137589 */ /* 0x0002a200000e0000 */
[----:B------:R-:W-:Y:S02]  /*0df0*/  LOP3.LUT R207, R207, 0xfffffe00, R14, 0xf8, !PT ;  /* 0xfffffe00cfcf7812 */ /* 0x000fe400078ef80e */
[----:B------:R-:W-:-:S05]  /*0e00*/  LOP3.LUT R6, R4, 0xfffffff8, RZ, 0xc0, !PT ;  /* 0xfffffff804067812 */ /* 0x000fca00078ec0ff */
[----:B------:R-:W-:Y:S02]  /*0e10*/  IMAD.IADD R6, R5, 0x1, -R6 ;  /* 0x0000000105067824 */ /* 0x000fe400078e0a06 */
[----:B------:R-:W-:Y:S01]  /*0e20*/  IMAD.MOV.U32 R5, RZ, RZ, 0x20 ;  /* 0x00000020ff057424 */ /* 0x000fe200078e00ff */
[----:B----4-:R4:W5:Y:S01]  /*0e30*/  @P0 R2UR UR14, R8 ;  /* 0x00000000080e03c2 */ /* 0x01096200000e0000 */
[----:B------:R-:W-:Y:S01]  /*0e40*/  ISETP.GE.AND P0, PT, R10, UR4, PT ;  /* 0x000000040a007c0c */ /* 0x000fe2000bf06270 */
[----:B-----5:R-:W-:Y:S01]  /*0e50*/  @!UP0 UMOV UR14, UR11 ;  /* 0x0000000b000e8c82 */ /* 0x020fe20008000000 */
[----:B----4-:R-:W-:-:S04]  /*0e60*/  IADD3 R8, R135, 0x40, RZ ;  /* 0x0000004087087810 */ /* 0x010fc80007ffe0ff */
[----:B------:R-:W-:-:S04]  /*0e70*/  ISETP.GE.AND P4, PT, R8, c[0x0][0x198], PT ;  /* 0x0000660008007a0c */ /* 0x000fc80003f86270 */
[----:B------:R-:W-:-:S05]  /*0e80*/  R2P PR, R6, 0x6 ;  /* 0x0000000606007804 */ /* 0x000fca0000000000 */
[----:B------:R-:W-:Y:S02]  /*0e90*/  SEL R0, R0, 0xfffffff0, !P1 ;  /* 0xfffffff000007807 */ /* 0x000fe40004800000 */
[----:B------:R-:W-:Y:S01]  /*0ea0*/  SEL R5, R5, 0xffffffe0, !P2 ;  /* 0xffffffe005057807 */ /* 0x000fe20005000000 */
[----:B------:R-:W-:Y:S05]  /*0eb0*/  @P0 BRA `(.L_x_5) ;  /* 0x000000e000000947 */ /* 0x000fea0003800000 */
[----:B-123--:R-:W-:Y:S01]  /*0ec0*/  SHF.R.S32.HI R15, RZ, 0x1f, R8 ;  /* 0x0000001fff0f7819 */ /* 0x00efe20000011408 */
[----:B------:R-:W-:Y:S01]  /*0ed0*/  IMAD.WIDE R20, R135, 0x2, R18 ;  /* 0x0000000287147825 */ /* 0x000fe200078e0212 */
[----:B------:R-:W-:Y:S02]  /*0ee0*/  SHF.R.S32.HI R13, RZ, 0x1f, R16 ;  /* 0x0000001fff0d7819 */ /* 0x000fe40000011410 */
[----:B------:R-:W-:Y:S01]  /*0ef0*/  LEA.HI R14, R15, R8, RZ, 0x3 ;  /* 0x000000080f0e7211 */ /* 0x000fe200078f18ff */
[----:B------:R-:W-:Y:S01]  /*0f00*/  IMAD.SHL.U32 R15, R207, 0x2, RZ ;  /* 0x00000002cf0f7824 */ /* 0x000fe200078e00ff */
[----:B------:R-:W-:Y:S02]  /*0f10*/  LEA.HI R13, R13, R16, RZ, 0x3 ;  /* 0x000000100d0d7211 */ /* 0x000fe400078f18ff */
[----:B------:R-:W-:-:S02]  /*0f20*/  LOP3.LUT R14, R14, 0xfffffff8, RZ, 0xc0, !PT ;  /* 0xfffffff80e0e7812 */ /* 0x000fc400078ec0ff */
[----:B------:R-:W-:Y:S01]  /*0f30*/  LOP3.LUT R13, R13, 0xfffffff8, RZ, 0xc0, !PT ;  /* 0xfffffff80d0d7812 */ /* 0x000fe200078ec0ff */
[----:B------:R-:W-:Y:S01]  /*0f40*/  @!PT LDS RZ, [RZ] ;  /* 0x00000000fffff984 */ /* 0x000fe20000000800 */
[----:B------:R1:W-:Y:S02]  /*0f50*/  LDGSTS.E.BYPASS.LTC128B.128 [R15+0xc100], [R20.64], !P5 ;  /* 0x0c100000140f7fae */ /* 0x0003e4000e901d4c */
[----:B------:R-:W-:-:S04]  /*0f60*/  IMAD.WIDE R22, R14, 0x2, R18 ;  /* 0x000000020e167825 */ /* 0x000fc800078e0212 */
[----:B------:R-:W-:Y:S01]  /*0f70*/  IMAD.WIDE R18, R13, 0x2, R18 ;  /* 0x000000020d127825 */ /* 0x000fe200078e0212 */
[----:B------:R1:W-:Y:S04]  /*0f80*/  LDGSTS.E.BYPASS.LTC128B.128 [R15+0x10100], [R22.64], !P4 ;  /* 0x10100000160f7fae */ /* 0x0003e8000e101d4c */
[----:B------:R1:W-:Y:S02]  /*0f90*/  LDGSTS.E.BYPASS.LTC128B.128 [R15+0x14100], [R18.64], !P3 ;  /* 0x14100000120f7fae */ /* 0x0003e4000d901d4c */
.L_x_5:
[----:B-123--:R-:W-:Y:S05]  /*0fa0*/  BSYNC B0 ;  /* 0x0000000000007941 */ /* 0x00efea0003800000 */
.L_x_4:
[----:B------:R-:W-:Y:S01]  /*0fb0*/  IADD3 R13, R10, 0x20, RZ ;  /* 0x000000200a0d7810 */ /* 0x000fe20007ffe0ff */
[----:B------:R1:W2:Y:S01]  /*0fc0*/  SHFL.IDX PT, R19, R9, 0x1, 0x181f ;  /* 0x00381f0009137f89 */ /* 0x0002a200000e0000 */
[----:B------:R-:W-:Y:S02]  /*0fd0*/  BSSY B0, `(.L_x_6) ;  /* 0x0000012000007945 */ /* 0x000fe40003800000 */
[----:B------:R-:W-:Y:S01]  /*0fe0*/  ISETP.GE.AND P0, PT, R13, UR4, PT ;  /* 0x000000040d007c0c */ /* 0x000fe2000bf06270 */
[----:B------:R1:W3:-:S12]  /*0ff0*/  SHFL.IDX PT, R18, R17, 0x1, 0x181f ;  /* 0x00381f0011127f89 */ /* 0x0002d800000e0000 */
[----:B------:R-:W-:Y:S05]  /*1000*/  @P0 BRA `(.L_x_7) ;  /* 0x000000e000000947 */ /* 0x000fea0003800000 */
[----:B------:R-:W-:Y:S01]  /*1010*/  SHF.R.S32.HI R15, RZ, 0x1f, R8 ;  /* 0x0000001fff0f7819 */ /* 0x000fe20000011408 */
[----:B--23--:R-:W-:Y:S01]  /*1020*/  IMAD.WIDE R20, R135, 0x2, R18 ;  /* 0x0000000287147825 */ /* 0x00cfe200078e0212 */
[----:B------:R-:W-:Y:S02]  /*1030*/  SHF.R.S32.HI R13, RZ, 0x1f, R16 ;  /* 0x0000001fff0d7819 */ /* 0x000fe40000011410 */
[----:B------:R-:W-:Y:S01]  /*1040*/  LEA.HI R14, R15, R8, RZ, 0x3 ;  /* 0x000000080f0e7211 */ /* 0x000fe200078f18ff */
[----:B------:R-:W-:Y:S01]  /*1050*/  IMAD.SHL.U32 R15, R207, 0x2, RZ ;  /* 0x00000002cf0f7824 */ /* 0x000fe200078e00ff */
[----:B------:R-:W-:Y:S02]  /*1060*/  LEA.HI R13, R13, R16, RZ, 0x3 ;  /* 0x000000100d0d7211 */ /* 0x000fe400078f18ff */
[----:B------:R-:W-:Y:S02]  /*1070*/  LOP3.LUT R14, R14, 0xfffffff8, RZ, 0xc0, !PT ;  /* 0xfffffff80e0e7812 */ /* 0x000fe400078ec0ff */
[----:B------:R-:W-:Y:S01]  /*1080*/  LOP3.LUT R13, R13, 0xfffffff8, RZ, 0xc0, !PT ;  /* 0xfffffff80d0d7812 */ /* 0x000fe200078ec0ff */
[----:B------:R-:W-:Y:S01]  /*1090*/  @!PT LDS RZ, [RZ] ;  /* 0x00000000fffff984 */ /* 0x000fe20000000800 */
[----:B------:R2:W-:Y:S02]  /*10a0*/  LDGSTS.E.BYPASS.LTC128B.128 [R15+0xd100], [R20.64], !P5 ;  /* 0x0d100000140f7fae */ /* 0x0005e4000e901d4c */
[----:B------:R-:W-:-:S04]  /*10b0*/  IMAD.WIDE R22, R14, 0x2, R18 ;  /* 0x000000020e167825 */ /* 0x000fc800078e0212 */
[----:B------:R-:W-:Y:S01]  /*10c0*/  IMAD.WIDE R18, R13, 0x2, R18 ;  /* 0x000000020d127825 */ /* 0x000fe200078e0212 */
[----:B------:R2:W-:Y:S04]  /*10d0*/  LDGSTS.E.BYPASS.LTC128B.128 [R15+0x11100], [R22.64], !P4 ;  /* 0x11100000160f7fae */ /* 0x0005e8000e101d4c */
[----:B------:R2:W-:Y:S02]  /*10e0*/  LDGSTS.E.BYPASS.LTC128B.128 [R15+0x15100], [R18.64], !P3 ;  /* 0x15100000120f7fae */ /* 0x0005e4000d901d4c */
.L_x_7:
[----:B------:R-:W-:Y:S05]  /*10f0*/  BSYNC B0 ;  /* 0x0000000000007941 */ /* 0x000fea0003800000 */
.L_x_6:
[----:B------:R-:W-:Y:S01]  /*1100*/  IADD3 R13, R10, 0x40, RZ ;  /* 0x000000400a0d7810 */ /* 0x000fe20007ffe0ff */
[----:B--2---:R2:W4:Y:S01]  /*1110*/  SHFL.IDX PT, R19, R9, 0x2, 0x181f ;  /* 0x00581f0009137f89 */ /* 0x00452200000e0000 */
[----:B------:R-:W-:Y:S02]  /*1120*/  BSSY B0, `(.L_x_8) ;  /* 0x0000012000007945 */ /* 0x000fe40003800000 */
[----:B------:R-:W-:Y:S01]  /*1130*/  ISETP.GE.AND P0, PT, R13, UR4, PT ;  /* 0x000000040d007c0c */ /* 0x000fe2000bf06270 */
[----:B---3--:R2:W3:-:S12]  /*1140*/  SHFL.IDX PT, R18, R17, 0x2, 0x181f ;  /* 0x00581f0011127f89 */ /* 0x0084d800000e0000 */
[----:B------:R-:W-:Y:S05]  /*1150*/  @P0 BRA `(.L_x_9) ;  /* 0x000000e000000947 */ /* 0x000fea0003800000 */
[----:B------:R-:W-:Y:S01]  /*1160*/  SHF.R.S32.HI R15, RZ, 0x1f, R8 ;  /* 0x0000001fff0f7819 */ /* 0x000fe20000011408 */
[----:B---34-:R-:W-:Y:S01]  /*1170*/  IMAD.WIDE R20, R135, 0x2, R18 ;  /* 0x0000000287147825 */ /* 0x018fe200078e0212 */
        /* <DEDUP_REMOVED lines=12> */
.L_x_9:
[----:B------:R-:W-:Y:S05]  /*1240*/  BSYNC B0 ;  /* 0x0000000000007941 */ /* 0x000fea0003800000 */
.L_x_8:
[----:B------:R-:W-:Y:S01]  /*1250*/  UIADD3 UR11, UR6, -0x1, URZ ;  /* 0xffffffff060b7890 */ /* 0x000fe2000fffe03f */
[----:B------:R-:W-:Y:S01]  /*1260*/  IMAD.MOV.U32 R13, RZ, RZ, c[0x0][0x2b8] ;  /* 0x0000ae00ff0d7624 */ /* 0x000fe200078e00ff */
[----:B---3--:R-:W-:Y:S01]  /*1270*/  SHFL.IDX PT, R18, R17, 0x3, 0x181f ;  /* 0x00781f0011127f89 */ /* 0x008fe200000e0000 */
[----:B------:R-:W-:Y:S01]  /*1280*/  IADD3 R10, R10, 0x60, RZ ;  /* 0x000000600a0a7810 */ /* 0x000fe20007ffe0ff */
[----:B------:R-:W-:Y:S01]  /*1290*/  IMAD.SHL.U32 R207, R207, 0x2, RZ ;  /* 0x00000002cfcf7824 */ /* 0x000fe200078e00ff */
[----:B------:R-:W-:Y:S01]  /*12a0*/  SHF.R.S32.HI R133, RZ, 0x1f, R16 ;  /* 0x0000001fff857819 */ /* 0x000fe20000011410 */
[----:B----4-:R3:W4:Y:S01]  /*12b0*/  SHFL.IDX PT, R19, R9, 0x3, 0x181f ;  /* 0x00781f0009137f89 */ /* 0x01072200000e0000 */
[----:B------:R-:W-:Y:S01]  /*12c0*/  ISETP.NE.AND P0, PT, R13, 0x1, PT ;  /* 0x000000010d00780c */ /* 0x000fe20003f05270 */
[----:B------:R-:W-:Y:S01]  /*12d0*/  IMAD.U32 R13, RZ, RZ, UR11 ;  /* 0x0000000bff0d7e24 */ /* 0x000fe2000f8e00ff */
[----:B------:R-:W-:Y:S01]  /*12e0*/  ISETP.GE.AND P2, PT, R10, UR4, PT ;  /* 0x000000040a007c0c */ /* 0x000fe2000bf46270 */
[----:B------:R-:W-:Y:S01]  /*12f0*/  USHF.R.S32.HI UR15, URZ, 0x1f, UR14 ;  /* 0x0000001f3f0f7899 */ /* 0x000fe2000801140e */
[----:B------:R-:W-:Y:S01]  /*1300*/  LEA.HI R133, R133, R16, RZ, 0x3 ;  /* 0x0000001085857211 */ /* 0x000fe200078f18ff */
[----:B------:R-:W-:Y:S01]  /*1310*/  IMAD R13, R13, 0x40, R210 ;  /* 0x000000400d0d7824 */ /* 0x000fe200078e02d2 */
[----:B------:R-:W-:Y:S01]  /*1320*/  ULDC.64 UR4, c[0x0][0x2b0] ;  /* 0x0000ac0000047ab9 */ /* 0x000fe20000000a00 */
[----:B------:R-:W-:Y:S01]  /*1330*/  IMAD.MOV.U32 R208, RZ, RZ, RZ ;  /* 0x000000ffffd07224 */ /* 0x000fe200078e00ff */
[----:B------:R-:W-:Y:S01]  /*1340*/  LOP3.LUT R133, R133, 0xfffffff8, RZ, 0xc0, !PT ;  /* 0xfffffff885857812 */ /* 0x000fe200078ec0ff */
[----:B------:R-:W-:Y:S01]  /*1350*/  UIMAD UR15, UR15, UR4, URZ ;  /* 0x000000040f0f72a4 */ /* 0x000fe2000f8e023f */
[C---:B------:R-:W-:Y:S01]  /*1360*/  IADD3 R209, R13.reuse, UR8, RZ ;  /* 0x000000080dd17c10 */ /* 0x040fe2000fffe0ff */
[----:B------:R-:W-:Y:S01]  /*1370*/  UIMAD.WIDE.U32 UR16, UR14, UR4, URZ ;  /* 0x000000040e1072a5 */ /* 0x000fe2000f8e003f */
[----:B------:R-:W-:Y:S01]  /*1380*/  ISETP.GE.AND P6, PT, R13, UR9, PT ;  /* 0x000000090d007c0c */ /* 0x000fe2000bfc6270 */
[----:B------:R-:W-:Y:S01]  /*1390*/  UIMAD UR15, UR14, UR5, UR15 ;  /* 0x000000050e0f72a4 */ /* 0x000fe2000f8e020f */
[----:B------:R-:W-:Y:S01]  /*13a0*/  SHF.R.S32.HI R13, RZ, 0x1f, R8 ;  /* 0x0000001fff0d7819 */ /* 0x000fe20000011408 */
[----:B------:R-:W-:Y:S01]  /*13b0*/  @P0 IMAD.HI.U32 R10, R209, c[0x0][0x2bc], RZ ;  /* 0x0000af00d10a0a27 */ /* 0x000fe200078e00ff */
[----:B------:R-:W-:Y:S01]  /*13c0*/  ISETP.GT.OR P6, PT, R210, 0x3f, P6 ;  /* 0x0000003fd200780c */ /* 0x000fe200037c4670 */
[----:B------:R-:W-:Y:S01]  /*13d0*/  UIADD3 UR15, UR17, UR15, URZ ;  /* 0x0000000f110f7290 */ /* 0x000fe2000fffe03f */
[----:B------:R-:W-:Y:S01]  /*13e0*/  LEA.HI R134, R13, R8, RZ, 0x3 ;  /* 0x000000080d867211 */ /* 0x000fe200078f18ff */
[----:B-123--:R-:W-:-:S03]  /*13f0*/  IMAD.MOV.U32 R9, RZ, RZ, R209 ;  /* 0x000000ffff097224 */ /* 0x00efc600078e00d1 */
[----:B------:R-:W-:Y:S01]  /*1400*/  LOP3.LUT R134, R134, 0xfffffff8, RZ, 0xc0, !PT ;  /* 0xfffffff886867812 */ /* 0x000fe200078ec0ff */
[----:B----4-:R-:W-:Y:S01]  /*1410*/  @!P2 IMAD.WIDE R22, R135, 0x2, R18 ;  /* 0x000000028716a825 */ /* 0x010fe200078e0212 */
[----:B------:R-:W-:Y:S01]  /*1420*/  @P0 SHF.R.U32.HI R9, RZ, c[0x0][0x2c0], R10 ;  /* 0x0000b000ff090a19 */ /* 0x000fe2000001160a */
[----:B------:R-:W-:Y:S02]  /*1430*/  USHF.R.S32.HI UR14, URZ, 0x1f, UR10 ;  /* 0x0000001f3f0e7899 */ /* 0x000fe4000801140a */
[--C-:B------:R-:W-:Y:S01]  /*1440*/  @!P2 IMAD.WIDE R20, R134, 0x2, R18.reuse ;  /* 0x000000028614a825 */ /* 0x100fe200078e0212 */
[----:B------:R-:W-:Y:S01]  /*1450*/  @!PT LDS RZ, [RZ] ;  /* 0x00000000fffff984 */ /* 0x000fe20000000800 */
[----:B------:R1:W-:Y:S01]  /*1460*/  @!P2 LDGSTS.E.BYPASS.LTC128B.128 [R207+0xf100], [R22.64], !P5 ;  /* 0x0f10000016cfafae */ /* 0x0003e2000e901d4c */
[----:B------:R-:W-:Y:S01]  /*1470*/  @!P6 IADD3 R13, P1, R9, UR16, RZ ;  /* 0x00000010090dec10 */ /* 0x000fe2000ff3e0ff */
[----:B------:R-:W-:Y:S01]  /*1480*/  ULDC.64 UR4, c[0x0][0x1e8] ;  /* 0x00007a0000047ab9 */ /* 0x000fe20000000a00 */
[----:B------:R-:W-:Y:S01]  /*1490*/  @!P2 IMAD.WIDE R18, R133, 0x2, R18 ;  /* 0x000000028512a825 */ /* 0x000fe200078e0212 */
[----:B------:R2:W-:Y:S01]  /*14a0*/  @!P2 LDGSTS.E.BYPASS.LTC128B.128 [R207+0x13100], [R20.64], !P4 ;  /* 0x1310000014cfafae */ /* 0x0005e2000e101d4c */
[----:B------:R-:W-:-:S02]  /*14b0*/  @!P6 LEA.HI.X.SX32 R10, R9, UR15, 0x1, P1 ;  /* 0x0000000f090aec11 */ /* 0x000fc400088f0eff */
[C---:B------:R-:W-:Y:S01]  /*14c0*/  @!P6 LEA R14, P1, R13.reuse, c[0x0][0x2a0], 0x2 ;  /* 0x0000a8000d0eea11 */ /* 0x040fe200078210ff */
[----:B------:R3:W-:Y:S03]  /*14d0*/  @!P2 LDGSTS.E.BYPASS.LTC128B.128 [R207+0x17100], [R18.64], !P3 ;  /* 0x1710000012cfafae */ /* 0x0007e6000d901d4c */
[----:B------:R-:W-:Y:S01]  /*14e0*/  @!P6 LEA.HI.X R15, R13, c[0x0][0x2a4], R10, 0x2, P1 ;  /* 0x0000a9000d0fea11 */ /* 0x000fe200008f140a */
[----:B------:R-:W0:Y:S04]  /*14f0*/  LDGDEPBAR ;  /* 0x00000000000079af */ /* 0x000e280000000000 */
[----:B------:R-:W-:Y:S06]  /*1500*/  BAR.SYNC.DEFER_BLOCKING 0x0 ;  /* 0x0000000000007b1d */ /* 0x000fec0000010000 */
[----:B------:R4:W5:Y:S01]  /*1510*/  @!P6 LDG.E R208, [R14.64] ;  /* 0x0000000c0ed0e981 */ /* 0x000962000c1e1900 */
[----:B------:R-:W-:Y:S01]  /*1520*/  IMAD.MOV R10, RZ, RZ, -R9 ;  /* 0x000000ffff0a7224 */ /* 0x000fe200078e0a09 */
[----:B------:R-:W-:Y:S01]  /*1530*/  UIMAD UR18, UR14, UR4, URZ ;  /* 0x000000040e1272a4 */ /* 0x000fe2000f8e023f */
[----:B---3--:R-:W-:Y:S01]  /*1540*/  SHF.R.S32.HI R18, RZ, 0x4, R11 ;  /* 0x00000004ff127819 */ /* 0x008fe2000001140b */
[----:B------:R-:W-:Y:S01]  /*1550*/  UIMAD.WIDE.U32 UR20, UR10, UR4, URZ ;  /* 0x000000040a1472a5 */ /* 0x000fe2000f8e003f */
[----:B------:R-:W-:Y:S01]  /*1560*/  IMAD R209, R10, c[0x0][0x2b8], R209 ;  /* 0x0000ae000ad17a24 */ /* 0x000fe200078e02d1 */
[----:B------:R-:W-:Y:S01]  /*1570*/  UIMAD UR18, UR10, UR5, UR18 ;  /* 0x000000050a1272a4 */ /* 0x000fe2000f8e0212 */
[----:B------:R-:W-:Y:S01]  /*1580*/  LEA.HI R11, R11, R18, RZ, 0x1 ;  /* 0x000000120b0b7211 */ /* 0x000fe200078f08ff */
[----:B------:R-:W-:Y:S01]  /*1590*/  UIMAD UR9, UR11, -0x40, UR9 ;  /* 0xffffffc00b0978a4 */ /* 0x000fe2000f8e0209 */
[----:B------:R-:W-:Y:S01]  /*15a0*/  IMAD.WIDE.U32 R24, R209, c[0x0][0x1e0], RZ ;  /* 0x00007800d1187a25 */ /* 0x000fe200078e00ff */
[----:B------:R-:W-:Y:S01]  /*15b0*/  SHF.R.S32.HI R10, RZ, 0x1f, R209 ;  /* 0x0000001fff0a7819 */ /* 0x000fe200000114d1 */
[----:B------:R-:W-:Y:S01]  /*15c0*/  UIADD3 UR18, UR21, UR18, URZ ;  /* 0x0000001215127290 */ /* 0x000fe2000fffe03f */
[----:B------:R-:W-:Y:S01]  /*15d0*/  LOP3.LUT R11, R11, 0xfffffffe, RZ, 0xc0, !PT ;  /* 0xfffffffe0b0b7812 */ /* 0x000fe200078ec0ff */
[----:B------:R-:W-:Y:S01]  /*15e0*/  ULDC.64 UR4, c[0x0][0x210] ;  /* 0x0000840000047ab9 */ /* 0x000fe20000000a00 */
[----:B------:R-:W-:Y:S01]  /*15f0*/  LOP3.LUT P2, RZ, R2, 0x2, RZ, 0xc0, !PT ;  /* 0x0000000202ff7812 */ /* 0x000fe2000784c0ff */
[C---:B-1----:R-:W-:Y:S01]  /*1600*/  IMAD R22, R10.reuse, c[0x0][0x1e0], RZ ;  /* 0x000078000a167a24 */ /* 0x042fe200078e02ff */
[----:B------:R-:W-:Y:S01]  /*1610*/  UIMAD UR14, UR14, UR4, URZ ;  /* 0x000000040e0e72a4 */ /* 0x000fe2000f8e023f */
[----:B------:R-:W-:Y:S01]  /*1620*/  IMAD R10, R10, c[0x0][0x208], RZ ;  /* 0x000082000a0a7a24 */ /* 0x000fe200078e02ff */
[----:B------:R-:W-:Y:S01]  /*1630*/  UIMAD.WIDE.U32 UR22, UR10, UR4, URZ ;  /* 0x000000040a1672a5 */ /* 0x000fe2000f8e003f */
[C---:B--2---:R-:W-:Y:S01]  /*1640*/  IMAD R20, R209.reuse, c[0x0][0x1e4], R22 ;  /* 0x00007900d1147a24 */ /* 0x044fe200078e0216 */
[----:B------:R-:W-:Y:S01]  /*1650*/  UIMAD UR5, UR10, UR5, UR14 ;  /* 0x000000050a0572a4 */ /* 0x000fe2000f8e020e */
[----:B------:R-:W-:Y:S01]  /*1660*/  IMAD R19, R209, c[0x0][0x20c], R10 ;  /* 0x00008300d1137a24 */ /* 0x000fe200078e020a */
[----:B------:R-:W-:Y:S01]  /*1670*/  ISETP.GE.AND P3, PT, R135, c[0x0][0x1d4], PT ;  /* 0x0000750087007a0c */ /* 0x000fe20003f66270 */
[----:B------:R-:W-:Y:S01]  /*1680*/  IMAD.IADD R21, R25, 0x1, R20 ;  /* 0x0000000119157824 */ /* 0x000fe200078e0214 */
[----:B------:R-:W-:Y:S01]  /*1690*/  UIADD3 UR5, UR23, UR5, URZ ;  /* 0x0000000517057290 */ /* 0x000fe2000fffe03f */
[----:B------:R-:W-:Y:S01]  /*16a0*/  IMAD.MOV.U32 R20, RZ, RZ, R24 ;  /* 0x000000ffff147224 */ /* 0x000fe200078e0018 */
[----:B------:R-:W-:Y:S01]  /*16b0*/  UISETP.GT.AND UP0, UPT, UR11, UR7, UPT ;  /* 0x000000070b00728c */ /* 0x000fe2000bf04270 */
[----:B----4-:R-:W-:Y:S01]  /*16c0*/  IMAD.SHL.U32 R15, R2, 0x40, RZ ;  /* 0x00000040020f7824 */ /* 0x010fe200078e00ff */
[----:B------:R-:W-:Y:S01]  /*16d0*/  SHF.R.S32.HI R144, RZ, 0x1f, R135 ;  /* 0x0000001fff907819 */ /* 0x000fe20000011487 */
[----:B------:R-:W-:Y:S01]  /*16e0*/  IMAD.SHL.U32 R14, R7, 0x8, RZ ;  /* 0x00000008070e7824 */ /* 0x000fe200078e00ff */
[----:B------:R-:W-:Y:S01]  /*16f0*/  IADD3 R211, R207, 0x100, RZ ;  /* 0x00000100cfd37810 */ /* 0x000fe20007ffe0ff */
[----:B------:R-:W-:Y:S01]  /*1700*/  IMAD.WIDE.U32 R22, R209, c[0x0][0x208], RZ ;  /* 0x00008200d1167a25 */ /* 0x000fe200078e00ff */
[----:B------:R-:W-:-:S02]  /*1710*/  LOP3.LUT R15, R15, 0x1c0, RZ, 0xc0, !PT ;  /* 0x000001c00f0f7812 */ /* 0x000fc400078ec0ff */
[----:B------:R-:W-:Y:S01]  /*1720*/  SHF.R.S32.HI R145, RZ, 0x1f, R134 ;  /* 0x0000001fff917819 */ /* 0x000fe20000011486 */
[----:B------:R-:W-:Y:S01]  /*1730*/  IMAD.IADD R11, R18, 0x1, -R11 ;  /* 0x00000001120b7824 */ /* 0x000fe200078e0a0b */
[----:B------:R-:W-:Y:S01]  /*1740*/  LOP3.LUT R14, R15, 0x8, R14, 0xf8, !PT ;  /* 0x000000080f0e7812 */ /* 0x000fe200078ef80e */
[----:B------:R-:W-:Y:S01]  /*1750*/  IMAD.MOV.U32 R18, RZ, RZ, R22 ;  /* 0x000000ffff127224 */ /* 0x000fe200078e0016 */
[----:B------:R-:W-:Y:S01]  /*1760*/  SHF.R.U32.HI R15, RZ, 0x3, R15 ;  /* 0x00000003ff0f7819 */ /* 0x000fe2000001160f */
[----:B------:R-:W-:Y:S01]  /*1770*/  IMAD.SHL.U32 R6, R6, 0x40, RZ ;  /* 0x0000004006067824 */ /* 0x000fe200078e00ff */
[----:B------:R-:W-:Y:S02]  /*1780*/  IADD3 R19, R23, R19, RZ ;  /* 0x0000001317137210 */ /* 0x000fe40007ffe0ff */
[----:B------:R-:W-:Y:S02]  /*1790*/  LOP3.LUT R14, R14, R15, RZ, 0x3c, !PT ;  /* 0x0000000f0e0e7212 */ /* 0x000fe400078e3cff */
[----:B------:R-:W-:-:S03]  /*17a0*/  LOP3.LUT R6, R6, 0x1c0, RZ, 0xc0, !PT ;  /* 0x000001c006067812 */ /* 0x000fc600078ec0ff */
[----:B------:R-:W-:-:S04]  /*17b0*/  IMAD R205, R11, 0x200, R14 ;  /* 0x000002000bcd7824 */ /* 0x000fc800078e020e */
[----:B------:R-:W-:-:S05]  /*17c0*/  IMAD.SHL.U32 R205, R205, 0x2, RZ ;  /* 0x00000002cdcd7824 */ /* 0x000fca00078e00ff */
[C---:B------:R-:W-:Y:S02]  /*17d0*/  IADD3 R17, R205.reuse, 0x6100, RZ ;  /* 0x00006100cd117810 */ /* 0x040fe40007ffe0ff */
[----:B------:R-:W-:Y:S02]  /*17e0*/  IADD3 R204, R205, 0x6120, RZ ;  /* 0x00006120cdcc7810 */ /* 0x000fe40007ffe0ff */
[----:B------:R-:W-:Y:S02]  /*17f0*/  @P2 IADD3 R204, R17, -0x20, RZ ;  /* 0xffffffe011cc2810 */ /* 0x000fe40007ffe0ff */
[----:B------:R-:W-:Y:S02]  /*1800*/  ISETP.GE.AND P2, PT, R8, c[0x0][0x1d4], PT ;  /* 0x0000750008007a0c */ /* 0x000fe40003f46270 */
[C---:B------:R-:W-:Y:S02]  /*1810*/  IADD3 R195, R204.reuse, 0x800, RZ ;  /* 0x00000800ccc37810 */ /* 0x040fe40007ffe0ff */
[----:B------:R-:W-:-:S02]  /*1820*/  IADD3 R194, R204, 0x1000, RZ ;  /* 0x00001000ccc27810 */ /* 0x000fc40007ffe0ff */
[C---:B------:R-:W-:Y:S02]  /*1830*/  IADD3 R193, R204.reuse, 0x1800, RZ ;  /* 0x00001800ccc17810 */ /* 0x040fe40007ffe0ff */
[C---:B------:R-:W-:Y:S02]  /*1840*/  IADD3 R191, R204.reuse, 0x2000, RZ ;  /* 0x00002000ccbf7810 */ /* 0x040fe40007ffe0ff */
[C---:B------:R-:W-:Y:S02]  /*1850*/  IADD3 R190, R204.reuse, 0x2800, RZ ;  /* 0x00002800ccbe7810 */ /* 0x040fe40007ffe0ff */
[C---:B------:R-:W-:Y:S02]  /*1860*/  IADD3 R189, R204.reuse, 0x3000, RZ ;  /* 0x00003000ccbd7810 */ /* 0x040fe40007ffe0ff */
[C---:B------:R-:W-:Y:S02]  /*1870*/  IADD3 R188, R204.reuse, 0x3800, RZ ;  /* 0x00003800ccbc7810 */ /* 0x040fe40007ffe0ff */
[----:B------:R-:W-:-:S02]  /*1880*/  IADD3 R187, R204, 0x4000, RZ ;  /* 0x00004000ccbb7810 */ /* 0x000fc40007ffe0ff */
[C---:B------:R-:W-:Y:S02]  /*1890*/  IADD3 R186, R204.reuse, 0x4800, RZ ;  /* 0x00004800ccba7810 */ /* 0x040fe40007ffe0ff */
[C---:B------:R-:W-:Y:S02]  /*18a0*/  IADD3 R185, R204.reuse, 0x5000, RZ ;  /* 0x00005000ccb97810 */ /* 0x040fe40007ffe0ff */
[----:B------:R-:W-:Y:S02]  /*18b0*/  IADD3 R184, R204, 0x5800, RZ ;  /* 0x00005800ccb87810 */ /* 0x000fe40007ffe0ff */
[----:B-----5:R-:W-:Y:S01]  /*18c0*/  SHF.R.S32.HI R13, RZ, 0x1f, R208 ;  /* 0x0000001fff0d7819 */ /* 0x020fe200000114d0 */
[----:B------:R-:W-:-:S04]  /*18d0*/  IMAD.WIDE.U32 R20, R208, c[0x0][0x1f0], R20 ;  /* 0x00007c00d0147a25 */ /* 0x000fc800078e0014 */
[C---:B------:R-:W-:Y:S02]  /*18e0*/  IMAD R9, R13.reuse, c[0x0][0x1f0], RZ ;  /* 0x00007c000d097a24 */ /* 0x040fe400078e02ff */
[----:B------:R-:W-:Y:S02]  /*18f0*/  IMAD R15, R13, c[0x0][0x218], RZ ;  /* 0x000086000d0f7a24 */ /* 0x000fe400078e02ff */
[----:B------:R-:W-:Y:S01]  /*1900*/  IMAD R10, R208, c[0x0][0x1f4], R9 ;  /* 0x00007d00d00a7a24 */ /* 0x000fe200078e0209 */
[----:B------:R-:W-:Y:S01]  /*1910*/  IADD3 R9, P1, R20, UR20, RZ ;  /* 0x0000001414097c10 */ /* 0x000fe2000ff3e0ff */
[----:B------:R-:W-:Y:S02]  /*1920*/  IMAD R22, R208, c[0x0][0x21c], R15 ;  /* 0x00008700d0167a24 */ /* 0x000fe400078e020f */
[----:B------:R-:W-:Y:S01]  /*1930*/  IMAD.SHL.U32 R13, R11, 0x8, RZ ;  /* 0x000000080b0d7824 */ /* 0x000fe200078e00ff */
[----:B------:R-:W-:Y:S02]  /*1940*/  IADD3.X R20, R21, UR18, R10, P1, !PT ;  /* 0x0000001215147c10 */ /* 0x000fe40008ffe40a */
[----:B------:R-:W-:-:S02]  /*1950*/  LEA R10, P1, R9, c[0x0][0x1c8], 0x1 ;  /* 0x00007200090a7a11 */ /* 0x000fc400078208ff */
[----:B------:R-:W-:Y:S02]  /*1960*/  LOP3.LUT R13, R6, 0x8, R13, 0xf8, !PT ;  /* 0x00000008060d7812 */ /* 0x000fe400078ef80d */
[----:B------:R-:W-:Y:S01]  /*1970*/  LEA.HI.X R9, R9, c[0x0][0x1cc], R20, 0x1, P1 ;  /* 0x0000730009097a11 */ /* 0x000fe200008f0c14 */
[----:B------:R-:W-:Y:S01]  /*1980*/  IMAD.WIDE.U32 R20, R208, c[0x0][0x218], R18 ;  /* 0x00008600d0147a25 */ /* 0x000fe200078e0012 */
[----:B------:R-:W-:Y:S01]  /*1990*/  SHFL.IDX PT, R14, R10, 0x1, 0x181f ;  /* 0x00381f000a0e7f89 */ /* 0x000fe200000e0000 */
[----:B------:R-:W-:-:S03]  /*19a0*/  SHF.R.U32.HI R6, RZ, 0x3, R6 ;  /* 0x00000003ff067819 */ /* 0x000fc60000011606 */
[----:B------:R-:W-:Y:S01]  /*19b0*/  SHFL.IDX PT, R18, R10, RZ, 0x181f ;  /* 0x00181fff0a127589 */ /* 0x000fe200000e0000 */
[----:B------:R-:W-:Y:S02]  /*19c0*/  IADD3 R11, P1, R20, UR22, RZ ;  /* 0x00000016140b7c10 */ /* 0x000fe4000ff3e0ff */
[----:B------:R-:W-:Y:S01]  /*19d0*/  IADD3 R20, -R7, UR9, RZ ;  /* 0x0000000907147c10 */ /* 0x000fe2000fffe1ff */
[----:B------:R-:W1:Y:S01]  /*19e0*/  SHFL.IDX PT, R19, R9, RZ, 0x181f ;  /* 0x00181fff09137589 */ /* 0x000e6200000e0000 */
[----:B------:R-:W-:Y:S02]  /*19f0*/  IADD3.X R22, R21, UR5, R22, P1, !PT ;  /* 0x0000000515167c10 */ /* 0x000fe40008ffe416 */
[C---:B------:R-:W-:Y:S01]  /*1a00*/  ISETP.GE.AND P5, PT, R20.reuse, 0x1, PT ;  /* 0x000000011400780c */ /* 0x040fe20003fa6270 */
[----:B------:R-:W2:Y:S01]  /*1a10*/  SHFL.IDX PT, R15, R9, 0x1, 0x181f ;  /* 0x00381f00090f7f89 */ /* 0x000ea200000e0000 */
[----:B------:R-:W-:Y:S02]  /*1a20*/  LEA R7, P1, R11, c[0x0][0x1f8], 0x1 ;  /* 0x00007e000b077a11 */ /* 0x000fe400078208ff */
[----:B------:R-:W-:-:S02]  /*1a30*/  ISETP.GT.AND P4, PT, R20, 0x20, PT ;  /* 0x000000201400780c */ /* 0x000fc40003f84270 */
[----:B------:R-:W-:Y:S01]  /*1a40*/  LEA.HI.X R22, R11, c[0x0][0x1fc], R22, 0x1, P1 ;  /* 0x00007f000b167a11 */ /* 0x000fe200008f0c16 */
[----:B------:R-:W3:Y:S01]  /*1a50*/  SHFL.IDX PT, R36, R7, RZ, 0x181f ;  /* 0x00181fff07247589 */ /* 0x000ee200000e0000 */
[----:B------:R-:W-:Y:S02]  /*1a60*/  ISETP.GE.AND P1, PT, R16, c[0x0][0x1d4], PT ;  /* 0x0000750010007a0c */ /* 0x000fe40003f26270 */
[----:B------:R-:W-:Y:S01]  /*1a70*/  LOP3.LUT R6, R13, R6, RZ, 0x3c, !PT ;  /* 0x000000060d067212 */ /* 0x000fe200078e3cff */
[----:B------:R4:W5:Y:S04]  /*1a80*/  SHFL.IDX PT, R56, R7, 0x1, 0x181f ;  /* 0x00381f0007387f89 */ /* 0x00096800000e0000 */
[----:B------:R-:W3:Y:S04]  /*1a90*/  SHFL.IDX PT, R10, R22, RZ, 0x181f ;  /* 0x00181fff160a7589 */ /* 0x000ee800000e0000 */
[----:B------:R5:W3:Y:S01]  /*1aa0*/  SHFL.IDX PT, R9, R22, 0x1, 0x181f ;  /* 0x00381f0016097f89 */ /* 0x000ae200000e0000 */
[----:B-1----:R-:W-:-:S04]  /*1ab0*/  @P5 IMAD.WIDE R26, R135, 0x2, R18 ;  /* 0x00000002871a5825 */ /* 0x002fc800078e0212 */
[C-C-:B------:R-:W-:Y:S01]  /*1ac0*/  @P5 IMAD.WIDE R24, R134.reuse, 0x2, R18.reuse ;  /* 0x0000000286185825 */ /* 0x140fe200078e0212 */
[----:B------:R1:W-:Y:S03]  /*1ad0*/  @P5 LDGSTS.E.BYPASS.LTC128B.128 [R207+0x6100], [R26.64], !P3 ;  /* 0x061000001acf5fae */ /* 0x0003e6000d901d4c */
[----:B------:R-:W-:Y:S01]  /*1ae0*/  @P5 IMAD.WIDE R30, R133, 0x2, R18 ;  /* 0x00000002851e5825 */ /* 0x000fe200078e0212 */
[----:B------:R1:W-:Y:S03]  /*1af0*/  @P5 LDGSTS.E.BYPASS.LTC128B.128 [R207+0x8100], [R24.64], !P2 ;  /* 0x0810000018cf5fae */ /* 0x0003e6000d101d4c */
[--C-:B--2---:R-:W-:Y:S01]  /*1b00*/  @P4 IMAD.WIDE R28, R135, 0x2, R14.reuse ;  /* 0x00000002871c4825 */ /* 0x104fe200078e020e */
[----:B------:R2:W-:Y:S03]  /*1b10*/  @P5 LDGSTS.E.BYPASS.LTC128B.128 [R207+0xa100], [R30.64], !P1 ;  /* 0x0a1000001ecf5fae */ /* 0x0005e6000c901d4c */
[--C-:B------:R-:W-:Y:S01]  /*1b20*/  @P4 IMAD.WIDE R32, R134, 0x2, R14.reuse ;  /* 0x0000000286204825 */ /* 0x100fe200078e020e */
[----:B------:R2:W-:Y:S03]  /*1b30*/  @P4 LDGSTS.E.BYPASS.LTC128B.128 [R207+0x7100], [R28.64], !P3 ;  /* 0x071000001ccf4fae */ /* 0x0005e6000d901d4c */
[----:B------:R-:W-:Y:S01]  /*1b40*/  @P4 IMAD.WIDE R34, R133, 0x2, R14 ;  /* 0x0000000285224825 */ /* 0x000fe200078e020e */
[----:B------:R1:W-:Y:S03]  /*1b50*/  @P4 LDGSTS.E.BYPASS.LTC128B.128 [R207+0x9100], [R32.64], !P2 ;  /* 0x0910000020cf4fae */ /* 0x0003e6000d101d4c */
[----:B------:R-:W-:Y:S01]  /*1b60*/  IMAD.WIDE R18, R135, 0x2, RZ ;  /* 0x0000000287127825 */ /* 0x000fe200078e02ff */
[----:B------:R1:W-:Y:S03]  /*1b70*/  @P4 LDGSTS.E.BYPASS.LTC128B.128 [R207+0xb100], [R34.64], !P1 ;  /* 0x0b10000022cf4fae */ /* 0x0003e6000c901d4c */
[----:B----4-:R-:W-:Y:S01]  /*1b80*/  IMAD.SHL.U32 R7, R4, 0x40, RZ ;  /* 0x0000004004077824 */ /* 0x010fe200078e00ff */
[----:B------:R-:W0:Y:S01]  /*1b90*/  LDGDEPBAR ;  /* 0x00000000000079af */ /* 0x000e220000000000 */
[----:B---3--:R-:W-:Y:S01]  /*1ba0*/  IADD3 R40, P4, R36, R18, RZ ;  /* 0x0000001224287210 */ /* 0x008fe20007f9e0ff */
[----:B------:R-:W-:Y:S01]  /*1bb0*/  IMAD.WIDE R14, R134, 0x2, RZ ;  /* 0x00000002860e7825 */ /* 0x000fe200078e02ff */
[----:B------:R-:W-:-:S02]  /*1bc0*/  LEA.HI R4, R12, R3, RZ, 0x5 ;  /* 0x000000030c047211 */ /* 0x000fc400078f28ff */
[----:B-----5:R-:W-:Y:S01]  /*1bd0*/  IADD3 R22, P5, R18, R56, RZ ;  /* 0x0000003812167210 */ /* 0x020fe20007fbe0ff */
[----:B------:R-:W-:Y:S01]  /*1be0*/  IMAD.WIDE R12, R133, 0x2, RZ ;  /* 0x00000002850c7825 */ /* 0x000fe200078e02ff */
[----:B------:R-:W-:Y:S02]  /*1bf0*/  SHF.L.U32 R206, R4, 0x5, RZ ;  /* 0x0000000504ce7819 */ /* 0x000fe400000006ff */
[----:B------:R-:W-:Y:S01]  /*1c00*/  IADD3 R38, P6, R36, R14, RZ ;  /* 0x0000000e24267210 */ /* 0x000fe20007fde0ff */
[----:B------:R-:W-:Y:S01]  /*1c10*/  IMAD.X R41, R10, 0x1, R19, P4 ;  /* 0x000000010a297824 */ /* 0x000fe200020e0613 */
[----:B------:R-:W-:Y:S01]  /*1c20*/  IADD3 R58, P4, R14, R56, RZ ;  /* 0x000000380e3a7210 */ /* 0x000fe20007f9e0ff */
[----:B------:R-:W-:Y:S01]  /*1c30*/  IMAD.X R23, R19, 0x1, R9, P5 ;  /* 0x0000000113177824 */ /* 0x000fe200028e0609 */
[----:B------:R-:W-:Y:S01]  /*1c40*/  IADD3 R36, P5, R36, R12, RZ ;  /* 0x0000000c24247210 */ /* 0x000fe20007fbe0ff */
[----:B------:R-:W-:Y:S01]  /*1c50*/  IMAD.X R39, R10, 0x1, R15, P6 ;  /* 0x000000010a277824 */ /* 0x000fe200030e060f */
[----:B------:R-:W-:Y:S01]  /*1c60*/  LOP3.LUT R7, R7, 0xfffffe00, RZ, 0xc0, !PT ;  /* 0xfffffe0007077812 */ /* 0x000fe200078ec0ff */
[----:B------:R-:W-:Y:S01]  /*1c70*/  IMAD.X R59, R15, 0x1, R9, P4 ;  /* 0x000000010f3b7824 */ /* 0x000fe200020e0609 */
[----:B------:R-:W-:Y:S01]  /*1c80*/  LOP3.LUT R206, R206, 0x7ffffc00, RZ, 0xc0, !PT ;  /* 0x7ffffc00cece7812 */ /* 0x000fe200078ec0ff */
[----:B------:R-:W-:Y:S01]  /*1c90*/  IMAD.X R37, R10, 0x1, R13, P5 ;  /* 0x000000010a257824 */ /* 0x000fe200028e060d */
[----:B------:R-:W-:-:S02]  /*1ca0*/  IADD3 R56, P4, R12, R56, RZ ;  /* 0x000000380c387210 */ /* 0x000fc40007f9e0ff */
[----:B------:R-:W-:Y:S02]  /*1cb0*/  ISETP.GE.AND P5, PT, R135, c[0x0][0x1d4], PT ;  /* 0x0000750087007a0c */ /* 0x000fe40003fa6270 */
[----:B------:R-:W-:Y:S01]  /*1cc0*/  IADD3 R206, R6, R7, R206 ;  /* 0x0000000706ce7210 */ /* 0x000fe20007ffe0ce */
[----:B------:R-:W-:-:S04]  /*1cd0*/  DEPBAR.LE SB0, 0x1 ;  /* 0x000080400000791a */ /* 0x000fc80000000000 */
[----:B------:R-:W-:-:S04]  /*1ce0*/  DEPBAR.LE SB0, 0x0 ;  /* 0x000080000000791a */ /* 0x000fc80000000000 */
[----:B------:R-:W-:Y:S01]  /*1cf0*/  BAR.SYNC.DEFER_BLOCKING 0x0 ;  /* 0x0000000000007b1d */ /* 0x000fe20000010000 */
[----:B------:R-:W-:Y:S01]  /*1d00*/  IMAD.X R57, R13, 0x1, R9, P4 ;  /* 0x000000010d397824 */ /* 0x000fe200020e0609 */
[----:B------:R-:W-:Y:S01]  /*1d10*/  ISETP.LT.OR P4, PT, R20, 0x1, P5 ;  /* 0x000000011400780c */ /* 0x000fe20002f81670 */
[----:B------:R-:W-:Y:S01]  /*1d20*/  IMAD.SHL.U32 R206, R206, 0x2, RZ ;  /* 0x00000002cece7824 */ /* 0x000fe200078e00ff */
[----:B------:R-:W-:Y:S02]  /*1d30*/  ISETP.GE.AND P6, PT, R8, c[0x0][0x1d4], PT ;  /* 0x0000750008007a0c */ /* 0x000fe40003fc6270 */
[----:B------:R-:W-:Y:S01]  /*1d40*/  ISETP.GE.AND P5, PT, R16, c[0x0][0x1d4], PT ;  /* 0x0000750010007a0c */ /* 0x000fe20003fa6270 */
[----:B------:R-:W-:Y:S01]  /*1d50*/  IMAD R201, R5, 0x2, R206 ;  /* 0x0000000205c97824 */ /* 0x000fe200078e02ce */
[----:B------:R-:W-:Y:S02]  /*1d60*/  LEA R202, R0, R206, 0x1 ;  /* 0x000000ce00ca7211 */ /* 0x000fe400078e08ff */
[----:B------:R-:W-:-:S03]  /*1d70*/  LOP3.LUT R203, R6, R7, RZ, 0xfc, !PT ;  /* 0x0000000706cb7212 */ /* 0x000fc600078efcff */
[----:B------:R-:W-:Y:S01]  /*1d80*/  IMAD R199, R5, 0x2, R202 ;  /* 0x0000000205c77824 */ /* 0x000fe200078e02ca */
[----:B-1----:R-:W-:Y:S04]  /*1d90*/  LDSM.16.M88.4 R24, [R206+0xc100] ;  /* 0x00c10000ce18783b */ /* 0x002fe80000000200 */
[----:B------:R-:W-:Y:S04]  /*1da0*/  LDSM.16.M88.4 R52, [R202+0xc100] ;  /* 0x00c10000ca34783b */ /* 0x000fe80000000200 */
[----:B--2---:R-:W1:Y:S04]  /*1db0*/  LDSM.16.M88.4 R28, [R205+0x6100] ;  /* 0x00610000cd1c783b */ /* 0x004e680000000200 */
[----:B------:R-:W2:Y:S04]  /*1dc0*/  LDSM.16.M88.4 R44, [R205+0x6900] ;  /* 0x00690000cd2c783b */ /* 0x000ea80000000200 */
[----:B------:R-:W-:Y:S04]  /*1dd0*/  LDSM.16.M88.4 R72, [R205+0x7100] ;  /* 0x00710000cd48783b */ /* 0x000fe80000000200 */
[----:B------:R-:W-:Y:S04]  /*1de0*/  LDSM.16.M88.4 R32, [R205+0x7900] ;  /* 0x00790000cd20783b */ /* 0x000fe80000000200 */
[----:B------:R-:W3:Y:S04]  /*1df0*/  LDSM.16.M88.4 R12, [R204] ;  /* 0x00000000cc0c783b */ /* 0x000ee80000000200 */
[----:B------:R-:W4:Y:S04]  /*1e00*/  LDSM.16.M88.4 R8, [R204+0x800] ;  /* 0x00080000cc08783b */ /* 0x000f280000000200 */
[----:B------:R-:W-:Y:S04]  /*1e10*/  LDSM.16.M88.4 R80, [R204+0x1000] ;  /* 0x00100000cc50783b */ /* 0x000fe80000000200 */
[----:B------:R-:W-:Y:S04]  /*1e20*/  LDSM.16.M88.4 R76, [R204+0x1800] ;  /* 0x00180000cc4c783b */ /* 0x000fe80000000200 */
[----:B------:R-:W-:Y:S01]  /*1e30*/  @!PT LDS RZ, [RZ] ;  /* 0x00000000fffff984 */ /* 0x000fe20000000800 */
[----:B------:R-:W-:Y:S01]  /*1e40*/  @!PT LDS RZ, [RZ] ;  /* 0x00000000fffff984 */ /* 0x000fe20000000800 */
[----:B------:R-:W-:Y:S01]  /*1e50*/  @!PT LDS RZ, [RZ] ;  /* 0x00000000fffff984 */ /* 0x000fe20000000800 */
[----:B------:R5:W-:Y:S01]  /*1e60*/  LDGSTS.E.BYPASS.LTC128B.128 [R207+0x100], [R40.64], !P4 ;  /* 0x0010000028cf7fae */ /* 0x000be2000e101d4c */
[----:B------:R-:W-:-:S02]  /*1e70*/  ISETP.LT.OR P4, PT, R20, 0x1, P6 ;  /* 0x000000011400780c */ /* 0x000fc40003781670 */
[C---:B------:R-:W-:Y:S01]  /*1e80*/  ISETP.LT.OR P6, PT, R20.reuse, 0x21, P6 ;  /* 0x000000211400780c */ /* 0x040fe200037c1670 */
[C---:B-1----:R-:W-:Y:S10]  /*1e90*/  HMMA.16816.F32.BF16 R16, R24.reuse, R28, RZ ;  /* 0x0000001c1810723c */ /* 0x042ff400000418ff */
[----:B------:R1:W-:Y:S01]  /*1ea0*/  LDGSTS.E.BYPASS.LTC128B.128 [R207+0x2100], [R38.64], !P4 ;  /* 0x0210000026cf7fae */ /* 0x0003e2000e101d4c */
[C---:B------:R-:W-:Y:S01]  /*1eb0*/  ISETP.LT.OR P4, PT, R20.reuse, 0x1, P5 ;  /* 0x000000011400780c */ /* 0x040fe20002f81670 */
[----:B--2---:R-:W-:Y:S01]  /*1ec0*/  HMMA.16816.F32.BF16 R48, R24, R44, RZ ;  /* 0x0000002c1830723c */ /* 0x004fe200000418ff */
[----:B------:R-:W-:-:S07]  /*1ed0*/  ISETP.LT.OR P5, PT, R20, 0x21, P5 ;  /* 0x000000211400780c */ /* 0x000fce0002fa1670 */
[----:B------:R-:W-:Y:S04]  /*1ee0*/  HMMA.16816.F32.BF16 R28, R24, R30, RZ ;  /* 0x0000001e181c723c */ /* 0x000fe800000418ff */
[----:B------:R1:W-:Y:S01]  /*1ef0*/  LDGSTS.E.BYPASS.LTC128B.128 [R207+0x4100], [R36.64], !P4 ;  /* 0x0410000024cf7fae */ /* 0x0003e2000e101d4c */
[----:B------:R-:W-:-:S03]  /*1f00*/  ISETP.GE.AND P4, PT, R135, c[0x0][0x1d4], PT ;  /* 0x0000750087007a0c */ /* 0x000fc60003f86270 */
[----:B------:R-:W-:Y:S01]  /*1f10*/  HMMA.16816.F32.BF16 R44, R24, R46, RZ ;  /* 0x0000002e182c723c */ /* 0x000fe200000418ff */
[----:B------:R-:W-:-:S07]  /*1f20*/  ISETP.LT.OR P4, PT, R20, 0x21, P4 ;  /* 0x000000211400780c */ /* 0x000fce0002781670 */
[----:B---3--:R-:W-:Y:S06]  /*1f30*/  HMMA.16816.F32.BF16 R16, R52, R12, R16 ;  /* 0x0000000c3410723c */ /* 0x008fec0000041810 */
[----:B------:R2:W-:Y:S01]  /*1f40*/  LDGSTS.E.BYPASS.LTC128B.128 [R207+0x1100], [R22.64], !P4 ;  /* 0x0110000016cf7fae */ /* 0x0005e2000e101d4c */
[----:B------:R-:W-:Y:S01]  /*1f50*/  LOP3.LUT P4, RZ, R2, 0x4, RZ, 0xc0, !PT ;  /* 0x0000000402ff7812 */ /* 0x000fe2000788c0ff */
[----:B------:R-:W-:Y:S01]  /*1f60*/  IMAD.MOV.U32 R2, RZ, RZ, 0x40 ;  /* 0x00000040ff027424 */ /* 0x000fe200078e00ff */
[----:B-----5:R-:W-:Y:S01]  /*1f70*/  HMMA.16816.F32.BF16 R40, R24, R72, RZ ;  /* 0x000000481828723c */ /* 0x020fe200000418ff */
[----:B------:R3:W-:Y:S01]  /*1f80*/  LDGSTS.E.BYPASS.LTC128B.128 [R207+0x3100], [R58.64], !P6 ;  /* 0x031000003acf7fae */ /* 0x0007e2000f101d4c */
[----:B------:R-:W-:-:S02]  /*1f90*/  ISETP.GT.AND P6, PT, R210, 0x3f, PT ;  /* 0x0000003fd200780c */ /* 0x000fc40003fc4270 */
[----:B------:R-:W-:Y:S01]  /*1fa0*/  SEL R2, R2, 0xffffffc0, !P4 ;  /* 0xffffffc002027807 */ /* 0x000fe20006000000 */
[----:B------:R3:W-:Y:S01]  /*1fb0*/  LDGSTS.E.BYPASS.LTC128B.128 [R207+0x5100], [R56.64], !P5 ;  /* 0x0510000038cf7fae */ /* 0x0007e2000e901d4c */
[----:B------:R-:W-:Y:S02]  /*1fc0*/  PLOP3.LUT P4, PT, PT, PT, UP0, 0x80, 0x0 ;  /* 0x000000000000781c */ /* 0x000fe40003f8f008 */
[C---:B------:R-:W-:Y:S01]  /*1fd0*/  HMMA.16816.F32.BF16 R72, R24.reuse, R74, RZ ;  /* 0x0000004a1848723c */ /* 0x040fe200000418ff */
[----:B------:R-:W-:Y:S01]  /*1fe0*/  IMAD.IADD R200, R205, 0x1, R2 ;  /* 0x00000001cdc87824 */ /* 0x000fe200078e0202 */
[----:B------:R-:W-:Y:S01]  /*1ff0*/  LDSM.16.M88.4 R64, [R201+0xc100] ;  /* 0x00c10000c940783b */ /* 0x000fe20000000200 */
[----:B------:R-:W-:Y:S01]  /*2000*/  IMAD.IADD R192, R2, 0x1, R204 ;  /* 0x0000000102c07824 */ /* 0x000fe200078e02cc */
[----:B------:R-:W-:Y:S02]  /*2010*/  SHF.R.S32.HI R2, RZ, 0x1f, R133 ;  /* 0x0000001fff027819 */ /* 0x000fe40000011485 */
[----:B-1----:R-:W1:Y:S02]  /*2020*/  LDSM.16.M88.4 R36, [R200+0x6100] ;  /* 0x00610000c824783b */ /* 0x002e640000000200 */
[C---:B------:R-:W-:Y:S02]  /*2030*/  HMMA.16816.F32.BF16 R68, R24.reuse, R32, RZ ;  /* 0x000000201844723c */ /* 0x040fe400000418ff */
[----:B------:R-:W-:Y:S04]  /*2040*/  LDSM.16.M88.4 R60, [R200+0x7100] ;  /* 0x00710000c83c783b */ /* 0x000fe80000000200 */
[----:B------:R-:W-:Y:S02]  /*2050*/  LDSM.16.M88.4 R84, [R192+0x1000] ;  /* 0x00100000c054783b */ /* 0x000fe40000000200 */
[----:B------:R-:W-:Y:S02]  /*2060*/  HMMA.16816.F32.BF16 R24, R24, R34, RZ ;  /* 0x000000221818723c */ /* 0x000fe400000418ff */
[----:B--2---:R-:W2:Y:S04]  /*2070*/  LDSM.16.M88.4 R20, [R200+0x6900] ;  /* 0x00690000c814783b */ /* 0x004ea80000000200 */
[----:B------:R-:W-:Y:S02]  /*2080*/  LDSM.16.M88.4 R32, [R200+0x7900] ;  /* 0x00790000c820783b */ /* 0x000fe40000000200 */
[C---:B------:R-:W-:Y:S02]  /*2090*/  HMMA.16816.F32.BF16 R28, R52.reuse, R14, R28 ;  /* 0x0000000e341c723c */ /* 0x040fe4000004181c */
[----:B---3--:R-:W-:Y:S04]  /*20a0*/  LDSM.16.M88.4 R56, [R199+0xc100] ;  /* 0x00c10000c738783b */ /* 0x008fe80000000200 */
[----:B------:R-:W3:Y:S02]  /*20b0*/  LDSM.16.M88.4 R12, [R192] ;  /* 0x00000000c00c783b */ /* 0x000ee40000000200 */
[C---:B----4-:R-:W-:Y:S02]  /*20c0*/  HMMA.16816.F32.BF16 R48, R52.reuse, R8, R48 ;  /* 0x000000083430723c */ /* 0x050fe40000041830 */
[----:B------:R-:W-:Y:S04]  /*20d0*/  LDSM.16.M88.4 R88, [R204+0x4000] ;  /* 0x00400000cc58783b */ /* 0x000fe80000000200 */
[----:B------:R-:W0:Y:S02]  /*20e0*/  LDGDEPBAR ;  /* 0x00000000000079af */ /* 0x000e240000000000 */
[----:B------:R-:W-:Y:S02]  /*20f0*/  HMMA.16816.F32.BF16 R44, R52, R10, R44 ;  /* 0x0000000a342c723c */ /* 0x000fe4000004182c */
[----:B------:R-:W4:Y:S06]  /*2100*/  LDSM.16.M88.4 R8, [R192+0x800] ;  /* 0x00080000c008783b */ /* 0x000f2c0000000200 */
[----:B-1----:R-:W-:Y:S08]  /*2110*/  HMMA.16816.F32.BF16 R16, R64, R36, R16 ;  /* 0x000000244010723c */ /* 0x002ff00000041810 */
[C---:B------:R-:W-:Y:S08]  /*2120*/  HMMA.16816.F32.BF16 R40, R52.reuse, R80, R40 ;  /* 0x000000503428723c */ /* 0x040ff00000041828 */
[C---:B------:R-:W-:Y:S01]  /*2130*/  HMMA.16816.F32.BF16 R72, R52.reuse, R82, R72 ;  /* 0x000000523448723c */ /* 0x040fe20000041848 */
[----:B------:R-:W-:Y:S07]  /*2140*/  LDSM.16.M88.4 R80, [R192+0x1800] ;  /* 0x00180000c050783b */ /* 0x000fee0000000200 */
[C---:B------:R-:W-:Y:S08]  /*2150*/  HMMA.16816.F32.BF16 R68, R52.reuse, R76, R68 ;  /* 0x0000004c3444723c */ /* 0x040ff00000041844 */
[----:B------:R-:W-:Y:S01]  /*2160*/  HMMA.16816.F32.BF16 R24, R52, R78, R24 ;  /* 0x0000004e3418723c */ /* 0x000fe20000041818 */
[----:B------:R-:W-:Y:S04]  /*2170*/  LDSM.16.M88.4 R52, [R205+0x8100] ;  /* 0x00810000cd34783b */ /* 0x000fe80000000200 */
[----:B------:R-:W-:Y:S03]  /*2180*/  LDSM.16.M88.4 R76, [R205+0x9100] ;  /* 0x00910000cd4c783b */ /* 0x000fe60000000200 */
[C---:B------:R-:W-:Y:S01]  /*2190*/  HMMA.16816.F32.BF16 R28, R64.reuse, R38, R28 ;  /* 0x00000026401c723c */ /* 0x040fe2000004181c */
[----:B------:R-:W1:Y:S07]  /*21a0*/  LDSM.16.M88.4 R36, [R206+0x10100] ;  /* 0x01010000ce24783b */ /* 0x000e6e0000000200 */
[C---:B--2---:R-:W-:Y:S08]  /*21b0*/  HMMA.16816.F32.BF16 R48, R64.reuse, R20, R48 ;  /* 0x000000144030723c */ /* 0x044ff00000041830 */
[----:B------:R-:W-:Y:S01]  /*21c0*/  HMMA.16816.F32.BF16 R44, R64, R22, R44 ;  /* 0x00000016402c723c */ /* 0x000fe2000004182c */
[----:B------:R-:W2:Y:S07]  /*21d0*/  LDSM.16.M88.4 R20, [R205+0x8900] ;  /* 0x00890000cd14783b */ /* 0x000eae0000000200 */
[----:B---3--:R-:W-:Y:S08]  /*21e0*/  HMMA.16816.F32.BF16 R16, R56, R12, R16 ;  /* 0x0000000c3810723c */ /* 0x008ff00000041810 */
        /* <DEDUP_REMOVED lines=8> */
[----:B------:R-:W3:Y:S07]  /*2270*/  LDSM.16.M88.4 R12, [R202+0x10100] ;  /* 0x01010000ca0c783b */ /* 0x000eee0000000200 */
[C---:B----4-:R-:W-:Y:S08]  /*2280*/  HMMA.16816.F32.BF16 R48, R56.reuse, R8, R48 ;  /* 0x000000083830723c */ /* 0x050ff00000041830 */
[----:B------:R-:W-:Y:S01]  /*2290*/  HMMA.16816.F32.BF16 R44, R56, R10, R44 ;  /* 0x0000000a382c723c */ /* 0x000fe2000004182c */
[----:B------:R-:W4:Y:S07]  /*22a0*/  LDSM.16.M88.4 R8, [R204+0x2800] ;  /* 0x00280000cc08783b */ /* 0x000f2e0000000200 */
        /* <DEDUP_REMOVED lines=9> */
[----:B------:R-:W-:Y:S07]  /*2340*/  LDSM.16.M88.4 R52, [R200+0x8100] ;  /* 0x00810000c834783b */ /* 0x000fee0000000200 */
[C---:B--2---:R-:W-:Y:S08]  /*2350*/  HMMA.16816.F32.BF16 R48, R36.reuse, R20, R48 ;  /* 0x000000142430723c */ /* 0x044ff00000041830 */
[----:B------:R-:W-:Y:S01]  /*2360*/  HMMA.16816.F32.BF16 R44, R36, R22, R44 ;  /* 0x00000016242c723c */ /* 0x000fe2000004182c */
[----:B------:R-:W1:Y:S07]  /*2370*/  LDSM.16.M88.4 R20, [R201+0x10100] ;  /* 0x01010000c914783b */ /* 0x000e6e0000000200 */
        /* <DEDUP_REMOVED lines=9> */
[----:B------:R-:W2:Y:S07]  /*2410*/  LDSM.16.M88.4 R32, [R192+0x2000] ;  /* 0x00200000c020783b */ /* 0x000eae0000000200 */
[C---:B----4-:R-:W-:Y:S08]  /*2420*/  HMMA.16816.F32.BF16 R48, R12.reuse, R8, R48 ;  /* 0x000000080c30723c */ /* 0x050ff00000041830 */
[----:B------:R-:W-:Y:S01]  /*2430*/  HMMA.16816.F32.BF16 R44, R12, R10, R44 ;  /* 0x0000000a0c2c723c */ /* 0x000fe2000004182c */
[----:B------:R-:W3:Y:S07]  /*2440*/  LDSM.16.M88.4 R8, [R200+0x9100] ;  /* 0x00910000c808783b */ /* 0x000eee0000000200 */
[----:B-1----:R-:W-:Y:S08]  /*2450*/  HMMA.16816.F32.BF16 R16, R20, R52, R16 ;  /* 0x000000341410723c */ /* 0x002ff00000041810 */
[C---:B------:R-:W-:Y:S08]  /*2460*/  HMMA.16816.F32.BF16 R40, R12.reuse, R24, R40 ;  /* 0x000000180c28723c */ /* 0x040ff00000041828 */
[C---:B------:R-:W-:Y:S01]  /*2470*/  HMMA.16816.F32.BF16 R72, R12.reuse, R26, R72 ;  /* 0x0000001a0c48723c */ /* 0x040fe20000041848 */
[----:B------:R-:W-:Y:S07]  /*2480*/  LDSM.16.M88.4 R24, [R200+0x9900] ;  /* 0x00990000c818783b */ /* 0x000fee0000000200 */
[C---:B------:R-:W-:Y:S08]  /*2490*/  HMMA.16816.F32.BF16 R68, R12.reuse, R56, R68 ;  /* 0x000000380c44723c */ /* 0x040ff00000041844 */
[----:B------:R-:W-:Y:S01]  /*24a0*/  HMMA.16816.F32.BF16 R64, R12, R58, R64 ;  /* 0x0000003a0c40723c */ /* 0x000fe20000041840 */
[----:B------:R-:W1:Y:S04]  /*24b0*/  LDSM.16.M88.4 R12, [R205+0xa100] ;  /* 0x00a10000cd0c783b */ /* 0x000e680000000200 */
[----:B------:R-:W-:Y:S03]  /*24c0*/  LDSM.16.M88.4 R56, [R205+0xa900] ;  /* 0x00a90000cd38783b */ /* 0x000fe60000000200 */
[----:B--2---:R-:W-:Y:S08]  /*24d0*/  HMMA.16816.F32.BF16 R16, R80, R32, R16 ;  /* 0x000000205010723c */ /* 0x004ff00000041810 */
[C---:B------:R-:W-:Y:S01]  /*24e0*/  HMMA.16816.F32.BF16 R28, R20.reuse, R54, R28 ;  /* 0x00000036141c723c */ /* 0x040fe2000004181c */
[----:B------:R-:W-:Y:S07]  /*24f0*/  LDSM.16.M88.4 R52, [R205+0xb100] ;  /* 0x00b10000cd34783b */ /* 0x000fee0000000200 */
[C---:B------:R-:W-:Y:S08]  /*2500*/  HMMA.16816.F32.BF16 R48, R20.reuse, R36, R48 ;  /* 0x000000241430723c */ /* 0x040ff00000041830 */
[C---:B------:R-:W-:Y:S01]  /*2510*/  HMMA.16816.F32.BF16 R44, R20.reuse, R38, R44 ;  /* 0x00000026142c723c */ /* 0x040fe2000004182c */
[----:B------:R-:W2:Y:S07]  /*2520*/  LDSM.16.M88.4 R36, [R202+0x14100] ;  /* 0x01410000ca24783b */ /* 0x000eae0000000200 */
[C---:B---3--:R-:W-:Y:S08]  /*2530*/  HMMA.16816.F32.BF16 R40, R20.reuse, R8, R40 ;  /* 0x000000081428723c */ /* 0x048ff00000041828 */
[----:B------:R-:W-:Y:S01]  /*2540*/  HMMA.16816.F32.BF16 R72, R20, R10, R72 ;  /* 0x0000000a1448723c */ /* 0x000fe20000041848 */
[----:B------:R-:W3:Y:S07]  /*2550*/  LDSM.16.M88.4 R8, [R192+0x2800] ;  /* 0x00280000c008783b */ /* 0x000eee0000000200 */
[----:B-1----:R-:W-:Y:S08]  /*2560*/  HMMA.16816.F32.BF16 R16, R60, R12, R16 ;  /* 0x0000000c3c10723c */ /* 0x002ff00000041810 */
[----:B------:R-:W-:Y:S08]  /*2570*/  HMMA.16816.F32.BF16 R68, R20, R24, R68 ;  /* 0x000000181444723c */ /* 0x000ff00000041844 */
[----:B------:R-:W-:Y:S01]  /*2580*/  HMMA.16816.F32.BF16 R28, R80, R34, R28 ;  /* 0x00000022501c723c */ /* 0x000fe2000004181c */
[----:B------:R-:W-:Y:S07]  /*2590*/  LDSM.16.M88.4 R32, [R204+0x4800] ;  /* 0x00480000cc20783b */ /* 0x000fee0000000200 */
[----:B------:R-:W-:Y:S01]  /*25a0*/  HMMA.16816.F32.BF16 R64, R20, R26, R64 ;  /* 0x0000001a1440723c */ /* 0x000fe20000041840 */
[----:B------:R-:W-:Y:S04]  /*25b0*/  LDSM.16.M88.4 R24, [R201+0x14100] ;  /* 0x01410000c918783b */ /* 0x000fe80000000200 */
[----:B------:R-:W1:Y:S03]  /*25c0*/  LDSM.16.M88.4 R20, [R200+0xa100] ;  /* 0x00a10000c814783b */ /* 0x000e660000000200 */
[----:B--2---:R-:W-:Y:S08]  /*25d0*/  HMMA.16816.F32.BF16 R16, R36, R88, R16 ;  /* 0x000000582410723c */ /* 0x004ff00000041810 */
[C---:B---3--:R-:W-:Y:S08]  /*25e0*/  HMMA.16816.F32.BF16 R48, R80.reuse, R8, R48 ;  /* 0x000000085030723c */ /* 0x048ff00000041830 */
[----:B------:R-:W-:Y:S01]  /*25f0*/  HMMA.16816.F32.BF16 R44, R80, R10, R44 ;  /* 0x0000000a502c723c */ /* 0x000fe2000004182c */
[----:B------:R-:W-:Y:S07]  /*2600*/  LDSM.16.M88.4 R8, [R192+0x4000] ;  /* 0x00400000c008783b */ /* 0x000fee0000000200 */
[----:B------:R-:W-:Y:S01]  /*2610*/  HMMA.16816.F32.BF16 R28, R60, R14, R28 ;  /* 0x0000000e3c1c723c */ /* 0x000fe2000004181c */
[----:B------:R-:W2:Y:S07]  /*2620*/  LDSM.16.M88.4 R12, [R199+0x14100] ;  /* 0x01410000c70c783b */ /* 0x000eae0000000200 */
[----:B------:R-:W-:Y:S08]  /*2630*/  HMMA.16816.F32.BF16 R40, R80, R84, R40 ;  /* 0x000000545028723c */ /* 0x000ff00000041828 */
[----:B-1----:R-:W-:Y:S08]  /*2640*/  HMMA.16816.F32.BF16 R16, R24, R20, R16 ;  /* 0x000000141810723c */ /* 0x002ff00000041810 */
[C---:B------:R-:W-:Y:S08]  /*2650*/  HMMA.16816.F32.BF16 R48, R60.reuse, R56, R48 ;  /* 0x000000383c30723c */ /* 0x040ff00000041830 */
[----:B------:R-:W-:Y:S01]  /*2660*/  HMMA.16816.F32.BF16 R44, R60, R58, R44 ;  /* 0x0000003a3c2c723c */ /* 0x000fe2000004182c */
[----:B------:R-:W1:Y:S07]  /*2670*/  LDSM.16.M88.4 R56, [R204+0x5000] ;  /* 0x00500000cc38783b */ /* 0x000e6e0000000200 */
[----:B------:R-:W-:Y:S01]  /*2680*/  HMMA.16816.F32.BF16 R28, R36, R90, R28 ;  /* 0x0000005a241c723c */ /* 0x000fe2000004181c */
[----:B------:R-:W3:Y:S07]  /*2690*/  LDSM.16.M88.4 R88, [R200+0xa900] ;  /* 0x00a90000c858783b */ /* 0x000eee0000000200 */
[----:B--2---:R-:W-:Y:S08]  /*26a0*/  HMMA.16816.F32.BF16 R16, R12, R8, R16 ;  /* 0x000000080c10723c */ /* 0x004ff00000041810 */
[----:B------:R-:W-:Y:S08]  /*26b0*/  HMMA.16816.F32.BF16 R40, R60, R52, R40 ;  /* 0x000000343c28723c */ /* 0x000ff00000041828 */
[----:B------:R-:W-:Y:S08]  /*26c0*/  HMMA.16816.F32.BF16 R72, R80, R86, R72 ;  /* 0x000000565048723c */ /* 0x000ff00000041848 */
[----:B------:R-:W-:Y:S01]  /*26d0*/  HMMA.16816.F32.BF16 R48, R36, R32, R48 ;  /* 0x000000202430723c */ /* 0x000fe20000041830 */
[----:B------:R-:W-:-:S07]  /*26e0*/  FMUL.FTZ R16, R16, c[0x0][0x320] ;  /* 0x0000c80010107a20 */ /* 0x000fce0000410000 */
[----:B------:R-:W-:Y:S01]  /*26f0*/  HMMA.16816.F32.BF16 R44, R36, R34, R44 ;  /* 0x00000022242c723c */ /* 0x000fe2000004182c */
[----:B------:R-:W2:Y:S07]  /*2700*/  LDSM.16.M88.4 R32, [R205+0xb900] ;  /* 0x00b90000cd20783b */ /* 0x000eae0000000200 */
[----:B------:R-:W-:Y:S01]  /*2710*/  HMMA.16816.F32.BF16 R28, R24, R22, R28 ;  /* 0x00000016181c723c */ /* 0x000fe2000004181c */
[----:B------:R-:W4:Y:S07]  /*2720*/  LDSM.16.M88.4 R20, [R192+0x4800] ;  /* 0x00480000c014783b */ /* 0x000f2e0000000200 */
[C---:B------:R-:W-:Y:S01]  /*2730*/  HMMA.16816.F32.BF16 R68, R80.reuse, R76, R68 ;  /* 0x0000004c5044723c */ /* 0x040fe20000041844 */
[----:B------:R5:W2:Y:S06]  /*2740*/  MUFU.TANH R76, R16 ;  /* 0x00000010004c7308 */ /* 0x000aac0000002400 */
[----:B------:R-:W-:Y:S01]  /*2750*/  FMUL.FTZ R77, R19, c[0x0][0x320] ;  /* 0x0000c800134d7a20 */ /* 0x000fe20000410000 */
[----:B------:R-:W-:Y:S05]  /*2760*/  HMMA.16816.F32.BF16 R64, R80, R78, R64 ;  /* 0x0000004e5040723c */ /* 0x000fea0000041840 */
[----:B------:R-:W2:Y:S03]  /*2770*/  MUFU.TANH R77, R77 ;  /* 0x0000004d004d7308 */ /* 0x000ea60000002400 */
[----:B-1----:R-:W-:Y:S07]  /*2780*/  HMMA.16816.F32.BF16 R40, R36, R56, R40 ;  /* 0x000000382428723c */ /* 0x002fee0000041828 */
[----:B------:R-:W-:Y:S01]  /*2790*/  FMUL.FTZ R56, R17, c[0x0][0x320] ;  /* 0x0000c80011387a20 */ /* 0x000fe20000410000 */
[----:B------:R-:W-:Y:S01]  /*27a0*/  HMMA.16816.F32.BF16 R72, R60, R54, R72 ;  /* 0x000000363c48723c */ /* 0x000fe20000041848 */
[----:B------:R-:W-:Y:S01]  /*27b0*/  FMUL.FTZ R57, R18, c[0x0][0x320] ;  /* 0x0000c80012397a20 */ /* 0x000fe20000410000 */
[----:B------:R-:W-:Y:S03]  /*27c0*/  LDSM.16.M88.4 R52, [R192+0x5000] ;  /* 0x00500000c034783b */ /* 0x000fe60000000200 */
[----:B------:R-:W1:Y:S01]  /*27d0*/  MUFU.TANH R56, R56 ;  /* 0x0000003800387308 */ /* 0x000e620000002400 */
[----:B-----5:R-:W5:Y:S02]  /*27e0*/  LDSM.16.M88.4 R16, [R204+0x5800] ;  /* 0x00580000cc10783b */ /* 0x020f640000000200 */
[C---:B---3--:R-:W-:Y:S05]  /*27f0*/  HMMA.16816.F32.BF16 R48, R24.reuse, R88, R48 ;  /* 0x000000581830723c */ /* 0x048fea0000041830 */
[----:B------:R-:W3:Y:S03]  /*2800*/  MUFU.TANH R57, R57 ;  /* 0x0000003900397308 */ /* 0x000ee60000002400 */
[----:B------:R-:W-:Y:S08]  /*2810*/  HMMA.16816.F32.BF16 R44, R24, R90, R44 ;  /* 0x0000005a182c723c */ /* 0x000ff0000004182c */
[----:B------:R-:W-:Y:S01]  /*2820*/  HMMA.16816.F32.BF16 R28, R12, R10, R28 ;  /* 0x0000000a0c1c723c */ /* 0x000fe2000004181c */
[----:B------:R-:W1:Y:S07]  /*2830*/  LDSM.16.M88.4 R8, [R200+0xb100] ;  /* 0x00b10000c808783b */ /* 0x000e6e0000000200 */
[C---:B--2---:R-:W-:Y:S08]  /*2840*/  HMMA.16816.F32.BF16 R68, R60.reuse, R32, R68 ;  /* 0x000000203c44723c */ /* 0x044ff00000041844 */
[----:B------:R-:W-:Y:S08]  /*2850*/  HMMA.16816.F32.BF16 R64, R60, R34, R64 ;  /* 0x000000223c40723c */ /* 0x000ff00000041840 */
[----:B----4-:R-:W-:Y:S01]  /*2860*/  HMMA.16816.F32.BF16 R48, R12, R20, R48 ;  /* 0x000000140c30723c */ /* 0x010fe20000041830 */
[----:B------:R-:W-:-:S02]  /*2870*/  FMUL.FTZ R28, R28, c[0x0][0x320] ;  /* 0x0000c8001c1c7a20 */ /* 0x000fc40000410000 */
[----:B------:R-:W-:Y:S02]  /*2880*/  FMUL.FTZ R29, R29, c[0x0][0x320] ;  /* 0x0000c8001d1d7a20 */ /* 0x000fe40000410000 */
[----:B------:R-:W-:Y:S02]  /*2890*/  FMUL.FTZ R30, R30, c[0x0][0x320] ;  /* 0x0000c8001e1e7a20 */ /* 0x000fe40000410000 */
[----:B------:R-:W-:Y:S01]  /*28a0*/  FMUL.FTZ R31, R31, c[0x0][0x320] ;  /* 0x0000c8001f1f7a20 */ /* 0x000fe20000410000 */
[----:B------:R-:W-:Y:S01]  /*28b0*/  HMMA.16816.F32.BF16 R72, R36, R58, R72 ;  /* 0x0000003a2448723c */ /* 0x000fe20000041848 */
[----:B------:R-:W2:Y:S07]  /*28c0*/  MUFU.TANH R28, R28 ;  /* 0x0000001c001c7308 */ /* 0x000eae0000002400 */
[----:B------:R-:W-:Y:S01]  /*28d0*/  HMMA.16816.F32.BF16 R44, R12, R22, R44 ;  /* 0x000000160c2c723c */ /* 0x000fe2000004182c */
[----:B------:R-:W4:Y:S01]  /*28e0*/  LDSM.16.M88.4 R20, [R200+0xb900] ;  /* 0x00b90000c814783b */ /* 0x000f220000000200 */
[----:B------:R-:W1:Y:S06]  /*28f0*/  MUFU.TANH R29, R29 ;  /* 0x0000001d001d7308 */ /* 0x000e6c0000002400 */
[----:B-----5:R-:W-:Y:S01]  /*2900*/  HMMA.16816.F32.BF16 R68, R36, R16, R68 ;  /* 0x000000102444723c */ /* 0x020fe20000041844 */
[----:B------:R-:W-:Y:S01]  /*2910*/  FMUL.FTZ R32, R48, c[0x0][0x320] ;  /* 0x0000c80030207a20 */ /* 0x000fe20000410000 */
[----:B------:R-:W2:Y:S01]  /*2920*/  MUFU.TANH R30, R30 ;  /* 0x0000001e001e7308 */ /* 0x000ea20000002400 */
[----:B------:R-:W-:-:S04]  /*2930*/  FMUL.FTZ R33, R49, c[0x0][0x320] ;  /* 0x0000c80031217a20 */ /* 0x000fc80000410000 */
[----:B------:R-:W-:Y:S01]  /*2940*/  FMUL.FTZ R16, R50, c[0x0][0x320] ;  /* 0x0000c80032107a20 */ /* 0x000fe20000410000 */
[----:B------:R-:W-:Y:S01]  /*2950*/  HMMA.16816.F32.BF16 R64, R36, R18, R64 ;  /* 0x000000122440723c */ /* 0x000fe20000041840 */
[----:B------:R-:W-:Y:S01]  /*2960*/  FMUL.FTZ R17, R51, c[0x0][0x320] ;  /* 0x0000c80033117a20 */ /* 0x000fe20000410000 */
[----:B------:R-:W2:Y:S06]  /*2970*/  MUFU.TANH R31, R31 ;  /* 0x0000001f001f7308 */ /* 0x000eac0000002400 */
[----:B-1----:R-:W-:Y:S01]  /*2980*/  HMMA.16816.F32.BF16 R40, R24, R8, R40 ;  /* 0x000000081828723c */ /* 0x002fe20000041828 */
[----:B------:R-:W-:Y:S01]  /*2990*/  FMUL.FTZ R35, R44, c[0x0][0x320] ;  /* 0x0000c8002c237a20 */ /* 0x000fe20000410000 */
[----:B------:R-:W1:Y:S01]  /*29a0*/  MUFU.TANH R32, R32 ;  /* 0x0000002000207308 */ /* 0x000e620000002400 */
[----:B------:R-:W-:-:S02]  /*29b0*/  FMUL.FTZ R34, R45, c[0x0][0x320] ;  /* 0x0000c8002d227a20 */ /* 0x000fc40000410000 */
[----:B------:R-:W-:Y:S02]  /*29c0*/  FMUL.FTZ R18, R46, c[0x0][0x320] ;  /* 0x0000c8002e127a20 */ /* 0x000fe40000410000 */
[----:B------:R-:W-:Y:S01]  /*29d0*/  FMUL.FTZ R19, R47, c[0x0][0x320] ;  /* 0x0000c8002f137a20 */ /* 0x000fe20000410000 */
[----:B------:R-:W-:Y:S01]  /*29e0*/  HMMA.16816.F32.BF16 R72, R24, R10, R72 ;  /* 0x0000000a1848723c */ /* 0x000fe20000041848 */
[----:B------:R-:W5:Y:S01]  /*29f0*/  LDSM.16.M88.4 R8, [R192+0x5800] ;  /* 0x00580000c008783b */ /* 0x000f620000000200 */
[----:B------:R-:W1:Y:S01]  /*2a00*/  MUFU.TANH R33, R33 ;  /* 0x0000002100217308 */ /* 0x000e620000002400 */
[----:B------:R-:W-:-:S05]  /*2a10*/  DEPBAR.LE SB0, 0x0 ;  /* 0x000080000000791a */ /* 0x000fca0000000000 */
[C---:B----4-:R-:W-:Y:S02]  /*2a20*/  HMMA.16816.F32.BF16 R68, R24.reuse, R20, R68 ;  /* 0x000000141844723c */ /* 0x050fe40000041844 */
[----:B------:R-:W4:Y:S06]  /*2a30*/  MUFU.TANH R16, R16 ;  /* 0x0000001000107308 */ /* 0x000f2c0000002400 */
[----:B------:R-:W-:Y:S02]  /*2a40*/  HMMA.16816.F32.BF16 R64, R24, R22, R64 ;  /* 0x000000161840723c */ /* 0x000fe40000041840 */
[----:B------:R-:W1:Y:S06]  /*2a50*/  MUFU.TANH R17, R17 ;  /* 0x0000001100117308 */ /* 0x000e6c0000002400 */
[C---:B------:R-:W-:Y:S02]  /*2a60*/  HMMA.16816.F32.BF16 R40, R12.reuse, R52, R40 ;  /* 0x000000340c28723c */ /* 0x040fe40000041828 */
[----:B------:R-:W1:Y:S06]  /*2a70*/  MUFU.TANH R35, R35 ;  /* 0x0000002300237308 */ /* 0x000e6c0000002400 */
[C---:B------:R-:W-:Y:S02]  /*2a80*/  HMMA.16816.F32.BF16 R72, R12.reuse, R54, R72 ;  /* 0x000000360c48723c */ /* 0x040fe40000041848 */
[----:B------:R-:W1:Y:S06]  /*2a90*/  MUFU.TANH R34, R34 ;  /* 0x0000002200227308 */ /* 0x000e6c0000002400 */
[C---:B-----5:R-:W-:Y:S02]  /*2aa0*/  HMMA.16816.F32.BF16 R68, R12.reuse, R8, R68 ;  /* 0x000000080c44723c */ /* 0x060fe40000041844 */
[----:B------:R-:W1:Y:S06]  /*2ab0*/  MUFU.TANH R18, R18 ;  /* 0x0000001200127308 */ /* 0x000e6c0000002400 */
[----:B------:R-:W-:Y:S01]  /*2ac0*/  HMMA.16816.F32.BF16 R64, R12, R10, R64 ;  /* 0x0000000a0c40723c */ /* 0x000fe20000041840 */
[----:B------:R-:W-:Y:S01]  /*2ad0*/  FMUL.FTZ R40, R40, c[0x0][0x320] ;  /* 0x0000c80028287a20 */ /* 0x000fe20000410000 */
[----:B------:R-:W1:Y:S01]  /*2ae0*/  MUFU.TANH R19, R19 ;  /* 0x0000001300137308 */ /* 0x000e620000002400 */
[----:B------:R-:W-:-:S02]  /*2af0*/  FMUL.FTZ R41, R41, c[0x0][0x320] ;  /* 0x0000c80029297a20 */ /* 0x000fc40000410000 */
[----:B------:R-:W-:Y:S02]  /*2b00*/  FMUL.FTZ R42, R42, c[0x0][0x320] ;  /* 0x0000c8002a2a7a20 */ /* 0x000fe40000410000 */
[----:B------:R-:W-:Y:S02]  /*2b10*/  FMUL.FTZ R43, R43, c[0x0][0x320] ;  /* 0x0000c8002b2b7a20 */ /* 0x000fe40000410000 */
[----:B------:R-:W-:Y:S01]  /*2b20*/  FMUL.FTZ R72, R72, c[0x0][0x320] ;  /* 0x0000c80048487a20 */ /* 0x000fe20000410000 */
[----:B------:R1:W1:Y:S01]  /*2b30*/  MUFU.TANH R171, R40 ;  /* 0x0000002800ab7308 */ /* 0x0002620000002400 */
[----:B------:R-:W-:Y:S02]  /*2b40*/  FMUL.FTZ R73, R73, c[0x0][0x320] ;  /* 0x0000c80049497a20 */ /* 0x000fe40000410000 */
[----:B------:R-:W-:Y:S02]  /*2b50*/  FMUL.FTZ R74, R74, c[0x0][0x320] ;  /* 0x0000c8004a4a7a20 */ /* 0x000fe40000410000 */
[----:B------:R-:W-:-:S02]  /*2b60*/  FMUL.FTZ R75, R75, c[0x0][0x320] ;  /* 0x0000c8004b4b7a20 */ /* 0x000fc40000410000 */
[----:B------:R-:W-:Y:S01]  /*2b70*/  FMUL.FTZ R68, R68, c[0x0][0x320] ;  /* 0x0000c80044447a20 */ /* 0x000fe20000410000 */
[----:B------:R1:W1:Y:S01]  /*2b80*/  MUFU.TANH R163, R41 ;  /* 0x0000002900a37308 */ /* 0x0002620000002400 */
[----:B------:R-:W-:Y:S02]  /*2b90*/  FMUL.FTZ R69, R69, c[0x0][0x320] ;  /* 0x0000c80045457a20 */ /* 0x000fe40000410000 */
[----:B------:R-:W-:Y:S02]  /*2ba0*/  FMUL.FTZ R70, R70, c[0x0][0x320] ;  /* 0x0000c80046467a20 */ /* 0x000fe40000410000 */
[----:B------:R-:W-:Y:S02]  /*2bb0*/  FMUL.FTZ R71, R71, c[0x0][0x320] ;  /* 0x0000c80047477a20 */ /* 0x000fe40000410000 */
[----:B------:R-:W-:Y:S01]  /*2bc0*/  FMUL.FTZ R64, R64, c[0x0][0x320] ;  /* 0x0000c80040407a20 */ /* 0x000fe20000410000 */
[----:B------:R1:W1:Y:S01]  /*2bd0*/  MUFU.TANH R166, R42 ;  /* 0x0000002a00a67308 */ /* 0x0002620000002400 */
[----:B------:R-:W-:-:S02]  /*2be0*/  FMUL.FTZ R65, R65, c[0x0][0x320] ;  /* 0x0000c80041417a20 */ /* 0x000fc40000410000 */
[----:B------:R-:W-:Y:S02]  /*2bf0*/  FMUL.FTZ R66, R66, c[0x0][0x320] ;  /* 0x0000c80042427a20 */ /* 0x000fe40000410000 */
[----:B------:R-:W-:-:S03]  /*2c00*/  FMUL.FTZ R67, R67, c[0x0][0x320] ;  /* 0x0000c80043437a20 */ /* 0x000fc60000410000 */
[----:B------:R1:W1:Y:S08]  /*2c10*/  MUFU.TANH R176, R43 ;  /* 0x0000002b00b07308 */ /* 0x0002700000002400 */
        /* <DEDUP_REMOVED lines=11> */
[----:B------:R1:W1:Y:S01]  /*2cd0*/  MUFU.TANH R164, R67 ;  /* 0x0000004300a47308 */ /* 0x0002620000002400 */
[----:B------:R-:W-:Y:S06]  /*2ce0*/  BAR.SYNC.DEFER_BLOCKING 0x0 ;  /* 0x0000000000007b1d */ /* 0x000fec0000010000 */
[----:B------:R-:W-:Y:S05]  /*2cf0*/  @!P4 BRA `(.L_x_10) ;  /* 0x000004300000c947 */ /* 0x000fea0003800000 */
[----:B--234-:R-:W-:Y:S01]  /*2d00*/  ULEA UR11, UR11, UR8, 0x6 ;  /* 0x000000080b0b7291 */ /* 0x01cfe2000f8e303f */
[----:B------:R-:W-:-:S05]  /*2d10*/  IMAD.MOV.U32 R208, RZ, RZ, RZ ;  /* 0x000000ffffd07224 */ /* 0x000fca00078e00ff */
[----:B------:R-:W-:-:S05]  /*2d20*/  IMAD.U32 R209, RZ, RZ, UR11 ;  /* 0x0000000bffd17e24 */ /* 0x000fca000f8e00ff */
[----:B------:R-:W-:-:S05]  /*2d30*/  IADD3 R209, R209, -0x40, R210 ;  /* 0xffffffc0d1d17810 */ /* 0x000fca0007ffe0d2 */
[----:B------:R-:W-:-:S04]  /*2d40*/  @P0 IMAD.HI.U32 R7, R209, c[0x0][0x2bc], RZ ;  /* 0x0000af00d1070a27 */ /* 0x000fc800078e00ff */
[----:B------:R-:W-:Y:S01]  /*2d50*/  IMAD.MOV.U32 R6, RZ, RZ, R209 ;  /* 0x000000ffff067224 */ /* 0x000fe200078e00d1 */
[----:B------:R-:W-:-:S04]  /*2d60*/  @P0 SHF.R.U32.HI R6, RZ, c[0x0][0x2c0], R7 ;  /* 0x0000b000ff060a19 */ /* 0x000fc80000011607 */
[----:B------:R-:W-:-:S04]  /*2d70*/  @!P6 IADD3 R10, P4, R6, UR16, RZ ;  /* 0x00000010060aec10 */ /* 0x000fc8000ff9e0ff */
[----:B------:R-:W-:Y:S02]  /*2d80*/  @!P6 LEA.HI.X.SX32 R7, R6, UR15, 0x1, P4 ;  /* 0x0000000f0607ec11 */ /* 0x000fe4000a0f0eff */
[----:B------:R-:W-:-:S04]  /*2d90*/  @!P6 LEA R8, P4, R10, c[0x0][0x2a0], 0x2 ;  /* 0x0000a8000a08ea11 */ /* 0x000fc800078810ff */
[----:B------:R-:W-:-:S05]  /*2da0*/  @!P6 LEA.HI.X R9, R10, c[0x0][0x2a4], R7, 0x2, P4 ;  /* 0x0000a9000a09ea11 */ /* 0x000fca00020f1407 */
[----:B------:R-:W2:Y:S01]  /*2db0*/  @!P6 LDG.E R208, [R8.64] ;  /* 0x0000000c08d0e981 */ /* 0x000ea2000c1e1900 */
[----:B------:R-:W-:Y:S01]  /*2dc0*/  IMAD.MOV R6, RZ, RZ, -R6 ;  /* 0x000000ffff067224 */ /* 0x000fe200078e0a06 */
[----:B------:R-:W-:Y:S02]  /*2dd0*/  SEL R22, RZ, 0x10, P1 ;  /* 0x00000010ff167807 */ /* 0x000fe40000800000 */
[----:B------:R-:W-:Y:S01]  /*2de0*/  SHF.L.U64.HI R12, R135, 0x1, R144 ;  /* 0x00000001870c7819 */ /* 0x000fe20000010290 */
[----:B------:R-:W-:Y:S01]  /*2df0*/  IMAD R209, R6, c[0x0][0x2b8], R209 ;  /* 0x0000ae0006d17a24 */ /* 0x000fe200078e02d1 */
[----:B------:R-:W-:-:S03]  /*2e00*/  IADD3 R13, -R22, 0x10, RZ ;  /* 0x00000010160d7810 */ /* 0x000fc60007ffe1ff */
[----:B------:R-:W-:Y:S01]  /*2e10*/  IMAD.WIDE.U32 R10, R209, c[0x0][0x1e0], RZ ;  /* 0x00007800d10a7a25 */ /* 0x000fe200078e00ff */
[----:B------:R-:W-:Y:S02]  /*2e20*/  SHF.R.S32.HI R6, RZ, 0x1f, R209 ;  /* 0x0000001fff067819 */ /* 0x000fe400000114d1 */
[----:B------:R-:W-:-:S03]  /*2e30*/  LOP3.LUT R13, R13, 0xf, RZ, 0xc0, !PT ;  /* 0x0000000f0d0d7812 */ /* 0x000fc600078ec0ff */
[----:B------:R-:W-:-:S04]  /*2e40*/  IMAD R6, R6, c[0x0][0x1e0], RZ ;  /* 0x0000780006067a24 */ /* 0x000fc800078e02ff */
[----:B------:R-:W-:-:S04]  /*2e50*/  IMAD R7, R209, c[0x0][0x1e4], R6 ;  /* 0x00007900d1077a24 */ /* 0x000fc800078e0206 */
[----:B------:R-:W-:Y:S01]  /*2e60*/  IMAD.IADD R11, R11, 0x1, R7 ;  /* 0x000000010b0b7824 */ /* 0x000fe200078e0207 */
[----:B--2---:R-:W-:-:S03]  /*2e70*/  SHF.R.S32.HI R7, RZ, 0x1f, R208 ;  /* 0x0000001fff077819 */ /* 0x004fc600000114d0 */
[----:B------:R-:W-:Y:S01]  /*2e80*/  IMAD.WIDE.U32 R8, R208, c[0x0][0x1f0], R10 ;  /* 0x00007c00d0087a25 */ /* 0x000fe200078e000a */
[----:B------:R-:W-:-:S03]  /*2e90*/  SEL R10, RZ, 0x10, P3 ;  /* 0x00000010ff0a7807 */ /* 0x000fc60001800000 */
[----:B------:R-:W-:Y:S01]  /*2ea0*/  IMAD R7, R7, c[0x0][0x1f0], RZ ;  /* 0x00007c0007077a24 */ /* 0x000fe200078e02ff */
[----:B------:R-:W-:Y:S01]  /*2eb0*/  IADD3 R23, P4, R8, UR20, RZ ;  /* 0x0000001408177c10 */ /* 0x000fe2000ff9e0ff */
[----:B------:R-:W-:Y:S01]  /*2ec0*/  IMAD.SHL.U32 R11, R135, 0x2, RZ ;  /* 0x00000002870b7824 */ /* 0x000fe200078e00ff */
[----:B------:R-:W-:Y:S01]  /*2ed0*/  IADD3 R26, -R10, 0x10, RZ ;  /* 0x000000100a1a7810 */ /* 0x000fe20007ffe1ff */
[----:B------:R-:W-:Y:S01]  /*2ee0*/  IMAD R6, R208, c[0x0][0x1f4], R7 ;  /* 0x00007d00d0067a24 */ /* 0x000fe200078e0207 */
[----:B------:R-:W-:Y:S02]  /*2ef0*/  SEL R7, RZ, 0x10, P2 ;  /* 0x00000010ff077807 */ /* 0x000fe40001000000 */
[----:B------:R-:W-:Y:S02]  /*2f00*/  LOP3.LUT R26, R26, 0xf, RZ, 0xc0, !PT ;  /* 0x0000000f1a1a7812 */ /* 0x000fe400078ec0ff */
[----:B------:R-:W-:Y:S02]  /*2f10*/  IADD3.X R8, R9, UR18, R6, P4, !PT ;  /* 0x0000001209087c10 */ /* 0x000fe4000a7fe406 */
[----:B------:R-:W-:-:S02]  /*2f20*/  LEA R6, P4, R23, c[0x0][0x1c8], 0x1 ;  /* 0x0000720017067a11 */ /* 0x000fc400078808ff */
[----:B------:R-:W-:Y:S02]  /*2f30*/  IADD3 R25, -R7, 0x10, RZ ;  /* 0x0000001007197810 */ /* 0x000fe40007ffe1ff */
[----:B------:R-:W-:Y:S01]  /*2f40*/  LEA.HI.X R23, R23, c[0x0][0x1cc], R8, 0x1, P4 ;  /* 0x0000730017177a11 */ /* 0x000fe200020f0c08 */
[----:B------:R-:W2:Y:S01]  /*2f50*/  SHFL.IDX PT, R14, R6, 0x1, 0x181f ;  /* 0x00381f00060e7f89 */ /* 0x000ea200000e0000 */
[C---:B------:R-:W-:Y:S01]  /*2f60*/  IMAD.SHL.U32 R8, R134.reuse, 0x2, RZ ;  /* 0x0000000286087824 */ /* 0x040fe200078e00ff */
[----:B------:R-:W-:Y:S02]  /*2f70*/  LOP3.LUT R25, R25, 0xf, RZ, 0xc0, !PT ;  /* 0x0000000f19197812 */ /* 0x000fe400078ec0ff */
[----:B------:R-:W3:Y:S01]  /*2f80*/  SHFL.IDX PT, R15, R23, 0x1, 0x181f ;  /* 0x00381f00170f7f89 */ /* 0x000ee200000e0000 */
[----:B------:R-:W-:-:S03]  /*2f90*/  SHF.L.U64.HI R9, R134, 0x1, R145 ;  /* 0x0000000186097819 */ /* 0x000fc60000010291 */
[----:B------:R4:W5:Y:S04]  /*2fa0*/  SHFL.IDX PT, R21, R6, RZ, 0x181f ;  /* 0x00181fff06157589 */ /* 0x00096800000e0000 */
[----:B------:R-:W1:Y:S01]  /*2fb0*/  SHFL.IDX PT, R20, R23, RZ, 0x181f ;  /* 0x00181fff17147589 */ /* 0x000e6200000e0000 */
[----:B--2---:R-:W-:-:S04]  /*2fc0*/  IADD3 R26, P5, P4, R26, R14, R11 ;  /* 0x0000000e1a1a7210 */ /* 0x004fc80007cbe00b */
[----:B---3--:R-:W-:Y:S02]  /*2fd0*/  IADD3.X R27, RZ, R15, R12, P5, P4 ;  /* 0x0000000fff1b7210 */ /* 0x008fe40002fe840c */
[----:B------:R-:W-:Y:S01]  /*2fe0*/  IADD3 R24, P5, P4, R25, R14, R8 ;  /* 0x0000000e19187210 */ /* 0x000fe20007cbe008 */
[----:B----4-:R-:W-:-:S03]  /*2ff0*/  IMAD.SHL.U32 R6, R133, 0x2, RZ ;  /* 0x0000000285067824 */ /* 0x010fc600078e00ff */
[----:B------:R-:W-:Y:S02]  /*3000*/  IADD3.X R25, RZ, R15, R9, P5, P4 ;  /* 0x0000000fff197210 */ /* 0x000fe40002fe8409 */
[----:B------:R-:W-:Y:S02]  /*3010*/  IADD3 R14, P5, P4, R13, R14, R6 ;  /* 0x0000000e0d0e7210 */ /* 0x000fe40007cbe006 */
[----:B------:R-:W-:-:S04]  /*3020*/  SHF.L.U64.HI R13, R133, 0x1, R2 ;  /* 0x00000001850d7819 */ /* 0x000fc80000010202 */
[----:B------:R-:W-:Y:S02]  /*3030*/  IADD3.X R15, RZ, R15, R13, P5, P4 ;  /* 0x0000000fff0f7210 */ /* 0x000fe40002fe840d */
[C---:B-----5:R-:W-:Y:S02]  /*3040*/  IADD3 R36, P5, R21.reuse, R11, RZ ;  /* 0x0000000b15247210 */ /* 0x060fe40007fbe0ff */
[----:B------:R-:W-:-:S03]  /*3050*/  IADD3 R8, P4, R21, R8, RZ ;  /* 0x0000000815087210 */ /* 0x000fc60007f9e0ff */
[----:B-1----:R-:W-:Y:S01]  /*3060*/  IMAD.X R37, R20, 0x1, R12, P5 ;  /* 0x0000000114257824 */ /* 0x002fe200028e060c */
[----:B------:R-:W-:Y:S01]  /*3070*/  ISETP.NE.U32.AND P5, PT, R10, RZ, PT ;  /* 0x000000ff0a00720c */ /* 0x000fe20003fa5070 */
[C---:B------:R-:W-:Y:S01]  /*3080*/  IMAD.X R9, R20.reuse, 0x1, R9, P4 ;  /* 0x0000000114097824 */ /* 0x040fe200020e0609 */
[----:B------:R-:W-:Y:S02]  /*3090*/  IADD3 R10, P4, R21, R6, RZ ;  /* 0x00000006150a7210 */ /* 0x000fe40007f9e0ff */
[----:B------:R1:W-:Y:S03]  /*30a0*/  LDGSTS.E.BYPASS.LTC128B.128 [R207+0x6100], [R36.64], !P3 ;  /* 0x0610000024cf7fae */ /* 0x0003e6000d901d4c */
[----:B------:R-:W-:Y:S01]  /*30b0*/  IMAD.X R11, R20, 0x1, R13, P4 ;  /* 0x00000001140b7824 */ /* 0x000fe200020e060d */
[----:B------:R1:W-:Y:S01]  /*30c0*/  LDGSTS.E.BYPASS.LTC128B.128 [R207+0x8100], [R8.64], !P2 ;  /* 0x0810000008cf7fae */ /* 0x0003e2000d101d4c */
[----:B------:R-:W-:-:S03]  /*30d0*/  ISETP.NE.U32.AND P4, PT, R7, RZ, PT ;  /* 0x000000ff0700720c */ /* 0x000fc60003f85070 */
[----:B------:R1:W-:Y:S04]  /*30e0*/  LDGSTS.E.BYPASS.LTC128B.128 [R207+0xa100], [R10.64], !P1 ;  /* 0x0a1000000acf7fae */ /* 0x0003e8000c901d4c */
[----:B------:R1:W-:Y:S01]  /*30f0*/  LDGSTS.E.BYPASS.LTC128B.128.ZFILL [R207+0x7100], [R26.64], P5 ;  /* 0x071000001acf7fae */ /* 0x0003e2000a941d4c */
[----:B------:R-:W-:-:S05]  /*3100*/  ISETP.NE.U32.AND P5, PT, R22, RZ, PT ;  /* 0x000000ff1600720c */ /* 0x000fca0003fa5070 */
[----:B------:R1:W-:Y:S08]  /*3110*/  LDGSTS.E.BYPASS.LTC128B.128.ZFILL [R207+0x9100], [R24.64], P4 ;  /* 0x0910000018cf7fae */ /* 0x0003f0000a141d4c */
[----:B------:R1:W-:Y:S02]  /*3120*/  LDGSTS.E.BYPASS.LTC128B.128.ZFILL [R207+0xb100], [R14.64], P5 ;  /* 0x0b1000000ecf7fae */ /* 0x0003e4000a941d4c */
.L_x_10:
[----:B--234-:R-:W-:Y:S01]  /*3130*/  LOP3.LUT R4, R4, 0xffffffe0, RZ, 0xc0, !PT ;  /* 0xffffffe004047812 */ /* 0x01cfe200078ec0ff */
[----:B------:R-:W-:Y:S01]  /*3140*/  IMAD.SHL.U32 R203, R203, 0x2, RZ ;  /* 0x00000002cbcb7824 */ /* 0x000fe200078e00ff */
[----:B------:R-:W-:Y:S01]  /*3150*/  UIADD3 UR6, UR6, -0x2, URZ ;  /* 0xfffffffe06067890 */ /* 0x000fe2000fffe03f */
[----:B------:R-:W0:Y:S02]  /*3160*/  LDGDEPBAR ;  /* 0x00000000000079af */ /* 0x000e240000000000 */
[----:B------:R-:W-:Y:S01]  /*3170*/  IMAD.IADD R7, R3, 0x1, -R4 ;  /* 0x0000000103077824 */ /* 0x000fe200078e0a04 */
[----:B------:R-:W-:Y:S01]  /*3180*/  UISETP.GE.AND UP0, UPT, UR6, UR7, UPT ;  /* 0x000000070600728c */ /* 0x000fe2000bf06270 */
[----:B------:R-:W-:Y:S01]  /*3190*/  IMAD.U32 R3, RZ, RZ, UR9 ;  /* 0x00000009ff037e24 */ /* 0x000fe2000f8e00ff */
[----:B-1----:R-:W-:Y:S01]  /*31a0*/  LDSM.16.MT88.4 R40, [R203+0x2100] ;  /* 0x00210000cb28783b */ /* 0x002fe20000004200 */
[C---:B------:R-:W-:Y:S01]  /*31b0*/  IMAD R197, R5.reuse, 0x2, R203 ;  /* 0x0000000205c57824 */ /* 0x040fe200078e02cb */
[----:B------:R-:W-:Y:S01]  /*31c0*/  SHF.R.S32.HI R4, RZ, 0x1f, R7 ;  /* 0x0000001fff047819 */ /* 0x000fe20000011407 */
[----:B------:R-:W-:Y:S01]  /*31d0*/  IMAD R198, R0, 0x2, R203 ;  /* 0x0000000200c67824 */ /* 0x000fe200078e02cb */
[----:B------:R-:W-:Y:S02]  /*31e0*/  LDSM.16.MT88.4 R124, [R203+0x100] ;  /* 0x00010000cb7c783b */ /* 0x000fe40000004200 */
[----:B------:R-:W-:Y:S01]  /*31f0*/  LEA.HI R4, R4, R7, RZ, 0x2 ;  /* 0x0000000704047211 */ /* 0x000fe200078f10ff */
[----:B------:R-:W-:Y:S01]  /*3200*/  IMAD R196, R5, 0x2, R198 ;  /* 0x0000000205c47824 */ /* 0x000fe200078e02c6 */
[----:B------:R-:W-:Y:S02]  /*3210*/  LDSM.16.MT88.4 R116, [R198+0x100] ;  /* 0x00010000c674783b */ /* 0x000fe40000004200 */
[----:B------:R-:W-:-:S02]  /*3220*/  LOP3.LUT R4, R4, 0x7ffffffc, RZ, 0xc0, !PT ;  /* 0x7ffffffc04047812 */ /* 0x000fc400078ec0ff */
[----:B------:R-:W-:Y:S03]  /*3230*/  LDSM.16.MT88.4 R108, [R197+0x100] ;  /* 0x00010000c56c783b */ /* 0x000fe60000004200 */
[----:B------:R-:W-:Y:S01]  /*3240*/  IMAD.IADD R4, R7, 0x1, -R4 ;  /* 0x0000000107047824 */ /* 0x000fe200078e0a04 */
[----:B------:R-:W-:Y:S03]  /*3250*/  LDSM.16.MT88.4 R100, [R196+0x100] ;  /* 0x00010000c464783b */ /* 0x000fe60000004200 */
[----:B------:R-:W-:Y:S01]  /*3260*/  IMAD R3, R4, -0x2, R3 ;  /* 0xfffffffe04037824 */ /* 0x000fe200078e0203 */
[----:B------:R-:W-:Y:S04]  /*3270*/  LDSM.16.MT88.4 R48, [R198+0x2100] ;  /* 0x00210000c630783b */ /* 0x000fe80000004200 */
[C---:B------:R-:W-:Y:S01]  /*3280*/  ISETP.GT.AND P5, PT, R3.reuse, RZ, PT ;  /* 0x000000ff0300720c */ /* 0x040fe20003fa4270 */
[----:B------:R-:W-:Y:S01]  /*3290*/  LDSM.16.MT88.4 R64, [R196+0x2100] ;  /* 0x00210000c440783b */ /* 0x000fe20000004200 */
[----:B------:R-:W-:-:S02]  /*32a0*/  ISETP.GT.AND P4, PT, R3, 0x1, PT ;  /* 0x000000010300780c */ /* 0x000fc40003f84270 */
[----:B------:R-:W-:Y:S01]  /*32b0*/  FSEL R57, R57, -INF , P5 ;  /* 0xff80000039397808 */ /* 0x000fe20002800000 */
[----:B------:R-:W-:Y:S01]  /*32c0*/  LDSM.16.MT88.4 R72, [R203+0x4100] ;  /* 0x00410000cb48783b */ /* 0x000fe20000004200 */
[----:B------:R-:W-:Y:S02]  /*32d0*/  FSEL R76, R76, -INF , P5 ;  /* 0xff8000004c4c7808 */ /* 0x000fe40002800000 */
[----:B------:R-:W-:Y:S01]  /*32e0*/  ISETP.GT.AND P5, PT, R3, 0x8, PT ;  /* 0x000000080300780c */ /* 0x000fe20003fa4270 */
[----:B------:R-:W-:Y:S01]  /*32f0*/  LDSM.16.MT88.4 R80, [R198+0x4100] ;  /* 0x00410000c650783b */ /* 0x000fe20000004200 */
[----:B------:R-:W-:Y:S02]  /*3300*/  FSEL R6, R77, -INF , P4 ;  /* 0xff8000004d067808 */ /* 0x000fe40002000000 */
[----:B------:R-:W-:Y:S01]  /*3310*/  FSEL R15, R56, -INF , P4 ;  /* 0xff800000380f7808 */ /* 0x000fe20002000000 */
[----:B------:R-:W-:Y:S01]  /*3320*/  LDSM.16.MT88.4 R88, [R197+0x4100] ;  /* 0x00410000c558783b */ /* 0x000fe20000004200 */
[----:B------:R-:W-:-:S02]  /*3330*/  FSEL R30, R30, -INF , P5 ;  /* 0xff8000001e1e7808 */ /* 0x000fc40002800000 */
[----:B------:R-:W-:Y:S01]  /*3340*/  FSEL R21, R28, -INF , P5 ;  /* 0xff8000001c157808 */ /* 0x000fe20002800000 */
[----:B------:R-:W-:Y:S01]  /*3350*/  LDSM.16.MT88.4 R136, [R198+0x900] ;  /* 0x00090000c688783b */ /* 0x000fe20000004200 */
[C---:B------:R-:W-:Y:S02]  /*3360*/  ISETP.GT.AND P4, PT, R3.reuse, 0x9, PT ;  /* 0x000000090300780c */ /* 0x040fe40003f84270 */
[----:B------:R-:W-:Y:S01]  /*3370*/  ISETP.GT.AND P5, PT, R3, 0x10, PT ;  /* 0x000000100300780c */ /* 0x000fe20003fa4270 */
[----:B------:R-:W-:Y:S01]  /*3380*/  LDSM.16.MT88.4 R24, [R198+0x2900] ;  /* 0x00290000c618783b */ /* 0x000fe20000004200 */
[----:B------:R-:W-:Y:S02]  /*3390*/  FSEL R4, R31, -INF , P4 ;  /* 0xff8000001f047808 */ /* 0x000fe40002000000 */
[----:B------:R-:W-:Y:S02]  /*33a0*/  FSEL R29, R29, -INF , P4 ;  /* 0xff8000001d1d7808 */ /* 0x000fe40002000000 */
[----:B------:R-:W-:-:S02]  /*33b0*/  FSEL R14, R16, -INF , P5 ;  /* 0xff800000100e7808 */ /* 0x000fc40002800000 */
[----:B------:R-:W-:Y:S02]  /*33c0*/  ISETP.GT.AND P4, PT, R3, 0x11, PT ;  /* 0x000000110300780c */ /* 0x000fe40003f84270 */
[----:B------:R-:W-:Y:S02]  /*33d0*/  FMNMX.FTZ R16, R76, R15, !PT ;  /* 0x0000000f4c107209 */ /* 0x000fe40007810000 */
[----:B------:R-:W-:Y:S02]  /*33e0*/  FSEL R12, R17, -INF , P4 ;  /* 0xff800000110c7808 */ /* 0x000fe40002000000 */
[----:B------:R-:W-:Y:S02]  /*33f0*/  FMNMX.FTZ R16, R21, R16, !PT ;  /* 0x0000001015107209 */ /* 0x000fe40007810000 */
[----:B------:R-:W-:Y:S02]  /*3400*/  FMNMX.FTZ R17, R57, R6, !PT ;  /* 0x0000000639117209 */ /* 0x000fe40007810000 */
[----:B------:R-:W-:-:S02]  /*3410*/  FSEL R13, R32, -INF , P5 ;  /* 0xff800000200d7808 */ /* 0x000fc40002800000 */
[----:B------:R-:W-:Y:S02]  /*3420*/  FMNMX.FTZ R16, R29, R16, !PT ;  /* 0x000000101d107209 */ /* 0x000fe40007810000 */
[----:B------:R-:W-:Y:S02]  /*3430*/  FMNMX.FTZ R17, R30, R17, !PT ;  /* 0x000000111e117209 */ /* 0x000fe40007810000 */
[----:B------:R-:W-:Y:S02]  /*3440*/  ISETP.GT.AND P5, PT, R3, 0x18, PT ;  /* 0x000000180300780c */ /* 0x000fe40003fa4270 */
[----:B------:R-:W-:Y:S02]  /*3450*/  FSEL R11, R33, -INF , P4 ;  /* 0xff800000210b7808 */ /* 0x000fe40002000000 */
[----:B------:R-:W-:Y:S02]  /*3460*/  FMNMX.FTZ R16, R13, R16, !PT ;  /* 0x000000100d107209 */ /* 0x000fe40007810000 */
[----:B------:R-:W-:-:S02]  /*3470*/  FMNMX.FTZ R17, R4, R17, !PT ;  /* 0x0000001104117209 */ /* 0x000fc40007810000 */
[----:B------:R-:W-:Y:S02]  /*3480*/  ISETP.GT.AND P4, PT, R3, 0x19, PT ;  /* 0x000000190300780c */ /* 0x000fe40003f84270 */
[----:B------:R-:W-:Y:S02]  /*3490*/  FSEL R9, R35, -INF , P5 ;  /* 0xff80000023097808 */ /* 0x000fe40002800000 */
[----:B------:R-:W-:Y:S02]  /*34a0*/  FMNMX.FTZ R16, R11, R16, !PT ;  /* 0x000000100b107209 */ /* 0x000fe40007810000 */
[----:B------:R-:W-:Y:S02]  /*34b0*/  FMNMX.FTZ R17, R14, R17, !PT ;  /* 0x000000110e117209 */ /* 0x000fe40007810000 */
[----:B------:R-:W-:Y:S02]  /*34c0*/  FSEL R10, R18, -INF , P5 ;  /* 0xff800000120a7808 */ /* 0x000fe40002800000 */
[----:B------:R-:W-:-:S02]  /*34d0*/  ISETP.GT.AND P5, PT, R3, 0x20, PT ;  /* 0x000000200300780c */ /* 0x000fc40003fa4270 */
[----:B------:R-:W-:Y:S02]  /*34e0*/  FSEL R7, R34, -INF , P4 ;  /* 0xff80000022077808 */ /* 0x000fe40002000000 */
[----:B------:R-:W-:Y:S01]  /*34f0*/  FMNMX.FTZ R16, R9, R16, !PT ;  /* 0x0000001009107209 */ /* 0x000fe20007810000 */
[----:B------:R-:W-:Y:S01]  /*3500*/  LDSM.16.MT88.4 R32, [R197+0x900] ;  /* 0x00090000c520783b */ /* 0x000fe20000004200 */
[----:B------:R-:W-:Y:S02]  /*3510*/  FMNMX.FTZ R17, R12, R17, !PT ;  /* 0x000000110c117209 */ /* 0x000fe40007810000 */
[----:B------:R-:W-:Y:S02]  /*3520*/  FSEL R8, R19, -INF , P4 ;  /* 0xff80000013087808 */ /* 0x000fe40002000000 */
[----:B------:R-:W-:Y:S02]  /*3530*/  ISETP.GT.AND P4, PT, R3, 0x21, PT ;  /* 0x000000210300780c */ /* 0x000fe40003f84270 */
[----:B------:R-:W-:-:S02]  /*3540*/  FSEL R171, R171, -INF , P5 ;  /* 0xff800000abab7808 */ /* 0x000fc40002800000 */
[----:B------:R-:W-:Y:S02]  /*3550*/  FMNMX.FTZ R16, R7, R16, !PT ;  /* 0x0000001007107209 */ /* 0x000fe40007810000 */
[----:B------:R-:W-:Y:S02]  /*3560*/  FMNMX.FTZ R17, R10, R17, !PT ;  /* 0x000000110a117209 */ /* 0x000fe40007810000 */
[----:B------:R-:W-:Y:S02]  /*3570*/  FSEL R166, R166, -INF , P5 ;  /* 0xff800000a6a67808 */ /* 0x000fe40002800000 */
[----:B------:R-:W-:Y:S02]  /*3580*/  ISETP.GT.AND P5, PT, R3, 0x28, PT ;  /* 0x000000280300780c */ /* 0x000fe40003fa4270 */
[----:B------:R-:W-:Y:S02]  /*3590*/  FSEL R163, R163, -INF , P4 ;  /* 0xff800000a3a37808 */ /* 0x000fe40002000000 */
[----:B------:R-:W-:-:S02]  /*35a0*/  FMNMX.FTZ R16, R171, R16, !PT ;  /* 0x00000010ab107209 */ /* 0x000fc40007810000 */
[----:B------:R-:W-:Y:S02]  /*35b0*/  FMNMX.FTZ R17, R8, R17, !PT ;  /* 0x0000001108117209 */ /* 0x000fe40007810000 */
[----:B------:R-:W-:Y:S02]  /*35c0*/  FSEL R176, R176, -INF , P4 ;  /* 0xff800000b0b07808 */ /* 0x000fe40002000000 */
[----:B------:R-:W-:Y:S02]  /*35d0*/  ISETP.GT.AND P4, PT, R3, 0x29, PT ;  /* 0x000000290300780c */ /* 0x000fe40003f84270 */
[----:B------:R-:W-:Y:S02]  /*35e0*/  FSEL R169, R169, -INF , P5 ;  /* 0xff800000a9a97808 */ /* 0x000fe40002800000 */
[----:B------:R-:W-:Y:S02]  /*35f0*/  FMNMX.FTZ R16, R163, R16, !PT ;  /* 0x00000010a3107209 */ /* 0x000fe40007810000 */
[----:B------:R-:W-:-:S02]  /*3600*/  FMNMX.FTZ R17, R166, R17, !PT ;  /* 0x00000011a6117209 */ /* 0x000fc40007810000 */
[----:B------:R-:W-:Y:S02]  /*3610*/  FSEL R168, R168, -INF , P5 ;  /* 0xff800000a8a87808 */ /* 0x000fe40002800000 */
[----:B------:R-:W-:Y:S02]  /*3620*/  ISETP.GT.AND P5, PT, R3, 0x30, PT ;  /* 0x000000300300780c */ /* 0x000fe40003fa4270 */
[----:B------:R-:W-:Y:S02]  /*3630*/  FSEL R165, R165, -INF , P4 ;  /* 0xff800000a5a57808 */ /* 0x000fe40002000000 */
[----:B------:R-:W-:Y:S02]  /*3640*/  FMNMX.FTZ R16, R169, R16, !PT ;  /* 0x00000010a9107209 */ /* 0x000fe40007810000 */
[----:B------:R-:W-:Y:S02]  /*3650*/  FMNMX.FTZ R17, R176, R17, !PT ;  /* 0x00000011b0117209 */ /* 0x000fe40007810000 */
[----:B------:R-:W-:-:S02]  /*3660*/  FSEL R174, R174, -INF , P4 ;  /* 0xff800000aeae7808 */ /* 0x000fc40002000000 */
[----:B------:R-:W-:Y:S02]  /*3670*/  ISETP.GT.AND P4, PT, R3, 0x31, PT ;  /* 0x000000310300780c */ /* 0x000fe40003f84270 */
[----:B------:R-:W-:Y:S02]  /*3680*/  FSEL R175, R175, -INF , P5 ;  /* 0xff800000afaf7808 */ /* 0x000fe40002800000 */
[----:B------:R-:W-:Y:S02]  /*3690*/  FMNMX.FTZ R16, R165, R16, !PT ;  /* 0x00000010a5107209 */ /* 0x000fe40007810000 */
[----:B------:R-:W-:Y:S02]  /*36a0*/  FMNMX.FTZ R17, R168, R17, !PT ;  /* 0x00000011a8117209 */ /* 0x000fe40007810000 */
[----:B------:R-:W-:Y:S02]  /*36b0*/  FSEL R170, R170, -INF , P5 ;  /* 0xff800000aaaa7808 */ /* 0x000fe40002800000 */
[----:B------:R-:W-:-:S02]  /*36c0*/  ISETP.GT.AND P5, PT, R3, 0x38, PT ;  /* 0x000000380300780c */ /* 0x000fc40003fa4270 */
[----:B------:R-:W-:Y:S02]  /*36d0*/  FSEL R173, R173, -INF , P4 ;  /* 0xff800000adad7808 */ /* 0x000fe40002000000 */
[----:B------:R-:W-:Y:S02]  /*36e0*/  FMNMX.FTZ R16, R175, R16, !PT ;  /* 0x00000010af107209 */ /* 0x000fe40007810000 */
[----:B------:R-:W-:Y:S02]  /*36f0*/  FMNMX.FTZ R17, R174, R17, !PT ;  /* 0x00000011ae117209 */ /* 0x000fe40007810000 */
[----:B------:R-:W-:Y:S02]  /*3700*/  FSEL R142, R142, -INF , P4 ;  /* 0xff8000008e8e7808 */ /* 0x000fe40002000000 */
[----:B------:R-:W-:Y:S02]  /*3710*/  ISETP.GT.AND P4, PT, R3, 0x39, PT ;  /* 0x000000390300780c */ /* 0x000fe40003f84270 */
[----:B------:R-:W-:-:S02]  /*3720*/  FSEL R143, R143, -INF , P5 ;  /* 0xff8000008f8f7808 */ /* 0x000fc40002800000 */
[----:B------:R-:W-:Y:S02]  /*3730*/  FMNMX.FTZ R16, R173, R16, !PT ;  /* 0x00000010ad107209 */ /* 0x000fe40007810000 */
[----:B------:R-:W-:Y:S02]  /*3740*/  FMNMX.FTZ R17, R170, R17, !PT ;  /* 0x00000011aa117209 */ /* 0x000fe40007810000 */
[----:B------:R-:W-:Y:S02]  /*3750*/  FSEL R141, R141, -INF , P4 ;  /* 0xff8000008d8d7808 */ /* 0x000fe40002000000 */
[----:B------:R-:W-:Y:S02]  /*3760*/  FMNMX.FTZ R16, R143, R16, !PT ;  /* 0x000000108f107209 */ /* 0x000fe40007810000 */
[----:B------:R-:W-:Y:S02]  /*3770*/  FSEL R140, R140, -INF , P5 ;  /* 0xff8000008c8c7808 */ /* 0x000fe40002800000 */
[----:B------:R-:W-:-:S02]  /*3780*/  FMNMX.FTZ R17, R142, R17, !PT ;  /* 0x000000118e117209 */ /* 0x000fc40007810000 */
[----:B------:R-:W-:Y:S02]  /*3790*/  FMNMX.FTZ R3, R141, R16, !PT ;  /* 0x000000108d037209 */ /* 0x000fe40007810000 */
[----:B------:R-:W-:Y:S02]  /*37a0*/  FSEL R164, R164, -INF , P4 ;  /* 0xff800000a4a47808 */ /* 0x000fe40002000000 */
[----:B------:R-:W-:Y:S01]  /*37b0*/  FMNMX.FTZ R17, R140, R17, !PT ;  /* 0x000000118c117209 */ /* 0x000fe20007810000 */
[----:B------:R-:W1:Y:S03]  /*37c0*/  SHFL.BFLY PT, R16, R3, 0x2, 0x1f ;  /* 0x0c401f0003107f89 */ /* 0x000e6600000e0000 */
[----:B------:R-:W-:-:S05]  /*37d0*/  FMNMX.FTZ R18, R164, R17, !PT ;  /* 0x00000011a4127209 */ /* 0x000fca0007810000 */
[----:B------:R-:W2:Y:S01]  /*37e0*/  SHFL.BFLY PT, R19, R18, 0x2, 0x1f ;  /* 0x0c401f0012137f89 */ /* 0x000ea200000e0000 */
[----:B-1----:R-:W-:-:S05]  /*37f0*/  FMNMX.FTZ R17, R3, R16, !PT ;  /* 0x0000001003117209 */ /* 0x002fca0007810000 */
[----:B------:R-:W1:Y:S01]  /*3800*/  SHFL.BFLY PT, R132, R17, 0x1, 0x1f ;  /* 0x0c201f0011847f89 */ /* 0x000e6200000e0000 */
[----:B--2---:R-:W-:-:S05]  /*3810*/  FMNMX.FTZ R16, R18, R19, !PT ;  /* 0x0000001312107209 */ /* 0x004fca0007810000 */
[----:B------:R-:W2:Y:S01]  /*3820*/  SHFL.BFLY PT, R3, R16, 0x1, 0x1f ;  /* 0x0c201f0010037f89 */ /* 0x000ea200000e0000 */
[----:B-1----:R-:W-:-:S04]  /*3830*/  FMNMX.FTZ R132, R17, R132, !PT ;  /* 0x0000008411847209 */ /* 0x002fc80007810000 */
[C---:B------:R-:W-:Y:S01]  /*3840*/  FSETP.NEU.FTZ.AND P4, PT, R132.reuse, -INF , PT ;  /* 0xff8000008400780b */ /* 0x040fe20003f9d000 */
[----:B------:R-:W-:Y:S01]  /*3850*/  FMUL.FTZ R172, R132, c[0x0][0x2d0] ;  /* 0x0000b40084ac7a20 */ /* 0x000fe20000410000 */
[----:B--2---:R-:W-:-:S04]  /*3860*/  FMNMX.FTZ R3, R3, R16, !PT ;  /* 0x0000001003037209 */ /* 0x004fc80007810000 */
[----:B------:R-:W-:Y:S01]  /*3870*/  FSEL R172, R172, RZ, P4 ;  /* 0x000000ffacac7208 */ /* 0x000fe20002000000 */
[----:B------:R-:W-:Y:S01]  /*3880*/  LDSM.16.MT88.4 R16, [R197+0x2900] ;  /* 0x00290000c510783b */ /* 0x000fe20000004200 */
[C---:B------:R-:W-:Y:S01]  /*3890*/  FSETP.NEU.FTZ.AND P4, PT, R3.reuse, -INF , PT ;  /* 0xff8000000300780b */ /* 0x040fe20003f9d000 */
[----:B------:R-:W-:Y:S02]  /*38a0*/  FMUL.FTZ R167, R3, c[0x0][0x2d0] ;  /* 0x0000b40003a77a20 */ /* 0x000fe40000410000 */
[--C-:B------:R-:W-:Y:S02]  /*38b0*/  FFMA.FTZ R157, R76, c[0x0][0x2d0], -R172.reuse ;  /* 0x0000b4004c9d7a23 */ /* 0x100fe400000108ac */
[--C-:B------:R-:W-:Y:S01]  /*38c0*/  FFMA.FTZ R156, R15, c[0x0][0x2d0], -R172.reuse ;  /* 0x0000b4000f9c7a23 */ /* 0x100fe200000108ac */
[----:B------:R-:W-:Y:S01]  /*38d0*/  FSEL R167, R167, RZ, P4 ;  /* 0x000000ffa7a77208 */ /* 0x000fe20002000000 */
[--C-:B------:R-:W-:Y:S01]  /*38e0*/  FFMA.FTZ R154, R21, c[0x0][0x2d0], -R172.reuse ;  /* 0x0000b400159a7a23 */ /* 0x100fe200000108ac */
[----:B------:R-:W-:Y:S01]  /*38f0*/  PLOP3.LUT P4, PT, PT, PT, UP0, 0x80, 0x0 ;  /* 0x000000000000781c */ /* 0x000fe20003f8f008 */
[----:B------:R-:W-:Y:S01]  /*3900*/  FFMA.FTZ R151, R29, c[0x0][0x2d0], -R172 ;  /* 0x0000b4001d977a23 */ /* 0x000fe200000108ac */
[----:B------:R-:W-:Y:S01]  /*3910*/  MUFU.EX2 R157, R157 ;  /* 0x0000009d009d7308 */ /* 0x000fe20000000800 */
[--C-:B------:R-:W-:Y:S01]  /*3920*/  FFMA.FTZ R158, R57, c[0x0][0x2d0], -R167.reuse ;  /* 0x0000b400399e7a23 */ /* 0x100fe200000108a7 */
[----:B------:R-:W-:Y:S01]  /*3930*/  LDSM.16.MT88.4 R20, [R203+0x900] ;  /* 0x00090000cb14783b */ /* 0x000fe20000004200 */
[----:B------:R-:W-:-:S02]  /*3940*/  FFMA.FTZ R159, R6, c[0x0][0x2d0], -R167 ;  /* 0x0000b400069f7a23 */ /* 0x000fc400000108a7 */
[--C-:B------:R-:W-:Y:S01]  /*3950*/  FFMA.FTZ R161, R30, c[0x0][0x2d0], -R167.reuse ;  /* 0x0000b4001ea17a23 */ /* 0x100fe200000108a7 */
[----:B------:R-:W1:Y:S01]  /*3960*/  LDSM.16.MT88.4 R56, [R197+0x2100] ;  /* 0x00210000c538783b */ /* 0x000e620000004200 */
[--C-:B------:R-:W-:Y:S01]  /*3970*/  FFMA.FTZ R152, R4, c[0x0][0x2d0], -R167.reuse ;  /* 0x0000b40004987a23 */ /* 0x100fe200000108a7 */
[----:B------:R-:W2:Y:S01]  /*3980*/  MUFU.EX2 R156, R156 ;  /* 0x0000009c009c7308 */ /* 0x000ea20000000800 */
[--C-:B------:R-:W-:Y:S01]  /*3990*/  FFMA.FTZ R146, R7, c[0x0][0x2d0], -R172.reuse ;  /* 0x0000b40007927a23 */ /* 0x100fe200000108ac */
[----:B------:R-:W-:Y:S01]  /*39a0*/  LDSM.16.MT88.4 R28, [R196+0x900] ;  /* 0x00090000c41c783b */ /* 0x000fe20000004200 */
[--C-:B------:R-:W-:Y:S02]  /*39b0*/  FFMA.FTZ R150, R11, c[0x0][0x2d0], -R172.reuse ;  /* 0x0000b4000b967a23 */ /* 0x100fe400000108ac */
[----:B------:R-:W-:Y:S01]  /*39c0*/  FFMA.FTZ R149, R9, c[0x0][0x2d0], -R172 ;  /* 0x0000b40009957a23 */ /* 0x000fe200000108ac */
[----:B------:R-:W3:Y:S01]  /*39d0*/  LDSM.16.MT88.4 R4, [R196+0x4100] ;  /* 0x00410000c404783b */ /* 0x000ee20000004200 */
[--C-:B------:R-:W-:Y:S01]  /*39e0*/  FFMA.FTZ R147, R10, c[0x0][0x2d0], -R167.reuse ;  /* 0x0000b4000a937a23 */ /* 0x100fe200000108a7 */
[----:B------:R-:W-:Y:S01]  /*39f0*/  MUFU.EX2 R154, R154 ;  /* 0x0000009a009a7308 */ /* 0x000fe20000000800 */
[----:B------:R-:W-:-:S02]  /*3a00*/  FFMA.FTZ R0, R8, c[0x0][0x2d0], -R167 ;  /* 0x0000b40008007a23 */ /* 0x000fc400000108a7 */
[----:B------:R-:W4:Y:S01]  /*3a10*/  LDSM.16.MT88.4 R8, [R203+0x2900] ;  /* 0x00290000cb08783b */ /* 0x000f220000004200 */
[--C-:B------:R-:W-:Y:S02]  /*3a20*/  FFMA.FTZ R155, R13, c[0x0][0x2d0], -R172.reuse ;  /* 0x0000b4000d9b7a23 */ /* 0x100fe400000108ac */
[--C-:B------:R-:W-:Y:S02]  /*3a30*/  FFMA.FTZ R153, R14, c[0x0][0x2d0], -R167.reuse ;  /* 0x0000b4000e997a23 */ /* 0x100fe400000108a7 */
[----:B------:R-:W5:Y:S01]  /*3a40*/  MUFU.EX2 R151, R151 ;  /* 0x0000009700977308 */ /* 0x000f620000000800 */
[----:B--2---:R-:W-:Y:S01]  /*3a50*/  F2FP.BF16.PACK_AB R96, R156, R157 ;  /* 0x0000009d9c60723e */ /* 0x004fe200000010ff */
[----:B------:R-:W-:Y:S02]  /*3a60*/  FFMA.FTZ R148, R12, c[0x0][0x2d0], -R167 ;  /* 0x0000b4000c947a23 */ /* 0x000fe400000108a7 */
[----:B------:R-:W2:Y:S01]  /*3a70*/  LDSM.16.MT88.4 R12, [R196+0x2900] ;  /* 0x00290000c40c783b */ /* 0x000ea20000004200 */
[----:B------:R-:W-:-:S02]  /*3a80*/  FFMA.FTZ R160, R171, c[0x0][0x2d0], -R172 ;  /* 0x0000b400aba07a23 */ /* 0x000fc400000108ac */
[--C-:B------:R-:W-:Y:S01]  /*3a90*/  FFMA.FTZ R162, R169, c[0x0][0x2d0], -R172.reuse ;  /* 0x0000b400a9a27a23 */ /* 0x100fe200000108ac */
[----:B------:R-:W-:Y:S01]  /*3aa0*/  MUFU.EX2 R158, R158 ;  /* 0x0000009e009e7308 */ /* 0x000fe20000000800 */
[--C-:B------:R-:W-:Y:S02]  /*3ab0*/  FFMA.FTZ R163, R163, c[0x0][0x2d0], -R172.reuse ;  /* 0x0000b400a3a37a23 */ /* 0x100fe400000108ac */
[----:B------:R-:W-:Y:S02]  /*3ac0*/  FFMA.FTZ R165, R165, c[0x0][0x2d0], -R172 ;  /* 0x0000b400a5a57a23 */ /* 0x000fe400000108ac */
[--C-:B------:R-:W-:Y:S02]  /*3ad0*/  FFMA.FTZ R166, R166, c[0x0][0x2d0], -R167.reuse ;  /* 0x0000b400a6a67a23 */ /* 0x100fe400000108a7 */
[--C-:B------:R-:W-:Y:S01]  /*3ae0*/  FFMA.FTZ R169, R176, c[0x0][0x2d0], -R167.reuse ;  /* 0x0000b400b0a97a23 */ /* 0x100fe200000108a7 */
[----:B------:R-:W1:Y:S01]  /*3af0*/  MUFU.EX2 R159, R159 ;  /* 0x0000009f009f7308 */ /* 0x000e620000000800 */
[----:B-----5:R-:W-:Y:S01]  /*3b00*/  F2FP.BF16.PACK_AB R98, R151, R154 ;  /* 0x0000009a9762723e */ /* 0x020fe200000010ff */
[----:B------:R-:W-:-:S02]  /*3b10*/  FFMA.FTZ R168, R168, c[0x0][0x2d0], -R167 ;  /* 0x0000b400a8a87a23 */ /* 0x000fc400000108a7 */
[--C-:B------:R-:W-:Y:S02]  /*3b20*/  FFMA.FTZ R171, R174, c[0x0][0x2d0], -R167.reuse ;  /* 0x0000b400aeab7a23 */ /* 0x100fe400000108a7 */
[--C-:B------:R-:W-:Y:S02]  /*3b30*/  FFMA.FTZ R174, R175, c[0x0][0x2d0], -R172.reuse ;  /* 0x0000b400afae7a23 */ /* 0x100fe400000108ac */
[----:B------:R-:W-:Y:S01]  /*3b40*/  MUFU.EX2 R161, R161 ;  /* 0x000000a100a17308 */ /* 0x000fe20000000800 */
[--C-:B------:R-:W-:Y:S02]  /*3b50*/  FFMA.FTZ R173, R173, c[0x0][0x2d0], -R172.reuse ;  /* 0x0000b400adad7a23 */ /* 0x100fe400000108ac */
[--C-:B------:R-:W-:Y:S02]  /*3b60*/  FFMA.FTZ R175, R143, c[0x0][0x2d0], -R172.reuse ;  /* 0x0000b4008faf7a23 */ /* 0x100fe400000108ac */
[----:B------:R-:W-:Y:S02]  /*3b70*/  FFMA.FTZ R172, R141, c[0x0][0x2d0], -R172 ;  /* 0x0000b4008dac7a23 */ /* 0x000fe400000108ac */
[--C-:B------:R-:W-:Y:S01]  /*3b80*/  FFMA.FTZ R170, R170, c[0x0][0x2d0], -R167.reuse ;  /* 0x0000b400aaaa7a23 */ /* 0x100fe200000108a7 */
[----:B------:R-:W5:Y:S01]  /*3b90*/  MUFU.EX2 R152, R152 ;  /* 0x0000009800987308 */ /* 0x000f620000000800 */
[----:B-1----:R-:W-:Y:S01]  /*3ba0*/  F2FP.BF16.PACK_AB R97, R159, R158 ;  /* 0x0000009e9f61723e */ /* 0x002fe200000010ff */
[----:B------:R-:W-:-:S02]  /*3bb0*/  FFMA.FTZ R177, R142, c[0x0][0x2d0], -R167 ;  /* 0x0000b4008eb17a23 */ /* 0x000fc400000108a7 */
[--C-:B------:R-:W-:Y:S02]  /*3bc0*/  FFMA.FTZ R176, R140, c[0x0][0x2d0], -R167.reuse ;  /* 0x0000b4008cb07a23 */ /* 0x100fe400000108a7 */
[----:B------:R-:W-:Y:S01]  /*3bd0*/  FFMA.FTZ R219, R164, c[0x0][0x2d0], -R167 ;  /* 0x0000b400a4db7a23 */ /* 0x000fe200000108a7 */
[----:B------:R-:W-:Y:S01]  /*3be0*/  LDSM.16.MT88.4 R140, [R198+0x1900] ;  /* 0x00190000c68c783b */ /* 0x000fe20000004200 */
[----:B------:R-:W-:Y:S01]  /*3bf0*/  MUFU.EX2 R155, R155 ;  /* 0x0000009b009b7308 */ /* 0x000fe20000000800 */
[----:B------:R-:W-:Y:S02]  /*3c00*/  FADD.FTZ R157, R157, R156 ;  /* 0x0000009c9d9d7221 */ /* 0x000fe40000010000 */
[----:B------:R-:W-:Y:S02]  /*3c10*/  FADD.FTZ R158, R158, R159 ;  /* 0x0000009f9e9e7221 */ /* 0x000fe40000010000 */
[----:B------:R-:W-:Y:S01]  /*3c20*/  FADD.FTZ R154, R154, R157 ;  /* 0x0000009d9a9a7221 */ /* 0x000fe20000010000 */
[----:B-----5:R-:W-:-:S02]  /*3c30*/  F2FP.BF16.PACK_AB R99, R152, R161 ;  /* 0x000000a19863723e */ /* 0x020fc400000010ff */
[----:B------:R-:W1:Y:S01]  /*3c40*/  MUFU.EX2 R150, R150 ;  /* 0x0000009600967308 */ /* 0x000e620000000800 */
[----:B------:R-:W-:Y:S02]  /*3c50*/  FADD.FTZ R161, R161, R158 ;  /* 0x0000009ea1a17221 */ /* 0x000fe40000010000 */
[----:B------:R-:W-:Y:S02]  /*3c60*/  FADD.FTZ R154, R151, R154 ;  /* 0x0000009a979a7221 */ /* 0x000fe40000010000 */
[----:B------:R-:W-:Y:S01]  /*3c70*/  FADD.FTZ R152, R152, R161 ;  /* 0x000000a198987221 */ /* 0x000fe20000010000 */
[C---:B------:R-:W-:Y:S02]  /*3c80*/  HMMA.16816.F32.BF16 R36, R96.reuse, R40, RZ ;  /* 0x000000286024723c */ /* 0x040fe400000418ff */
[----:B------:R-:W-:Y:S06]  /*3c90*/  MUFU.EX2 R149, R149 ;  /* 0x0000009500957308 */ /* 0x000fec0000000800 */
[C---:B------:R-:W-:Y:S02]  /*3ca0*/  HMMA.16816.F32.BF16 R52, R96.reuse, R56, RZ ;  /* 0x000000386034723c */ /* 0x040fe400000418ff */
[----:B------:R-:W-:Y:S06]  /*3cb0*/  MUFU.EX2 R146, R146 ;  /* 0x0000009200927308 */ /* 0x000fec0000000800 */
[C---:B------:R-:W-:Y:S02]  /*3cc0*/  HMMA.16816.F32.BF16 R40, R96.reuse, R42, RZ ;  /* 0x0000002a6028723c */ /* 0x040fe400000418ff */
[----:B------:R-:W-:Y:S06]  /*3cd0*/  MUFU.EX2 R153, R153 ;  /* 0x0000009900997308 */ /* 0x000fec0000000800 */
[C---:B------:R-:W-:Y:S02]  /*3ce0*/  HMMA.16816.F32.BF16 R56, R96.reuse, R58, RZ ;  /* 0x0000003a6038723c */ /* 0x040fe400000418ff */
[----:B------:R-:W5:Y:S06]  /*3cf0*/  MUFU.EX2 R148, R148 ;  /* 0x0000009400947308 */ /* 0x000f6c0000000800 */
[C---:B------:R-:W-:Y:S02]  /*3d00*/  HMMA.16816.F32.BF16 R128, R96.reuse, R124, RZ ;  /* 0x0000007c6080723c */ /* 0x040fe400000418ff */
[----:B------:R-:W-:Y:S06]  /*3d10*/  MUFU.EX2 R147, R147 ;  /* 0x0000009300937308 */ /* 0x000fec0000000800 */
[C---:B------:R-:W-:Y:S02]  /*3d20*/  HMMA.16816.F32.BF16 R120, R96.reuse, R116, RZ ;  /* 0x000000746078723c */ /* 0x040fe400000418ff */
[----:B------:R-:W1:Y:S06]  /*3d30*/  MUFU.EX2 R0, R0 ;  /* 0x0000000000007308 */ /* 0x000e6c0000000800 */
        /* <DEDUP_REMOVED lines=31> */
[----:B------:R-:W2:Y:S06]  /*3f30*/  MUFU.EX2 R219, R219 ;  /* 0x000000db00db7308 */ /* 0x000eac0000000800 */
[C---:B---3--:R-:W-:Y:S07]  /*3f40*/  HMMA.16816.F32.BF16 R92, R96.reuse, R4, RZ ;  /* 0x00000004605c723c */ /* 0x048fee00000418ff */
[----:B-1----:R-:W-:Y:S01]  /*3f50*/  F2FP.BF16.PACK_AB R4, R150, R155 ;  /* 0x0000009b9604723e */ /* 0x002fe200000010ff */
[----:B------:R-:W-:Y:S01]  /*3f60*/  HMMA.16816.F32.BF16 R96, R96, R6, RZ ;  /* 0x000000066060723c */ /* 0x000fe200000418ff */
[----:B-----5:R-:W-:Y:S01]  /*3f70*/  F2FP.BF16.PACK_AB R5, R148, R153 ;  /* 0x000000999405723e */ /* 0x020fe200000010ff */
[----:B------:R-:W-:-:S02]  /*3f80*/  FADD.FTZ R155, R155, R154 ;  /* 0x0000009a9b9b7221 */ /* 0x000fc40000010000 */
[----:B------:R-:W-:Y:S02]  /*3f90*/  FADD.FTZ R153, R153, R152 ;  /* 0x0000009899997221 */ /* 0x000fe40000010000 */
[----:B------:R-:W-:Y:S01]  /*3fa0*/  FADD.FTZ R150, R150, R155 ;  /* 0x0000009b96967221 */ /* 0x000fe20000010000 */
[----:B------:R-:W-:Y:S01]  /*3fb0*/  F2FP.BF16.PACK_AB R6, R146, R149 ;  /* 0x000000959206723e */ /* 0x000fe200000010ff */
[----:B------:R-:W-:Y:S01]  /*3fc0*/  FADD.FTZ R148, R148, R153 ;  /* 0x0000009994947221 */ /* 0x000fe20000010000 */
[----:B------:R-:W-:Y:S01]  /*3fd0*/  F2FP.BF16.PACK_AB R7, R0, R147 ;  /* 0x000000930007723e */ /* 0x000fe200000010ff */
[----:B------:R-:W-:Y:S02]  /*3fe0*/  FADD.FTZ R149, R149, R150 ;  /* 0x0000009695957221 */ /* 0x000fe40000010000 */
[----:B------:R-:W-:Y:S02]  /*3ff0*/  FADD.FTZ R147, R147, R148 ;  /* 0x0000009493937221 */ /* 0x000fe40000010000 */
[----:B------:R-:W-:-:S02]  /*4000*/  FADD.FTZ R149, R146, R149 ;  /* 0x0000009592957221 */ /* 0x000fc40000010000 */
[----:B----4-:R-:W-:Y:S01]  /*4010*/  HMMA.16816.F32.BF16 R36, R4, R8, R36 ;  /* 0x000000080424723c */ /* 0x010fe20000041824 */
[----:B------:R-:W-:-:S07]  /*4020*/  FADD.FTZ R147, R0, R147 ;  /* 0x0000009300937221 */ /* 0x000fce0000010000 */
[C---:B------:R-:W-:Y:S01]  /*4030*/  HMMA.16816.F32.BF16 R40, R4.reuse, R10, R40 ;  /* 0x0000000a0428723c */ /* 0x040fe20000041828 */
[----:B------:R-:W1:Y:S07]  /*4040*/  LDSM.16.MT88.4 R8, [R198+0x4900] ;  /* 0x00490000c608783b */ /* 0x000e6e0000004200 */
[C---:B------:R-:W-:Y:S08]  /*4050*/  HMMA.16816.F32.BF16 R52, R4.reuse, R16, R52 ;  /* 0x000000100434723c */ /* 0x040ff00000041834 */
[C---:B------:R-:W-:Y:S01]  /*4060*/  HMMA.16816.F32.BF16 R56, R4.reuse, R18, R56 ;  /* 0x000000120438723c */ /* 0x040fe20000041838 */
[----:B------:R-:W3:Y:S07]  /*4070*/  LDSM.16.MT88.4 R16, [R197+0x4900] ;  /* 0x00490000c510783b */ /* 0x000eee0000004200 */
[C---:B------:R-:W-:Y:S08]  /*4080*/  HMMA.16816.F32.BF16 R128, R4.reuse, R20, R128 ;  /* 0x000000140480723c */ /* 0x040ff00000041880 */
[C---:B------:R-:W-:Y:S01]  /*4090*/  HMMA.16816.F32.BF16 R124, R4.reuse, R22, R124 ;  /* 0x00000016047c723c */ /* 0x040fe2000004187c */
[----:B------:R-:W4:Y:S07]  /*40a0*/  LDSM.16.MT88.4 R20, [R203+0x4900] ;  /* 0x00490000cb14783b */ /* 0x000f2e0000004200 */
[C---:B--2---:R-:W-:Y:S08]  /*40b0*/  HMMA.16816.F32.BF16 R60, R4.reuse, R12, R60 ;  /* 0x0000000c043c723c */ /* 0x044ff0000004183c */
[C---:B------:R-:W-:Y:S01]  /*40c0*/  HMMA.16816.F32.BF16 R64, R4.reuse, R14, R64 ;  /* 0x0000000e0440723c */ /* 0x040fe20000041840 */
[----:B------:R-:W2:Y:S07]  /*40d0*/  LDSM.16.MT88.4 R12, [R196+0x4900] ;  /* 0x00490000c40c783b */ /* 0x000eae0000004200 */
[C---:B-1----:R-:W-:Y:S08]  /*40e0*/  HMMA.16816.F32.BF16 R76, R4.reuse, R8, R76 ;  /* 0x00000008044c723c */ /* 0x042ff0000004184c */
[C---:B------:R-:W-:Y:S01]  /*40f0*/  HMMA.16816.F32.BF16 R80, R4.reuse, R10, R80 ;  /* 0x0000000a0450723c */ /* 0x040fe20000041850 */
[----:B------:R-:W1:Y:S07]  /*4100*/  LDSM.16.MT88.4 R8, [R203+0x1100] ;  /* 0x00110000cb08783b */ /* 0x000e6e0000004200 */
[C---:B---3--:R-:W-:Y:S08]  /*4110*/  HMMA.16816.F32.BF16 R84, R4.reuse, R16, R84 ;  /* 0x000000100454723c */ /* 0x048ff00000041854 */
[C---:B------:R-:W-:Y:S01]  /*4120*/  HMMA.16816.F32.BF16 R88, R4.reuse, R18, R88 ;  /* 0x000000120458723c */ /* 0x040fe20000041858 */
[----:B------:R-:W3:Y:S07]  /*4130*/  LDSM.16.MT88.4 R16, [R198+0x1100] ;  /* 0x00110000c610783b */ /* 0x000eee0000004200 */
[C---:B------:R-:W-:Y:S08]  /*4140*/  HMMA.16816.F32.BF16 R120, R4.reuse, R136, R120 ;  /* 0x000000880478723c */ /* 0x040ff00000041878 */
[C---:B------:R-:W-:Y:S01]  /*4150*/  HMMA.16816.F32.BF16 R116, R4.reuse, R138, R116 ;  /* 0x0000008a0474723c */ /* 0x040fe20000041874 */
[----:B------:R-:W-:Y:S07]  /*4160*/  LDSM.16.MT88.4 R136, [R197+0x1900] ;  /* 0x00190000c588783b */ /* 0x000fee0000004200 */
        /* <DEDUP_REMOVED lines=9> */
[C---:B----4-:R-:W-:Y:S08]  /*4200*/  HMMA.16816.F32.BF16 R68, R4.reuse, R20, R68 ;  /* 0x000000140444723c */ /* 0x050ff00000041844 */
[C---:B------:R-:W-:Y:S01]  /*4210*/  HMMA.16816.F32.BF16 R72, R4.reuse, R22, R72 ;  /* 0x000000160448723c */ /* 0x040fe20000041848 */
[----:B------:R-:W-:Y:S07]  /*4220*/  LDSM.16.MT88.4 R20, [R203+0x5100] ;  /* 0x00510000cb14783b */ /* 0x000fee0000004200 */
[C---:B--2---:R-:W-:Y:S08]  /*4230*/  HMMA.16816.F32.BF16 R92, R4.reuse, R12, R92 ;  /* 0x0000000c045c723c */ /* 0x044ff0000004185c */
[----:B------:R-:W-:Y:S01]  /*4240*/  HMMA.16816.F32.BF16 R96, R4, R14, R96 ;  /* 0x0000000e0460723c */ /* 0x000fe20000041860 */
[----:B------:R-:W2:Y:S06]  /*4250*/  LDSM.16.MT88.4 R12, [R203+0x3100] ;  /* 0x00310000cb0c783b */ /* 0x000eac0000004200 */
[----:B------:R-:W-:Y:S01]  /*4260*/  F2FP.BF16.PACK_AB R4, R163, R160 ;  /* 0x000000a0a304723e */ /* 0x000fe200000010ff */
[----:B------:R-:W-:Y:S01]  /*4270*/  FADD.FTZ R160, R160, R149 ;  /* 0x00000095a0a07221 */ /* 0x000fe20000010000 */
[----:B------:R-:W-:-:S02]  /*4280*/  F2FP.BF16.PACK_AB R6, R165, R162 ;  /* 0x000000a2a506723e */ /* 0x000fc400000010ff */
[----:B------:R-:W-:Y:S01]  /*4290*/  F2FP.BF16.PACK_AB R5, R169, R166 ;  /* 0x000000a6a905723e */ /* 0x000fe200000010ff */
[----:B------:R-:W-:Y:S01]  /*42a0*/  FADD.FTZ R166, R166, R147 ;  /* 0x00000093a6a67221 */ /* 0x000fe20000010000 */
[----:B------:R-:W-:Y:S01]  /*42b0*/  F2FP.BF16.PACK_AB R7, R171, R168 ;  /* 0x000000a8ab07723e */ /* 0x000fe200000010ff */
[----:B------:R-:W-:Y:S02]  /*42c0*/  FADD.FTZ R163, R163, R160 ;  /* 0x000000a0a3a37221 */ /* 0x000fe40000010000 */
[----:B------:R-:W-:Y:S02]  /*42d0*/  FADD.FTZ R169, R169, R166 ;  /* 0x000000a6a9a97221 */ /* 0x000fe40000010000 */
[----:B------:R-:W-:Y:S02]  /*42e0*/  FADD.FTZ R162, R162, R163 ;  /* 0x000000a3a2a27221 */ /* 0x000fe40000010000 */
[----:B-1----:R-:W-:Y:S01]  /*42f0*/  HMMA.16816.F32.BF16 R128, R4, R8, R128 ;  /* 0x000000080480723c */ /* 0x002fe20000041880 */
[----:B------:R-:W-:-:S02]  /*4300*/  FADD.FTZ R168, R168, R169 ;  /* 0x000000a9a8a87221 */ /* 0x000fc40000010000 */
[----:B------:R-:W-:Y:S02]  /*4310*/  FADD.FTZ R165, R165, R162 ;  /* 0x000000a2a5a57221 */ /* 0x000fe40000010000 */
[----:B------:R-:W-:-:S03]  /*4320*/  FADD.FTZ R171, R171, R168 ;  /* 0x000000a8abab7221 */ /* 0x000fc60000010000 */
[C---:B------:R-:W-:Y:S01]  /*4330*/  HMMA.16816.F32.BF16 R124, R4.reuse, R10, R124 ;  /* 0x0000000a047c723c */ /* 0x040fe2000004187c */
[----:B------:R-:W1:Y:S07]  /*4340*/  LDSM.16.MT88.4 R8, [R197+0x3100] ;  /* 0x00310000c508783b */ /* 0x000e6e0000004200 */
[C---:B---3--:R-:W-:Y:S08]  /*4350*/  HMMA.16816.F32.BF16 R120, R4.reuse, R16, R120 ;  /* 0x000000100478723c */ /* 0x048ff00000041878 */
[C---:B------:R-:W-:Y:S01]  /*4360*/  HMMA.16816.F32.BF16 R116, R4.reuse, R18, R116 ;  /* 0x000000120474723c */ /* 0x040fe20000041874 */
[----:B------:R-:W3:Y:S07]  /*4370*/  LDSM.16.MT88.4 R16, [R196+0x3100] ;  /* 0x00310000c410783b */ /* 0x000eee0000004200 */
[C---:B--2---:R-:W-:Y:S08]  /*4380*/  HMMA.16816.F32.BF16 R36, R4.reuse, R12, R36 ;  /* 0x0000000c0424723c */ /* 0x044ff00000041824 */
[C---:B------:R-:W-:Y:S01]  /*4390*/  HMMA.16816.F32.BF16 R40, R4.reuse, R14, R40 ;  /* 0x0000000e0428723c */ /* 0x040fe20000041828 */
[----:B------:R-:W2:Y:S07]  /*43a0*/  LDSM.16.MT88.4 R12, [R198+0x5100] ;  /* 0x00510000c60c783b */ /* 0x000eae0000004200 */
[C---:B------:R-:W-:Y:S08]  /*43b0*/  HMMA.16816.F32.BF16 R68, R4.reuse, R20, R68 ;  /* 0x000000140444723c */ /* 0x040ff00000041844 */
[C---:B-1----:R-:W-:Y:S08]  /*43c0*/  HMMA.16816.F32.BF16 R52, R4.reuse, R8, R52 ;  /* 0x000000080434723c */ /* 0x042ff00000041834 */
        /* <DEDUP_REMOVED lines=8> */
[C---:B------:R-:W-:Y:S01]  /*4450*/  HMMA.16816.F32.BF16 R72, R4.reuse, R22, R72 ;  /* 0x000000160448723c */ /* 0x040fe20000041848 */
[----:B------:R-:W-:Y:S07]  /*4460*/  LDSM.16.MT88.4 R20, [R196+0x3900] ;  /* 0x00390000c414783b */ /* 0x000fee0000004200 */
        /* <DEDUP_REMOVED lines=8> */
[----:B------:R-:W4:Y:S07]  /*44f0*/  LDSM.16.MT88.4 R32, [R196+0x1900] ;  /* 0x00190000c420783b */ /* 0x000f2e0000004200 */
[C---:B------:R-:W-:Y:S08]  /*4500*/  HMMA.16816.F32.BF16 R104, R4.reuse, R28, R104 ;  /* 0x0000001c0468723c */ /* 0x040ff00000041868 */
[C---:B------:R-:W-:Y:S01]  /*4510*/  HMMA.16816.F32.BF16 R100, R4.reuse, R30, R100 ;  /* 0x0000001e0464723c */ /* 0x040fe20000041864 */
[----:B------:R-:W5:Y:S07]  /*4520*/  LDSM.16.MT88.4 R28, [R198+0x3900] ;  /* 0x00390000c61c783b */ /* 0x000f6e0000004200 */
[C---:B------:R-:W-:Y:S08]  /*4530*/  HMMA.16816.F32.BF16 R44, R4.reuse, R24, R44 ;  /* 0x00000018042c723c */ /* 0x040ff0000004182c */
[----:B------:R-:W-:Y:S01]  /*4540*/  HMMA.16816.F32.BF16 R48, R4, R26, R48 ;  /* 0x0000001a0430723c */ /* 0x000fe20000041830 */
[----:B------:R-:W3:Y:S06]  /*4550*/  LDSM.16.MT88.4 R24, [R197+0x3900] ;  /* 0x00390000c518783b */ /* 0x000eec0000004200 */
        /* <DEDUP_REMOVED lines=9> */
[----:B--2---:R-:W-:Y:S01]  /*45f0*/  HMMA.16816.F32.BF16 R128, R4, R12, R128 ;  /* 0x0000000c0480723c */ /* 0x004fe20000041880 */
[----:B------:R-:W-:-:S02]  /*4600*/  FADD.FTZ R176, R176, R177 ;  /* 0x000000b1b0b07221 */ /* 0x000fc40000010000 */
[----:B------:R-:W-:Y:S02]  /*4610*/  FADD.FTZ R221, R172, R175 ;  /* 0x000000afacdd7221 */ /* 0x000fe40000010000 */
[----:B------:R-:W-:-:S03]  /*4620*/  FADD.FTZ R219, R219, R176 ;  /* 0x000000b0dbdb7221 */ /* 0x000fc60000010000 */
        /* <DEDUP_REMOVED lines=9> */
[C---:B------:R-:W-:Y:S08]  /*46c0*/  HMMA.16816.F32.BF16 R116, R4.reuse, R142, R116 ;  /* 0x0000008e0474723c */ /* 0x040ff00000041874 */
[C---:B------:R-:W-:Y:S08]  /*46d0*/  HMMA.16816.F32.BF16 R112, R4.reuse, R136, R112 ;  /* 0x000000880470723c */ /* 0x040ff00000041870 */
[C---:B------:R-:W-:Y:S08]  /*46e0*/  HMMA.16816.F32.BF16 R108, R4.reuse, R138, R108 ;  /* 0x0000008a046c723c */ /* 0x040ff0000004186c */
[C---:B----4-:R-:W-:Y:S08]  /*46f0*/  HMMA.16816.F32.BF16 R104, R4.reuse, R32, R104 ;  /* 0x000000200468723c */ /* 0x050ff00000041868 */
[C---:B------:R-:W-:Y:S08]  /*4700*/  HMMA.16816.F32.BF16 R100, R4.reuse, R34, R100 ;  /* 0x000000220464723c */ /* 0x040ff00000041864 */
[C---:B-----5:R-:W-:Y:S08]  /*4710*/  HMMA.16816.F32.BF16 R44, R4.reuse, R28, R44 ;  /* 0x0000001c042c723c */ /* 0x060ff0000004182c */
[C---:B------:R-:W-:Y:S08]  /*4720*/  HMMA.16816.F32.BF16 R48, R4.reuse, R30, R48 ;  /* 0x0000001e0430723c */ /* 0x040ff00000041830 */
[C---:B------:R-:W-:Y:S08]  /*4730*/  HMMA.16816.F32.BF16 R52, R4.reuse, R24, R52 ;  /* 0x000000180434723c */ /* 0x040ff00000041834 */
[C---:B------:R-:W-:Y:S08]  /*4740*/  HMMA.16816.F32.BF16 R56, R4.reuse, R26, R56 ;  /* 0x0000001a0438723c */ /* 0x040ff00000041838 */
[C---:B------:R-:W-:Y:S08]  /*4750*/  HMMA.16816.F32.BF16 R60, R4.reuse, R20, R60 ;  /* 0x00000014043c723c */ /* 0x040ff0000004183c */
[C---:B------:R-:W-:Y:S08]  /*4760*/  HMMA.16816.F32.BF16 R64, R4.reuse, R22, R64 ;  /* 0x000000160440723c */ /* 0x040ff00000041840 */
[C---:B--2---:R-:W-:Y:S08]  /*4770*/  HMMA.16816.F32.BF16 R76, R4.reuse, R12, R76 ;  /* 0x0000000c044c723c */ /* 0x044ff0000004184c */
[C---:B------:R-:W-:Y:S08]  /*4780*/  HMMA.16816.F32.BF16 R80, R4.reuse, R14, R80 ;  /* 0x0000000e0450723c */ /* 0x040ff00000041850 */
[C---:B-1----:R-:W-:Y:S08]  /*4790*/  HMMA.16816.F32.BF16 R84, R4.reuse, R8, R84 ;  /* 0x000000080454723c */ /* 0x042ff00000041854 */
[C---:B------:R-:W-:Y:S08]  /*47a0*/  HMMA.16816.F32.BF16 R88, R4.reuse, R10, R88 ;  /* 0x0000000a0458723c */ /* 0x040ff00000041858 */
[C---:B---3--:R-:W-:Y:S08]  /*47b0*/  HMMA.16816.F32.BF16 R92, R4.reuse, R16, R92 ;  /* 0x00000010045c723c */ /* 0x048ff0000004185c */
[----:B------:R-:W-:Y:S01]  /*47c0*/  HMMA.16816.F32.BF16 R96, R4, R18, R96 ;  /* 0x000000120460723c */ /* 0x000fe20000041860 */
[----:B------:R-:W-:Y:S08]  /*47d0*/  @!P4 BRA `(.L_x_11) ;  /* 0x00002dc00000c947 */ /* 0x000ff00003800000 */
[C---:B------:R-:W-:Y:S01]  /*47e0*/  SHF.L.U64.HI R217, R135.reuse, 0x1, R144 ;  /* 0x0000000187d97819 */ /* 0x040fe20000010290 */
[----:B------:R-:W-:Y:S01]  /*47f0*/  IMAD.SHL.U32 R216, R135, 0x2, RZ ;  /* 0x0000000287d87824 */ /* 0x000fe200078e00ff */
[C---:B------:R-:W-:Y:S01]  /*4800*/  SHF.L.U64.HI R215, R134.reuse, 0x1, R145 ;  /* 0x0000000186d77819 */ /* 0x040fe20000010291 */
[----:B------:R-:W-:Y:S01]  /*4810*/  IMAD.SHL.U32 R214, R134, 0x2, RZ ;  /* 0x0000000286d67824 */ /* 0x000fe200078e00ff */
[----:B------:R-:W-:Y:S01]  /*4820*/  MOV R0, R3 ;  /* 0x0000000300007202 */ /* 0x000fe20000000f00 */
[----:B------:R-:W-:Y:S01]  /*4830*/  IMAD.MOV.U32 R135, RZ, RZ, R132 ;  /* 0x000000ffff877224 */ /* 0x000fe200078e0084 */
[----:B------:R-:W-:-:S02]  /*4840*/  SHF.L.U64.HI R213, R133, 0x1, R2 ;  /* 0x0000000185d57819 */ /* 0x000fc40000010202 */
[----:B------:R-:W-:Y:S01]  /*4850*/  SHF.L.U32 R212, R133, 0x1, RZ ;  /* 0x0000000185d47819 */ /* 0x000fe200000006ff */
[----:B------:R-:W-:Y:S06]  /*4860*/  BRA `(.L_x_12) ;  /* 0x0000032000007947 */ /* 0x000fec0003800000 */
.L_x_14:
[----:B------:R-:W-:Y:S01]  /*4870*/  ULEA UR4, UR6, UR8, 0x6 ;  /* 0x0000000806047291 */ /* 0x000fe2000f8e303f */
[----:B------:R-:W-:Y:S05]  /*4880*/  IMAD.MOV.U32 R208, RZ, RZ, RZ ;  /* 0x000000ffffd07224 */ /* 0x000fea00078e00ff */
[----:B------:R-:W-:Y:S05]  /*4890*/  IMAD.U32 R209, RZ, RZ, UR4 ;  /* 0x00000004ffd17e24 */ /* 0x000fea000f8e00ff */
[----:B------:R-:W-:Y:S05]  /*48a0*/  IADD3 R209, R209, -0x40, R210 ;  /* 0xffffffc0d1d17810 */ /* 0x000fea0007ffe0d2 */
[----:B------:R-:W-:Y:S04]  /*48b0*/  @P0 IMAD.HI.U32 R3, R209, c[0x0][0x2bc], RZ ;  /* 0x0000af00d1030a27 */ /* 0x000fe800078e00ff */
[----:B------:R-:W-:Y:S01]  /*48c0*/  IMAD.MOV.U32 R2, RZ, RZ, R209 ;  /* 0x000000ffff027224 */ /* 0x000fe200078e00d1 */
[----:B------:R-:W-:Y:S04]  /*48d0*/  @P0 SHF.R.U32.HI R2, RZ, c[0x0][0x2c0], R3 ;  /* 0x0000b000ff020a19 */ /* 0x000fe80000011603 */
[C---:B------:R-:W-:Y:S04]  /*48e0*/  @!P6 IADD3 R6, P4, R2.reuse, UR16, RZ ;  /* 0x000000100206ec10 */ /* 0x040fe8000ff9e0ff */
[----:B------:R-:W-:Y:S01]  /*48f0*/  @!P6 LEA.HI.X.SX32 R3, R2, UR15, 0x1, P4 ;  /* 0x0000000f0203ec11 */ /* 0x000fe2000a0f0eff */
[----:B------:R-:W-:Y:S01]  /*4900*/  IMAD.MOV R2, RZ, RZ, -R2 ;  /* 0x000000ffff027224 */ /* 0x000fe200078e0a02 */
[----:B------:R-:W-:Y:S03]  /*4910*/  @!P6 LEA R4, P4, R6, c[0x0][0x2a0], 0x2 ;  /* 0x0000a8000604ea11 */ /* 0x000fe600078810ff */
[----:B------:R-:W-:Y:S01]  /*4920*/  IMAD R209, R2, c[0x0][0x2b8], R209 ;  /* 0x0000ae0002d17a24 */ /* 0x000fe200078e02d1 */
[----:B------:R-:W-:Y:S04]  /*4930*/  @!P6 LEA.HI.X R5, R6, c[0x0][0x2a4], R3, 0x2, P4 ;  /* 0x0000a9000605ea11 */ /* 0x000fe800020f1403 */
[----:B------:R-:W-:Y:S01]  /*4940*/  SHF.R.S32.HI R3, RZ, 0x1f, R209 ;  /* 0x0000001fff037819 */ /* 0x000fe200000114d1 */
[----:B------:R1:W2:Y:S04]  /*4950*/  @!P6 LDG.E R208, [R4.64] ;  /* 0x0000000c04d0e981 */ /* 0x0002a8000c1e1900 */
[----:B------:R-:W-:Y:S04]  /*4960*/  IMAD R3, R3, c[0x0][0x1e0], RZ ;  /* 0x0000780003037a24 */ /* 0x000fe800078e02ff */
[C---:B------:R-:W-:Y:S02]  /*4970*/  IMAD R3, R209.reuse, c[0x0][0x1e4], R3 ;  /* 0x00007900d1037a24 */ /* 0x040fe400078e0203 */
[----:B-1----:R-:W-:Y:S04]  /*4980*/  IMAD.WIDE.U32 R4, R209, c[0x0][0x1e0], RZ ;  /* 0x00007800d1047a25 */ /* 0x002fe800078e00ff */
[----:B------:R-:W-:Y:S01]  /*4990*/  IMAD.IADD R5, R5, 0x1, R3 ;  /* 0x0000000105057824 */ /* 0x000fe200078e0203 */
[----:B--2---:R-:W-:Y:S03]  /*49a0*/  SHF.R.S32.HI R2, RZ, 0x1f, R208 ;  /* 0x0000001fff027819 */ /* 0x004fe600000114d0 */
[----:B------:R-:W-:Y:S04]  /*49b0*/  IMAD.WIDE.U32 R4, R208, c[0x0][0x1f0], R4 ;  /* 0x00007c00d0047a25 */ /* 0x000fe800078e0004 */
[----:B------:R-:W-:Y:S01]  /*49c0*/  IMAD R2, R2, c[0x0][0x1f0], RZ ;  /* 0x00007c0002027a24 */ /* 0x000fe200078e02ff */
[----:B------:R-:W-:Y:S03]  /*49d0*/  IADD3 R3, P4, R4, UR20, RZ ;  /* 0x0000001404037c10 */ /* 0x000fe6000ff9e0ff */
[----:B------:R-:W-:Y:S05]  /*49e0*/  IMAD R2, R208, c[0x0][0x1f4], R2 ;  /* 0x00007d00d0027a24 */ /* 0x000fea00078e0202 */
[----:B------:R-:W-:Y:S02]  /*49f0*/  IADD3.X R2, R5, UR18, R2, P4, !PT ;  /* 0x0000001205027c10 */ /* 0x000fe4000a7fe402 */
[C---:B------:R-:W-:Y:S04]  /*4a00*/  LEA R15, P4, R3.reuse, c[0x0][0x1c8], 0x1 ;  /* 0x00007200030f7a11 */ /* 0x040fe800078808ff */
[----:B------:R-:W-:Y:S01]  /*4a10*/  LEA.HI.X R14, R3, c[0x0][0x1cc], R2, 0x1, P4 ;  /* 0x00007300030e7a11 */ /* 0x000fe200020f0c02 */
[----:B------:R-:W1:Y:S04]  /*4a20*/  SHFL.IDX PT, R5, R15, RZ, 0x181f ;  /* 0x00181fff0f057589 */ /* 0x000e6800000e0000 */
[----:B------:R-:W2:Y:S04]  /*4a30*/  SHFL.IDX PT, R4, R14, RZ, 0x181f ;  /* 0x00181fff0e047589 */ /* 0x000ea800000e0000 */
[----:B------:R-:W3:Y:S04]  /*4a40*/  SHFL.IDX PT, R3, R15, 0x1, 0x181f ;  /* 0x00381f000f037f89 */ /* 0x000ee800000e0000 */
[----:B------:R-:W4:Y:S01]  /*4a50*/  SHFL.IDX PT, R2, R14, 0x1, 0x181f ;  /* 0x00381f000e027f89 */ /* 0x000f2200000e0000 */
[C---:B-1----:R-:W-:Y:S02]  /*4a60*/  IADD3 R8, P5, R5.reuse, R216, RZ ;  /* 0x000000d805087210 */ /* 0x042fe40007fbe0ff */
[C---:B------:R-:W-:Y:S02]  /*4a70*/  IADD3 R6, P4, R5.reuse, R214, RZ ;  /* 0x000000d605067210 */ /* 0x040fe40007f9e0ff */
[C---:B--2---:R-:W-:Y:S02]  /*4a80*/  IADD3.X R9, R4.reuse, R217, RZ, P5, !PT ;  /* 0x000000d904097210 */ /* 0x044fe40002ffe4ff */
[----:B------:R-:W-:Y:S01]  /*4a90*/  IADD3 R12, P5, R5, R212, RZ ;  /* 0x000000d4050c7210 */ /* 0x000fe20007fbe0ff */
[C---:B------:R-:W-:Y:S01]  /*4aa0*/  IMAD.X R7, R4.reuse, 0x1, R215, P4 ;  /* 0x0000000104077824 */ /* 0x040fe200020e06d7 */
[C---:B---3--:R-:W-:Y:S01]  /*4ab0*/  IADD3 R10, P4, R3.reuse, R216, RZ ;  /* 0x000000d8030a7210 */ /* 0x048fe20007f9e0ff */
[----:B------:R1:W-:Y:S02]  /*4ac0*/  LDGSTS.E.BYPASS.LTC128B.128 [R207+0x6100], [R8.64], !P3 ;  /* 0x0610000008cf7fae */ /* 0x0003e4000d901d4c */
[----:B------:R-:W-:Y:S01]  /*4ad0*/  IMAD.X R13, R4, 0x1, R213, P5 ;  /* 0x00000001040d7824 */ /* 0x000fe200028e06d5 */
[C---:B------:R-:W-:Y:S01]  /*4ae0*/  IADD3 R4, P5, R3.reuse, R214, RZ ;  /* 0x000000d603047210 */ /* 0x040fe20007fbe0ff */
[----:B------:R1:W-:Y:S01]  /*4af0*/  LDGSTS.E.BYPASS.LTC128B.128 [R207+0x8100], [R6.64], !P2 ;  /* 0x0810000006cf7fae */ /* 0x0003e2000d101d4c */
[C---:B----4-:R-:W-:Y:S01]  /*4b00*/  IMAD.X R11, R2.reuse, 0x1, R217, P4 ;  /* 0x00000001020b7824 */ /* 0x050fe200020e06d9 */
[----:B------:R-:W-:Y:S02]  /*4b10*/  IADD3 R14, P4, R3, R212, RZ ;  /* 0x000000d4030e7210 */ /* 0x000fe40007f9e0ff */
[----:B------:R1:W-:Y:S01]  /*4b20*/  LDGSTS.E.BYPASS.LTC128B.128 [R207+0xa100], [R12.64], !P1 ;  /* 0x0a1000000ccf7fae */ /* 0x0003e2000c901d4c */
[C---:B------:R-:W-:Y:S02]  /*4b30*/  IADD3.X R5, R2.reuse, R215, RZ, P5, !PT ;  /* 0x000000d702057210 */ /* 0x040fe40002ffe4ff */
[----:B------:R-:W-:Y:S01]  /*4b40*/  IMAD.X R15, R2, 0x1, R213, P4 ;  /* 0x00000001020f7824 */ /* 0x000fe200020e06d5 */
[----:B------:R1:W-:Y:S04]  /*4b50*/  LDGSTS.E.BYPASS.LTC128B.128 [R207+0x7100], [R10.64], !P3 ;  /* 0x071000000acf7fae */ /* 0x0003e8000d901d4c */
[----:B------:R1:W-:Y:S04]  /*4b60*/  LDGSTS.E.BYPASS.LTC128B.128 [R207+0x9100], [R4.64], !P2 ;  /* 0x0910000004cf7fae */ /* 0x0003e8000d101d4c */
[----:B------:R1:W-:Y:S01]  /*4b70*/  LDGSTS.E.BYPASS.LTC128B.128 [R207+0xb100], [R14.64], !P1 ;  /* 0x0b1000000ecf7fae */ /* 0x0003e2000c901d4c */
[----:B------:R-:W-:-:S05]  /*4b80*/  BRA `(.L_x_13) ;  /* 0x000010a000007947 */ /* 0x000fca0003800000 */
.L_x_12:
[----:B------:R-:W-:Y:S04]  /*4b90*/  DEPBAR.LE SB0, 0x0 ;  /* 0x000080000000791a */ /* 0x000fe80000000000 */
[----:B------:R-:W-:Y:S01]  /*4ba0*/  BAR.SYNC.DEFER_BLOCKING 0x0 ;  /* 0x0000000000007b1d */ /* 0x000fe20000010000 */
[----:B------:R-:W-:Y:S01]  /*4bb0*/  SHF.R.S32.HI R133, RZ, 0x1f, R209 ;  /* 0x0000001fff857819 */ /* 0x000fe200000114d1 */
[----:B------:R-:W-:Y:S01]  /*4bc0*/  IMAD.WIDE.U32 R222, R209, c[0x0][0x208], RZ ;  /* 0x00008200d1de7a25 */ /* 0x000fe200078e00ff */
[----:B------:R-:W-:Y:S01]  /*4bd0*/  SHF.R.S32.HI R3, RZ, 0x1f, R208 ;  /* 0x0000001fff037819 */ /* 0x000fe200000114d0 */
[----:B------:R-:W-:Y:S02]  /*4be0*/  UISETP.GT.AND UP0, UPT, UR6, UR7, UPT ;  /* 0x000000070600728c */ /* 0x000fe4000bf04270 */
[----:B------:R-:W-:Y:S02]  /*4bf0*/  IMAD R133, R133, c[0x0][0x208], RZ ;  /* 0x0000820085857a24 */ /* 0x000fe400078e02ff */
[----:B------:R-:W-:Y:S02]  /*4c00*/  IMAD R3, R3, c[0x0][0x218], RZ ;  /* 0x0000860003037a24 */ /* 0x000fe400078e02ff */
[----:B------:R-:W-:Y:S02]  /*4c10*/  IMAD R133, R209, c[0x0][0x20c], R133 ;  /* 0x00008300d1857a24 */ /* 0x000fe400078e0285 */
[C---:B------:R-:W-:Y:S03]  /*4c20*/  IMAD R3, R208.reuse, c[0x0][0x21c], R3 ;  /* 0x00008700d0037a24 */ /* 0x040fe600078e0203 */
[----:B------:R-:W-:Y:S05]  /*4c30*/  IADD3 R223, R223, R133, RZ ;  /* 0x00000085dfdf7210 */ /* 0x000fea0007ffe0ff */
[----:B------:R-:W-:Y:S01]  /*4c40*/  IMAD.WIDE.U32 R222, R208, c[0x0][0x218], R222 ;  /* 0x00008600d0de7a25 */ /* 0x000fe200078e00de */
[----:B------:R-:W-:Y:S04]  /*4c50*/  LDSM.16.M88.4 R136, [R206+0xc100] ;  /* 0x00c10000ce88783b */ /* 0x000fe80000000200 */
[----:B------:R-:W-:Y:S04]  /*4c60*/  IADD3 R2, P4, R222, UR22, RZ ;  /* 0x00000016de027c10 */ /* 0x000fe8000ff9e0ff */
[----:B------:R-:W-:Y:S01]  /*4c70*/  IADD3.X R3, R223, UR5, R3, P4, !PT ;  /* 0x00000005df037c10 */ /* 0x000fe2000a7fe403 */
[----:B------:R-:W1:Y:S01]  /*4c80*/  LDSM.16.M88.4 R140, [R205+0x6100] ;  /* 0x00610000cd8c783b */ /* 0x000e620000000200 */
[C---:B------:R-:W-:Y:S04]  /*4c90*/  LEA R133, P4, R2.reuse, c[0x0][0x1f8], 0x1 ;  /* 0x00007e0002857a11 */ /* 0x040fe800078808ff */
[----:B------:R-:W-:Y:S02]  /*4ca0*/  LEA.HI.X R132, R2, c[0x0][0x1fc], R3, 0x1, P4 ;  /* 0x00007f0002847a11 */ /* 0x000fe400020f0c03 */
[----:B------:R-:W2:Y:S07]  /*4cb0*/  LDSM.16.M88.4 R144, [R205+0x6900] ;  /* 0x00690000cd90783b */ /* 0x000eae0000000200 */
[----:B------:R-:W3:Y:S07]  /*4cc0*/  LDSM.16.M88.4 R148, [R205+0x7100] ;  /* 0x00710000cd94783b */ /* 0x000eee0000000200 */
[----:B------:R-:W-:Y:S07]  /*4cd0*/  LDSM.16.M88.4 R152, [R205+0x7900] ;  /* 0x00790000cd98783b */ /* 0x000fee0000000200 */
[----:B------:R-:W-:Y:S07]  /*4ce0*/  LDSM.16.M88.4 R156, [R202+0xc100] ;  /* 0x00c10000ca9c783b */ /* 0x000fee0000000200 */
[----:B------:R-:W-:Y:S01]  /*4cf0*/  LDSM.16.M88.4 R160, [R204] ;  /* 0x00000000cca0783b */ /* 0x000fe20000000200 */
[C---:B-1----:R-:W-:Y:S06]  /*4d00*/  HMMA.16816.F32.BF16 R4, R136.reuse, R140, RZ ;  /* 0x0000008c8804723c */ /* 0x042fec00000418ff */
[----:B------:R-:W-:Y:S02]  /*4d10*/  LDSM.16.M88.4 R164, [R195] ;  /* 0x00000000c3a4783b */ /* 0x000fe40000000200 */
[C---:B------:R-:W-:Y:S05]  /*4d20*/  HMMA.16816.F32.BF16 R8, R136.reuse, R142, RZ ;  /* 0x0000008e8808723c */ /* 0x040fea00000418ff */
[----:B------:R-:W1:Y:S03]  /*4d30*/  SHFL.IDX PT, R225, R133, RZ, 0x181f ;  /* 0x00181fff85e17589 */ /* 0x000e6600000e0000 */
[C---:B--2---:R-:W-:Y:S04]  /*4d40*/  HMMA.16816.F32.BF16 R12, R136.reuse, R144, RZ ;  /* 0x00000090880c723c */ /* 0x044fe800000418ff */
[----:B------:R-:W2:Y:S04]  /*4d50*/  SHFL.IDX PT, R2, R132, RZ, 0x181f ;  /* 0x00181fff84027589 */ /* 0x000ea800000e0000 */
[C---:B------:R-:W-:Y:S03]  /*4d60*/  HMMA.16816.F32.BF16 R16, R136.reuse, R146, RZ ;  /* 0x000000928810723c */ /* 0x040fe600000418ff */
[----:B------:R-:W-:Y:S05]  /*4d70*/  LDSM.16.M88.4 R168, [R194] ;  /* 0x00000000c2a8783b */ /* 0x000fea0000000200 */
[C---:B---3--:R-:W-:Y:S02]  /*4d80*/  HMMA.16816.F32.BF16 R20, R136.reuse, R148, RZ ;  /* 0x000000948814723c */ /* 0x048fe400000418ff */
[----:B------:R-:W3:Y:S02]  /*4d90*/  SHFL.IDX PT, R3, R133, 0x1, 0x181f ;  /* 0x00381f0085037f89 */ /* 0x000ee400000e0000 */
[C---:B-1----:R-:W-:Y:S02]  /*4da0*/  IADD3 R228, P5, R225.reuse, R216, RZ ;  /* 0x000000d8e1e47210 */ /* 0x042fe40007fbe0ff */
[C---:B------:R-:W-:Y:S02]  /*4db0*/  IADD3 R226, P4, R225.reuse, R214, RZ ;  /* 0x000000d6e1e27210 */ /* 0x040fe40007f9e0ff */
[C---:B------:R-:W-:Y:S01]  /*4dc0*/  HMMA.16816.F32.BF16 R24, R136.reuse, R150, RZ ;  /* 0x000000968818723c */ /* 0x040fe200000418ff */
[----:B------:R-:W1:Y:S03]  /*4dd0*/  SHFL.IDX PT, R134, R132, 0x1, 0x181f ;  /* 0x00381f0084867f89 */ /* 0x000e6600000e0000 */
[C---:B--2---:R-:W-:Y:S02]  /*4de0*/  IADD3.X R229, R2.reuse, R217, RZ, P5, !PT ;  /* 0x000000d902e57210 */ /* 0x044fe40002ffe4ff */
[C---:B------:R-:W-:Y:S02]  /*4df0*/  IADD3.X R227, R2.reuse, R215, RZ, P4, !PT ;  /* 0x000000d702e37210 */ /* 0x040fe400027fe4ff */
[C---:B------:R-:W-:Y:S01]  /*4e00*/  HMMA.16816.F32.BF16 R28, R136.reuse, R152, RZ ;  /* 0x00000098881c723c */ /* 0x040fe200000418ff */
[----:B------:R-:W2:Y:S03]  /*4e10*/  LDSM.16.M88.4 R172, [R193] ;  /* 0x00000000c1ac783b */ /* 0x000ea60000000200 */
[----:B------:R-:W-:Y:S04]  /*4e20*/  IADD3 R224, P5, R225, R212, RZ ;  /* 0x000000d4e1e07210 */ /* 0x000fe80007fbe0ff */
[----:B------:R-:W-:Y:S01]  /*4e30*/  HMMA.16816.F32.BF16 R32, R136, R154, RZ ;  /* 0x0000009a8820723c */ /* 0x000fe200000418ff */
[----:B------:R-:W-:Y:S01]  /*4e40*/  @!PT LDS RZ, [RZ] ;  /* 0x00000000fffff984 */ /* 0x000fe20000000800 */
[----:B------:R-:W-:Y:S01]  /*4e50*/  @!PT LDS RZ, [RZ] ;  /* 0x00000000fffff984 */ /* 0x000fe20000000800 */
[----:B------:R-:W-:Y:S01]  /*4e60*/  @!PT LDS RZ, [RZ] ;  /* 0x00000000fffff984 */ /* 0x000fe20000000800 */
[----:B------:R4:W-:Y:S03]  /*4e70*/  LDGSTS.E.BYPASS.LTC128B.128 [R211], [R228.64], !P3 ;  /* 0x00000000e4d37fae */ /* 0x0009e6000d901d4c */
[----:B------:R-:W-:Y:S02]  /*4e80*/  IADD3.X R225, R2, R213, RZ, P5, !PT ;  /* 0x000000d502e17210 */ /* 0x000fe40002ffe4ff */
[C---:B---3--:R-:W-:Y:S02]  /*4e90*/  IADD3 R222, P4, R3.reuse, R216, RZ ;  /* 0x000000d803de7210 */ /* 0x048fe40007f9e0ff */
[C---:B------:R-:W-:Y:S01]  /*4ea0*/  HMMA.16816.F32.BF16 R4, R156.reuse, R160, R4 ;  /* 0x000000a09c04723c */ /* 0x040fe20000041804 */
[----:B------:R3:W-:Y:S04]  /*4eb0*/  LDGSTS.E.BYPASS.LTC128B.128 [R211+0x2000], [R226.64], !P2 ;  /* 0x02000000e2d37fae */ /* 0x0007e8000d101d4c */
[C---:B-1----:R-:W-:Y:S02]  /*4ec0*/  IADD3.X R223, R134.reuse, R217, RZ, P4, !PT ;  /* 0x000000d986df7210 */ /* 0x042fe400027fe4ff */
[C---:B------:R-:W-:Y:S01]  /*4ed0*/  IADD3 R132, P5, R3.reuse, R214, RZ ;  /* 0x000000d603847210 */ /* 0x040fe20007fbe0ff */
[C---:B------:R-:W-:Y:S01]  /*4ee0*/  HMMA.16816.F32.BF16 R8, R156.reuse, R162, R8 ;  /* 0x000000a29c08723c */ /* 0x040fe20000041808 */
[----:B------:R1:W-:Y:S03]  /*4ef0*/  LDGSTS.E.BYPASS.LTC128B.128 [R211+0x4000], [R224.64], !P1 ;  /* 0x04000000e0d37fae */ /* 0x0003e6000c901d4c */
[C---:B------:R-:W-:Y:S02]  /*4f00*/  IADD3.X R133, R134.reuse, R215, RZ, P5, !PT ;  /* 0x000000d786857210 */ /* 0x040fe40002ffe4ff */
[----:B------:R-:W-:Y:S02]  /*4f10*/  IADD3 R2, P4, R3, R212, RZ ;  /* 0x000000d403027210 */ /* 0x000fe40007f9e0ff */
[C---:B------:R-:W-:Y:S01]  /*4f20*/  HMMA.16816.F32.BF16 R12, R156.reuse, R164, R12 ;  /* 0x000000a49c0c723c */ /* 0x040fe2000004180c */
[----:B------:R5:W-:Y:S03]  /*4f30*/  LDGSTS.E.BYPASS.LTC128B.128 [R211+0x1000], [R222.64], !P3 ;  /* 0x01000000ded37fae */ /* 0x000be6000d901d4c */
[----:B------:R-:W-:Y:S02]  /*4f40*/  IADD3.X R3, R134, R213, RZ, P4, !PT ;  /* 0x000000d586037210 */ /* 0x000fe400027fe4ff */
[----:B------:R-:W-:Y:S02]  /*4f50*/  PLOP3.LUT P4, PT, PT, PT, UP0, 0x80, 0x0 ;  /* 0x000000000000781c */ /* 0x000fe40003f8f008 */
[C---:B------:R-:W-:Y:S01]  /*4f60*/  HMMA.16816.F32.BF16 R16, R156.reuse, R166, R16 ;  /* 0x000000a69c10723c */ /* 0x040fe20000041810 */
[----:B------:R1:W-:Y:S07]  /*4f70*/  LDGSTS.E.BYPASS.LTC128B.128 [R211+0x3000], [R132.64], !P2 ;  /* 0x0300000084d37fae */ /* 0x0003ee000d101d4c */
[C---:B------:R-:W-:Y:S01]  /*4f80*/  HMMA.16816.F32.BF16 R20, R156.reuse, R168, R20 ;  /* 0x000000a89c14723c */ /* 0x040fe20000041814 */
[----:B------:R1:W-:Y:S07]  /*4f90*/  LDGSTS.E.BYPASS.LTC128B.128 [R211+0x5000], [R2.64], !P1 ;  /* 0x0500000002d37fae */ /* 0x0003ee000c901d4c */
[C---:B------:R-:W-:Y:S01]  /*4fa0*/  HMMA.16816.F32.BF16 R24, R156.reuse, R170, R24 ;  /* 0x000000aa9c18723c */ /* 0x040fe20000041818 */
[----:B------:R-:W-:Y:S07]  /*4fb0*/  LDSM.16.M88.4 R176, [R201+0xc100] ;  /* 0x00c10000c9b0783b */ /* 0x000fee0000000200 */
[C---:B--2---:R-:W-:Y:S01]  /*4fc0*/  HMMA.16816.F32.BF16 R28, R156.reuse, R172, R28 ;  /* 0x000000ac9c1c723c */ /* 0x044fe2000004181c */
[----:B------:R-:W2:Y:S07]  /*4fd0*/  LDSM.16.M88.4 R180, [R200+0x6100] ;  /* 0x00610000c8b4783b */ /* 0x000eae0000000200 */
[----:B------:R-:W-:Y:S01]  /*4fe0*/  HMMA.16816.F32.BF16 R32, R156, R174, R32 ;  /* 0x000000ae9c20723c */ /* 0x000fe20000041820 */
[----:B------:R-:W1:Y:S07]  /*4ff0*/  LDSM.16.M88.4 R136, [R200+0x6900] ;  /* 0x00690000c888783b */ /* 0x000e6e0000000200 */
[----:B------:R-:W1:Y:S07]  /*5000*/  LDSM.16.M88.4 R140, [R200+0x7100] ;  /* 0x00710000c88c783b */ /* 0x000e6e0000000200 */
[----:B------:R-:W0:Y:S07]  /*5010*/  LDGDEPBAR ;  /* 0x00000000000079af */ /* 0x000e2e0000000000 */
[----:B------:R-:W3:Y:S07]  /*5020*/  LDSM.16.M88.4 R144, [R200+0x7900] ;  /* 0x00790000c890783b */ /* 0x000eee0000000200 */
[----:B------:R-:W-:Y:S01]  /*5030*/  LDSM.16.M88.4 R148, [R199+0xc100] ;  /* 0x00c10000c794783b */ /* 0x000fe20000000200 */
[C---:B--2---:R-:W-:Y:S06]  /*5040*/  HMMA.16816.F32.BF16 R4, R176.reuse, R180, R4 ;  /* 0x000000b4b004723c */ /* 0x044fec0000041804 */
[----:B------:R-:W2:Y:S02]  /*5050*/  LDSM.16.M88.4 R152, [R192] ;  /* 0x00000000c098783b */ /* 0x000ea40000000200 */
[C---:B------:R-:W-:Y:S05]  /*5060*/  HMMA.16816.F32.BF16 R8, R176.reuse, R182, R8 ;  /* 0x000000b6b008723c */ /* 0x040fea0000041808 */
[----:B------:R-:W2:Y:S03]  /*5070*/  LDSM.16.M88.4 R156, [R192+0x800] ;  /* 0x00080000c09c783b */ /* 0x000ea60000000200 */
[C---:B-1----:R-:W-:Y:S04]  /*5080*/  HMMA.16816.F32.BF16 R12, R176.reuse, R136, R12 ;  /* 0x00000088b00c723c */ /* 0x042fe8000004180c */
[----:B------:R-:W1:Y:S04]  /*5090*/  LDSM.16.M88.4 R160, [R192+0x1000] ;  /* 0x00100000c0a0783b */ /* 0x000e680000000200 */
[C---:B------:R-:W-:Y:S03]  /*50a0*/  HMMA.16816.F32.BF16 R16, R176.reuse, R138, R16 ;  /* 0x0000008ab010723c */ /* 0x040fe60000041810 */
[----:B------:R-:W1:Y:S05]  /*50b0*/  LDSM.16.M88.4 R164, [R192+0x1800] ;  /* 0x00180000c0a4783b */ /* 0x000e6a0000000200 */
[C---:B------:R-:W-:Y:S02]  /*50c0*/  HMMA.16816.F32.BF16 R20, R176.reuse, R140, R20 ;  /* 0x0000008cb014723c */ /* 0x040fe40000041814 */
[----:B------:R-:W-:Y:S06]  /*50d0*/  LDSM.16.M88.4 R168, [R206+0x10100] ;  /* 0x01010000cea8783b */ /* 0x000fec0000000200 */
[C---:B------:R-:W-:Y:S01]  /*50e0*/  HMMA.16816.F32.BF16 R24, R176.reuse, R142, R24 ;  /* 0x0000008eb018723c */ /* 0x040fe20000041818 */
[----:B------:R-:W1:Y:S07]  /*50f0*/  LDSM.16.M88.4 R172, [R205+0x8100] ;  /* 0x00810000cdac783b */ /* 0x000e6e0000000200 */
[C---:B---3--:R-:W-:Y:S01]  /*5100*/  HMMA.16816.F32.BF16 R28, R176.reuse, R144, R28 ;  /* 0x00000090b01c723c */ /* 0x048fe2000004181c */
[----:B------:R-:W3:Y:S07]  /*5110*/  LDSM.16.M88.4 R136, [R205+0x8900] ;  /* 0x00890000cd88783b */ /* 0x000eee0000000200 */
[----:B------:R-:W-:Y:S01]  /*5120*/  HMMA.16816.F32.BF16 R32, R176, R146, R32 ;  /* 0x00000092b020723c */ /* 0x000fe20000041820 */
[----:B------:R-:W3:Y:S07]  /*5130*/  LDSM.16.M88.4 R140, [R205+0x9100] ;  /* 0x00910000cd8c783b */ /* 0x000eee0000000200 */
[C---:B--2---:R-:W-:Y:S01]  /*5140*/  HMMA.16816.F32.BF16 R4, R148.reuse, R152, R4 ;  /* 0x000000989404723c */ /* 0x044fe20000041804 */
[----:B------:R-:W2:Y:S07]  /*5150*/  LDSM.16.M88.4 R144, [R205+0x9900] ;  /* 0x00990000cd90783b */ /* 0x000eae0000000200 */
[C---:B------:R-:W-:Y:S01]  /*5160*/  HMMA.16816.F32.BF16 R8, R148.reuse, R154, R8 ;  /* 0x0000009a9408723c */ /* 0x040fe20000041808 */
[----:B------:R-:W-:Y:S07]  /*5170*/  LDSM.16.M88.4 R176, [R202+0x10100] ;  /* 0x01010000cab0783b */ /* 0x000fee0000000200 */
[C---:B------:R-:W-:Y:S01]  /*5180*/  HMMA.16816.F32.BF16 R12, R148.reuse, R156, R12 ;  /* 0x0000009c940c723c */ /* 0x040fe2000004180c */
[----:B------:R-:W2:Y:S07]  /*5190*/  LDSM.16.M88.4 R180, [R191] ;  /* 0x00000000bfb4783b */ /* 0x000eae0000000200 */
[C---:B------:R-:W-:Y:S01]  /*51a0*/  HMMA.16816.F32.BF16 R16, R148.reuse, R158, R16 ;  /* 0x0000009e9410723c */ /* 0x040fe20000041810 */
[----:B------:R-:W-:Y:S07]  /*51b0*/  LDSM.16.M88.4 R152, [R189] ;  /* 0x00000000bd98783b */ /* 0x000fee0000000200 */
[C---:B-1----:R-:W-:Y:S01]  /*51c0*/  HMMA.16816.F32.BF16 R20, R148.reuse, R160, R20 ;  /* 0x000000a09414723c */ /* 0x042fe20000041814 */
[----:B------:R-:W-:Y:S07]  /*51d0*/  LDSM.16.M88.4 R156, [R188] ;  /* 0x00000000bc9c783b */ /* 0x000fee0000000200 */
[C---:B------:R-:W-:Y:S01]  /*51e0*/  HMMA.16816.F32.BF16 R24, R148.reuse, R162, R24 ;  /* 0x000000a29418723c */ /* 0x040fe20000041818 */
[----:B------:R-:W-:Y:S07]  /*51f0*/  LDSM.16.M88.4 R160, [R201+0x10100] ;  /* 0x01010000c9a0783b */ /* 0x000fee0000000200 */
[C---:B------:R-:W-:Y:S08]  /*5200*/  HMMA.16816.F32.BF16 R28, R148.reuse, R164, R28 ;  /* 0x000000a4941c723c */ /* 0x040ff0000004181c */
[----:B------:R-:W-:Y:S01]  /*5210*/  HMMA.16816.F32.BF16 R32, R148, R166, R32 ;  /* 0x000000a69420723c */ /* 0x000fe20000041820 */
[----:B------:R-:W1:Y:S07]  /*5220*/  LDSM.16.M88.4 R148, [R190] ;  /* 0x00000000be94783b */ /* 0x000e6e0000000200 */
[C---:B------:R-:W-:Y:S01]  /*5230*/  HMMA.16816.F32.BF16 R4, R168.reuse, R172, R4 ;  /* 0x000000aca804723c */ /* 0x040fe20000041804 */
[----:B------:R-:W1:Y:S07]  /*5240*/  LDSM.16.M88.4 R164, [R200+0x8100] ;  /* 0x00810000c8a4783b */ /* 0x000e6e0000000200 */
[C---:B------:R-:W-:Y:S01]  /*5250*/  HMMA.16816.F32.BF16 R8, R168.reuse, R174, R8 ;  /* 0x000000aea808723c */ /* 0x040fe20000041808 */
[----:B------:R-:W-:Y:S07]  /*5260*/  LDSM.16.M88.4 R172, [R192+0x2000] ;  /* 0x00200000c0ac783b */ /* 0x000fee0000000200 */
[C---:B---3--:R-:W-:Y:S08]  /*5270*/  HMMA.16816.F32.BF16 R12, R168.reuse, R136, R12 ;  /* 0x00000088a80c723c */ /* 0x048ff0000004180c */
[C---:B------:R-:W-:Y:S01]  /*5280*/  HMMA.16816.F32.BF16 R16, R168.reuse, R138, R16 ;  /* 0x0000008aa810723c */ /* 0x040fe20000041810 */
[----:B------:R-:W3:Y:S07]  /*5290*/  LDSM.16.M88.4 R136, [R200+0x8900] ;  /* 0x00890000c888783b */ /* 0x000eee0000000200 */
[C---:B------:R-:W-:Y:S08]  /*52a0*/  HMMA.16816.F32.BF16 R20, R168.reuse, R140, R20 ;  /* 0x0000008ca814723c */ /* 0x040ff00000041814 */
[C---:B------:R-:W-:Y:S01]  /*52b0*/  HMMA.16816.F32.BF16 R24, R168.reuse, R142, R24 ;  /* 0x0000008ea818723c */ /* 0x040fe20000041818 */
[----:B------:R-:W3:Y:S07]  /*52c0*/  LDSM.16.M88.4 R140, [R200+0x9100] ;  /* 0x00910000c88c783b */ /* 0x000eee0000000200 */
[C---:B--2---:R-:W-:Y:S08]  /*52d0*/  HMMA.16816.F32.BF16 R28, R168.reuse, R144, R28 ;  /* 0x00000090a81c723c */ /* 0x044ff0000004181c */
[----:B------:R-:W-:Y:S01]  /*52e0*/  HMMA.16816.F32.BF16 R32, R168, R146, R32 ;  /* 0x00000092a820723c */ /* 0x000fe20000041820 */
[----:B------:R-:W2:Y:S07]  /*52f0*/  LDSM.16.M88.4 R144, [R200+0x9900] ;  /* 0x00990000c890783b */ /* 0x000eae0000000200 */
[C---:B------:R-:W-:Y:S01]  /*5300*/  HMMA.16816.F32.BF16 R4, R176.reuse, R180, R4 ;  /* 0x000000b4b004723c */ /* 0x040fe20000041804 */
[----:B------:R-:W2:Y:S07]  /*5310*/  LDSM.16.M88.4 R168, [R199+0x10100] ;  /* 0x01010000c7a8783b */ /* 0x000eae0000000200 */
[C---:B------:R-:W-:Y:S01]  /*5320*/  HMMA.16816.F32.BF16 R8, R176.reuse, R182, R8 ;  /* 0x000000b6b008723c */ /* 0x040fe20000041808 */
[----:B------:R-:W-:Y:S07]  /*5330*/  LDSM.16.M88.4 R180, [R205+0xa100] ;  /* 0x00a10000cdb4783b */ /* 0x000fee0000000200 */
[C---:B-1----:R-:W-:Y:S08]  /*5340*/  HMMA.16816.F32.BF16 R12, R176.reuse, R148, R12 ;  /* 0x00000094b00c723c */ /* 0x042ff0000004180c */
[C---:B------:R-:W-:Y:S01]  /*5350*/  HMMA.16816.F32.BF16 R16, R176.reuse, R150, R16 ;  /* 0x00000096b010723c */ /* 0x040fe20000041810 */
[----:B------:R-:W1:Y:S07]  /*5360*/  LDSM.16.M88.4 R148, [R192+0x2800] ;  /* 0x00280000c094783b */ /* 0x000e6e0000000200 */
[C---:B------:R-:W-:Y:S08]  /*5370*/  HMMA.16816.F32.BF16 R20, R176.reuse, R152, R20 ;  /* 0x00000098b014723c */ /* 0x040ff00000041814 */
[C---:B------:R-:W-:Y:S01]  /*5380*/  HMMA.16816.F32.BF16 R24, R176.reuse, R154, R24 ;  /* 0x0000009ab018723c */ /* 0x040fe20000041818 */
[----:B------:R-:W1:Y:S07]  /*5390*/  LDSM.16.M88.4 R152, [R192+0x3000] ;  /* 0x00300000c098783b */ /* 0x000e6e0000000200 */
[C---:B------:R-:W-:Y:S08]  /*53a0*/  HMMA.16816.F32.BF16 R28, R176.reuse, R156, R28 ;  /* 0x0000009cb01c723c */ /* 0x040ff0000004181c */
[----:B------:R-:W-:Y:S01]  /*53b0*/  HMMA.16816.F32.BF16 R32, R176, R158, R32 ;  /* 0x0000009eb020723c */ /* 0x000fe20000041820 */
[----:B------:R-:W1:Y:S07]  /*53c0*/  LDSM.16.M88.4 R156, [R192+0x3800] ;  /* 0x00380000c09c783b */ /* 0x000e6e0000000200 */
[C---:B------:R-:W-:Y:S01]  /*53d0*/  HMMA.16816.F32.BF16 R4, R160.reuse, R164, R4 ;  /* 0x000000a4a004723c */ /* 0x040fe20000041804 */
[----:B------:R-:W1:Y:S07]  /*53e0*/  LDSM.16.M88.4 R176, [R206+0x14100] ;  /* 0x01410000ceb0783b */ /* 0x000e6e0000000200 */
[C---:B------:R-:W-:Y:S01]  /*53f0*/  HMMA.16816.F32.BF16 R8, R160.reuse, R166, R8 ;  /* 0x000000a6a008723c */ /* 0x040fe20000041808 */
[----:B------:R-:W-:Y:S07]  /*5400*/  LDSM.16.M88.4 R164, [R187] ;  /* 0x00000000bba4783b */ /* 0x000fee0000000200 */
        /* <DEDUP_REMOVED lines=15> */
[----:B------:R-:W1:Y:S07]  /*5500*/  LDSM.16.M88.4 R148, [R186] ;  /* 0x00000000ba94783b */ /* 0x000e6e0000000200 */
[C---:B------:R-:W-:Y:S08]  /*5510*/  HMMA.16816.F32.BF16 R20, R168.reuse, R152, R20 ;  /* 0x00000098a814723c */ /* 0x040ff00000041814 */
[C---:B------:R-:W-:Y:S01]  /*5520*/  HMMA.16816.F32.BF16 R24, R168.reuse, R154, R24 ;  /* 0x0000009aa818723c */ /* 0x040fe20000041818 */
[----:B------:R-:W1:Y:S07]  /*5530*/  LDSM.16.M88.4 R152, [R185] ;  /* 0x00000000b998783b */ /* 0x000e6e0000000200 */
[C---:B------:R-:W-:Y:S08]  /*5540*/  HMMA.16816.F32.BF16 R28, R168.reuse, R156, R28 ;  /* 0x0000009ca81c723c */ /* 0x040ff0000004181c */
[----:B------:R-:W-:Y:S01]  /*5550*/  HMMA.16816.F32.BF16 R32, R168, R158, R32 ;  /* 0x0000009ea820723c */ /* 0x000fe20000041820 */
[----:B------:R-:W1:Y:S07]  /*5560*/  LDSM.16.M88.4 R156, [R184] ;  /* 0x00000000b89c783b */ /* 0x000e6e0000000200 */
[----:B------:R-:W1:Y:S01]  /*5570*/  LDSM.16.M88.4 R168, [R201+0x14100] ;  /* 0x01410000c9a8783b */ /* 0x000e620000000200 */
[C---:B------:R-:W-:Y:S08]  /*5580*/  HMMA.16816.F32.BF16 R4, R176.reuse, R180, R4 ;  /* 0x000000b4b004723c */ /* 0x040ff00000041804 */
[C---:B------:R-:W-:Y:S01]  /*5590*/  HMMA.16816.F32.BF16 R8, R176.reuse, R182, R8 ;  /* 0x000000b6b008723c */ /* 0x040fe20000041808 */
[----:B------:R-:W-:Y:S07]  /*55a0*/  LDSM.16.M88.4 R180, [R192+0x4000] ;  /* 0x00400000c0b4783b */ /* 0x000fee0000000200 */
[C---:B---3--:R-:W-:Y:S08]  /*55b0*/  HMMA.16816.F32.BF16 R12, R176.reuse, R136, R12 ;  /* 0x00000088b00c723c */ /* 0x048ff0000004180c */
[C---:B------:R-:W-:Y:S01]  /*55c0*/  HMMA.16816.F32.BF16 R16, R176.reuse, R138, R16 ;  /* 0x0000008ab010723c */ /* 0x040fe20000041810 */
[----:B------:R-:W3:Y:S07]  /*55d0*/  LDSM.16.M88.4 R136, [R200+0xa900] ;  /* 0x00a90000c888783b */ /* 0x000eee0000000200 */
[C---:B------:R-:W-:Y:S08]  /*55e0*/  HMMA.16816.F32.BF16 R20, R176.reuse, R140, R20 ;  /* 0x0000008cb014723c */ /* 0x040ff00000041814 */
[C---:B------:R-:W-:Y:S01]  /*55f0*/  HMMA.16816.F32.BF16 R24, R176.reuse, R142, R24 ;  /* 0x0000008eb018723c */ /* 0x040fe20000041818 */
[----:B------:R-:W1:Y:S07]  /*5600*/  LDSM.16.M88.4 R140, [R200+0xb100] ;  /* 0x00b10000c88c783b */ /* 0x000e6e0000000200 */
[C---:B--2---:R-:W-:Y:S08]  /*5610*/  HMMA.16816.F32.BF16 R28, R176.reuse, R144, R28 ;  /* 0x00000090b01c723c */ /* 0x044ff0000004181c */
[----:B------:R-:W-:Y:S01]  /*5620*/  HMMA.16816.F32.BF16 R32, R176, R146, R32 ;  /* 0x00000092b020723c */ /* 0x000fe20000041820 */
[----:B------:R-:W2:Y:S07]  /*5630*/  LDSM.16.M88.4 R144, [R200+0xb900] ;  /* 0x00b90000c890783b */ /* 0x000eae0000000200 */
[----:B------:R-:W2:Y:S01]  /*5640*/  LDSM.16.M88.4 R176, [R199+0x14100] ;  /* 0x01410000c7b0783b */ /* 0x000ea20000000200 */
[C---:B------:R-:W-:Y:S08]  /*5650*/  HMMA.16816.F32.BF16 R4, R160.reuse, R164, R4 ;  /* 0x000000a4a004723c */ /* 0x040ff00000041804 */
[C---:B------:R-:W-:Y:S08]  /*5660*/  HMMA.16816.F32.BF16 R8, R160.reuse, R166, R8 ;  /* 0x000000a6a008723c */ /* 0x040ff00000041808 */
[C---:B-1----:R-:W-:Y:S08]  /*5670*/  HMMA.16816.F32.BF16 R12, R160.reuse, R148, R12 ;  /* 0x00000094a00c723c */ /* 0x042ff0000004180c */
[C---:B------:R-:W-:Y:S08]  /*5680*/  HMMA.16816.F32.BF16 R16, R160.reuse, R150, R16 ;  /* 0x00000096a010723c */ /* 0x040ff00000041810 */
[C---:B------:R-:W-:Y:S08]  /*5690*/  HMMA.16816.F32.BF16 R20, R160.reuse, R152, R20 ;  /* 0x00000098a014723c */ /* 0x040ff00000041814 */
[C---:B------:R-:W-:Y:S08]  /*56a0*/  HMMA.16816.F32.BF16 R24, R160.reuse, R154, R24 ;  /* 0x0000009aa018723c */ /* 0x040ff00000041818 */
[C---:B------:R-:W-:Y:S08]  /*56b0*/  HMMA.16816.F32.BF16 R28, R160.reuse, R156, R28 ;  /* 0x0000009ca01c723c */ /* 0x040ff0000004181c */
[----:B------:R-:W-:Y:S08]  /*56c0*/  HMMA.16816.F32.BF16 R32, R160, R158, R32 ;  /* 0x0000009ea020723c */ /* 0x000ff00000041820 */
[C---:B------:R-:W-:Y:S08]  /*56d0*/  HMMA.16816.F32.BF16 R4, R168.reuse, R172, R4 ;  /* 0x000000aca804723c */ /* 0x040ff00000041804 */
[C---:B------:R-:W-:Y:S08]  /*56e0*/  HMMA.16816.F32.BF16 R8, R168.reuse, R174, R8 ;  /* 0x000000aea808723c */ /* 0x040ff00000041808 */
[C---:B---3--:R-:W-:Y:S08]  /*56f0*/  HMMA.16816.F32.BF16 R12, R168.reuse, R136, R12 ;  /* 0x00000088a80c723c */ /* 0x048ff0000004180c */
[C---:B------:R-:W-:Y:S01]  /*5700*/  HMMA.16816.F32.BF16 R16, R168.reuse, R138, R16 ;  /* 0x0000008aa810723c */ /* 0x040fe20000041810 */
[----:B------:R-:W1:Y:S07]  /*5710*/  LDSM.16.M88.4 R136, [R192+0x4800] ;  /* 0x00480000c088783b */ /* 0x000e6e0000000200 */
[C---:B------:R-:W-:Y:S08]  /*5720*/  HMMA.16816.F32.BF16 R20, R168.reuse, R140, R20 ;  /* 0x0000008ca814723c */ /* 0x040ff00000041814 */
[C---:B------:R-:W-:Y:S01]  /*5730*/  HMMA.16816.F32.BF16 R24, R168.reuse, R142, R24 ;  /* 0x0000008ea818723c */ /* 0x040fe20000041818 */
[----:B------:R-:W3:Y:S07]  /*5740*/  LDSM.16.M88.4 R140, [R192+0x5000] ;  /* 0x00500000c08c783b */ /* 0x000eee0000000200 */
[C---:B--2---:R-:W-:Y:S08]  /*5750*/  HMMA.16816.F32.BF16 R28, R168.reuse, R144, R28 ;  /* 0x00000090a81c723c */ /* 0x044ff0000004181c */
[----:B------:R-:W-:Y:S08]  /*5760*/  HMMA.16816.F32.BF16 R32, R168, R146, R32 ;  /* 0x00000092a820723c */ /* 0x000ff00000041820 */
[C---:B------:R-:W-:Y:S08]  /*5770*/  HMMA.16816.F32.BF16 R4, R176.reuse, R180, R4 ;  /* 0x000000b4b004723c */ /* 0x040ff00000041804 */
[C---:B------:R-:W-:Y:S08]  /*5780*/  HMMA.16816.F32.BF16 R8, R176.reuse, R182, R8 ;  /* 0x000000b6b008723c */ /* 0x040ff00000041808 */
[C---:B-1----:R-:W-:Y:S08]  /*5790*/  HMMA.16816.F32.BF16 R12, R176.reuse, R136, R12 ;  /* 0x00000088b00c723c */ /* 0x042ff0000004180c */
[C---:B------:R-:W-:Y:S01]  /*57a0*/  HMMA.16816.F32.BF16 R16, R176.reuse, R138, R16 ;  /* 0x0000008ab010723c */ /* 0x040fe20000041810 */
[----:B------:R-:W1:Y:S01]  /*57b0*/  LDSM.16.M88.4 R136, [R192+0x5800] ;  /* 0x00580000c088783b */ /* 0x000e620000000200 */
[----:B------:R-:W-:Y:S04]  /*57c0*/  DEPBAR.LE SB0, 0x0 ;  /* 0x000080000000791a */ /* 0x000fe80000000000 */
[----:B------:R-:W-:Y:S02]  /*57d0*/  FMUL.FTZ R244, R4, c[0x0][0x320] ;  /* 0x0000c80004f47a20 */ /* 0x000fe40000410000 */
[C---:B---3--:R-:W-:Y:S04]  /*57e0*/  HMMA.16816.F32.BF16 R20, R176.reuse, R140, R20 ;  /* 0x0000008cb014723c */ /* 0x048fe80000041814 */
[----:B------:R-:W2:Y:S01]  /*57f0*/  MUFU.TANH R244, R244 ;  /* 0x000000f400f47308 */ /* 0x000ea20000002400 */
[----:B------:R-:W-:Y:S01]  /*5800*/  BAR.SYNC.DEFER_BLOCKING 0x0 ;  /* 0x0000000000007b1d */ /* 0x000fe20000010000 */
[----:B------:R-:W-:Y:S02]  /*5810*/  FMUL.FTZ R242, R5, c[0x0][0x320] ;  /* 0x0000c80005f27a20 */ /* 0x000fe40000410000 */
[C---:B------:R-:W-:Y:S04]  /*5820*/  HMMA.16816.F32.BF16 R24, R176.reuse, R142, R24 ;  /* 0x0000008eb018723c */ /* 0x040fe80000041818 */
[----:B------:R-:W-:Y:S02]  /*5830*/  FMUL.FTZ R245, R6, c[0x0][0x320] ;  /* 0x0000c80006f57a20 */ /* 0x000fe40000410000 */
[----:B------:R-:W3:Y:S01]  /*5840*/  MUFU.TANH R242, R242 ;  /* 0x000000f200f27308 */ /* 0x000ee20000002400 */
[----:B------:R-:W-:Y:S02]  /*5850*/  FMUL.FTZ R243, R7, c[0x0][0x320] ;  /* 0x0000c80007f37a20 */ /* 0x000fe40000410000 */
[----:B------:R-:W-:Y:S03]  /*5860*/  FMUL.FTZ R246, R8, c[0x0][0x320] ;  /* 0x0000c80008f67a20 */ /* 0x000fe60000410000 */
[----:B------:R-:W-:Y:S02]  /*5870*/  FMUL.FTZ R248, R9, c[0x0][0x320] ;  /* 0x0000c80009f87a20 */ /* 0x000fe40000410000 */
[----:B------:R-:W-:Y:S02]  /*5880*/  FMUL.FTZ R249, R10, c[0x0][0x320] ;  /* 0x0000c8000af97a20 */ /* 0x000fe40000410000 */
[----:B------:R-:W2:Y:S01]  /*5890*/  MUFU.TANH R245, R245 ;  /* 0x000000f500f57308 */ /* 0x000ea20000002400 */
[----:B------:R-:W-:Y:S02]  /*58a0*/  FMUL.FTZ R247, R11, c[0x0][0x320] ;  /* 0x0000c8000bf77a20 */ /* 0x000fe40000410000 */
[----:B------:R-:W-:Y:S02]  /*58b0*/  FMUL.FTZ R240, R12, c[0x0][0x320] ;  /* 0x0000c8000cf07a20 */ /* 0x000fe40000410000 */
[----:B------:R-:W-:Y:S02]  /*58c0*/  FMUL.FTZ R238, R13, c[0x0][0x320] ;  /* 0x0000c8000dee7a20 */ /* 0x000fe40000410000 */
[----:B------:R-:W-:Y:S01]  /*58d0*/  FMUL.FTZ R241, R14, c[0x0][0x320] ;  /* 0x0000c8000ef17a20 */ /* 0x000fe20000410000 */
[C---:B-1----:R-:W-:Y:S02]  /*58e0*/  HMMA.16816.F32.BF16 R28, R176.reuse, R136, R28 ;  /* 0x00000088b01c723c */ /* 0x042fe4000004181c */
[----:B------:R-:W1:Y:S01]  /*58f0*/  MUFU.TANH R243, R243 ;  /* 0x000000f300f37308 */ /* 0x000e620000002400 */
[----:B------:R-:W-:Y:S02]  /*5900*/  FMUL.FTZ R239, R15, c[0x0][0x320] ;  /* 0x0000c8000fef7a20 */ /* 0x000fe40000410000 */
[----:B------:R-:W-:Y:S02]  /*5910*/  FMUL.FTZ R236, R16, c[0x0][0x320] ;  /* 0x0000c80010ec7a20 */ /* 0x000fe40000410000 */
[----:B------:R-:W-:Y:S01]  /*5920*/  FMUL.FTZ R234, R17, c[0x0][0x320] ;  /* 0x0000c80011ea7a20 */ /* 0x000fe20000410000 */
[----:B------:R-:W-:Y:S04]  /*5930*/  HMMA.16816.F32.BF16 R32, R176, R138, R32 ;  /* 0x0000008ab020723c */ /* 0x000fe80000041820 */
[----:B------:R-:W1:Y:S01]  /*5940*/  MUFU.TANH R246, R246 ;  /* 0x000000f600f67308 */ /* 0x000e620000002400 */
[----:B------:R-:W-:Y:S02]  /*5950*/  FMUL.FTZ R237, R18, c[0x0][0x320] ;  /* 0x0000c80012ed7a20 */ /* 0x000fe40000410000 */
[----:B------:R-:W-:Y:S02]  /*5960*/  FMUL.FTZ R235, R19, c[0x0][0x320] ;  /* 0x0000c80013eb7a20 */ /* 0x000fe40000410000 */
[----:B------:R-:W-:Y:S03]  /*5970*/  FMUL.FTZ R232, R20, c[0x0][0x320] ;  /* 0x0000c80014e87a20 */ /* 0x000fe60000410000 */
[----:B------:R-:W-:Y:S02]  /*5980*/  FMUL.FTZ R230, R21, c[0x0][0x320] ;  /* 0x0000c80015e67a20 */ /* 0x000fe40000410000 */
[----:B------:R-:W1:Y:S01]  /*5990*/  MUFU.TANH R248, R248 ;  /* 0x000000f800f87308 */ /* 0x000e620000002400 */
[----:B------:R-:W-:Y:S02]  /*59a0*/  FMUL.FTZ R233, R22, c[0x0][0x320] ;  /* 0x0000c80016e97a20 */ /* 0x000fe40000410000 */
[----:B------:R-:W-:Y:S02]  /*59b0*/  FMUL.FTZ R231, R23, c[0x0][0x320] ;  /* 0x0000c80017e77a20 */ /* 0x000fe40000410000 */
[----:B----4-:R-:W-:Y:S02]  /*59c0*/  FMUL.FTZ R228, R24, c[0x0][0x320] ;  /* 0x0000c80018e47a20 */ /* 0x010fe40000410000 */
[----:B------:R-:W-:Y:S02]  /*59d0*/  FMUL.FTZ R226, R25, c[0x0][0x320] ;  /* 0x0000c80019e27a20 */ /* 0x000fe40000410000 */
[----:B------:R-:W-:Y:S01]  /*59e0*/  FMUL.FTZ R229, R26, c[0x0][0x320] ;  /* 0x0000c8001ae57a20 */ /* 0x000fe20000410000 */
[----:B------:R-:W4:Y:S01]  /*59f0*/  MUFU.TANH R249, R249 ;  /* 0x000000f900f97308 */ /* 0x000f220000002400 */
[----:B------:R-:W-:Y:S02]  /*5a00*/  FMUL.FTZ R227, R27, c[0x0][0x320] ;  /* 0x0000c8001be37a20 */ /* 0x000fe40000410000 */
[----:B-----5:R-:W-:Y:S02]  /*5a10*/  FMUL.FTZ R222, R28, c[0x0][0x320] ;  /* 0x0000c8001cde7a20 */ /* 0x020fe40000410000 */
[----:B------:R-:W-:Y:S02]  /*5a20*/  FMUL.FTZ R224, R29, c[0x0][0x320] ;  /* 0x0000c8001de07a20 */ /* 0x000fe40000410000 */
[----:B------:R-:W-:Y:S02]  /*5a30*/  FMUL.FTZ R225, R30, c[0x0][0x320] ;  /* 0x0000c8001ee17a20 */ /* 0x000fe40000410000 */
[----:B------:R-:W-:Y:S01]  /*5a40*/  FMUL.FTZ R223, R31, c[0x0][0x320] ;  /* 0x0000c8001fdf7a20 */ /* 0x000fe20000410000 */
[----:B------:R-:W1:Y:S01]  /*5a50*/  MUFU.TANH R247, R247 ;  /* 0x000000f700f77308 */ /* 0x000e620000002400 */
[----:B------:R-:W-:Y:S02]  /*5a60*/  FMUL.FTZ R220, R32, c[0x0][0x320] ;  /* 0x0000c80020dc7a20 */ /* 0x000fe40000410000 */
[----:B------:R-:W-:Y:S02]  /*5a70*/  FMUL.FTZ R218, R33, c[0x0][0x320] ;  /* 0x0000c80021da7a20 */ /* 0x000fe40000410000 */
[----:B------:R-:W-:Y:S02]  /*5a80*/  FMUL.FTZ R134, R34, c[0x0][0x320] ;  /* 0x0000c80022867a20 */ /* 0x000fe40000410000 */
[----:B------:R-:W-:Y:S03]  /*5a90*/  FMUL.FTZ R35, R35, c[0x0][0x320] ;  /* 0x0000c80023237a20 */ /* 0x000fe60000410000 */
[----:B------:R-:W1:Y:S10]  /*5aa0*/  MUFU.TANH R240, R240 ;  /* 0x000000f000f07308 */ /* 0x000e740000002400 */
        /* <DEDUP_REMOVED lines=22> */
[----:B------:R1:W1:Y:S02]  /*5c10*/  MUFU.TANH R133, R35 ;  /* 0x0000002300857308 */ /* 0x0002640000002400 */
[----:B-1234-:R-:W-:-:S05]  /*5c20*/  @P4 BRA `(.L_x_14) ;  /* 0xffffec4000004947 */ /* 0x01efca000383ffff */
.L_x_13:
[----:B------:R-:W-:Y:S01]  /*5c30*/  FMNMX.FTZ R2, R245, R0, !PT ;  /* 0x00000000f5027209 */ /* 0x000fe20007810000 */
[----:B-1----:R-:W-:Y:S01]  /*5c40*/  LDSM.16.MT88.4 R12, [R203+0x100] ;  /* 0x00010000cb0c783b */ /* 0x002fe20000004200 */
[----:B------:R-:W-:Y:S01]  /*5c50*/  FMNMX.FTZ R11, R244, R135, !PT ;  /* 0x00000087f40b7209 */ /* 0x000fe20007810000 */
[----:B------:R-:W-:Y:S01]  /*5c60*/  UISETP.GT.AND UP0, UPT, UR6, UR7, UPT ;  /* 0x000000070600728c */ /* 0x000fe2000bf04270 */
[----:B------:R-:W-:Y:S01]  /*5c70*/  FMNMX.FTZ R2, R243, R2, !PT ;  /* 0x00000002f3027209 */ /* 0x000fe20007810000 */
[----:B------:R-:W-:Y:S01]  /*5c80*/  UIADD3 UR6, UR6, -0x1, URZ ;  /* 0xffffffff06067890 */ /* 0x000fe2000fffe03f */
[----:B------:R-:W-:Y:S02]  /*5c90*/  FMNMX.FTZ R11, R242, R11, !PT ;  /* 0x0000000bf20b7209 */ /* 0x000fe40007810000 */
[----:B------:R-:W-:Y:S01]  /*5ca0*/  FMNMX.FTZ R2, R249, R2, !PT ;  /* 0x00000002f9027209 */ /* 0x000fe20007810000 */
[----:B------:R-:W-:Y:S01]  /*5cb0*/  LDSM.16.MT88.4 R20, [R198+0x100] ;  /* 0x00010000c614783b */ /* 0x000fe20000004200 */
[----:B------:R-:W-:Y:S02]  /*5cc0*/  FMNMX.FTZ R11, R246, R11, !PT ;  /* 0x0000000bf60b7209 */ /* 0x000fe40007810000 */
[----:B------:R-:W-:Y:S02]  /*5cd0*/  FMNMX.FTZ R2, R247, R2, !PT ;  /* 0x00000002f7027209 */ /* 0x000fe40007810000 */
        /* <DEDUP_REMOVED lines=31> */
[----:B------:R-:W-:Y:S01]  /*5ed0*/  PLOP3.LUT P4, PT, PT, PT, UP0, 0x80, 0x0 ;  /* 0x000000000000781c */ /* 0x000fe20003f8f008 */
[----:B------:R-:W-:Y:S08]  /*5ee0*/  SHFL.BFLY PT, R2, R7, 0x2, 0x1f ;  /* 0x0c401f0007027f89 */ /* 0x000ff000000e0000 */
[----:B------:R-:W1:Y:S08]  /*5ef0*/  SHFL.BFLY PT, R6, R5, 0x2, 0x1f ;  /* 0x0c401f0005067f89 */ /* 0x000e7000000e0000 */
[----:B------:R-:W-:Y:S08]  /*5f00*/  LDSM.16.MT88.4 R160, [R196+0x3900] ;  /* 0x00390000c4a0783b */ /* 0x000ff00000004200 */
[----:B------:R-:W-:Y:S08]  /*5f10*/  LDSM.16.MT88.4 R164, [R203+0x5900] ;  /* 0x00590000cba4783b */ /* 0x000ff00000004200 */
[----:B------:R-:W0:Y:S01]  /*5f20*/  LDGDEPBAR ;  /* 0x00000000000079af */ /* 0x000e220000000000 */
[----:B-1----:R-:W-:Y:S02]  /*5f30*/  FMNMX.FTZ R9, R5, R6, !PT ;  /* 0x0000000605097209 */ /* 0x002fe40007810000 */
[----:B------:R-:W-:Y:S05]  /*5f40*/  FMNMX.FTZ R4, R7, R2, !PT ;  /* 0x0000000207047209 */ /* 0x000fea0007810000 */
[----:B------:R-:W1:Y:S08]  /*5f50*/  SHFL.BFLY PT, R132, R9, 0x1, 0x1f ;  /* 0x0c201f0009847f89 */ /* 0x000e7000000e0000 */
[----:B------:R-:W2:Y:S01]  /*5f60*/  SHFL.BFLY PT, R3, R4, 0x1, 0x1f ;  /* 0x0c201f0004037f89 */ /* 0x000ea200000e0000 */
[----:B-1----:R-:W-:Y:S05]  /*5f70*/  FMNMX.FTZ R132, R9, R132, !PT ;  /* 0x0000008409847209 */ /* 0x002fea0007810000 */
[C---:B------:R-:W-:Y:S02]  /*5f80*/  FMUL.FTZ R145, R132.reuse, c[0x0][0x2d0] ;  /* 0x0000b40084917a20 */ /* 0x040fe40000410000 */
[----:B------:R-:W-:Y:S01]  /*5f90*/  FADD.FTZ R2, -R132, R135 ;  /* 0x0000008784027221 */ /* 0x000fe20000010100 */
[----:B--2---:R-:W-:Y:S01]  /*5fa0*/  FMNMX.FTZ R3, R3, R4, !PT ;  /* 0x0000000403037209 */ /* 0x004fe20007810000 */
[--C-:B------:R-:W-:Y:S01]  /*5fb0*/  FFMA.FTZ R175, R244, c[0x0][0x2d0], -R145.reuse ;  /* 0x0000b400f4af7a23 */ /* 0x100fe20000010891 */
[----:B------:R-:W-:Y:S01]  /*5fc0*/  MOV R135, R132 ;  /* 0x0000008400877202 */ /* 0x000fe20000000f00 */
[--C-:B------:R-:W-:Y:S02]  /*5fd0*/  FFMA.FTZ R174, R242, c[0x0][0x2d0], -R145.reuse ;  /* 0x0000b400f2ae7a23 */ /* 0x100fe40000010891 */
[C---:B------:R-:W-:Y:S02]  /*5fe0*/  FMUL.FTZ R144, R3.reuse, c[0x0][0x2d0] ;  /* 0x0000b40003907a20 */ /* 0x040fe40000410000 */
[----:B------:R-:W-:Y:S01]  /*5ff0*/  FADD.FTZ R5, -R3, R0 ;  /* 0x0000000003057221 */ /* 0x000fe20000010100 */
[----:B------:R-:W-:Y:S01]  /*6000*/  MUFU.EX2 R175, R175 ;  /* 0x000000af00af7308 */ /* 0x000fe20000000800 */
[--C-:B------:R-:W-:Y:S02]  /*6010*/  FFMA.FTZ R173, R246, c[0x0][0x2d0], -R145.reuse ;  /* 0x0000b400f6ad7a23 */ /* 0x100fe40000010891 */
[--C-:B------:R-:W-:Y:S02]  /*6020*/  FFMA.FTZ R172, R248, c[0x0][0x2d0], -R145.reuse ;  /* 0x0000b400f8ac7a23 */ /* 0x100fe40000010891 */
[--C-:B------:R-:W-:Y:S02]  /*6030*/  FFMA.FTZ R171, R245, c[0x0][0x2d0], -R144.reuse ;  /* 0x0000b400f5ab7a23 */ /* 0x100fe40000010890 */
[--C-:B------:R-:W-:Y:S02]  /*6040*/  FFMA.FTZ R170, R243, c[0x0][0x2d0], -R144.reuse ;  /* 0x0000b400f3aa7a23 */ /* 0x100fe40000010890 */
[--C-:B------:R-:W-:Y:S01]  /*6050*/  FFMA.FTZ R169, R249, c[0x0][0x2d0], -R144.reuse ;  /* 0x0000b400f9a97a23 */ /* 0x100fe20000010890 */
[----:B------:R-:W-:Y:S01]  /*6060*/  MUFU.EX2 R174, R174 ;  /* 0x000000ae00ae7308 */ /* 0x000fe20000000800 */
[--C-:B------:R-:W-:Y:S02]  /*6070*/  FFMA.FTZ R168, R247, c[0x0][0x2d0], -R144.reuse ;  /* 0x0000b400f7a87a23 */ /* 0x100fe40000010890 */
[----:B------:R-:W-:Y:S02]  /*6080*/  FMUL.FTZ R0, R5, c[0x0][0x2d0] ;  /* 0x0000b40005007a20 */ /* 0x000fe40000410000 */
[----:B------:R-:W-:Y:S02]  /*6090*/  FMUL.FTZ R6, R2, c[0x0][0x2d0] ;  /* 0x0000b40002067a20 */ /* 0x000fe40000410000 */
[--C-:B------:R-:W-:Y:S02]  /*60a0*/  FFMA.FTZ R176, R240, c[0x0][0x2d0], -R145.reuse ;  /* 0x0000b400f0b07a23 */ /* 0x100fe40000010891 */
[--C-:B------:R-:W-:Y:S01]  /*60b0*/  FFMA.FTZ R177, R238, c[0x0][0x2d0], -R145.reuse ;  /* 0x0000b400eeb17a23 */ /* 0x100fe20000010891 */
[----:B------:R-:W1:Y:S01]  /*60c0*/  MUFU.EX2 R2, R6 ;  /* 0x0000000600027308 */ /* 0x000e620000000800 */
[--C-:B------:R-:W-:Y:S02]  /*60d0*/  FFMA.FTZ R178, R241, c[0x0][0x2d0], -R144.reuse ;  /* 0x0000b400f1b27a23 */ /* 0x100fe40000010890 */
[--C-:B------:R-:W-:Y:S02]  /*60e0*/  FFMA.FTZ R179, R239, c[0x0][0x2d0], -R144.reuse ;  /* 0x0000b400efb37a23 */ /* 0x100fe40000010890 */
[--C-:B------:R-:W-:Y:S02]  /*60f0*/  FFMA.FTZ R180, R236, c[0x0][0x2d0], -R145.reuse ;  /* 0x0000b400ecb47a23 */ /* 0x100fe40000010891 */
[--C-:B------:R-:W-:Y:S02]  /*6100*/  FFMA.FTZ R181, R234, c[0x0][0x2d0], -R145.reuse ;  /* 0x0000b400eab57a23 */ /* 0x100fe40000010891 */
[--C-:B------:R-:W-:Y:S01]  /*6110*/  FFMA.FTZ R182, R237, c[0x0][0x2d0], -R144.reuse ;  /* 0x0000b400edb67a23 */ /* 0x100fe20000010890 */
[----:B------:R-:W2:Y:S01]  /*6120*/  MUFU.EX2 R0, R0 ;  /* 0x0000000000007308 */ /* 0x000ea20000000800 */
[--C-:B------:R-:W-:Y:S02]  /*6130*/  FFMA.FTZ R183, R235, c[0x0][0x2d0], -R144.reuse ;  /* 0x0000b400ebb77a23 */ /* 0x100fe40000010890 */
[--C-:B------:R-:W-:Y:S02]  /*6140*/  FFMA.FTZ R232, R232, c[0x0][0x2d0], -R145.reuse ;  /* 0x0000b400e8e87a23 */ /* 0x100fe40000010891 */
[--C-:B------:R-:W-:Y:S02]  /*6150*/  FFMA.FTZ R235, R230, c[0x0][0x2d0], -R145.reuse ;  /* 0x0000b400e6eb7a23 */ /* 0x100fe40000010891 */
[--C-:B------:R-:W-:Y:S02]  /*6160*/  FFMA.FTZ R230, R233, c[0x0][0x2d0], -R144.reuse ;  /* 0x0000b400e9e67a23 */ /* 0x100fe40000010890 */
[--C-:B------:R-:W-:Y:S01]  /*6170*/  FFMA.FTZ R231, R231, c[0x0][0x2d0], -R144.reuse ;  /* 0x0000b400e7e77a23 */ /* 0x100fe20000010890 */
[----:B------:R-:W-:Y:S01]  /*6180*/  MUFU.EX2 R173, R173 ;  /* 0x000000ad00ad7308 */ /* 0x000fe20000000800 */
[--C-:B------:R-:W-:Y:S02]  /*6190*/  FFMA.FTZ R228, R228, c[0x0][0x2d0], -R145.reuse ;  /* 0x0000b400e4e47a23 */ /* 0x100fe40000010891 */
[--C-:B------:R-:W-:Y:S02]  /*61a0*/  FFMA.FTZ R233, R226, c[0x0][0x2d0], -R145.reuse ;  /* 0x0000b400e2e97a23 */ /* 0x100fe40000010891 */
[----:B-1----:R-:W-:Y:S01]  /*61b0*/  FMUL.FTZ R4, R2, R128 ;  /* 0x0000008002047220 */ /* 0x002fe20000410000 */
[----:B------:R-:W-:Y:S01]  /*61c0*/  F2FP.BF16.PACK_AB R128, R174, R175 ;  /* 0x000000afae80723e */ /* 0x000fe200000010ff */
[C---:B------:R-:W-:Y:S02]  /*61d0*/  FMUL.FTZ R5, R2.reuse, R129 ;  /* 0x0000008102057220 */ /* 0x040fe40000410000 */
[C---:B------:R-:W-:Y:S01]  /*61e0*/  FMUL.FTZ R8, R2.reuse, R124 ;  /* 0x0000007c02087220 */ /* 0x040fe20000410000 */
[----:B------:R-:W1:Y:S01]  /*61f0*/  MUFU.EX2 R172, R172 ;  /* 0x000000ac00ac7308 */ /* 0x000e620000000800 */
[C---:B------:R-:W-:Y:S02]  /*6200*/  FMUL.FTZ R9, R2.reuse, R125 ;  /* 0x0000007d02097220 */ /* 0x040fe40000410000 */
[----:B------:R-:W-:Y:S02]  /*6210*/  FMUL.FTZ R16, R2, R116 ;  /* 0x0000007402107220 */ /* 0x000fe40000410000 */
[C---:B--2---:R-:W-:Y:S02]  /*6220*/  FMUL.FTZ R6, R0.reuse, R130 ;  /* 0x0000008200067220 */ /* 0x044fe40000410000 */
[C---:B------:R-:W-:Y:S02]  /*6230*/  FMUL.FTZ R7, R0.reuse, R131 ;  /* 0x0000008300077220 */ /* 0x040fe40000410000 */
[C---:B------:R-:W-:Y:S01]  /*6240*/  FMUL.FTZ R10, R0.reuse, R126 ;  /* 0x0000007e000a7220 */ /* 0x040fe20000410000 */
[----:B------:R-:W-:Y:S01]  /*6250*/  MUFU.EX2 R171, R171 ;  /* 0x000000ab00ab7308 */ /* 0x000fe20000000800 */
[----:B------:R-:W-:Y:S02]  /*6260*/  FMUL.FTZ R11, R0, R127 ;  /* 0x0000007f000b7220 */ /* 0x000fe40000410000 */
[----:B------:R-:W-:Y:S01]  /*6270*/  FMUL.FTZ R17, R2, R117 ;  /* 0x0000007502117220 */ /* 0x000fe20000410000 */
[----:B------:R-:W-:Y:S01]  /*6280*/  LDSM.16.MT88.4 R124, [R203+0x2900] ;  /* 0x00290000cb7c783b */ /* 0x000fe20000004200 */
[C---:B------:R-:W-:Y:S02]  /*6290*/  FMUL.FTZ R18, R0.reuse, R118 ;  /* 0x0000007600127220 */ /* 0x040fe40000410000 */
[----:B------:R-:W-:Y:S02]  /*62a0*/  FMUL.FTZ R19, R0, R119 ;  /* 0x0000007700137220 */ /* 0x000fe40000410000 */
[C---:B------:R-:W-:Y:S01]  /*62b0*/  FMUL.FTZ R24, R2.reuse, R108 ;  /* 0x0000006c02187220 */ /* 0x040fe20000410000 */
[----:B------:R-:W2:Y:S01]  /*62c0*/  MUFU.EX2 R170, R170 ;  /* 0x000000aa00aa7308 */ /* 0x000ea20000000800 */
[----:B------:R-:W-:Y:S01]  /*62d0*/  FMUL.FTZ R25, R2, R109 ;  /* 0x0000006d02197220 */ /* 0x000fe20000410000 */
[----:B------:R-:W-:Y:S01]  /*62e0*/  LDSM.16.MT88.4 R116, [R198+0x900] ;  /* 0x00090000c674783b */ /* 0x000fe20000004200 */
[----:B------:R-:W-:Y:S01]  /*62f0*/  FMUL.FTZ R26, R0, R110 ;  /* 0x0000006e001a7220 */ /* 0x000fe20000410000 */
[----:B-1----:R-:W-:Y:S01]  /*6300*/  F2FP.BF16.PACK_AB R130, R172, R173 ;  /* 0x000000adac82723e */ /* 0x002fe200000010ff */
[----:B------:R-:W-:Y:S02]  /*6310*/  FMUL.FTZ R27, R0, R111 ;  /* 0x0000006f001b7220 */ /* 0x000fe40000410000 */
[C---:B------:R-:W-:Y:S02]  /*6320*/  FMUL.FTZ R32, R2.reuse, R100 ;  /* 0x0000006402207220 */ /* 0x040fe40000410000 */
[----:B------:R-:W-:Y:S01]  /*6330*/  FMUL.FTZ R33, R2, R101 ;  /* 0x0000006502217220 */ /* 0x000fe20000410000 */
[----:B------:R-:W-:Y:S01]  /*6340*/  MUFU.EX2 R169, R169 ;  /* 0x000000a900a97308 */ /* 0x000fe20000000800 */
[----:B------:R-:W-:Y:S01]  /*6350*/  LDSM.16.MT88.4 R108, [R196+0x2100] ;  /* 0x00210000c46c783b */ /* 0x000fe20000004200 */
[C---:B------:R-:W-:Y:S02]  /*6360*/  FMUL.FTZ R34, R0.reuse, R102 ;  /* 0x0000006600227220 */ /* 0x040fe40000410000 */
[----:B------:R-:W-:Y:S02]  /*6370*/  FMUL.FTZ R35, R0, R103 ;  /* 0x0000006700237220 */ /* 0x000fe40000410000 */
[C---:B------:R-:W-:Y:S02]  /*6380*/  FMUL.FTZ R36, R2.reuse, R36 ;  /* 0x0000002402247220 */ /* 0x040fe40000410000 */
[----:B------:R-:W-:Y:S01]  /*6390*/  FMUL.FTZ R37, R2, R37 ;  /* 0x0000002502257220 */ /* 0x000fe20000410000 */
[----:B------:R-:W-:Y:S01]  /*63a0*/  LDSM.16.MT88.4 R100, [R197+0x2100] ;  /* 0x00210000c564783b */ /* 0x000fe20000004200 */
[----:B------:R-:W1:Y:S01]  /*63b0*/  MUFU.EX2 R168, R168 ;  /* 0x000000a800a87308 */ /* 0x000e620000000800 */
[C---:B------:R-:W-:Y:S02]  /*63c0*/  FMUL.FTZ R38, R0.reuse, R38 ;  /* 0x0000002600267220 */ /* 0x040fe40000410000 */
[----:B------:R-:W-:Y:S01]  /*63d0*/  FMUL.FTZ R39, R0, R39 ;  /* 0x0000002700277220 */ /* 0x000fe20000410000 */
[----:B--2---:R-:W-:Y:S01]  /*63e0*/  F2FP.BF16.PACK_AB R129, R170, R171 ;  /* 0x000000abaa81723e */ /* 0x004fe200000010ff */
[C---:B------:R-:W-:Y:S02]  /*63f0*/  FMUL.FTZ R40, R2.reuse, R40 ;  /* 0x0000002802287220 */ /* 0x040fe40000410000 */
[----:B------:R-:W-:Y:S02]  /*6400*/  FMUL.FTZ R41, R2, R41 ;  /* 0x0000002902297220 */ /* 0x000fe40000410000 */
[C---:B------:R-:W-:Y:S01]  /*6410*/  FMUL.FTZ R42, R0.reuse, R42 ;  /* 0x0000002a002a7220 */ /* 0x040fe20000410000 */
[----:B------:R-:W-:Y:S01]  /*6420*/  MUFU.EX2 R176, R176 ;  /* 0x000000b000b07308 */ /* 0x000fe20000000800 */
[----:B------:R-:W-:Y:S02]  /*6430*/  FMUL.FTZ R43, R0, R43 ;  /* 0x0000002b002b7220 */ /* 0x000fe40000410000 */
[C---:B------:R-:W-:Y:S02]  /*6440*/  FMUL.FTZ R44, R2.reuse, R44 ;  /* 0x0000002c022c7220 */ /* 0x040fe40000410000 */
[----:B------:R-:W-:Y:S02]  /*6450*/  FMUL.FTZ R45, R2, R45 ;  /* 0x0000002d022d7220 */ /* 0x000fe40000410000 */
[C---:B------:R-:W-:Y:S02]  /*6460*/  FMUL.FTZ R46, R0.reuse, R46 ;  /* 0x0000002e002e7220 */ /* 0x040fe40000410000 */
[----:B------:R-:W-:Y:S01]  /*6470*/  FMUL.FTZ R47, R0, R47 ;  /* 0x0000002f002f7220 */ /* 0x000fe20000410000 */
[----:B------:R-:W2:Y:S01]  /*6480*/  MUFU.EX2 R177, R177 ;  /* 0x000000b100b17308 */ /* 0x000ea20000000800 */
[C---:B------:R-:W-:Y:S02]  /*6490*/  FMUL.FTZ R48, R2.reuse, R48 ;  /* 0x0000003002307220 */ /* 0x040fe40000410000 */
[----:B------:R-:W-:Y:S01]  /*64a0*/  FMUL.FTZ R49, R2, R49 ;  /* 0x0000003102317220 */ /* 0x000fe20000410000 */
[----:B-1----:R-:W-:Y:S01]  /*64b0*/  F2FP.BF16.PACK_AB R131, R168, R169 ;  /* 0x000000a9a883723e */ /* 0x002fe200000010ff */
[C---:B------:R-:W-:Y:S02]  /*64c0*/  FMUL.FTZ R50, R0.reuse, R50 ;  /* 0x0000003200327220 */ /* 0x040fe40000410000 */
[----:B------:R-:W-:Y:S02]  /*64d0*/  FMUL.FTZ R51, R0, R51 ;  /* 0x0000003300337220 */ /* 0x000fe40000410000 */
[C---:B------:R-:W-:Y:S01]  /*64e0*/  FMUL.FTZ R52, R2.reuse, R52 ;  /* 0x0000003402347220 */ /* 0x040fe20000410000 */
[----:B------:R-:W-:Y:S01]  /*64f0*/  MUFU.EX2 R178, R178 ;  /* 0x000000b200b27308 */ /* 0x000fe20000000800 */
[C---:B------:R-:W-:Y:S05]  /*6500*/  HMMA.16816.F32.BF16 R4, R128.reuse, R12, R4 ;  /* 0x0000000c8004723c */ /* 0x040fea0000041804 */
[C---:B------:R-:W-:Y:S02]  /*6510*/  FMUL.FTZ R53, R2.reuse, R53 ;  /* 0x0000003502357220 */ /* 0x040fe40000410000 */
[C---:B------:R-:W-:Y:S01]  /*6520*/  FMUL.FTZ R12, R2.reuse, R120 ;  /* 0x00000078020c7220 */ /* 0x040fe20000410000 */
[C---:B------:R-:W-:Y:S01]  /*6530*/  HMMA.16816.F32.BF16 R8, R128.reuse, R14, R8 ;  /* 0x0000000e8008723c */ /* 0x040fe20000041808 */
[----:B------:R-:W1:Y:S03]  /*6540*/  MUFU.EX2 R179, R179 ;  /* 0x000000b300b37308 */ /* 0x000e660000000800 */
[----:B------:R-:W-:Y:S02]  /*6550*/  FMUL.FTZ R13, R2, R121 ;  /* 0x00000079020d7220 */ /* 0x000fe40000410000 */
[C---:B------:R-:W-:Y:S02]  /*6560*/  FMUL.FTZ R54, R0.reuse, R54 ;  /* 0x0000003600367220 */ /* 0x040fe40000410000 */
[C---:B------:R-:W-:Y:S03]  /*6570*/  FMUL.FTZ R14, R0.reuse, R122 ;  /* 0x0000007a000e7220 */ /* 0x040fe60000410000 */
[----:B------:R-:W-:Y:S01]  /*6580*/  MUFU.EX2 R180, R180 ;  /* 0x000000b400b47308 */ /* 0x000fe20000000800 */
[C---:B------:R-:W-:Y:S02]  /*6590*/  FMUL.FTZ R15, R0.reuse, R123 ;  /* 0x0000007b000f7220 */ /* 0x040fe40000410000 */
[----:B------:R-:W3:Y:S01]  /*65a0*/  LDSM.16.MT88.4 R120, [R196+0x100] ;  /* 0x00010000c478783b */ /* 0x000ee20000004200 */
[----:B------:R-:W-:Y:S02]  /*65b0*/  FMUL.FTZ R55, R0, R55 ;  /* 0x0000003700377220 */ /* 0x000fe40000410000 */
[C---:B------:R-:W-:Y:S02]  /*65c0*/  FMUL.FTZ R56, R2.reuse, R56 ;  /* 0x0000003802387220 */ /* 0x040fe40000410000 */
[C---:B------:R-:W-:Y:S02]  /*65d0*/  HMMA.16816.F32.BF16 R12, R128.reuse, R20, R12 ;  /* 0x00000014800c723c */ /* 0x040fe4000004180c */
[----:B------:R-:W4:Y:S01]  /*65e0*/  MUFU.EX2 R181, R181 ;  /* 0x000000b500b57308 */ /* 0x000f220000000800 */
[----:B------:R-:W-:Y:S02]  /*65f0*/  FMUL.FTZ R57, R2, R57 ;  /* 0x0000003902397220 */ /* 0x000fe40000410000 */
[----:B------:R-:W-:Y:S02]  /*6600*/  FMUL.FTZ R58, R0, R58 ;  /* 0x0000003a003a7220 */ /* 0x000fe40000410000 */
[C---:B------:R-:W-:Y:S01]  /*6610*/  FMUL.FTZ R20, R2.reuse, R112 ;  /* 0x0000007002147220 */ /* 0x040fe20000410000 */
[C---:B------:R-:W-:Y:S04]  /*6620*/  HMMA.16816.F32.BF16 R16, R128.reuse, R22, R16 ;  /* 0x000000168010723c */ /* 0x040fe80000041810 */
[----:B------:R-:W-:Y:S01]  /*6630*/  FMUL.FTZ R21, R2, R113 ;  /* 0x0000007102157220 */ /* 0x000fe20000410000 */
[----:B------:R-:W-:Y:S01]  /*6640*/  MUFU.EX2 R182, R182 ;  /* 0x000000b600b67308 */ /* 0x000fe20000000800 */
[C---:B------:R-:W-:Y:S02]  /*6650*/  FMUL.FTZ R59, R0.reuse, R59 ;  /* 0x0000003b003b7220 */ /* 0x040fe40000410000 */
[C---:B------:R-:W-:Y:S04]  /*6660*/  FMUL.FTZ R22, R0.reuse, R114 ;  /* 0x0000007200167220 */ /* 0x040fe80000410000 */
[----:B------:R-:W-:Y:S02]  /*6670*/  FMUL.FTZ R23, R0, R115 ;  /* 0x0000007300177220 */ /* 0x000fe40000410000 */
[----:B------:R-:W5:Y:S01]  /*6680*/  LDSM.16.MT88.4 R112, [R203+0x2100] ;  /* 0x00210000cb70783b */ /* 0x000f620000004200 */
[C---:B------:R-:W-:Y:S01]  /*6690*/  FMUL.FTZ R60, R2.reuse, R60 ;  /* 0x0000003c023c7220 */ /* 0x040fe20000410000 */
[----:B------:R-:W1:Y:S01]  /*66a0*/  MUFU.EX2 R183, R183 ;  /* 0x000000b700b77308 */ /* 0x000e620000000800 */
[----:B------:R-:W-:Y:S02]  /*66b0*/  FMUL.FTZ R61, R2, R61 ;  /* 0x0000003d023d7220 */ /* 0x000fe40000410000 */
[C---:B------:R-:W-:Y:S03]  /*66c0*/  HMMA.16816.F32.BF16 R20, R128.reuse, R28, R20 ;  /* 0x0000001c8014723c */ /* 0x040fe60000041814 */
[C---:B------:R-:W-:Y:S02]  /*66d0*/  FMUL.FTZ R62, R0.reuse, R62 ;  /* 0x0000003e003e7220 */ /* 0x040fe40000410000 */
[----:B------:R-:W-:Y:S02]  /*66e0*/  FMUL.FTZ R63, R0, R63 ;  /* 0x0000003f003f7220 */ /* 0x000fe40000410000 */
[C---:B------:R-:W-:Y:S01]  /*66f0*/  FMUL.FTZ R28, R2.reuse, R104 ;  /* 0x00000068021c7220 */ /* 0x040fe20000410000 */
[C---:B------:R-:W-:Y:S01]  /*6700*/  HMMA.16816.F32.BF16 R24, R128.reuse, R30, R24 ;  /* 0x0000001e8018723c */ /* 0x040fe20000041818 */
[----:B------:R-:W-:Y:S03]  /*6710*/  MUFU.EX2 R232, R232 ;  /* 0x000000e800e87308 */ /* 0x000fe60000000800 */
[C---:B------:R-:W-:Y:S02]  /*6720*/  FMUL.FTZ R29, R2.reuse, R105 ;  /* 0x00000069021d7220 */ /* 0x040fe40000410000 */
[----:B------:R-:W-:Y:S02]  /*6730*/  FMUL.FTZ R64, R2, R64 ;  /* 0x0000004002407220 */ /* 0x000fe40000410000 */
[C---:B------:R-:W-:Y:S03]  /*6740*/  FMUL.FTZ R30, R0.reuse, R106 ;  /* 0x0000006a001e7220 */ /* 0x040fe60000410000 */
[----:B------:R-:W1:Y:S01]  /*6750*/  MUFU.EX2 R235, R235 ;  /* 0x000000eb00eb7308 */ /* 0x000e620000000800 */
[----:B------:R-:W-:Y:S02]  /*6760*/  FMUL.FTZ R31, R0, R107 ;  /* 0x0000006b001f7220 */ /* 0x000fe40000410000 */
[----:B------:R-:W1:Y:S01]  /*6770*/  LDSM.16.MT88.4 R104, [R198+0x2100] ;  /* 0x00210000c668783b */ /* 0x000e620000004200 */
[----:B------:R-:W-:Y:S02]  /*6780*/  FMUL.FTZ R65, R2, R65 ;  /* 0x0000004102417220 */ /* 0x000fe40000410000 */
[C---:B------:R-:W-:Y:S02]  /*6790*/  FMUL.FTZ R66, R0.reuse, R66 ;  /* 0x0000004200427220 */ /* 0x040fe40000410000 */
[C---:B---3--:R-:W-:Y:S02]  /*67a0*/  HMMA.16816.F32.BF16 R28, R128.reuse, R120, R28 ;  /* 0x00000078801c723c */ /* 0x048fe4000004181c */
[----:B------:R-:W-:Y:S01]  /*67b0*/  MUFU.EX2 R230, R230 ;  /* 0x000000e600e67308 */ /* 0x000fe20000000800 */
[----:B------:R-:W-:Y:S02]  /*67c0*/  FMUL.FTZ R67, R0, R67 ;  /* 0x0000004300437220 */ /* 0x000fe40000410000 */
[C---:B------:R-:W-:Y:S02]  /*67d0*/  FMUL.FTZ R68, R2.reuse, R68 ;  /* 0x0000004402447220 */ /* 0x040fe40000410000 */
[----:B------:R-:W-:Y:S01]  /*67e0*/  FMUL.FTZ R69, R2, R69 ;  /* 0x0000004502457220 */ /* 0x000fe20000410000 */
[C---:B------:R-:W-:Y:S01]  /*67f0*/  HMMA.16816.F32.BF16 R32, R128.reuse, R122, R32 ;  /* 0x0000007a8020723c */ /* 0x040fe20000041820 */
[----:B------:R-:W-:Y:S03]  /*6800*/  LDSM.16.MT88.4 R120, [R196+0x900] ;  /* 0x00090000c478783b */ /* 0x000fe60000004200 */
[C---:B------:R-:W-:Y:S01]  /*6810*/  FMUL.FTZ R70, R0.reuse, R70 ;  /* 0x0000004600467220 */ /* 0x040fe20000410000 */
[----:B------:R-:W3:Y:S01]  /*6820*/  MUFU.EX2 R231, R231 ;  /* 0x000000e700e77308 */ /* 0x000ee20000000800 */
[----:B------:R-:W-:Y:S02]  /*6830*/  FMUL.FTZ R71, R0, R71 ;  /* 0x0000004700477220 */ /* 0x000fe40000410000 */
[C---:B-----5:R-:W-:Y:S04]  /*6840*/  HMMA.16816.F32.BF16 R36, R128.reuse, R112, R36 ;  /* 0x000000708024723c */ /* 0x060fe80000041824 */
[C---:B------:R-:W-:Y:S02]  /*6850*/  FMUL.FTZ R72, R2.reuse, R72 ;  /* 0x0000004802487220 */ /* 0x040fe40000410000 */
[----:B------:R-:W-:Y:S01]  /*6860*/  FMUL.FTZ R73, R2, R73 ;  /* 0x0000004902497220 */ /* 0x000fe20000410000 */
[----:B------:R-:W-:Y:S01]  /*6870*/  MUFU.EX2 R228, R228 ;  /* 0x000000e400e47308 */ /* 0x000fe20000000800 */
[C---:B------:R-:W-:Y:S01]  /*6880*/  HMMA.16816.F32.BF16 R40, R128.reuse, R114, R40 ;  /* 0x000000728028723c */ /* 0x040fe20000041828 */
[----:B------:R-:W-:Y:S03]  /*6890*/  LDSM.16.MT88.4 R112, [R203+0x900] ;  /* 0x00090000cb70783b */ /* 0x000fe60000004200 */
[C---:B------:R-:W-:Y:S02]  /*68a0*/  FMUL.FTZ R74, R0.reuse, R74 ;  /* 0x0000004a004a7220 */ /* 0x040fe40000410000 */
[----:B------:R-:W-:Y:S02]  /*68b0*/  FMUL.FTZ R75, R0, R75 ;  /* 0x0000004b004b7220 */ /* 0x000fe40000410000 */
[C---:B------:R-:W-:Y:S01]  /*68c0*/  FMUL.FTZ R76, R2.reuse, R76 ;  /* 0x0000004c024c7220 */ /* 0x040fe20000410000 */
[----:B------:R-:W5:Y:S01]  /*68d0*/  MUFU.EX2 R233, R233 ;  /* 0x000000e900e97308 */ /* 0x000f620000000800 */
[C---:B-1----:R-:W-:Y:S03]  /*68e0*/  HMMA.16816.F32.BF16 R44, R128.reuse, R104, R44 ;  /* 0x00000068802c723c */ /* 0x042fe6000004182c */
[----:B------:R-:W-:Y:S02]  /*68f0*/  FMUL.FTZ R77, R2, R77 ;  /* 0x0000004d024d7220 */ /* 0x000fe40000410000 */
[C---:B------:R-:W-:Y:S02]  /*6900*/  FMUL.FTZ R78, R0.reuse, R78 ;  /* 0x0000004e004e7220 */ /* 0x040fe40000410000 */
[----:B------:R-:W-:Y:S01]  /*6910*/  FMUL.FTZ R79, R0, R79 ;  /* 0x0000004f004f7220 */ /* 0x000fe20000410000 */
[C---:B------:R-:W-:Y:S01]  /*6920*/  HMMA.16816.F32.BF16 R48, R128.reuse, R106, R48 ;  /* 0x0000006a8030723c */ /* 0x040fe20000041830 */
[----:B------:R-:W1:Y:S03]  /*6930*/  LDSM.16.MT88.4 R104, [R203+0x4100] ;  /* 0x00410000cb68783b */ /* 0x000e660000004200 */
[C---:B------:R-:W-:Y:S02]  /*6940*/  FMUL.FTZ R80, R2.reuse, R80 ;  /* 0x0000005002507220 */ /* 0x040fe40000410000 */
[----:B------:R-:W-:Y:S02]  /*6950*/  FMUL.FTZ R81, R2, R81 ;  /* 0x0000005102517220 */ /* 0x000fe40000410000 */
[C---:B------:R-:W-:Y:S04]  /*6960*/  HMMA.16816.F32.BF16 R52, R128.reuse, R100, R52 ;  /* 0x000000648034723c */ /* 0x040fe80000041834 */
[C---:B------:R-:W-:Y:S02]  /*6970*/  FMUL.FTZ R82, R0.reuse, R82 ;  /* 0x0000005200527220 */ /* 0x040fe40000410000 */
[----:B------:R-:W-:Y:S02]  /*6980*/  FMUL.FTZ R83, R0, R83 ;  /* 0x0000005300537220 */ /* 0x000fe40000410000 */
[C---:B------:R-:W-:Y:S01]  /*6990*/  HMMA.16816.F32.BF16 R56, R128.reuse, R102, R56 ;  /* 0x000000668038723c */ /* 0x040fe20000041838 */
[----:B------:R-:W2:Y:S03]  /*69a0*/  LDSM.16.MT88.4 R100, [R198+0x4100] ;  /* 0x00410000c664783b */ /* 0x000ea60000004200 */
[C---:B------:R-:W-:Y:S02]  /*69b0*/  FMUL.FTZ R84, R2.reuse, R84 ;  /* 0x0000005402547220 */ /* 0x040fe40000410000 */
[----:B------:R-:W-:Y:S02]  /*69c0*/  FMUL.FTZ R85, R2, R85 ;  /* 0x0000005502557220 */ /* 0x000fe40000410000 */
[C---:B------:R-:W-:Y:S04]  /*69d0*/  HMMA.16816.F32.BF16 R60, R128.reuse, R108, R60 ;  /* 0x0000006c803c723c */ /* 0x040fe8000004183c */
[C---:B------:R-:W-:Y:S02]  /*69e0*/  FMUL.FTZ R86, R0.reuse, R86 ;  /* 0x0000005600567220 */ /* 0x040fe40000410000 */
[----:B------:R-:W-:Y:S02]  /*69f0*/  FMUL.FTZ R87, R0, R87 ;  /* 0x0000005700577220 */ /* 0x000fe40000410000 */
[C---:B------:R-:W-:Y:S01]  /*6a00*/  HMMA.16816.F32.BF16 R64, R128.reuse, R110, R64 ;  /* 0x0000006e8040723c */ /* 0x040fe20000041840 */
[----:B------:R-:W3:Y:S03]  /*6a10*/  LDSM.16.MT88.4 R108, [R197+0x4100] ;  /* 0x00410000c56c783b */ /* 0x000ee60000004200 */
[C---:B------:R-:W-:Y:S02]  /*6a20*/  FMUL.FTZ R88, R2.reuse, R88 ;  /* 0x0000005802587220 */ /* 0x040fe40000410000 */
[----:B------:R-:W-:Y:S02]  /*6a30*/  FMUL.FTZ R89, R2, R89 ;  /* 0x0000005902597220 */ /* 0x000fe40000410000 */
[C---:B------:R-:W-:Y:S01]  /*6a40*/  FMUL.FTZ R90, R0.reuse, R90 ;  /* 0x0000005a005a7220 */ /* 0x040fe20000410000 */
        /* <DEDUP_REMOVED lines=8> */
[C---:B--2---:R-:W-:Y:S04]  /*6ad0*/  HMMA.16816.F32.BF16 R76, R128.reuse, R100, R76 ;  /* 0x00000064804c723c */ /* 0x044fe8000004184c */
[C---:B------:R-:W-:Y:S02]  /*6ae0*/  FMUL.FTZ R96, R2.reuse, R96 ;  /* 0x0000006002607220 */ /* 0x040fe40000410000 */
[----:B------:R-:W-:Y:S01]  /*6af0*/  FMUL.FTZ R97, R2, R97 ;  /* 0x0000006102617220 */ /* 0x000fe20000410000 */
[----:B------:R-:W-:Y:S01]  /*6b00*/  F2FP.BF16.PACK_AB R100, R177, R176 ;  /* 0x000000b0b164723e */ /* 0x000fe200000010ff */
[C---:B------:R-:W-:Y:S04]  /*6b10*/  HMMA.16816.F32.BF16 R80, R128.reuse, R102, R80 ;  /* 0x000000668050723c */ /* 0x040fe80000041850 */
[C---:B------:R-:W-:Y:S01]  /*6b20*/  FMUL.FTZ R98, R0.reuse, R98 ;  /* 0x0000006200627220 */ /* 0x040fe20000410000 */
[----:B------:R-:W-:Y:S01]  /*6b30*/  F2FP.BF16.PACK_AB R101, R179, R178 ;  /* 0x000000b2b365723e */ /* 0x000fe200000010ff */
[----:B------:R-:W-:Y:S01]  /*6b40*/  FMUL.FTZ R99, R0, R99 ;  /* 0x0000006300637220 */ /* 0x000fe20000410000 */
[----:B----4-:R-:W-:Y:S01]  /*6b50*/  F2FP.BF16.PACK_AB R102, R181, R180 ;  /* 0x000000b4b566723e */ /* 0x010fe200000010ff */
[C---:B---3--:R-:W-:Y:S04]  /*6b60*/  HMMA.16816.F32.BF16 R84, R128.reuse, R108, R84 ;  /* 0x0000006c8054723c */ /* 0x048fe80000041854 */
[----:B------:R-:W-:Y:S01]  /*6b70*/  F2FP.BF16.PACK_AB R103, R183, R182 ;  /* 0x000000b6b767723e */ /* 0x000fe200000010ff */
[--C-:B------:R-:W-:Y:S02]  /*6b80*/  FFMA.FTZ R226, R229, c[0x0][0x2d0], -R144.reuse ;  /* 0x0000b400e5e27a23 */ /* 0x100fe40000010890 */
[--C-:B------:R-:W-:Y:S01]  /*6b90*/  FFMA.FTZ R227, R227, c[0x0][0x2d0], -R144.reuse ;  /* 0x0000b400e3e37a23 */ /* 0x100fe20000010890 */
[C---:B------:R-:W-:Y:S01]  /*6ba0*/  HMMA.16816.F32.BF16 R88, R128.reuse, R110, R88 ;  /* 0x0000006e8058723c */ /* 0x040fe20000041858 */
[----:B------:R-:W2:Y:S02]  /*6bb0*/  LDSM.16.MT88.4 R108, [R197+0x900] ;  /* 0x00090000c56c783b */ /* 0x000ea40000004200 */
[----:B------:R-:W-:Y:S01]  /*6bc0*/  MUFU.EX2 R226, R226 ;  /* 0x000000e200e27308 */ /* 0x000fe20000000800 */
[--C-:B------:R-:W-:Y:S02]  /*6bd0*/  FFMA.FTZ R222, R222, c[0x0][0x2d0], -R145.reuse ;  /* 0x0000b400dede7a23 */ /* 0x100fe40000010891 */
[--C-:B------:R-:W-:Y:S02]  /*6be0*/  FFMA.FTZ R229, R224, c[0x0][0x2d0], -R145.reuse ;  /* 0x0000b400e0e57a23 */ /* 0x100fe40000010891 */
[--C-:B------:R-:W-:Y:S01]  /*6bf0*/  FFMA.FTZ R224, R225, c[0x0][0x2d0], -R144.reuse ;  /* 0x0000b400e1e07a23 */ /* 0x100fe20000010890 */
[C---:B-1----:R-:W-:Y:S03]  /*6c00*/  HMMA.16816.F32.BF16 R92, R128.reuse, R104, R92 ;  /* 0x00000068805c723c */ /* 0x042fe6000004185c */
[--C-:B------:R-:W-:Y:S01]  /*6c10*/  FFMA.FTZ R223, R223, c[0x0][0x2d0], -R144.reuse ;  /* 0x0000b400dfdf7a23 */ /* 0x100fe20000010890 */
[----:B------:R-:W1:Y:S01]  /*6c20*/  MUFU.EX2 R227, R227 ;  /* 0x000000e300e37308 */ /* 0x000e620000000800 */
[--C-:B------:R-:W-:Y:S02]  /*6c30*/  FFMA.FTZ R220, R220, c[0x0][0x2d0], -R145.reuse ;  /* 0x0000b400dcdc7a23 */ /* 0x100fe40000010891 */
[----:B------:R-:W-:Y:S01]  /*6c40*/  FFMA.FTZ R145, R218, c[0x0][0x2d0], -R145 ;  /* 0x0000b400da917a23 */ /* 0x000fe20000010891 */
[----:B------:R-:W-:Y:S01]  /*6c50*/  HMMA.16816.F32.BF16 R96, R128, R106, R96 ;  /* 0x0000006a8060723c */ /* 0x000fe20000041860 */
[----:B------:R-:W3:Y:S03]  /*6c60*/  LDSM.16.MT88.4 R104, [R196+0x2900] ;  /* 0x00290000c468783b */ /* 0x000ee60000004200 */
[--C-:B------:R-:W-:Y:S02]  /*6c70*/  FFMA.FTZ R134, R134, c[0x0][0x2d0], -R144.reuse ;  /* 0x0000b40086867a23 */ /* 0x100fe40000010890 */
[----:B------:R-:W-:Y:S01]  /*6c80*/  FFMA.FTZ R144, R133, c[0x0][0x2d0], -R144 ;  /* 0x0000b40085907a23 */ /* 0x000fe20000010890 */
[----:B------:R-:W-:Y:S01]  /*6c90*/  MUFU.EX2 R225, R145 ;  /* 0x0000009100e17308 */ /* 0x000fe20000000800 */
[C---:B------:R-:W-:Y:S01]  /*6ca0*/  HMMA.16816.F32.BF16 R4, R100.reuse, R112, R4 ;  /* 0x000000706404723c */ /* 0x040fe20000041804 */
[----:B------:R-:W-:Y:S04]  /*6cb0*/  LDSM.16.MT88.4 R128, [R198+0x3100] ;  /* 0x00310000c680783b */ /* 0x000fe80000004200 */
[----:B------:R-:W-:Y:S02]  /*6cc0*/  FFMA.FTZ R175, R2, R221, R175 ;  /* 0x000000dd02af7223 */ /* 0x000fe400000100af */
[----:B------:R-:W-:Y:S01]  /*6cd0*/  FFMA.FTZ R171, R0, R219, R171 ;  /* 0x000000db00ab7223 */ /* 0x000fe200000100ab */
[C---:B------:R-:W-:Y:S01]  /*6ce0*/  HMMA.16816.F32.BF16 R8, R100.reuse, R114, R8 ;  /* 0x000000726408723c */ /* 0x040fe20000041808 */
[----:B------:R-:W-:Y:S01]  /*6cf0*/  LDSM.16.MT88.4 R112, [R198+0x4900] ;  /* 0x00490000c670783b */ /* 0x000fe20000004200 */
[----:B------:R4:W-:Y:S02]  /*6d00*/  MUFU.EX2 R133, R144 ;  /* 0x0000009000857308 */ /* 0x0009e40000000800 */
[----:B------:R-:W-:Y:S01]  /*6d10*/  MOV R0, R3 ;  /* 0x0000000300007202 */ /* 0x000fe20000000f00 */
[----:B------:R-:W-:Y:S02]  /*6d20*/  FADD.FTZ R174, R174, R175 ;  /* 0x000000afaeae7221 */ /* 0x000fe40000010000 */
[----:B------:R-:W-:Y:S01]  /*6d30*/  FADD.FTZ R170, R170, R171 ;  /* 0x000000abaaaa7221 */ /* 0x000fe20000010000 */
[C---:B------:R-:W-:Y:S04]  /*6d40*/  HMMA.16816.F32.BF16 R12, R100.reuse, R116, R12 ;  /* 0x00000074640c723c */ /* 0x040fe8000004180c */
[----:B------:R-:W-:Y:S01]  /*6d50*/  MUFU.EX2 R222, R222 ;  /* 0x000000de00de7308 */ /* 0x000fe20000000800 */
[----:B------:R-:W-:Y:S03]  /*6d60*/  FADD.FTZ R173, R173, R174 ;  /* 0x000000aeadad7221 */ /* 0x000fe60000010000 */
[C---:B------:R-:W-:Y:S01]  /*6d70*/  HMMA.16816.F32.BF16 R16, R100.reuse, R118, R16 ;  /* 0x000000766410723c */ /* 0x040fe20000041810 */
[----:B------:R-:W-:Y:S03]  /*6d80*/  LDSM.16.MT88.4 R116, [R197+0x4900] ;  /* 0x00490000c574783b */ /* 0x000fe60000004200 */
[----:B------:R-:W-:Y:S02]  /*6d90*/  FADD.FTZ R173, R172, R173 ;  /* 0x000000adacad7221 */ /* 0x000fe40000010000 */
[----:B------:R-:W1:Y:S02]  /*6da0*/  MUFU.EX2 R229, R229 ;  /* 0x000000e500e57308 */ /* 0x000e640000000800 */
[C---:B--2---:R-:W-:Y:S01]  /*6db0*/  HMMA.16816.F32.BF16 R20, R100.reuse, R108, R20 ;  /* 0x0000006c6414723c */ /* 0x044fe20000041814 */
[----:B----4-:R-:W-:Y:S03]  /*6dc0*/  LDSM.16.MT88.4 R144, [R196+0x1900] ;  /* 0x00190000c490783b */ /* 0x010fe60000004200 */
[----:B------:R-:W-:Y:S04]  /*6dd0*/  FADD.FTZ R176, R176, R173 ;  /* 0x000000adb0b07221 */ /* 0x000fe80000010000 */
[C---:B------:R-:W-:Y:S01]  /*6de0*/  HMMA.16816.F32.BF16 R24, R100.reuse, R110, R24 ;  /* 0x0000006e6418723c */ /* 0x040fe20000041818 */
[----:B------:R-:W-:Y:S01]  /*6df0*/  MUFU.EX2 R224, R224 ;  /* 0x000000e000e07308 */ /* 0x000fe20000000800 */
[----:B------:R-:W2:Y:S02]  /*6e00*/  LDSM.16.MT88.4 R108, [R203+0x4900] ;  /* 0x00490000cb6c783b */ /* 0x000ea40000004200 */
[----:B------:R-:W-:Y:S04]  /*6e10*/  FADD.FTZ R177, R177, R176 ;  /* 0x000000b0b1b17221 */ /* 0x000fe80000010000 */
[C---:B------:R-:W-:Y:S03]  /*6e20*/  HMMA.16816.F32.BF16 R28, R100.reuse, R120, R28 ;  /* 0x00000078641c723c */ /* 0x040fe6000004181c */
[----:B------:R-:W4:Y:S01]  /*6e30*/  MUFU.EX2 R223, R223 ;  /* 0x000000df00df7308 */ /* 0x000f220000000800 */
[----:B------:R-:W-:Y:S04]  /*6e40*/  FADD.FTZ R180, R180, R177 ;  /* 0x000000b1b4b47221 */ /* 0x000fe80000010000 */
[C---:B------:R-:W-:Y:S01]  /*6e50*/  HMMA.16816.F32.BF16 R32, R100.reuse, R122, R32 ;  /* 0x0000007a6420723c */ /* 0x040fe20000041820 */
[----:B------:R-:W-:Y:S03]  /*6e60*/  LDSM.16.MT88.4 R120, [R198+0x1100] ;  /* 0x00110000c678783b */ /* 0x000fe60000004200 */
[----:B------:R-:W-:Y:S01]  /*6e70*/  FADD.FTZ R181, R181, R180 ;  /* 0x000000b4b5b57221 */ /* 0x000fe20000010000 */
[----:B------:R-:W1:Y:S03]  /*6e80*/  MUFU.EX2 R220, R220 ;  /* 0x000000dc00dc7308 */ /* 0x000e660000000800 */
[C---:B------:R-:W-:Y:S07]  /*6e90*/  HMMA.16816.F32.BF16 R36, R100.reuse, R124, R36 ;  /* 0x0000007c6424723c */ /* 0x040fee0000041824 */
[----:B------:R-:W1:Y:S01]  /*6ea0*/  MUFU.EX2 R134, R134 ;  /* 0x0000008600867308 */ /* 0x000e620000000800 */
        /* <DEDUP_REMOVED lines=8> */
[C---:B---3--:R-:W-:Y:S08]  /*6f30*/  HMMA.16816.F32.BF16 R60, R100.reuse, R104, R60 ;  /* 0x00000068643c723c */ /* 0x048ff0000004183c */
[C---:B------:R-:W-:Y:S01]  /*6f40*/  HMMA.16816.F32.BF16 R64, R100.reuse, R106, R64 ;  /* 0x0000006a6440723c */ /* 0x040fe20000041840 */
[----:B------:R-:W3:Y:S07]  /*6f50*/  LDSM.16.MT88.4 R104, [R196+0x4900] ;  /* 0x00490000c468783b */ /* 0x000eee0000004200 */
[C---:B--2---:R-:W-:Y:S08]  /*6f60*/  HMMA.16816.F32.BF16 R68, R100.reuse, R108, R68 ;  /* 0x0000006c6444723c */ /* 0x044ff00000041844 */
[C---:B------:R-:W-:Y:S01]  /*6f70*/  HMMA.16816.F32.BF16 R72, R100.reuse, R110, R72 ;  /* 0x0000006e6448723c */ /* 0x040fe20000041848 */
[----:B------:R-:W2:Y:S07]  /*6f80*/  LDSM.16.MT88.4 R108, [R203+0x1100] ;  /* 0x00110000cb6c783b */ /* 0x000eae0000004200 */
[C---:B------:R-:W-:Y:S08]  /*6f90*/  HMMA.16816.F32.BF16 R76, R100.reuse, R112, R76 ;  /* 0x00000070644c723c */ /* 0x040ff0000004184c */
[C---:B------:R-:W-:Y:S01]  /*6fa0*/  HMMA.16816.F32.BF16 R80, R100.reuse, R114, R80 ;  /* 0x000000726450723c */ /* 0x040fe20000041850 */
[----:B------:R-:W1:Y:S07]  /*6fb0*/  LDSM.16.MT88.4 R112, [R197+0x1100] ;  /* 0x00110000c570783b */ /* 0x000e6e0000004200 */
[C---:B------:R-:W-:Y:S08]  /*6fc0*/  HMMA.16816.F32.BF16 R84, R100.reuse, R116, R84 ;  /* 0x000000746454723c */ /* 0x040ff00000041854 */
[C---:B------:R-:W-:Y:S01]  /*6fd0*/  HMMA.16816.F32.BF16 R88, R100.reuse, R118, R88 ;  /* 0x000000766458723c */ /* 0x040fe20000041858 */
[----:B------:R-:W4:Y:S07]  /*6fe0*/  LDSM.16.MT88.4 R116, [R203+0x3100] ;  /* 0x00310000cb74783b */ /* 0x000f2e0000004200 */
[C---:B---3--:R-:W-:Y:S08]  /*6ff0*/  HMMA.16816.F32.BF16 R92, R100.reuse, R104, R92 ;  /* 0x00000068645c723c */ /* 0x048ff0000004185c */
[----:B------:R-:W-:Y:S01]  /*7000*/  HMMA.16816.F32.BF16 R96, R100, R106, R96 ;  /* 0x0000006a6460723c */ /* 0x000fe20000041860 */
[----:B------:R-:W3:Y:S06]  /*7010*/  LDSM.16.MT88.4 R104, [R196+0x3100] ;  /* 0x00310000c468783b */ /* 0x000eec0000004200 */
[----:B------:R-:W-:Y:S01]  /*7020*/  F2FP.BF16.PACK_AB R100, R235, R232 ;  /* 0x000000e8eb64723e */ /* 0x000fe200000010ff */
[----:B------:R-:W-:Y:S01]  /*7030*/  FADD.FTZ R232, R232, R181 ;  /* 0x000000b5e8e87221 */ /* 0x000fe20000010000 */
[----:B------:R-:W-:Y:S03]  /*7040*/  F2FP.BF16.PACK_AB R101, R231, R230 ;  /* 0x000000e6e765723e */ /* 0x000fe600000010ff */
[----:B-----5:R-:W-:Y:S01]  /*7050*/  F2FP.BF16.PACK_AB R102, R233, R228 ;  /* 0x000000e4e966723e */ /* 0x020fe200000010ff */
[----:B------:R-:W-:Y:S01]  /*7060*/  FADD.FTZ R235, R235, R232 ;  /* 0x000000e8ebeb7221 */ /* 0x000fe20000010000 */
[----:B-1----:R-:W-:Y:S03]  /*7070*/  F2FP.BF16.PACK_AB R103, R227, R226 ;  /* 0x000000e2e367723e */ /* 0x002fe600000010ff */
[----:B------:R-:W-:Y:S04]  /*7080*/  FADD.FTZ R228, R228, R235 ;  /* 0x000000ebe4e47221 */ /* 0x000fe80000010000 */
[C---:B--2---:R-:W-:Y:S03]  /*7090*/  HMMA.16816.F32.BF16 R4, R100.reuse, R108, R4 ;  /* 0x0000006c6404723c */ /* 0x044fe60000041804 */
[----:B------:R-:W-:Y:S05]  /*70a0*/  FADD.FTZ R233, R233, R228 ;  /* 0x000000e4e9e97221 */ /* 0x000fea0000010000 */
[C---:B------:R-:W-:Y:S01]  /*70b0*/  HMMA.16816.F32.BF16 R8, R100.reuse, R110, R8 ;  /* 0x0000006e6408723c */ /* 0x040fe20000041808 */
[----:B------:R-:W1:Y:S07]  /*70c0*/  LDSM.16.MT88.4 R108, [R203+0x5100] ;  /* 0x00510000cb6c783b */ /* 0x000e6e0000004200 */
[C---:B------:R-:W-:Y:S08]  /*70d0*/  HMMA.16816.F32.BF16 R12, R100.reuse, R120, R12 ;  /* 0x00000078640c723c */ /* 0x040ff0000004180c */
[C---:B------:R-:W-:Y:S08]  /*70e0*/  HMMA.16816.F32.BF16 R16, R100.reuse, R122, R16 ;  /* 0x0000007a6410723c */ /* 0x040ff00000041810 */
[C---:B------:R-:W-:Y:S08]  /*70f0*/  HMMA.16816.F32.BF16 R20, R100.reuse, R112, R20 ;  /* 0x000000706414723c */ /* 0x040ff00000041814 */
[C---:B------:R-:W-:Y:S01]  /*7100*/  HMMA.16816.F32.BF16 R24, R100.reuse, R114, R24 ;  /* 0x000000726418723c */ /* 0x040fe20000041818 */
[----:B------:R-:W2:Y:S07]  /*7110*/  LDSM.16.MT88.4 R112, [R198+0x5100] ;  /* 0x00510000c670783b */ /* 0x000eae0000004200 */
[C---:B------:R-:W-:Y:S08]  /*7120*/  HMMA.16816.F32.BF16 R28, R100.reuse, R124, R28 ;  /* 0x0000007c641c723c */ /* 0x040ff0000004181c */
[C---:B------:R-:W-:Y:S01]  /*7130*/  HMMA.16816.F32.BF16 R32, R100.reuse, R126, R32 ;  /* 0x0000007e6420723c */ /* 0x040fe20000041820 */
[----:B------:R-:W-:Y:S07]  /*7140*/  LDSM.16.MT88.4 R124, [R203+0x1900] ;  /* 0x00190000cb7c783b */ /* 0x000fee0000004200 */
[C---:B----4-:R-:W-:Y:S08]  /*7150*/  HMMA.16816.F32.BF16 R36, R100.reuse, R116, R36 ;  /* 0x000000746424723c */ /* 0x050ff00000041824 */
[C---:B------:R-:W-:Y:S01]  /*7160*/  HMMA.16816.F32.BF16 R40, R100.reuse, R118, R40 ;  /* 0x000000766428723c */ /* 0x040fe20000041828 */
[----:B------:R-:W4:Y:S07]  /*7170*/  LDSM.16.MT88.4 R116, [R197+0x5100] ;  /* 0x00510000c574783b */ /* 0x000f2e0000004200 */
[C---:B------:R-:W-:Y:S08]  /*7180*/  HMMA.16816.F32.BF16 R44, R100.reuse, R128, R44 ;  /* 0x00000080642c723c */ /* 0x040ff0000004182c */
[C---:B------:R-:W-:Y:S08]  /*7190*/  HMMA.16816.F32.BF16 R48, R100.reuse, R130, R48 ;  /* 0x000000826430723c */ /* 0x040ff00000041830 */
[C---:B------:R-:W-:Y:S07]  /*71a0*/  HMMA.16816.F32.BF16 R52, R100.reuse, R136, R52 ;  /* 0x000000886434723c */ /* 0x040fee0000041834 */
[----:B------:R-:W-:Y:S01]  /*71b0*/  F2FP.BF16.PACK_AB R136, R229, R222 ;  /* 0x000000dee588723e */ /* 0x000fe200000010ff */
[C---:B------:R-:W-:Y:S04]  /*71c0*/  HMMA.16816.F32.BF16 R56, R100.reuse, R138, R56 ;  /* 0x0000008a6438723c */ /* 0x040fe80000041838 */
[----:B------:R-:W-:Y:S01]  /*71d0*/  F2FP.BF16.PACK_AB R137, R223, R224 ;  /* 0x000000e0df89723e */ /* 0x000fe200000010ff */
[----:B------:R-:W-:Y:S02]  /*71e0*/  FADD.FTZ R222, R222, R233 ;  /* 0x000000e9dede7221 */ /* 0x000fe40000010000 */
[----:B------:R-:W-:Y:S01]  /*71f0*/  F2FP.BF16.PACK_AB R138, R225, R220 ;  /* 0x000000dce18a723e */ /* 0x000fe200000010ff */
[C---:B---3--:R-:W-:Y:S04]  /*7200*/  HMMA.16816.F32.BF16 R60, R100.reuse, R104, R60 ;  /* 0x00000068643c723c */ /* 0x048fe8000004183c */
[----:B------:R-:W-:Y:S01]  /*7210*/  F2FP.BF16.PACK_AB R139, R133, R134 ;  /* 0x00000086858b723e */ /* 0x000fe200000010ff */
[----:B------:R-:W-:Y:S03]  /*7220*/  FADD.FTZ R229, R229, R222 ;  /* 0x000000dee5e57221 */ /* 0x000fe60000010000 */
[C---:B------:R-:W-:Y:S01]  /*7230*/  HMMA.16816.F32.BF16 R64, R100.reuse, R106, R64 ;  /* 0x0000006a6440723c */ /* 0x040fe20000041840 */
[----:B------:R-:W3:Y:S03]  /*7240*/  LDSM.16.MT88.4 R104, [R196+0x5100] ;  /* 0x00510000c468783b */ /* 0x000ee60000004200 */
[----:B------:R-:W-:Y:S04]  /*7250*/  FADD.FTZ R220, R220, R229 ;  /* 0x000000e5dcdc7221 */ /* 0x000fe80000010000 */
[C---:B-1----:R-:W-:Y:S04]  /*7260*/  HMMA.16816.F32.BF16 R68, R100.reuse, R108, R68 ;  /* 0x0000006c6444723c */ /* 0x042fe80000041844 */
[----:B------:R-:W-:Y:S04]  /*7270*/  FADD.FTZ R221, R225, R220 ;  /* 0x000000dce1dd7221 */ /* 0x000fe80000010000 */
[C---:B------:R-:W-:Y:S01]  /*7280*/  HMMA.16816.F32.BF16 R72, R100.reuse, R110, R72 ;  /* 0x0000006e6448723c */ /* 0x040fe20000041848 */
[----:B------:R-:W1:Y:S07]  /*7290*/  LDSM.16.MT88.4 R108, [R198+0x1900] ;  /* 0x00190000c66c783b */ /* 0x000e6e0000004200 */
[C---:B--2---:R-:W-:Y:S08]  /*72a0*/  HMMA.16816.F32.BF16 R76, R100.reuse, R112, R76 ;  /* 0x00000070644c723c */ /* 0x044ff0000004184c */
[C---:B------:R-:W-:Y:S08]  /*72b0*/  HMMA.16816.F32.BF16 R80, R100.reuse, R114, R80 ;  /* 0x000000726450723c */ /* 0x040ff00000041850 */
[C---:B----4-:R-:W-:Y:S08]  /*72c0*/  HMMA.16816.F32.BF16 R84, R100.reuse, R116, R84 ;  /* 0x000000746454723c */ /* 0x050ff00000041854 */
[C---:B------:R-:W-:Y:S08]  /*72d0*/  HMMA.16816.F32.BF16 R88, R100.reuse, R118, R88 ;  /* 0x000000766458723c */ /* 0x040ff00000041858 */
[C---:B---3--:R-:W-:Y:S08]  /*72e0*/  HMMA.16816.F32.BF16 R92, R100.reuse, R104, R92 ;  /* 0x00000068645c723c */ /* 0x048ff0000004185c */
[----:B------:R-:W-:Y:S08]  /*72f0*/  HMMA.16816.F32.BF16 R96, R100, R106, R96 ;  /* 0x0000006a6460723c */ /* 0x000ff00000041860 */
[C---:B------:R-:W-:Y:S01]  /*7300*/  HMMA.16816.F32.BF16 R128, R136.reuse, R124, R4 ;  /* 0x0000007c8880723c */ /* 0x040fe20000041804 */
[----:B------:R-:W2:Y:S07]  /*7310*/  LDSM.16.MT88.4 R4, [R198+0x5900] ;  /* 0x00590000c604783b */ /* 0x000eae0000004200 */
[C---:B------:R-:W-:Y:S01]  /*7320*/  HMMA.16816.F32.BF16 R124, R136.reuse, R126, R8 ;  /* 0x0000007e887c723c */ /* 0x040fe20000041808 */
[----:B------:R-:W3:Y:S07]  /*7330*/  LDSM.16.MT88.4 R8, [R197+0x5900] ;  /* 0x00590000c508783b */ /* 0x000eee0000004200 */
[C---:B-1----:R-:W-:Y:S01]  /*7340*/  HMMA.16816.F32.BF16 R120, R136.reuse, R108, R12 ;  /* 0x0000006c8878723c */ /* 0x042fe2000004180c */
[----:B------:R-:W1:Y:S07]  /*7350*/  LDSM.16.MT88.4 R12, [R196+0x5900] ;  /* 0x00590000c40c783b */ /* 0x000e6e0000004200 */
[C---:B------:R-:W-:Y:S08]  /*7360*/  HMMA.16816.F32.BF16 R116, R136.reuse, R110, R16 ;  /* 0x0000006e8874723c */ /* 0x040ff00000041810 */
        /* <DEDUP_REMOVED lines=14> */
[C---:B--2---:R-:W-:Y:S07]  /*7450*/  HMMA.16816.F32.BF16 R76, R136.reuse, R4, R76 ;  /* 0x00000004884c723c */ /* 0x044fee000004184c */
[----:B------:R-:W-:Y:S01]  /*7460*/  FADD.FTZ R5, R169, R170 ;  /* 0x000000aaa9057221 */ /* 0x000fe20000010000 */
[C---:B------:R-:W-:Y:S04]  /*7470*/  HMMA.16816.F32.BF16 R80, R136.reuse, R6, R80 ;  /* 0x000000068850723c */ /* 0x040fe80000041850 */
[----:B------:R-:W-:Y:S04]  /*7480*/  FADD.FTZ R5, R168, R5 ;  /* 0x00000005a8057221 */ /* 0x000fe80000010000 */
[C---:B---3--:R-:W-:Y:S04]  /*7490*/  HMMA.16816.F32.BF16 R84, R136.reuse, R8, R84 ;  /* 0x000000088854723c */ /* 0x048fe80000041854 */
[----:B------:R-:W-:Y:S04]  /*74a0*/  FADD.FTZ R178, R178, R5 ;  /* 0x00000005b2b27221 */ /* 0x000fe80000010000 */
[C---:B------:R-:W-:Y:S04]  /*74b0*/  HMMA.16816.F32.BF16 R88, R136.reuse, R10, R88 ;  /* 0x0000000a8858723c */ /* 0x040fe80000041858 */
[----:B------:R-:W-:Y:S04]  /*74c0*/  FADD.FTZ R179, R179, R178 ;  /* 0x000000b2b3b37221 */ /* 0x000fe80000010000 */
[----:B------:R-:W-:Y:S01]  /*74d0*/  FADD.FTZ R182, R182, R179 ;  /* 0x000000b3b6b67221 */ /* 0x000fe20000010000 */
[C---:B-1----:R-:W-:Y:S03]  /*74e0*/  HMMA.16816.F32.BF16 R92, R136.reuse, R12, R92 ;  /* 0x0000000c885c723c */ /* 0x042fe6000004185c */
[----:B------:R-:W-:Y:S04]  /*74f0*/  FADD.FTZ R183, R183, R182 ;  /* 0x000000b6b7b77221 */ /* 0x000fe80000010000 */
[----:B------:R-:W-:Y:S01]  /*7500*/  FADD.FTZ R230, R230, R183 ;  /* 0x000000b7e6e67221 */ /* 0x000fe20000010000 */
[----:B------:R-:W-:Y:S04]  /*7510*/  HMMA.16816.F32.BF16 R96, R136, R14, R96 ;  /* 0x0000000e8860723c */ /* 0x000fe80000041860 */
[----:B------:R-:W-:Y:S04]  /*7520*/  FADD.FTZ R231, R231, R230 ;  /* 0x000000e6e7e77221 */ /* 0x000fe80000010000 */
[----:B------:R-:W-:Y:S04]  /*7530*/  FADD.FTZ R226, R226, R231 ;  /* 0x000000e7e2e27221 */ /* 0x000fe80000010000 */
[----:B------:R-:W-:Y:S04]  /*7540*/  FADD.FTZ R227, R227, R226 ;  /* 0x000000e2e3e37221 */ /* 0x000fe80000010000 */
[----:B------:R-:W-:Y:S04]  /*7550*/  FADD.FTZ R224, R224, R227 ;  /* 0x000000e3e0e07221 */ /* 0x000fe80000010000 */
[----:B------:R-:W-:Y:S04]  /*7560*/  FADD.FTZ R223, R223, R224 ;  /* 0x000000e0dfdf7221 */ /* 0x000fe80000010000 */
[----:B------:R-:W-:Y:S04]  /*7570*/  FADD.FTZ R134, R134, R223 ;  /* 0x000000df86867221 */ /* 0x000fe80000010000 */
[----:B------:R-:W-:Y:S01]  /*7580*/  FADD.FTZ R219, R133, R134 ;  /* 0x0000008685db7221 */ /* 0x000fe20000010000 */
[----:B------:R-:W-:-:S05]  /*7590*/  @P4 BRA `(.L_x_12) ;  /* 0xffffd5f000004947 */ /* 0x000fca000383ffff */
.L_x_11:
[----:B------:R-:W1:Y:S01]  /*75a0*/  SHFL.BFLY PT, R6, R221, 0x2, 0x1f ;  /* 0x0c401f00dd067f89 */ /* 0x000e6200000e0000 */
[----:B------:R-:W-:-:S03]  /*75b0*/  PLOP3.LUT P2, PT, PT, PT, PT, 0x8, 0x0 ;  /* 0x000000000000781c */ /* 0x000fc60003f4e170 */
[----:B------:R-:W2:Y:S01]  /*75c0*/  SHFL.BFLY PT, R0, R219, 0x2, 0x1f ;  /* 0x0c401f00db007f89 */ /* 0x000ea200000e0000 */
[----:B-1----:R-:W-:Y:S02]  /*75d0*/  FADD.FTZ R6, R6, R221 ;  /* 0x000000dd06067221 */ /* 0x002fe40000010000 */
[----:B--2---:R-:W-:-:S03]  /*75e0*/  FADD.FTZ R7, R0, R219 ;  /* 0x000000db00077221 */ /* 0x004fc60000010000 */
[----:B------:R-:W1:Y:S01]  /*75f0*/  SHFL.BFLY PT, R5, R6, 0x1, 0x1f ;  /* 0x0c201f0006057f89 */ /* 0x000e6200000e0000 */
[----:B------:R-:W-:-:S03]  /*7600*/  MOV R0, RZ ;  /* 0x000000ff00007202 */ /* 0x000fc60000000f00 */
[----:B------:R-:W2:Y:S01]  /*7610*/  SHFL.BFLY PT, R2, R7, 0x1, 0x1f ;  /* 0x0c201f0007027f89 */ /* 0x000ea200000e0000 */
[----:B-1----:R-:W-:Y:S01]  /*7620*/  FADD.FTZ R4, R6, R5 ;  /* 0x0000000506047221 */ /* 0x002fe20000010000 */
[----:B------:R-:W-:Y:S01]  /*7630*/  MOV R5, RZ ;  /* 0x000000ff00057202 */ /* 0x000fe20000000f00 */
[----:B--2---:R-:W-:-:S03]  /*7640*/  FADD.FTZ R2, R2, R7 ;  /* 0x0000000702027221 */ /* 0x004fc60000010000 */
[----:B------:R-:W-:Y:S02]  /*7650*/  FSETP.NE.FTZ.AND P1, PT, R4, RZ, PT ;  /* 0x000000ff0400720b */ /* 0x000fe40003f35000 */
[----:B------:R-:W-:-:S11]  /*7660*/  FSETP.NE.FTZ.AND P0, PT, R2, RZ, PT ;  /* 0x000000ff0200720b */ /* 0x000fd60003f15000 */
[----:B------:R-:W1:Y:S01]  /*7670*/  @P1 MUFU.RCP R5, R4 ;  /* 0x0000000400051308 */ /* 0x000e620000001000 */
[----:B------:R-:W-:Y:S02]  /*7680*/  @P1 MOV R8, 0x3f317218 ;  /* 0x3f31721800081802 */ /* 0x000fe40000000f00 */
[----:B------:R-:W-:-:S05]  /*7690*/  @P0 MOV R9, 0x3f317218 ;  /* 0x3f31721800090802 */ /* 0x000fca0000000f00 */
[----:B------:R-:W2:Y:S08]  /*76a0*/  @P1 MUFU.LG2 R4, R4 ;  /* 0x0000000400041308 */ /* 0x000eb00000000c00 */
[----:B------:R-:W3:Y:S01]  /*76b0*/  @P0 MUFU.LG2 R6, R2 ;  /* 0x0000000200060308 */ /* 0x000ee20000000c00 */
[C---:B-1----:R-:W-:Y:S02]  /*76c0*/  FMUL.FTZ R128, R5.reuse, R128 ;  /* 0x0000008005807220 */ /* 0x042fe40000410000 */
[----:B------:R-:W-:-:S02]  /*76d0*/  FMUL.FTZ R129, R5, R129 ;  /* 0x0000008105817220 */ /* 0x000fc40000410000 */
[C---:B------:R-:W-:Y:S02]  /*76e0*/  FMUL.FTZ R124, R5.reuse, R124 ;  /* 0x0000007c057c7220 */ /* 0x040fe40000410000 */
[C---:B------:R-:W-:Y:S01]  /*76f0*/  FMUL.FTZ R125, R5.reuse, R125 ;  /* 0x0000007d057d7220 */ /* 0x040fe20000410000 */
[----:B------:R1:W4:Y:S01]  /*7700*/  @P0 MUFU.RCP R0, R2 ;  /* 0x0000000200000308 */ /* 0x0003220000001000 */
[----:B--2---:R-:W-:Y:S02]  /*7710*/  @P1 FMUL.FTZ R7, R4, 0.69314718246459960938 ;  /* 0x3f31721804071820 */ /* 0x004fe40000410000 */
[----:B------:R-:W-:Y:S02]  /*7720*/  @P1 FMUL.FTZ R4, R8, c[0x0][0x2d0] ;  /* 0x0000b40008041a20 */ /* 0x000fe40000410000 */
[C---:B------:R-:W-:Y:S02]  /*7730*/  FMUL.FTZ R120, R5.reuse, R120 ;  /* 0x0000007805787220 */ /* 0x040fe40000410000 */
[----:B------:R-:W-:-:S02]  /*7740*/  FMUL.FTZ R121, R5, R121 ;  /* 0x0000007905797220 */ /* 0x000fc40000410000 */
[----:B---3--:R-:W-:Y:S02]  /*7750*/  @P0 FMUL.FTZ R8, R6, 0.69314718246459960938 ;  /* 0x3f31721806080820 */ /* 0x008fe40000410000 */
[----:B------:R-:W-:Y:S02]  /*7760*/  @P0 FMUL.FTZ R6, R9, c[0x0][0x2d0] ;  /* 0x0000b40009060a20 */ /* 0x000fe40000410000 */
[C---:B------:R-:W-:Y:S02]  /*7770*/  FMUL.FTZ R116, R5.reuse, R116 ;  /* 0x0000007405747220 */ /* 0x040fe40000410000 */
[C---:B------:R-:W-:Y:S01]  /*7780*/  FMUL.FTZ R117, R5.reuse, R117 ;  /* 0x0000007505757220 */ /* 0x040fe20000410000 */
[----:B-1----:R-:W-:Y:S01]  /*7790*/  MOV R2, 0xff800000 ;  /* 0xff80000000027802 */ /* 0x002fe20000000f00 */
[C---:B------:R-:W-:Y:S02]  /*77a0*/  FMUL.FTZ R112, R5.reuse, R112 ;  /* 0x0000007005707220 */ /* 0x040fe40000410000 */
[----:B------:R-:W-:-:S02]  /*77b0*/  FMUL.FTZ R113, R5, R113 ;  /* 0x0000007105717220 */ /* 0x000fc40000410000 */
[C---:B------:R-:W-:Y:S02]  /*77c0*/  FMUL.FTZ R108, R5.reuse, R108 ;  /* 0x0000006c056c7220 */ /* 0x040fe40000410000 */
[C---:B------:R-:W-:Y:S02]  /*77d0*/  FMUL.FTZ R109, R5.reuse, R109 ;  /* 0x0000006d056d7220 */ /* 0x040fe40000410000 */
[C---:B------:R-:W-:Y:S02]  /*77e0*/  FMUL.FTZ R104, R5.reuse, R104 ;  /* 0x0000006805687220 */ /* 0x040fe40000410000 */
[C---:B------:R-:W-:Y:S02]  /*77f0*/  FMUL.FTZ R105, R5.reuse, R105 ;  /* 0x0000006905697220 */ /* 0x040fe40000410000 */
        /* <DEDUP_REMOVED lines=33> */
[----:B------:R-:W-:Y:S01]  /*7a10*/  FMUL.FTZ R97, R5, R97 ;  /* 0x0000006105617220 */ /* 0x000fe20000410000 */
[----:B------:R-:W-:Y:S01]  /*7a20*/  MOV R5, 0xff800000 ;  /* 0xff80000000057802 */ /* 0x000fe20000000f00 */
[C---:B----4-:R-:W-:Y:S02]  /*7a30*/  FMUL.FTZ R130, R0.reuse, R130 ;  /* 0x0000008200827220 */ /* 0x050fe40000410000 */
        /* <DEDUP_REMOVED lines=46> */
[----:B------:R-:W-:Y:S02]  /*7d20*/  FMUL.FTZ R99, R0, R99 ;  /* 0x0000006300637220 */ /* 0x000fe40000410000 */
[----:B------:R-:W-:Y:S02]  /*7d30*/  @P1 FFMA.FTZ R2, R4, R132, R7 ;  /* 0x0000008404021223 */ /* 0x000fe40000010007 */
[----:B------:R-:W-:Y:S02]  /*7d40*/  @P0 FFMA.FTZ R5, R6, R3, R8 ;  /* 0x0000000306050223 */ /* 0x000fe40000010008 */
.L_x_3:
[----:B------:R-:W-:Y:S05]  /*7d50*/  @P2 BRA `(.L_x_15) ;  /* 0x0000196000002947 */ /* 0x000fea0003800000 */
[----:B------:R-:W3:Y:S01]  /*7d60*/  S2R R11, SR_TID.X ;  /* 0x00000000000b7919 */ /* 0x000ee20000002100 */
[----:B------:R-:W-:Y:S01]  /*7d70*/  USHF.R.S32.HI UR6, URZ, 0x1f, UR10 ;  /* 0x0000001f3f067899 */ /* 0x000fe2000801140a */
[----:B------:R-:W-:Y:S01]  /*7d80*/  IMAD R6, RZ, RZ, -UR10 ;  /* 0x8000000aff067e24 */ /* 0x000fe2000f8e02ff */
[----:B------:R-:W-:Y:S01]  /*7d90*/  ULDC.64 UR4, c[0x0][0x4d0] ;  /* 0x0001340000047ab9 */ /* 0x000fe20000000a00 */
[----:B------:R-:W4:Y:S01]  /*7da0*/  S2R R3, SR_CTAID.Y ;  /* 0x0000000000037919 */ /* 0x000f220000002600 */
[----:B------:R-:W-:Y:S01]  /*7db0*/  UIMAD UR7, UR6, UR4, URZ ;  /* 0x00000004060772a4 */ /* 0x000fe2000f8e023f */
[----:B------:R-:W-:Y:S01]  /*7dc0*/  IMAD.MOV.U32 R9, RZ, RZ, c[0x0][0x4e8] ;  /* 0x00013a00ff097624 */ /* 0x000fe200078e00ff */
[----:B--2---:R-:W-:Y:S01]  /*7dd0*/  UIMAD.WIDE.U32 UR8, UR10, UR4, URZ ;  /* 0x000000040a0872a5 */ /* 0x004fe2000f8e003f */
[----:B------:R-:W2:Y:S01]  /*7de0*/  S2R R8, SR_CTAID.Z ;  /* 0x0000000000087919 */ /* 0x000ea20000002700 */
[----:B------:R-:W-:Y:S01]  /*7df0*/  UIMAD UR7, UR10, UR5, UR7 ;  /* 0x000000050a0772a4 */ /* 0x000fe2000f8e0207 */
[----:B------:R-:W-:Y:S01]  /*7e00*/  BSSY B0, `(.L_x_16) ;  /* 0x00000f9000007945 */ /* 0x000fe20003800000 */
[C---:B------:R-:W-:Y:S01]  /*7e10*/  ISETP.NE.AND P1, PT, R9.reuse, 0x1, PT ;  /* 0x000000010900780c */ /* 0x040fe20003f25270 */
[----:B------:R-:W-:Y:S01]  /*7e20*/  ULDC.64 UR4, c[0x0][0x438] ;  /* 0x00010e0000047ab9 */ /* 0x000fe20000000a00 */
[----:B------:R-:W-:Y:S01]  /*7e30*/  MOV R17, UR9 ;  /* 0x0000000900117c02 */ /* 0x000fe20008000f00 */
[----:B------:R-:W-:Y:S01]  /*7e40*/  UIMAD.WIDE.U32 UR14, UR10, UR4, URZ ;  /* 0x000000040a0e72a5 */ /* 0x000fe2000f8e003f */
[----:B------:R-:W-:Y:S01]  /*7e50*/  IMAD.U32 R16, RZ, RZ, UR8 ;  /* 0x00000008ff107e24 */ /* 0x000fe2000f8e00ff */
[----:B------:R-:W-:Y:S01]  /*7e60*/  UIMAD UR4, UR6, UR4, URZ ;  /* 0x00000004060472a4 */ /* 0x000fe2000f8e023f */
[----:B------:R-:W-:Y:S01]  /*7e70*/  IMAD R9, R9, c[0x0][0x388], RZ ;  /* 0x0000e20009097a24 */ /* 0x000fe200078e02ff */
[----:B------:R-:W-:-:S02]  /*7e80*/  UIADD3 UR7, UR9, UR7, URZ ;  /* 0x0000000709077290 */ /* 0x000fc4000fffe03f */
[----:B------:R-:W-:Y:S01]  /*7e90*/  UIMAD UR4, UR10, UR5, UR4 ;  /* 0x000000050a0472a4 */ /* 0x000fe2000f8e0204 */
[----:B------:R-:W-:Y:S01]  /*7ea0*/  MOV R14, UR14 ;  /* 0x0000000e000e7c02 */ /* 0x000fe20008000f00 */
[----:B------:R-:W-:Y:S01]  /*7eb0*/  IMAD.U32 R15, RZ, RZ, UR15 ;  /* 0x0000000fff0f7e24 */ /* 0x000fe2000f8e00ff */
[----:B---3--:R-:W-:Y:S01]  /*7ec0*/  SHF.R.S32.HI R0, RZ, 0x1f, R11 ;  /* 0x0000001fff007819 */ /* 0x008fe2000001140b */
[----:B------:R-:W-:Y:S01]  /*7ed0*/  UIADD3 UR4, UR15, UR4, URZ ;  /* 0x000000040f047290 */ /* 0x000fe2000fffe03f */
[----:B------:R-:W-:Y:S02]  /*7ee0*/  IMAD.U32 R17, RZ, RZ, UR7 ;  /* 0x00000007ff117e24 */ /* 0x000fe4000f8e00ff */
[-C--:B------:R-:W-:Y:S01]  /*7ef0*/  LEA.HI R13, R0, R11.reuse, RZ, 0x5 ;  /* 0x0000000b000d7211 */ /* 0x080fe200078f28ff */
[----:B----4-:R-:W-:Y:S01]  /*7f00*/  IMAD R6, R6, c[0x0][0x550], R3 ;  /* 0x0001540006067a24 */ /* 0x010fe200078e0203 */
[----:B------:R-:W-:Y:S01]  /*7f10*/  LEA.HI R0, R0, R11, RZ, 0x2 ;  /* 0x0000000b00007211 */ /* 0x000fe200078f10ff */
[----:B------:R-:W-:Y:S01]  /*7f20*/  IMAD.U32 R15, RZ, RZ, UR4 ;  /* 0x00000004ff0f7e24 */ /* 0x000fe2000f8e00ff */
[----:B-1----:R-:W-:Y:S01]  /*7f30*/  LOP3.LUT R4, R13, 0xffffffe0, RZ, 0xc0, !PT ;  /* 0xffffffe00d047812 */ /* 0x002fe200078ec0ff */
[----:B--2---:R-:W-:Y:S01]  /*7f40*/  IMAD.WIDE.U32 R16, R8, c[0x0][0x4d8], R16 ;  /* 0x0001360008107a25 */ /* 0x004fe200078e0010 */
[----:B------:R-:W-:-:S02]  /*7f50*/  SHF.R.S32.HI R10, RZ, 0x5, R13 ;  /* 0x00000005ff0a7819 */ /* 0x000fc4000001140d */
[----:B------:R-:W-:Y:S01]  /*7f60*/  SHF.R.S32.HI R13, RZ, 0x1f, R13 ;  /* 0x0000001fff0d7819 */ /* 0x000fe2000001140d */
[----:B------:R-:W-:Y:S01]  /*7f70*/  IMAD.IADD R4, R11, 0x1, -R4 ;  /* 0x000000010b047824 */ /* 0x000fe200078e0a04 */
[----:B------:R-:W-:Y:S01]  /*7f80*/  LOP3.LUT R0, R0, 0xfffffffc, RZ, 0xc0, !PT ;  /* 0xfffffffc00007812 */ /* 0x000fe200078ec0ff */
[----:B------:R-:W-:Y:S01]  /*7f90*/  IMAD.WIDE.U32 R14, R8, c[0x0][0x440], R14 ;  /* 0x00011000080e7a25 */ /* 0x000fe200078e000e */
[----:B------:R-:W-:Y:S02]  /*7fa0*/  LEA.HI R13, R13, R10, RZ, 0x3 ;  /* 0x0000000a0d0d7211 */ /* 0x000fe400078f18ff */
[----:B------:R-:W-:Y:S01]  /*7fb0*/  IADD3 R11, -R0, R11, RZ ;  /* 0x0000000b000b7210 */ /* 0x000fe20007ffe1ff */
[----:B------:R-:W-:Y:S01]  /*7fc0*/  IMAD.MOV.U32 R20, RZ, RZ, R14 ;  /* 0x000000ffff147224 */ /* 0x000fe200078e000e */
[----:B------:R-:W-:Y:S01]  /*7fd0*/  LOP3.LUT R13, R13, 0xffffff8, RZ, 0xc0, !PT ;  /* 0x0ffffff80d0d7812 */ /* 0x000fe200078ec0ff */
[----:B------:R-:W1:Y:S01]  /*7fe0*/  S2R R0, SR_CTAID.X ;  /* 0x0000000000007919 */ /* 0x000e620000002500 */
[----:B------:R-:W-:-:S02]  /*7ff0*/  SHF.R.S32.HI R3, RZ, 0x1f, R4 ;  /* 0x0000001fff037819 */ /* 0x000fc40000011404 */
[----:B------:R-:W-:Y:S01]  /*8000*/  SHF.R.S32.HI R7, RZ, 0x1f, R8 ;  /* 0x0000001fff077819 */ /* 0x000fe20000011408 */
[----:B------:R-:W-:Y:S01]  /*8010*/  IMAD.IADD R13, R10, 0x1, -R13 ;  /* 0x000000010a0d7824 */ /* 0x000fe200078e0a0d */
[----:B------:R-:W-:Y:S02]  /*8020*/  LEA.HI R10, R11, R11, RZ, 0x1 ;  /* 0x0000000b0b0a7211 */ /* 0x000fe400078f08ff */
[----:B------:R-:W-:Y:S02]  /*8030*/  LEA.HI R3, R3, R4, RZ, 0x2 ;  /* 0x0000000403037211 */ /* 0x000fe400078f10ff */
[----:B------:R-:W-:Y:S02]  /*8040*/  LOP3.LUT R10, R10, 0x1ffffffe, RZ, 0xc0, !PT ;  /* 0x1ffffffe0a0a7812 */ /* 0x000fe400078ec0ff */
[----:B------:R-:W-:Y:S02]  /*8050*/  SHF.R.S32.HI R12, RZ, 0x2, R3 ;  /* 0x00000002ff0c7819 */ /* 0x000fe40000011403 */
[----:B------:R-:W-:Y:S01]  /*8060*/  IADD3 R10, R11, -R10, RZ ;  /* 0x8000000a0b0a7210 */ /* 0x000fe20007ffe0ff */
[----:B------:R-:W-:Y:S01]  /*8070*/  IMAD R11, R7, c[0x0][0x4d8], RZ ;  /* 0x00013600070b7a24 */ /* 0x000fe200078e02ff */
[----:B------:R-:W-:Y:S01]  /*8080*/  LOP3.LUT R3, R3, 0x7ffffffc, RZ, 0xc0, !PT ;  /* 0x7ffffffc03037812 */ /* 0x000fe200078ec0ff */
[----:B------:R-:W-:-:S02]  /*8090*/  IMAD R13, R13, 0x10, R12 ;  /* 0x000000100d0d7824 */ /* 0x000fc400078e020c */
[----:B------:R-:W-:Y:S02]  /*80a0*/  IMAD R7, R7, c[0x0][0x440], RZ ;  /* 0x0001100007077a24 */ /* 0x000fe400078e02ff */
[----:B------:R-:W-:Y:S02]  /*80b0*/  IMAD R19, R10, 0x8, R13 ;  /* 0x000000080a137824 */ /* 0x000fe400078e020d */
[C---:B------:R-:W-:Y:S02]  /*80c0*/  IMAD R7, R8.reuse, c[0x0][0x444], R7 ;  /* 0x0001110008077a24 */ /* 0x040fe400078e0207 */
[----:B------:R-:W-:Y:S01]  /*80d0*/  IMAD R11, R8, c[0x0][0x4dc], R11 ;  /* 0x00013700080b7a24 */ /* 0x000fe200078e020b */
[C---:B-1----:R-:W-:Y:S01]  /*80e0*/  LEA R19, R0.reuse, R19, 0x7 ;  /* 0x0000001300137211 */ /* 0x042fe200078e38ff */
[----:B------:R-:W-:Y:S01]  /*80f0*/  IMAD.IADD R21, R15, 0x1, R7 ;  /* 0x000000010f157824 */ /* 0x000fe200078e0207 */
[----:B------:R-:W-:Y:S01]  /*8100*/  SHF.R.S32.HI R8, RZ, 0x1f, R6 ;  /* 0x0000001fff087819 */ /* 0x000fe20000011406 */
[----:B------:R-:W-:Y:S01]  /*8110*/  IMAD.IADD R17, R17, 0x1, R11 ;  /* 0x0000000111117824 */ /* 0x000fe200078e020b */
[----:B------:R-:W-:Y:S01]  /*8120*/  MOV R10, R19 ;  /* 0x00000013000a7202 */ /* 0x000fe20000000f00 */
[----:B------:R-:W-:Y:S01]  /*8130*/  @P1 IMAD.HI.U32 R7, R19, c[0x0][0x4ec], RZ ;  /* 0x00013b0013071a27 */ /* 0x000fe200078e00ff */
[----:B------:R-:W-:-:S03]  /*8140*/  LEA R0, R0, R13, 0x7 ;  /* 0x0000000d00007211 */ /* 0x000fc600078e38ff */
[C---:B------:R-:W-:Y:S01]  /*8150*/  IMAD R11, R8.reuse, c[0x0][0x4e0], RZ ;  /* 0x00013800080b7a24 */ /* 0x040fe200078e02ff */
[----:B------:R-:W-:Y:S01]  /*8160*/  @P1 SHF.R.U32.HI R10, RZ, c[0x0][0x4f0], R7 ;  /* 0x00013c00ff0a1a19 */ /* 0x000fe20000011607 */
[----:B------:R-:W-:Y:S01]  /*8170*/  IMAD R15, R8, c[0x0][0x448], RZ ;  /* 0x00011200080f7a24 */ /* 0x000fe200078e02ff */
[----:B------:R-:W-:Y:S01]  /*8180*/  MOV R7, R19 ;  /* 0x0000001300077202 */ /* 0x000fe20000000f00 */
[C---:B------:R-:W-:Y:S01]  /*8190*/  IMAD R11, R6.reuse, c[0x0][0x4e4], R11 ;  /* 0x00013900060b7a24 */ /* 0x040fe200078e020b */
[--C-:B------:R-:W-:Y:S01]  /*81a0*/  SHF.R.S32.HI R12, RZ, 0x1f, R10.reuse ;  /* 0x0000001fff0c7819 */ /* 0x100fe2000001140a */
[----:B------:R-:W-:Y:S02]  /*81b0*/  IMAD.MOV R8, RZ, RZ, -R10 ;  /* 0x000000ffff087224 */ /* 0x000fe400078e0a0a */
[C---:B------:R-:W-:Y:S02]  /*81c0*/  IMAD R15, R6.reuse, c[0x0][0x44c], R15 ;  /* 0x00011300060f7a24 */ /* 0x040fe400078e020f */
[----:B------:R-:W-:-:S04]  /*81d0*/  IMAD.WIDE.U32 R20, R6, c[0x0][0x448], R20 ;  /* 0x0001120006147a25 */ /* 0x000fc800078e0014 */
[----:B------:R-:W-:-:S04]  /*81e0*/  IMAD.WIDE.U32 R16, R6, c[0x0][0x4e0], R16 ;  /* 0x0001380006107a25 */ /* 0x000fc800078e0010 */
[----:B------:R-:W-:Y:S01]  /*81f0*/  @P1 IMAD.HI.U32 R6, R19, c[0x0][0x4ec], RZ ;  /* 0x00013b0013061a27 */ /* 0x000fe200078e00ff */
[----:B------:R-:W-:Y:S01]  /*8200*/  BAR.SYNC.DEFER_BLOCKING 0x1, 0x100 ;  /* 0x0044000000007b1d */ /* 0x000fe20000010000 */
[----:B------:R-:W-:Y:S02]  /*8210*/  IADD3 R10, P0, R10, R16, RZ ;  /* 0x000000100a0a7210 */ /* 0x000fe40007f1e0ff */
[----:B------:R-:W-:Y:S01]  /*8220*/  IMAD R8, R8, c[0x0][0x4e8], R19 ;  /* 0x00013a0008087a24 */ /* 0x000fe200078e0213 */
[----:B------:R-:W-:Y:S01]  /*8230*/  @P1 SHF.R.U32.HI R7, RZ, c[0x0][0x4f0], R6 ;  /* 0x00013c00ff071a19 */ /* 0x000fe20000011606 */
[----:B------:R-:W-:Y:S01]  /*8240*/  IMAD.IADD R21, R21, 0x1, R15 ;  /* 0x0000000115157824 */ /* 0x000fe200078e020f */
[----:B------:R-:W-:Y:S01]  /*8250*/  IADD3.X R11, R12, R17, R11, P0, !PT ;  /* 0x000000110c0b7210 */ /* 0x000fe200007fe40b */
[----:B------:R-:W-:Y:S01]  /*8260*/  IMAD.IADD R3, R4, 0x1, -R3 ;  /* 0x0000000104037824 */ /* 0x000fe200078e0a03 */
[----:B------:R-:W-:Y:S01]  /*8270*/  SHF.R.S32.HI R6, RZ, 0x1f, R8 ;  /* 0x0000001fff067819 */ /* 0x000fe20000011408 */
[C---:B------:R-:W-:Y:S01]  /*8280*/  IMAD.WIDE.U32 R20, R7.reuse, c[0x0][0x430], R20 ;  /* 0x00010c0007147a25 */ /* 0x040fe200078e0014 */
[----:B------:R-:W-:-:S02]  /*8290*/  IADD3 R12, -R7, RZ, RZ ;  /* 0x000000ff070c7210 */ /* 0x000fc40007ffe1ff */
[----:B------:R-:W-:Y:S01]  /*82a0*/  LOP3.LUT P1, RZ, R4, 0x3, RZ, 0xc0, !PT ;  /* 0x0000000304ff7812 */ /* 0x000fe2000782c0ff */
[----:B------:R-:W-:Y:S01]  /*82b0*/  IMAD R15, R6, c[0x0][0x4c8], RZ ;  /* 0x00013200060f7a24 */ /* 0x000fe200078e02ff */
[----:B------:R-:W-:Y:S01]  /*82c0*/  SHF.R.S32.HI R6, RZ, 0x1f, R7 ;  /* 0x0000001fff067819 */ /* 0x000fe20000011407 */
[----:B------:R-:W-:Y:S01]  /*82d0*/  IMAD.WIDE.U32 R10, R8, c[0x0][0x4c8], R10 ;  /* 0x00013200080a7a25 */ /* 0x000fe200078e000a */
[----:B------:R-:W-:-:S03]  /*82e0*/  ISETP.GE.OR P2, PT, R0, R9, P1 ;  /* 0x000000090000720c */ /* 0x000fc60000f46670 */
[----:B------:R-:W-:Y:S01]  /*82f0*/  IMAD R15, R8, c[0x0][0x4cc], R15 ;  /* 0x00013300080f7a24 */ /* 0x000fe200078e020f */
[----:B------:R-:W-:Y:S01]  /*8300*/  LEA R8, P0, R10, c[0x0][0x4a8], 0x2 ;  /* 0x00012a000a087a11 */ /* 0x000fe200078010ff */
[----:B------:R-:W-:Y:S02]  /*8310*/  IMAD R12, R12, c[0x0][0x4e8], R19 ;  /* 0x00013a000c0c7a24 */ /* 0x000fe400078e0213 */
[----:B------:R-:W-:Y:S02]  /*8320*/  IMAD.IADD R15, R11, 0x1, R15 ;  /* 0x000000010b0f7824 */ /* 0x000fe400078e020f */
[----:B------:R-:W-:Y:S01]  /*8330*/  IMAD R6, R6, c[0x0][0x430], RZ ;  /* 0x00010c0006067a24 */ /* 0x000fe200078e02ff */
[----:B------:R-:W-:Y:S02]  /*8340*/  SHFL.IDX PT, R16, R8, 0x1, 0x1c1f ;  /* 0x003c1f0008107f89 */ /* 0x000fe400000e0000 */
[----:B------:R-:W-:Y:S01]  /*8350*/  LEA.HI.X R15, R10, c[0x0][0x4ac], R15, 0x2, P0 ;  /* 0x00012b000a0f7a11 */ /* 0x000fe200000f140f */
[----:B------:R-:W-:Y:S01]  /*8360*/  IMAD R7, R7, c[0x0][0x434], R6 ;  /* 0x00010d0007077a24 */ /* 0x000fe200078e0206 */
[----:B------:R-:W-:Y:S01]  /*8370*/  SHFL.IDX PT, R10, R8, RZ, 0x1c1f ;  /* 0x001c1fff080a7589 */ /* 0x000fe200000e0000 */
[----:B------:R-:W-:-:S02]  /*8380*/  SHF.R.S32.HI R6, RZ, 0x1f, R12 ;  /* 0x0000001fff067819 */ /* 0x000fc4000001140c */
[----:B------:R-:W-:Y:S01]  /*8390*/  IMAD.IADD R21, R21, 0x1, R7 ;  /* 0x0000000115157824 */ /* 0x000fe200078e0207 */
[----:B------:R-:W1:Y:S02]  /*83a0*/  SHFL.IDX PT, R11, R15, RZ, 0x1c1f ;  /* 0x001c1fff0f0b7589 */ /* 0x000e6400000e0000 */
[----:B------:R-:W-:Y:S01]  /*83b0*/  IMAD R7, R6, c[0x0][0x428], RZ ;  /* 0x00010a0006077a24 */ /* 0x000fe200078e02ff */
[----:B------:R-:W-:Y:S01]  /*83c0*/  IADD3 R6, R0, 0x8, RZ ;  /* 0x0000000800067810 */ /* 0x000fe20007ffe0ff */
[----:B------:R-:W2:Y:S01]  /*83d0*/  SHFL.IDX PT, R17, R15, 0x1, 0x1c1f ;  /* 0x003c1f000f117f89 */ /* 0x000ea200000e0000 */
[----:B------:R-:W-:Y:S02]  /*83e0*/  IMAD.WIDE.U32 R20, R12, c[0x0][0x428], R20 ;  /* 0x00010a000c147a25 */ /* 0x000fe400078e0014 */
[----:B------:R-:W-:Y:S02]  /*83f0*/  ISETP.GE.OR P1, PT, R6, R9, P1 ;  /* 0x000000090600720c */ /* 0x000fe40000f26670 */
[----:B------:R-:W-:-:S05]  /*8400*/  IMAD R7, R12, c[0x0][0x42c], R7 ;  /* 0x00010b000c077a24 */ /* 0x000fca00078e0207 */
[----:B------:R-:W-:Y:S02]  /*8410*/  IADD3 R12, R21, R7, RZ ;  /* 0x00000007150c7210 */ /* 0x000fe40007ffe0ff */
[----:B------:R-:W-:-:S04]  /*8420*/  LEA R7, P0, R20, c[0x0][0x400], 0x2 ;  /* 0x0001000014077a11 */ /* 0x000fc800078010ff */
[----:B------:R-:W-:Y:S01]  /*8430*/  LEA.HI.X R12, R20, c[0x0][0x404], R12, 0x2, P0 ;  /* 0x00010100140c7a11 */ /* 0x000fe200000f140c */
[----:B------:R3:W4:Y:S01]  /*8440*/  SHFL.IDX PT, R14, R7, RZ, 0x1c1f ;  /* 0x001c1fff070e7589 */ /* 0x00072200000e0000 */
[----:B------:R-:W-:-:S03]  /*8450*/  ISETP.GE.AND P0, PT, R6, R9, PT ;  /* 0x000000090600720c */ /* 0x000fc60003f06270 */
[----:B-1----:R3:W-:Y:S04]  /*8460*/  @!P2 ST.E [R10.64], R2 ;  /* 0x000000020a00a985 */ /* 0x0027e8000c10190c */
[----:B--2---:R3:W-:Y:S01]  /*8470*/  @!P1 ST.E [R16.64], R5 ;  /* 0x0000000510009985 */ /* 0x0047e2000c10190c */
[----:B------:R-:W-:Y:S02]  /*8480*/  ISETP.GE.AND P1, PT, R0, R9, PT ;  /* 0x000000090000720c */ /* 0x000fe40003f26270 */
[----:B------:R-:W-:Y:S01]  /*8490*/  SHF.L.U32 R9, R3, 0x1, RZ ;  /* 0x0000000103097819 */ /* 0x000fe200000006ff */
[----:B------:R3:W1:Y:S10]  /*84a0*/  SHFL.IDX PT, R15, R12, RZ, 0x1c1f ;  /* 0x001c1fff0c0f7589 */ /* 0x00067400000e0000 */
[----:B------:R-:W-:Y:S05]  /*84b0*/  @P1 BRA `(.L_x_17) ;  /* 0x000008d000001947 */ /* 0x000fea0003800000 */
[C---:B------:R-:W-:Y:S02]  /*84c0*/  ISETP.GE.AND P1, PT, R9.reuse, c[0x0][0x3c8], PT ;  /* 0x0000f20009007a0c */ /* 0x040fe40003f26270 */
[----:B---3--:R-:W-:-:S02]  /*84d0*/  IADD3 R5, R9, 0x8, RZ ;  /* 0x0000000809057810 */ /* 0x008fc40007ffe0ff */
[C---:B------:R-:W-:Y:S02]  /*84e0*/  IADD3 R4, R9.reuse, 0x10, RZ ;  /* 0x0000001009047810 */ /* 0x040fe40007ffe0ff */
[----:B------:R-:W-:Y:S02]  /*84f0*/  IADD3 R3, R9, 0x18, RZ ;  /* 0x0000001809037810 */ /* 0x000fe40007ffe0ff */
[----:B------:R-:W-:Y:S02]  /*8500*/  ISETP.GE.AND P5, PT, R5, c[0x0][0x3c8], PT ;  /* 0x0000f20005007a0c */ /* 0x000fe40003fa6270 */
[----:B------:R-:W-:Y:S02]  /*8510*/  ISETP.GE.AND P4, PT, R4, c[0x0][0x3c8], PT ;  /* 0x0000f20004007a0c */ /* 0x000fe40003f86270 */
[C---:B------:R-:W-:Y:S01]  /*8520*/  IADD3 R2, R9.reuse, 0x20, RZ ;  /* 0x0000002009027810 */ /* 0x040fe20007ffe0ff */
[----:B-1--4-:R-:W-:Y:S01]  /*8530*/  @!P1 IMAD.WIDE R10, R9, 0x4, R14 ;  /* 0x00000004090a9825 */ /* 0x012fe200078e020e */
[----:B------:R-:W-:-:S02]  /*8540*/  ISETP.GE.AND P3, PT, R3, c[0x0][0x3c8], PT ;  /* 0x0000f20003007a0c */ /* 0x000fc40003f66270 */
[----:B------:R-:W-:Y:S02]  /*8550*/  ISETP.GE.AND P2, PT, R2, c[0x0][0x3c8], PT ;  /* 0x0000f20002007a0c */ /* 0x000fe40003f46270 */
[C---:B------:R-:W-:Y:S01]  /*8560*/  IADD3 R0, R9.reuse, 0x28, RZ ;  /* 0x0000002809007810 */ /* 0x040fe20007ffe0ff */
[----:B------:R1:W-:Y:S01]  /*8570*/  @!P1 ST.E.64 [R10.64], R128 ;  /* 0x000000800a009985 */ /* 0x0003e2000c101b0c */
[----:B------:R-:W-:Y:S02]  /*8580*/  IADD3 R6, R9, 0x30, RZ ;  /* 0x0000003009067810 */ /* 0x000fe40007ffe0ff */
[----:B------:R-:W-:Y:S02]  /*8590*/  ISETP.GE.AND P6, PT, R0, c[0x0][0x3c8], PT ;  /* 0x0000f20000007a0c */ /* 0x000fe40003fc6270 */
[----:B------:R-:W-:Y:S02]  /*85a0*/  @!P5 LEA.HI R5, R5, R5, RZ, 0x1 ;  /* 0x000000050505d211 */ /* 0x000fe400078f08ff */
[----:B------:R-:W-:-:S02]  /*85b0*/  ISETP.GE.AND P1, PT, R6, c[0x0][0x3c8], PT ;  /* 0x0000f20006007a0c */ /* 0x000fc40003f26270 */
[----:B------:R-:W-:Y:S02]  /*85c0*/  @!P4 LEA.HI R4, R4, R4, RZ, 0x1 ;  /* 0x000000040404c211 */ /* 0x000fe400078f08ff */
[----:B------:R-:W-:Y:S02]  /*85d0*/  @!P3 LEA.HI R3, R3, R3, RZ, 0x1 ;  /* 0x000000030303b211 */ /* 0x000fe400078f08ff */
[----:B------:R-:W-:Y:S02]  /*85e0*/  @!P5 LOP3.LUT R5, R5, 0xfffffffe, RZ, 0xc0, !PT ;  /* 0xfffffffe0505d812 */ /* 0x000fe400078ec0ff */
[----:B------:R-:W-:Y:S02]  /*85f0*/  @!P4 LOP3.LUT R13, R4, 0xfffffffe, RZ, 0xc0, !PT ;  /* 0xfffffffe040dc812 */ /* 0x000fe400078ec0ff */
[----:B------:R-:W-:Y:S01]  /*8600*/  @!P2 LEA.HI R2, R2, R2, RZ, 0x1 ;  /* 0x000000020202a211 */ /* 0x000fe200078f08ff */
[----:B------:R-:W-:Y:S01]  /*8610*/  @!P5 IMAD.WIDE R4, R5, 0x4, R14 ;  /* 0x000000040504d825 */ /* 0x000fe200078e020e */
[----:B------:R-:W-:-:S02]  /*8620*/  @!P3 LOP3.LUT R3, R3, 0xfffffffe, RZ, 0xc0, !PT ;  /* 0xfffffffe0303b812 */ /* 0x000fc400078ec0ff */
[----:B------:R-:W-:Y:S02]  /*8630*/  @!P2 LOP3.LUT R17, R2, 0xfffffffe, RZ, 0xc0, !PT ;  /* 0xfffffffe0211a812 */ /* 0x000fe400078ec0ff */
[----:B------:R-:W-:Y:S01]  /*8640*/  @!P6 LEA.HI R0, R0, R0, RZ, 0x1 ;  /* 0x000000000000e211 */ /* 0x000fe200078f08ff */
[--C-:B------:R-:W-:Y:S01]  /*8650*/  @!P3 IMAD.WIDE R2, R3, 0x4, R14.reuse ;  /* 0x000000040302b825 */ /* 0x100fe200078e020e */
[----:B------:R-:W-:Y:S01]  /*8660*/  @!P1 LEA.HI R6, R6, R6, RZ, 0x1 ;  /* 0x0000000606069211 */ /* 0x000fe200078f08ff */
[----:B------:R2:W-:Y:S01]  /*8670*/  @!P5 ST.E.64 [R4.64], R124 ;  /* 0x0000007c0400d985 */ /* 0x0005e2000c101b0c */
[----:B------:R-:W-:Y:S01]  /*8680*/  IADD3 R19, R9, 0x38, RZ ;  /* 0x0000003809137810 */ /* 0x000fe20007ffe0ff */
[--C-:B------:R-:W-:Y:S01]  /*8690*/  @!P2 IMAD.WIDE R16, R17, 0x4, R14.reuse ;  /* 0x000000041110a825 */ /* 0x100fe200078e020e */
[----:B------:R-:W-:Y:S02]  /*86a0*/  IADD3 R18, R9, 0x40, RZ ;  /* 0x0000004009127810 */ /* 0x000fe40007ffe0ff */
[----:B------:R-:W-:Y:S01]  /*86b0*/  ISETP.GE.AND P5, PT, R19, c[0x0][0x3c8], PT ;  /* 0x0000f20013007a0c */ /* 0x000fe20003fa6270 */
[----:B-1----:R-:W-:Y:S01]  /*86c0*/  @!P4 IMAD.WIDE R10, R13, 0x4, R14 ;  /* 0x000000040d0ac825 */ /* 0x002fe200078e020e */
[----:B------:R-:W-:-:S02]  /*86d0*/  IADD3 R13, R9, 0x48, RZ ;  /* 0x00000048090d7810 */ /* 0x000fc40007ffe0ff */
[----:B------:R-:W-:Y:S02]  /*86e0*/  IADD3 R8, R9, 0x50, RZ ;  /* 0x0000005009087810 */ /* 0x000fe40007ffe0ff */
[----:B------:R1:W-:Y:S01]  /*86f0*/  @!P4 ST.E.64 [R10.64], R120 ;  /* 0x000000780a00c985 */ /* 0x0003e2000c101b0c */
[----:B------:R-:W-:-:S03]  /*8700*/  ISETP.GE.AND P4, PT, R18, c[0x0][0x3c8], PT ;  /* 0x0000f20012007a0c */ /* 0x000fc60003f86270 */
[----:B------:R3:W-:Y:S01]  /*8710*/  @!P3 ST.E.64 [R2.64], R116 ;  /* 0x000000740200b985 */ /* 0x0007e2000c101b0c */
[----:B------:R-:W-:Y:S02]  /*8720*/  ISETP.GE.AND P3, PT, R13, c[0x0][0x3c8], PT ;  /* 0x0000f2000d007a0c */ /* 0x000fe40003f66270 */
[----:B------:R-:W-:Y:S01]  /*8730*/  @!P5 LEA.HI R19, R19, R19, RZ, 0x1 ;  /* 0x000000131313d211 */ /* 0x000fe200078f08ff */
[----:B------:R4:W-:Y:S01]  /*8740*/  @!P2 ST.E.64 [R16.64], R112 ;  /* 0x000000701000a985 */ /* 0x0009e2000c101b0c */
[----:B------:R-:W-:Y:S02]  /*8750*/  ISETP.GE.AND P2, PT, R8, c[0x0][0x3c8], PT ;  /* 0x0000f20008007a0c */ /* 0x000fe40003f46270 */
[----:B------:R-:W-:-:S03]  /*8760*/  @!P5 LOP3.LUT R19, R19, 0xfffffffe, RZ, 0xc0, !PT ;  /* 0xfffffffe1313d812 */ /* 0x000fc600078ec0ff */
[----:B------:R-:W-:Y:S02]  /*8770*/  @!P4 LEA.HI R18, R18, R18, RZ, 0x1 ;  /* 0x000000121212c211 */ /* 0x000fe400078f08ff */
[----:B--2---:R-:W-:Y:S02]  /*8780*/  @!P6 LOP3.LUT R5, R0, 0xfffffffe, RZ, 0xc0, !PT ;  /* 0xfffffffe0005e812 */ /* 0x004fe400078ec0ff */
[----:B------:R-:W-:Y:S02]  /*8790*/  IADD3 R0, R9, 0x58, RZ ;  /* 0x0000005809007810 */ /* 0x000fe40007ffe0ff */
[----:B------:R-:W-:Y:S01]  /*87a0*/  @!P3 LEA.HI R13, R13, R13, RZ, 0x1 ;  /* 0x0000000d0d0db211 */ /* 0x000fe200078f08ff */
[----:B------:R-:W-:Y:S01]  /*87b0*/  @!P6 IMAD.WIDE R4, R5, 0x4, R14 ;  /* 0x000000040504e825 */ /* 0x000fe200078e020e */
[----:B------:R-:W-:Y:S02]  /*87c0*/  @!P2 LEA.HI R8, R8, R8, RZ, 0x1 ;  /* 0x000000080808a211 */ /* 0x000fe400078f08ff */
[----:B------:R-:W-:-:S02]  /*87d0*/  @!P3 LOP3.LUT R13, R13, 0xfffffffe, RZ, 0xc0, !PT ;  /* 0xfffffffe0d0db812 */ /* 0x000fc400078ec0ff */
[----:B------:R2:W-:Y:S01]  /*87e0*/  @!P6 ST.E.64 [R4.64], R108 ;  /* 0x0000006c0400e985 */ /* 0x0005e2000c101b0c */
[----:B-1----:R-:W-:Y:S02]  /*87f0*/  @!P4 LOP3.LUT R11, R18, 0xfffffffe, RZ, 0xc0, !PT ;  /* 0xfffffffe120bc812 */ /* 0x002fe400078ec0ff */
[----:B------:R-:W-:Y:S02]  /*8800*/  IADD3 R18, R9, 0x68, RZ ;  /* 0x0000006809127810 */ /* 0x000fe40007ffe0ff */
[----:B---3--:R-:W-:Y:S01]  /*8810*/  @!P1 LOP3.LUT R3, R6, 0xfffffffe, RZ, 0xc0, !PT ;  /* 0xfffffffe06039812 */ /* 0x008fe200078ec0ff */
[----:B------:R-:W-:Y:S01]  /*8820*/  @!P4 IMAD.WIDE R10, R11, 0x4, R14 ;  /* 0x000000040b0ac825 */ /* 0x000fe200078e020e */
[----:B------:R-:W-:-:S03]  /*8830*/  IADD3 R6, R9, 0x60, RZ ;  /* 0x0000006009067810 */ /* 0x000fc60007ffe0ff */
[----:B------:R-:W-:Y:S01]  /*8840*/  @!P1 IMAD.WIDE R2, R3, 0x4, R14 ;  /* 0x0000000403029825 */ /* 0x000fe200078e020e */
[----:B------:R-:W-:-:S03]  /*8850*/  ISETP.GE.AND P6, PT, R6, c[0x0][0x3c8], PT ;  /* 0x0000f20006007a0c */ /* 0x000fc60003fc6270 */
[----:B----4-:R-:W-:Y:S01]  /*8860*/  @!P3 IMAD.WIDE R16, R13, 0x4, R14 ;  /* 0x000000040d10b825 */ /* 0x010fe200078e020e */
[----:B------:R1:W-:Y:S01]  /*8870*/  @!P1 ST.E.64 [R2.64], R104 ;  /* 0x0000006802009985 */ /* 0x0003e2000c101b0c */
[----:B------:R-:W-:Y:S02]  /*8880*/  ISETP.GE.AND P1, PT, R0, c[0x0][0x3c8], PT ;  /* 0x0000f20000007a0c */ /* 0x000fe40003f26270 */
[----:B------:R-:W-:-:S06]  /*8890*/  IADD3 R13, R9, 0x70, RZ ;  /* 0x00000070090d7810 */ /* 0x000fcc0007ffe0ff */
[----:B------:R-:W-:-:S05]  /*88a0*/  @!P6 LEA.HI R6, R6, R6, RZ, 0x1 ;  /* 0x000000060606e211 */ /* 0x000fca00078f08ff */
[----:B------:R-:W-:Y:S02]  /*88b0*/  @!P1 LEA.HI R0, R0, R0, RZ, 0x1 ;  /* 0x0000000000009211 */ /* 0x000fe400078f08ff */
[----:B--2---:R-:W-:Y:S02]  /*88c0*/  @!P2 LOP3.LUT R5, R8, 0xfffffffe, RZ, 0xc0, !PT ;  /* 0xfffffffe0805a812 */ /* 0x004fe400078ec0ff */
[----:B------:R-:W-:Y:S02]  /*88d0*/  @!P1 LOP3.LUT R21, R0, 0xfffffffe, RZ, 0xc0, !PT ;  /* 0xfffffffe00159812 */ /* 0x000fe400078ec0ff */
[----:B------:R-:W-:Y:S01]  /*88e0*/  IADD3 R8, R9, 0x78, RZ ;  /* 0x0000007809087810 */ /* 0x000fe20007ffe0ff */
[----:B------:R-:W-:Y:S01]  /*88f0*/  @!P2 IMAD.WIDE R4, R5, 0x4, R14 ;  /* 0x000000040504a825 */ /* 0x000fe200078e020e */
[----:B------:R-:W-:-:S03]  /*8900*/  IADD3 R0, R9, 0x88, RZ ;  /* 0x0000008809007810 */ /* 0x000fc60007ffe0ff */
[----:B-1----:R-:W-:Y:S01]  /*8910*/  @!P5 IMAD.WIDE R2, R19, 0x4, R14 ;  /* 0x000000041302d825 */ /* 0x002fe200078e020e */
[----:B------:R-:W-:-:S04]  /*8920*/  IADD3 R19, R9, 0x80, RZ ;  /* 0x0000008009137810 */ /* 0x000fc80007ffe0ff */
[----:B------:R1:W-:Y:S01]  /*8930*/  @!P5 ST.E.64 [R2.64], R100 ;  /* 0x000000640200d985 */ /* 0x0003e2000c101b0c */
[----:B------:R-:W-:-:S03]  /*8940*/  ISETP.GE.AND P5, PT, R18, c[0x0][0x3c8], PT ;  /* 0x0000f20012007a0c */ /* 0x000fc60003fa6270 */
[----:B------:R2:W-:Y:S01]  /*8950*/  @!P4 ST.E.64 [R10.64], R36 ;  /* 0x000000240a00c985 */ /* 0x0005e2000c101b0c */
[----:B------:R-:W-:-:S03]  /*8960*/  ISETP.GE.AND P4, PT, R13, c[0x0][0x3c8], PT ;  /* 0x0000f2000d007a0c */ /* 0x000fc60003f86270 */
[----:B------:R-:W-:Y:S01]  /*8970*/  @!P3 ST.E.64 [R16.64], R40 ;  /* 0x000000281000b985 */ /* 0x000fe2000c101b0c */
[----:B------:R-:W-:-:S03]  /*8980*/  ISETP.GE.AND P3, PT, R8, c[0x0][0x3c8], PT ;  /* 0x0000f20008007a0c */ /* 0x000fc60003f66270 */
[----:B------:R3:W-:Y:S01]  /*8990*/  @!P2 ST.E.64 [R4.64], R44 ;  /* 0x0000002c0400a985 */ /* 0x0007e2000c101b0c */
[----:B------:R-:W-:Y:S02]  /*89a0*/  ISETP.GE.AND P2, PT, R19, c[0x0][0x3c8], PT ;  /* 0x0000f20013007a0c */ /* 0x000fe40003f46270 */
[----:B------:R-:W-:-:S03]  /*89b0*/  @!P5 LEA.HI R18, R18, R18, RZ, 0x1 ;  /* 0x000000121212d211 */ /* 0x000fc600078f08ff */
[----:B------:R-:W-:-:S04]  /*89c0*/  @!P4 LEA.HI R13, R13, R13, RZ, 0x1 ;  /* 0x0000000d0d0dc211 */ /* 0x000fc800078f08ff */
[----:B------:R-:W-:Y:S02]  /*89d0*/  @!P3 LEA.HI R8, R8, R8, RZ, 0x1 ;  /* 0x000000080808b211 */ /* 0x000fe400078f08ff */
[----:B------:R-:W-:Y:S02]  /*89e0*/  @!P4 LOP3.LUT R13, R13, 0xfffffffe, RZ, 0xc0, !PT ;  /* 0xfffffffe0d0dc812 */ /* 0x000fe400078ec0ff */
[----:B------:R-:W-:Y:S02]  /*89f0*/  @!P2 LEA.HI R19, R19, R19, RZ, 0x1 ;  /* 0x000000131313a211 */ /* 0x000fe400078f08ff */
[----:B-1----:R-:W-:Y:S02]  /*8a00*/  @!P6 LOP3.LUT R3, R6, 0xfffffffe, RZ, 0xc0, !PT ;  /* 0xfffffffe0603e812 */ /* 0x002fe400078ec0ff */
[----:B------:R-:W-:Y:S01]  /*8a10*/  @!P2 LOP3.LUT R19, R19, 0xfffffffe, RZ, 0xc0, !PT ;  /* 0xfffffffe1313a812 */ /* 0x000fe200078ec0ff */
[----:B--2---:R-:W-:Y:S01]  /*8a20*/  @!P1 IMAD.WIDE R10, R21, 0x4, R14 ;  /* 0x00000004150a9825 */ /* 0x004fe200078e020e */
[----:B------:R-:W-:-:S03]  /*8a30*/  IADD3 R6, R9, 0x98, RZ ;  /* 0x0000009809067810 */ /* 0x000fc60007ffe0ff */
[--C-:B------:R-:W-:Y:S01]  /*8a40*/  @!P6 IMAD.WIDE R2, R3, 0x4, R14.reuse ;  /* 0x000000040302e825 */ /* 0x100fe200078e020e */
[----:B------:R1:W-:Y:S01]  /*8a50*/  @!P1 ST.E.64 [R10.64], R48 ;  /* 0x000000300a009985 */ /* 0x0003e2000c101b0c */
[----:B------:R-:W-:Y:S02]  /*8a60*/  ISETP.GE.AND P1, PT, R0, c[0x0][0x3c8], PT ;  /* 0x0000f20000007a0c */ /* 0x000fe40003f26270 */
[----:B---3--:R-:W-:Y:S01]  /*8a70*/  @!P5 LOP3.LUT R5, R18, 0xfffffffe, RZ, 0xc0, !PT ;  /* 0xfffffffe1205d812 */ /* 0x008fe200078ec0ff */
[----:B------:R2:W-:Y:S01]  /*8a80*/  @!P6 ST.E.64 [R2.64], R52 ;  /* 0x000000340200e985 */ /* 0x0005e2000c101b0c */
[----:B------:R-:W-:Y:S01]  /*8a90*/  @!P4 IMAD.WIDE R16, R13, 0x4, R14 ;  /* 0x000000040d10c825 */ /* 0x000fe200078e020e */
[----:B------:R-:W-:-:S03]  /*8aa0*/  IADD3 R13, R9, 0xa0, RZ ;  /* 0x000000a0090d7810 */ /* 0x000fc60007ffe0ff */
[----:B------:R-:W-:-:S04]  /*8ab0*/  @!P5 IMAD.WIDE R4, R5, 0x4, R14 ;  /* 0x000000040504d825 */ /* 0x000fc800078e020e */
[----:B------:R-:W-:Y:S01]  /*8ac0*/  @!P2 IMAD.WIDE R18, R19, 0x4, R14 ;  /* 0x000000041312a825 */ /* 0x000fe200078e020e */
[----:B------:R-:W-:Y:S01]  /*8ad0*/  @!P1 LEA.HI R0, R0, R0, RZ, 0x1 ;  /* 0x0000000000009211 */ /* 0x000fe200078f08ff */
[----:B------:R3:W-:Y:S01]  /*8ae0*/  @!P5 ST.E.64 [R4.64], R56 ;  /* 0x000000380400d985 */ /* 0x0007e2000c101b0c */
[----:B------:R-:W-:-:S03]  /*8af0*/  ISETP.GE.AND P5, PT, R6, c[0x0][0x3c8], PT ;  /* 0x0000f20006007a0c */ /* 0x000fc60003fa6270 */
[----:B------:R4:W-:Y:S01]  /*8b00*/  @!P4 ST.E.64 [R16.64], R60 ;  /* 0x0000003c1000c985 */ /* 0x0009e2000c101b0c */
[----:B------:R-:W-:Y:S02]  /*8b10*/  ISETP.GE.AND P4, PT, R13, c[0x0][0x3c8], PT ;  /* 0x0000f2000d007a0c */ /* 0x000fe40003f86270 */
[----:B-1----:R-:W-:Y:S02]  /*8b20*/  @!P3 LOP3.LUT R11, R8, 0xfffffffe, RZ, 0xc0, !PT ;  /* 0xfffffffe080bb812 */ /* 0x002fe400078ec0ff */
[----:B------:R-:W-:Y:S02]  /*8b30*/  IADD3 R8, R9, 0xa8, RZ ;  /* 0x000000a809087810 */ /* 0x000fe40007ffe0ff */
[----:B--2---:R-:W-:Y:S01]  /*8b40*/  @!P1 LOP3.LUT R3, R0, 0xfffffffe, RZ, 0xc0, !PT ;  /* 0xfffffffe00039812 */ /* 0x004fe200078ec0ff */
[--C-:B------:R-:W-:Y:S01]  /*8b50*/  @!P3 IMAD.WIDE R10, R11, 0x4, R14.reuse ;  /* 0x000000040b0ab825 */ /* 0x100fe200078e020e */
[----:B------:R-:W-:Y:S02]  /*8b60*/  IADD3 R0, R9, 0x90, RZ ;  /* 0x0000009009007810 */ /* 0x000fe40007ffe0ff */
[----:B------:R-:W-:Y:S01]  /*8b70*/  @!P5 LEA.HI R6, R6, R6, RZ, 0x1 ;  /* 0x000000060606d211 */ /* 0x000fe200078f08ff */
[----:B------:R-:W-:Y:S01]  /*8b80*/  @!P1 IMAD.WIDE R2, R3, 0x4, R14 ;  /* 0x0000000403029825 */ /* 0x000fe200078e020e */
[----:B------:R-:W-:Y:S01]  /*8b90*/  ISETP.GE.AND P6, PT, R0, c[0x0][0x3c8], PT ;  /* 0x0000f20000007a0c */ /* 0x000fe20003fc6270 */
[----:B------:R1:W-:Y:S01]  /*8ba0*/  @!P3 ST.E.64 [R10.64], R64 ;  /* 0x000000400a00b985 */ /* 0x0003e2000c101b0c */
[----:B------:R-:W-:-:S02]  /*8bb0*/  ISETP.GE.AND P3, PT, R8, c[0x0][0x3c8], PT ;  /* 0x0000f20008007a0c */ /* 0x000fc40003f66270 */
[----:B------:R-:W-:Y:S01]  /*8bc0*/  @!P4 LEA.HI R13, R13, R13, RZ, 0x1 ;  /* 0x0000000d0d0dc211 */ /* 0x000fe200078f08ff */
[----:B------:R2:W-:Y:S01]  /*8bd0*/  @!P2 ST.E.64 [R18.64], R68 ;  /* 0x000000441200a985 */ /* 0x0005e2000c101b0c */
[C---:B---3--:R-:W-:Y:S02]  /*8be0*/  IADD3 R5, R9.reuse, 0xb0, RZ ;  /* 0x000000b009057810 */ /* 0x048fe40007ffe0ff */
[----:B------:R-:W-:Y:S01]  /*8bf0*/  IADD3 R4, R9, 0xb8, RZ ;  /* 0x000000b809047810 */ /* 0x000fe20007ffe0ff */
[----:B------:R3:W-:Y:S01]  /*8c00*/  @!P1 ST.E.64 [R2.64], R72 ;  /* 0x0000004802009985 */ /* 0x0007e2000c101b0c */
[----:B------:R-:W-:Y:S02]  /*8c10*/  ISETP.GE.AND P2, PT, R5, c[0x0][0x3c8], PT ;  /* 0x0000f20005007a0c */ /* 0x000fe40003f46270 */
[----:B------:R-:W-:Y:S02]  /*8c20*/  ISETP.GE.AND P1, PT, R4, c[0x0][0x3c8], PT ;  /* 0x0000f20004007a0c */ /* 0x000fe40003f26270 */
[----:B------:R-:W-:-:S02]  /*8c30*/  @!P6 LEA.HI R0, R0, R0, RZ, 0x1 ;  /* 0x000000000000e211 */ /* 0x000fc400078f08ff */
[----:B------:R-:W-:Y:S02]  /*8c40*/  @!P3 LEA.HI R8, R8, R8, RZ, 0x1 ;  /* 0x000000080808b211 */ /* 0x000fe400078f08ff */
[----:B------:R-:W-:Y:S02]  /*8c50*/  @!P4 LOP3.LUT R13, R13, 0xfffffffe, RZ, 0xc0, !PT ;  /* 0xfffffffe0d0dc812 */ /* 0x000fe400078ec0ff */
[----:B----4-:R-:W-:-:S03]  /*8c60*/  @!P3 LOP3.LUT R17, R8, 0xfffffffe, RZ, 0xc0, !PT ;  /* 0xfffffffe0811b812 */ /* 0x010fc600078ec0ff */
[----:B------:R-:W-:Y:S01]  /*8c70*/  @!P2 LEA.HI R5, R5, R5, RZ, 0x1 ;  /* 0x000000050505a211 */ /* 0x000fe200078f08ff */
[--C-:B------:R-:W-:Y:S01]  /*8c80*/  @!P4 IMAD.WIDE R20, R13, 0x4, R14.reuse ;  /* 0x000000040d14c825 */ /* 0x100fe200078e020e */
[----:B------:R-:W-:Y:S02]  /*8c90*/  @!P1 LEA.HI R4, R4, R4, RZ, 0x1 ;  /* 0x0000000404049211 */ /* 0x000fe400078f08ff */
[----:B------:R-:W-:Y:S01]  /*8ca0*/  @!P2 LOP3.LUT R5, R5, 0xfffffffe, RZ, 0xc0, !PT ;  /* 0xfffffffe0505a812 */ /* 0x000fe200078ec0ff */
[----:B------:R-:W-:Y:S01]  /*8cb0*/  @!P3 IMAD.WIDE R16, R17, 0x4, R14 ;  /* 0x000000041110b825 */ /* 0x000fe200078e020e */
[----:B-1----:R-:W-:Y:S02]  /*8cc0*/  @!P5 LOP3.LUT R11, R6, 0xfffffffe, RZ, 0xc0, !PT ;  /* 0xfffffffe060bd812 */ /* 0x002fe400078ec0ff */
[----:B--2---:R-:W-:-:S03]  /*8cd0*/  @!P1 LOP3.LUT R19, R4, 0xfffffffe, RZ, 0xc0, !PT ;  /* 0xfffffffe04139812 */ /* 0x004fc600078ec0ff */
[----:B------:R-:W-:Y:S01]  /*8ce0*/  @!P5 IMAD.WIDE R10, R11, 0x4, R14 ;  /* 0x000000040b0ad825 */ /* 0x000fe200078e020e */
[----:B---3--:R-:W-:-:S03]  /*8cf0*/  @!P6 LOP3.LUT R3, R0, 0xfffffffe, RZ, 0xc0, !PT ;  /* 0xfffffffe0003e812 */ /* 0x008fc600078ec0ff */
[----:B------:R-:W-:-:S04]  /*8d00*/  @!P2 IMAD.WIDE R4, R5, 0x4, R14 ;  /* 0x000000040504a825 */ /* 0x000fc800078e020e */
[----:B------:R-:W-:-:S04]  /*8d10*/  @!P6 IMAD.WIDE R2, R3, 0x4, R14 ;  /* 0x000000040302e825 */ /* 0x000fc800078e020e */
[----:B------:R-:W-:Y:S01]  /*8d20*/  @!P1 IMAD.WIDE R14, R19, 0x4, R14 ;  /* 0x00000004130e9825 */ /* 0x000fe200078e020e */
[----:B------:R1:W-:Y:S04]  /*8d30*/  @!P6 ST.E.64 [R2.64], R76 ;  /* 0x0000004c0200e985 */ /* 0x0003e8000c101b0c */
[----:B------:R1:W-:Y:S04]  /*8d40*/  @!P5 ST.E.64 [R10.64], R80 ;  /* 0x000000500a00d985 */ /* 0x0003e8000c101b0c */
[----:B------:R1:W-:Y:S04]  /*8d50*/  @!P4 ST.E.64 [R20.64], R84 ;  /* 0x000000541400c985 */ /* 0x0003e8000c101b0c */
[----:B------:R1:W-:Y:S04]  /*8d60*/  @!P3 ST.E.64 [R16.64], R88 ;  /* 0x000000581000b985 */ /* 0x0003e8000c101b0c */
[----:B------:R1:W-:Y:S04]  /*8d70*/  @!P2 ST.E.64 [R4.64], R92 ;  /* 0x0000005c0400a985 */ /* 0x0003e8000c101b0c */
[----:B------:R1:W-:Y:S02]  /*8d80*/  @!P1 ST.E.64 [R14.64], R96 ;  /* 0x000000600e009985 */ /* 0x0003e4000c101b0c */
.L_x_17:
[----:B------:R-:W-:Y:S05]  /*8d90*/  BSYNC B0 ;  /* 0x0000000000007941 */ /* 0x000fea0003800000 */
.L_x_16:
[----:B-1-3--:R1:W2:Y:S04]  /*8da0*/  SHFL.IDX PT, R5, R12, 0x1, 0x1c1f ;  /* 0x003c1f000c057f89 */ /* 0x00a2a800000e0000 */
[----:B------:R1:W3:Y:S01]  /*8db0*/  SHFL.IDX PT, R4, R7, 0x1, 0x1c1f ;  /* 0x003c1f0007047f89 */ /* 0x0002e200000e0000 */
[----:B------:R-:W-:Y:S05]  /*8dc0*/  @P0 EXIT ;  /* 0x000000000000094d */ /* 0x000fea0003800000 */
[C---:B------:R-:W-:Y:S02]  /*8dd0*/  IADD3 R3, R9.reuse, 0x8, RZ ;  /* 0x0000000809037810 */ /* 0x040fe40007ffe0ff */
[----:B------:R-:W-:-:S02]  /*8de0*/  ISETP.GE.AND P1, PT, R9, c[0x0][0x3c8], PT ;  /* 0x0000f20009007a0c */ /* 0x000fc40003f26270 */
[----:B------:R-:W-:Y:S02]  /*8df0*/  ISETP.GE.AND P0, PT, R3, c[0x0][0x3c8], PT ;  /* 0x0000f20003007a0c */ /* 0x000fe40003f06270 */
[C---:B------:R-:W-:Y:S02]  /*8e00*/  IADD3 R2, R9.reuse, 0x10, RZ ;  /* 0x0000001009027810 */ /* 0x040fe40007ffe0ff */
[C---:B------:R-:W-:Y:S02]  /*8e10*/  IADD3 R0, R9.reuse, 0x18, RZ ;  /* 0x0000001809007810 */ /* 0x040fe40007ffe0ff */
[----:B------:R-:W-:Y:S02]  /*8e20*/  ISETP.GE.AND P6, PT, R2, c[0x0][0x3c8], PT ;  /* 0x0000f20002007a0c */ /* 0x000fe40003fc6270 */
[----:B------:R-:W-:Y:S02]  /*8e30*/  ISETP.GE.AND P5, PT, R0, c[0x0][0x3c8], PT ;  /* 0x0000f20000007a0c */ /* 0x000fe40003fa6270 */
[C---:B------:R-:W-:Y:S01]  /*8e40*/  IADD3 R10, R9.reuse, 0x20, RZ ;  /* 0x00000020090a7810 */ /* 0x040fe20007ffe0ff */
[C---:B-123--:R-:W-:Y:S01]  /*8e50*/  @!P1 IMAD.WIDE R12, R9.reuse, 0x4, R4 ;  /* 0x00000004090c9825 */ /* 0x04efe200078e0204 */
[----:B------:R-:W-:-:S02]  /*8e60*/  IADD3 R8, R9, 0x28, RZ ;  /* 0x0000002809087810 */ /* 0x000fc40007ffe0ff */
[----:B------:R-:W-:Y:S02]  /*8e70*/  @!P0 LEA.HI R3, R3, R3, RZ, 0x1 ;  /* 0x0000000303038211 */ /* 0x000fe400078f08ff */
[----:B------:R-:W-:Y:S01]  /*8e80*/  IADD3 R7, R9, 0x30, RZ ;  /* 0x0000003009077810 */ /* 0x000fe20007ffe0ff */
[----:B------:R1:W-:Y:S01]  /*8e90*/  @!P1 ST.E.64 [R12.64], R130 ;  /* 0x000000820c009985 */ /* 0x0003e2000c101b0c */
[----:B------:R-:W-:Y:S02]  /*8ea0*/  @!P0 LOP3.LUT R3, R3, 0xfffffffe, RZ, 0xc0, !PT ;  /* 0xfffffffe03038812 */ /* 0x000fe400078ec0ff */
[----:B------:R-:W-:Y:S02]  /*8eb0*/  IADD3 R6, R9, 0x38, RZ ;  /* 0x0000003809067810 */ /* 0x000fe40007ffe0ff */
[----:B------:R-:W-:Y:S01]  /*8ec0*/  ISETP.GE.AND P4, PT, R10, c[0x0][0x3c8], PT ;  /* 0x0000f2000a007a0c */ /* 0x000fe20003f86270 */
[----:B----4-:R-:W-:Y:S01]  /*8ed0*/  @!P0 IMAD.WIDE R14, R3, 0x4, R4 ;  /* 0x00000004030e8825 */ /* 0x010fe200078e0204 */
[----:B------:R-:W-:-:S02]  /*8ee0*/  IADD3 R3, R9, 0x40, RZ ;  /* 0x0000004009037810 */ /* 0x000fc40007ffe0ff */
[----:B------:R-:W-:Y:S02]  /*8ef0*/  ISETP.GE.AND P3, PT, R8, c[0x0][0x3c8], PT ;  /* 0x0000f20008007a0c */ /* 0x000fe40003f66270 */
[----:B------:R-:W-:Y:S01]  /*8f00*/  ISETP.GE.AND P2, PT, R7, c[0x0][0x3c8], PT ;  /* 0x0000f20007007a0c */ /* 0x000fe20003f46270 */
[----:B------:R2:W-:Y:S01]  /*8f10*/  @!P0 ST.E.64 [R14.64], R126 ;  /* 0x0000007e0e008985 */ /* 0x0005e2000c101b0c */
[----:B------:R-:W-:Y:S02]  /*8f20*/  ISETP.GE.AND P1, PT, R6, c[0x0][0x3c8], PT ;  /* 0x0000f20006007a0c */ /* 0x000fe40003f26270 */
[----:B------:R-:W-:Y:S02]  /*8f30*/  @!P6 LEA.HI R2, R2, R2, RZ, 0x1 ;  /* 0x000000020202e211 */ /* 0x000fe400078f08ff */
[----:B------:R-:W-:Y:S02]  /*8f40*/  ISETP.GE.AND P0, PT, R3, c[0x0][0x3c8], PT ;  /* 0x0000f20003007a0c */ /* 0x000fe40003f06270 */
[----:B------:R-:W-:-:S02]  /*8f50*/  @!P5 LEA.HI R0, R0, R0, RZ, 0x1 ;  /* 0x000000000000d211 */ /* 0x000fc400078f08ff */
[----:B------:R-:W-:Y:S02]  /*8f60*/  @!P6 LOP3.LUT R11, R2, 0xfffffffe, RZ, 0xc0, !PT ;  /* 0xfffffffe020be812 */ /* 0x000fe400078ec0ff */
[----:B------:R-:W-:Y:S02]  /*8f70*/  @!P4 LEA.HI R10, R10, R10, RZ, 0x1 ;  /* 0x0000000a0a0ac211 */ /* 0x000fe400078f08ff */
[----:B------:R-:W-:Y:S02]  /*8f80*/  @!P3 LEA.HI R8, R8, R8, RZ, 0x1 ;  /* 0x000000080808b211 */ /* 0x000fe400078f08ff */
[----:B------:R-:W-:Y:S02]  /*8f90*/  IADD3 R2, R9, 0x48, RZ ;  /* 0x0000004809027810 */ /* 0x000fe40007ffe0ff */
[----:B-1----:R-:W-:Y:S02]  /*8fa0*/  @!P5 LOP3.LUT R13, R0, 0xfffffffe, RZ, 0xc0, !PT ;  /* 0xfffffffe000dd812 */ /* 0x002fe400078ec0ff */
[----:B------:R-:W-:-:S02]  /*8fb0*/  @!P2 LEA.HI R7, R7, R7, RZ, 0x1 ;  /* 0x000000070707a211 */ /* 0x000fc400078f08ff */
[----:B------:R-:W-:Y:S01]  /*8fc0*/  IADD3 R0, R9, 0x50, RZ ;  /* 0x0000005009007810 */ /* 0x000fe20007ffe0ff */
[--C-:B------:R-:W-:Y:S01]  /*8fd0*/  @!P5 IMAD.WIDE R12, R13, 0x4, R4.reuse ;  /* 0x000000040d0cd825 */ /* 0x100fe200078e0204 */
[----:B------:R-:W-:Y:S02]  /*8fe0*/  @!P1 LEA.HI R6, R6, R6, RZ, 0x1 ;  /* 0x0000000606069211 */ /* 0x000fe400078f08ff */
[----:B------:R-:W-:Y:S02]  /*8ff0*/  @!P0 LEA.HI R3, R3, R3, RZ, 0x1 ;  /* 0x0000000303038211 */ /* 0x000fe400078f08ff */
[----:B------:R-:W-:Y:S01]  /*9000*/  @!P3 LOP3.LUT R17, R8, 0xfffffffe, RZ, 0xc0, !PT ;  /* 0xfffffffe0811b812 */ /* 0x000fe200078ec0ff */
[----:B--2---:R-:W-:Y:S01]  /*9010*/  @!P6 IMAD.WIDE R14, R11, 0x4, R4 ;  /* 0x000000040b0ee825 */ /* 0x004fe200078e0204 */
[----:B------:R-:W-:Y:S02]  /*9020*/  @!P4 LOP3.LUT R11, R10, 0xfffffffe, RZ, 0xc0, !PT ;  /* 0xfffffffe0a0bc812 */ /* 0x000fe400078ec0ff */
[----:B------:R-:W-:-:S02]  /*9030*/  @!P2 LOP3.LUT R7, R7, 0xfffffffe, RZ, 0xc0, !PT ;  /* 0xfffffffe0707a812 */ /* 0x000fc400078ec0ff */
[----:B------:R1:W-:Y:S01]  /*9040*/  @!P6 ST.E.64 [R14.64], R122 ;  /* 0x0000007a0e00e985 */ /* 0x0003e2000c101b0c */
[----:B------:R-:W-:Y:S01]  /*9050*/  ISETP.GE.AND P6, PT, R2, c[0x0][0x3c8], PT ;  /* 0x0000f20002007a0c */ /* 0x000fe20003fc6270 */
[----:B------:R-:W-:Y:S01]  /*9060*/  @!P4 IMAD.WIDE R10, R11, 0x4, R4 ;  /* 0x000000040b0ac825 */ /* 0x000fe200078e0204 */
[----:B------:R-:W-:Y:S01]  /*9070*/  @!P0 LOP3.LUT R3, R3, 0xfffffffe, RZ, 0xc0, !PT ;  /* 0xfffffffe03038812 */ /* 0x000fe200078ec0ff */
[----:B------:R2:W-:Y:S01]  /*9080*/  @!P5 ST.E.64 [R12.64], R118 ;  /* 0x000000760c00d985 */ /* 0x0005e2000c101b0c */
[----:B------:R-:W-:Y:S02]  /*9090*/  ISETP.GE.AND P5, PT, R0, c[0x0][0x3c8], PT ;  /* 0x0000f20000007a0c */ /* 0x000fe40003fa6270 */
[C---:B------:R-:W-:Y:S01]  /*90a0*/  IADD3 R20, R9.reuse, 0x58, RZ ;  /* 0x0000005809147810 */ /* 0x040fe20007ffe0ff */
[----:B------:R3:W-:Y:S01]  /*90b0*/  @!P4 ST.E.64 [R10.64], R114 ;  /* 0x000000720a00c985 */ /* 0x0007e2000c101b0c */
[C---:B------:R-:W-:Y:S02]  /*90c0*/  IADD3 R19, R9.reuse, 0x60, RZ ;  /* 0x0000006009137810 */ /* 0x040fe40007ffe0ff */
[----:B------:R-:W-:-:S02]  /*90d0*/  IADD3 R18, R9, 0x68, RZ ;  /* 0x0000006809127810 */ /* 0x000fc40007ffe0ff */
[----:B------:R-:W-:Y:S02]  /*90e0*/  IADD3 R8, R9, 0x70, RZ ;  /* 0x0000007009087810 */ /* 0x000fe40007ffe0ff */
[----:B------:R-:W-:Y:S02]  /*90f0*/  ISETP.GE.AND P4, PT, R20, c[0x0][0x3c8], PT ;  /* 0x0000f20014007a0c */ /* 0x000fe40003f86270 */
[----:B------:R-:W-:Y:S02]  /*9100*/  @!P6 LEA.HI R2, R2, R2, RZ, 0x1 ;  /* 0x000000020202e211 */ /* 0x000fe400078f08ff */
[----:B------:R-:W-:-:S09]  /*9110*/  @!P5 LEA.HI R0, R0, R0, RZ, 0x1 ;  /* 0x000000000000d211 */ /* 0x000fd200078f08ff */
[----:B------:R-:W-:Y:S01]  /*9120*/  @!P4 LEA.HI R20, R20, R20, RZ, 0x1 ;  /* 0x000000141414c211 */ /* 0x000fe200078f08ff */
[----:B-1----:R-:W-:Y:S01]  /*9130*/  @!P3 IMAD.WIDE R14, R17, 0x4, R4 ;  /* 0x00000004110eb825 */ /* 0x002fe200078e0204 */
[----:B--2---:R-:W-:-:S03]  /*9140*/  @!P1 LOP3.LUT R13, R6, 0xfffffffe, RZ, 0xc0, !PT ;  /* 0xfffffffe060d9812 */ /* 0x004fc600078ec0ff */
[--C-:B------:R-:W-:Y:S01]  /*9150*/  @!P2 IMAD.WIDE R6, R7, 0x4, R4.reuse ;  /* 0x000000040706a825 */ /* 0x100fe200078e0204 */
[----:B------:R1:W-:Y:S01]  /*9160*/  @!P3 ST.E.64 [R14.64], R110 ;  /* 0x0000006e0e00b985 */ /* 0x0003e2000c101b0c */
[----:B------:R-:W-:Y:S02]  /*9170*/  ISETP.GE.AND P3, PT, R19, c[0x0][0x3c8], PT ;  /* 0x0000f20013007a0c */ /* 0x000fe40003f66270 */
[--C-:B------:R-:W-:Y:S01]  /*9180*/  @!P1 IMAD.WIDE R12, R13, 0x4, R4.reuse ;  /* 0x000000040d0c9825 */ /* 0x100fe200078e0204 */
[----:B------:R2:W-:Y:S01]  /*9190*/  @!P2 ST.E.64 [R6.64], R106 ;  /* 0x0000006a0600a985 */ /* 0x0005e2000c101b0c */
[----:B------:R-:W-:Y:S02]  /*91a0*/  ISETP.GE.AND P2, PT, R18, c[0x0][0x3c8], PT ;  /* 0x0000f20012007a0c */ /* 0x000fe40003f46270 */
[----:B------:R-:W-:Y:S01]  /*91b0*/  @!P0 IMAD.WIDE R16, R3, 0x4, R4 ;  /* 0x0000000403108825 */ /* 0x000fe200078e0204 */
[----:B------:R-:W-:Y:S01]  /*91c0*/  IADD3 R3, R9, 0x78, RZ ;  /* 0x0000007809037810 */ /* 0x000fe20007ffe0ff */
[----:B------:R4:W-:Y:S01]  /*91d0*/  @!P1 ST.E.64 [R12.64], R102 ;  /* 0x000000660c009985 */ /* 0x0009e2000c101b0c */
[----:B------:R-:W-:-:S02]  /*91e0*/  ISETP.GE.AND P1, PT, R8, c[0x0][0x3c8], PT ;  /* 0x0000f20008007a0c */ /* 0x000fc40003f26270 */
[----:B---3--:R-:W-:Y:S01]  /*91f0*/  @!P5 LOP3.LUT R11, R0, 0xfffffffe, RZ, 0xc0, !PT ;  /* 0xfffffffe000bd812 */ /* 0x008fe200078ec0ff */
[----:B------:R3:W-:Y:S01]  /*9200*/  @!P0 ST.E.64 [R16.64], R38 ;  /* 0x0000002610008985 */ /* 0x0007e2000c101b0c */
[----:B------:R-:W-:Y:S02]  /*9210*/  ISETP.GE.AND P0, PT, R3, c[0x0][0x3c8], PT ;  /* 0x0000f20003007a0c */ /* 0x000fe40003f06270 */
[----:B------:R-:W-:Y:S01]  /*9220*/  @!P3 LEA.HI R19, R19, R19, RZ, 0x1 ;  /* 0x000000131313b211 */ /* 0x000fe200078f08ff */
[----:B------:R-:W-:Y:S01]  /*9230*/  @!P5 IMAD.WIDE R10, R11, 0x4, R4 ;  /* 0x000000040b0ad825 */ /* 0x000fe200078e0204 */
[----:B------:R-:W-:Y:S02]  /*9240*/  @!P2 LEA.HI R18, R18, R18, RZ, 0x1 ;  /* 0x000000121212a211 */ /* 0x000fe400078f08ff */
[----:B------:R-:W-:Y:S02]  /*9250*/  @!P3 LOP3.LUT R19, R19, 0xfffffffe, RZ, 0xc0, !PT ;  /* 0xfffffffe1313b812 */ /* 0x000fe400078ec0ff */
[----:B------:R-:W-:-:S02]  /*9260*/  IADD3 R0, R9, 0x88, RZ ;  /* 0x0000008809007810 */ /* 0x000fc40007ffe0ff */
[----:B------:R-:W-:-:S03]  /*9270*/  @!P1 LEA.HI R8, R8, R8, RZ, 0x1 ;  /* 0x0000000808089211 */ /* 0x000fc600078f08ff */
[----:B------:R-:W-:Y:S01]  /*9280*/  @!P0 LEA.HI R3, R3, R3, RZ, 0x1 ;  /* 0x0000000303038211 */ /* 0x000fe200078f08ff */
[--C-:B-1----:R-:W-:Y:S01]  /*9290*/  @!P3 IMAD.WIDE R14, R19, 0x4, R4.reuse ;  /* 0x00000004130eb825 */ /* 0x102fe200078e0204 */
[----:B------:R-:W-:Y:S02]  /*92a0*/  IADD3 R19, R9, 0x98, RZ ;  /* 0x0000009809137810 */ /* 0x000fe40007ffe0ff */
[----:B------:R-:W-:Y:S02]  /*92b0*/  @!P0 LOP3.LUT R3, R3, 0xfffffffe, RZ, 0xc0, !PT ;  /* 0xfffffffe03038812 */ /* 0x000fe400078ec0ff */
[----:B--2---:R-:W-:Y:S02]  /*92c0*/  @!P6 LOP3.LUT R7, R2, 0xfffffffe, RZ, 0xc0, !PT ;  /* 0xfffffffe0207e812 */ /* 0x004fe400078ec0ff */
[----:B------:R-:W-:Y:S02]  /*92d0*/  IADD3 R2, R9, 0x80, RZ ;  /* 0x0000008009027810 */ /* 0x000fe40007ffe0ff */
[----:B----4-:R-:W-:Y:S01]  /*92e0*/  @!P4 LOP3.LUT R13, R20, 0xfffffffe, RZ, 0xc0, !PT ;  /* 0xfffffffe140dc812 */ /* 0x010fe200078ec0ff */
[----:B------:R-:W-:Y:S01]  /*92f0*/  @!P6 IMAD.WIDE R6, R7, 0x4, R4 ;  /* 0x000000040706e825 */ /* 0x000fe200078e0204 */
[----:B------:R-:W-:-:S03]  /*9300*/  IADD3 R20, R9, 0x90, RZ ;  /* 0x0000009009147810 */ /* 0x000fc60007ffe0ff */
[--C-:B------:R-:W-:Y:S01]  /*9310*/  @!P4 IMAD.WIDE R12, R13, 0x4, R4.reuse ;  /* 0x000000040d0cc825 */ /* 0x100fe200078e0204 */
[----:B------:R1:W-:Y:S01]  /*9320*/  @!P6 ST.E.64 [R6.64], R42 ;  /* 0x0000002a0600e985 */ /* 0x0003e2000c101b0c */
[----:B------:R-:W-:Y:S02]  /*9330*/  ISETP.GE.AND P6, PT, R2, c[0x0][0x3c8], PT ;  /* 0x0000f20002007a0c */ /* 0x000fe40003fc6270 */
[----:B---3--:R-:W-:Y:S01]  /*9340*/  @!P0 IMAD.WIDE R16, R3, 0x4, R4 ;  /* 0x0000000403108825 */ /* 0x008fe200078e0204 */
[----:B------:R2:W-:Y:S01]  /*9350*/  @!P5 ST.E.64 [R10.64], R46 ;  /* 0x0000002e0a00d985 */ /* 0x0005e2000c101b0c */
[----:B------:R-:W-:Y:S02]  /*9360*/  ISETP.GE.AND P5, PT, R0, c[0x0][0x3c8], PT ;  /* 0x0000f20000007a0c */ /* 0x000fe40003fa6270 */
[----:B------:R-:W-:Y:S01]  /*9370*/  IADD3 R3, R9, 0xb0, RZ ;  /* 0x000000b009037810 */ /* 0x000fe20007ffe0ff */
[----:B------:R3:W-:Y:S01]  /*9380*/  @!P4 ST.E.64 [R12.64], R50 ;  /* 0x000000320c00c985 */ /* 0x0007e2000c101b0c */
[----:B------:R-:W-:-:S03]  /*9390*/  ISETP.GE.AND P4, PT, R20, c[0x0][0x3c8], PT ;  /* 0x0000f20014007a0c */ /* 0x000fc60003f86270 */
[----:B------:R4:W-:Y:S01]  /*93a0*/  @!P3 ST.E.64 [R14.64], R54 ;  /* 0x000000360e00b985 */ /* 0x0009e2000c101b0c */
[----:B------:R-:W-:Y:S02]  /*93b0*/  ISETP.GE.AND P3, PT, R19, c[0x0][0x3c8], PT ;  /* 0x0000f20013007a0c */ /* 0x000fe40003f66270 */
[----:B------:R-:W-:-:S03]  /*93c0*/  @!P6 LEA.HI R2, R2, R2, RZ, 0x1 ;  /* 0x000000020202e211 */ /* 0x000fc600078f08ff */
[----:B------:R-:W-:-:S04]  /*93d0*/  @!P5 LEA.HI R0, R0, R0, RZ, 0x1 ;  /* 0x000000000000d211 */ /* 0x000fc800078f08ff */
[----:B------:R-:W-:-:S04]  /*93e0*/  @!P4 LEA.HI R20, R20, R20, RZ, 0x1 ;  /* 0x000000141414c211 */ /* 0x000fc800078f08ff */
[----:B------:R-:W-:Y:S02]  /*93f0*/  @!P3 LEA.HI R19, R19, R19, RZ, 0x1 ;  /* 0x000000131313b211 */ /* 0x000fe400078f08ff */
[----:B-1----:R-:W-:Y:S02]  /*9400*/  @!P2 LOP3.LUT R7, R18, 0xfffffffe, RZ, 0xc0, !PT ;  /* 0xfffffffe1207a812 */ /* 0x002fe400078ec0ff */
[----:B------:R-:W-:Y:S02]  /*9410*/  IADD3 R18, R9, 0xa0, RZ ;  /* 0x000000a009127810 */ /* 0x000fe40007ffe0ff */
[----:B--2---:R-:W-:Y:S01]  /*9420*/  @!P1 LOP3.LUT R11, R8, 0xfffffffe, RZ, 0xc0, !PT ;  /* 0xfffffffe080b9812 */ /* 0x004fe200078ec0ff */
[--C-:B------:R-:W-:Y:S01]  /*9430*/  @!P2 IMAD.WIDE R6, R7, 0x4, R4.reuse ;  /* 0x000000040706a825 */ /* 0x100fe200078e0204 */
[----:B------:R-:W-:Y:S02]  /*9440*/  IADD3 R8, R9, 0xa8, RZ ;  /* 0x000000a809087810 */ /* 0x000fe40007ffe0ff */
[----:B---3--:R-:W-:Y:S01]  /*9450*/  @!P4 LOP3.LUT R13, R20, 0xfffffffe, RZ, 0xc0, !PT ;  /* 0xfffffffe140dc812 */ /* 0x008fe200078ec0ff */
[----:B------:R-:W-:Y:S01]  /*9460*/  @!P1 IMAD.WIDE R10, R11, 0x4, R4 ;  /* 0x000000040b0a9825 */ /* 0x000fe200078e0204 */
[----:B------:R1:W-:Y:S01]  /*9470*/  @!P2 ST.E.64 [R6.64], R58 ;  /* 0x0000003a0600a985 */ /* 0x0003e2000c101b0c */
[----:B------:R-:W-:-:S02]  /*9480*/  ISETP.GE.AND P2, PT, R18, c[0x0][0x3c8], PT ;  /* 0x0000f20012007a0c */ /* 0x000fc40003f46270 */
[----:B------:R-:W-:Y:S01]  /*9490*/  @!P3 LOP3.LUT R19, R19, 0xfffffffe, RZ, 0xc0, !PT ;  /* 0xfffffffe1313b812 */ /* 0x000fe200078ec0ff */
[----:B------:R2:W-:Y:S01]  /*94a0*/  @!P1 ST.E.64 [R10.64], R62 ;  /* 0x0000003e0a009985 */ /* 0x0005e2000c101b0c */
[----:B------:R-:W-:Y:S02]  /*94b0*/  ISETP.GE.AND P1, PT, R8, c[0x0][0x3c8], PT ;  /* 0x0000f20008007a0c */ /* 0x000fe40003f26270 */
[----:B------:R-:W-:Y:S01]  /*94c0*/  IADD3 R9, R9, 0xb8, RZ ;  /* 0x000000b809097810 */ /* 0x000fe20007ffe0ff */
[----:B------:R3:W-:Y:S01]  /*94d0*/  @!P0 ST.E.64 [R16.64], R66 ;  /* 0x0000004210008985 */ /* 0x0007e2000c101b0c */
[----:B------:R-:W-:-:S05]  /*94e0*/  ISETP.GE.AND P0, PT, R3, c[0x0][0x3c8], PT ;  /* 0x0000f20003007a0c */ /* 0x000fca0003f06270 */
[----:B------:R-:W-:-:S04]  /*94f0*/  @!P2 LEA.HI R18, R18, R18, RZ, 0x1 ;  /* 0x000000121212a211 */ /* 0x000fc800078f08ff */
[----:B------:R-:W-:Y:S02]  /*9500*/  @!P1 LEA.HI R8, R8, R8, RZ, 0x1 ;  /* 0x0000000808089211 */ /* 0x000fe400078f08ff */
[----:B----4-:R-:W-:Y:S02]  /*9510*/  @!P2 LOP3.LUT R15, R18, 0xfffffffe, RZ, 0xc0, !PT ;  /* 0xfffffffe120fa812 */ /* 0x010fe400078ec0ff */
[----:B------:R-:W-:-:S04]  /*9520*/  @!P0 LEA.HI R3, R3, R3, RZ, 0x1 ;  /* 0x0000000303038211 */ /* 0x000fc800078f08ff */
[----:B------:R-:W-:Y:S02]  /*9530*/  @!P0 LOP3.LUT R3, R3, 0xfffffffe, RZ, 0xc0, !PT ;  /* 0xfffffffe03038812 */ /* 0x000fe400078ec0ff */
[----:B-1----:R-:W-:-:S03]  /*9540*/  @!P6 LOP3.LUT R7, R2, 0xfffffffe, RZ, 0xc0, !PT ;  /* 0xfffffffe0207e812 */ /* 0x002fc600078ec0ff */
[----:B------:R-:W-:Y:S01]  /*9550*/  @!P0 IMAD.WIDE R2, R3, 0x4, R4 ;  /* 0x0000000403028825 */ /* 0x000fe200078e0204 */
[----:B--2---:R-:W-:-:S03]  /*9560*/  @!P5 LOP3.LUT R11, R0, 0xfffffffe, RZ, 0xc0, !PT ;  /* 0xfffffffe000bd812 */ /* 0x004fc600078ec0ff */
[----:B------:R-:W-:Y:S01]  /*9570*/  @!P6 IMAD.WIDE R6, R7, 0x4, R4 ;  /* 0x000000040706e825 */ /* 0x000fe200078e0204 */
[----:B---3--:R-:W-:-:S03]  /*9580*/  @!P1 LOP3.LUT R17, R8, 0xfffffffe, RZ, 0xc0, !PT ;  /* 0xfffffffe08119812 */ /* 0x008fc600078ec0ff */
[--C-:B------:R-:W-:Y:S01]  /*9590*/  @!P5 IMAD.WIDE R10, R11, 0x4, R4.reuse ;  /* 0x000000040b0ad825 */ /* 0x100fe200078e0204 */
[----:B------:R1:W-:Y:S04]  /*95a0*/  @!P6 ST.E.64 [R6.64], R70 ;  /* 0x000000460600e985 */ /* 0x0003e8000c101b0c */
[----:B------:R2:W-:Y:S01]  /*95b0*/  @!P5 ST.E.64 [R10.64], R74 ;  /* 0x0000004a0a00d985 */ /* 0x0005e2000c101b0c */
[----:B-1----:R-:W-:-:S04]  /*95c0*/  @!P4 IMAD.WIDE R6, R13, 0x4, R4 ;  /* 0x000000040d06c825 */ /* 0x002fc800078e0204 */
[--C-:B--2---:R-:W-:Y:S01]  /*95d0*/  @!P3 IMAD.WIDE R10, R19, 0x4, R4.reuse ;  /* 0x00000004130ab825 */ /* 0x104fe200078e0204 */
[----:B------:R1:W-:Y:S03]  /*95e0*/  @!P4 ST.E.64 [R6.64], R78 ;  /* 0x0000004e0600c985 */ /* 0x0003e6000c101b0c */
[--C-:B------:R-:W-:Y:S01]  /*95f0*/  @!P2 IMAD.WIDE R12, R15, 0x4, R4.reuse ;  /* 0x000000040f0ca825 */ /* 0x100fe200078e0204 */
[----:B------:R1:W-:Y:S03]  /*9600*/  @!P3 ST.E.64 [R10.64], R82 ;  /* 0x000000520a00b985 */ /* 0x0003e6000c101b0c */
[----:B------:R-:W-:Y:S01]  /*9610*/  @!P1 IMAD.WIDE R14, R17, 0x4, R4 ;  /* 0x00000004110e9825 */ /* 0x000fe200078e0204 */
[----:B------:R1:W-:Y:S04]  /*9620*/  @!P2 ST.E.64 [R12.64], R86 ;  /* 0x000000560c00a985 */ /* 0x0003e8000c101b0c */
[----:B------:R1:W-:Y:S04]  /*9630*/  @!P1 ST.E.64 [R14.64], R90 ;  /* 0x0000005a0e009985 */ /* 0x0003e8000c101b0c */
[----:B------:R1:W-:Y:S01]  /*9640*/  @!P0 ST.E.64 [R2.64], R94 ;  /* 0x0000005e02008985 */ /* 0x0003e2000c101b0c */
[----:B------:R-:W-:-:S13]  /*9650*/  ISETP.GE.AND P0, PT, R9, c[0x0][0x3c8], PT ;  /* 0x0000f20009007a0c */ /* 0x000fda0003f06270 */
[----:B------:R-:W-:Y:S05]  /*9660*/  @P0 EXIT ;  /* 0x000000000000094d */ /* 0x000fea0003800000 */
[----:B-1----:R-:W-:-:S04]  /*9670*/  LEA.HI R3, R9, R9, RZ, 0x1 ;  /* 0x0000000909037211 */ /* 0x002fc800078f08ff */
[----:B------:R-:W-:-:S05]  /*9680*/  LOP3.LUT R3, R3, 0xfffffffe, RZ, 0xc0, !PT ;  /* 0xfffffffe03037812 */ /* 0x000fca00078ec0ff */
[----:B------:R-:W-:-:S05]  /*9690*/  IMAD.WIDE R4, R3, 0x4, R4 ;  /* 0x0000000403047825 */ /* 0x000fca00078e0204 */
[----:B------:R-:W-:Y:S01]  /*96a0*/  ST.E.64 [R4.64], R98 ;  /* 0x0000006204007985 */ /* 0x000fe2000c101b0c */
[----:B------:R-:W-:Y:S05]  /*96b0*/  EXIT ;  /* 0x000000000000794d */ /* 0x000fea0003800000 */
.L_x_15:
[----:B-1----:R-:W1:Y:S02]  /*96c0*/  S2R R4, SR_TID.X ;  /* 0x0000000000047919 */ /* 0x002e640000002100 */
[----:B-1----:R-:W-:-:S13]  /*96d0*/  ISETP.GT.AND P0, PT, R4, 0x7f, PT ;  /* 0x0000007f0400780c */ /* 0x002fda0003f04270 */
[----:B------:R-:W-:Y:S05]  /*96e0*/  @P0 EXIT ;  /* 0x000000000000094d */ /* 0x000fea0003800000 */
[----:B------:R-:W1:Y:S01]  /*96f0*/  S2R R7, SR_CTAID.X ;  /* 0x0000000000077919 */ /* 0x000e620000002500 */
[----:B------:R-:W-:-:S05]  /*9700*/  MOV R0, c[0x0][0x4e8] ;  /* 0x00013a0000007a02 */ /* 0x000fca0000000f00 */
[----:B------:R-:W-:Y:S01]  /*9710*/  IMAD R2, R0, c[0x0][0x388], RZ ;  /* 0x0000e20000027a24 */ /* 0x000fe200078e02ff */
[----:B-1----:R-:W-:-:S04]  /*9720*/  LEA R7, R7, R4, 0x7 ;  /* 0x0000000407077211 */ /* 0x002fc800078e38ff */
[----:B------:R-:W-:-:S13]  /*9730*/  ISETP.GE.AND P0, PT, R7, R2, PT ;  /* 0x000000020700720c */ /* 0x000fda0003f06270 */
[----:B------:R-:W-:Y:S05]  /*9740*/  @P0 EXIT ;  /* 0x000000000000094d */ /* 0x000fea0003800000 */
[----:B------:R-:W1:Y:S01]  /*9750*/  S2R R5, SR_CTAID.Z ;  /* 0x0000000000057919 */ /* 0x000e620000002700 */
[----:B------:R-:W-:Y:S01]  /*9760*/  USHF.R.S32.HI UR6, URZ, 0x1f, UR10 ;  /* 0x0000001f3f067899 */ /* 0x000fe2000801140a */
[----:B------:R-:W-:Y:S01]  /*9770*/  ISETP.NE.AND P0, PT, R0, 0x1, PT ;  /* 0x000000010000780c */ /* 0x000fe20003f05270 */
[----:B------:R-:W-:Y:S01]  /*9780*/  ULDC.64 UR4, c[0x0][0x4d0] ;  /* 0x0001340000047ab9 */ /* 0x000fe20000000a00 */
[----:B------:R-:W3:Y:S01]  /*9790*/  S2R R3, SR_CTAID.Y ;  /* 0x0000000000037919 */ /* 0x000ee20000002600 */
[----:B------:R-:W-:Y:S01]  /*97a0*/  UIMAD UR6, UR6, UR4, URZ ;  /* 0x00000004060672a4 */ /* 0x000fe2000f8e023f */
[----:B------:R-:W-:Y:S01]  /*97b0*/  IADD3 R2, RZ, -UR10, RZ ;  /* 0x8000000aff027c10 */ /* 0x000fe2000fffe0ff */
[----:B--2---:R-:W-:Y:S01]  /*97c0*/  UIMAD.WIDE.U32 UR8, UR10, UR4, URZ ;  /* 0x000000040a0872a5 */ /* 0x004fe2000f8e003f */
[----:B------:R-:W-:Y:S01]  /*97d0*/  MOV R6, R7 ;  /* 0x0000000700067202 */ /* 0x000fe20000000f00 */
[----:B------:R-:W-:-:S04]  /*97e0*/  UIMAD UR4, UR10, UR5, UR6 ;  /* 0x000000050a0472a4 */ /* 0x000fc8000f8e0206 */
[----:B------:R-:W-:Y:S01]  /*97f0*/  UIADD3 UR4, UR9, UR4, URZ ;  /* 0x0000000409047290 */ /* 0x000fe2000fffe03f */
[----:B------:R-:W-:Y:S01]  /*9800*/  MOV R9, UR9 ;  /* 0x0000000900097c02 */ /* 0x000fe20008000f00 */
[----:B------:R-:W-:-:S04]  /*9810*/  @P0 IMAD.HI.U32 R4, R7, c[0x0][0x4ec], RZ ;  /* 0x00013b0007040a27 */ /* 0x000fc800078e00ff */
[----:B------:R-:W-:Y:S01]  /*9820*/  IMAD.U32 R8, RZ, RZ, UR8 ;  /* 0x00000008ff087e24 */ /* 0x000fe2000f8e00ff */
[----:B------:R-:W-:Y:S01]  /*9830*/  @P0 SHF.R.U32.HI R6, RZ, c[0x0][0x4f0], R4 ;  /* 0x00013c00ff060a19 */ /* 0x000fe20000011604 */
[----:B------:R-:W-:Y:S01]  /*9840*/  IMAD.U32 R9, RZ, RZ, UR4 ;  /* 0x00000004ff097e24 */ /* 0x000fe2000f8e00ff */
[----:B-1----:R-:W-:-:S03]  /*9850*/  SHF.R.S32.HI R0, RZ, 0x1f, R5 ;  /* 0x0000001fff007819 */ /* 0x002fc60000011405 */
[----:B------:R-:W-:Y:S01]  /*9860*/  IMAD.WIDE.U32 R8, R5, c[0x0][0x4d8], R8 ;  /* 0x0001360005087a25 */ /* 0x000fe200078e0008 */
[----:B------:R-:W-:-:S03]  /*9870*/  IADD3 R4, -R6, RZ, RZ ;  /* 0x000000ff06047210 */ /* 0x000fc60007ffe1ff */
[----:B------:R-:W-:Y:S02]  /*9880*/  IMAD R0, R0, c[0x0][0x4d8], RZ ;  /* 0x0001360000007a24 */ /* 0x000fe400078e02ff */
[----:B---3--:R-:W-:Y:S02]  /*9890*/  IMAD R2, R2, c[0x0][0x550], R3 ;  /* 0x0001540002027a24 */ /* 0x008fe400078e0203 */
[----:B------:R-:W-:Y:S02]  /*98a0*/  IMAD R0, R5, c[0x0][0x4dc], R0 ;  /* 0x0001370005007a24 */ /* 0x000fe400078e0200 */
[----:B------:R-:W-:Y:S01]  /*98b0*/  IMAD R4, R4, c[0x0][0x4e8], R7 ;  /* 0x00013a0004047a24 */ /* 0x000fe200078e0207 */
[----:B------:R-:W-:Y:S01]  /*98c0*/  SHF.R.S32.HI R3, RZ, 0x1f, R2 ;  /* 0x0000001fff037819 */ /* 0x000fe20000011402 */
[----:B------:R-:W-:Y:S01]  /*98d0*/  IMAD.IADD R9, R0, 0x1, R9 ;  /* 0x0000000100097824 */ /* 0x000fe200078e0209 */
[----:B------:R-:W-:-:S03]  /*98e0*/  SHF.R.S32.HI R0, RZ, 0x1f, R6 ;  /* 0x0000001fff007819 */ /* 0x000fc60000011406 */
[----:B------:R-:W-:Y:S02]  /*98f0*/  IMAD R3, R3, c[0x0][0x4e0], RZ ;  /* 0x0001380003037a24 */ /* 0x000fe400078e02ff */
[----:B------:R-:W-:-:S04]  /*9900*/  IMAD.WIDE.U32 R8, R2, c[0x0][0x4e0], R8 ;  /* 0x0001380002087a25 */ /* 0x000fc800078e0008 */
[----:B------:R-:W-:Y:S01]  /*9910*/  IMAD R3, R2, c[0x0][0x4e4], R3 ;  /* 0x0001390002037a24 */ /* 0x000fe200078e0203 */
[----:B------:R-:W-:Y:S02]  /*9920*/  SHF.R.S32.HI R2, RZ, 0x1f, R4 ;  /* 0x0000001fff027819 */ /* 0x000fe40000011404 */
[----:B------:R-:W-:-:S03]  /*9930*/  IADD3 R6, P0, R6, R8, RZ ;  /* 0x0000000806067210 */ /* 0x000fc60007f1e0ff */
[----:B------:R-:W-:Y:S01]  /*9940*/  IMAD R5, R2, c[0x0][0x4c8], RZ ;  /* 0x0001320002057a24 */ /* 0x000fe200078e02ff */
[----:B------:R-:W-:-:S03]  /*9950*/  IADD3.X R7, R0, R9, R3, P0, !PT ;  /* 0x0000000900077210 */ /* 0x000fc600007fe403 */
[C---:B------:R-:W-:Y:S02]  /*9960*/  IMAD R5, R4.reuse, c[0x0][0x4cc], R5 ;  /* 0x0001330004057a24 */ /* 0x040fe400078e0205 */
[----:B------:R-:W-:-:S05]  /*9970*/  IMAD.WIDE.U32 R6, R4, c[0x0][0x4c8], R6 ;  /* 0x0001320004067a25 */ /* 0x000fca00078e0006 */
[----:B------:R-:W-:Y:S02]  /*9980*/  IADD3 R5, R7, R5, RZ ;  /* 0x0000000507057210 */ /* 0x000fe40007ffe0ff */
[----:B------:R-:W-:-:S04]  /*9990*/  LEA R2, P0, R6, c[0x0][0x4a8], 0x2 ;  /* 0x00012a0006027a11 */ /* 0x000fc800078010ff */
[----:B------:R-:W-:Y:S02]  /*99a0*/  LEA.HI.X R3, R6, c[0x0][0x4ac], R5, 0x2, P0 ;  /* 0x00012b0006037a11 */ /* 0x000fe400000f1405 */
[----:B------:R-:W-:-:S05]  /*99b0*/  MOV R5, 0xff800000 ;  /* 0xff80000000057802 */ /* 0x000fca0000000f00 */
[----:B------:R-:W-:Y:S01]  /*99c0*/  STG.E [R2.64], R5 ;  /* 0x0000000502007986 */ /* 0x000fe2000c10190c */
[----:B------:R-:W-:Y:S05]  /*99d0*/  EXIT ;  /* 0x000000000000794d */ /* 0x000fea0003800000 */
.L_x_18:
[----:B------:R-:W-:-:S00]  /*99e0*/  BRA `(.L_x_18) ;  /* 0xfffffff000007947 */ /* 0x000fc0000383ffff */
[----:B------:R-:W-:-:S00]  /*99f0*/  NOP ;  /* 0x0000000000007918 */ /* 0x000fc00000000000 */
        /* <DEDUP_REMOVED lines=8> */
.L_x_3105:


//--------------------- .text._ZN7cutlass13device_kernelIN5flash19enable_sm80_to_sm89INS1_16FlashAttnFwdSm80INS1_25CollectiveMainloopFwdSm80ILi8ELi1ELb0EN4cute5tupleIJNS5_1CILi128EEENS7_ILi64EEENS7_ILi192EEEEEELi192ENS_10bfloat16_tEfNS_4arch4Sm80ELb0ELb0ELb1ELb1ELb1ELb0ELb1ELb1EEENS1_21CollectiveEpilogueFwdINS6_IJS8_SA_S9_EEENS6_IJNS7_ILi1EEESI_SI_EEESC_SE_Li256ELb1ELb1ELb1ELb0EEENS1_36VarlenDynamicPersistentTileSchedulerILi128ELi64ELi256ELi256ELb1ELb1ELb0ELb0ELb1ELb1EEEEEEEEEvNT_6ParamsE --------------------------
	.section	.text._ZN7cutlass13device_kernelIN5flash19enable_sm80_to_sm89INS1_16FlashAttnFwdSm80INS1_25CollectiveMainloopFwdSm80ILi8ELi1ELb0EN4cute5tupleIJNS5_1CILi128EEENS7_ILi64EEENS7_ILi192EEEEEELi192ENS_10bfloat16_tEfNS_4arch4Sm80ELb0ELb0ELb1ELb1ELb1ELb0ELb1ELb1EEENS1_21CollectiveEpilogueFwdINS6_IJS8_SA_S9_EEENS6_IJNS7_ILi1EEESI_SI_EEESC_SE_Li256ELb1ELb1ELb1ELb0EEENS1_36VarlenDynamicPersistentTileSchedulerILi128ELi64ELi256ELi256ELb1ELb1ELb0ELb0ELb1ELb1EEEEEEEEEvNT_6ParamsE,"ax",@progbits
	.sectioninfo	@"SHI_REGISTERS=255"
	.align	128
.text._ZN7cutlass13device_kernelIN5flash19enable_sm80_to_sm89INS1_16FlashAttnFwdSm80INS1_25CollectiveMainloopFwdSm80ILi8ELi1ELb0EN4cute5tupleIJNS5_1CILi128EEENS7_ILi64EEENS7_ILi192EEEEEELi192ENS_10bfloat16_tEfNS_4arch4Sm80ELb0ELb0ELb1ELb1ELb1ELb0ELb1ELb1EEENS1_21CollectiveEpilogueFwdINS6_IJS8_SA_S9_EEENS6_IJNS7_ILi1EEESI_SI_EEESC_SE_Li256ELb1ELb1ELb1ELb0EEENS1_36VarlenDynamicPersistentTileSchedulerILi128ELi64ELi256ELi256ELb1ELb1ELb0ELb0ELb1ELb1EEEEEEEEEvNT_6ParamsE:
        .type           _ZN7cutlass13device_kernelIN5flash19enable_sm80_to_sm89INS1_16FlashAttnFwdSm80INS1_25CollectiveMainloopFwdSm80ILi8ELi1ELb0EN4cute5tupleIJNS5_1CILi128EEENS7_ILi64EEENS7_ILi192EEEEEELi192ENS_10bfloat16_tEfNS_4arch4Sm80ELb0ELb0ELb1ELb1ELb1ELb0ELb1ELb1EEENS1_21CollectiveEpilogueFwdINS6_IJS8_SA_S9_EEENS6_IJNS7_ILi1EEESI_SI_EEESC_SE_Li256ELb1ELb1ELb1ELb0EEENS1_36VarlenDynamicPersistentTileSchedulerILi128ELi64ELi256ELi256ELb1ELb1ELb0ELb0ELb1ELb1EEEEEEEEEvNT_6ParamsE,@function
        .size           _ZN7cutlass13device_kernelIN5flash19enable_sm80_to_sm89INS1_16FlashAttnFwdSm80INS1_25CollectiveMainloopFwdSm80ILi8ELi1ELb0EN4cute5tupleIJNS5_1CILi128EEENS7_ILi64EEENS7_ILi192EEEEEELi192ENS_10bfloat16_tEfNS_4arch4Sm80ELb0ELb0ELb1ELb1ELb1ELb0ELb1ELb1EEENS1_21CollectiveEpilogueFwdINS6_IJS8_SA_S9_EEENS6_IJNS7_ILi1EEESI_SI_EEESC_SE_Li256ELb1ELb1ELb1ELb0EEENS1_36VarlenDynamicPersistentTileSchedulerILi128ELi64ELi256ELi256ELb1ELb1ELb0ELb0ELb1ELb1EEEEEEEEEvNT_6ParamsE,(.L_x_3106 - _ZN7cutlass13device_kernelIN5flash19enable_sm80_to_sm89INS1_16FlashAttnFwdSm80INS1_25CollectiveMainloopFwdSm80ILi8ELi1ELb0EN4cute5tupleIJNS5_1CILi128EEENS7_ILi64EEENS7_ILi192EEEEEELi192ENS_10bfloat16_tEfNS_4arch4Sm80ELb0ELb0ELb1ELb1ELb1ELb0ELb1ELb1EEENS1_21CollectiveEpilogueFwdINS6_IJS8_SA_S9_EEENS6_IJNS7_ILi1EEESI_SI_EEESC_SE_Li256ELb1ELb1ELb1ELb0EEENS1_36VarlenDynamicPersistentTileSchedulerILi128ELi64ELi256ELi256ELb1ELb1ELb0ELb0ELb1ELb1EEEEEEEEEvNT_6ParamsE)
        .other          _ZN7cutlass13device_kernelIN5flash19enable_sm80_to_sm89INS1_16FlashAttnFwdSm80INS1_25CollectiveMainloopFwdSm80ILi8ELi1ELb0EN4cute5tupleIJNS5_1CILi128EEENS7_ILi64EEENS7_ILi192EEEEEELi192ENS_10bfloat16_tEfNS_4arch4Sm80ELb0ELb0ELb1ELb1ELb1ELb0ELb1ELb1EEENS1_21CollectiveEpilogueFwdINS6_IJS8_SA_S9_EEENS6_IJNS7_ILi1EEESI_SI_EEESC_SE_Li256ELb1ELb1ELb1ELb0EEENS1_36VarlenDynamicPersistentTileSchedulerILi128ELi64ELi256ELi256ELb1ELb1ELb0ELb0ELb1ELb1EEEEEEEEEvNT_6ParamsE,@"STO_CUDA_ENTRY STV_DEFAULT"
_ZN7cutlass13device_kernelIN5flash19enable_sm80_to_sm89INS1_16FlashAttnFwdSm80INS1_25CollectiveMainloopFwdSm80ILi8ELi1ELb0EN4cute5tupleIJNS5_1CILi128EEENS7_ILi64EEENS7_ILi192EEEEEELi192ENS_10bfloat16_tEfNS_4arch4Sm80ELb0ELb0ELb1ELb1ELb1ELb0ELb1ELb1EEENS1_21CollectiveEpilogueFwdINS6_IJS8_SA_S9_EEENS6_IJNS7_ILi1EEESI_SI_EEESC_SE_Li256ELb1ELb1ELb1ELb0EEENS1_36VarlenDynamicPersistentTileSchedulerILi128ELi64ELi256ELi256ELb1ELb1ELb0ELb0ELb1ELb1EEEEEEEEEvNT_6ParamsE:
[----:B------:R-:W-:-:S03]  /*0000*/  MOV R1, c[0x0][0x28] ;  /* 0x00000a0000017a02 */ /* 0x000fc60000000f00 */
[----:B------:R-:W1:Y:S01]  /*0010*/  S2R R2, SR_TID.X ;  /* 0x0000000000027919 */ /* 0x000e620000002100 */
[----:B------:R-:W-:Y:S01]  /*0020*/  IADD3 R1, R1, -0x10, RZ ;  /* 0xfffffff001017810 */ /* 0x000fe20007ffe0ff */
[----:B------:R-:W-:Y:S01]  /*0030*/  ULDC.64 UR6, c[0x0][0x118] ;  /* 0x0000460000067ab9 */ /* 0x000fe20000000a00 */
[----:B-1----:R-:W-:-:S05]  /*0040*/  SHF.R.U32.HI R0, RZ, 0x5, R2 ;  /* 0x00000005ff007819 */ /* 0x002fca0000011602 */
[----:B------:R-:W1:Y:S02]  /*0050*/  SHFL.IDX PT, R3, R0, RZ, 0x1f ;  /* 0x00001fff00037589 */ /* 0x000e6400000e0000 */
[----:B-1----:R-:W-:Y:S02]  /*0060*/  ISETP.NE.AND P0, PT, R3, RZ, PT ;  /* 0x000000ff0300720c */ /* 0x002fe40003f05270 */
[----:B------:R1:W-:Y:S11]  /*0070*/  STL [R1+0x4], R3 ;  /* 0x0000040301007387 */ /* 0x0003f60000100800 */
[----:B------:R-:W-:Y:S06]  /*0080*/  @P0 BAR.SYNC.DEFER_BLOCKING 0x5, 0x100 ;  /* 0x0144000000000b1d */ /* 0x000fec0000010000 */
[----:B------:R-:W2:Y:S04]  /*0090*/  @P0 LDS.128 R212, [0x18100] ;  /* 0x01810000ffd40984 */ /* 0x000ea80000000c00 */
[----:B------:R-:W-:Y:S06]  /*00a0*/  @P0 BAR.ARV 0x4, 0x100 ;  /* 0x0104000000000b1d */ /* 0x000fec0000002000 */
[----:B------:R-:W-:Y:S05]  /*00b0*/  @P0 BRA `(.L_x_19) ;  /* 0x00000a7000000947 */ /* 0x000fea0003800000 */
[----:B-1----:R-:W-:Y:S01]  /*00c0*/  LOP3.LUT R12, R2, 0x1f, RZ, 0xc0, !PT ;  /* 0x0000001f020c7812 */ /* 0x002fe200078ec0ff */
[----:B------:R-:W-:Y:S01]  /*00d0*/  CS2R R8, SRZ ;  /* 0x0000000000087805 */ /* 0x000fe2000001ff00 */
[----:B------:R-:W-:-:S02]  /*00e0*/  IMAD.MOV.U32 R7, RZ, RZ, RZ ;  /* 0x000000ffff077224 */ /* 0x000fc400078e00ff */
[----:B------:R-:W-:-:S04]  /*00f0*/  ISETP.NE.AND P6, PT, R12, 0x1f, PT ;  /* 0x0000001f0c00780c */ /* 0x000fc80003fc5270 */
[----:B------:R-:W-:-:S13]  /*0100*/  ISETP.GE.OR P0, PT, R12, c[0x0][0x53c], !P6 ;  /* 0x00014f000c007a0c */ /* 0x000fda0007706670 */
[----:B------:R-:W-:Y:S02]  /*0110*/  @!P0 IMAD.MOV.U32 R4, RZ, RZ, 0x4 ;  /* 0x00000004ff048424 */ /* 0x000fe400078e00ff */
[----:B------:R-:W-:Y:S02]  /*0120*/  @!P0 IMAD.MOV.U32 R2, RZ, RZ, 0x4 ;  /* 0x00000004ff028424 */ /* 0x000fe400078e00ff */
[----:B------:R-:W-:-:S04]  /*0130*/  @!P0 IMAD.WIDE.U32 R4, R12, R4, c[0x0][0x580] ;  /* 0x000160000c048625 */ /* 0x000fc800078e0004 */
[C---:B------:R-:W-:Y:S01]  /*0140*/  @!P0 IMAD.WIDE.U32 R2, R12.reuse, R2, c[0x0][0x578] ;  /* 0x00015e000c028625 */ /* 0x040fe200078e0002 */
[----:B------:R-:W3:Y:S04]  /*0150*/  @!P0 LDG.E R8, [R4.64] ;  /* 0x0000000604088981 */ /* 0x000ee8000c1e1900 */
[----:B------:R-:W3:Y:S01]  /*0160*/  @!P0 LDG.E R7, [R2.64] ;  /* 0x0000000602078981 */ /* 0x000ee2000c1e1900 */
[C---:B------:R-:W-:Y:S01]  /*0170*/  ISETP.NE.AND P5, PT, R12.reuse, RZ, PT ;  /* 0x000000ff0c00720c */ /* 0x040fe20003fa5270 */
[----:B------:R-:W1:Y:S01]  /*0180*/  S2UR UR4, SR_CTAID.X ;  /* 0x00000000000479c3 */ /* 0x000e620000002500 */
[C---:B------:R-:W-:Y:S02]  /*0190*/  ISETP.GE.U32.AND P4, PT, R12.reuse, 0x2, PT ;  /* 0x000000020c00780c */ /* 0x040fe40003f86070 */
[----:B------:R-:W-:-:S02]  /*01a0*/  ISETP.GE.U32.AND P3, PT, R12, 0x4, PT ;  /* 0x000000040c00780c */ /* 0x000fc40003f66070 */
[C---:B------:R-:W-:Y:S02]  /*01b0*/  ISETP.GE.U32.AND P2, PT, R12.reuse, 0x8, PT ;  /* 0x000000080c00780c */ /* 0x040fe40003f46070 */
[----:B------:R-:W-:Y:S01]  /*01c0*/  ISETP.GE.U32.AND P1, PT, R12, 0x10, PT ;  /* 0x000000100c00780c */ /* 0x000fe20003f26070 */
[----:B---3--:R-:W-:-:S05]  /*01d0*/  IMAD R4, R8, R7, RZ ;  /* 0x0000000708047224 */ /* 0x008fca00078e02ff */
[----:B------:R-:W3:Y:S02]  /*01e0*/  SHFL.UP PT, R0, R4, 0x1, RZ ;  /* 0x0420000004007989 */ /* 0x000ee400000e00ff */
[----:B---3--:R-:W-:-:S05]  /*01f0*/  SEL R0, R0, RZ, P5 ;  /* 0x000000ff00007207 */ /* 0x008fca0002800000 */
[----:B------:R-:W-:-:S05]  /*0200*/  IMAD.IADD R4, R4, 0x1, R0 ;  /* 0x0000000104047824 */ /* 0x000fca00078e0200 */
        /* <DEDUP_REMOVED lines=12> */
[----:B------:R-:W3:Y:S02]  /*02d0*/  SHFL.IDX PT, R6, R4, 0x1f, 0x1f ;  /* 0x03e01f0004067f89 */ /* 0x000ee400000e0000 */
[----:B---3--:R-:W-:-:S04]  /*02e0*/  IMAD R6, R6, c[0x0][0x538], RZ ;  /* 0x00014e0006067a24 */ /* 0x008fc800078e02ff */
[----:B------:R-:W-:Y:S01]  /*02f0*/  IMAD.MOV.U32 R0, RZ, RZ, R6 ;  /* 0x000000ffff007224 */ /* 0x000fe200078e0006 */
[----:B-1----:R-:W-:-:S13]  /*0300*/  ISETP.GT.AND P0, PT, R6, UR4, PT ;  /* 0x0000000406007c0c */ /* 0x002fda000bf04270 */
[----:B------:R-:W-:Y:S05]  /*0310*/  @P0 BRA `(.L_x_20) ;  /* 0x0000027000000947 */ /* 0x000fea0003800000 */
[----:B------:R-:W-:Y:S02]  /*0320*/  MOV R6, R0 ;  /* 0x0000000000067202 */ /* 0x000fe40000000f00 */
[----:B------:R-:W-:-:S04]  /*0330*/  MOV R9, RZ ;  /* 0x000000ff00097202 */ /* 0x000fc80000000f00 */
.L_x_24:
[----:B------:R-:W-:-:S04]  /*0340*/  IADD3 R0, R9, 0x1f, RZ ;  /* 0x0000001f09007810 */ /* 0x000fc80007ffe0ff */
[----:B------:R-:W-:-:S13]  /*0350*/  ISETP.GE.AND P0, PT, R0, c[0x0][0x53c], PT ;  /* 0x00014f0000007a0c */ /* 0x000fda0003f06270 */
[----:B------:R-:W-:Y:S05]  /*0360*/  @P0 BRA `(.L_x_21) ;  /* 0x0000074000000947 */ /* 0x000fea0003800000 */
[----:B------:R-:W-:Y:S01]  /*0370*/  MOV R9, R0 ;  /* 0x0000000000097202 */ /* 0x000fe20000000f00 */
[----:B------:R-:W-:Y:S01]  /*0380*/  IMAD.MOV.U32 R7, RZ, RZ, RZ ;  /* 0x000000ffff077224 */ /* 0x000fe200078e00ff */
[----:B------:R-:W-:Y:S02]  /*0390*/  MOV R8, RZ ;  /* 0x000000ff00087202 */ /* 0x000fe40000000f00 */
[----:B------:R-:W-:-:S04]  /*03a0*/  IADD3 R0, R12, R9, RZ ;  /* 0x000000090c007210 */ /* 0x000fc80007ffe0ff */
[----:B------:R-:W-:-:S13]  /*03b0*/  ISETP.GE.OR P0, PT, R0, c[0x0][0x53c], !P6 ;  /* 0x00014f0000007a0c */ /* 0x000fda0007706670 */
[----:B------:R-:W-:Y:S01]  /*03c0*/  @!P0 MOV R2, 0x4 ;  /* 0x0000000400028802 */ /* 0x000fe20000000f00 */
[----:B------:R-:W-:-:S04]  /*03d0*/  @!P0 IMAD.MOV.U32 R3, RZ, RZ, 0x4 ;  /* 0x00000004ff038424 */ /* 0x000fc800078e00ff */
[----:B------:R-:W-:-:S04]  /*03e0*/  @!P0 IMAD.WIDE R4, R0, R2, c[0x0][0x580] ;  /* 0x0001600000048625 */ /* 0x000fc800078e0202 */
[----:B------:R-:W-:Y:S01]  /*03f0*/  @!P0 IMAD.WIDE R2, R0, R3, c[0x0][0x578] ;  /* 0x00015e0000028625 */ /* 0x000fe200078e0203 */
[----:B------:R-:W3:Y:S04]  /*0400*/  @!P0 LDG.E R8, [R4.64] ;  /* 0x0000000604088981 */ /* 0x000ee8000c1e1900 */
[----:B------:R-:W3:Y:S02]  /*0410*/  @!P0 LDG.E R7, [R2.64] ;  /* 0x0000000602078981 */ /* 0x000ee4000c1e1900 */
[----:B---3--:R-:W-:Y:S01]  /*0420*/  IMAD R5, R8, R7, RZ ;  /* 0x0000000708057224 */ /* 0x008fe200078e02ff */
[----:B------:R-:W-:Y:S05]  /*0430*/  BRA.DIV ~URZ, `(.L_x_22) ;  /* 0x0000cda27f007947 */ /* 0x000fea000b800000 */
[----:B------:R1:W3:Y:S02]  /*0440*/  SHFL.UP PT, R0, R5, 0x1, RZ ;  /* 0x0420000005007989 */ /* 0x0002e400000e00ff */
.L_x_122:
[----:B---3--:R-:W-:-:S04]  /*0450*/  SEL R0, R0, RZ, P5 ;  /* 0x000000ff00007207 */ /* 0x008fc80002800000 */
[----:B-1----:R-:W-:Y:S01]  /*0460*/  IADD3 R5, R5, R0, RZ ;  /* 0x0000000005057210 */ /* 0x002fe20007ffe0ff */
[----:B------:R-:W-:Y:S05]  /*0470*/  BRA.DIV ~URZ, `(.L_x_23) ;  /* 0x0000cdc27f007947 */ /* 0x000fea000b800000 */
[----:B------:R-:W1:Y:S02]  /*0480*/  SHFL.UP PT, R0, R5, 0x2, RZ ;  /* 0x0440000005007989 */ /* 0x000e6400000e00ff */
[----:B-1----:R-:W-:-:S05]  /*0490*/  SEL R0, R0, RZ, P4 ;  /* 0x000000ff00007207 */ /* 0x002fca0002000000 */
[----:B------:R-:W-:-:S05]  /*04a0*/  IMAD.IADD R0, R5, 0x1, R0 ;  /* 0x0000000105007824 */ /* 0x000fca00078e0200 */
        /* <DEDUP_REMOVED lines=9> */
[----:B------:R1:W3:Y:S02]  /*0540*/  SHFL.IDX PT, R0, R4, 0x1f, 0x1f ;  /* 0x03e01f0004007f89 */ /* 0x0002e400000e0000 */
.L_x_123:
[----:B---3--:R-:W-:-:S05]  /*0550*/  IMAD R0, R0, c[0x0][0x538], RZ ;  /* 0x00014e0000007a24 */ /* 0x008fca00078e02ff */
[----:B------:R-:W-:-:S04]  /*0560*/  IADD3 R6, R0, R6, RZ ;  /* 0x0000000600067210 */ /* 0x000fc80007ffe0ff */
[----:B------:R-:W-:-:S13]  /*0570*/  ISETP.GT.AND P0, PT, R6, UR4, PT ;  /* 0x0000000406007c0c */ /* 0x000fda000bf04270 */
[----:B-12---:R-:W-:Y:S05]  /*0580*/  @!P0 BRA `(.L_x_24) ;  /* 0xfffffdb000008947 */ /* 0x006fea000383ffff */
.L_x_20:
[----:B--2---:R-:W-:-:S05]  /*0590*/  IADD3 R212, -R0, R6, RZ ;  /* 0x0000000600d47210 */ /* 0x004fca0007ffe1ff */
[----:B------:R-:W-:-:S05]  /*05a0*/  IMAD R0, R4, c[0x0][0x538], R212 ;  /* 0x00014e0004007a24 */ /* 0x000fca00078e02d4 */
[----:B------:R-:W-:Y:S01]  /*05b0*/  ISETP.GT.AND P0, PT, R0, UR4, PT ;  /* 0x0000000400007c0c */ /* 0x000fe2000bf04270 */
[----:B------:R-:W-:-:S12]  /*05c0*/  BRA.DIV ~URZ, `(.L_x_25) ;  /* 0x0000ce327f007947 */ /* 0x000fd8000b800000 */
[----:B------:R-:W-:-:S04]  /*05d0*/  VOTE.ANY R0, PT, !P0 ;  /* 0x0000000000007806 */ /* 0x000fc800040e0100 */
.L_x_124:
[----:B------:R1:W2:Y:S01]  /*05e0*/  POPC R215, R0 ;  /* 0x0000000000d77309 */ /* 0x0002a20000000000 */
[----:B------:R-:W-:Y:S05]  /*05f0*/  BRA.DIV ~URZ, `(.L_x_26) ;  /* 0x0000ce427f007947 */ /* 0x000fea000b800000 */
[----:B--2---:R2:W3:Y:S01]  /*0600*/  SHFL.IDX PT, R11, R8, R215, 0x1f ;  /* 0x00001fd7080b7589 */ /* 0x0044e200000e0000 */
[----:B------:R-:W-:-:S03]  /*0610*/  MOV R6, RZ ;  /* 0x000000ff00067202 */ /* 0x000fc60000000f00 */
[----:B------:R2:W4:Y:S04]  /*0620*/  SHFL.IDX PT, R10, R7, R215, 0x1f ;  /* 0x00001fd7070a7589 */ /* 0x00052800000e0000 */
.L_x_125:
[----:B------:R-:W-:Y:S01]  /*0630*/  ISETP.NE.AND P0, PT, R0, RZ, PT ;  /* 0x000000ff0000720c */ /* 0x000fe20003f05270 */
[----:B------:R-:W-:-:S12]  /*0640*/  BSSY B0, `(.L_x_27) ;  /* 0x0000005000007945 */ /* 0x000fd80003800000 */
[----:B------:R-:W-:Y:S05]  /*0650*/  @!P0 BRA `(.L_x_28) ;  /* 0x0000003000008947 */ /* 0x000fea0003800000 */
[----:B------:R-:W-:Y:S01]  /*0660*/  IADD3 R20, R215, -0x1, RZ ;  /* 0xffffffffd7147810 */ /* 0x000fe20007ffe0ff */
[----:B------:R-:W-:Y:S05]  /*0670*/  BRA.DIV ~URZ, `(.L_x_29) ;  /* 0x0000cea27f007947 */ /* 0x000fea000b800000 */
[----:B------:R1:W2:Y:S02]  /*0680*/  SHFL.IDX PT, R6, R4, R20, 0x1f ;  /* 0x00001f1404067589 */ /* 0x0002a400000e0000 */
.L_x_28:
[----:B------:R-:W-:Y:S05]  /*0690*/  BSYNC B0 ;  /* 0x0000000000007941 */ /* 0x000fea0003800000 */
.L_x_27:
[----:B-1-3--:R-:W-:Y:S01]  /*06a0*/  IABS R0, R11 ;  /* 0x0000000b00007213 */ /* 0x00afe20000000000 */
[----:B--2---:R-:W-:Y:S02]  /*06b0*/  IMAD R212, R6, c[0x0][0x538], R212 ;  /* 0x00014e0006d47a24 */ /* 0x004fe400078e02d4 */
[----:B------:R-:W-:Y:S02]  /*06c0*/  IMAD.IADD R215, R215, 0x1, R9 ;  /* 0x00000001d7d77824 */ /* 0x000fe400078e0209 */
[----:B------:R-:W-:Y:S01]  /*06d0*/  IMAD.MOV.U32 R5, RZ, RZ, R0 ;  /* 0x000000ffff057224 */ /* 0x000fe200078e0000 */
[----:B----4-:R-:W-:Y:S02]  /*06e0*/  IABS R0, R10 ;  /* 0x0000000a00007213 */ /* 0x010fe40000000000 */
[----:B------:R-:W-:Y:S01]  /*06f0*/  IADD3 R213, -R212, UR4, RZ ;  /* 0x00000004d4d57c10 */ /* 0x000fe2000fffe1ff */
[----:B------:R-:W1:Y:S02]  /*0700*/  I2F.RP R2, R5 ;  /* 0x0000000500027306 */ /* 0x000e640000209400 */
[----:B------:R-:W-:Y:S01]  /*0710*/  IMAD.MOV.U32 R7, RZ, RZ, R0 ;  /* 0x000000ffff077224 */ /* 0x000fe200078e0000 */
[----:B------:R-:W-:-:S02]  /*0720*/  IABS R6, R213 ;  /* 0x000000d500067213 */ /* 0x000fc40000000000 */
[----:B------:R-:W-:-:S03]  /*0730*/  IABS R0, R11 ;  /* 0x0000000b00007213 */ /* 0x000fc60000000000 */
[----:B------:R-:W-:Y:S01]  /*0740*/  I2F.RP R8, R7 ;  /* 0x0000000700087306 */ /* 0x000fe20000209400 */
[----:B------:R-:W-:-:S07]  /*0750*/  IADD3 R0, RZ, -R0, RZ ;  /* 0x80000000ff007210 */ /* 0x000fce0007ffe0ff */
[----:B-1----:R-:W1:Y:S02]  /*0760*/  MUFU.RCP R2, R2 ;  /* 0x0000000200027308 */ /* 0x002e640000001000 */
[----:B-1----:R-:W-:-:S06]  /*0770*/  IADD3 R2, R2, 0xffffffe, RZ ;  /* 0x0ffffffe02027810 */ /* 0x002fcc0007ffe0ff */
[----:B------:R-:W1:Y:S02]  /*0780*/  F2I.FTZ.U32.TRUNC.NTZ R3, R2 ;  /* 0x0000000200037305 */ /* 0x000e64000021f000 */
[----:B-1----:R-:W-:-:S04]  /*0790*/  IMAD.MOV R2, RZ, RZ, -R3 ;  /* 0x000000ffff027224 */ /* 0x002fc800078e0a03 */
[----:B------:R-:W-:Y:S02]  /*07a0*/  IMAD R4, R2, R5, RZ ;  /* 0x0000000502047224 */ /* 0x000fe400078e02ff */
[----:B------:R-:W-:-:S04]  /*07b0*/  IMAD.MOV.U32 R2, RZ, RZ, RZ ;  /* 0x000000ffff027224 */ /* 0x000fc800078e00ff */
[----:B------:R-:W-:-:S04]  /*07c0*/  IMAD.HI.U32 R2, R3, R4, R2 ;  /* 0x0000000403027227 */ /* 0x000fc800078e0002 */
[----:B------:R-:W-:-:S04]  /*07d0*/  IMAD.MOV.U32 R3, RZ, RZ, R6 ;  /* 0x000000ffff037224 */ /* 0x000fc800078e0006 */
[----:B------:R-:W-:-:S04]  /*07e0*/  IMAD.HI.U32 R2, R2, R3, RZ ;  /* 0x0000000302027227 */ /* 0x000fc800078e00ff */
[----:B------:R-:W-:Y:S02]  /*07f0*/  IMAD R0, R2, R0, R3 ;  /* 0x0000000002007224 */ /* 0x000fe400078e0203 */
[----:B------:R-:W1:Y:S03]  /*0800*/  MUFU.RCP R3, R8 ;  /* 0x0000000800037308 */ /* 0x000e660000001000 */
[----:B------:R-:W-:Y:S02]  /*0810*/  ISETP.GT.U32.AND P1, PT, R5, R0, PT ;  /* 0x000000000500720c */ /* 0x000fe40003f24070 */
[----:B-1----:R-:W-:-:S11]  /*0820*/  IADD3 R3, R3, 0xffffffe, RZ ;  /* 0x0ffffffe03037810 */ /* 0x002fd60007ffe0ff */
[----:B------:R-:W-:Y:S01]  /*0830*/  @!P1 IMAD.IADD R0, R0, 0x1, -R5 ;  /* 0x0000000100009824 */ /* 0x000fe200078e0a05 */
[----:B------:R-:W-:Y:S02]  /*0840*/  @!P1 IADD3 R2, R2, 0x1, RZ ;  /* 0x0000000102029810 */ /* 0x000fe40007ffe0ff */
[----:B------:R-:W-:Y:S01]  /*0850*/  ISETP.NE.AND P1, PT, R11, RZ, PT ;  /* 0x000000ff0b00720c */ /* 0x000fe20003f25270 */
[----:B------:R-:W1:Y:S01]  /*0860*/  F2I.FTZ.U32.TRUNC.NTZ R3, R3 ;  /* 0x0000000300037305 */ /* 0x000e62000021f000 */
[----:B------:R-:W-:Y:S02]  /*0870*/  ISETP.GE.U32.AND P2, PT, R0, R5, PT ;  /* 0x000000050000720c */ /* 0x000fe40003f46070 */
[----:B------:R-:W-:-:S04]  /*0880*/  LOP3.LUT R0, R213, R11, RZ, 0x3c, !PT ;  /* 0x0000000bd5007212 */ /* 0x000fc800078e3cff */
[----:B------:R-:W-:-:S07]  /*0890*/  ISETP.GE.AND P0, PT, R0, RZ, PT ;  /* 0x000000ff0000720c */ /* 0x000fce0003f06270 */
[----:B------:R-:W-:Y:S02]  /*08a0*/  @P2 IADD3 R2, R2, 0x1, RZ ;  /* 0x0000000102022810 */ /* 0x000fe40007ffe0ff */
[----:B-1----:R-:W-:-:S03]  /*08b0*/  IADD3 R0, RZ, -R3, RZ ;  /* 0x80000003ff007210 */ /* 0x002fc60007ffe0ff */
[----:B------:R-:W-:Y:S02]  /*08c0*/  IMAD.MOV.U32 R4, RZ, RZ, R2 ;  /* 0x000000ffff047224 */ /* 0x000fe400078e0002 */
[----:B------:R-:W-:Y:S01]  /*08d0*/  IMAD.MOV.U32 R2, RZ, RZ, R0 ;  /* 0x000000ffff027224 */ /* 0x000fe200078e0000 */
[----:B------:R-:W-:Y:S01]  /*08e0*/  IABS R0, R10 ;  /* 0x0000000a00007213 */ /* 0x000fe20000000000 */
[----:B------:R-:W-:Y:S01]  /*08f0*/  @!P0 IMAD.MOV R4, RZ, RZ, -R4 ;  /* 0x000000ffff048224 */ /* 0x000fe200078e0a04 */
[----:B------:R-:W-:Y:S01]  /*0900*/  @!P1 LOP3.LUT R4, RZ, R11, RZ, 0x33, !PT ;  /* 0x0000000bff049212 */ /* 0x000fe200078e33ff */
[----:B------:R-:W-:Y:S01]  /*0910*/  IMAD R5, R2, R7, RZ ;  /* 0x0000000702057224 */ /* 0x000fe200078e02ff */
[----:B------:R-:W-:Y:S01]  /*0920*/  MOV R2, RZ ;  /* 0x000000ff00027202 */ /* 0x000fe20000000f00 */
[----:B------:R-:W-:Y:S01]  /*0930*/  IMAD.MOV R6, RZ, RZ, -R0 ;  /* 0x000000ffff067224 */ /* 0x000fe200078e0a00 */
[----:B------:R-:W-:-:S03]  /*0940*/  IABS R8, R4 ;  /* 0x0000000400087213 */ /* 0x000fc60000000000 */
[----:B------:R-:W-:-:S04]  /*0950*/  IMAD.HI.U32 R0, R3, R5, R2 ;  /* 0x0000000503007227 */ /* 0x000fc800078e0002 */
[----:B------:R-:W-:Y:S02]  /*0960*/  IMAD.MOV.U32 R2, RZ, RZ, R8 ;  /* 0x000000ffff027224 */ /* 0x000fe400078e0008 */
[----:B------:R-:W-:Y:S02]  /*0970*/  IMAD.MOV.U32 R3, RZ, RZ, R6 ;  /* 0x000000ffff037224 */ /* 0x000fe400078e0006 */
[----:B------:R-:W-:-:S04]  /*0980*/  IMAD.HI.U32 R0, R0, R2, RZ ;  /* 0x0000000200007227 */ /* 0x000fc800078e00ff */
[----:B------:R-:W-:Y:S02]  /*0990*/  IMAD R2, R0, R3, R2 ;  /* 0x0000000300027224 */ /* 0x000fe400078e0202 */
[----:B------:R-:W-:-:S03]  /*09a0*/  IMAD R3, R4, R11, RZ ;  /* 0x0000000b04037224 */ /* 0x000fc600078e02ff */
[----:B------:R-:W-:Y:S02]  /*09b0*/  ISETP.GT.U32.AND P1, PT, R7, R2, PT ;  /* 0x000000020700720c */ /* 0x000fe40003f24070 */
[----:B------:R-:W-:-:S11]  /*09c0*/  IADD3 R213, R213, -R3, RZ ;  /* 0x80000003d5d57210 */ /* 0x000fd60007ffe0ff */
[----:B------:R-:W-:Y:S01]  /*09d0*/  @!P1 IMAD.IADD R2, R2, 0x1, -R7 ;  /* 0x0000000102029824 */ /* 0x000fe200078e0a07 */
[----:B------:R-:W-:Y:S02]  /*09e0*/  @!P1 IADD3 R0, R0, 0x1, RZ ;  /* 0x0000000100009810 */ /* 0x000fe40007ffe0ff */
[----:B------:R-:W-:Y:S02]  /*09f0*/  ISETP.NE.AND P1, PT, R10, RZ, PT ;  /* 0x000000ff0a00720c */ /* 0x000fe40003f25270 */
[----:B------:R-:W-:Y:S02]  /*0a00*/  ISETP.GE.U32.AND P2, PT, R2, R7, PT ;  /* 0x000000070200720c */ /* 0x000fe40003f46070 */
[----:B------:R-:W-:-:S04]  /*0a10*/  LOP3.LUT R2, R4, R10, RZ, 0x3c, !PT ;  /* 0x0000000a04027212 */ /* 0x000fc800078e3cff */
[----:B------:R-:W-:-:S07]  /*0a20*/  ISETP.GE.AND P0, PT, R2, RZ, PT ;  /* 0x000000ff0200720c */ /* 0x000fce0003f06270 */
[----:B------:R-:W-:-:S06]  /*0a30*/  @P2 IADD3 R0, R0, 0x1, RZ ;  /* 0x0000000100002810 */ /* 0x000fcc0007ffe0ff */
[----:B------:R-:W-:Y:S02]  /*0a40*/  @!P0 IADD3 R0, -R0, RZ, RZ ;  /* 0x000000ff00008210 */ /* 0x000fe40007ffe1ff */
[----:B------:R-:W-:-:S05]  /*0a50*/  @!P1 LOP3.LUT R0, RZ, R10, RZ, 0x33, !PT ;  /* 0x0000000aff009212 */ /* 0x000fca00078e33ff */
[--C-:B------:R-:W-:Y:S02]  /*0a60*/  IMAD.MOV R2, RZ, RZ, -R0.reuse ;  /* 0x000000ffff027224 */ /* 0x100fe400078e0a00 */
[C---:B------:R-:W-:Y:S02]  /*0a70*/  IMAD R0, R10.reuse, 0x1000000, R0 ;  /* 0x010000000a007824 */ /* 0x040fe400078e0200 */
[----:B------:R-:W-:-:S04]  /*0a80*/  IMAD R2, R10, R2, R4 ;  /* 0x000000020a027224 */ /* 0x000fc800078e0204 */
[----:B------:R-:W-:Y:S01]  /*0a90*/  IMAD R214, R2, 0x10000, R0 ;  /* 0x0001000002d67824 */ /* 0x000fe200078e0200 */
[----:B------:R-:W-:Y:S05]  /*0aa0*/  BRA `(.L_x_30) ;  /* 0x0000004000007947 */ /* 0x000fea0003800000 */
.L_x_21:
[----:B--2---:R-:W-:Y:S01]  /*0ab0*/  IMAD.MOV.U32 R213, RZ, RZ, RZ ;  /* 0x000000ffffd57224 */ /* 0x004fe200078e00ff */
[----:B------:R-:W-:Y:S01]  /*0ac0*/  MOV R214, RZ ;  /* 0x000000ff00d67202 */ /* 0x000fe20000000f00 */
[----:B------:R-:W-:Y:S01]  /*0ad0*/  IMAD.U32 R212, RZ, RZ, UR4 ;  /* 0x00000004ffd47e24 */ /* 0x000fe2000f8e00ff */
[----:B------:R-:W-:Y:S02]  /*0ae0*/  MOV R215, c[0x0][0x53c] ;  /* 0x00014f0000d77a02 */ /* 0x000fe40000000f00 */
.L_x_30:
[----:B------:R-:W-:Y:S01]  /*0af0*/  ISETP.NE.AND P0, PT, R12, RZ, PT ;  /* 0x000000ff0c00720c */ /* 0x000fe20003f05270 */
[----:B------:R-:W-:-:S12]  /*0b00*/  WARPSYNC 0xffffffff ;  /* 0xffffffff00007948 */ /* 0x000fd80003800000 */
[----:B------:R1:W-:Y:S04]  /*0b10*/  @!P0 STS.128 [0x18100], R212 ;  /* 0x018100d4ff008388 */ /* 0x0003e80000000c00 */
[----:B------:R-:W-:Y:S06]  /*0b20*/  BAR.ARV 0x5, 0x100 ;  /* 0x0144000000007b1d */ /* 0x000fec0000002000 */
.L_x_19:
[----:B-12---:R-:W-:-:S13]  /*0b30*/  ISETP.GE.AND P0, PT, R215, c[0x0][0x53c], PT ;  /* 0x00014f00d7007a0c */ /* 0x006fda0003f06270 */
[----:B------:R-:W-:Y:S05]  /*0b40*/  @P0 EXIT ;  /* 0x000000000000094d */ /* 0x000fea0003800000 */
[----:B------:R-:W1:Y:S01]  /*0b50*/  S2R R17, SR_TID.X ;  /* 0x0000000000117919 */ /* 0x000e620000002100 */
[----:B------:R-:W-:Y:S02]  /*0b60*/  ULDC UR5, c[0x0][0x2ac] ;  /* 0x0000ab0000057ab9 */ /* 0x000fe40000000800 */
[----:B------:R-:W-:Y:S02]  /*0b70*/  ULDC UR4, c[0x0][0x1d0] ;  /* 0x0000740000047ab9 */ /* 0x000fe40000000800 */
[----:B------:R-:W-:Y:S01]  /*0b80*/  UIMAD UR5, UR5, UR4, URZ ;  /* 0x00000004050572a4 */ /* 0x000fe2000f8e023f */
[----:B-1----:R-:W-:-:S04]  /*0b90*/  SHF.R.S32.HI R9, RZ, 0x1f, R17 ;  /* 0x0000001fff097819 */ /* 0x002fc80000011411 */
[CC--:B------:R-:W-:Y:S02]  /*0ba0*/  LEA.HI R2, R9.reuse, R17.reuse, RZ, 0x4 ;  /* 0x0000001109027211 */ /* 0x0c0fe400078f20ff */
[CC--:B------:R-:W-:Y:S02]  /*0bb0*/  LEA.HI R15, R9.reuse, R17.reuse, RZ, 0x3 ;  /* 0x00000011090f7211 */ /* 0x0c0fe400078f18ff */
[----:B------:R-:W-:Y:S02]  /*0bc0*/  SHF.R.S32.HI R3, RZ, 0x4, R2 ;  /* 0x00000004ff037819 */ /* 0x000fe40000011402 */
[----:B------:R-:W-:Y:S02]  /*0bd0*/  LEA.HI R13, R9, R17, RZ, 0x2 ;  /* 0x00000011090d7211 */ /* 0x000fe400078f10ff */
[----:B------:R-:W-:Y:S02]  /*0be0*/  LEA.HI R0, R2, R3, RZ, 0x1 ;  /* 0x0000000302007211 */ /* 0x000fe400078f08ff */
[----:B------:R-:W-:-:S02]  /*0bf0*/  SHF.R.S32.HI R200, RZ, 0x3, R15 ;  /* 0x00000003ffc87819 */ /* 0x000fc4000001140f */
[----:B------:R-:W-:Y:S02]  /*0c00*/  LOP3.LUT R0, R0, 0xfffffffe, RZ, 0xc0, !PT ;  /* 0xfffffffe00007812 */ /* 0x000fe400078ec0ff */
[--C-:B------:R-:W-:Y:S02]  /*0c10*/  SHF.R.S32.HI R8, RZ, 0x2, R13.reuse ;  /* 0x00000002ff087819 */ /* 0x100fe4000001140d */
[----:B------:R-:W-:Y:S01]  /*0c20*/  LOP3.LUT R196, R15, 0xfffffff8, RZ, 0xc0, !PT ;  /* 0xfffffff80fc47812 */ /* 0x000fe200078ec0ff */
[----:B------:R-:W-:Y:S01]  /*0c30*/  IMAD.IADD R14, R3, 0x1, -R0 ;  /* 0x00000001030e7824 */ /* 0x000fe200078e0a00 */
[----:B------:R-:W-:Y:S01]  /*0c40*/  LOP3.LUT R0, R2, 0xfffffff0, RZ, 0xc0, !PT ;  /* 0xfffffff002007812 */ /* 0x000fe200078ec0ff */
[----:B------:R-:W-:Y:S01]  /*0c50*/  IMAD.SHL.U32 R3, R200, 0x40, RZ ;  /* 0x00000040c8037824 */ /* 0x000fe200078e00ff */
[----:B------:R-:W-:Y:S01]  /*0c60*/  SHF.R.S32.HI R2, RZ, 0x1f, R13 ;  /* 0x0000001fff027819 */ /* 0x000fe2000001140d */
[----:B------:R-:W-:Y:S01]  /*0c70*/  IMAD.IADD R196, R17, 0x1, -R196 ;  /* 0x0000000111c47824 */ /* 0x000fe200078e0ac4 */
[-C--:B------:R-:W-:Y:S01]  /*0c80*/  LEA.HI R7, R9, R17.reuse, RZ, 0x5 ;  /* 0x0000001109077211 */ /* 0x080fe200078f28ff */
[----:B------:R-:W-:Y:S01]  /*0c90*/  IMAD.IADD R0, R17, 0x1, -R0 ;  /* 0x0000000111007824 */ /* 0x000fe200078e0a00 */
[----:B------:R-:W-:Y:S01]  /*0ca0*/  LEA.HI R2, R2, R8, RZ, 0x3 ;  /* 0x0000000802027211 */ /* 0x000fe200078f18ff */
[----:B------:R-:W-:Y:S01]  /*0cb0*/  IMAD.SHL.U32 R192, R196, 0x8, RZ ;  /* 0x00000008c4c07824 */ /* 0x000fe200078e00ff */
[----:B------:R-:W-:-:S02]  /*0cc0*/  LEA.HI R9, R9, R17, RZ, 0x6 ;  /* 0x0000001109097211 */ /* 0x000fc400078f30ff */
[----:B------:R-:W-:Y:S02]  /*0cd0*/  SHF.R.S32.HI R5, RZ, 0x1f, R0 ;  /* 0x0000001fff057819 */ /* 0x000fe40000011400 */
[----:B------:R-:W-:Y:S01]  /*0ce0*/  LOP3.LUT R4, R2, 0xfffffff8, RZ, 0xc0, !PT ;  /* 0xfffffff802047812 */ /* 0x000fe200078ec0ff */
[----:B------:R-:W-:Y:S01]  /*0cf0*/  IMAD.SHL.U32 R9, R9, 0x8, RZ ;  /* 0x0000000809097824 */ /* 0x000fe200078e00ff */
[----:B------:R-:W-:Y:S02]  /*0d00*/  LEA.HI R10, R5, R0, RZ, 0x3 ;  /* 0x00000000050a7211 */ /* 0x000fe400078f18ff */
[----:B------:R-:W-:Y:S01]  /*0d10*/  LOP3.LUT R2, R3, 0x1c0, RZ, 0xc0, !PT ;  /* 0x000001c003027812 */ /* 0x000fe200078ec0ff */
[----:B------:R-:W-:Y:S01]  /*0d20*/  IMAD.IADD R8, R8, 0x1, -R4 ;  /* 0x0000000108087824 */ /* 0x000fe200078e0a04 */
[----:B------:R-:W-:Y:S02]  /*0d30*/  LOP3.LUT R3, R10, 0xfffffff8, RZ, 0xc0, !PT ;  /* 0xfffffff80a037812 */ /* 0x000fe400078ec0ff */
[----:B------:R-:W-:-:S02]  /*0d40*/  SHF.R.U32.HI R4, RZ, 0x3, R2 ;  /* 0x00000003ff047819 */ /* 0x000fc40000011602 */
[----:B------:R-:W-:Y:S01]  /*0d50*/  LOP3.LUT R2, R2, 0x38, R192, 0xf8, !PT ;  /* 0x0000003802027812 */ /* 0x000fe200078ef8c0 */
[----:B------:R-:W-:Y:S01]  /*0d60*/  IMAD.IADD R5, R0, 0x1, -R3 ;  /* 0x0000000100057824 */ /* 0x000fe200078e0a03 */
[----:B------:R-:W-:Y:S02]  /*0d70*/  LOP3.LUT R0, R7, 0xffffffe0, RZ, 0xc0, !PT ;  /* 0xffffffe007007812 */ /* 0x000fe400078ec0ff */
[----:B------:R-:W-:Y:S02]  /*0d80*/  LOP3.LUT R12, R2, R4, RZ, 0x3c, !PT ;  /* 0x00000004020c7212 */ /* 0x000fe400078e3cff */
[--C-:B------:R-:W-:Y:S01]  /*0d90*/  SHF.R.S32.HI R4, RZ, 0x5, R7.reuse ;  /* 0x00000005ff047819 */ /* 0x100fe20000011407 */
[----:B------:R-:W-:Y:S01]  /*0da0*/  IMAD.IADD R16, R17, 0x1, -R0 ;  /* 0x0000000111107824 */ /* 0x000fe200078e0a00 */
[----:B------:R-:W-:Y:S01]  /*0db0*/  SHF.R.S32.HI R2, RZ, 0x1f, R7 ;  /* 0x0000001fff027819 */ /* 0x000fe20000011407 */
[----:B------:R-:W-:Y:S01]  /*0dc0*/  IMAD.SHL.U32 R0, R196, 0x40, RZ ;  /* 0x00000040c4007824 */ /* 0x000fe200078e00ff */
[----:B------:R-:W-:-:S02]  /*0dd0*/  LOP3.LUT R6, R8, 0x1, RZ, 0xc0, !PT ;  /* 0x0000000108067812 */ /* 0x000fc400078ec0ff */
[----:B------:R-:W-:Y:S02]  /*0de0*/  LEA.HI R2, R2, R4, RZ, 0x3 ;  /* 0x0000000402027211 */ /* 0x000fe400078f18ff */
[----:B------:R-:W-:Y:S02]  /*0df0*/  SHF.R.S32.HI R11, RZ, 0x1f, R16 ;  /* 0x0000001fff0b7819 */ /* 0x000fe40000011410 */
[----:B------:R-:W-:Y:S02]  /*0e00*/  LOP3.LUT R0, R0, 0x1c0, RZ, 0xc0, !PT ;  /* 0x000001c000007812 */ /* 0x000fe400078ec0ff */
[----:B------:R-:W-:Y:S02]  /*0e10*/  LOP3.LUT R2, R2, 0xffffff8, RZ, 0xc0, !PT ;  /* 0x0ffffff802027812 */ /* 0x000fe400078ec0ff */
[----:B------:R-:W-:Y:S02]  /*0e20*/  ISETP.NE.U32.AND P0, PT, R6, 0x1, PT ;  /* 0x000000010600780c */ /* 0x000fe40003f05070 */
[----:B------:R-:W-:Y:S01]  /*0e30*/  LEA.HI R11, R11, R16, RZ, 0x2 ;  /* 0x000000100b0b7211 */ /* 0x000fe200078f10ff */
[----:B------:R-:W-:Y:S01]  /*0e40*/  IMAD.IADD R3, R4, 0x1, -R2 ;  /* 0x0000000104037824 */ /* 0x000fe200078e0a02 */
[----:B------:R-:W-:-:S02]  /*0e50*/  LOP3.LUT R7, R0, 0x8, R15, 0xf8, !PT ;  /* 0x0000000800077812 */ /* 0x000fc400078ef80f */
[----:B------:R-:W-:Y:S02]  /*0e60*/  SHF.R.U32.HI R6, RZ, 0x3, R0 ;  /* 0x00000003ff067819 */ /* 0x000fe40000011600 */
[----:B------:R-:W-:Y:S02]  /*0e70*/  LOP3.LUT R0, R13, 0xfffffffc, RZ, 0xc0, !PT ;  /* 0xfffffffc0d007812 */ /* 0x000fe400078ec0ff */
[----:B------:R-:W-:Y:S02]  /*0e80*/  SHF.R.S32.HI R2, RZ, 0x2, R11 ;  /* 0x00000002ff027819 */ /* 0x000fe4000001140b */
[----:B------:R-:W-:Y:S01]  /*0e90*/  LOP3.LUT R13, R7, R6, RZ, 0x3c, !PT ;  /* 0x00000006070d7212 */ /* 0x000fe200078e3cff */
[----:B------:R-:W-:Y:S01]  /*0ea0*/  IMAD.IADD R0, R17, 0x1, -R0 ;  /* 0x0000000111007824 */ /* 0x000fe200078e0a00 */
[----:B------:R-:W-:Y:S01]  /*0eb0*/  LOP3.LUT P4, RZ, R5, 0x2, RZ, 0xc0, !PT ;  /* 0x0000000205ff7812 */ /* 0x000fe2000788c0ff */
[----:B------:R-:W-:Y:S01]  /*0ec0*/  IMAD R15, R3, 0x10, R2 ;  /* 0x00000010030f7824 */ /* 0x000fe200078e0202 */
[C---:B------:R-:W-:Y:S01]  /*0ed0*/  LOP3.LUT P3, RZ, R5.reuse, 0x4, RZ, 0xc0, !PT ;  /* 0x0000000405ff7812 */ /* 0x040fe2000786c0ff */
[----:B------:R-:W-:Y:S01]  /*0ee0*/  IMAD.SHL.U32 R2, R5, 0x40, RZ ;  /* 0x0000004005027824 */ /* 0x000fe200078e00ff */
[----:B------:R-:W-:Y:S01]  /*0ef0*/  LEA.HI R3, R0, R0, RZ, 0x1 ;  /* 0x0000000000037211 */ /* 0x000fe200078f08ff */
[----:B------:R-:W-:Y:S01]  /*0f00*/  IMAD.SHL.U32 R7, R4, 0x400, RZ ;  /* 0x0000040004077824 */ /* 0x000fe200078e00ff */
[C---:B------:R-:W-:Y:S01]  /*0f10*/  R2P PR, R8.reuse, 0x6 ;  /* 0x0000000608007804 */ /* 0x040fe20000000000 */
[----:B------:R-:W-:Y:S01]  /*0f20*/  IMAD.SHL.U32 R4, R8, 0x40, RZ ;  /* 0x0000004008047824 */ /* 0x000fe200078e00ff */
[----:B------:R-:W-:Y:S01]  /*0f30*/  LOP3.LUT R2, R2, 0x1c0, RZ, 0xc0, !PT ;  /* 0x000001c002027812 */ /* 0x000fe200078ec0ff */
[----:B------:R-:W-:Y:S01]  /*0f40*/  IMAD.SHL.U32 R6, R14, 0x8, RZ ;  /* 0x000000080e067824 */ /* 0x000fe200078e00ff */
[----:B------:R-:W-:Y:S01]  /*0f50*/  LOP3.LUT R3, R3, 0x1ffffffe, RZ, 0xc0, !PT ;  /* 0x1ffffffe03037812 */ /* 0x000fe200078ec0ff */
[----:B------:R-:W-:Y:S01]  /*0f60*/  IMAD.SHL.U32 R8, R10, 0x40, RZ ;  /* 0x000000400a087824 */ /* 0x000fe200078e00ff */
[----:B------:R-:W-:Y:S01]  /*0f70*/  LOP3.LUT R4, R4, 0x1c0, RZ, 0xc0, !PT ;  /* 0x000001c004047812 */ /* 0x000fe200078ec0ff */
[----:B------:R-:W-:Y:S01]  /*0f80*/  IMAD R5, R0, 0x2, R7 ;  /* 0x0000000200057824 */ /* 0x000fe200078e0207 */
[----:B------:R-:W-:Y:S01]  /*0f90*/  LOP3.LUT R6, R2, 0x8, R6, 0xf8, !PT ;  /* 0x0000000802067812 */ /* 0x000fe200078ef806 */
[----:B------:R-:W-:Y:S01]  /*0fa0*/  IMAD.MOV.U32 R10, RZ, RZ, 0x40 ;  /* 0x00000040ff0a7424 */ /* 0x000fe200078e00ff */
[----:B------:R-:W-:Y:S01]  /*0fb0*/  LOP3.LUT R12, R12, 0x7ffffe00, R9, 0xf8, !PT ;  /* 0x7ffffe000c0c7812 */ /* 0x000fe200078ef809 */
[----:B------:R-:W-:Y:S01]  /*0fc0*/  IMAD.IADD R9, R0, 0x1, -R3 ;  /* 0x0000000100097824 */ /* 0x000fe200078e0a03 */
[----:B------:R-:W-:Y:S01]  /*0fd0*/  SHF.R.U32.HI R2, RZ, 0x3, R2 ;  /* 0x00000003ff027819 */ /* 0x000fe20000011602 */
[----:B------:R-:W-:Y:S01]  /*0fe0*/  STL [R1+0x8], R15 ;  /* 0x0000080f01007387 */ /* 0x000fe20000100800 */
[----:B------:R-:W-:Y:S01]  /*0ff0*/  LEA.HI R3, R4, R4, RZ, 0x1d ;  /* 0x0000000404037211 */ /* 0x000fe200078fe8ff */
[----:B------:R-:W-:Y:S01]  /*1000*/  IMAD R9, R9, 0x8, R15 ;  /* 0x0000000809097824 */ /* 0x000fe200078e020f */
[----:B------:R-:W-:Y:S01]  /*1010*/  LOP3.LUT R2, R6, R2, RZ, 0x3c, !PT ;  /* 0x0000000206027212 */ /* 0x000fe200078e3cff */
[----:B------:R-:W-:Y:S01]  /*1020*/  IMAD R0, R14, 0x200, R13 ;  /* 0x000002000e007824 */ /* 0x000fe200078e020d */
[----:B------:R-:W-:Y:S01]  /*1030*/  LOP3.LUT R4, R8, 0xfffffe00, RZ, 0xc0, !PT ;  /* 0xfffffe0008047812 */ /* 0x000fe200078ec0ff */
[----:B------:R-:W-:Y:S01]  /*1040*/  IMAD.IADD R8, R5, 0x1, R3 ;  /* 0x0000000105087824 */ /* 0x000fe200078e0203 */
[----:B------:R-:W-:Y:S01]  /*1050*/  IADD3 R197, R192, 0x40, RZ ;  /* 0x00000040c0c57810 */ /* 0x000fe20007ffe0ff */
[----:B------:R1:W-:Y:S01]  /*1060*/  STL [R1+0xc], R9 ;  /* 0x00000c0901007387 */ /* 0x0003e20000100800 */
[CC--:B------:R-:W-:Y:S01]  /*1070*/  IADD3 R3, R2.reuse, R4.reuse, R7 ;  /* 0x0000000402037210 */ /* 0x0c0fe20007ffe007 */
[----:B------:R-:W-:Y:S01]  /*1080*/  IMAD.MOV.U32 R7, RZ, RZ, 0x20 ;  /* 0x00000020ff077424 */ /* 0x000fe200078e00ff */
[----:B------:R-:W-:Y:S01]  /*1090*/  LOP3.LUT R4, R2, R4, RZ, 0xfc, !PT ;  /* 0x0000000402047212 */ /* 0x000fe200078efcff */
[----:B------:R-:W-:Y:S01]  /*10a0*/  IMAD.SHL.U32 R187, R12, 0x2, RZ ;  /* 0x000000020cbb7824 */ /* 0x000fe200078e00ff */
[----:B------:R-:W-:-:S02]  /*10b0*/  LOP3.LUT R2, R11, 0x7ffffffc, RZ, 0xc0, !PT ;  /* 0x7ffffffc0b027812 */ /* 0x000fc400078ec0ff */
[----:B------:R-:W-:Y:S02]  /*10c0*/  IADD3 R198, R192, 0x80, RZ ;  /* 0x00000080c0c67810 */ /* 0x000fe40007ffe0ff */
[----:B------:R-:W-:Y:S01]  /*10d0*/  SHF.R.S32.HI R5, RZ, 0x1f, R197 ;  /* 0x0000001fff057819 */ /* 0x000fe200000114c5 */
[----:B------:R-:W-:Y:S01]  /*10e0*/  IMAD.IADD R2, R16, 0x1, -R2 ;  /* 0x0000000110027824 */ /* 0x000fe200078e0a02 */
[C---:B------:R-:W-:Y:S02]  /*10f0*/  SEL R5, R7.reuse, 0xffffffe0, !P1 ;  /* 0xffffffe007057807 */ /* 0x040fe40004800000 */
[----:B------:R-:W-:Y:S01]  /*1100*/  SHF.R.S32.HI R6, RZ, 0x1f, R198 ;  /* 0x0000001fff067819 */ /* 0x000fe200000114c6 */
[----:B------:R-:W-:Y:S01]  /*1110*/  IMAD.SHL.U32 R222, R2, 0x2, RZ ;  /* 0x0000000202de7824 */ /* 0x000fe200078e00ff */
[----:B------:R-:W-:Y:S02]  /*1120*/  SEL R2, R7, 0xffffffe0, !P4 ;  /* 0xffffffe007027807 */ /* 0x000fe40006000000 */
[----:B------:R-:W-:-:S02]  /*1130*/  SEL R6, R10, 0xffffffc0, !P2 ;  /* 0xffffffc00a067807 */ /* 0x000fc40005000000 */
[C---:B------:R-:W-:Y:S02]  /*1140*/  IADD3 R249, R222.reuse, 0x8, RZ ;  /* 0x00000008def97810 */ /* 0x040fe40007ffe0ff */
[C---:B------:R-:W-:Y:S02]  /*1150*/  IADD3 R246, R222.reuse, 0x20, RZ ;  /* 0x00000020def67810 */ /* 0x040fe40007ffe0ff */
[C---:B------:R-:W-:Y:S02]  /*1160*/  IADD3 R243, R222.reuse, 0x38, RZ ;  /* 0x00000038def37810 */ /* 0x040fe40007ffe0ff */
[C---:B------:R-:W-:Y:S02]  /*1170*/  IADD3 R240, R222.reuse, 0x50, RZ ;  /* 0x00000050def07810 */ /* 0x040fe40007ffe0ff */
[----:B------:R-:W-:Y:S02]  /*1180*/  IADD3 R237, R222, 0x68, RZ ;  /* 0x00000068deed7810 */ /* 0x000fe40007ffe0ff */
[----:B------:R-:W-:-:S02]  /*1190*/  SHF.R.S32.HI R7, RZ, 0x1f, R249 ;  /* 0x0000001fff077819 */ /* 0x000fc400000114f9 */
[C---:B------:R-:W-:Y:S02]  /*11a0*/  IADD3 R234, R222.reuse, 0x80, RZ ;  /* 0x00000080deea7810 */ /* 0x040fe40007ffe0ff */
[----:B------:R-:W-:Y:S02]  /*11b0*/  SHF.R.S32.HI R7, RZ, 0x1f, R246 ;  /* 0x0000001fff077819 */ /* 0x000fe400000114f6 */
[C---:B------:R-:W-:Y:S02]  /*11c0*/  IADD3 R231, R222.reuse, 0x98, RZ ;  /* 0x00000098dee77810 */ /* 0x040fe40007ffe0ff */
[----:B------:R-:W-:Y:S02]  /*11d0*/  SHF.R.S32.HI R7, RZ, 0x1f, R243 ;  /* 0x0000001fff077819 */ /* 0x000fe400000114f3 */
[----:B------:R-:W-:Y:S02]  /*11e0*/  IADD3 R228, R222, 0xb0, RZ ;  /* 0x000000b0dee47810 */ /* 0x000fe40007ffe0ff */
[----:B------:R-:W-:-:S02]  /*11f0*/  LEA R223, R8, 0x80, 0x1 ;  /* 0x0000008008df7811 */ /* 0x000fc400078e08ff */
[----:B------:R-:W-:Y:S02]  /*1200*/  SHF.R.S32.HI R7, RZ, 0x1f, R240 ;  /* 0x0000001fff077819 */ /* 0x000fe400000114f0 */
[----:B------:R-:W-:Y:S01]  /*1210*/  SHF.R.S32.HI R7, RZ, 0x1f, R237 ;  /* 0x0000001fff077819 */ /* 0x000fe200000114ed */
[C---:B------:R-:W-:Y:S01]  /*1220*/  IMAD.IADD R226, R223.reuse, 0x1, R5 ;  /* 0x00000001dfe27824 */ /* 0x040fe200078e0205 */
[----:B------:R-:W-:Y:S02]  /*1230*/  SHF.R.S32.HI R7, RZ, 0x1f, R234 ;  /* 0x0000001fff077819 */ /* 0x000fe400000114ea */
[----:B------:R-:W-:Y:S01]  /*1240*/  SHF.R.S32.HI R7, RZ, 0x1f, R231 ;  /* 0x0000001fff077819 */ /* 0x000fe200000114e7 */
[----:B------:R-:W-:Y:S01]  /*1250*/  IMAD.IADD R252, R226, 0x1, R6 ;  /* 0x00000001e2fc7824 */ /* 0x000fe200078e0206 */
[----:B------:R-:W-:Y:S01]  /*1260*/  SHF.R.S32.HI R7, RZ, 0x1f, R228 ;  /* 0x0000001fff077819 */ /* 0x000fe200000114e4 */
[----:B------:R-:W-:Y:S01]  /*1270*/  IMAD.IADD R7, R223, 0x1, R6 ;  /* 0x00000001df077824 */ /* 0x000fe200078e0206 */
[----:B------:R-:W-:-:S02]  /*1280*/  IADD3 R247, R222, 0x18, RZ ;  /* 0x00000018def77810 */ /* 0x000fc40007ffe0ff */
[C---:B------:R-:W-:Y:S02]  /*1290*/  IADD3 R248, R222.reuse, 0x10, RZ ;  /* 0x00000010def87810 */ /* 0x040fe40007ffe0ff */
[----:B------:R2:W-:Y:S01]  /*12a0*/  STL [R1], R7 ;  /* 0x0000000701007387 */ /* 0x0005e20000100800 */
[C---:B------:R-:W-:Y:S02]  /*12b0*/  IADD3 R244, R222.reuse, 0x30, RZ ;  /* 0x00000030def47810 */ /* 0x040fe40007ffe0ff */
[C---:B------:R-:W-:Y:S02]  /*12c0*/  IADD3 R224, R223.reuse, -0x10, RZ ;  /* 0xfffffff0dfe07810 */ /* 0x040fe40007ffe0ff */
[C---:B------:R-:W-:Y:S02]  /*12d0*/  IADD3 R245, R222.reuse, 0x28, RZ ;  /* 0x00000028def57810 */ /* 0x040fe40007ffe0ff */
[----:B------:R-:W-:Y:S02]  /*12e0*/  IADD3 R241, R222, 0x48, RZ ;  /* 0x00000048def17810 */ /* 0x000fe40007ffe0ff */
[----:B------:R-:W-:-:S02]  /*12f0*/  @P0 IADD3 R224, R223, 0x10, RZ ;  /* 0x00000010dfe00810 */ /* 0x000fc40007ffe0ff */
[----:B------:R-:W-:Y:S02]  /*1300*/  LEA R183, R3, 0xc100, 0x1 ;  /* 0x0000c10003b77811 */ /* 0x000fe400078e08ff */
[----:B------:R-:W-:Y:S01]  /*1310*/  LEA R177, R4, 0x100, 0x1 ;  /* 0x0000010004b17811 */ /* 0x000fe200078e08ff */
[----:B------:R-:W-:Y:S01]  /*1320*/  IMAD.IADD R225, R5, 0x1, R224 ;  /* 0x0000000105e17824 */ /* 0x000fe200078e02e0 */
[C---:B------:R-:W-:Y:S01]  /*1330*/  IADD3 R242, R222.reuse, 0x40, RZ ;  /* 0x00000040def27810 */ /* 0x040fe20007ffe0ff */
[----:B------:R-:W-:Y:S01]  /*1340*/  IMAD.IADD R184, R183, 0x1, R2 ;  /* 0x00000001b7b87824 */ /* 0x000fe200078e0202 */
[----:B------:R-:W-:Y:S01]  /*1350*/  IADD3 R238, R222, 0x60, RZ ;  /* 0x00000060deee7810 */ /* 0x000fe20007ffe0ff */
[----:B------:R-:W-:Y:S01]  /*1360*/  IMAD.IADD R178, R2, 0x1, R177 ;  /* 0x0000000102b27824 */ /* 0x000fe200078e02b1 */
[----:B------:R-:W-:Y:S01]  /*1370*/  IADD3 R239, R222, 0x58, RZ ;  /* 0x00000058deef7810 */ /* 0x000fe20007ffe0ff */
[----:B------:R-:W-:Y:S01]  /*1380*/  IMAD.IADD R251, R6, 0x1, R224 ;  /* 0x0000000106fb7824 */ /* 0x000fe200078e02e0 */
[----:B------:R-:W-:Y:S01]  /*1390*/  IADD3 R235, R222, 0x78, RZ ;  /* 0x00000078deeb7810 */ /* 0x000fe20007ffe0ff */
[----:B------:R-:W-:Y:S01]  /*13a0*/  IMAD.IADD R250, R225, 0x1, R6 ;  /* 0x00000001e1fa7824 */ /* 0x000fe200078e0206 */
[----:B------:R-:W-:-:S02]  /*13b0*/  SHF.R.S32.HI R8, RZ, 0x1f, R247 ;  /* 0x0000001fff087819 */ /* 0x000fc400000114f7 */
[----:B------:R-:W-:Y:S02]  /*13c0*/  LEA R103, R0, 0x6100, 0x1 ;  /* 0x0000610000677811 */ /* 0x000fe400078e08ff */
[C---:B------:R-:W-:Y:S02]  /*13d0*/  IADD3 R236, R222.reuse, 0x70, RZ ;  /* 0x00000070deec7810 */ /* 0x040fe40007ffe0ff */
[----:B------:R-:W-:Y:S02]  /*13e0*/  IADD3 R232, R222, 0x90, RZ ;  /* 0x00000090dee87810 */ /* 0x000fe40007ffe0ff */
[----:B-1----:R-:W-:Y:S02]  /*13f0*/  SHF.R.S32.HI R9, RZ, 0x1f, R248 ;  /* 0x0000001fff097819 */ /* 0x002fe400000114f8 */
[----:B------:R-:W-:Y:S02]  /*1400*/  SHF.R.S32.HI R8, RZ, 0x1f, R244 ;  /* 0x0000001fff087819 */ /* 0x000fe400000114f4 */
[----:B------:R-:W-:-:S02]  /*1410*/  SEL R0, R10, 0xffffffc0, !P3 ;  /* 0xffffffc00a007807 */ /* 0x000fc40005800000 */
[C---:B------:R-:W-:Y:S02]  /*1420*/  IADD3 R233, R222.reuse, 0x88, RZ ;  /* 0x00000088dee97810 */ /* 0x040fe40007ffe0ff */
[----:B------:R-:W-:Y:S01]  /*1430*/  IADD3 R229, R222, 0xa8, RZ ;  /* 0x000000a8dee57810 */ /* 0x000fe20007ffe0ff */
[--C-:B------:R-:W-:Y:S01]  /*1440*/  IMAD.IADD R186, R183, 0x1, R0.reuse ;  /* 0x00000001b7ba7824 */ /* 0x100fe200078e0200 */
[----:B------:R-:W-:Y:S01]  /*1450*/  SHF.R.S32.HI R9, RZ, 0x1f, R245 ;  /* 0x0000001fff097819 */ /* 0x000fe200000114f5 */
[----:B------:R-:W-:Y:S01]  /*1460*/  IMAD.IADD R180, R0, 0x1, R177 ;  /* 0x0000000100b47824 */ /* 0x000fe200078e02b1 */
[----:B------:R-:W-:Y:S01]  /*1470*/  SHF.R.S32.HI R8, RZ, 0x1f, R241 ;  /* 0x0000001fff087819 */ /* 0x000fe200000114f1 */
[----:B------:R-:W-:Y:S01]  /*1480*/  IMAD.IADD R185, R184, 0x1, R0 ;  /* 0x00000001b8b97824 */ /* 0x000fe200078e0200 */
[----:B------:R-:W-:Y:S01]  /*1490*/  IADD3 R230, R222, 0xa0, RZ ;  /* 0x000000a0dee67810 */ /* 0x000fe20007ffe0ff */
[----:B------:R-:W-:Y:S01]  /*14a0*/  IMAD.IADD R179, R0, 0x1, R178 ;  /* 0x0000000100b37824 */ /* 0x000fe200078e02b2 */
[----:B------:R-:W-:-:S02]  /*14b0*/  IADD3 R227, R222, 0xb8, RZ ;  /* 0x000000b8dee37810 */ /* 0x000fc40007ffe0ff */
[----:B------:R-:W-:Y:S02]  /*14c0*/  SHF.R.S32.HI R9, RZ, 0x1f, R242 ;  /* 0x0000001fff097819 */ /* 0x000fe400000114f2 */
[----:B------:R-:W-:Y:S02]  /*14d0*/  SHF.R.S32.HI R8, RZ, 0x1f, R238 ;  /* 0x0000001fff087819 */ /* 0x000fe400000114ee */
[----:B------:R-:W-:Y:S02]  /*14e0*/  SHF.R.S32.HI R9, RZ, 0x1f, R239 ;  /* 0x0000001fff097819 */ /* 0x000fe400000114ef */
[----:B------:R-:W-:Y:S02]  /*14f0*/  SHF.R.S32.HI R8, RZ, 0x1f, R235 ;  /* 0x0000001fff087819 */ /* 0x000fe400000114eb */
[----:B------:R-:W-:Y:S02]  /*1500*/  SHF.R.S32.HI R9, RZ, 0x1f, R236 ;  /* 0x0000001fff097819 */ /* 0x000fe400000114ec */
[----:B------:R-:W-:-:S02]  /*1510*/  SHF.R.S32.HI R8, RZ, 0x1f, R232 ;  /* 0x0000001fff087819 */ /* 0x000fc400000114e8 */
[----:B------:R-:W-:Y:S02]  /*1520*/  SHF.R.S32.HI R9, RZ, 0x1f, R233 ;  /* 0x0000001fff097819 */ /* 0x000fe400000114e9 */
[----:B------:R-:W-:Y:S02]  /*1530*/  SHF.R.S32.HI R8, RZ, 0x1f, R229 ;  /* 0x0000001fff087819 */ /* 0x000fe400000114e5 */
[----:B------:R-:W-:Y:S02]  /*1540*/  SHF.R.S32.HI R11, RZ, 0x1f, R192 ;  /* 0x0000001fff0b7819 */ /* 0x000fe400000114c0 */
[----:B------:R-:W-:Y:S02]  /*1550*/  SHF.R.S32.HI R9, RZ, 0x1f, R230 ;  /* 0x0000001fff097819 */ /* 0x000fe400000114e6 */
[----:B--2---:R-:W-:Y:S02]  /*1560*/  SHF.R.S32.HI R8, RZ, 0x1f, R227 ;  /* 0x0000001fff087819 */ /* 0x004fe400000114e3 */
.L_x_121:
[----:B------:R-:W-:-:S04]  /*1570*/  IMAD.MOV.U32 R8, RZ, RZ, 0x4 ;  /* 0x00000004ff087424 */ /* 0x000fc800078e00ff */
[----:B------:R-:W-:-:S05]  /*1580*/  IMAD.WIDE R2, R215, R8, c[0x0][0x588] ;  /* 0x00016200d7027625 */ /* 0x000fca00078e0208 */
[----:B------:R-:W2:Y:S01]  /*1590*/  LDG.E R211, [R2.64] ;  /* 0x0000000602d37981 */ /* 0x000ea2000c1e1900 */
[----:B------:R-:W-:Y:S01]  /*15a0*/  ISETP.NE.U32.AND P4, PT, RZ, c[0x0][0x370], PT ;  /* 0x0000dc00ff007a0c */ /* 0x000fe20003f85070 */
[----:B------:R-:W-:Y:S01]  /*15b0*/  IMAD.MOV.U32 R201, RZ, RZ, RZ ;  /* 0x000000ffffc97224 */ /* 0x000fe200078e00ff */
[----:B------:R-:W-:Y:S01]  /*15c0*/  ISETP.NE.U32.AND P3, PT, RZ, c[0x0][0x360], PT ;  /* 0x0000d800ff007a0c */ /* 0x000fe20003f65070 */
[----:B------:R-:W-:Y:S01]  /*15d0*/  IMAD.MOV.U32 R11, RZ, RZ, RZ ;  /* 0x000000ffff0b7224 */ /* 0x000fe200078e00ff */
[----:B------:R-:W-:Y:S02]  /*15e0*/  ISETP.NE.AND.EX P4, PT, RZ, c[0x0][0x374], PT, P4 ;  /* 0x0000dd00ff007a0c */ /* 0x000fe40003f85340 */
[----:B------:R-:W-:Y:S02]  /*15f0*/  ISETP.NE.AND.EX P3, PT, RZ, c[0x0][0x364], PT, P3 ;  /* 0x0000d900ff007a0c */ /* 0x000fe40003f65330 */
[----:B------:R-:W-:-:S04]  /*1600*/  ISETP.NE.U32.AND P0, PT, RZ, c[0x0][0x348], PT ;  /* 0x0000d200ff007a0c */ /* 0x000fc80003f05070 */
[----:B------:R-:W-:Y:S02]  /*1610*/  ISETP.NE.AND.EX P0, PT, RZ, c[0x0][0x34c], PT, P0 ;  /* 0x0000d300ff007a0c */ /* 0x000fe40003f05300 */
[----:B--2---:R-:W-:Y:S01]  /*1620*/  SHF.R.S32.HI R220, RZ, 0x1f, R211 ;  /* 0x0000001fffdc7819 */ /* 0x004fe200000114d3 */
[C---:B------:R-:W-:Y:S02]  /*1630*/  IMAD.SHL.U32 R216, R211.reuse, 0x4, RZ ;  /* 0x00000004d3d87824 */ /* 0x040fe400078e00ff */
[C---:B------:R-:W-:Y:S02]  /*1640*/  @P4 LEA R6, P2, R211.reuse, c[0x0][0x370], 0x2 ;  /* 0x0000dc00d3064a11 */ /* 0x040fe400078410ff */
[C-C-:B------:R-:W-:Y:S02]  /*1650*/  SHF.L.U64.HI R217, R211.reuse, 0x2, R220.reuse ;  /* 0x00000002d3d97819 */ /* 0x140fe400000102dc */
[----:B------:R-:W-:Y:S02]  /*1660*/  @P4 LEA.HI.X R7, R211, c[0x0][0x374], R220, 0x2, P2 ;  /* 0x0000dd00d3074a11 */ /* 0x000fe400010f14dc */
[----:B------:R-:W-:-:S02]  /*1670*/  @P3 IADD3 R4, P1, R216, c[0x0][0x360], RZ ;  /* 0x0000d800d8043a10 */ /* 0x000fc40007f3e0ff */
[----:B------:R-:W-:Y:S01]  /*1680*/  IADD3 R2, P2, R216, c[0x0][0x348], RZ ;  /* 0x0000d200d8027a10 */ /* 0x000fe20007f5e0ff */
[----:B------:R1:W5:Y:S01]  /*1690*/  @P4 LDG.E R201, [R6.64] ;  /* 0x0000000606c94981 */ /* 0x000362000c1e1900 */
[C---:B------:R-:W-:Y:S02]  /*16a0*/  @P3 IADD3.X R5, R217.reuse, c[0x0][0x364], RZ, P1, !PT ;  /* 0x0000d900d9053a10 */ /* 0x040fe40000ffe4ff */
[----:B------:R-:W-:-:S03]  /*16b0*/  IADD3.X R3, R217, c[0x0][0x34c], RZ, P2, !PT ;  /* 0x0000d300d9037a10 */ /* 0x000fc600017fe4ff */
[----:B------:R1:W5:Y:S04]  /*16c0*/  @P3 LDG.E R15, [R4.64] ;  /* 0x00000006040f3981 */ /* 0x000368000c1e1900 */
[----:B------:R1:W5:Y:S01]  /*16d0*/  @P0 LDG.E R11, [R2.64] ;  /* 0x00000006020b0981 */ /* 0x000362000c1e1900 */
[----:B------:R-:W-:Y:S01]  /*16e0*/  YIELD ;  /* 0x0000000000007946 */ /* 0x000fe20003800000 */
[----:B------:R-:W-:Y:S05]  /*16f0*/  @P3 BRA `(.L_x_31) ;  /* 0x0000005000003947 */ /* 0x000fea0003800000 */
[----:B-----5:R-:W-:Y:S01]  /*1700*/  MOV R15, c[0x0][0x168] ;  /* 0x00005a00000f7a02 */ /* 0x020fe20000000f00 */
[----:B------:R-:W-:Y:S05]  /*1710*/  @!P0 BRA `(.L_x_31) ;  /* 0x0000003000008947 */ /* 0x000fea0003800000 */
[----:B------:R2:W3:Y:S04]  /*1720*/  LDG.E R0, [R2.64] ;  /* 0x0000000602007981 */ /* 0x0004e8000c1e1900 */
[----:B-12---:R-:W3:Y:S02]  /*1730*/  LDG.E R2, [R2.64+0x4] ;  /* 0x0000040602027981 */ /* 0x006ee4000c1e1900 */
[----:B---3--:R-:W-:-:S02]  /*1740*/  IADD3 R15, -R0, R2, RZ ;  /* 0x00000002000f7210 */ /* 0x008fc40007ffe1ff */
.L_x_31:
[----:B------:R-:W-:-:S04]  /*1750*/  ISETP.NE.U32.AND P1, PT, RZ, c[0x0][0x368], PT ;  /* 0x0000da00ff007a0c */ /* 0x000fc80003f25070 */
[----:B------:R-:W-:-:S13]  /*1760*/  ISETP.NE.AND.EX P1, PT, RZ, c[0x0][0x36c], PT, P1 ;  /* 0x0000db00ff007a0c */ /* 0x000fda0003f25310 */
[----:B------:R-:W-:Y:S05]  /*1770*/  @!P1 BRA `(.L_x_32) ;  /* 0x0000004000009947 */ /* 0x000fea0003800000 */
[----:B-1----:R-:W-:-:S04]  /*1780*/  IADD3 R2, P1, R216, c[0x0][0x368], RZ ;  /* 0x0000da00d8027a10 */ /* 0x002fc80007f3e0ff */
[----:B------:R-:W-:-:S05]  /*1790*/  IADD3.X R3, R217, c[0x0][0x36c], RZ, P1, !PT ;  /* 0x0000db00d9037a10 */ /* 0x000fca0000ffe4ff */
[----:B------:R1:W5:Y:S01]  /*17a0*/  LDG.E R0, [R2.64] ;  /* 0x0000000602007981 */ /* 0x000362000c1e1900 */
[----:B------:R-:W-:Y:S05]  /*17b0*/  BRA `(.L_x_33) ;  /* 0x0000008000007947 */ /* 0x000fea0003800000 */
.L_x_32:
[----:B------:R-:W-:Y:S01]  /*17c0*/  ISETP.NE.U32.AND P1, PT, RZ, c[0x0][0x350], PT ;  /* 0x0000d400ff007a0c */ /* 0x000fe20003f25070 */
[----:B------:R-:W-:-:S03]  /*17d0*/  IMAD.U32 R0, RZ, RZ, UR5 ;  /* 0x00000005ff007e24 */ /* 0x000fc6000f8e00ff */
[----:B------:R-:W-:-:S13]  /*17e0*/  ISETP.NE.AND.EX P1, PT, RZ, c[0x0][0x354], PT, P1 ;  /* 0x0000d500ff007a0c */ /* 0x000fda0003f25310 */
[----:B------:R-:W-:Y:S05]  /*17f0*/  @!P1 BRA `(.L_x_33) ;  /* 0x0000004000009947 */ /* 0x000fea0003800000 */
[----:B-1----:R-:W-:-:S05]  /*1800*/  IMAD.WIDE R2, R211, R8, c[0x0][0x350] ;  /* 0x0000d400d3027625 */ /* 0x002fca00078e0208 */
[----:B------:R-:W2:Y:S04]  /*1810*/  LDG.E R4, [R2.64] ;  /* 0x0000000602047981 */ /* 0x000ea8000c1e1900 */
[----:B------:R-:W2:Y:S02]  /*1820*/  LDG.E R0, [R2.64+0x4] ;  /* 0x0000040602007981 */ /* 0x000ea4000c1e1900 */
[----:B--2---:R-:W-:-:S05]  /*1830*/  IADD3 R0, -R4, R0, RZ ;  /* 0x0000000004007210 */ /* 0x004fca0007ffe1ff */
.L_x_33:
[----:B-----5:R-:W-:Y:S01]  /*1840*/  IMAD.IADD R16, R0, 0x1, -R201 ;  /* 0x0000000100107824 */ /* 0x020fe200078e0ac9 */
[C---:B-1----:R-:W-:Y:S01]  /*1850*/  LOP3.LUT R3, R214.reuse, 0xff000000, RZ, 0xc0, !PT ;  /* 0xff000000d6037812 */ /* 0x042fe200078ec0ff */
[----:B------:R-:W-:Y:S01]  /*1860*/  BSSY B0, `(.L_x_34) ;  /* 0x000002b000007945 */ /* 0x000fe20003800000 */
[----:B------:R-:W-:Y:S02]  /*1870*/  LOP3.LUT R4, R214, 0xff0000, RZ, 0xc0, !PT ;  /* 0x00ff0000d6047812 */ /* 0x000fe400078ec0ff */
[----:B------:R-:W-:-:S02]  /*1880*/  ISETP.GE.AND P1, PT, R16, 0x1, PT ;  /* 0x000000011000780c */ /* 0x000fc40003f26270 */
[----:B------:R-:W-:Y:S02]  /*1890*/  IADD3 R0, R16, 0x3f, RZ ;  /* 0x0000003f10007810 */ /* 0x000fe40007ffe0ff */
[----:B------:R-:W-:Y:S02]  /*18a0*/  SHF.R.U32.HI R3, RZ, 0x8, R3 ;  /* 0x00000008ff037819 */ /* 0x000fe40000011603 */
[----:B------:R-:W-:Y:S02]  /*18b0*/  SHF.R.S32.HI R2, RZ, 0x1f, R0 ;  /* 0x0000001fff027819 */ /* 0x000fe40000011400 */
[----:B------:R-:W-:Y:S02]  /*18c0*/  LEA.HI R3, R4, R3, RZ, 0x10 ;  /* 0x0000000304037211 */ /* 0x000fe400078f80ff */
[----:B------:R-:W-:Y:S01]  /*18d0*/  LEA.HI R0, R2, R0, RZ, 0x6 ;  /* 0x0000000002007211 */ /* 0x000fe200078f30ff */
[----:B------:R-:W-:Y:S01]  /*18e0*/  IMAD.MOV.U32 R2, RZ, RZ, RZ ;  /* 0x000000ffff027224 */ /* 0x000fe200078e00ff */
[----:B------:R-:W-:-:S02]  /*18f0*/  LOP3.LUT R221, R3, 0xff, RZ, 0xc0, !PT ;  /* 0x000000ff03dd7812 */ /* 0x000fc400078ec0ff */
[----:B------:R-:W-:Y:S02]  /*1900*/  SHF.R.U32.HI R218, RZ, 0x10, R3 ;  /* 0x00000010ffda7819 */ /* 0x000fe40000011603 */
[----:B------:R-:W-:Y:S01]  /*1910*/  SHF.R.S32.HI R10, RZ, 0x6, R0 ;  /* 0x00000006ff0a7819 */ /* 0x000fe20000011400 */
[----:B------:R-:W-:Y:S05]  /*1920*/  @!P1 BRA `(.L_x_35) ;  /* 0x000001e000009947 */ /* 0x000fea0003800000 */
[----:B------:R-:W-:Y:S01]  /*1930*/  ISETP.NE.AND P1, PT, R218, RZ, PT ;  /* 0x000000ffda00720c */ /* 0x000fe20003f25270 */
[----:B------:R-:W-:-:S03]  /*1940*/  IMAD.MOV.U32 R4, RZ, RZ, RZ ;  /* 0x000000ffff047224 */ /* 0x000fc600078e00ff */
[----:B------:R-:W-:-:S04]  /*1950*/  SEL R0, R218, c[0x0][0x338], P1 ;  /* 0x0000ce00da007a07 */ /* 0x000fc80000800000 */
[----:B------:R-:W-:Y:S02]  /*1960*/  IABS R3, R0 ;  /* 0x0000000000037213 */ /* 0x000fe40000000000 */
[----:B------:R-:W-:Y:S02]  /*1970*/  IADD3 R6, R10, -0x1, R0 ;  /* 0xffffffff0a067810 */ /* 0x000fe40007ffe000 */
[----:B------:R-:W1:Y:S02]  /*1980*/  I2F.RP R2, R3 ;  /* 0x0000000300027306 */ /* 0x000e640000209400 */
[----:B------:R-:W-:-:S06]  /*1990*/  IABS R9, R6 ;  /* 0x0000000600097213 */ /* 0x000fcc0000000000 */
[----:B-1----:R-:W1:Y:S02]  /*19a0*/  MUFU.RCP R2, R2 ;  /* 0x0000000200027308 */ /* 0x002e640000001000 */
[----:B-1----:R-:W-:-:S06]  /*19b0*/  IADD3 R2, R2, 0xffffffe, RZ ;  /* 0x0ffffffe02027810 */ /* 0x002fcc0007ffe0ff */
[----:B------:R-:W1:Y:S02]  /*19c0*/  F2I.FTZ.U32.TRUNC.NTZ R5, R2 ;  /* 0x0000000200057305 */ /* 0x000e64000021f000 */
[----:B-1----:R-:W-:-:S04]  /*19d0*/  IMAD.MOV R2, RZ, RZ, -R5 ;  /* 0x000000ffff027224 */ /* 0x002fc800078e0a05 */
[----:B------:R-:W-:Y:S01]  /*19e0*/  IMAD.MOV.U32 R7, RZ, RZ, R2 ;  /* 0x000000ffff077224 */ /* 0x000fe200078e0002 */
[----:B------:R-:W-:-:S03]  /*19f0*/  IABS R2, R0 ;  /* 0x0000000000027213 */ /* 0x000fc60000000000 */
[----:B------:R-:W-:Y:S02]  /*1a00*/  IMAD R7, R7, R3, RZ ;  /* 0x0000000307077224 */ /* 0x000fe400078e02ff */
[----:B------:R-:W-:Y:S02]  /*1a10*/  IMAD.MOV R8, RZ, RZ, -R2 ;  /* 0x000000ffff087224 */ /* 0x000fe400078e0a02 */
[----:B------:R-:W-:-:S04]  /*1a20*/  IMAD.HI.U32 R2, R5, R7, R4 ;  /* 0x0000000705027227 */ /* 0x000fc800078e0004 */
[----:B------:R-:W-:Y:S02]  /*1a30*/  IMAD.MOV.U32 R4, RZ, RZ, R9 ;  /* 0x000000ffff047224 */ /* 0x000fe400078e0009 */
[----:B------:R-:W-:Y:S02]  /*1a40*/  IMAD.MOV.U32 R5, RZ, RZ, R8 ;  /* 0x000000ffff057224 */ /* 0x000fe400078e0008 */
[----:B------:R-:W-:-:S04]  /*1a50*/  IMAD.HI.U32 R2, R2, R4, RZ ;  /* 0x0000000402027227 */ /* 0x000fc800078e00ff */
[----:B------:R-:W-:-:S05]  /*1a60*/  IMAD R4, R2, R5, R4 ;  /* 0x0000000502047224 */ /* 0x000fca00078e0204 */
[----:B------:R-:W-:-:S13]  /*1a70*/  ISETP.GT.U32.AND P2, PT, R3, R4, PT ;  /* 0x000000040300720c */ /* 0x000fda0003f44070 */
[----:B------:R-:W-:Y:S01]  /*1a80*/  @!P2 IMAD.IADD R4, R4, 0x1, -R3 ;  /* 0x000000010404a824 */ /* 0x000fe200078e0a03 */
[----:B------:R-:W-:Y:S02]  /*1a90*/  @!P2 IADD3 R2, R2, 0x1, RZ ;  /* 0x000000010202a810 */ /* 0x000fe40007ffe0ff */
[----:B------:R-:W-:Y:S02]  /*1aa0*/  ISETP.NE.AND P2, PT, R0, RZ, PT ;  /* 0x000000ff0000720c */ /* 0x000fe40003f45270 */
[----:B------:R-:W-:Y:S02]  /*1ab0*/  ISETP.GE.U32.AND P3, PT, R4, R3, PT ;  /* 0x000000030400720c */ /* 0x000fe40003f66070 */
[----:B------:R-:W-:-:S04]  /*1ac0*/  LOP3.LUT R3, R6, R0, RZ, 0x3c, !PT ;  /* 0x0000000006037212 */ /* 0x000fc800078e3cff */
[----:B------:R-:W-:-:S07]  /*1ad0*/  ISETP.GE.AND P1, PT, R3, RZ, PT ;  /* 0x000000ff0300720c */ /* 0x000fce0003f26270 */
[----:B------:R-:W-:-:S06]  /*1ae0*/  @P3 IADD3 R2, R2, 0x1, RZ ;  /* 0x0000000102023810 */ /* 0x000fcc0007ffe0ff */
[----:B------:R-:W-:Y:S01]  /*1af0*/  @!P1 IMAD.MOV R2, RZ, RZ, -R2 ;  /* 0x000000ffff029224 */ /* 0x000fe200078e0a02 */
[----:B------:R-:W-:Y:S02]  /*1b00*/  @!P2 LOP3.LUT R2, RZ, R0, RZ, 0x33, !PT ;  /* 0x00000000ff02a212 */ /* 0x000fe400078e33ff */
.L_x_35:
[----:B------:R-:W-:Y:S05]  /*1b10*/  BSYNC B0 ;  /* 0x0000000000007941 */ /* 0x000fea0003800000 */
.L_x_34:
[----:B------:R-:W-:Y:S01]  /*1b20*/  IMAD R199, R221, R2, RZ ;  /* 0x00000002ddc77224 */ /* 0x000fe200078e02ff */
[----:B------:R-:W-:Y:S01]  /*1b30*/  PRMT R0, RZ, 0x7610, R0 ;  /* 0x00007610ff007816 */ /* 0x000fe20000000000 */
[----:B------:R-:W-:Y:S01]  /*1b40*/  CS2R R22, SRZ ;  /* 0x0000000000167805 */ /* 0x000fe2000001ff00 */
[----:B------:R-:W-:Y:S01]  /*1b50*/  CS2R R26, SRZ ;  /* 0x00000000001a7805 */ /* 0x000fe2000001ff00 */
[----:B------:R-:W-:Y:S01]  /*1b60*/  IMAD.IADD R2, R199, 0x1, R2 ;  /* 0x00000001c7027824 */ /* 0x000fe200078e0202 */
[----:B------:R-:W-:Y:S01]  /*1b70*/  CS2R R24, SRZ ;  /* 0x0000000000187805 */ /* 0x000fe2000001ff00 */
[----:B------:R-:W-:Y:S01]  /*1b80*/  CS2R R42, SRZ ;  /* 0x00000000002a7805 */ /* 0x000fe2000001ff00 */
[----:B------:R-:W-:Y:S01]  /*1b90*/  CS2R R80, SRZ ;  /* 0x0000000000507805 */ /* 0x000fe2000001ff00 */
[----:B------:R-:W-:Y:S01]  /*1ba0*/  CS2R R62, SRZ ;  /* 0x00000000003e7805 */ /* 0x000fe2000001ff00 */
[----:B------:R-:W-:Y:S01]  /*1bb0*/  IMNMX R167, R10, R2, PT ;  /* 0x000000020aa77217 */ /* 0x000fe20003800200 */
[----:B------:R-:W-:Y:S01]  /*1bc0*/  CS2R R116, SRZ ;  /* 0x0000000000747805 */ /* 0x000fe2000001ff00 */
[----:B------:R-:W-:Y:S01]  /*1bd0*/  CS2R R70, SRZ ;  /* 0x0000000000467805 */ /* 0x000fe2000001ff00 */
[----:B------:R-:W-:Y:S01]  /*1be0*/  CS2R R120, SRZ ;  /* 0x0000000000787805 */ /* 0x000fe2000001ff00 */
[----:B------:R-:W-:Y:S01]  /*1bf0*/  ISETP.GT.AND P1, PT, R167, R199, PT ;  /* 0x000000c7a700720c */ /* 0x000fe20003f24270 */
        /* <DEDUP_REMOVED lines=41> */
[----:B------:R-:W-:-:S04]  /*1e90*/  ISETP.NE.U32.AND P1, PT, RZ, c[0x0][0x340], PT ;  /* 0x0000d000ff007a0c */ /* 0x000fc80003f25070 */
[----:B------:R-:W-:-:S13]  /*1ea0*/  ISETP.NE.AND.EX P1, PT, RZ, c[0x0][0x344], PT, P1 ;  /* 0x0000d100ff007a0c */ /* 0x000fda0003f25310 */
[----:B------:R-:W-:-:S04]  /*1eb0*/  @P1 IADD3 R2, P2, R216, c[0x0][0x340], RZ ;  /* 0x0000d000d8021a10 */ /* 0x000fc80007f5e0ff */
[----:B------:R-:W-:-:S05]  /*1ec0*/  @P1 IADD3.X R3, R217, c[0x0][0x344], RZ, P2, !PT ;  /* 0x0000d100d9031a10 */ /* 0x000fca00017fe4ff */
[----:B------:R1:W5:Y:S01]  /*1ed0*/  @P1 LDG.E R14, [R2.64] ;  /* 0x00000006020e1981 */ /* 0x000362000c1e1900 */
[----:B------:R-:W-:Y:S01]  /*1ee0*/  SHF.R.S32.HI R0, RZ, 0x1f, R11 ;  /* 0x0000001fff007819 */ /* 0x000fe2000001140b */
[----:B------:R-:W-:Y:S01]  /*1ef0*/  IMAD.MOV.U32 R4, RZ, RZ, c[0x0][0x2c4] ;  /* 0x0000b100ff047624 */ /* 0x000fe200078e00ff */
[----:B------:R-:W-:Y:S01]  /*1f00*/  LOP3.LUT R13, R214, 0xffff, RZ, 0xc0, !PT ;  /* 0x0000ffffd60d7812 */ /* 0x000fe200078ec0ff */
[----:B------:R-:W-:Y:S01]  /*1f10*/  IMAD R5, R196, 0x20, R200 ;  /* 0x00000020c4057824 */ /* 0x000fe200078e02c8 */
[----:B------:R-:W-:Y:S01]  /*1f20*/  SEL R6, R220, RZ, !P0 ;  /* 0x000000ffdc067207 */ /* 0x000fe20004000000 */
[----:B------:R-:W-:Y:S01]  /*1f30*/  IMAD R0, R0, c[0x0][0x178], RZ ;  /* 0x00005e0000007a24 */ /* 0x000fe200078e02ff */
[----:B------:R-:W-:Y:S01]  /*1f40*/  ISETP.NE.AND P2, PT, R4, 0x1, PT ;  /* 0x000000010400780c */ /* 0x000fe20003f45270 */
[----:B------:R-:W-:Y:S01]  /*1f50*/  IMAD R5, R213, 0x80, R5 ;  /* 0x00000080d5057824 */ /* 0x000fe200078e0205 */
[----:B------:R-:W-:Y:S01]  /*1f60*/  SEL R4, R211, RZ, !P0 ;  /* 0x000000ffd3047207 */ /* 0x000fe20004000000 */
[----:B------:R-:W-:Y:S01]  /*1f70*/  IMAD R0, R11, c[0x0][0x17c], R0 ;  /* 0x00005f000b007a24 */ /* 0x000fe200078e0200 */
[----:B------:R-:W-:Y:S01]  /*1f80*/  ISETP.GE.AND P6, PT, R192, c[0x0][0x198], PT ;  /* 0x00006600c0007a0c */ /* 0x000fe20003fc6270 */
[----:B------:R-:W-:Y:S01]  /*1f90*/  IMAD R6, R6, c[0x0][0x1c0], RZ ;  /* 0x0000700006067a24 */ /* 0x000fe200078e02ff */
[----:B------:R-:W-:-:S02]  /*1fa0*/  ISETP.GE.AND P5, PT, R197, c[0x0][0x198], PT ;  /* 0x00006600c5007a0c */ /* 0x000fc40003fa6270 */
[----:B------:R-:W-:Y:S01]  /*1fb0*/  ISETP.GE.AND P4, PT, R198, c[0x0][0x198], PT ;  /* 0x00006600c6007a0c */ /* 0x000fe20003f86270 */
[----:B------:R-:W-:Y:S01]  /*1fc0*/  IMAD R6, R4, c[0x0][0x1c4], R6 ;  /* 0x0000710004067a24 */ /* 0x000fe200078e0206 */
[----:B------:R-:W-:-:S03]  /*1fd0*/  IADD3 R104, R167, -0x1, RZ ;  /* 0xffffffffa7687810 */ /* 0x000fc60007ffe0ff */
[----:B------:R-:W-:-:S04]  /*1fe0*/  @P2 IMAD.HI.U32 R7, R5, c[0x0][0x2c8], RZ ;  /* 0x0000b20005072a27 */ /* 0x000fc800078e00ff */
[----:B-1----:R-:W-:-:S05]  /*1ff0*/  IMAD.WIDE.U32 R2, R11, c[0x0][0x178], RZ ;  /* 0x00005e000b027a25 */ /* 0x002fca00078e00ff */
[----:B------:R-:W-:Y:S02]  /*2000*/  IADD3 R3, R3, R0, RZ ;  /* 0x0000000003037210 */ /* 0x000fe40007ffe0ff */
[----:B------:R-:W-:Y:S02]  /*2010*/  MOV R0, R5 ;  /* 0x0000000500007202 */ /* 0x000fe40000000f00 */
[----:B------:R-:W-:Y:S01]  /*2020*/  @P2 SHF.R.U32.HI R0, RZ, c[0x0][0x2cc], R7 ;  /* 0x0000b300ff002a19 */ /* 0x000fe20000011607 */
[----:B------:R-:W-:-:S03]  /*2030*/  IMAD.WIDE.U32 R2, R13, c[0x0][0x1b8], R2 ;  /* 0x00006e000d027a25 */ /* 0x000fc600078e0002 */
[----:B------:R-:W-:Y:S01]  /*2040*/  SHF.R.S32.HI R7, RZ, 0x1f, R0 ;  /* 0x0000001fff077819 */ /* 0x000fe20000011400 */
[----:B------:R-:W-:-:S04]  /*2050*/  IMAD R3, R13, c[0x0][0x1bc], R3 ;  /* 0x00006f000d037a24 */ /* 0x000fc800078e0203 */
[----:B------:R-:W-:-:S04]  /*2060*/  IMAD.WIDE.U32 R2, R4, c[0x0][0x1c0], R2 ;  /* 0x0000700004027a25 */ /* 0x000fc800078e0002 */
[----:B------:R-:W-:Y:S01]  /*2070*/  IMAD.MOV R4, RZ, RZ, -R0 ;  /* 0x000000ffff047224 */ /* 0x000fe200078e0a00 */
[----:B------:R-:W-:-:S03]  /*2080*/  IADD3 R3, R3, R6, RZ ;  /* 0x0000000603037210 */ /* 0x000fc60007ffe0ff */
[----:B------:R-:W-:Y:S02]  /*2090*/  IMAD R4, R4, c[0x0][0x2c4], R5 ;  /* 0x0000b10004047a24 */ /* 0x000fe400078e0205 */
[----:B------:R-:W-:Y:S02]  /*20a0*/  IMAD R5, R7, c[0x0][0x1b0], RZ ;  /* 0x00006c0007057a24 */ /* 0x000fe400078e02ff */
[----:B------:R-:W-:-:S04]  /*20b0*/  IMAD.WIDE.U32 R2, R0, c[0x0][0x1b0], R2 ;  /* 0x00006c0000027a25 */ /* 0x000fc800078e0002 */
[----:B------:R-:W-:Y:S01]  /*20c0*/  IMAD R6, R0, c[0x0][0x1b4], R5 ;  /* 0x00006d0000067a24 */ /* 0x000fe200078e0205 */
[----:B------:R-:W-:-:S03]  /*20d0*/  SHF.R.S32.HI R5, RZ, 0x1f, R4 ;  /* 0x0000001fff057819 */ /* 0x000fc60000011404 */
[----:B------:R-:W-:Y:S02]  /*20e0*/  IMAD.IADD R3, R3, 0x1, R6 ;  /* 0x0000000103037824 */ /* 0x000fe400078e0206 */
[----:B------:R-:W-:Y:S02]  /*20f0*/  IMAD R0, R5, c[0x0][0x1a8], RZ ;  /* 0x00006a0005007a24 */ /* 0x000fe400078e02ff */
[----:B------:R-:W-:-:S04]  /*2100*/  IMAD.WIDE.U32 R2, R4, c[0x0][0x1a8], R2 ;  /* 0x00006a0004027a25 */ /* 0x000fc800078e0002 */
[----:B------:R-:W-:Y:S01]  /*2110*/  IMAD R0, R4, c[0x0][0x1ac], R0 ;  /* 0x00006b0004007a24 */ /* 0x000fe200078e0200 */
[----:B------:R-:W-:-:S04]  /*2120*/  LEA R12, P0, R2, c[0x0][0x160], 0x1 ;  /* 0x00005800020c7a11 */ /* 0x000fc800078008ff */
[----:B------:R-:W-:-:S04]  /*2130*/  IADD3 R0, R3, R0, RZ ;  /* 0x0000000003007210 */ /* 0x000fc80007ffe0ff */
[----:B------:R-:W-:Y:S01]  /*2140*/  LEA.HI.X R9, R2, c[0x0][0x164], R0, 0x1, P0 ;  /* 0x0000590002097a11 */ /* 0x000fe200000f0c00 */
[----:B------:R-:W-:Y:S01]  /*2150*/  @!P1 IMAD.MOV.U32 R14, RZ, RZ, R211 ;  /* 0x000000ffff0e9224 */ /* 0x000fe200078e00d3 */
[----:B------:R-:W-:Y:S05]  /*2160*/  BRA.DIV ~URZ, `(.L_x_37) ;  /* 0x0000b4127f007947 */ /* 0x000fea000b800000 */
[----:B------:R1:W2:Y:S02]  /*2170*/  SHFL.IDX PT, R8, R9, RZ, 0x181f ;  /* 0x00181fff09087589 */ /* 0x0002a400000e0000 */
.L_x_126:
[----:B------:R-:W-:Y:S05]  /*2180*/  BRA.DIV ~URZ, `(.L_x_38) ;  /* 0x0000b4627f007947 */ /* 0x000fea000b800000 */
[----:B------:R3:W4:Y:S02]  /*2190*/  SHFL.IDX PT, R0, R12, RZ, 0x181f ;  /* 0x00181fff0c007589 */ /* 0x00072400000e0000 */
.L_x_127:
[----:B------:R-:W-:Y:S01]  /*21a0*/  IMAD R11, R15, c[0x0][0x2c4], RZ ;  /* 0x0000b1000f0b7a24 */ /* 0x000fe200078e02ff */
[----:B------:R-:W-:Y:S01]  /*21b0*/  LEA R10, R213, R200, 0x7 ;  /* 0x000000c8d50a7211 */ /* 0x000fe200078e38ff */
[----:B------:R-:W-:Y:S03]  /*21c0*/  BSSY B0, `(.L_x_39) ;  /* 0x0000012000007945 */ /* 0x000fe60003800000 */
[----:B------:R-:W-:-:S13]  /*21d0*/  ISETP.GE.AND P0, PT, R10, R11, PT ;  /* 0x0000000b0a00720c */ /* 0x000fda0003f06270 */
[----:B------:R-:W-:Y:S05]  /*21e0*/  @P0 BRA `(.L_x_40) ;  /* 0x000000f000000947 */ /* 0x000fea0003800000 */
[-C--:B----4-:R-:W-:Y:S02]  /*21f0*/  LEA R6, P2, R192, R0.reuse, 0x1 ;  /* 0x00000000c0067211 */ /* 0x090fe400078408ff */
[----:B------:R-:W-:Y:S02]  /*2200*/  SHF.R.S32.HI R19, RZ, 0x1f, R192 ;  /* 0x0000001fff137819 */ /* 0x000fe400000114c0 */
[-C--:B------:R-:W-:Y:S02]  /*2210*/  LEA R4, P1, R197, R0.reuse, 0x1 ;  /* 0x00000000c5047211 */ /* 0x080fe400078208ff */
[----:B------:R-:W-:Y:S02]  /*2220*/  SHF.R.S32.HI R18, RZ, 0x1f, R197 ;  /* 0x0000001fff127819 */ /* 0x000fe400000114c5 */
[----:B------:R-:W-:Y:S02]  /*2230*/  SHF.R.S32.HI R17, RZ, 0x1f, R198 ;  /* 0x0000001fff117819 */ /* 0x000fe400000114c6 */
[----:B------:R-:W-:-:S02]  /*2240*/  LEA R2, P0, R198, R0, 0x1 ;  /* 0x00000000c6027211 */ /* 0x000fc400078008ff */
[-C--:B--2---:R-:W-:Y:S02]  /*2250*/  LEA.HI.X R7, R192, R8.reuse, R19, 0x1, P2 ;  /* 0x00000008c0077211 */ /* 0x084fe400010f0c13 */
[-C--:B------:R-:W-:Y:S02]  /*2260*/  LEA.HI.X R5, R197, R8.reuse, R18, 0x1, P1 ;  /* 0x00000008c5057211 */ /* 0x080fe400008f0c12 */
[----:B------:R-:W-:Y:S01]  /*2270*/  LEA.HI.X R3, R198, R8, R17, 0x1, P0 ;  /* 0x00000008c6037211 */ /* 0x000fe200000f0c11 */
[----:B------:R-:W-:Y:S01]  /*2280*/  @!PT LDS RZ, [RZ] ;  /* 0x00000000fffff984 */ /* 0x000fe20000000800 */
[----:B------:R-:W-:Y:S01]  /*2290*/  @!PT LDS RZ, [RZ] ;  /* 0x00000000fffff984 */ /* 0x000fe20000000800 */
[----:B------:R-:W-:Y:S01]  /*22a0*/  @!PT LDS RZ, [RZ] ;  /* 0x00000000fffff984 */ /* 0x000fe20000000800 */
[----:B------:R2:W-:Y:S04]  /*22b0*/  LDGSTS.E.BYPASS.LTC128B.128 [R187+0xc100], [R6.64], !P6 ;  /* 0x0c10000006bb7fae */ /* 0x0005e8000f101d46 */
[----:B------:R2:W-:Y:S04]  /*22c0*/  LDGSTS.E.BYPASS.LTC128B.128 [R187+0x10100], [R4.64], !P5 ;  /* 0x1010000004bb7fae */ /* 0x0005e8000e901d46 */
[----:B------:R2:W-:Y:S02]  /*22d0*/  LDGSTS.E.BYPASS.LTC128B.128 [R187+0x14100], [R2.64], !P4 ;  /* 0x1410000002bb7fae */ /* 0x0005e4000e101d46 */
.L_x_40:
[----:B------:R-:W-:Y:S05]  /*22e0*/  BSYNC B0 ;  /* 0x0000000000007941 */ /* 0x000fea0003800000 */
.L_x_39:
[----:B------:R-:W-:Y:S05]  /*22f0*/  BRA.DIV ~URZ, `(.L_x_41) ;  /* 0x0000b3627f007947 */ /* 0x000fea000b800000 */
[----:B--2---:R2:W1:Y:S04]  /*2300*/  SHFL.IDX PT, R8, R9, 0x1, 0x181f ;  /* 0x00381f0009087f89 */ /* 0x00446800000e0000 */
[----:B----4-:R2:W4:Y:S02]  /*2310*/  SHFL.IDX PT, R0, R12, 0x1, 0x181f ;  /* 0x00381f000c007f89 */ /* 0x01052400000e0000 */
.L_x_128:
[----:B------:R-:W-:Y:S01]  /*2320*/  IADD3 R2, R10, 0x20, RZ ;  /* 0x000000200a027810 */ /* 0x000fe20007ffe0ff */
        /* <DEDUP_REMOVED lines=9> */
[-C--:B-1----:R-:W-:Y:S02]  /*23c0*/  LEA.HI.X R7, R192, R8.reuse, R18, 0x1, P2 ;  /* 0x00000008c0077211 */ /* 0x082fe400010f0c12 */
        /* <DEDUP_REMOVED lines=8> */
.L_x_43:
[----:B------:R-:W-:Y:S05]  /*2450*/  BSYNC B0 ;  /* 0x0000000000007941 */ /* 0x000fea0003800000 */
.L_x_42:
[----:B------:R-:W-:Y:S05]  /*2460*/  BRA.DIV ~URZ, `(.L_x_44) ;  /* 0x0000b2c27f007947 */ /* 0x000fea000b800000 */
[----:B-1----:R1:W2:Y:S02]  /*2470*/  SHFL.IDX PT, R8, R9, 0x2, 0x181f ;  /* 0x00581f0009087f89 */ /* 0x0022a400000e0000 */
.L_x_129:
[----:B------:R-:W-:Y:S05]  /*2480*/  BRA.DIV ~URZ, `(.L_x_45) ;  /* 0x0000b3127f007947 */ /* 0x000fea000b800000 */
[----:B----4-:R4:W1:Y:S02]  /*2490*/  SHFL.IDX PT, R0, R12, 0x2, 0x181f ;  /* 0x00581f000c007f89 */ /* 0x01086400000e0000 */
.L_x_130:
[----:B------:R-:W-:Y:S01]  /*24a0*/  IADD3 R2, R10, 0x40, RZ ;  /* 0x000000400a027810 */ /* 0x000fe20007ffe0ff */
[----:B------:R-:W-:Y:S03]  /*24b0*/  BSSY B0, `(.L_x_46) ;  /* 0x0000012000007945 */ /* 0x000fe60003800000 */
[----:B------:R-:W-:-:S13]  /*24c0*/  ISETP.GE.AND P0, PT, R2, R11, PT ;  /* 0x0000000b0200720c */ /* 0x000fda0003f06270 */
[----:B------:R-:W-:Y:S05]  /*24d0*/  @P0 BRA `(.L_x_47) ;  /* 0x000000f000000947 */ /* 0x000fea0003800000 */
[-C--:B-1----:R-:W-:Y:S02]  /*24e0*/  LEA R6, P2, R192, R0.reuse, 0x1 ;  /* 0x00000000c0067211 */ /* 0x082fe400078408ff */
        /* <DEDUP_REMOVED lines=14> */
.L_x_47:
[----:B------:R-:W-:Y:S05]  /*25d0*/  BSYNC B0 ;  /* 0x0000000000007941 */ /* 0x000fea0003800000 */
.L_x_46:
[----:B------:R-:W-:Y:S05]  /*25e0*/  BRA.DIV ~URZ, `(.L_x_48) ;  /* 0x0000b2227f007947 */ /* 0x000fea000b800000 */
[----:B--2---:R2:W3:Y:S04]  /*25f0*/  SHFL.IDX PT, R8, R9, 0x3, 0x181f ;  /* 0x00781f0009087f89 */ /* 0x0044e800000e0000 */
[----:B-1----:R2:W1:Y:S02]  /*2600*/  SHFL.IDX PT, R0, R12, 0x3, 0x181f ;  /* 0x00781f000c007f89 */ /* 0x00246400000e0000 */
.L_x_131:
[----:B------:R-:W-:Y:S01]  /*2610*/  IADD3 R2, R10, 0x60, RZ ;  /* 0x000000600a027810 */ /* 0x000fe20007ffe0ff */
[----:B-----5:R-:W-:Y:S01]  /*2620*/  IMAD.WIDE.U32 R204, R14, c[0x0][0x2b0], RZ ;  /* 0x0000ac000ecc7a25 */ /* 0x020fe200078e00ff */
[----:B------:R-:W-:-:S02]  /*2630*/  SHF.R.S32.HI R18, RZ, 0x1f, R192 ;  /* 0x0000001fff127819 */ /* 0x000fc400000114c0 */
[----:B------:R-:W-:Y:S01]  /*2640*/  ISETP.GE.AND P3, PT, R2, R11, PT ;  /* 0x0000000b0200720c */ /* 0x000fe20003f66270 */
[----:B------:R-:W-:Y:S01]  /*2650*/  IMAD R105, R196, 0x20, R200 ;  /* 0x00000020c4697824 */ /* 0x000fe200078e02c8 */
[----:B------:R-:W-:Y:S02]  /*2660*/  SHF.R.S32.HI R17, RZ, 0x1f, R197 ;  /* 0x0000001fff117819 */ /* 0x000fe400000114c5 */
[----:B------:R-:W-:-:S09]  /*2670*/  SHF.R.S32.HI R15, RZ, 0x1f, R198 ;  /* 0x0000001fff0f7819 */ /* 0x000fd200000114c6 */
[-C--:B-1----:R-:W-:Y:S02]  /*2680*/  @!P3 LEA R6, P2, R192, R0.reuse, 0x1 ;  /* 0x00000000c006b211 */ /* 0x082fe400078408ff */
[CC--:B------:R-:W-:Y:S02]  /*2690*/  @!P3 LEA R4, P1, R197.reuse, R0.reuse, 0x1 ;  /* 0x00000000c504b211 */ /* 0x0c0fe400078208ff */
[----:B------:R-:W-:Y:S02]  /*26a0*/  @!P3 LEA R2, P0, R198, R0, 0x1 ;  /* 0x00000000c602b211 */ /* 0x000fe400078008ff */
[----:B------:R-:W-:Y:S02]  /*26b0*/  SHF.R.S32.HI R0, RZ, 0x1f, R14 ;  /* 0x0000001fff007819 */ /* 0x000fe4000001140e */
[-C--:B---3--:R-:W-:Y:S02]  /*26c0*/  @!P3 LEA.HI.X R7, R192, R8.reuse, R18, 0x1, P2 ;  /* 0x00000008c007b211 */ /* 0x088fe400010f0c12 */
[-C--:B------:R-:W-:Y:S01]  /*26d0*/  @!P3 LEA.HI.X R5, R197, R8.reuse, R17, 0x1, P1 ;  /* 0x00000008c505b211 */ /* 0x080fe200008f0c11 */
[----:B------:R-:W-:Y:S01]  /*26e0*/  IMAD R0, R0, c[0x0][0x2b0], RZ ;  /* 0x0000ac0000007a24 */ /* 0x000fe200078e02ff */
[----:B------:R-:W-:Y:S01]  /*26f0*/  @!P3 LEA.HI.X R3, R198, R8, R15, 0x1, P0 ;  /* 0x00000008c603b211 */ /* 0x000fe200000f0c0f */
[----:B------:R-:W-:Y:S01]  /*2700*/  @!PT LDS RZ, [RZ] ;  /* 0x00000000fffff984 */ /* 0x000fe20000000800 */
[----:B------:R-:W-:Y:S01]  /*2710*/  @!PT LDS RZ, [RZ] ;  /* 0x00000000fffff984 */ /* 0x000fe20000000800 */
[----:B------:R-:W-:Y:S01]  /*2720*/  @!PT LDS RZ, [RZ] ;  /* 0x00000000fffff984 */ /* 0x000fe20000000800 */
[----:B------:R1:W-:Y:S02]  /*2730*/  @!P3 LDGSTS.E.BYPASS.LTC128B.128 [R187+0xf100], [R6.64], !P6 ;  /* 0x0f10000006bbbfae */ /* 0x0003e4000f101d46 */
[----:B------:R-:W-:-:S02]  /*2740*/  IMAD R0, R14, c[0x0][0x2b4], R0 ;  /* 0x0000ad000e007a24 */ /* 0x000fc400078e0200 */
[----:B------:R1:W-:Y:S01]  /*2750*/  @!P3 LDGSTS.E.BYPASS.LTC128B.128 [R187+0x13100], [R4.64], !P5 ;  /* 0x1310000004bbbfae */ /* 0x0003e2000e901d46 */
[----:B------:R-:W-:Y:S01]  /*2760*/  ISETP.GE.AND P5, PT, R192, c[0x0][0x1d4], PT ;  /* 0x00007500c0007a0c */ /* 0x000fe20003fa6270 */
[----:B------:R-:W-:Y:S02]  /*2770*/  IMAD.IADD R209, R205, 0x1, R0 ;  /* 0x00000001cdd17824 */ /* 0x000fe400078e0200 */
[----:B------:R1:W-:Y:S01]  /*2780*/  @!P3 LDGSTS.E.BYPASS.LTC128B.128 [R187+0x17100], [R2.64], !P4 ;  /* 0x1710000002bbbfae */ /* 0x0003e2000e101d46 */
[----:B------:R-:W-:Y:S02]  /*2790*/  ISETP.GE.AND P4, PT, R197, c[0x0][0x1d4], PT ;  /* 0x00007500c5007a0c */ /* 0x000fe40003f86270 */
[----:B------:R-:W-:Y:S01]  /*27a0*/  ISETP.GE.AND P3, PT, R198, c[0x0][0x1d4], PT ;  /* 0x00007500c6007a0c */ /* 0x000fe20003f66270 */
[----:B------:R-:W0:Y:S01]  /*27b0*/  LDGDEPBAR ;  /* 0x00000000000079af */ /* 0x000e220000000000 */
[----:B------:R-:W-:Y:S03]  /*27c0*/  WARPSYNC 0xffffffff ;  /* 0xffffffff00007948 */ /* 0x000fe60003800000 */
[----:B------:R-:W-:Y:S01]  /*27d0*/  IMAD.MOV.U32 R0, RZ, RZ, c[0x0][0x2b8] ;  /* 0x0000ae00ff007624 */ /* 0x000fe200078e00ff */
[----:B------:R-:W-:Y:S01]  /*27e0*/  BAR.SYNC.DEFER_BLOCKING 0x0 ;  /* 0x0000000000007b1d */ /* 0x000fe20000010000 */
[----:B-1----:R-:W-:-:S02]  /*27f0*/  IMAD R2, R104, 0x40, R105 ;  /* 0x0000004068027824 */ /* 0x002fc400078e0269 */
[----:B------:R-:W-:Y:S01]  /*2800*/  IMAD.MOV.U32 R188, RZ, RZ, RZ ;  /* 0x000000ffffbc7224 */ /* 0x000fe200078e00ff */
[----:B------:R-:W-:Y:S02]  /*2810*/  ISETP.NE.AND P0, PT, R0, 0x1, PT ;  /* 0x000000010000780c */ /* 0x000fe40003f05270 */
[C---:B------:R-:W-:Y:S02]  /*2820*/  ISETP.GE.AND P2, PT, R2.reuse, R16, PT ;  /* 0x000000100200720c */ /* 0x040fe40003f46270 */
[----:B------:R-:W-:Y:S02]  /*2830*/  IADD3 R2, R2, R201, RZ ;  /* 0x000000c902027210 */ /* 0x000fe40007ffe0ff */
[----:B------:R-:W-:-:S03]  /*2840*/  ISETP.GT.OR P2, PT, R105, 0x3f, P2 ;  /* 0x0000003f6900780c */ /* 0x000fc60001744670 */
[----:B------:R-:W-:-:S04]  /*2850*/  IMAD.MOV.U32 R0, RZ, RZ, R2 ;  /* 0x000000ffff007224 */ /* 0x000fc800078e0002 */
[----:B------:R-:W-:-:S05]  /*2860*/  @P0 IMAD.HI.U32 R3, R2, c[0x0][0x2bc], RZ ;  /* 0x0000af0002030a27 */ /* 0x000fca00078e00ff */
[----:B------:R-:W-:-:S04]  /*2870*/  @P0 SHF.R.U32.HI R0, RZ, c[0x0][0x2c0], R3 ;  /* 0x0000b000ff000a19 */ /* 0x000fc80000011603 */
[----:B------:R-:W-:-:S04]  /*2880*/  @!P2 IADD3 R3, P1, R0, R204, RZ ;  /* 0x000000cc0003a210 */ /* 0x000fc80007f3e0ff */
[----:B------:R-:W-:Y:S02]  /*2890*/  @!P2 LEA.HI.X.SX32 R5, R0, R209, 0x1, P1 ;  /* 0x000000d10005a211 */ /* 0x000fe400008f0eff */
[----:B------:R-:W-:-:S04]  /*28a0*/  @!P2 LEA R4, P1, R3, c[0x0][0x2a0], 0x2 ;  /* 0x0000a8000304aa11 */ /* 0x000fc800078210ff */
[----:B------:R-:W-:-:S05]  /*28b0*/  @!P2 LEA.HI.X R5, R3, c[0x0][0x2a4], R5, 0x2, P1 ;  /* 0x0000a9000305aa11 */ /* 0x000fca00008f1405 */
[----:B------:R-:W3:Y:S01]  /*28c0*/  @!P2 LDG.E R188, [R4.64] ;  /* 0x0000000604bca981 */ /* 0x000ee2000c1e1900 */
[----:B------:R-:W-:Y:S01]  /*28d0*/  IADD3 R0, -R0, RZ, RZ ;  /* 0x000000ff00007210 */ /* 0x000fe20007ffe1ff */
[----:B------:R-:W-:Y:S01]  /*28e0*/  IMAD.WIDE.U32 R202, R13, c[0x0][0x1e8], RZ ;  /* 0x00007a000dca7a25 */ /* 0x000fe200078e00ff */
[----:B------:R-:W-:Y:S01]  /*28f0*/  SHF.L.U64.HI R100, R192, 0x1, R18 ;  /* 0x00000001c0647819 */ /* 0x000fe20000010212 */
[----:B------:R-:W-:Y:S01]  /*2900*/  BSSY B0, `(.L_x_49) ;  /* 0x0000193000007945 */ /* 0x000fe20003800000 */
[----:B------:R-:W-:Y:S01]  /*2910*/  SHF.L.U32 R109, R198, 0x1, RZ ;  /* 0x00000001c66d7819 */ /* 0x000fe200000006ff */
[----:B------:R-:W-:Y:S01]  /*2920*/  IMAD R189, R0, c[0x0][0x2b8], R2 ;  /* 0x0000ae0000bd7a24 */ /* 0x000fe200078e0202 */
[----:B------:R-:W-:Y:S01]  /*2930*/  SHF.L.U64.HI R101, R197, 0x1, R17 ;  /* 0x00000001c5657819 */ /* 0x000fe20000010211 */
[----:B------:R-:W-:Y:S01]  /*2940*/  IMAD R208, R13, c[0x0][0x1ec], R203 ;  /* 0x00007b000dd07a24 */ /* 0x000fe200078e02cb */
[----:B------:R-:W-:Y:S01]  /*2950*/  SHF.L.U64.HI R102, R198, 0x1, R15 ;  /* 0x00000001c6667819 */ /* 0x000fe2000001020f */
[----:B------:R-:W-:Y:S01]  /*2960*/  IMAD.WIDE.U32 R2, R189, c[0x0][0x1e0], RZ ;  /* 0x00007800bd027a25 */ /* 0x000fe200078e00ff */
[----:B------:R-:W-:-:S03]  /*2970*/  SHF.R.S32.HI R6, RZ, 0x1f, R189 ;  /* 0x0000001fff067819 */ /* 0x000fc600000114bd */
[----:B------:R-:W-:Y:S02]  /*2980*/  IMAD R106, R104, -0x40, R16 ;  /* 0xffffffc0686a7824 */ /* 0x000fe400078e0210 */
[----:B------:R-:W-:Y:S02]  /*2990*/  IMAD R0, R6, c[0x0][0x1e0], RZ ;  /* 0x0000780006007a24 */ /* 0x000fe400078e02ff */
[----:B------:R-:W-:Y:S02]  /*29a0*/  IMAD.IADD R22, R106, 0x1, -R200 ;  /* 0x000000016a167824 */ /* 0x000fe400078e0ac8 */
[----:B------:R-:W-:Y:S02]  /*29b0*/  IMAD R0, R189, c[0x0][0x1e4], R0 ;  /* 0x00007900bd007a24 */ /* 0x000fe400078e0200 */
[----:B------:R-:W-:Y:S01]  /*29c0*/  IMAD R6, R6, c[0x0][0x208], RZ ;  /* 0x0000820006067a24 */ /* 0x000fe200078e02ff */
[----:B------:R-:W-:Y:S01]  /*29d0*/  ISETP.GE.AND P2, PT, R22, 0x1, PT ;  /* 0x000000011600780c */ /* 0x000fe20003f46270 */
[----:B------:R-:W-:-:S02]  /*29e0*/  IMAD.IADD R3, R3, 0x1, R0 ;  /* 0x0000000103037824 */ /* 0x000fc400078e0200 */
[----:B------:R-:W-:Y:S02]  /*29f0*/  IMAD R6, R189, c[0x0][0x20c], R6 ;  /* 0x00008300bd067a24 */ /* 0x000fe400078e0206 */
[----:B------:R-:W-:-:S04]  /*2a00*/  IMAD.WIDE.U32 R206, R13, c[0x0][0x210], RZ ;  /* 0x000084000dce7a25 */ /* 0x000fc800078e00ff */
[----:B------:R-:W-:Y:S02]  /*2a10*/  IMAD R210, R13, c[0x0][0x214], R207 ;  /* 0x000085000dd27a24 */ /* 0x000fe400078e02cf */
[----:B------:R-:W-:Y:S02]  /*2a20*/  IMAD.SHL.U32 R107, R192, 0x2, RZ ;  /* 0x00000002c06b7824 */ /* 0x000fe400078e00ff */
[----:B------:R-:W-:Y:S01]  /*2a30*/  IMAD.SHL.U32 R108, R197, 0x2, RZ ;  /* 0x00000002c56c7824 */ /* 0x000fe200078e00ff */
[----:B---3--:R-:W-:Y:S01]  /*2a40*/  SHF.R.S32.HI R7, RZ, 0x1f, R188 ;  /* 0x0000001fff077819 */ /* 0x008fe200000114bc */
[----:B------:R-:W-:-:S04]  /*2a50*/  IMAD.WIDE.U32 R2, R188, c[0x0][0x1f0], R2 ;  /* 0x00007c00bc027a25 */ /* 0x000fc800078e0002 */
[C---:B------:R-:W-:Y:S02]  /*2a60*/  IMAD R0, R7.reuse, c[0x0][0x1f0], RZ ;  /* 0x00007c0007007a24 */ /* 0x040fe400078e02ff */
[----:B------:R-:W-:Y:S02]  /*2a70*/  IMAD R7, R7, c[0x0][0x218], RZ ;  /* 0x0000860007077a24 */ /* 0x000fe400078e02ff */
[----:B------:R-:W-:Y:S01]  /*2a80*/  IMAD R4, R188, c[0x0][0x1f4], R0 ;  /* 0x00007d00bc047a24 */ /* 0x000fe200078e0200 */
[----:B------:R-:W-:Y:S01]  /*2a90*/  IADD3 R0, P1, R2, R202, RZ ;  /* 0x000000ca02007210 */ /* 0x000fe20007f3e0ff */
[----:B--2-4-:R-:W-:-:S03]  /*2aa0*/  IMAD R12, R188, c[0x0][0x21c], R7 ;  /* 0x00008700bc0c7a24 */ /* 0x014fc600078e0207 */
[----:B------:R-:W-:Y:S02]  /*2ab0*/  IADD3.X R2, R208, R3, R4, P1, !PT ;  /* 0x00000003d0027210 */ /* 0x000fe40000ffe404 */
[----:B------:R-:W-:-:S04]  /*2ac0*/  LEA R4, P1, R0, c[0x0][0x1c8], 0x1 ;  /* 0x0000720000047a11 */ /* 0x000fc800078208ff */
[----:B------:R-:W-:Y:S01]  /*2ad0*/  LEA.HI.X R11, R0, c[0x0][0x1cc], R2, 0x1, P1 ;  /* 0x00007300000b7a11 */ /* 0x000fe200008f0c02 */
[----:B------:R-:W-:Y:S01]  /*2ae0*/  IMAD.WIDE.U32 R2, R189, c[0x0][0x208], RZ ;  /* 0x00008200bd027a25 */ /* 0x000fe200078e00ff */
[----:B------:R-:W1:Y:S04]  /*2af0*/  SHFL.IDX PT, R0, R4, RZ, 0x181f ;  /* 0x00181fff04007589 */ /* 0x000e6800000e0000 */
[----:B------:R-:W2:Y:S01]  /*2b00*/  SHFL.IDX PT, R5, R11, RZ, 0x181f ;  /* 0x00181fff0b057589 */ /* 0x000ea200000e0000 */
[----:B------:R-:W-:-:S03]  /*2b10*/  IADD3 R3, R3, R6, RZ ;  /* 0x0000000603037210 */ /* 0x000fc60007ffe0ff */
[----:B------:R3:W4:Y:S02]  /*2b20*/  SHFL.IDX PT, R10, R4, 0x1, 0x181f ;  /* 0x00381f00040a7f89 */ /* 0x00072400000e0000 */
[----:B------:R-:W-:Y:S02]  /*2b30*/  IMAD.WIDE.U32 R2, R188, c[0x0][0x218], R2 ;  /* 0x00008600bc027a25 */ /* 0x000fe400078e0002 */
[----:B------:R-:W5:Y:S01]  /*2b40*/  SHFL.IDX PT, R11, R11, 0x1, 0x181f ;  /* 0x00381f000b0b7f89 */ /* 0x000f6200000e0000 */
[CC--:B-1----:R-:W-:Y:S02]  /*2b50*/  @P2 LEA R8, P6, R192.reuse, R0.reuse, 0x1 ;  /* 0x00000000c0082211 */ /* 0x0c2fe400078c08ff */
[C---:B------:R-:W-:Y:S02]  /*2b60*/  @P2 LEA R6, P1, R197.reuse, R0, 0x1 ;  /* 0x00000000c5062211 */ /* 0x040fe400078208ff */
[-C--:B--2---:R-:W-:Y:S02]  /*2b70*/  @P2 LEA.HI.X R9, R192, R5.reuse, R18, 0x1, P6 ;  /* 0x00000005c0092211 */ /* 0x084fe400030f0c12 */
[----:B------:R-:W-:-:S02]  /*2b80*/  @P2 LEA.HI.X R7, R197, R5, R17, 0x1, P1 ;  /* 0x00000005c5072211 */ /* 0x000fc400008f0c11 */
[----:B---3--:R-:W-:Y:S01]  /*2b90*/  @P2 LEA R4, P6, R198, R0, 0x1 ;  /* 0x00000000c6042211 */ /* 0x008fe200078c08ff */
[----:B------:R4:W-:Y:S01]  /*2ba0*/  @P2 LDGSTS.E.BYPASS.LTC128B.128 [R187+0x6100], [R8.64], !P5 ;  /* 0x0610000008bb2fae */ /* 0x0009e2000e901d46 */
[----:B------:R-:W-:Y:S02]  /*2bb0*/  IADD3 R0, P1, R2, R206, RZ ;  /* 0x000000ce02007210 */ /* 0x000fe40007f3e0ff */
[----:B------:R-:W-:Y:S01]  /*2bc0*/  @P2 LEA.HI.X R5, R198, R5, R15, 0x1, P6 ;  /* 0x00000005c6052211 */ /* 0x000fe200030f0c0f */
[----:B------:R1:W-:Y:S01]  /*2bd0*/  @P2 LDGSTS.E.BYPASS.LTC128B.128 [R187+0x8100], [R6.64], !P4 ;  /* 0x0810000006bb2fae */ /* 0x0003e2000e101d46 */
[----:B------:R-:W-:Y:S02]  /*2be0*/  ISETP.GE.AND P6, PT, R22, 0x21, PT ;  /* 0x000000211600780c */ /* 0x000fe40003fc6270 */
[----:B------:R-:W-:Y:S01]  /*2bf0*/  IADD3.X R2, R210, R3, R12, P1, !PT ;  /* 0x00000003d2027210 */ /* 0x000fe20000ffe40c */
[----:B------:R2:W-:Y:S01]  /*2c00*/  @P2 LDGSTS.E.BYPASS.LTC128B.128 [R187+0xa100], [R4.64], !P3 ;  /* 0x0a10000004bb2fae */ /* 0x0005e2000d901d46 */
[----:B------:R-:W-:-:S04]  /*2c10*/  LEA R3, P1, R0, c[0x0][0x1f8], 0x1 ;  /* 0x00007e0000037a11 */ /* 0x000fc800078208ff */
[----:B------:R-:W-:Y:S01]  /*2c20*/  LEA.HI.X R12, R0, c[0x0][0x1fc], R2, 0x1, P1 ;  /* 0x00007f00000c7a11 */ /* 0x000fe200008f0c02 */
[----:B------:R-:W-:Y:S04]  /*2c30*/  SHFL.IDX PT, R21, R3, 0x1, 0x181f ;  /* 0x00381f0003157f89 */ /* 0x000fe800000e0000 */
[----:B------:R3:W3:Y:S04]  /*2c40*/  SHFL.IDX PT, R0, R3, RZ, 0x181f ;  /* 0x00181fff03007589 */ /* 0x0006e800000e0000 */
[----:B------:R-:W3:Y:S04]  /*2c50*/  SHFL.IDX PT, R2, R12, RZ, 0x181f ;  /* 0x00181fff0c027589 */ /* 0x000ee800000e0000 */
[----:B------:R3:W3:Y:S01]  /*2c60*/  SHFL.IDX PT, R20, R12, 0x1, 0x181f ;  /* 0x00381f000c147f89 */ /* 0x0006e200000e0000 */
[----:B----4-:R-:W-:-:S04]  /*2c70*/  @P6 LEA R8, P2, R192, R10, 0x1 ;  /* 0x0000000ac0086211 */ /* 0x010fc800078408ff */
[-C--:B-----5:R-:W-:Y:S02]  /*2c80*/  @P6 LEA.HI.X R9, R192, R11.reuse, R18, 0x1, P2 ;  /* 0x0000000bc0096211 */ /* 0x0a0fe400010f0c12 */
[CC--:B-1----:R-:W-:Y:S02]  /*2c90*/  @P6 LEA R6, P2, R197.reuse, R10.reuse, 0x1 ;  /* 0x0000000ac5066211 */ /* 0x0c2fe400078408ff */
[C---:B--2---:R-:W-:Y:S01]  /*2ca0*/  @P6 LEA R4, P1, R198.reuse, R10, 0x1 ;  /* 0x0000000ac6046211 */ /* 0x044fe200078208ff */
[----:B------:R1:W-:Y:S01]  /*2cb0*/  @P6 LDGSTS.E.BYPASS.LTC128B.128 [R187+0x7100], [R8.64], !P5 ;  /* 0x0710000008bb6fae */ /* 0x0003e2000e901d46 */
[-C--:B------:R-:W-:Y:S02]  /*2cc0*/  @P6 LEA.HI.X R7, R197, R11.reuse, R17, 0x1, P2 ;  /* 0x0000000bc5076211 */ /* 0x080fe400010f0c11 */
[----:B------:R-:W-:Y:S02]  /*2cd0*/  @P6 LEA.HI.X R5, R198, R11, R15, 0x1, P1 ;  /* 0x0000000bc6056211 */ /* 0x000fe400008f0c0f */
[----:B---3--:R-:W-:Y:S01]  /*2ce0*/  IADD3 R3, R103, 0x20, RZ ;  /* 0x0000002067037810 */ /* 0x008fe20007ffe0ff */
[----:B------:R2:W-:Y:S04]  /*2cf0*/  @P6 LDGSTS.E.BYPASS.LTC128B.128 [R187+0x9100], [R6.64], !P4 ;  /* 0x0910000006bb6fae */ /* 0x0005e8000e101d46 */
[----:B------:R2:W-:Y:S02]  /*2d00*/  @P6 LDGSTS.E.BYPASS.LTC128B.128 [R187+0xb100], [R4.64], !P3 ;  /* 0x0b10000004bb6fae */ /* 0x0005e4000d901d46 */
[----:B------:R-:W-:-:S02]  /*2d10*/  R2P PR, R196, 0x6 ;  /* 0x00000006c4007804 */ /* 0x000fc40000000000 */
[----:B------:R-:W0:Y:S01]  /*2d20*/  LDGDEPBAR ;  /* 0x00000000000079af */ /* 0x000e220000000000 */
[----:B------:R-:W-:-:S05]  /*2d30*/  IADD3 R16, P6, R0, R107, RZ ;  /* 0x0000006b00107210 */ /* 0x000fca0007fde0ff */
[----:B------:R-:W-:Y:S01]  /*2d40*/  IMAD.X R17, R2, 0x1, R100, P6 ;  /* 0x0000000102117824 */ /* 0x000fe200030e0664 */
[----:B------:R-:W-:-:S04]  /*2d50*/  IADD3 R12, P6, R0, R109, RZ ;  /* 0x0000006d000c7210 */ /* 0x000fc80007fde0ff */
[----:B------:R-:W-:Y:S02]  /*2d60*/  @P1 IADD3 R3, R103, -0x20, RZ ;  /* 0xffffffe067031810 */ /* 0x000fe40007ffe0ff */
[----:B------:R-:W-:Y:S02]  /*2d70*/  IADD3 R14, P1, R0, R108, RZ ;  /* 0x0000006c000e7210 */ /* 0x000fe40007f3e0ff */
[----:B------:R-:W-:Y:S02]  /*2d80*/  IADD3.X R13, R2, R102, RZ, P6, !PT ;  /* 0x00000066020d7210 */ /* 0x000fe400037fe4ff */
[----:B------:R-:W-:Y:S01]  /*2d90*/  ISETP.GE.AND P6, PT, R192, c[0x0][0x1d4], PT ;  /* 0x00007500c0007a0c */ /* 0x000fe20003fc6270 */
[----:B------:R-:W-:Y:S01]  /*2da0*/  IMAD.X R15, R2, 0x1, R101, P1 ;  /* 0x00000001020f7824 */ /* 0x000fe200008e0665 */
[----:B------:R-:W-:Y:S02]  /*2db0*/  IADD3 R18, P1, R21, R107, RZ ;  /* 0x0000006b15127210 */ /* 0x000fe40007f3e0ff */
[----:B------:R-:W-:-:S02]  /*2dc0*/  MOV R0, 0x40 ;  /* 0x0000004000007802 */ /* 0x000fc40000000f00 */
[----:B------:R-:W-:Y:S01]  /*2dd0*/  IADD3 R2, R3, 0x4000, RZ ;  /* 0x0000400003027810 */ /* 0x000fe20007ffe0ff */
[----:B------:R-:W-:-:S04]  /*2de0*/  DEPBAR.LE SB0, 0x1 ;  /* 0x000080400000791a */ /* 0x000fc80000000000 */
[----:B------:R-:W-:-:S04]  /*2df0*/  DEPBAR.LE SB0, 0x0 ;  /* 0x000080000000791a */ /* 0x000fc80000000000 */
[----:B------:R-:W-:Y:S01]  /*2e00*/  BAR.SYNC.DEFER_BLOCKING 0x0 ;  /* 0x0000000000007b1d */ /* 0x000fe20000010000 */
[----:B------:R-:W-:Y:S01]  /*2e10*/  IMAD.X R19, R20, 0x1, R100, P1 ;  /* 0x0000000114137824 */ /* 0x000fe200008e0664 */
[----:B------:R-:W-:Y:S02]  /*2e20*/  ISETP.LT.OR P1, PT, R22, 0x1, P6 ;  /* 0x000000011600780c */ /* 0x000fe40003721670 */
[----:B------:R-:W-:Y:S02]  /*2e30*/  ISETP.GE.AND P6, PT, R197, c[0x0][0x1d4], PT ;  /* 0x00007500c5007a0c */ /* 0x000fe40003fc6270 */
[----:B------:R-:W-:-:S04]  /*2e40*/  SEL R0, R0, 0xffffffc0, !P2 ;  /* 0xffffffc000007807 */ /* 0x000fc80005000000 */
[----:B------:R-:W-:Y:S01]  /*2e50*/  IADD3 R176, R2, R0, RZ ;  /* 0x0000000002b07210 */ /* 0x000fe20007ffe0ff */
[----:B--2---:R-:W-:Y:S04]  /*2e60*/  LDSM.16.M88.4 R4, [R183] ;  /* 0x00000000b704783b */ /* 0x004fe80000000200 */
[----:B------:R-:W2:Y:S04]  /*2e70*/  LDSM.16.M88.4 R24, [R103] ;  /* 0x000000006718783b */ /* 0x000ea80000000200 */
[----:B------:R-:W3:Y:S04]  /*2e80*/  LDSM.16.M88.4 R40, [R103+0x800] ;  /* 0x000800006728783b */ /* 0x000ee80000000200 */
[----:B------:R-:W4:Y:S04]  /*2e90*/  LDSM.16.M88.4 R36, [R103+0x1000] ;  /* 0x001000006724783b */ /* 0x000f280000000200 */
[----:B------:R-:W5:Y:S04]  /*2ea0*/  LDSM.16.M88.4 R32, [R103+0x1800] ;  /* 0x001800006720783b */ /* 0x000f680000000200 */
[----:B-1----:R-:W-:Y:S04]  /*2eb0*/  LDSM.16.M88.4 R8, [R184] ;  /* 0x00000000b808783b */ /* 0x002fe80000000200 */
[----:B------:R-:W1:Y:S04]  /*2ec0*/  LDSM.16.M88.4 R48, [R3] ;  /* 0x000000000330783b */ /* 0x000e680000000200 */
[----:B------:R-:W1:Y:S04]  /*2ed0*/  LDSM.16.M88.4 R68, [R3+0x800] ;  /* 0x000800000344783b */ /* 0x000e680000000200 */
[----:B------:R-:W1:Y:S04]  /*2ee0*/  LDSM.16.M88.4 R84, [R3+0x1000] ;  /* 0x001000000354783b */ /* 0x000e680000000200 */
[----:B------:R-:W1:Y:S04]  /*2ef0*/  LDSM.16.M88.4 R92, [R3+0x1800] ;  /* 0x00180000035c783b */ /* 0x000e680000000200 */
[----:B------:R-:W-:Y:S01]  /*2f00*/  @!PT LDS RZ, [RZ] ;  /* 0x00000000fffff984 */ /* 0x000fe20000000800 */
[----:B------:R-:W-:Y:S01]  /*2f10*/  @!PT LDS RZ, [RZ] ;  /* 0x00000000fffff984 */ /* 0x000fe20000000800 */
[----:B------:R-:W-:Y:S01]  /*2f20*/  @!PT LDS RZ, [RZ] ;  /* 0x00000000fffff984 */ /* 0x000fe20000000800 */
[----:B------:R1:W-:Y:S01]  /*2f30*/  LDGSTS.E.BYPASS.LTC128B.128 [R187+0x100], [R16.64], !P1 ;  /* 0x0010000010bb7fae */ /* 0x0003e2000c901d46 */
[----:B------:R-:W-:-:S02]  /*2f40*/  ISETP.LT.OR P1, PT, R22, 0x1, P6 ;  /* 0x000000011600780c */ /* 0x000fc40003721670 */
[----:B------:R-:W-:Y:S01]  /*2f50*/  ISETP.GE.AND P6, PT, R198, c[0x0][0x1d4], PT ;  /* 0x00007500c6007a0c */ /* 0x000fe20003fc6270 */
[C---:B--2---:R-:W-:Y:S08]  /*2f60*/  HMMA.16816.F32.BF16 R28, R4.reuse, R26, RZ ;  /* 0x0000001a041c723c */ /* 0x044ff000000418ff */
[C---:B---3--:R-:W-:Y:S02]  /*2f70*/  HMMA.16816.F32.BF16 R44, R4.reuse, R40, RZ ;  /* 0x00000028042c723c */ /* 0x048fe400000418ff */
[----:B------:R2:W-:Y:S06]  /*2f80*/  LDGSTS.E.BYPASS.LTC128B.128 [R187+0x2100], [R14.64], !P1 ;  /* 0x021000000ebb7fae */ /* 0x0005ec000c901d46 */
[C---:B------:R-:W-:Y:S08]  /*2f90*/  HMMA.16816.F32.BF16 R40, R4.reuse, R42, RZ ;  /* 0x0000002a0428723c */ /* 0x040ff000000418ff */
[C---:B----4-:R-:W-:Y:S08]  /*2fa0*/  HMMA.16816.F32.BF16 R52, R4.reuse, R36, RZ ;  /* 0x000000240434723c */ /* 0x050ff000000418ff */
[----:B------:R-:W-:Y:S01]  /*2fb0*/  HMMA.16816.F32.BF16 R60, R4, R38, RZ ;  /* 0x00000026043c723c */ /* 0x000fe200000418ff */
[----:B--2---:R-:W-:-:S07]  /*2fc0*/  IADD3 R14, P1, R21, R108, RZ ;  /* 0x0000006c150e7210 */ /* 0x004fce0007f3e0ff */
[----:B-----5:R-:W-:Y:S01]  /*2fd0*/  HMMA.16816.F32.BF16 R64, R4, R32, RZ ;  /* 0x000000200440723c */ /* 0x020fe200000418ff */
[----:B------:R-:W-:Y:S02]  /*2fe0*/  IADD3.X R15, R20, R101, RZ, P1, !PT ;  /* 0x00000065140f7210 */ /* 0x000fe40000ffe4ff */
[C---:B------:R-:W-:Y:S02]  /*2ff0*/  ISETP.LT.OR P1, PT, R22.reuse, 0x1, P6 ;  /* 0x000000011600780c */ /* 0x040fe40003721670 */
[----:B------:R-:W-:-:S03]  /*3000*/  ISETP.LT.OR P6, PT, R22, 0x21, P6 ;  /* 0x000000211600780c */ /* 0x000fc600037c1670 */
[----:B------:R-:W-:Y:S08]  /*3010*/  HMMA.16816.F32.BF16 R56, R4, R34, RZ ;  /* 0x000000220438723c */ /* 0x000ff000000418ff */
[----:B------:R2:W-:Y:S01]  /*3020*/  LDGSTS.E.BYPASS.LTC128B.128 [R187+0x4100], [R12.64], !P1 ;  /* 0x041000000cbb7fae */ /* 0x0005e2000c901d46 */
[C---:B-1----:R-:W-:Y:S08]  /*3030*/  HMMA.16816.F32.BF16 R28, R8.reuse, R50, R28 ;  /* 0x00000032081c723c */ /* 0x042ff0000004181c */
[C---:B------:R-:W-:Y:S08]  /*3040*/  HMMA.16816.F32.BF16 R32, R8.reuse, R68, R44 ;  /* 0x000000440820723c */ /* 0x040ff0000004182c */
[C---:B------:R-:W-:Y:S08]  /*3050*/  HMMA.16816.F32.BF16 R36, R8.reuse, R70, R40 ;  /* 0x000000460824723c */ /* 0x040ff00000041828 */
[----:B------:R-:W-:Y:S01]  /*3060*/  HMMA.16816.F32.BF16 R40, R8, R84, R52 ;  /* 0x000000540828723c */ /* 0x000fe20000041834 */
[----:B--2---:R-:W-:-:S05]  /*3070*/  IADD3 R12, P1, R21, R109, RZ ;  /* 0x0000006d150c7210 */ /* 0x004fca0007f3e0ff */
[----:B------:R-:W-:Y:S01]  /*3080*/  IMAD.X R13, R20, 0x1, R102, P1 ;  /* 0x00000001140d7824 */ /* 0x000fe200008e0666 */
[----:B------:R-:W-:Y:S01]  /*3090*/  ISETP.GE.AND P1, PT, R192, c[0x0][0x1d4], PT ;  /* 0x00007500c0007a0c */ /* 0x000fe20003f26270 */
[----:B------:R-:W-:Y:S03]  /*30a0*/  HMMA.16816.F32.BF16 R52, R8, R92, R64 ;  /* 0x0000005c0834723c */ /* 0x000fe60000041840 */
[----:B------:R-:W-:-:S05]  /*30b0*/  ISETP.LT.OR P1, PT, R22, 0x21, P1 ;  /* 0x000000211600780c */ /* 0x000fca0000f21670 */
[----:B------:R-:W-:Y:S08]  /*30c0*/  HMMA.16816.F32.BF16 R44, R8, R94, R56 ;  /* 0x0000005e082c723c */ /* 0x000ff00000041838 */
[----:B------:R1:W-:Y:S01]  /*30d0*/  LDGSTS.E.BYPASS.LTC128B.128 [R187+0x1100], [R18.64], !P1 ;  /* 0x0110000012bb7fae */ /* 0x0003e2000c901d46 */
[----:B------:R-:W-:-:S04]  /*30e0*/  ISETP.GE.AND P1, PT, R197, c[0x0][0x1d4], PT ;  /* 0x00007500c5007a0c */ /* 0x000fc80003f26270 */
[----:B------:R-:W-:Y:S11]  /*30f0*/  ISETP.LT.OR P1, PT, R22, 0x21, P1 ;  /* 0x000000211600780c */ /* 0x000ff60000f21670 */
[----:B------:R-:W-:Y:S02]  /*3100*/  @!UPT UIADD3 URZ, URZ, URZ, URZ ;  /* 0x0000003f3f3ff290 */ /* 0x000fe4000fffe03f */
[----:B------:R2:W-:Y:S01]  /*3110*/  LDGSTS.E.BYPASS.LTC128B.128 [R187+0x3100], [R14.64], !P1 ;  /* 0x031000000ebb7fae */ /* 0x0005e2000c901d46 */
[----:B------:R-:W-:-:S03]  /*3120*/  ISETP.GT.AND P1, PT, R104, R199, PT ;  /* 0x000000c76800720c */ /* 0x000fc60003f24270 */
[----:B------:R2:W-:Y:S01]  /*3130*/  LDGSTS.E.BYPASS.LTC128B.128 [R187+0x5100], [R12.64], !P6 ;  /* 0x051000000cbb7fae */ /* 0x0005e2000f101d46 */
[----:B------:R-:W-:-:S03]  /*3140*/  ISETP.GT.AND P6, PT, R105, 0x3f, PT ;  /* 0x0000003f6900780c */ /* 0x000fc60003fc4270 */
[----:B------:R-:W-:Y:S01]  /*3150*/  LDSM.16.M88.4 R80, [R176+-0x4000] ;  /* 0xffc00000b050783b */ /* 0x000fe20000000200 */
[----:B-1----:R-:W-:Y:S03]  /*3160*/  HMMA.16816.F32.BF16 R16, R4, R24, RZ ;  /* 0x000000180410723c */ /* 0x002fe600000418ff */
[----:B------:R-:W-:Y:S04]  /*3170*/  LDSM.16.M88.4 R4, [R186] ;  /* 0x00000000ba04783b */ /* 0x000fe80000000200 */
[----:B------:R-:W-:Y:S01]  /*3180*/  IMAD.IADD R24, R103, 0x1, R0 ;  /* 0x0000000167187824 */ /* 0x000fe200078e0200 */
[----:B------:R-:W-:Y:S04]  /*3190*/  LDSM.16.M88.4 R88, [R176+-0x3800] ;  /* 0xffc80000b058783b */ /* 0x000fe80000000200 */
[----:B------:R-:W1:Y:S04]  /*31a0*/  LDSM.16.M88.4 R72, [R24+0x800] ;  /* 0x000800001848783b */ /* 0x000e680000000200 */
[----:B------:R-:W-:Y:S04]  /*31b0*/  LDSM.16.M88.4 R76, [R24+0x1000] ;  /* 0x00100000184c783b */ /* 0x000fe80000000200 */
[----:B------:R-:W-:Y:S04]  /*31c0*/  LDSM.16.M88.4 R68, [R24+0x1800] ;  /* 0x001800001844783b */ /* 0x000fe80000000200 */
[----:B--2---:R-:W2:Y:S01]  /*31d0*/  LDSM.16.M88.4 R12, [R24] ;  /* 0x00000000180c783b */ /* 0x004ea20000000200 */
[C---:B------:R-:W-:Y:S03]  /*31e0*/  HMMA.16816.F32.BF16 R20, R8.reuse, R48, R16 ;  /* 0x000000300814723c */ /* 0x040fe60000041810 */
[----:B------:R-:W3:Y:S04]  /*31f0*/  LDSM.16.M88.4 R16, [R185] ;  /* 0x00000000b910783b */ /* 0x000ee80000000200 */
[----:B------:R-:W4:Y:S01]  /*3200*/  LDSM.16.M88.4 R96, [R176+-0x3000] ;  /* 0xffd00000b060783b */ /* 0x000f220000000200 */
[----:B------:R-:W-:Y:S03]  /*3210*/  HMMA.16816.F32.BF16 R48, R8, R86, R60 ;  /* 0x000000560830723c */ /* 0x000fe6000004183c */
[----:B------:R-:W5:Y:S04]  /*3220*/  LDSM.16.M88.4 R60, [R176+-0x2800] ;  /* 0xffd80000b03c783b */ /* 0x000f680000000200 */
[----:B------:R-:W-:Y:S04]  /*3230*/  LDSM.16.M88.4 R64, [R103+0x2000] ;  /* 0x002000006740783b */ /* 0x000fe80000000200 */
[----:B------:R-:W-:Y:S04]  /*3240*/  LDSM.16.M88.4 R84, [R103+0x2800] ;  /* 0x002800006754783b */ /* 0x000fe80000000200 */
[----:B------:R-:W-:Y:S01]  /*3250*/  LDSM.16.M88.4 R92, [R103+0x3000] ;  /* 0x00300000675c783b */ /* 0x000fe20000000200 */
[C---:B-1----:R-:W-:Y:S03]  /*3260*/  HMMA.16816.F32.BF16 R32, R4.reuse, R72, R32 ;  /* 0x000000480420723c */ /* 0x042fe60000041820 */
[----:B------:R-:W0:Y:S05]  /*3270*/  LDGDEPBAR ;  /* 0x00000000000079af */ /* 0x000e2a0000000000 */
[C---:B------:R-:W-:Y:S01]  /*3280*/  HMMA.16816.F32.BF16 R36, R4.reuse, R74, R36 ;  /* 0x0000004a0424723c */ /* 0x040fe20000041824 */
[----:B------:R-:W-:Y:S07]  /*3290*/  LDSM.16.M88.4 R72, [R3+0x2000] ;  /* 0x002000000348783b */ /* 0x000fee0000000200 */
[C---:B--2---:R-:W-:Y:S08]  /*32a0*/  HMMA.16816.F32.BF16 R20, R4.reuse, R12, R20 ;  /* 0x0000000c0414723c */ /* 0x044ff00000041814 */
[C---:B------:R-:W-:Y:S01]  /*32b0*/  HMMA.16816.F32.BF16 R8, R4.reuse, R14, R28 ;  /* 0x0000000e0408723c */ /* 0x040fe2000004181c */
[----:B------:R-:W1:Y:S07]  /*32c0*/  LDSM.16.M88.4 R12, [R183+0x4000] ;  /* 0x00400000b70c783b */ /* 0x000e6e0000000200 */
[C---:B------:R-:W-:Y:S08]  /*32d0*/  HMMA.16816.F32.BF16 R40, R4.reuse, R76, R40 ;  /* 0x0000004c0428723c */ /* 0x040ff00000041828 */
[C---:B------:R-:W-:Y:S01]  /*32e0*/  HMMA.16816.F32.BF16 R48, R4.reuse, R78, R48 ;  /* 0x0000004e0430723c */ /* 0x040fe20000041830 */
[----:B------:R-:W-:Y:S07]  /*32f0*/  LDSM.16.M88.4 R76, [R24+0x2000] ;  /* 0x00200000184c783b */ /* 0x000fee0000000200 */
[C---:B------:R-:W-:Y:S08]  /*3300*/  HMMA.16816.F32.BF16 R56, R4.reuse, R68, R52 ;  /* 0x000000440438723c */ /* 0x040ff00000041834 */
[----:B------:R-:W-:Y:S01]  /*3310*/  HMMA.16816.F32.BF16 R44, R4, R70, R44 ;  /* 0x00000046042c723c */ /* 0x000fe2000004182c */
[----:B------:R-:W2:Y:S07]  /*3320*/  LDSM.16.M88.4 R68, [R103+0x3800] ;  /* 0x003800006744783b */ /* 0x000eae0000000200 */
[C---:B---3--:R-:W-:Y:S08]  /*3330*/  HMMA.16816.F32.BF16 R28, R16.reuse, R80, R20 ;  /* 0x00000050101c723c */ /* 0x048ff00000041814 */
[C---:B------:R-:W-:Y:S01]  /*3340*/  HMMA.16816.F32.BF16 R20, R16.reuse, R82, R8 ;  /* 0x000000521014723c */ /* 0x040fe20000041808 */
[----:B------:R-:W3:Y:S04]  /*3350*/  LDSM.16.M88.4 R8, [R184+0x4000] ;  /* 0x00400000b808783b */ /* 0x000ee80000000200 */
[----:B------:R-:W1:Y:S03]  /*3360*/  LDSM.16.M88.4 R80, [R3+0x2800] ;  /* 0x002800000350783b */ /* 0x000e660000000200 */
[C---:B------:R-:W-:Y:S08]  /*3370*/  HMMA.16816.F32.BF16 R4, R16.reuse, R88, R32 ;  /* 0x000000581004723c */ /* 0x040ff00000041820 */
[C---:B------:R-:W-:Y:S01]  /*3380*/  HMMA.16816.F32.BF16 R36, R16.reuse, R90, R36 ;  /* 0x0000005a1024723c */ /* 0x040fe20000041824 */
[----:B------:R-:W-:Y:S07]  /*3390*/  LDSM.16.M88.4 R88, [R24+0x3000] ;  /* 0x003000001858783b */ /* 0x000fee0000000200 */
[C---:B----4-:R-:W-:Y:S08]  /*33a0*/  HMMA.16816.F32.BF16 R40, R16.reuse, R96, R40 ;  /* 0x000000601028723c */ /* 0x050ff00000041828 */
[C---:B------:R-:W-:Y:S01]  /*33b0*/  HMMA.16816.F32.BF16 R48, R16.reuse, R98, R48 ;  /* 0x000000621030723c */ /* 0x040fe20000041830 */
[----:B------:R-:W4:Y:S07]  /*33c0*/  LDSM.16.M88.4 R96, [R3+0x3000] ;  /* 0x003000000360783b */ /* 0x000f2e0000000200 */
[C---:B-----5:R-:W-:Y:S08]  /*33d0*/  HMMA.16816.F32.BF16 R56, R16.reuse, R60, R56 ;  /* 0x0000003c1038723c */ /* 0x060ff00000041838 */
[----:B------:R-:W-:Y:S08]  /*33e0*/  HMMA.16816.F32.BF16 R44, R16, R62, R44 ;  /* 0x0000003e102c723c */ /* 0x000ff0000004182c */
[C---:B-1----:R-:W-:Y:S08]  /*33f0*/  HMMA.16816.F32.BF16 R32, R12.reuse, R64, R28 ;  /* 0x000000400c20723c */ /* 0x042ff0000004181c */
[C---:B------:R-:W-:Y:S01]  /*3400*/  HMMA.16816.F32.BF16 R28, R12.reuse, R66, R20 ;  /* 0x000000420c1c723c */ /* 0x040fe20000041814 */
[----:B------:R-:W1:Y:S07]  /*3410*/  LDSM.16.M88.4 R64, [R3+0x3800] ;  /* 0x003800000340783b */ /* 0x000e6e0000000200 */
[C---:B------:R-:W-:Y:S01]  /*3420*/  HMMA.16816.F32.BF16 R20, R12.reuse, R84, R4 ;  /* 0x000000540c14723c */ /* 0x040fe20000041804 */
[----:B------:R-:W5:Y:S07]  /*3430*/  LDSM.16.M88.4 R4, [R186+0x4000] ;  /* 0x00400000ba04783b */ /* 0x000f6e0000000200 */
[C---:B------:R-:W-:Y:S01]  /*3440*/  HMMA.16816.F32.BF16 R16, R12.reuse, R86, R36 ;  /* 0x000000560c10723c */ /* 0x040fe20000041824 */
[----:B------:R-:W1:Y:S07]  /*3450*/  LDSM.16.M88.4 R84, [R24+0x2800] ;  /* 0x002800001854783b */ /* 0x000e6e0000000200 */
[C---:B------:R-:W-:Y:S08]  /*3460*/  HMMA.16816.F32.BF16 R40, R12.reuse, R92, R40 ;  /* 0x0000005c0c28723c */ /* 0x040ff00000041828 */
[C---:B------:R-:W-:Y:S08]  /*3470*/  HMMA.16816.F32.BF16 R52, R12.reuse, R94, R48 ;  /* 0x0000005e0c34723c */ /* 0x040ff00000041830 */
[C---:B--2---:R-:W-:Y:S08]  /*3480*/  HMMA.16816.F32.BF16 R48, R12.reuse, R68, R56 ;  /* 0x000000440c30723c */ /* 0x044ff00000041838 */
[----:B------:R-:W-:Y:S01]  /*3490*/  HMMA.16816.F32.BF16 R44, R12, R70, R44 ;  /* 0x000000460c2c723c */ /* 0x000fe2000004182c */
[----:B------:R-:W2:Y:S07]  /*34a0*/  LDSM.16.M88.4 R68, [R24+0x3800] ;  /* 0x003800001844783b */ /* 0x000eae0000000200 */
[C---:B---3--:R-:W-:Y:S08]  /*34b0*/  HMMA.16816.F32.BF16 R36, R8.reuse, R72, R32 ;  /* 0x000000480824723c */ /* 0x048ff00000041820 */
[C---:B------:R-:W-:Y:S01]  /*34c0*/  HMMA.16816.F32.BF16 R32, R8.reuse, R74, R28 ;  /* 0x0000004a0820723c */ /* 0x040fe2000004181c */
[----:B------:R-:W-:Y:S07]  /*34d0*/  LDSM.16.M88.4 R72, [R176+-0x2000] ;  /* 0xffe00000b048783b */ /* 0x000fee0000000200 */
[C---:B------:R-:W-:Y:S01]  /*34e0*/  HMMA.16816.F32.BF16 R28, R8.reuse, R80, R20 ;  /* 0x00000050081c723c */ /* 0x040fe20000041814 */
[----:B------:R-:W3:Y:S07]  /*34f0*/  LDSM.16.M88.4 R20, [R185+0x4000] ;  /* 0x00400000b914783b */ /* 0x000eee0000000200 */
[C---:B------:R-:W-:Y:S01]  /*3500*/  HMMA.16816.F32.BF16 R16, R8.reuse, R82, R16 ;  /* 0x000000520810723c */ /* 0x040fe20000041810 */
[----:B------:R-:W2:Y:S07]  /*3510*/  LDSM.16.M88.4 R80, [R176+-0x1800] ;  /* 0xffe80000b050783b */ /* 0x000eae0000000200 */
[C---:B----4-:R-:W-:Y:S08]  /*3520*/  HMMA.16816.F32.BF16 R12, R8.reuse, R96, R40 ;  /* 0x00000060080c723c */ /* 0x050ff00000041828 */
[C---:B------:R-:W-:Y:S08]  /*3530*/  HMMA.16816.F32.BF16 R60, R8.reuse, R98, R52 ;  /* 0x00000062083c723c */ /* 0x040ff00000041834 */
[C---:B-1----:R-:W-:Y:S08]  /*3540*/  HMMA.16816.F32.BF16 R52, R8.reuse, R64, R48 ;  /* 0x000000400834723c */ /* 0x042ff00000041830 */
[----:B------:R-:W-:Y:S01]  /*3550*/  HMMA.16816.F32.BF16 R48, R8, R66, R44 ;  /* 0x000000420830723c */ /* 0x000fe2000004182c */
[----:B------:R-:W-:Y:S04]  /*3560*/  LDSM.16.M88.4 R64, [R103+0x4000] ;  /* 0x004000006740783b */ /* 0x000fe80000000200 */
[----:B------:R-:W-:Y:S03]  /*3570*/  LDSM.16.M88.4 R44, [R176+-0x1000] ;  /* 0xfff00000b02c783b */ /* 0x000fe60000000200 */
[C---:B-----5:R-:W-:Y:S08]  /*3580*/  HMMA.16816.F32.BF16 R40, R4.reuse, R76, R36 ;  /* 0x0000004c0428723c */ /* 0x060ff00000041824 */
[C---:B------:R-:W-:Y:S01]  /*3590*/  HMMA.16816.F32.BF16 R56, R4.reuse, R86, R16 ;  /* 0x000000560438723c */ /* 0x040fe20000041810 */
[----:B------:R-:W1:Y:S07]  /*35a0*/  LDSM.16.M88.4 R16, [R183+0x8000] ;  /* 0x00800000b710783b */ /* 0x000e6e0000000200 */
[C---:B------:R-:W-:Y:S08]  /*35b0*/  HMMA.16816.F32.BF16 R36, R4.reuse, R84, R28 ;  /* 0x000000540424723c */ /* 0x040ff0000004181c */
[C---:B------:R-:W-:Y:S01]  /*35c0*/  HMMA.16816.F32.BF16 R28, R4.reuse, R88, R12 ;  /* 0x00000058041c723c */ /* 0x040fe2000004180c */
[----:B------:R-:W-:Y:S07]  /*35d0*/  LDSM.16.M88.4 R12, [R184+0x8000] ;  /* 0x00800000b80c783b */ /* 0x000fee0000000200 */
[C---:B------:R-:W-:Y:S01]  /*35e0*/  HMMA.16816.F32.BF16 R8, R4.reuse, R90, R60 ;  /* 0x0000005a0408723c */ /* 0x040fe2000004183c */
[----:B------:R-:W4:Y:S04]  /*35f0*/  LDSM.16.M88.4 R88, [R176+-0x800] ;  /* 0xfff80000b058783b */ /* 0x000f280000000200 */
[----:B------:R-:W-:Y:S03]  /*3600*/  LDSM.16.M88.4 R60, [R176] ;  /* 0x00000000b03c783b */ /* 0x000fe60000000200 */
[C---:B------:R-:W-:Y:S01]  /*3610*/  HMMA.16816.F32.BF16 R32, R4.reuse, R78, R32 ;  /* 0x0000004e0420723c */ /* 0x040fe20000041820 */
[----:B------:R-:W-:Y:S07]  /*3620*/  LDSM.16.M88.4 R76, [R103+0x5800] ;  /* 0x00580000674c783b */ /* 0x000fee0000000200 */
[C---:B--2---:R-:W-:Y:S08]  /*3630*/  HMMA.16816.F32.BF16 R52, R4.reuse, R68, R52 ;  /* 0x000000440434723c */ /* 0x044ff00000041834 */
[----:B------:R-:W-:Y:S01]  /*3640*/  HMMA.16816.F32.BF16 R96, R4, R70, R48 ;  /* 0x000000460460723c */ /* 0x000fe20000041830 */
[----:B------:R-:W-:Y:S07]  /*3650*/  LDSM.16.M88.4 R48, [R103+0x5000] ;  /* 0x005000006730783b */ /* 0x000fee0000000200 */
[C---:B---3--:R-:W-:Y:S01]  /*3660*/  HMMA.16816.F32.BF16 R4, R20.reuse, R72, R40 ;  /* 0x000000481404723c */ /* 0x048fe20000041828 */
[----:B------:R-:W2:Y:S07]  /*3670*/  LDSM.16.M88.4 R40, [R3+0x4000] ;  /* 0x004000000328783b */ /* 0x000eae0000000200 */
[C---:B------:R-:W-:Y:S01]  /*3680*/  HMMA.16816.F32.BF16 R32, R20.reuse, R74, R32 ;  /* 0x0000004a1420723c */ /* 0x040fe20000041820 */
[----:B------:R-:W-:Y:S07]  /*3690*/  LDSM.16.M88.4 R72, [R3+0x4800] ;  /* 0x004800000348783b */ /* 0x000fee0000000200 */
[----:B------:R-:W-:Y:S01]  /*36a0*/  HMMA.16816.F32.BF16 R68, R20, R82, R56 ;  /* 0x000000521444723c */ /* 0x000fe20000041838 */
[----:B------:R-:W3:Y:S07]  /*36b0*/  LDSM.16.M88.4 R56, [R103+0x4800] ;  /* 0x004800006738783b */ /* 0x000eee0000000200 */
[----:B-1----:R-:W-:Y:S08]  /*36c0*/  HMMA.16816.F32.BF16 R4, R16, R64, R4 ;  /* 0x000000401004723c */ /* 0x002ff00000041804 */
[C---:B------:R-:W-:Y:S08]  /*36d0*/  HMMA.16816.F32.BF16 R36, R20.reuse, R80, R36 ;  /* 0x000000501424723c */ /* 0x040ff00000041824 */
[C---:B------:R-:W-:Y:S01]  /*36e0*/  HMMA.16816.F32.BF16 R80, R20.reuse, R46, R8 ;  /* 0x0000002e1450723c */ /* 0x040fe20000041808 */
[----:B------:R-:W-:Y:S07]  /*36f0*/  LDSM.16.M88.4 R8, [R186+0x8000] ;  /* 0x00800000ba08783b */ /* 0x000fee0000000200 */
[----:B----4-:R-:W-:Y:S01]  /*3700*/  HMMA.16816.F32.BF16 R92, R20, R88, R52 ;  /* 0x00000058145c723c */ /* 0x010fe20000041834 */
[----:B------:R-:W1:Y:S07]  /*3710*/  LDSM.16.M88.4 R52, [R24+0x4000] ;  /* 0x004000001834783b */ /* 0x000e6e0000000200 */
[----:B------:R-:W-:Y:S01]  /*3720*/  HMMA.16816.F32.BF16 R32, R16, R66, R32 ;  /* 0x000000421020723c */ /* 0x000fe20000041820 */
[----:B------:R-:W-:Y:S07]  /*3730*/  LDSM.16.M88.4 R64, [R24+0x4800] ;  /* 0x004800001840783b */ /* 0x000fee0000000200 */
[----:B------:R-:W-:Y:S08]  /*3740*/  HMMA.16816.F32.BF16 R84, R20, R44, R28 ;  /* 0x0000002c1454723c */ /* 0x000ff0000004181c */
[----:B--2---:R-:W-:Y:S01]  /*3750*/  HMMA.16816.F32.BF16 R28, R12, R40, R4 ;  /* 0x000000280c1c723c */ /* 0x004fe20000041804 */
[----:B------:R-:W2:Y:S07]  /*3760*/  LDSM.16.M88.4 R4, [R185+0x8000] ;  /* 0x00800000b904783b */ /* 0x000eae0000000200 */
[----:B---3--:R-:W-:Y:S08]  /*3770*/  HMMA.16816.F32.BF16 R36, R16, R56, R36 ;  /* 0x000000381024723c */ /* 0x008ff00000041824 */
[----:B------:R-:W-:Y:S08]  /*3780*/  HMMA.16816.F32.BF16 R32, R12, R42, R32 ;  /* 0x0000002a0c20723c */ /* 0x000ff00000041820 */
[----:B-1----:R-:W-:Y:S08]  /*3790*/  HMMA.16816.F32.BF16 R28, R8, R52, R28 ;  /* 0x00000034081c723c */ /* 0x002ff0000004181c */
[----:B------:R-:W-:Y:S01]  /*37a0*/  HMMA.16816.F32.BF16 R44, R16, R58, R68 ;  /* 0x0000003a102c723c */ /* 0x000fe20000041844 */
[----:B------:R-:W1:Y:S04]  /*37b0*/  LDSM.16.M88.4 R68, [R3+0x5000] ;  /* 0x005000000344783b */ /* 0x000e680000000200 */
[----:B------:R-:W3:Y:S03]  /*37c0*/  LDSM.16.M88.4 R56, [R176+0x800] ;  /* 0x00080000b038783b */ /* 0x000ee60000000200 */
[----:B------:R-:W-:Y:S08]  /*37d0*/  HMMA.16816.F32.BF16 R40, R12, R72, R36 ;  /* 0x000000480c28723c */ /* 0x000ff00000041824 */
[----:B------:R-:W-:Y:S08]  /*37e0*/  HMMA.16816.F32.BF16 R36, R8, R54, R32 ;  /* 0x000000360824723c */ /* 0x000ff00000041820 */
[----:B--2---:R-:W-:Y:S08]  /*37f0*/  HMMA.16816.F32.BF16 R52, R4, R60, R28 ;  /* 0x0000003c0434723c */ /* 0x004ff0000004181c */
[----:B------:R-:W-:Y:S08]  /*3800*/  HMMA.16816.F32.BF16 R28, R16, R48, R84 ;  /* 0x00000030101c723c */ /* 0x000ff00000041854 */
[----:B------:R-:W-:Y:S08]  /*3810*/  HMMA.16816.F32.BF16 R88, R20, R90, R96 ;  /* 0x0000005a1458723c */ /* 0x000ff00000041860 */
[----:B------:R-:W-:Y:S01]  /*3820*/  HMMA.16816.F32.BF16 R20, R12, R74, R44 ;  /* 0x0000004a0c14723c */ /* 0x000fe2000004182c */
[----:B------:R-:W-:-:S07]  /*3830*/  FMUL.FTZ R0, R52, c[0x0][0x320] ;  /* 0x0000c80034007a20 */ /* 0x000fce0000410000 */
[----:B------:R-:W-:Y:S08]  /*3840*/  HMMA.16816.F32.BF16 R32, R8, R64, R40 ;  /* 0x000000400820723c */ /* 0x000ff00000041828 */
[----:B------:R-:W-:Y:S01]  /*3850*/  HMMA.16816.F32.BF16 R48, R16, R50, R80 ;  /* 0x000000321030723c */ /* 0x000fe20000041850 */
[----:B------:R2:W4:Y:S07]  /*3860*/  MUFU.TANH R80, R0 ;  /* 0x0000000000507308 */ /* 0x00052e0000002400 */
[----:B------:R-:W-:Y:S01]  /*3870*/  HMMA.16816.F32.BF16 R40, R4, R62, R36 ;  /* 0x0000003e0428723c */ /* 0x000fe20000041824 */
[----:B------:R-:W5:Y:S07]  /*3880*/  LDSM.16.M88.4 R60, [R24+0x5000] ;  /* 0x00500000183c783b */ /* 0x000f6e0000000200 */
[----:B------:R-:W-:Y:S01]  /*3890*/  HMMA.16816.F32.BF16 R72, R16, R76, R92 ;  /* 0x0000004c1048723c */ /* 0x000fe2000004185c */
[----:B--2---:R-:W-:-:S04]  /*38a0*/  FMUL.FTZ R0, R53, c[0x0][0x320] ;  /* 0x0000c80035007a20 */ /* 0x004fc80000410000 */
[----:B------:R2:W2:Y:S03]  /*38b0*/  MUFU.TANH R76, R0 ;  /* 0x00000000004c7308 */ /* 0x0004a60000002400 */
[----:B-1----:R-:W-:Y:S08]  /*38c0*/  HMMA.16816.F32.BF16 R36, R12, R68, R28 ;  /* 0x000000440c24723c */ /* 0x002ff0000004181c */
[----:B------:R-:W-:Y:S01]  /*38d0*/  HMMA.16816.F32.BF16 R20, R8, R66, R20 ;  /* 0x000000420814723c */ /* 0x000fe20000041814 */
[----:B--2---:R-:W-:-:S07]  /*38e0*/  FMUL.FTZ R0, R54, c[0x0][0x320] ;  /* 0x0000c80036007a20 */ /* 0x004fce0000410000 */
[----:B------:R-:W-:Y:S01]  /*38f0*/  HMMA.16816.F32.BF16 R44, R12, R70, R48 ;  /* 0x000000460c2c723c */ /* 0x000fe20000041830 */
[----:B------:R1:W2:Y:S01]  /*3900*/  MUFU.TANH R68, R0 ;  /* 0x0000000000447308 */ /* 0x0002a20000002400 */
[----:B------:R-:W-:Y:S06]  /*3910*/  LDSM.16.M88.4 R48, [R176+0x1000] ;  /* 0x00100000b030783b */ /* 0x000fec0000000200 */
[----:B---3--:R-:W-:Y:S08]  /*3920*/  HMMA.16816.F32.BF16 R28, R4, R56, R32 ;  /* 0x00000038041c723c */ /* 0x008ff00000041820 */
[----:B-----5:R-:W-:Y:S01]  /*3930*/  HMMA.16816.F32.BF16 R36, R8, R60, R36 ;  /* 0x0000003c0824723c */ /* 0x020fe20000041824 */
[----:B-1----:R-:W-:-:S02]  /*3940*/  FMUL.FTZ R0, R55, c[0x0][0x320] ;  /* 0x0000c80037007a20 */ /* 0x002fc40000410000 */
[----:B------:R-:W1:Y:S02]  /*3950*/  LDSM.16.M88.4 R52, [R3+0x5800] ;  /* 0x005800000334783b */ /* 0x000e640000000200 */
[----:B------:R3:W1:Y:S03]  /*3960*/  MUFU.TANH R67, R0 ;  /* 0x0000000000437308 */ /* 0x0006660000002400 */
[----:B------:R-:W-:Y:S08]  /*3970*/  HMMA.16816.F32.BF16 R32, R4, R58, R20 ;  /* 0x0000003a0420723c */ /* 0x000ff00000041814 */
[----:B------:R-:W-:Y:S01]  /*3980*/  HMMA.16816.F32.BF16 R16, R16, R78, R88 ;  /* 0x0000004e1010723c */ /* 0x000fe20000041858 */
[----:B---3--:R-:W-:-:S04]  /*3990*/  FMUL.FTZ R0, R40, c[0x0][0x320] ;  /* 0x0000c80028007a20 */ /* 0x008fc80000410000 */
[----:B------:R3:W1:Y:S02]  /*39a0*/  MUFU.TANH R66, R0 ;  /* 0x0000000000427308 */ /* 0x0006640000002400 */
[----:B---3--:R-:W-:Y:S01]  /*39b0*/  FMUL.FTZ R0, R41, c[0x0][0x320] ;  /* 0x0000c80029007a20 */ /* 0x008fe20000410000 */
[C---:B-1----:R-:W-:Y:S05]  /*39c0*/  HMMA.16816.F32.BF16 R20, R12.reuse, R52, R72 ;  /* 0x000000340c14723c */ /* 0x042fea0000041848 */
[----:B------:R1:W3:Y:S11]  /*39d0*/  MUFU.TANH R65, R0 ;  /* 0x0000000000417308 */ /* 0x0002f60000002400 */
[----:B------:R-:W-:Y:S01]  /*39e0*/  HMMA.16816.F32.BF16 R12, R12, R54, R16 ;  /* 0x000000360c0c723c */ /* 0x000fe20000041810 */
[----:B-1----:R-:W-:-:S04]  /*39f0*/  FMUL.FTZ R0, R42, c[0x0][0x320] ;  /* 0x0000c8002a007a20 */ /* 0x002fc80000410000 */
[----:B------:R1:W1:Y:S02]  /*3a00*/  MUFU.TANH R64, R0 ;  /* 0x0000000000407308 */ /* 0x0002640000002400 */
[----:B-1----:R-:W-:Y:S02]  /*3a10*/  FMUL.FTZ R0, R43, c[0x0][0x320] ;  /* 0x0000c8002b007a20 */ /* 0x002fe40000410000 */
[----:B------:R1:W5:Y:S04]  /*3a20*/  LDSM.16.M88.4 R40, [R24+0x5800] ;  /* 0x005800001828783b */ /* 0x0003680000000200 */
[----:B------:R2:W1:Y:S02]  /*3a30*/  MUFU.TANH R60, R0 ;  /* 0x00000000003c7308 */ /* 0x0004640000002400 */
[----:B--2---:R-:W-:-:S06]  /*3a40*/  FMUL.FTZ R0, R28, c[0x0][0x320] ;  /* 0x0000c8001c007a20 */ /* 0x004fcc0000410000 */
[----:B------:R2:W2:Y:S01]  /*3a50*/  MUFU.TANH R57, R0 ;  /* 0x0000000000397308 */ /* 0x0004a20000002400 */
[----:B-1----:R-:W-:Y:S01]  /*3a60*/  HMMA.16816.F32.BF16 R24, R8, R62, R44 ;  /* 0x0000003e0818723c */ /* 0x002fe2000004182c */
[----:B--2---:R-:W-:-:S07]  /*3a70*/  FMUL.FTZ R0, R29, c[0x0][0x320] ;  /* 0x0000c8001d007a20 */ /* 0x004fce0000410000 */
[----:B-----5:R-:W-:Y:S01]  /*3a80*/  HMMA.16816.F32.BF16 R16, R8, R40, R20 ;  /* 0x000000280810723c */ /* 0x020fe20000041814 */
[----:B------:R1:W2:Y:S11]  /*3a90*/  MUFU.TANH R56, R0 ;  /* 0x0000000000387308 */ /* 0x0002b60000002400 */
[----:B------:R-:W-:Y:S04]  /*3aa0*/  @!UPT UIADD3 URZ, URZ, URZ, URZ ;  /* 0x0000003f3f3ff290 */ /* 0x000fe8000fffe03f */
[----:B------:R-:W-:Y:S08]  /*3ab0*/  HMMA.16816.F32.BF16 R20, R4, R50, R24 ;  /* 0x000000320414723c */ /* 0x000ff00000041818 */
[----:B------:R-:W-:Y:S01]  /*3ac0*/  HMMA.16816.F32.BF16 R8, R8, R42, R12 ;  /* 0x0000002a0808723c */ /* 0x000fe2000004180c */
[----:B-1----:R-:W-:-:S04]  /*3ad0*/  FMUL.FTZ R0, R30, c[0x0][0x320] ;  /* 0x0000c8001e007a20 */ /* 0x002fc80000410000 */
[----:B------:R1:W1:Y:S02]  /*3ae0*/  MUFU.TANH R52, R0 ;  /* 0x0000000000347308 */ /* 0x0002640000002400 */
[----:B-1----:R-:W-:Y:S02]  /*3af0*/  FMUL.FTZ R0, R31, c[0x0][0x320] ;  /* 0x0000c8001f007a20 */ /* 0x002fe40000410000 */
[----:B------:R-:W-:Y:S01]  /*3b00*/  HMMA.16816.F32.BF16 R28, R4, R48, R36 ;  /* 0x00000030041c723c */ /* 0x000fe20000041824 */
[----:B------:R-:W1:Y:S03]  /*3b10*/  LDSM.16.M88.4 R36, [R176+0x1800] ;  /* 0x00180000b024783b */ /* 0x000e660000000200 */
[----:B------:R5:W1:Y:S01]  /*3b20*/  MUFU.TANH R47, R0 ;  /* 0x00000000002f7308 */ /* 0x000a620000002400 */
[----:B------:R-:W-:-:S04]  /*3b30*/  DEPBAR.LE SB0, 0x0 ;  /* 0x000080000000791a */ /* 0x000fc80000000000 */
[----:B-----5:R-:W-:-:S04]  /*3b40*/  FMUL.FTZ R0, R32, c[0x0][0x320] ;  /* 0x0000c80020007a20 */ /* 0x020fc80000410000 */
[----:B------:R5:W1:Y:S02]  /*3b50*/  MUFU.TANH R46, R0 ;  /* 0x00000000002e7308 */ /* 0x000a640000002400 */
[----:B-----5:R-:W-:Y:S01]  /*3b60*/  FMUL.FTZ R0, R33, c[0x0][0x320] ;  /* 0x0000c80021007a20 */ /* 0x020fe20000410000 */
[C---:B-1----:R-:W-:Y:S05]  /*3b70*/  HMMA.16816.F32.BF16 R12, R4.reuse, R36, R16 ;  /* 0x00000024040c723c */ /* 0x042fea0000041810 */
[----:B------:R1:W1:Y:S03]  /*3b80*/  MUFU.TANH R48, R0 ;  /* 0x0000000000307308 */ /* 0x0002660000002400 */
[----:B------:R-:W-:Y:S01]  /*3b90*/  HMMA.16816.F32.BF16 R4, R4, R38, R8 ;  /* 0x000000260404723c */ /* 0x000fe20000041808 */
[----:B-1----:R-:W-:-:S04]  /*3ba0*/  FMUL.FTZ R0, R34, c[0x0][0x320] ;  /* 0x0000c80022007a20 */ /* 0x002fc80000410000 */
[----:B------:R1:W1:Y:S02]  /*3bb0*/  MUFU.TANH R45, R0 ;  /* 0x00000000002d7308 */ /* 0x0002640000002400 */
[----:B-1----:R-:W-:-:S06]  /*3bc0*/  FMUL.FTZ R0, R35, c[0x0][0x320] ;  /* 0x0000c80023007a20 */ /* 0x002fcc0000410000 */
        /* <DEDUP_REMOVED lines=32> */
[----:B------:R1:W1:Y:S01]  /*3dd0*/  MUFU.TANH R12, R0 ;  /* 0x00000000000c7308 */ /* 0x0002620000002400 */
[----:B------:R-:W-:Y:S06]  /*3de0*/  BAR.SYNC.DEFER_BLOCKING 0x0 ;  /* 0x0000000000007b1d */ /* 0x000fec0000010000 */
[----:B------:R-:W-:Y:S05]  /*3df0*/  @!P1 BRA `(.L_x_50) ;  /* 0x0000043000009947 */ /* 0x000fea0003800000 */
[----:B--234-:R-:W-:Y:S02]  /*3e00*/  IMAD R2, R104, 0x40, R201 ;  /* 0x0000004068027824 */ /* 0x01cfe400078e02c9 */
[----:B------:R-:W-:-:S03]  /*3e10*/  IMAD.MOV.U32 R188, RZ, RZ, RZ ;  /* 0x000000ffffbc7224 */ /* 0x000fc600078e00ff */
[----:B------:R-:W-:-:S05]  /*3e20*/  IADD3 R2, R2, -0x40, R105 ;  /* 0xffffffc002027810 */ /* 0x000fca0007ffe069 */
[----:B------:R-:W-:-:S04]  /*3e30*/  @P0 IMAD.HI.U32 R3, R2, c[0x0][0x2bc], RZ ;  /* 0x0000af0002030a27 */ /* 0x000fc800078e00ff */
[----:B-1----:R-:W-:Y:S01]  /*3e40*/  IMAD.MOV.U32 R0, RZ, RZ, R2 ;  /* 0x000000ffff007224 */ /* 0x002fe200078e0002 */
[----:B------:R-:W-:-:S04]  /*3e50*/  @P0 SHF.R.U32.HI R0, RZ, c[0x0][0x2c0], R3 ;  /* 0x0000b000ff000a19 */ /* 0x000fc80000011603 */
[----:B------:R-:W-:-:S04]  /*3e60*/  @!P6 IADD3 R3, P0, R0, R204, RZ ;  /* 0x000000cc0003e210 */ /* 0x000fc80007f1e0ff */
[----:B------:R-:W-:Y:S02]  /*3e70*/  @!P6 LEA.HI.X.SX32 R5, R0, R209, 0x1, P0 ;  /* 0x000000d10005e211 */ /* 0x000fe400000f0eff */
[----:B------:R-:W-:-:S04]  /*3e80*/  @!P6 LEA R4, P0, R3, c[0x0][0x2a0], 0x2 ;  /* 0x0000a8000304ea11 */ /* 0x000fc800078010ff */
[----:B------:R-:W-:-:S05]  /*3e90*/  @!P6 LEA.HI.X R5, R3, c[0x0][0x2a4], R5, 0x2, P0 ;  /* 0x0000a9000305ea11 */ /* 0x000fca00000f1405 */
[----:B------:R-:W2:Y:S01]  /*3ea0*/  @!P6 LDG.E R188, [R4.64] ;  /* 0x0000000604bce981 */ /* 0x000ea2000c1e1900 */
[----:B------:R-:W-:Y:S01]  /*3eb0*/  IMAD.MOV R0, RZ, RZ, -R0 ;  /* 0x000000ffff007224 */ /* 0x000fe200078e0a00 */
[----:B------:R-:W-:-:S03]  /*3ec0*/  SEL R11, RZ, 0x10, P3 ;  /* 0x00000010ff0b7807 */ /* 0x000fc60001800000 */
[----:B------:R-:W-:-:S04]  /*3ed0*/  IMAD R189, R0, c[0x0][0x2b8], R2 ;  /* 0x0000ae0000bd7a24 */ /* 0x000fc800078e0202 */
[----:B------:R-:W-:Y:S01]  /*3ee0*/  IMAD.WIDE.U32 R2, R189, c[0x0][0x1e0], RZ ;  /* 0x00007800bd027a25 */ /* 0x000fe200078e00ff */
[----:B------:R-:W-:-:S05]  /*3ef0*/  SHF.R.S32.HI R0, RZ, 0x1f, R189 ;  /* 0x0000001fff007819 */ /* 0x000fca00000114bd */
[----:B------:R-:W-:-:S04]  /*3f00*/  IMAD R0, R0, c[0x0][0x1e0], RZ ;  /* 0x0000780000007a24 */ /* 0x000fc800078e02ff */
[----:B------:R-:W-:-:S04]  /*3f10*/  IMAD R0, R189, c[0x0][0x1e4], R0 ;  /* 0x00007900bd007a24 */ /* 0x000fc800078e0200 */
[----:B------:R-:W-:Y:S01]  /*3f20*/  IMAD.IADD R3, R3, 0x1, R0 ;  /* 0x0000000103037824 */ /* 0x000fe200078e0200 */
[----:B--2---:R-:W-:-:S03]  /*3f30*/  SHF.R.S32.HI R0, RZ, 0x1f, R188 ;  /* 0x0000001fff007819 */ /* 0x004fc600000114bc */
[----:B------:R-:W-:-:S04]  /*3f40*/  IMAD.WIDE.U32 R2, R188, c[0x0][0x1f0], R2 ;  /* 0x00007c00bc027a25 */ /* 0x000fc800078e0002 */
[----:B------:R-:W-:Y:S01]  /*3f50*/  IMAD R4, R0, c[0x0][0x1f0], RZ ;  /* 0x00007c0000047a24 */ /* 0x000fe200078e02ff */
[----:B------:R-:W-:-:S03]  /*3f60*/  IADD3 R0, P1, R202, R2, RZ ;  /* 0x00000002ca007210 */ /* 0x000fc60007f3e0ff */
[----:B------:R-:W-:Y:S01]  /*3f70*/  IMAD R2, R188, c[0x0][0x1f4], R4 ;  /* 0x00007d00bc027a24 */ /* 0x000fe200078e0204 */
[----:B------:R-:W-:-:S04]  /*3f80*/  LEA R10, P0, R0, c[0x0][0x1c8], 0x1 ;  /* 0x00007200000a7a11 */ /* 0x000fc800078008ff */
[----:B------:R-:W-:-:S04]  /*3f90*/  IADD3.X R2, R208, R3, R2, P1, !PT ;  /* 0x00000003d0027210 */ /* 0x000fc80000ffe402 */
[----:B------:R-:W-:Y:S01]  /*3fa0*/  LEA.HI.X R5, R0, c[0x0][0x1cc], R2, 0x1, P0 ;  /* 0x0000730000057a11 */ /* 0x000fe200000f0c02 */
[----:B------:R-:W-:Y:S05]  /*3fb0*/  BRA.DIV ~URZ, `(.L_x_51) ;  /* 0x000099227f007947 */ /* 0x000fea000b800000 */
[----:B------:R1:W2:Y:S02]  /*3fc0*/  SHFL.IDX PT, R4, R5, RZ, 0x181f ;  /* 0x00181fff05047589 */ /* 0x0002a400000e0000 */
.L_x_132:
[----:B------:R-:W-:Y:S05]  /*3fd0*/  BRA.DIV ~URZ, `(.L_x_52) ;  /* 0x000099727f007947 */ /* 0x000fea000b800000 */
[----:B------:R-:W3:Y:S02]  /*3fe0*/  SHFL.IDX PT, R0, R10, RZ, 0x181f ;  /* 0x00181fff0a007589 */ /* 0x000ee400000e0000 */
[C---:B---3--:R-:W-:Y:S02]  /*3ff0*/  IADD3 R8, P2, R0.reuse, R107, RZ ;  /* 0x0000006b00087210 */ /* 0x048fe40007f5e0ff */
[C---:B------:R-:W-:Y:S02]  /*4000*/  IADD3 R6, P1, R0.reuse, R108, RZ ;  /* 0x0000006c00067210 */ /* 0x040fe40007f3e0ff */
[----:B------:R-:W-:Y:S01]  /*4010*/  IADD3 R2, P0, R0, R109, RZ ;  /* 0x0000006d00027210 */ /* 0x000fe20007f1e0ff */
[C---:B--2---:R-:W-:Y:S01]  /*4020*/  IMAD.X R9, R4.reuse, 0x1, R100, P2 ;  /* 0x0000000104097824 */ /* 0x044fe200010e0664 */
[----:B------:R-:W2:Y:S01]  /*4030*/  SHFL.IDX PT, R0, R10, 0x1, 0x181f ;  /* 0x00381f000a007f89 */ /* 0x000ea200000e0000 */
[----:B------:R-:W-:-:S02]  /*4040*/  IMAD.X R7, R4, 0x1, R101, P1 ;  /* 0x0000000104077824 */ /* 0x000fc400008e0665 */
[----:B------:R-:W-:Y:S01]  /*4050*/  IMAD.X R3, R4, 0x1, R102, P0 ;  /* 0x0000000104037824 */ /* 0x000fe200000e0666 */
[----:B------:R-:W-:Y:S01]  /*4060*/  @!PT LDS RZ, [RZ] ;  /* 0x00000000fffff984 */ /* 0x000fe20000000800 */
[----:B------:R3:W-:Y:S01]  /*4070*/  LDGSTS.E.BYPASS.LTC128B.128 [R187+0x6100], [R8.64], !P5 ;  /* 0x0610000008bb7fae */ /* 0x0007e2000e901d46 */
[----:B------:R-:W-:-:S03]  /*4080*/  SEL R4, RZ, 0x10, P5 ;  /* 0x00000010ff047807 */ /* 0x000fc60002800000 */
[----:B------:R4:W-:Y:S04]  /*4090*/  LDGSTS.E.BYPASS.LTC128B.128 [R187+0x8100], [R6.64], !P4 ;  /* 0x0810000006bb7fae */ /* 0x0009e8000e101d46 */
[----:B------:R4:W-:Y:S04]  /*40a0*/  LDGSTS.E.BYPASS.LTC128B.128 [R187+0xa100], [R2.64], !P3 ;  /* 0x0a10000002bb7fae */ /* 0x0009e8000d901d46 */
[----:B---3--:R3:W1:Y:S01]  /*40b0*/  SHFL.IDX PT, R8, R5, 0x1, 0x181f ;  /* 0x00381f0005087f89 */ /* 0x00866200000e0000 */
[----:B------:R-:W-:Y:S01]  /*40c0*/  IMAD.MOV.U32 R9, RZ, RZ, R11 ;  /* 0x000000ffff097224 */ /* 0x000fe200078e000b */
[----:B-1-3--:R-:W-:-:S02]  /*40d0*/  SEL R5, RZ, 0x10, P4 ;  /* 0x00000010ff057807 */ /* 0x00afc40002000000 */
.L_x_133:
[----:B--2-4-:R-:W-:Y:S02]  /*40e0*/  IADD3 R2, -R4, 0x10, RZ ;  /* 0x0000001004027810 */ /* 0x014fe40007ffe1ff */
[----:B------:R-:W-:-:S02]  /*40f0*/  IADD3 R3, -R5, 0x10, RZ ;  /* 0x0000001005037810 */ /* 0x000fc40007ffe1ff */
[----:B------:R-:W-:Y:S02]  /*4100*/  LOP3.LUT R2, R2, 0xf, RZ, 0xc0, !PT ;  /* 0x0000000f02027812 */ /* 0x000fe400078ec0ff */
[----:B------:R-:W-:Y:S02]  /*4110*/  IADD3 R7, -R9, 0x10, RZ ;  /* 0x0000001009077810 */ /* 0x000fe40007ffe1ff */
[----:B------:R-:W-:Y:S02]  /*4120*/  IADD3 R6, P3, P2, R2, R0, R107 ;  /* 0x0000000002067210 */ /* 0x000fe40007a7e06b */
[----:B------:R-:W-:Y:S02]  /*4130*/  LOP3.LUT R3, R3, 0xf, RZ, 0xc0, !PT ;  /* 0x0000000f03037812 */ /* 0x000fe400078ec0ff */
[----:B------:R-:W-:Y:S02]  /*4140*/  LOP3.LUT R2, R7, 0xf, RZ, 0xc0, !PT ;  /* 0x0000000f07027812 */ /* 0x000fe400078ec0ff */
[----:B------:R-:W-:-:S02]  /*4150*/  ISETP.NE.U32.AND P4, PT, R4, RZ, PT ;  /* 0x000000ff0400720c */ /* 0x000fc40003f85070 */
[----:B------:R-:W-:Y:S02]  /*4160*/  IADD3.X R7, RZ, R8, R100, P3, P2 ;  /* 0x00000008ff077210 */ /* 0x000fe40001fe4464 */
[----:B------:R-:W-:Y:S02]  /*4170*/  IADD3 R4, P1, P0, R3, R0, R108 ;  /* 0x0000000003047210 */ /* 0x000fe4000783e06c */
[----:B------:R-:W-:Y:S02]  /*4180*/  ISETP.NE.U32.AND P3, PT, R5, RZ, PT ;  /* 0x000000ff0500720c */ /* 0x000fe40003f65070 */
[----:B------:R-:W-:Y:S02]  /*4190*/  ISETP.NE.U32.AND P2, PT, R9, RZ, PT ;  /* 0x000000ff0900720c */ /* 0x000fe40003f45070 */
[----:B------:R-:W-:Y:S02]  /*41a0*/  IADD3.X R5, RZ, R8, R101, P1, P0 ;  /* 0x00000008ff057210 */ /* 0x000fe40000fe0465 */
[----:B------:R-:W-:Y:S01]  /*41b0*/  IADD3 R2, P1, P0, R2, R0, R109 ;  /* 0x0000000002027210 */ /* 0x000fe2000783e06d */
[----:B------:R-:W-:Y:S01]  /*41c0*/  @!PT LDS RZ, [RZ] ;  /* 0x00000000fffff984 */ /* 0x000fe20000000800 */
[----:B------:R-:W-:Y:S01]  /*41d0*/  @!PT LDS RZ, [RZ] ;  /* 0x00000000fffff984 */ /* 0x000fe20000000800 */
[----:B------:R-:W-:Y:S01]  /*41e0*/  @!PT LDS RZ, [RZ] ;  /* 0x00000000fffff984 */ /* 0x000fe20000000800 */
[----:B------:R1:W-:Y:S03]  /*41f0*/  LDGSTS.E.BYPASS.LTC128B.128.ZFILL [R187+0x7100], [R6.64], P4 ;  /* 0x0710000006bb7fae */ /* 0x0003e6000a141d46 */
[----:B------:R-:W-:-:S03]  /*4200*/  IADD3.X R3, RZ, R8, R102, P1, P0 ;  /* 0x00000008ff037210 */ /* 0x000fc60000fe0466 */
[----:B------:R1:W-:Y:S04]  /*4210*/  LDGSTS.E.BYPASS.LTC128B.128.ZFILL [R187+0x9100], [R4.64], P3 ;  /* 0x0910000004bb7fae */ /* 0x0003e80009941d46 */
[----:B------:R1:W-:Y:S02]  /*4220*/  LDGSTS.E.BYPASS.LTC128B.128.ZFILL [R187+0xb100], [R2.64], P2 ;  /* 0x0b10000002bb7fae */ /* 0x0003e40009141d46 */
.L_x_50:
[----:B--234-:R-:W-:Y:S05]  /*4230*/  BSYNC B0 ;  /* 0x0000000000007941 */ /* 0x01cfea0003800000 */
.L_x_49:
[----:B-1----:R-:W-:Y:S01]  /*4240*/  IMAD.IADD R0, R106, 0x1, -R222 ;  /* 0x000000016a007824 */ /* 0x002fe200078e0ade */
[----:B------:R-:W0:Y:S04]  /*4250*/  LDGDEPBAR ;  /* 0x00000000000079af */ /* 0x000e280000000000 */
[C---:B------:R-:W-:Y:S02]  /*4260*/  ISETP.GT.AND P0, PT, R0.reuse, RZ, PT ;  /* 0x000000ff0000720c */ /* 0x040fe40003f04270 */
[----:B------:R-:W-:-:S02]  /*4270*/  ISETP.GT.AND P4, PT, R0, 0x1, PT ;  /* 0x000000010000780c */ /* 0x000fc40003f84270 */
[----:B------:R-:W-:Y:S02]  /*4280*/  ISETP.GT.AND P3, PT, R0, 0x8, PT ;  /* 0x000000080000780c */ /* 0x000fe40003f64270 */
[----:B------:R-:W-:Y:S02]  /*4290*/  FSEL R6, R80, -INF , P0 ;  /* 0xff80000050067808 */ /* 0x000fe40000000000 */
[----:B------:R-:W-:Y:S02]  /*42a0*/  FSEL R7, R76, -INF , P4 ;  /* 0xff8000004c077808 */ /* 0x000fe40002000000 */
[----:B------:R-:W-:Y:S02]  /*42b0*/  FSEL R10, R68, -INF , P0 ;  /* 0xff800000440a7808 */ /* 0x000fe40000000000 */
[----:B------:R-:W-:Y:S02]  /*42c0*/  FSEL R11, R67, -INF , P4 ;  /* 0xff800000430b7808 */ /* 0x000fe40002000000 */
[----:B------:R-:W-:-:S02]  /*42d0*/  ISETP.GT.AND P2, PT, R0, 0x9, PT ;  /* 0x000000090000780c */ /* 0x000fc40003f44270 */
[----:B------:R-:W-:Y:S02]  /*42e0*/  FSEL R8, R66, -INF , P3 ;  /* 0xff80000042087808 */ /* 0x000fe40001800000 */
[----:B------:R-:W-:Y:S02]  /*42f0*/  FMNMX.FTZ R2, R6, R7, !PT ;  /* 0x0000000706027209 */ /* 0x000fe40007810000 */
[----:B------:R-:W-:Y:S02]  /*4300*/  FSEL R13, R64, -INF , P3 ;  /* 0xff800000400d7808 */ /* 0x000fe40001800000 */
[----:B------:R-:W-:Y:S02]  /*4310*/  FMNMX.FTZ R3, R10, R11, !PT ;  /* 0x0000000b0a037209 */ /* 0x000fe40007810000 */
[----:B------:R-:W-:Y:S02]  /*4320*/  ISETP.GT.AND P1, PT, R0, 0x10, PT ;  /* 0x000000100000780c */ /* 0x000fe40003f24270 */
[----:B------:R-:W-:-:S02]  /*4330*/  FSEL R9, R65, -INF , P2 ;  /* 0xff80000041097808 */ /* 0x000fc40001000000 */
[----:B------:R-:W-:Y:S02]  /*4340*/  FMNMX.FTZ R2, R8, R2, !PT ;  /* 0x0000000208027209 */ /* 0x000fe40007810000 */
[----:B------:R-:W-:Y:S02]  /*4350*/  FSEL R14, R60, -INF , P2 ;  /* 0xff8000003c0e7808 */ /* 0x000fe40001000000 */
[----:B------:R-:W-:Y:S02]  /*4360*/  FMNMX.FTZ R3, R13, R3, !PT ;  /* 0x000000030d037209 */ /* 0x000fe40007810000 */
[----:B------:R-:W-:Y:S02]  /*4370*/  ISETP.GT.AND P0, PT, R0, 0x11, PT ;  /* 0x000000110000780c */ /* 0x000fe40003f04270 */
[----:B------:R-:W-:Y:S02]  /*4380*/  FSEL R15, R57, -INF , P1 ;  /* 0xff800000390f7808 */ /* 0x000fe40000800000 */
[----:B------:R-:W-:-:S02]  /*4390*/  FMNMX.FTZ R2, R9, R2, !PT ;  /* 0x0000000209027209 */ /* 0x000fc40007810000 */
[----:B------:R-:W-:Y:S02]  /*43a0*/  FSEL R23, R52, -INF , P1 ;  /* 0xff80000034177808 */ /* 0x000fe40000800000 */
[----:B------:R-:W-:Y:S02]  /*43b0*/  FMNMX.FTZ R3, R14, R3, !PT ;  /* 0x000000030e037209 */ /* 0x000fe40007810000 */
[----:B------:R-:W-:Y:S02]  /*43c0*/  ISETP.GT.AND P4, PT, R0, 0x18, PT ;  /* 0x000000180000780c */ /* 0x000fe40003f84270 */
[----:B------:R-:W-:Y:S02]  /*43d0*/  FSEL R20, R56, -INF , P0 ;  /* 0xff80000038147808 */ /* 0x000fe40000000000 */
[----:B------:R-:W-:Y:S02]  /*43e0*/  FMNMX.FTZ R2, R15, R2, !PT ;  /* 0x000000020f027209 */ /* 0x000fe40007810000 */
[----:B------:R-:W-:-:S02]  /*43f0*/  FSEL R24, R47, -INF , P0 ;  /* 0xff8000002f187808 */ /* 0x000fc40000000000 */
[----:B------:R-:W-:Y:S02]  /*4400*/  FMNMX.FTZ R3, R23, R3, !PT ;  /* 0x0000000317037209 */ /* 0x000fe40007810000 */
[----:B------:R-:W-:Y:S02]  /*4410*/  ISETP.GT.AND P3, PT, R0, 0x19, PT ;  /* 0x000000190000780c */ /* 0x000fe40003f64270 */
[----:B------:R-:W-:Y:S02]  /*4420*/  FSEL R22, R46, -INF , P4 ;  /* 0xff8000002e167808 */ /* 0x000fe40002000000 */
[----:B------:R-:W-:Y:S02]  /*4430*/  FMNMX.FTZ R2, R20, R2, !PT ;  /* 0x0000000214027209 */ /* 0x000fe40007810000 */
[----:B------:R-:W-:Y:S02]  /*4440*/  FSEL R26, R45, -INF , P4 ;  /* 0xff8000002d1a7808 */ /* 0x000fe40002000000 */
[----:B------:R-:W-:-:S02]  /*4450*/  FMNMX.FTZ R3, R24, R3, !PT ;  /* 0x0000000318037209 */ /* 0x000fc40007810000 */
[----:B------:R-:W-:Y:S02]  /*4460*/  ISETP.GT.AND P2, PT, R0, 0x20, PT ;  /* 0x000000200000780c */ /* 0x000fe40003f44270 */
[----:B------:R-:W-:Y:S02]  /*4470*/  FSEL R21, R48, -INF , P3 ;  /* 0xff80000030157808 */ /* 0x000fe40001800000 */
[----:B------:R-:W-:Y:S02]  /*4480*/  FMNMX.FTZ R2, R22, R2, !PT ;  /* 0x0000000216027209 */ /* 0x000fe40007810000 */
[----:B------:R-:W-:Y:S02]  /*4490*/  FSEL R25, R44, -INF , P3 ;  /* 0xff8000002c197808 */ /* 0x000fe40001800000 */
[----:B------:R-:W-:Y:S02]  /*44a0*/  FMNMX.FTZ R3, R26, R3, !PT ;  /* 0x000000031a037209 */ /* 0x000fe40007810000 */
        /* <DEDUP_REMOVED lines=10> */
[----:B------:R-:W-:Y:S02]  /*4550*/  FSEL R89, R30, -INF , P0 ;  /* 0xff8000001e597808 */ /* 0x000fe40000000000 */
[----:B------:R-:W-:Y:S02]  /*4560*/  FSEL R73, R32, -INF , P0 ;  /* 0xff80000020497808 */ /* 0x000fe40000000000 */
[----:B------:R-:W-:-:S02]  /*4570*/  ISETP.GT.AND P4, PT, R0, 0x29, PT ;  /* 0x000000290000780c */ /* 0x000fc40003f84270 */
[C---:B------:R-:W-:Y:S02]  /*4580*/  ISETP.GT.AND P3, PT, R0.reuse, 0x30, PT ;  /* 0x000000300000780c */ /* 0x040fe40003f64270 */
[C---:B------:R-:W-:Y:S02]  /*4590*/  ISETP.GT.AND P2, PT, R0.reuse, 0x31, PT ;  /* 0x000000310000780c */ /* 0x040fe40003f44270 */
[C---:B------:R-:W-:Y:S02]  /*45a0*/  ISETP.GT.AND P1, PT, R0.reuse, 0x38, PT ;  /* 0x000000380000780c */ /* 0x040fe40003f24270 */
[----:B------:R-:W-:Y:S02]  /*45b0*/  ISETP.GT.AND P0, PT, R0, 0x39, PT ;  /* 0x000000390000780c */ /* 0x000fe40003f04270 */
[----:B------:R-:W-:Y:S02]  /*45c0*/  FMNMX.FTZ R0, R75, R2, !PT ;  /* 0x000000024b007209 */ /* 0x000fe40007810000 */
[----:B------:R-:W-:-:S02]  /*45d0*/  FMNMX.FTZ R2, R90, R3, !PT ;  /* 0x000000035a027209 */ /* 0x000fc40007810000 */
[----:B------:R-:W-:Y:S02]  /*45e0*/  FSEL R74, R31, -INF , P4 ;  /* 0xff8000001f4a7808 */ /* 0x000fe40002000000 */
[----:B------:R-:W-:Y:S02]  /*45f0*/  FSEL R72, R33, -INF , P4 ;  /* 0xff80000021487808 */ /* 0x000fe40002000000 */
[----:B------:R-:W-:Y:S02]  /*4600*/  FMNMX.FTZ R0, R73, R0, !PT ;  /* 0x0000000049007209 */ /* 0x000fe40007810000 */
[----:B------:R-:W-:Y:S02]  /*4610*/  FMNMX.FTZ R2, R89, R2, !PT ;  /* 0x0000000259027209 */ /* 0x000fe40007810000 */
[----:B------:R-:W-:Y:S02]  /*4620*/  FSEL R157, R27, -INF , P3 ;  /* 0xff8000001b9d7808 */ /* 0x000fe40001800000 */
[----:B------:R-:W-:-:S02]  /*4630*/  FSEL R155, R29, -INF , P3 ;  /* 0xff8000001d9b7808 */ /* 0x000fc40001800000 */
[----:B------:R-:W-:Y:S02]  /*4640*/  FMNMX.FTZ R0, R72, R0, !PT ;  /* 0x0000000048007209 */ /* 0x000fe40007810000 */
[----:B------:R-:W-:Y:S02]  /*4650*/  FMNMX.FTZ R2, R74, R2, !PT ;  /* 0x000000024a027209 */ /* 0x000fe40007810000 */
[----:B------:R-:W-:Y:S02]  /*4660*/  FSEL R156, R19, -INF , P2 ;  /* 0xff800000139c7808 */ /* 0x000fe40001000000 */
[----:B------:R-:W-:Y:S02]  /*4670*/  FSEL R153, R28, -INF , P2 ;  /* 0xff8000001c997808 */ /* 0x000fe40001000000 */
        /* <DEDUP_REMOVED lines=10> */
[----:B------:R-:W-:Y:S02]  /*4720*/  FMNMX.FTZ R4, R101, R0, !PT ;  /* 0x0000000065047209 */ /* 0x000fe40007810000 */
[----:B------:R-:W-:Y:S01]  /*4730*/  FMNMX.FTZ R5, R152, R2, !PT ;  /* 0x0000000298057209 */ /* 0x000fe20007810000 */
[----:B------:R-:W-:Y:S05]  /*4740*/  BRA.DIV ~URZ, `(.L_x_53) ;  /* 0x000094127f007947 */ /* 0x000fea000b800000 */
[----:B------:R-:W1:Y:S04]  /*4750*/  SHFL.BFLY PT, R0, R4, 0x2, 0x1f ;  /* 0x0c401f0004007f89 */ /* 0x000e6800000e0000 */
[----:B------:R-:W2:Y:S01]  /*4760*/  SHFL.BFLY PT, R3, R5, 0x2, 0x1f ;  /* 0x0c401f0005037f89 */ /* 0x000ea200000e0000 */
[----:B-1----:R-:W-:-:S02]  /*4770*/  FMNMX.FTZ R0, R4, R0, !PT ;  /* 0x0000000004007209 */ /* 0x002fc40007810000 */
[----:B--2---:R-:W-:-:S03]  /*4780*/  FMNMX.FTZ R5, R5, R3, !PT ;  /* 0x0000000305057209 */ /* 0x004fc60007810000 */
[----:B------:R-:W1:Y:S04]  /*4790*/  SHFL.BFLY PT, R2, R0, 0x1, 0x1f ;  /* 0x0c201f0000027f89 */ /* 0x000e6800000e0000 */
[----:B------:R2:W3:Y:S01]  /*47a0*/  SHFL.BFLY PT, R3, R5, 0x1, 0x1f ;  /* 0x0c201f0005037f89 */ /* 0x0004e200000e0000 */
[----:B-1----:R-:W-:-:S05]  /*47b0*/  FMNMX.FTZ R100, R0, R2, !PT ;  /* 0x0000000200647209 */ /* 0x002fca0007810000 */
.L_x_134:
[C---:B------:R-:W-:Y:S01]  /*47c0*/  FMUL.FTZ R2, R100.reuse, c[0x0][0x2d0] ;  /* 0x0000b40064027a20 */ /* 0x040fe20000410000 */
[----:B------:R-:W-:Y:S01]  /*47d0*/  FSETP.NEU.FTZ.AND P0, PT, R100, -INF , PT ;  /* 0xff8000006400780b */ /* 0x000fe20003f1d000 */
[----:B------:R-:W-:Y:S01]  /*47e0*/  WARPSYNC 0xffffffff ;  /* 0xffffffff00007948 */ /* 0x000fe20003800000 */
[----:B---3--:R-:W-:Y:S01]  /*47f0*/  FMNMX.FTZ R12, R3, R5, !PT ;  /* 0x00000005030c7209 */ /* 0x008fe20007810000 */
[----:B------:R-:W-:Y:S01]  /*4800*/  LDSM.16.MT88.4 R16, [R177] ;  /* 0x00000000b110783b */ /* 0x000fe20000004200 */
[----:B------:R-:W-:-:S02]  /*4810*/  FSEL R2, R2, RZ, P0 ;  /* 0x000000ff02027208 */ /* 0x000fc40000000000 */
[----:B------:R-:W-:Y:S01]  /*4820*/  FSETP.NEU.FTZ.AND P0, PT, R12, -INF , PT ;  /* 0xff8000000c00780b */ /* 0x000fe20003f1d000 */
[----:B------:R-:W-:Y:S02]  /*4830*/  LDSM.16.MT88.4 R32, [R180] ;  /* 0x00000000b420783b */ /* 0x000fe40000004200 */
[--C-:B------:R-:W-:Y:S02]  /*4840*/  FFMA.FTZ R0, R6, c[0x0][0x2d0], -R2.reuse ;  /* 0x0000b40006007a23 */ /* 0x100fe40000010802 */
[--C-:B------:R-:W-:Y:S01]  /*4850*/  FFMA.FTZ R3, R8, c[0x0][0x2d0], -R2.reuse ;  /* 0x0000b40008037a23 */ /* 0x100fe20000010802 */
[----:B------:R-:W-:Y:S01]  /*4860*/  LDSM.16.MT88.4 R44, [R178+0x800] ;  /* 0x00080000b22c783b */ /* 0x000fe20000004200 */
[----:B------:R1:W-:Y:S03]  /*4870*/  MUFU.EX2 R169, R0 ;  /* 0x0000000000a97308 */ /* 0x0003e60000000800 */
[----:B------:R-:W-:Y:S04]  /*4880*/  LDSM.16.MT88.4 R48, [R177+0x800] ;  /* 0x00080000b130783b */ /* 0x000fe80000004200 */
[----:B------:R-:W-:Y:S01]  /*4890*/  LDSM.16.MT88.4 R40, [R180+0x800] ;  /* 0x00080000b428783b */ /* 0x000fe20000004200 */
[----:B------:R3:W-:Y:S03]  /*48a0*/  MUFU.EX2 R173, R3 ;  /* 0x0000000300ad7308 */ /* 0x0007e60000000800 */
[----:B------:R-:W-:Y:S04]  /*48b0*/  LDSM.16.MT88.4 R64, [R178+0x2000] ;  /* 0x00200000b240783b */ /* 0x000fe80000004200 */
[----:B------:R-:W-:Y:S01]  /*48c0*/  LDSM.16.MT88.4 R60, [R177+0x2000] ;  /* 0x00200000b13c783b */ /* 0x000fe20000004200 */
[----:B-1----:R-:W-:-:S03]  /*48d0*/  FFMA.FTZ R0, R7, c[0x0][0x2d0], -R2 ;  /* 0x0000b40007007a23 */ /* 0x002fc60000010802 */
[----:B--2---:R-:W1:Y:S01]  /*48e0*/  LDSM.16.MT88.4 R4, [R178] ;  /* 0x00000000b204783b */ /* 0x004e620000004200 */
[----:B------:R2:W4:Y:S03]  /*48f0*/  MUFU.EX2 R168, R0 ;  /* 0x0000000000a87308 */ /* 0x0005260000000800 */
[----:B------:R-:W-:Y:S01]  /*4900*/  LDSM.16.MT88.4 R68, [R177+0x4000] ;  /* 0x00400000b144783b */ /* 0x000fe20000004200 */
[----:B---3--:R-:W-:-:S04]  /*4910*/  FFMA.FTZ R3, R9, c[0x0][0x2d0], -R2 ;  /* 0x0000b40009037a23 */ /* 0x008fc80000010802 */
[----:B------:R3:W5:Y:S01]  /*4920*/  MUFU.EX2 R172, R3 ;  /* 0x0000000300ac7308 */ /* 0x0007620000000800 */
[----:B--2---:R-:W-:Y:S01]  /*4930*/  FMUL.FTZ R0, R12, c[0x0][0x2d0] ;  /* 0x0000b4000c007a20 */ /* 0x004fe20000410000 */
[----:B----4-:R-:W-:-:S04]  /*4940*/  F2FP.BF16.PACK_AB R8, R168, R169 ;  /* 0x000000a9a808723e */ /* 0x010fc800000010ff */
[----:B------:R-:W-:-:S05]  /*4950*/  FSEL R0, R0, RZ, P0 ;  /* 0x000000ff00007208 */ /* 0x000fca0000000000 */
[----:B---3--:R-:W-:Y:S01]  /*4960*/  FFMA.FTZ R3, R10, c[0x0][0x2d0], -R0 ;  /* 0x0000b4000a037a23 */ /* 0x008fe20000010800 */
[----:B-----5:R-:W-:-:S03]  /*4970*/  F2FP.BF16.PACK_AB R10, R172, R173 ;  /* 0x000000adac0a723e */ /* 0x020fc600000010ff */
[----:B------:R2:W-:Y:S02]  /*4980*/  MUFU.EX2 R166, R3 ;  /* 0x0000000300a67308 */ /* 0x0005e40000000800 */
[----:B--2---:R-:W-:-:S06]  /*4990*/  FFMA.FTZ R3, R11, c[0x0][0x2d0], -R0 ;  /* 0x0000b4000b037a23 */ /* 0x004fcc0000010800 */
[----:B------:R2:W3:Y:S02]  /*49a0*/  MUFU.EX2 R165, R3 ;  /* 0x0000000300a57308 */ /* 0x0004e40000000800 */
[----:B--2---:R-:W-:Y:S01]  /*49b0*/  FFMA.FTZ R3, R13, c[0x0][0x2d0], -R0 ;  /* 0x0000b4000d037a23 */ /* 0x004fe20000010800 */
[----:B---3--:R-:W-:-:S05]  /*49c0*/  F2FP.BF16.PACK_AB R9, R165, R166 ;  /* 0x000000a6a509723e */ /* 0x008fca00000010ff */
[----:B------:R2:W-:Y:S02]  /*49d0*/  MUFU.EX2 R171, R3 ;  /* 0x0000000300ab7308 */ /* 0x0005e40000000800 */
[----:B--2---:R-:W-:-:S06]  /*49e0*/  FFMA.FTZ R3, R14, c[0x0][0x2d0], -R0 ;  /* 0x0000b4000e037a23 */ /* 0x004fcc0000010800 */
[----:B------:R2:W3:Y:S02]  /*49f0*/  MUFU.EX2 R170, R3 ;  /* 0x0000000300aa7308 */ /* 0x0004e40000000800 */
[----:B--2---:R-:W-:Y:S01]  /*4a00*/  FFMA.FTZ R3, R15, c[0x0][0x2d0], -R2 ;  /* 0x0000b4000f037a23 */ /* 0x004fe20000010802 */
[----:B---3--:R-:W-:-:S05]  /*4a10*/  F2FP.BF16.PACK_AB R11, R170, R171 ;  /* 0x000000abaa0b723e */ /* 0x008fca00000010ff */
[----:B------:R2:W-:Y:S02]  /*4a20*/  MUFU.EX2 R190, R3 ;  /* 0x0000000300be7308 */ /* 0x0005e40000000800 */
[C---:B-1----:R-:W-:Y:S08]  /*4a30*/  HMMA.16816.F32.BF16 R36, R8.reuse, R4, RZ ;  /* 0x000000040824723c */ /* 0x042ff000000418ff */
[----:B------:R-:W-:Y:S01]  /*4a40*/  HMMA.16816.F32.BF16 R56, R8, R16, RZ ;  /* 0x000000100838723c */ /* 0x000fe200000418ff */
[----:B--2---:R-:W-:-:S04]  /*4a50*/  FFMA.FTZ R3, R20, c[0x0][0x2d0], -R2 ;  /* 0x0000b40014037a23 */ /* 0x004fc80000010802 */
[----:B------:R1:W2:Y:S03]  /*4a60*/  MUFU.EX2 R195, R3 ;  /* 0x0000000300c37308 */ /* 0x0002a60000000800 */
[C---:B------:R-:W-:Y:S08]  /*4a70*/  HMMA.16816.F32.BF16 R52, R8.reuse, R18, RZ ;  /* 0x000000120834723c */ /* 0x040ff000000418ff */
[----:B------:R-:W-:Y:S01]  /*4a80*/  HMMA.16816.F32.BF16 R28, R8, R6, RZ ;  /* 0x00000006081c723c */ /* 0x000fe200000418ff */
[----:B-1----:R-:W-:-:S07]  /*4a90*/  FFMA.FTZ R3, R22, c[0x0][0x2d0], -R2 ;  /* 0x0000b40016037a23 */ /* 0x002fce0000010802 */
[----:B------:R-:W-:Y:S01]  /*4aa0*/  HMMA.16816.F32.BF16 R16, R8, R34, RZ ;  /* 0x000000220810723c */ /* 0x000fe200000418ff */
[----:B--2---:R-:W-:Y:S01]  /*4ab0*/  F2FP.BF16.PACK_AB R4, R195, R190 ;  /* 0x000000bec304723e */ /* 0x004fe200000010ff */
[----:B------:R1:W-:Y:S02]  /*4ac0*/  MUFU.EX2 R191, R3 ;  /* 0x0000000300bf7308 */ /* 0x0003e40000000800 */
[----:B-1----:R-:W-:-:S06]  /*4ad0*/  FFMA.FTZ R3, R21, c[0x0][0x2d0], -R2 ;  /* 0x0000b40015037a23 */ /* 0x002fcc0000010802 */
[----:B------:R1:W2:Y:S02]  /*4ae0*/  MUFU.EX2 R219, R3 ;  /* 0x0000000300db7308 */ /* 0x0002a40000000800 */
[--C-:B-1----:R-:W-:Y:S01]  /*4af0*/  FFMA.FTZ R3, R23, c[0x0][0x2d0], -R0.reuse ;  /* 0x0000b40017037a23 */ /* 0x102fe20000010800 */
[----:B--2---:R-:W-:Y:S01]  /*4b00*/  F2FP.BF16.PACK_AB R6, R219, R191 ;  /* 0x000000bfdb06723e */ /* 0x004fe200000010ff */
[----:B------:R-:W-:Y:S04]  /*4b10*/  HMMA.16816.F32.BF16 R20, R8, R32, RZ ;  /* 0x000000200814723c */ /* 0x000fe800000418ff */
[----:B------:R1:W-:Y:S02]  /*4b20*/  MUFU.EX2 R175, R3 ;  /* 0x0000000300af7308 */ /* 0x0003e40000000800 */
[----:B-1----:R-:W-:-:S06]  /*4b30*/  FFMA.FTZ R3, R24, c[0x0][0x2d0], -R0 ;  /* 0x0000b40018037a23 */ /* 0x002fcc0000010800 */
[----:B------:R1:W2:Y:S02]  /*4b40*/  MUFU.EX2 R182, R3 ;  /* 0x0000000300b67308 */ /* 0x0002a40000000800 */
[----:B-1----:R-:W-:Y:S01]  /*4b50*/  FFMA.FTZ R3, R26, c[0x0][0x2d0], -R0 ;  /* 0x0000b4001a037a23 */ /* 0x002fe20000010800 */
[----:B--2---:R-:W-:-:S05]  /*4b60*/  F2FP.BF16.PACK_AB R5, R182, R175 ;  /* 0x000000afb605723e */ /* 0x004fca00000010ff */
[----:B------:R1:W-:Y:S02]  /*4b70*/  MUFU.EX2 R174, R3 ;  /* 0x0000000300ae7308 */ /* 0x0003e40000000800 */
[----:B-1----:R-:W-:Y:S02]  /*4b80*/  FFMA.FTZ R3, R25, c[0x0][0x2d0], -R0 ;  /* 0x0000b40019037a23 */ /* 0x002fe40000010800 */
[----:B------:R-:W1:Y:S04]  /*4b90*/  LDSM.16.MT88.4 R24, [R179] ;  /* 0x00000000b318783b */ /* 0x000e680000004200 */
[----:B------:R-:W2:Y:S02]  /*4ba0*/  MUFU.EX2 R181, R3 ;  /* 0x0000000300b57308 */ /* 0x000ea40000000800 */
[----:B--2---:R-:W-:Y:S01]  /*4bb0*/  F2FP.BF16.PACK_AB R7, R181, R174 ;  /* 0x000000aeb507723e */ /* 0x004fe200000010ff */
[----:B------:R-:W-:-:S05]  /*4bc0*/  FFMA.FTZ R3, R88, c[0x0][0x2d0], -R2 ;  /* 0x0000b40058037a23 */ /* 0x000fca0000010802 */
[----:B------:R2:W-:Y:S01]  /*4bd0*/  MUFU.EX2 R160, R3 ;  /* 0x0000000300a07308 */ /* 0x0005e20000000800 */
[C---:B------:R-:W-:Y:S01]  /*4be0*/  HMMA.16816.F32.BF16 R144, R4.reuse, R44, R36 ;  /* 0x0000002c0490723c */ /* 0x040fe20000041824 */
[----:B------:R-:W3:Y:S07]  /*4bf0*/  LDSM.16.MT88.4 R36, [R178+0x2800] ;  /* 0x00280000b224783b */ /* 0x000eee0000004200 */
[----:B------:R-:W-:Y:S01]  /*4c00*/  HMMA.16816.F32.BF16 R132, R4, R48, R56 ;  /* 0x000000300484723c */ /* 0x000fe20000041838 */
[----:B------:R-:W4:Y:S01]  /*4c10*/  LDSM.16.MT88.4 R56, [R179+0x2000] ;  /* 0x00200000b338783b */ /* 0x000f220000004200 */
[----:B--2---:R-:W-:-:S06]  /*4c20*/  FFMA.FTZ R3, R75, c[0x0][0x2d0], -R2 ;  /* 0x0000b4004b037a23 */ /* 0x004fcc0000010802 */
[C---:B------:R-:W-:Y:S01]  /*4c30*/  HMMA.16816.F32.BF16 R124, R4.reuse, R50, R52 ;  /* 0x00000032047c723c */ /* 0x040fe20000041834 */
[----:B------:R-:W2:Y:S01]  /*4c40*/  LDSM.16.MT88.4 R52, [R179+0x800] ;  /* 0x00080000b334783b */ /* 0x000ea20000004200 */
[----:B------:R5:W1:Y:S03]  /*4c50*/  MUFU.EX2 R163, R3 ;  /* 0x0000000300a37308 */ /* 0x000a660000000800 */
[----:B------:R-:W-:Y:S03]  /*4c60*/  LDSM.16.MT88.4 R48, [R180+0x2000] ;  /* 0x00200000b430783b */ /* 0x000fe60000004200 */
[----:B------:R-:W-:Y:S08]  /*4c70*/  HMMA.16816.F32.BF16 R136, R4, R42, R16 ;  /* 0x0000002a0488723c */ /* 0x000ff00000041810 */
[----:B------:R-:W-:Y:S01]  /*4c80*/  HMMA.16816.F32.BF16 R16, R8, R66, RZ ;  /* 0x000000420810723c */ /* 0x000fe200000418ff */
[----:B-----5:R-:W-:-:S04]  /*4c90*/  FFMA.FTZ R3, R73, c[0x0][0x2d0], -R2 ;  /* 0x0000b40049037a23 */ /* 0x020fc80000010802 */
[----:B------:R5:W-:Y:S03]  /*4ca0*/  MUFU.EX2 R162, R3 ;  /* 0x0000000300a27308 */ /* 0x000be60000000800 */
[----:B------:R-:W-:Y:S01]  /*4cb0*/  HMMA.16816.F32.BF16 R140, R4, R40, R20 ;  /* 0x00000028048c723c */ /* 0x000fe20000041814 */
[----:B------:R-:W-:Y:S07]  /*4cc0*/  LDSM.16.MT88.4 R40, [R177+0x2800] ;  /* 0x00280000b128783b */ /* 0x000fee0000004200 */
[----:B------:R-:W-:Y:S01]  /*4cd0*/  HMMA.16816.F32.BF16 R20, R8, R64, RZ ;  /* 0x000000400814723c */ /* 0x000fe200000418ff */
[----:B------:R-:W2:Y:S01]  /*4ce0*/  LDSM.16.MT88.4 R64, [R179+0x2800] ;  /* 0x00280000b340783b */ /* 0x000ea20000004200 */
[----:B-----5:R-:W-:-:S06]  /*4cf0*/  FFMA.FTZ R3, R72, c[0x0][0x2d0], -R2 ;  /* 0x0000b40048037a23 */ /* 0x020fcc0000010802 */
[----:B-1----:R-:W-:Y:S01]  /*4d00*/  HMMA.16816.F32.BF16 R32, R8, R26, RZ ;  /* 0x0000001a0820723c */ /* 0x002fe200000418ff */
[----:B------:R1:W5:Y:S07]  /*4d10*/  MUFU.EX2 R164, R3 ;  /* 0x0000000300a47308 */ /* 0x00036e0000000800 */
[----:B---3--:R-:W-:Y:S08]  /*4d20*/  HMMA.16816.F32.BF16 R104, R4, R38, R16 ;  /* 0x000000260468723c */ /* 0x008ff00000041810 */
[----:B----4-:R-:W-:Y:S01]  /*4d30*/  HMMA.16816.F32.BF16 R16, R8, R56, RZ ;  /* 0x000000380810723c */ /* 0x010fe200000418ff */
[----:B-1----:R-:W-:-:S04]  /*4d40*/  FFMA.FTZ R3, R91, c[0x0][0x2d0], -R0 ;  /* 0x0000b4005b037a23 */ /* 0x002fc80000010800 */
[----:B------:R1:W-:Y:S03]  /*4d50*/  MUFU.EX2 R15, R3 ;  /* 0x00000003000f7308 */ /* 0x0003e60000000800 */
[C---:B------:R-:W-:Y:S08]  /*4d60*/  HMMA.16816.F32.BF16 R116, R4.reuse, R46, R28 ;  /* 0x0000002e0474723c */ /* 0x040ff0000004181c */
[----:B------:R-:W-:Y:S01]  /*4d70*/  HMMA.16816.F32.BF16 R120, R4, R36, R20 ;  /* 0x000000240478723c */ /* 0x000fe20000041814 */
[----:B------:R-:W3:Y:S01]  /*4d80*/  LDSM.16.MT88.4 R36, [R177+0x4800] ;  /* 0x00480000b124783b */ /* 0x000ee20000004200 */
[----:B-1----:R-:W-:-:S06]  /*4d90*/  FFMA.FTZ R3, R90, c[0x0][0x2d0], -R0 ;  /* 0x0000b4005a037a23 */ /* 0x002fcc0000010800 */
[----:B------:R-:W-:Y:S01]  /*4da0*/  HMMA.16816.F32.BF16 R28, R8, R60, RZ ;  /* 0x0000003c081c723c */ /* 0x000fe200000418ff */
[----:B------:R1:W4:Y:S07]  /*4db0*/  MUFU.EX2 R159, R3 ;  /* 0x00000003009f7308 */ /* 0x00032e0000000800 */
[----:B--2---:R-:W-:Y:S01]  /*4dc0*/  HMMA.16816.F32.BF16 R112, R4, R54, R32 ;  /* 0x000000360470723c */ /* 0x004fe20000041820 */
[----:B------:R-:W2:Y:S07]  /*4dd0*/  LDSM.16.MT88.4 R32, [R178+0x4000] ;  /* 0x00400000b220783b */ /* 0x000eae0000004200 */
[----:B------:R-:W-:Y:S01]  /*4de0*/  HMMA.16816.F32.BF16 R44, R8, R24, RZ ;  /* 0x00000018082c723c */ /* 0x000fe200000418ff */
[----:B-1----:R-:W-:-:S04]  /*4df0*/  FFMA.FTZ R3, R89, c[0x0][0x2d0], -R0 ;  /* 0x0000b40059037a23 */ /* 0x002fc80000010800 */
[----:B------:R1:W-:Y:S03]  /*4e00*/  MUFU.EX2 R158, R3 ;  /* 0x00000003009e7308 */ /* 0x0003e60000000800 */
[----:B------:R-:W-:Y:S08]  /*4e10*/  HMMA.16816.F32.BF16 R84, R4, R64, R16 ;  /* 0x000000400454723c */ /* 0x000ff00000041810 */
[----:B------:R-:W-:Y:S01]  /*4e20*/  HMMA.16816.F32.BF16 R16, R8, R68, RZ ;  /* 0x000000440810723c */ /* 0x000fe200000418ff */
[----:B-1----:R-:W-:-:S07]  /*4e30*/  FFMA.FTZ R3, R74, c[0x0][0x2d0], -R0 ;  /* 0x0000b4004a037a23 */ /* 0x002fce0000010800 */
[----:B------:R-:W-:Y:S01]  /*4e40*/  HMMA.16816.F32.BF16 R24, R8, R62, RZ ;  /* 0x0000003e0818723c */ /* 0x000fe200000418ff */
[----:B------:R-:W1:Y:S01]  /*4e50*/  LDSM.16.MT88.4 R60, [R180+0x2800] ;  /* 0x00280000b43c783b */ /* 0x000e620000004200 */
[----:B------:R2:W1:Y:S06]  /*4e60*/  MUFU.EX2 R161, R3 ;  /* 0x0000000300a17308 */ /* 0x00046c0000000800 */
[C---:B------:R-:W-:Y:S01]  /*4e70*/  HMMA.16816.F32.BF16 R128, R4.reuse, R40, R28 ;  /* 0x000000280480723c */ /* 0x040fe2000004181c */
[----:B------:R-:W1:Y:S07]  /*4e80*/  LDSM.16.MT88.4 R28, [R178+0x4800] ;  /* 0x00480000b21c783b */ /* 0x000e6e0000004200 */
[----:B------:R-:W-:Y:S01]  /*4e90*/  HMMA.16816.F32.BF16 R148, R4, R52, R44 ;  /* 0x000000340494723c */ /* 0x000fe2000004182c */
[----:B--2---:R-:W-:-:S07]  /*4ea0*/  FFMA.FTZ R3, R155, c[0x0][0x2d0], -R2 ;  /* 0x0000b4009b037a23 */ /* 0x004fce0000010802 */
[C---:B------:R-:W-:Y:S08]  /*4eb0*/  HMMA.16816.F32.BF16 R20, R8.reuse, R50, RZ ;  /* 0x000000320814723c */ /* 0x040ff000000418ff */
[----:B------:R-:W-:Y:S08]  /*4ec0*/  HMMA.16816.F32.BF16 R44, R8, R48, RZ ;  /* 0x00000030082c723c */ /* 0x000ff000000418ff */
[----:B---3--:R-:W-:Y:S08]  /*4ed0*/  HMMA.16816.F32.BF16 R76, R4, R36, R16 ;  /* 0x00000024044c723c */ /* 0x008ff00000041810 */
[----:B------:R-:W-:Y:S08]  /*4ee0*/  HMMA.16816.F32.BF16 R16, R8, R34, RZ ;  /* 0x000000220810723c */ /* 0x000ff000000418ff */
[----:B------:R-:W-:Y:S08]  /*4ef0*/  HMMA.16816.F32.BF16 R108, R4, R42, R24 ;  /* 0x0000002a046c723c */ /* 0x000ff00000041818 */
[----:B------:R-:W-:Y:S08]  /*4f00*/  HMMA.16816.F32.BF16 R24, R8, R58, RZ ;  /* 0x0000003a0818723c */ /* 0x000ff000000418ff */
[C---:B-1----:R-:W-:Y:S08]  /*4f10*/  HMMA.16816.F32.BF16 R92, R4.reuse, R62, R20 ;  /* 0x0000003e045c723c */ /* 0x042ff00000041814 */
[----:B------:R-:W-:Y:S08]  /*4f20*/  HMMA.16816.F32.BF16 R96, R4, R60, R44 ;  /* 0x0000003c0460723c */ /* 0x000ff0000004182c */
[----:B------:R-:W-:Y:S01]  /*4f30*/  HMMA.16816.F32.BF16 R20, R8, R32, RZ ;  /* 0x000000200814723c */ /* 0x000fe200000418ff */
[----:B------:R-:W1:Y:S07]  /*4f40*/  LDSM.16.MT88.4 R32, [R180+0x4000] ;  /* 0x00400000b420783b */ /* 0x000e6e0000004200 */
[C---:B------:R-:W-:Y:S01]  /*4f50*/  HMMA.16816.F32.BF16 R44, R4.reuse, R30, R16 ;  /* 0x0000001e042c723c */ /* 0x040fe20000041810 */
[----:B------:R-:W2:Y:S07]  /*4f60*/  LDSM.16.MT88.4 R16, [R179+0x4000] ;  /* 0x00400000b310783b */ /* 0x000eae0000004200 */
[----:B------:R-:W-:Y:S08]  /*4f70*/  HMMA.16816.F32.BF16 R80, R4, R66, R24 ;  /* 0x000000420450723c */ /* 0x000ff00000041818 */
[----:B------:R-:W-:Y:S08]  /*4f80*/  HMMA.16816.F32.BF16 R24, R8, R70, RZ ;  /* 0x000000460818723c */ /* 0x000ff000000418ff */
[----:B------:R-:W-:Y:S01]  /*4f90*/  HMMA.16816.F32.BF16 R48, R4, R28, R20 ;  /* 0x0000001c0430723c */ /* 0x000fe20000041814 */
[----:B------:R-:W3:Y:S07]  /*4fa0*/  LDSM.16.MT88.4 R28, [R180+0x4800] ;  /* 0x00480000b41c783b */ /* 0x000eee0000004200 */
[----:B-1----:R-:W-:Y:S08]  /*4fb0*/  HMMA.16816.F32.BF16 R20, R8, R34, RZ ;  /* 0x000000220814723c */ /* 0x002ff000000418ff */
[----:B------:R-:W-:Y:S08]  /*4fc0*/  HMMA.16816.F32.BF16 R52, R4, R38, R24 ;  /* 0x000000260434723c */ /* 0x000ff00000041818 */
[C---:B------:R-:W-:Y:S08]  /*4fd0*/  HMMA.16816.F32.BF16 R24, R8.reuse, R32, RZ ;  /* 0x000000200818723c */ /* 0x040ff000000418ff */
[C---:B--2---:R-:W-:Y:S08]  /*4fe0*/  HMMA.16816.F32.BF16 R32, R8.reuse, R16, RZ ;  /* 0x000000100820723c */ /* 0x044ff000000418ff */
[----:B------:R-:W-:Y:S01]  /*4ff0*/  HMMA.16816.F32.BF16 R8, R8, R18, RZ ;  /* 0x000000120808723c */ /* 0x000fe200000418ff */
[----:B------:R-:W1:Y:S07]  /*5000*/  LDSM.16.MT88.4 R16, [R179+0x4800] ;  /* 0x00480000b310783b */ /* 0x000e6e0000004200 */
[C---:B---3--:R-:W-:Y:S08]  /*5010*/  HMMA.16816.F32.BF16 R24, R4.reuse, R28, R24 ;  /* 0x0000001c0418723c */ /* 0x048ff00000041818 */
[C---:B------:R-:W-:Y:S08]  /*5020*/  HMMA.16816.F32.BF16 R20, R4.reuse, R30, R20 ;  /* 0x0000001e0414723c */ /* 0x040ff00000041814 */
[C---:B-1----:R-:W-:Y:S08]  /*5030*/  HMMA.16816.F32.BF16 R32, R4.reuse, R16, R32 ;  /* 0x000000100420723c */ /* 0x042ff00000041820 */
[----:B------:R-:W-:Y:S01]  /*5040*/  HMMA.16816.F32.BF16 R16, R4, R18, R8 ;  /* 0x000000120410723c */ /* 0x000fe20000041808 */
[----:B------:R-:W1:Y:S06]  /*5050*/  LDSM.16.MT88.4 R8, [R177+0x1000] ;  /* 0x00100000b108783b */ /* 0x000e6c0000004200 */
[----:B------:R-:W-:-:S02]  /*5060*/  F2FP.BF16.PACK_AB R4, R163, R160 ;  /* 0x000000a0a304723e */ /* 0x000fc400000010ff */
[----:B-----5:R-:W-:Y:S02]  /*5070*/  F2FP.BF16.PACK_AB R6, R164, R162 ;  /* 0x000000a2a406723e */ /* 0x020fe400000010ff */
[----:B----4-:R-:W-:Y:S02]  /*5080*/  F2FP.BF16.PACK_AB R5, R159, R15 ;  /* 0x0000000f9f05723e */ /* 0x010fe400000010ff */
[----:B------:R-:W-:-:S07]  /*5090*/  F2FP.BF16.PACK_AB R7, R161, R158 ;  /* 0x0000009ea107723e */ /* 0x000fce00000010ff */
[C---:B-1----:R-:W-:Y:S08]  /*50a0*/  HMMA.16816.F32.BF16 R132, R4.reuse, R8, R132 ;  /* 0x000000080484723c */ /* 0x042ff00000041884 */
[C---:B------:R-:W-:Y:S01]  /*50b0*/  HMMA.16816.F32.BF16 R28, R4.reuse, R10, R124 ;  /* 0x0000000a041c723c */ /* 0x040fe2000004187c */
[----:B------:R-:W1:Y:S07]  /*50c0*/  LDSM.16.MT88.4 R8, [R178+0x1000] ;  /* 0x00100000b208783b */ /* 0x000e6e0000004200 */
        /* <DEDUP_REMOVED lines=8> */
[----:B------:R-:W1:Y:S04]  /*5150*/  LDSM.16.MT88.4 R8, [R177+0x3000] ;  /* 0x00300000b108783b */ /* 0x000e680000004200 */
[----:B------:R-:W-:Y:S03]  /*5160*/  LDSM.16.MT88.4 R112, [R180+0x1800] ;  /* 0x00180000b470783b */ /* 0x000fe60000004200 */
[C---:B-1----:R-:W-:Y:S01]  /*5170*/  HMMA.16816.F32.BF16 R60, R4.reuse, R8, R128 ;  /* 0x00000008043c723c */ /* 0x042fe20000041880 */
[----:B------:R-:W-:Y:S07]  /*5180*/  LDSM.16.MT88.4 R128, [R177+0x1800] ;  /* 0x00180000b180783b */ /* 0x000fee0000004200 */
[C---:B------:R-:W-:Y:S01]  /*5190*/  HMMA.16816.F32.BF16 R64, R4.reuse, R10, R108 ;  /* 0x0000000a0440723c */ /* 0x040fe2000004186c */
[----:B------:R-:W1:Y:S07]  /*51a0*/  LDSM.16.MT88.4 R8, [R178+0x3000] ;  /* 0x00300000b208783b */ /* 0x000e6e0000004200 */
[C---:B-1----:R-:W-:Y:S01]  /*51b0*/  HMMA.16816.F32.BF16 R68, R4.reuse, R8, R120 ;  /* 0x000000080444723c */ /* 0x042fe20000041878 */
[----:B------:R-:W-:Y:S07]  /*51c0*/  LDSM.16.MT88.4 R120, [R178+0x1800] ;  /* 0x00180000b278783b */ /* 0x000fee0000004200 */
[C---:B------:R-:W-:Y:S01]  /*51d0*/  HMMA.16816.F32.BF16 R72, R4.reuse, R10, R104 ;  /* 0x0000000a0448723c */ /* 0x040fe20000041868 */
[----:B------:R-:W1:Y:S04]  /*51e0*/  LDSM.16.MT88.4 R8, [R180+0x3000] ;  /* 0x00300000b408783b */ /* 0x000e680000004200 */
[----:B------:R-:W-:Y:S03]  /*51f0*/  LDSM.16.MT88.4 R104, [R179+0x1800] ;  /* 0x00180000b368783b */ /* 0x000fe60000004200 */
        /* <DEDUP_REMOVED lines=9> */
[C---:B-1----:R-:W-:Y:S01]  /*5290*/  HMMA.16816.F32.BF16 R140, R4.reuse, R8, R48 ;  /* 0x00000008048c723c */ /* 0x042fe20000041830 */
[----:B------:R-:W-:Y:S07]  /*52a0*/  LDSM.16.MT88.4 R48, [R178+0x3800] ;  /* 0x00380000b230783b */ /* 0x000fee0000004200 */
[C---:B------:R-:W-:Y:S01]  /*52b0*/  HMMA.16816.F32.BF16 R92, R4.reuse, R10, R44 ;  /* 0x0000000a045c723c */ /* 0x040fe2000004182c */
[----:B------:R-:W1:Y:S07]  /*52c0*/  LDSM.16.MT88.4 R8, [R180+0x5000] ;  /* 0x00500000b408783b */ /* 0x000e6e0000004200 */
[C---:B-1----:R-:W-:Y:S08]  /*52d0*/  HMMA.16816.F32.BF16 R24, R4.reuse, R8, R24 ;  /* 0x000000080418723c */ /* 0x042ff00000041818 */
[C---:B------:R-:W-:Y:S01]  /*52e0*/  HMMA.16816.F32.BF16 R20, R4.reuse, R10, R20 ;  /* 0x0000000a0414723c */ /* 0x040fe20000041814 */
[----:B------:R-:W1:Y:S07]  /*52f0*/  LDSM.16.MT88.4 R8, [R179+0x5000] ;  /* 0x00500000b308783b */ /* 0x000e6e0000004200 */
[C---:B-1----:R-:W-:Y:S01]  /*5300*/  HMMA.16816.F32.BF16 R16, R4.reuse, R10, R16 ;  /* 0x0000000a0410723c */ /* 0x042fe20000041810 */
[----:B------:R1:W-:Y:S07]  /*5310*/  MUFU.EX2 R11, R3 ;  /* 0x00000003000b7308 */ /* 0x0003ee0000000800 */
[----:B------:R-:W-:Y:S07]  /*5320*/  HMMA.16816.F32.BF16 R32, R4, R8, R32 ;  /* 0x000000080420723c */ /* 0x000fee0000041820 */
[----:B------:R-:W-:-:S02]  /*5330*/  FADD.FTZ R4, R166, R165 ;  /* 0x000000a5a6047221 */ /* 0x000fc40000010000 */
[----:B-1----:R-:W-:-:S04]  /*5340*/  FFMA.FTZ R3, R153, c[0x0][0x2d0], -R2 ;  /* 0x0000b40099037a23 */ /* 0x002fc80000010802 */
[----:B------:R1:W2:Y:S02]  /*5350*/  MUFU.EX2 R14, R3 ;  /* 0x00000003000e7308 */ /* 0x0002a40000000800 */
[--C-:B-1----:R-:W-:Y:S01]  /*5360*/  FFMA.FTZ R3, R102, c[0x0][0x2d0], -R2.reuse ;  /* 0x0000b40066037a23 */ /* 0x102fe20000010802 */
[----:B--2---:R-:W-:Y:S01]  /*5370*/  F2FP.BF16.PACK_AB R96, R14, R11 ;  /* 0x0000000b0e60723e */ /* 0x004fe200000010ff */
[----:B------:R-:W-:-:S04]  /*5380*/  FFMA.FTZ R2, R101, c[0x0][0x2d0], -R2 ;  /* 0x0000b40065027a23 */ /* 0x000fc80000010802 */
[----:B------:R1:W-:Y:S08]  /*5390*/  MUFU.EX2 R13, R3 ;  /* 0x00000003000d7308 */ /* 0x0003f00000000800 */
[----:B------:R2:W3:Y:S01]  /*53a0*/  MUFU.EX2 R193, R2 ;  /* 0x0000000200c17308 */ /* 0x0004e20000000800 */
[----:B-1----:R-:W-:Y:S02]  /*53b0*/  FADD.FTZ R3, R169, R168 ;  /* 0x000000a8a9037221 */ /* 0x002fe40000010000 */
[----:B--2---:R-:W-:Y:S01]  /*53c0*/  FFMA.FTZ R2, R157, c[0x0][0x2d0], -R0 ;  /* 0x0000b4009d027a23 */ /* 0x004fe20000010800 */
[----:B---3--:R-:W-:-:S04]  /*53d0*/  F2FP.BF16.PACK_AB R98, R193, R13 ;  /* 0x0000000dc162723e */ /* 0x008fc800000010ff */
[----:B------:R1:W-:Y:S02]  /*53e0*/  MUFU.EX2 R9, R2 ;  /* 0x0000000200097308 */ /* 0x0003e40000000800 */
[----:B-1----:R-:W-:-:S06]  /*53f0*/  FFMA.FTZ R2, R156, c[0x0][0x2d0], -R0 ;  /* 0x0000b4009c027a23 */ /* 0x002fcc0000010800 */
[----:B------:R1:W2:Y:S02]  /*5400*/  MUFU.EX2 R10, R2 ;  /* 0x00000002000a7308 */ /* 0x0002a40000000800 */
[--C-:B-1----:R-:W-:Y:S01]  /*5410*/  FFMA.FTZ R2, R154, c[0x0][0x2d0], -R0.reuse ;  /* 0x0000b4009a027a23 */ /* 0x102fe20000010800 */
[----:B--2---:R-:W-:Y:S01]  /*5420*/  F2FP.BF16.PACK_AB R97, R10, R9 ;  /* 0x000000090a61723e */ /* 0x004fe200000010ff */
[----:B------:R-:W-:-:S04]  /*5430*/  FFMA.FTZ R0, R152, c[0x0][0x2d0], -R0 ;  /* 0x0000b40098007a23 */ /* 0x000fc80000010800 */
[----:B------:R1:W-:Y:S08]  /*5440*/  MUFU.EX2 R8, R2 ;  /* 0x0000000200087308 */ /* 0x0003f00000000800 */
[----:B------:R-:W2:Y:S01]  /*5450*/  MUFU.EX2 R194, R0 ;  /* 0x0000000000c27308 */ /* 0x000ea20000000800 */
[----:B-1----:R-:W-:-:S04]  /*5460*/  FADD.FTZ R2, R173, R3 ;  /* 0x00000003ad027221 */ /* 0x002fc80000010000 */
[----:B------:R-:W-:Y:S01]  /*5470*/  FADD.FTZ R2, R172, R2 ;  /* 0x00000002ac027221 */ /* 0x000fe20000010000 */
[----:B--2---:R-:W-:Y:S01]  /*5480*/  F2FP.BF16.PACK_AB R99, R194, R8 ;  /* 0x00000008c263723e */ /* 0x004fe200000010ff */
[----:B------:R-:W-:Y:S02]  /*5490*/  FADD.FTZ R0, R171, R4 ;  /* 0x00000004ab007221 */ /* 0x000fe40000010000 */
[----:B------:R-:W-:Y:S01]  /*54a0*/  FADD.FTZ R2, R190, R2 ;  /* 0x00000002be027221 */ /* 0x000fe20000010000 */
[----:B------:R-:W-:Y:S01]  /*54b0*/  LDSM.16.MT88.4 R4, [R179+0x5800] ;  /* 0x00580000b304783b */ /* 0x000fe20000004200 */
[----:B------:R-:W-:Y:S02]  /*54c0*/  FADD.FTZ R0, R170, R0 ;  /* 0x00000000aa007221 */ /* 0x000fe40000010000 */
[----:B------:R-:W-:Y:S01]  /*54d0*/  HMMA.16816.F32.BF16 R116, R96, R112, R116 ;  /* 0x000000706074723c */ /* 0x000fe20000041874 */
[----:B------:R-:W-:Y:S02]  /*54e0*/  FADD.FTZ R2, R195, R2 ;  /* 0x00000002c3027221 */ /* 0x000fe40000010000 */
[----:B------:R-:W-:-:S02]  /*54f0*/  FADD.FTZ R0, R175, R0 ;  /* 0x00000000af007221 */ /* 0x000fc40000010000 */
[----:B------:R-:W-:Y:S02]  /*5500*/  FADD.FTZ R2, R191, R2 ;  /* 0x00000002bf027221 */ /* 0x000fe40000010000 */
[----:B------:R-:W-:Y:S01]  /*5510*/  FADD.FTZ R0, R182, R0 ;  /* 0x00000000b6007221 */ /* 0x000fe20000010000 */
[C---:B------:R-:W-:Y:S01]  /*5520*/  HMMA.16816.F32.BF16 R112, R96.reuse, R114, R40 ;  /* 0x000000726070723c */ /* 0x040fe20000041828 */
[----:B------:R-:W1:Y:S01]  /*5530*/  LDSM.16.MT88.4 R40, [R177+0x3800] ;  /* 0x00380000b128783b */ /* 0x000e620000004200 */
[----:B------:R-:W-:Y:S02]  /*5540*/  FADD.FTZ R2, R219, R2 ;  /* 0x00000002db027221 */ /* 0x000fe40000010000 */
[----:B------:R-:W-:Y:S02]  /*5550*/  FADD.FTZ R0, R174, R0 ;  /* 0x00000000ae007221 */ /* 0x000fe40000010000 */
[----:B------:R-:W-:Y:S02]  /*5560*/  FADD.FTZ R2, R160, R2 ;  /* 0x00000002a0027221 */ /* 0x000fe40000010000 */
[----:B------:R-:W-:Y:S01]  /*5570*/  HMMA.16816.F32.BF16 R124, R96, R120, R124 ;  /* 0x00000078607c723c */ /* 0x000fe2000004187c */
[----:B------:R-:W-:-:S02]  /*5580*/  FADD.FTZ R0, R181, R0 ;  /* 0x00000000b5007221 */ /* 0x000fc40000010000 */
[----:B------:R-:W-:Y:S02]  /*5590*/  FADD.FTZ R2, R163, R2 ;  /* 0x00000002a3027221 */ /* 0x000fe40000010000 */
[----:B------:R-:W-:Y:S02]  /*55a0*/  FADD.FTZ R0, R15, R0 ;  /* 0x000000000f007221 */ /* 0x000fe40000010000 */
[----:B------:R-:W-:Y:S01]  /*55b0*/  FADD.FTZ R2, R162, R2 ;  /* 0x00000002a2027221 */ /* 0x000fe20000010000 */
[----:B------:R-:W-:Y:S01]  /*55c0*/  HMMA.16816.F32.BF16 R120, R96, R122, R36 ;  /* 0x0000007a6078723c */ /* 0x000fe20000041824 */
[----:B------:R-:W-:Y:S02]  /*55d0*/  FADD.FTZ R0, R159, R0 ;  /* 0x000000009f007221 */ /* 0x000fe40000010000 */
[----:B------:R-:W-:Y:S02]  /*55e0*/  FADD.FTZ R2, R164, R2 ;  /* 0x00000002a4027221 */ /* 0x000fe40000010000 */
[----:B------:R-:W-:-:S02]  /*55f0*/  FADD.FTZ R0, R158, R0 ;  /* 0x000000009e007221 */ /* 0x000fc40000010000 */
[----:B------:R-:W-:Y:S01]  /*5600*/  FADD.FTZ R3, R11, R2 ;  /* 0x000000020b037221 */ /* 0x000fe20000010000 */
[C---:B------:R-:W-:Y:S01]  /*5610*/  HMMA.16816.F32.BF16 R108, R96.reuse, R104, R148 ;  /* 0x00000068606c723c */ /* 0x040fe20000041894 */
[----:B------:R-:W-:Y:S02]  /*5620*/  FADD.FTZ R0, R161, R0 ;  /* 0x00000000a1007221 */ /* 0x000fe40000010000 */
[----:B------:R-:W-:Y:S02]  /*5630*/  FADD.FTZ R3, R14, R3 ;  /* 0x000000030e037221 */ /* 0x000fe40000010000 */
[----:B------:R-:W-:Y:S01]  /*5640*/  FADD.FTZ R2, R9, R0 ;  /* 0x0000000009027221 */ /* 0x000fe20000010000 */
[----:B------:R-:W-:Y:S01]  /*5650*/  IADD3 R0, R167, -0x2, RZ ;  /* 0xfffffffea7007810 */ /* 0x000fe20007ffe0ff */
[----:B------:R-:W-:Y:S01]  /*5660*/  FADD.FTZ R3, R13, R3 ;  /* 0x000000030d037221 */ /* 0x000fe20000010000 */
[----:B------:R-:W-:Y:S01]  /*5670*/  HMMA.16816.F32.BF16 R104, R96, R106, R56 ;  /* 0x0000006a6068723c */ /* 0x000fe20000041838 */
[----:B------:R-:W2:Y:S01]  /*5680*/  LDSM.16.MT88.4 R56, [R180+0x3800] ;  /* 0x00380000b438783b */ /* 0x000ea20000004200 */
[----:B------:R-:W-:Y:S01]  /*5690*/  ISETP.GE.AND P0, PT, R0, R199, PT ;  /* 0x000000c70000720c */ /* 0x000fe20003f06270 */
[----:B------:R-:W-:-:S02]  /*56a0*/  FADD.FTZ R2, R10, R2 ;  /* 0x000000020a027221 */ /* 0x000fc40000010000 */
[----:B------:R-:W-:Y:S02]  /*56b0*/  FADD.FTZ R193, R193, R3 ;  /* 0x00000003c1c17221 */ /* 0x000fe40000010000 */
[----:B------:R-:W-:Y:S01]  /*56c0*/  FADD.FTZ R2, R8, R2 ;  /* 0x0000000208027221 */ /* 0x000fe20000010000 */
[----:B------:R-:W-:Y:S03]  /*56d0*/  HMMA.16816.F32.BF16 R44, R96, R48, R68 ;  /* 0x00000030602c723c */ /* 0x000fe60000041844 */
[----:B------:R-:W-:-:S05]  /*56e0*/  FADD.FTZ R194, R194, R2 ;  /* 0x00000002c2c27221 */ /* 0x000fca0000010000 */
[C---:B-1----:R-:W-:Y:S08]  /*56f0*/  HMMA.16816.F32.BF16 R36, R96.reuse, R40, R60 ;  /* 0x000000286024723c */ /* 0x042ff0000004183c */
[C---:B------:R-:W-:Y:S01]  /*5700*/  HMMA.16816.F32.BF16 R40, R96.reuse, R42, R64 ;  /* 0x0000002a6028723c */ /* 0x040fe20000041840 */
[----:B------:R-:W1:Y:S07]  /*5710*/  LDSM.16.MT88.4 R64, [R179+0x3800] ;  /* 0x00380000b340783b */ /* 0x000e6e0000004200 */
[C---:B------:R-:W-:Y:S01]  /*5720*/  HMMA.16816.F32.BF16 R48, R96.reuse, R50, R72 ;  /* 0x000000326030723c */ /* 0x040fe20000041848 */
[----:B------:R-:W3:Y:S07]  /*5730*/  LDSM.16.MT88.4 R72, [R177+0x5800] ;  /* 0x00580000b148783b */ /* 0x000eee0000004200 */
[C---:B------:R-:W-:Y:S08]  /*5740*/  HMMA.16816.F32.BF16 R132, R96.reuse, R128, R132 ;  /* 0x000000806084723c */ /* 0x040ff00000041884 */
        /* <DEDUP_REMOVED lines=8> */
[C---:B------:R-:W-:Y:S08]  /*57d0*/  HMMA.16816.F32.BF16 R72, R96.reuse, R74, R136 ;  /* 0x0000004a6048723c */ /* 0x040ff00000041888 */
[C---:B--2---:R-:W-:Y:S08]  /*57e0*/  HMMA.16816.F32.BF16 R84, R96.reuse, R88, R24 ;  /* 0x000000586054723c */ /* 0x044ff00000041818 */
[C---:B------:R-:W-:Y:S08]  /*57f0*/  HMMA.16816.F32.BF16 R88, R96.reuse, R90, R20 ;  /* 0x0000005a6058723c */ /* 0x040ff00000041814 */
[C---:B-1----:R-:W-:Y:S08]  /*5800*/  HMMA.16816.F32.BF16 R76, R96.reuse, R80, R140 ;  /* 0x00000050604c723c */ /* 0x042ff0000004188c */
[C---:B------:R-:W-:Y:S08]  /*5810*/  HMMA.16816.F32.BF16 R80, R96.reuse, R82, R92 ;  /* 0x000000526050723c */ /* 0x040ff0000004185c */
[C---:B------:R-:W-:Y:S08]  /*5820*/  HMMA.16816.F32.BF16 R92, R96.reuse, R4, R32 ;  /* 0x00000004605c723c */ /* 0x040ff00000041820 */
[----:B------:R-:W-:Y:S01]  /*5830*/  HMMA.16816.F32.BF16 R96, R96, R6, R16 ;  /* 0x000000066060723c */ /* 0x000fe20000041810 */
[----:B------:R-:W-:Y:S07]  /*5840*/  @!UPT UIADD3 URZ, URZ, URZ, URZ ;  /* 0x0000003f3f3ff290 */ /* 0x000fee000fffe03f */
[----:B------:R-:W-:Y:S11]  /*5850*/  @!P0 BRA `(.L_x_54) ;  /* 0x0000321000008947 */ /* 0x000ff60003800000 */
[----:B------:R-:W-:Y:S02]  /*5860*/  MOV R191, R0 ;  /* 0x0000000000bf7202 */ /* 0x000fe40000000f00 */
[----:B------:R-:W-:-:S02]  /*5870*/  MOV R102, R12 ;  /* 0x0000000c00667202 */ /* 0x000fc40000000f00 */
[----:B------:R-:W-:Y:S02]  /*5880*/  MOV R101, R100 ;  /* 0x0000006400657202 */ /* 0x000fe40000000f00 */
.L_x_61:
[----:B------:R-:W-:Y:S01]  /*5890*/  SHF.R.S32.HI R0, RZ, 0x1f, R189 ;  /* 0x0000001fff007819 */ /* 0x000fe200000114bd */
[----:B------:R-:W-:Y:S04]  /*58a0*/  DEPBAR.LE SB0, 0x0 ;  /* 0x000080000000791a */ /* 0x000fe80000000000 */
[----:B------:R-:W-:Y:S01]  /*58b0*/  SHF.R.S32.HI R4, RZ, 0x1f, R188 ;  /* 0x0000001fff047819 */ /* 0x000fe200000114bc */
[----:B------:R-:W-:Y:S01]  /*58c0*/  WARPSYNC 0xffffffff ;  /* 0xffffffff00007948 */ /* 0x000fe20003800000 */
[----:B------:R-:W-:Y:S01]  /*58d0*/  R2P PR, R196, 0x6 ;  /* 0x00000006c4007804 */ /* 0x000fe20000000000 */
[----:B------:R-:W-:Y:S01]  /*58e0*/  BAR.SYNC.DEFER_BLOCKING 0x0 ;  /* 0x0000000000007b1d */ /* 0x000fe20000010000 */
[----:B------:R-:W-:Y:S01]  /*58f0*/  SHF.R.S32.HI R5, RZ, 0x1f, R198 ;  /* 0x0000001fff057819 */ /* 0x000fe200000114c6 */
[----:B------:R-:W-:Y:S01]  /*5900*/  IMAD R0, R0, c[0x0][0x208], RZ ;  /* 0x0000820000007a24 */ /* 0x000fe200078e02ff */
[----:B------:R-:W-:Y:S01]  /*5910*/  IADD3 R100, R103, 0x40, RZ ;  /* 0x0000004067647810 */ /* 0x000fe20007ffe0ff */
[C---:B------:R-:W-:Y:S01]  /*5920*/  IMAD.WIDE.U32 R2, R189.reuse, c[0x0][0x208], RZ ;  /* 0x00008200bd027a25 */ /* 0x040fe200078e00ff */
[----:B------:R-:W-:Y:S02]  /*5930*/  SHF.R.S32.HI R12, RZ, 0x1f, R197 ;  /* 0x0000001fff0c7819 */ /* 0x000fe400000114c5 */
[----:B------:R-:W-:Y:S01]  /*5940*/  SHF.L.U64.HI R22, R198, 0x1, R5 ;  /* 0x00000001c6167819 */ /* 0x000fe20000010205 */
[----:B------:R-:W-:Y:S01]  /*5950*/  IMAD R0, R189, c[0x0][0x20c], R0 ;  /* 0x00008300bd007a24 */ /* 0x000fe200078e0200 */
[----:B------:R-:W-:Y:S01]  /*5960*/  SHF.R.S32.HI R5, RZ, 0x1f, R192 ;  /* 0x0000001fff057819 */ /* 0x000fe200000114c0 */
[----:B------:R-:W-:Y:S01]  /*5970*/  IMAD R4, R4, c[0x0][0x218], RZ ;  /* 0x0000860004047a24 */ /* 0x000fe200078e02ff */
[----:B------:R-:W-:Y:S01]  /*5980*/  SHF.L.U64.HI R14, R197, 0x1, R12 ;  /* 0x00000001c50e7819 */ /* 0x000fe2000001020c */
[----:B------:R-:W-:Y:S01]  /*5990*/  IMAD.IADD R3, R3, 0x1, R0 ;  /* 0x0000000103037824 */ /* 0x000fe200078e0200 */
[C---:B------:R-:W-:Y:S01]  /*59a0*/  IADD3 R0, R103.reuse, 0x20, RZ ;  /* 0x0000002067007810 */ /* 0x040fe20007ffe0ff */
[C---:B------:R-:W-:Y:S01]  /*59b0*/  IMAD R4, R188.reuse, c[0x0][0x21c], R4 ;  /* 0x00008700bc047a24 */ /* 0x040fe200078e0204 */
[C---:B------:R-:W-:Y:S01]  /*59c0*/  @P2 IADD3 R100, R103.reuse, -0x40, RZ ;  /* 0xffffffc067642810 */ /* 0x040fe20007ffe0ff */
[----:B------:R-:W-:Y:S01]  /*59d0*/  IMAD.WIDE.U32 R2, R188, c[0x0][0x218], R2 ;  /* 0x00008600bc027a25 */ /* 0x000fe200078e0002 */
[----:B------:R-:W-:Y:S02]  /*59e0*/  @P1 IADD3 R0, R103, -0x20, RZ ;  /* 0xffffffe067001810 */ /* 0x000fe40007ffe0ff */
[C---:B------:R-:W-:Y:S01]  /*59f0*/  ISETP.GE.AND P1, PT, R198.reuse, c[0x0][0x1d4], PT ;  /* 0x00007500c6007a0c */ /* 0x040fe20003f26270 */
[----:B------:R-:W-:Y:S01]  /*5a00*/  IMAD.SHL.U32 R28, R198, 0x2, RZ ;  /* 0x00000002c61c7824 */ /* 0x000fe200078e00ff */
[----:B------:R-:W-:Y:S01]  /*5a10*/  IADD3 R2, P0, R206, R2, RZ ;  /* 0x00000002ce027210 */ /* 0x000fe20007f1e0ff */
[C---:B------:R-:W-:Y:S01]  /*5a20*/  IMAD.SHL.U32 R15, R197.reuse, 0x2, RZ ;  /* 0x00000002c50f7824 */ /* 0x040fe200078e00ff */
[----:B------:R-:W-:Y:S01]  /*5a30*/  SHF.L.U64.HI R13, R192, 0x1, R5 ;  /* 0x00000001c00d7819 */ /* 0x000fe20000010205 */
[----:B------:R-:W1:Y:S01]  /*5a40*/  LDSM.16.M88.4 R32, [R183] ;  /* 0x00000000b720783b */ /* 0x000e620000000200 */
[----:B------:R-:W-:Y:S01]  /*5a50*/  IADD3.X R3, R210, R3, R4, P0, !PT ;  /* 0x00000003d2037210 */ /* 0x000fe200007fe404 */
[----:B------:R-:W-:Y:S01]  /*5a60*/  IMAD.SHL.U32 R12, R192, 0x2, RZ ;  /* 0x00000002c00c7824 */ /* 0x000fe200078e00ff */
[----:B------:R-:W-:Y:S01]  /*5a70*/  LEA R6, P0, R2, c[0x0][0x1f8], 0x1 ;  /* 0x00007e0002067a11 */ /* 0x000fe200078008ff */
[----:B------:R-:W2:Y:S01]  /*5a80*/  LDSM.16.M88.4 R8, [R103] ;  /* 0x000000006708783b */ /* 0x000ea20000000200 */
[----:B------:R-:W-:Y:S02]  /*5a90*/  IADD3 R173, R0, 0x5800, RZ ;  /* 0x0000580000ad7810 */ /* 0x000fe40007ffe0ff */
[----:B------:R-:W-:Y:S01]  /*5aa0*/  LEA.HI.X R7, R2, c[0x0][0x1fc], R3, 0x1, P0 ;  /* 0x00007f0002077a11 */ /* 0x000fe200000f0c03 */
[----:B------:R-:W3:Y:S01]  /*5ab0*/  LDSM.16.M88.4 R16, [R103+0x800] ;  /* 0x000800006710783b */ /* 0x000ee20000000200 */
[----:B------:R-:W-:Y:S02]  /*5ac0*/  ISETP.GE.AND P0, PT, R197, c[0x0][0x1d4], PT ;  /* 0x00007500c5007a0c */ /* 0x000fe40003f06270 */
[C---:B------:R-:W-:Y:S01]  /*5ad0*/  IADD3 R172, R0.reuse, 0x5000, RZ ;  /* 0x0000500000ac7810 */ /* 0x040fe20007ffe0ff */
[----:B------:R-:W4:Y:S01]  /*5ae0*/  LDSM.16.M88.4 R24, [R103+0x1000] ;  /* 0x001000006718783b */ /* 0x000f220000000200 */
[C---:B------:R-:W-:Y:S02]  /*5af0*/  IADD3 R171, R0.reuse, 0x4800, RZ ;  /* 0x0000480000ab7810 */ /* 0x040fe40007ffe0ff */
[C---:B------:R-:W-:Y:S01]  /*5b00*/  IADD3 R170, R0.reuse, 0x4000, RZ ;  /* 0x0000400000aa7810 */ /* 0x040fe20007ffe0ff */
[----:B------:R-:W1:Y:S01]  /*5b10*/  LDSM.16.M88.4 R136, [R103+0x1800] ;  /* 0x001800006788783b */ /* 0x000e620000000200 */
[C---:B------:R-:W-:Y:S02]  /*5b20*/  IADD3 R165, R0.reuse, 0x3800, RZ ;  /* 0x0000380000a57810 */ /* 0x040fe40007ffe0ff */
[C---:B------:R-:W-:Y:S01]  /*5b30*/  IADD3 R164, R0.reuse, 0x3000, RZ ;  /* 0x0000300000a47810 */ /* 0x040fe20007ffe0ff */
[----:B------:R-:W1:Y:S01]  /*5b40*/  LDSM.16.M88.4 R140, [R184] ;  /* 0x00000000b88c783b */ /* 0x000e620000000200 */
[C---:B------:R-:W-:Y:S02]  /*5b50*/  IADD3 R163, R0.reuse, 0x2800, RZ ;  /* 0x0000280000a37810 */ /* 0x040fe40007ffe0ff */
[----:B------:R-:W-:Y:S01]  /*5b60*/  IADD3 R162, R0, 0x2000, RZ ;  /* 0x0000200000a27810 */ /* 0x000fe20007ffe0ff */
[----:B------:R-:W1:Y:S01]  /*5b70*/  LDSM.16.M88.4 R144, [R0] ;  /* 0x000000000090783b */ /* 0x000e620000000200 */
[C---:B------:R-:W-:Y:S02]  /*5b80*/  IADD3 R182, R100.reuse, 0x5800, RZ ;  /* 0x0000580064b67810 */ /* 0x040fe40007ffe0ff */
[C---:B------:R-:W-:Y:S01]  /*5b90*/  IADD3 R181, R100.reuse, 0x5000, RZ ;  /* 0x0000500064b57810 */ /* 0x040fe20007ffe0ff */
[----:B------:R-:W1:Y:S01]  /*5ba0*/  LDSM.16.M88.4 R148, [R0+0x800] ;  /* 0x000800000094783b */ /* 0x000e620000000200 */
[C---:B------:R-:W-:Y:S02]  /*5bb0*/  IADD3 R175, R100.reuse, 0x4800, RZ ;  /* 0x0000480064af7810 */ /* 0x040fe40007ffe0ff */
[C---:B------:R-:W-:Y:S01]  /*5bc0*/  IADD3 R174, R100.reuse, 0x4000, RZ ;  /* 0x0000400064ae7810 */ /* 0x040fe20007ffe0ff */
[----:B------:R-:W1:Y:S01]  /*5bd0*/  LDSM.16.M88.4 R152, [R0+0x1000] ;  /* 0x001000000098783b */ /* 0x000e620000000200 */
[C---:B------:R-:W-:Y:S02]  /*5be0*/  IADD3 R169, R100.reuse, 0x3800, RZ ;  /* 0x0000380064a97810 */ /* 0x040fe40007ffe0ff */
[C---:B------:R-:W-:Y:S01]  /*5bf0*/  IADD3 R168, R100.reuse, 0x3000, RZ ;  /* 0x0000300064a87810 */ /* 0x040fe20007ffe0ff */
[----:B------:R5:W1:Y:S01]  /*5c00*/  LDSM.16.M88.4 R156, [R0+0x1800] ;  /* 0x00180000009c783b */ /* 0x000a620000000200 */
[C---:B------:R-:W-:Y:S02]  /*5c10*/  IADD3 R167, R100.reuse, 0x2800, RZ ;  /* 0x0000280064a77810 */ /* 0x040fe40007ffe0ff */
[C---:B------:R-:W-:Y:S02]  /*5c20*/  IADD3 R166, R100.reuse, 0x2000, RZ ;  /* 0x0000200064a67810 */ /* 0x040fe40007ffe0ff */
[C---:B------:R-:W-:Y:S02]  /*5c30*/  IADD3 R161, R100.reuse, 0x1800, RZ ;  /* 0x0000180064a17810 */ /* 0x040fe40007ffe0ff */
[C---:B------:R-:W-:Y:S02]  /*5c40*/  IADD3 R160, R100.reuse, 0x1000, RZ ;  /* 0x0000100064a07810 */ /* 0x040fe40007ffe0ff */
[----:B-----5:R-:W-:Y:S01]  /*5c50*/  IADD3 R0, R100, 0x800, RZ ;  /* 0x0000080064007810 */ /* 0x020fe20007ffe0ff */
[----:B------:R-:W-:-:S05]  /*5c60*/  BRA.DIV ~URZ, `(.L_x_55) ;  /* 0x000080227f007947 */ /* 0x000fca000b800000 */
[----:B--234-:R2:W3:Y:S02]  /*5c70*/  SHFL.IDX PT, R2, R7, RZ, 0x181f ;  /* 0x00181fff07027589 */ /* 0x01c4e400000e0000 */
.L_x_135:
[----:B------:R-:W4:Y:S01]  /*5c80*/  SHFL.IDX PT, R3, R6, RZ, 0x181f ;  /* 0x00181fff06037589 */ /* 0x000f2200000e0000 */
[----:B------:R-:W-:Y:S01]  /*5c90*/  SEL R190, RZ, 0x10, P5 ;  /* 0x00000010ffbe7807 */ /* 0x000fe20002800000 */
[----:B------:R-:W-:Y:S06]  /*5ca0*/  BSSY B0, `(.L_x_56) ;  /* 0x0000141000007945 */ /* 0x000fec0003800000 */
[----:B------:R-:W5:Y:S08]  /*5cb0*/  SHFL.IDX PT, R20, R6, 0x1, 0x181f ;  /* 0x00381f0006147f89 */ /* 0x000f7000000e0000 */
[----:B------:R-:W2:Y:S01]  /*5cc0*/  SHFL.IDX PT, R21, R7, 0x1, 0x181f ;  /* 0x00381f0007157f89 */ /* 0x000ea200000e0000 */
[C---:B----4-:R-:W-:Y:S04]  /*5cd0*/  IADD3 R4, P2, R3.reuse, R12, RZ ;  /* 0x0000000c03047210 */ /* 0x050fe80007f5e0ff */
[C---:B---3--:R-:W-:Y:S05]  /*5ce0*/  IADD3.X R5, R2.reuse, R13, RZ, P2, !PT ;  /* 0x0000000d02057210 */ /* 0x048fea00017fe4ff */
[----:B------:R3:W-:Y:S02]  /*5cf0*/  LDGSTS.E.BYPASS.LTC128B.128 [R187+0x100], [R4.64], !P5 ;  /* 0x0010000004bb7fae */ /* 0x0007e4000e901d46 */
[C---:B---3--:R-:W-:Y:S04]  /*5d00*/  IADD3 R4, P2, R3.reuse, R15, RZ ;  /* 0x0000000f03047210 */ /* 0x048fe80007f5e0ff */
[----:B------:R-:W-:Y:S05]  /*5d10*/  IADD3.X R5, R2, R14, RZ, P2, !PT ;  /* 0x0000000e02057210 */ /* 0x000fea00017fe4ff */
[----:B------:R3:W-:Y:S02]  /*5d20*/  LDGSTS.E.BYPASS.LTC128B.128 [R187+0x2100], [R4.64], !P0 ;  /* 0x0210000004bb7fae */ /* 0x0007e4000c101d46 */
[----:B---3--:R-:W-:Y:S02]  /*5d30*/  IADD3 R5, -R190, 0x10, RZ ;  /* 0x00000010be057810 */ /* 0x008fe40007ffe1ff */
[----:B------:R-:W-:Y:S02]  /*5d40*/  IADD3 R4, P3, R3, R28, RZ ;  /* 0x0000001c03047210 */ /* 0x000fe40007f7e0ff */
[----:B------:R-:W-:Y:S04]  /*5d50*/  LOP3.LUT R5, R5, 0xf, RZ, 0xc0, !PT ;  /* 0x0000000f05057812 */ /* 0x000fe800078ec0ff */
[----:B-----5:R-:W-:Y:S02]  /*5d60*/  IADD3 R12, P4, P2, R5, R20, R12 ;  /* 0x00000014050c7210 */ /* 0x020fe40007a9e00c */
[----:B------:R-:W-:Y:S02]  /*5d70*/  IADD3.X R5, R2, R22, RZ, P3, !PT ;  /* 0x0000001602057210 */ /* 0x000fe40001ffe4ff */
[----:B------:R-:W-:Y:S02]  /*5d80*/  ISETP.NE.U32.AND P3, PT, R190, RZ, PT ;  /* 0x000000ffbe00720c */ /* 0x000fe40003f65070 */
[----:B------:R-:W-:Y:S01]  /*5d90*/  SEL R2, RZ, 0x10, P0 ;  /* 0x00000010ff027807 */ /* 0x000fe20000000000 */
[----:B------:R3:W-:Y:S01]  /*5da0*/  LDGSTS.E.BYPASS.LTC128B.128 [R187+0x4100], [R4.64], !P1 ;  /* 0x0410000004bb7fae */ /* 0x0007e2000c901d46 */
[-C--:B--2---:R-:W-:Y:S02]  /*5db0*/  IADD3.X R13, RZ, R21.reuse, R13, P4, P2 ;  /* 0x00000015ff0d7210 */ /* 0x084fe400027e440d */
[C---:B------:R-:W-:Y:S02]  /*5dc0*/  ISETP.NE.U32.AND P2, PT, R2.reuse, RZ, PT ;  /* 0x000000ff0200720c */ /* 0x040fe40003f45070 */
[----:B------:R-:W-:Y:S04]  /*5dd0*/  IADD3 R2, -R2, 0x10, RZ ;  /* 0x0000001002027810 */ /* 0x000fe80007ffe1ff */
[----:B------:R-:W-:Y:S01]  /*5de0*/  LOP3.LUT R2, R2, 0xf, RZ, 0xc0, !PT ;  /* 0x0000000f02027812 */ /* 0x000fe200078ec0ff */
[----:B------:R2:W-:Y:S03]  /*5df0*/  LDGSTS.E.BYPASS.LTC128B.128.ZFILL [R187+0x1100], [R12.64], P3 ;  /* 0x011000000cbb7fae */ /* 0x0005e60009941d46 */
[-C--:B------:R-:W-:Y:S04]  /*5e00*/  IADD3 R2, P4, P3, R2, R20.reuse, R15 ;  /* 0x0000001402027210 */ /* 0x080fe80007b9e00f */
[-C--:B------:R-:W-:Y:S05]  /*5e10*/  IADD3.X R3, RZ, R21.reuse, R14, P4, P3 ;  /* 0x00000015ff037210 */ /* 0x080fea00027e640e */
[----:B------:R4:W-:Y:S01]  /*5e20*/  LDGSTS.E.BYPASS.LTC128B.128.ZFILL [R187+0x3100], [R2.64], P2 ;  /* 0x0310000002bb7fae */ /* 0x0009e20009141d46 */
[C---:B-1-3--:R-:W-:Y:S08]  /*5e30*/  HMMA.16816.F32.BF16 R4, R32.reuse, R8, RZ ;  /* 0x000000082004723c */ /* 0x04aff000000418ff */
[C---:B------:R-:W-:Y:S01]  /*5e40*/  HMMA.16816.F32.BF16 R8, R32.reuse, R10, RZ ;  /* 0x0000000a2008723c */ /* 0x040fe200000418ff */
[----:B--2---:R-:W-:Y:S04]  /*5e50*/  SEL R12, RZ, 0x10, P1 ;  /* 0x00000010ff0c7807 */ /* 0x004fe80000800000 */
[C---:B------:R-:W-:Y:S02]  /*5e60*/  ISETP.NE.U32.AND P4, PT, R12.reuse, RZ, PT ;  /* 0x000000ff0c00720c */ /* 0x040fe40003f85070 */
[----:B------:R-:W-:Y:S02]  /*5e70*/  IADD3 R23, -R12, 0x10, RZ ;  /* 0x000000100c177810 */ /* 0x000fe40007ffe1ff */
[C---:B------:R-:W-:Y:S03]  /*5e80*/  HMMA.16816.F32.BF16 R12, R32.reuse, R16, RZ ;  /* 0x00000010200c723c */ /* 0x040fe600000418ff */
[----:B----4-:R-:W-:Y:S04]  /*5e90*/  LOP3.LUT R2, R23, 0xf, RZ, 0xc0, !PT ;  /* 0x0000000f17027812 */ /* 0x010fe800078ec0ff */
[----:B------:R-:W-:Y:S01]  /*5ea0*/  IADD3 R2, P3, P2, R2, R20, R28 ;  /* 0x0000001402027210 */ /* 0x000fe20007a7e01c */
[C---:B------:R-:W-:Y:S04]  /*5eb0*/  HMMA.16816.F32.BF16 R16, R32.reuse, R18, RZ ;  /* 0x000000122010723c */ /* 0x040fe800000418ff */
[----:B------:R-:W-:Y:S02]  /*5ec0*/  IADD3.X R3, RZ, R21, R22, P3, P2 ;  /* 0x00000015ff037210 */ /* 0x000fe40001fe4416 */
[----:B------:R-:W-:Y:S02]  /*5ed0*/  ISETP.GT.AND P2, PT, R191, R199, PT ;  /* 0x000000c7bf00720c */ /* 0x000fe40003f44270 */
[C---:B------:R-:W-:Y:S01]  /*5ee0*/  HMMA.16816.F32.BF16 R20, R32.reuse, R24, RZ ;  /* 0x000000182014723c */ /* 0x040fe200000418ff */
[----:B------:R1:W-:Y:S07]  /*5ef0*/  LDGSTS.E.BYPASS.LTC128B.128.ZFILL [R187+0x5100], [R2.64], P4 ;  /* 0x0510000002bb7fae */ /* 0x0003ee000a141d46 */
[C---:B------:R-:W-:Y:S01]  /*5f00*/  HMMA.16816.F32.BF16 R24, R32.reuse, R26, RZ ;  /* 0x0000001a2018723c */ /* 0x040fe200000418ff */
[----:B------:R-:W0:Y:S07]  /*5f10*/  LDGDEPBAR ;  /* 0x00000000000079af */ /* 0x000e2e0000000000 */
[C---:B------:R-:W-:Y:S08]  /*5f20*/  HMMA.16816.F32.BF16 R28, R32.reuse, R136, RZ ;  /* 0x00000088201c723c */ /* 0x040ff000000418ff */
[----:B------:R-:W-:Y:S01]  /*5f30*/  HMMA.16816.F32.BF16 R32, R32, R138, RZ ;  /* 0x0000008a2020723c */ /* 0x000fe200000418ff */
[----:B------:R-:W-:Y:S07]  /*5f40*/  LDSM.16.M88.4 R136, [R186] ;  /* 0x00000000ba88783b */ /* 0x000fee0000000200 */
[C---:B------:R-:W-:Y:S08]  /*5f50*/  HMMA.16816.F32.BF16 R4, R140.reuse, R144, R4 ;  /* 0x000000908c04723c */ /* 0x040ff00000041804 */
[C---:B------:R-:W-:Y:S01]  /*5f60*/  HMMA.16816.F32.BF16 R8, R140.reuse, R146, R8 ;  /* 0x000000928c08723c */ /* 0x040fe20000041808 */
[----:B------:R-:W2:Y:S07]  /*5f70*/  LDSM.16.M88.4 R144, [R100] ;  /* 0x000000006490783b */ /* 0x000eae0000000200 */
[C---:B------:R-:W-:Y:S08]  /*5f80*/  HMMA.16816.F32.BF16 R12, R140.reuse, R148, R12 ;  /* 0x000000948c0c723c */ /* 0x040ff0000004180c */
[C---:B------:R-:W-:Y:S01]  /*5f90*/  HMMA.16816.F32.BF16 R16, R140.reuse, R150, R16 ;  /* 0x000000968c10723c */ /* 0x040fe20000041810 */
[----:B------:R-:W3:Y:S07]  /*5fa0*/  LDSM.16.M88.4 R148, [R0] ;  /* 0x000000000094783b */ /* 0x000eee0000000200 */
[C---:B------:R-:W-:Y:S08]  /*5fb0*/  HMMA.16816.F32.BF16 R20, R140.reuse, R152, R20 ;  /* 0x000000988c14723c */ /* 0x040ff00000041814 */
[C---:B------:R-:W-:Y:S01]  /*5fc0*/  HMMA.16816.F32.BF16 R24, R140.reuse, R154, R24 ;  /* 0x0000009a8c18723c */ /* 0x040fe20000041818 */
[----:B------:R-:W4:Y:S07]  /*5fd0*/  LDSM.16.M88.4 R152, [R160] ;  /* 0x00000000a098783b */ /* 0x000f2e0000000200 */
[C---:B------:R-:W-:Y:S08]  /*5fe0*/  HMMA.16816.F32.BF16 R28, R140.reuse, R156, R28 ;  /* 0x0000009c8c1c723c */ /* 0x040ff0000004181c */
[----:B------:R-:W-:Y:S01]  /*5ff0*/  HMMA.16816.F32.BF16 R32, R140, R158, R32 ;  /* 0x0000009e8c20723c */ /* 0x000fe20000041820 */
[----:B------:R-:W5:Y:S07]  /*6000*/  LDSM.16.M88.4 R140, [R161] ;  /* 0x00000000a18c783b */ /* 0x000f6e0000000200 */
[C---:B--2---:R-:W-:Y:S01]  /*6010*/  HMMA.16816.F32.BF16 R4, R136.reuse, R144, R4 ;  /* 0x000000908804723c */ /* 0x044fe20000041804 */
[----:B------:R-:W-:Y:S07]  /*6020*/  LDSM.16.M88.4 R156, [R176+-0x3000] ;  /* 0xffd00000b09c783b */ /* 0x000fee0000000200 */
[C---:B------:R-:W-:Y:S01]  /*6030*/  HMMA.16816.F32.BF16 R8, R136.reuse, R146, R8 ;  /* 0x000000928808723c */ /* 0x040fe20000041808 */
[----:B------:R-:W-:Y:S07]  /*6040*/  LDSM.16.M88.4 R144, [R185] ;  /* 0x00000000b990783b */ /* 0x000fee0000000200 */
[C---:B---3--:R-:W-:Y:S08]  /*6050*/  HMMA.16816.F32.BF16 R12, R136.reuse, R148, R12 ;  /* 0x00000094880c723c */ /* 0x048ff0000004180c */
[C---:B------:R-:W-:Y:S01]  /*6060*/  HMMA.16816.F32.BF16 R16, R136.reuse, R150, R16 ;  /* 0x000000968810723c */ /* 0x040fe20000041810 */
[----:B------:R-:W2:Y:S07]  /*6070*/  LDSM.16.M88.4 R148, [R176+-0x4000] ;  /* 0xffc00000b094783b */ /* 0x000eae0000000200 */
[C---:B----4-:R-:W-:Y:S08]  /*6080*/  HMMA.16816.F32.BF16 R20, R136.reuse, R152, R20 ;  /* 0x000000988814723c */ /* 0x050ff00000041814 */
[C---:B------:R-:W-:Y:S01]  /*6090*/  HMMA.16816.F32.BF16 R24, R136.reuse, R154, R24 ;  /* 0x0000009a8818723c */ /* 0x040fe20000041818 */
[----:B------:R-:W3:Y:S07]  /*60a0*/  LDSM.16.M88.4 R152, [R176+-0x3800] ;  /* 0xffc80000b098783b */ /* 0x000eee0000000200 */
[C---:B-----5:R-:W-:Y:S08]  /*60b0*/  HMMA.16816.F32.BF16 R28, R136.reuse, R140, R28 ;  /* 0x0000008c881c723c */ /* 0x060ff0000004181c */
[----:B------:R-:W-:Y:S01]  /*60c0*/  HMMA.16816.F32.BF16 R32, R136, R142, R32 ;  /* 0x0000008e8820723c */ /* 0x000fe20000041820 */
[----:B------:R-:W4:Y:S07]  /*60d0*/  LDSM.16.M88.4 R136, [R176+-0x2800] ;  /* 0xffd80000b088783b */ /* 0x000f2e0000000200 */
[C---:B--2---:R-:W-:Y:S01]  /*60e0*/  HMMA.16816.F32.BF16 R4, R144.reuse, R148, R4 ;  /* 0x000000949004723c */ /* 0x044fe20000041804 */
[----:B------:R-:W-:Y:S07]  /*60f0*/  LDSM.16.M88.4 R140, [R183+0x4000] ;  /* 0x00400000b78c783b */ /* 0x000fee0000000200 */
[C---:B------:R-:W-:Y:S01]  /*6100*/  HMMA.16816.F32.BF16 R8, R144.reuse, R150, R8 ;  /* 0x000000969008723c */ /* 0x040fe20000041808 */
[----:B------:R-:W2:Y:S07]  /*6110*/  LDSM.16.M88.4 R148, [R103+0x2000] ;  /* 0x002000006794783b */ /* 0x000eae0000000200 */
[C---:B---3--:R-:W-:Y:S08]  /*6120*/  HMMA.16816.F32.BF16 R12, R144.reuse, R152, R12 ;  /* 0x00000098900c723c */ /* 0x048ff0000004180c */
[C---:B------:R-:W-:Y:S01]  /*6130*/  HMMA.16816.F32.BF16 R16, R144.reuse, R154, R16 ;  /* 0x0000009a9010723c */ /* 0x040fe20000041810 */
[----:B------:R-:W3:Y:S07]  /*6140*/  LDSM.16.M88.4 R152, [R103+0x2800] ;  /* 0x002800006798783b */ /* 0x000eee0000000200 */
[C---:B------:R-:W-:Y:S08]  /*6150*/  HMMA.16816.F32.BF16 R20, R144.reuse, R156, R20 ;  /* 0x0000009c9014723c */ /* 0x040ff00000041814 */
[C---:B------:R-:W-:Y:S01]  /*6160*/  HMMA.16816.F32.BF16 R24, R144.reuse, R158, R24 ;  /* 0x0000009e9018723c */ /* 0x040fe20000041818 */
[----:B------:R-:W5:Y:S07]  /*6170*/  LDSM.16.M88.4 R156, [R103+0x3000] ;  /* 0x00300000679c783b */ /* 0x000f6e0000000200 */
[C---:B----4-:R-:W-:Y:S08]  /*6180*/  HMMA.16816.F32.BF16 R28, R144.reuse, R136, R28 ;  /* 0x00000088901c723c */ /* 0x050ff0000004181c */
[----:B------:R-:W-:Y:S01]  /*6190*/  HMMA.16816.F32.BF16 R32, R144, R138, R32 ;  /* 0x0000008a9020723c */ /* 0x000fe20000041820 */
[----:B------:R-:W4:Y:S07]  /*61a0*/  LDSM.16.M88.4 R136, [R103+0x3800] ;  /* 0x003800006788783b */ /* 0x000f2e0000000200 */
[C---:B--2---:R-:W-:Y:S01]  /*61b0*/  HMMA.16816.F32.BF16 R4, R140.reuse, R148, R4 ;  /* 0x000000948c04723c */ /* 0x044fe20000041804 */
[----:B------:R-:W-:Y:S07]  /*61c0*/  LDSM.16.M88.4 R144, [R184+0x4000] ;  /* 0x00400000b890783b */ /* 0x000fee0000000200 */
[C---:B------:R-:W-:Y:S01]  /*61d0*/  HMMA.16816.F32.BF16 R8, R140.reuse, R150, R8 ;  /* 0x000000968c08723c */ /* 0x040fe20000041808 */
[----:B------:R-:W2:Y:S07]  /*61e0*/  LDSM.16.M88.4 R148, [R162] ;  /* 0x00000000a294783b */ /* 0x000eae0000000200 */
[C---:B---3--:R-:W-:Y:S08]  /*61f0*/  HMMA.16816.F32.BF16 R12, R140.reuse, R152, R12 ;  /* 0x000000988c0c723c */ /* 0x048ff0000004180c */
[C---:B------:R-:W-:Y:S01]  /*6200*/  HMMA.16816.F32.BF16 R16, R140.reuse, R154, R16 ;  /* 0x0000009a8c10723c */ /* 0x040fe20000041810 */
[----:B------:R-:W3:Y:S07]  /*6210*/  LDSM.16.M88.4 R152, [R163] ;  /* 0x00000000a398783b */ /* 0x000eee0000000200 */
[C---:B-----5:R-:W-:Y:S01]  /*6220*/  HMMA.16816.F32.BF16 R20, R140.reuse, R156, R20 ;  /* 0x0000009c8c14723c */ /* 0x060fe20000041814 */
[----:B------:R-:W-:Y:S07]  /*6230*/  LDSM.16.M88.4 R160, [R165] ;  /* 0x00000000a5a0783b */ /* 0x000fee0000000200 */
[C---:B------:R-:W-:Y:S01]  /*6240*/  HMMA.16816.F32.BF16 R24, R140.reuse, R158, R24 ;  /* 0x0000009e8c18723c */ /* 0x040fe20000041818 */
[----:B------:R-:W5:Y:S07]  /*6250*/  LDSM.16.M88.4 R156, [R164] ;  /* 0x00000000a49c783b */ /* 0x000f6e0000000200 */
[C---:B----4-:R-:W-:Y:S08]  /*6260*/  HMMA.16816.F32.BF16 R28, R140.reuse, R136, R28 ;  /* 0x000000888c1c723c */ /* 0x050ff0000004181c */
[----:B------:R-:W-:Y:S01]  /*6270*/  HMMA.16816.F32.BF16 R32, R140, R138, R32 ;  /* 0x0000008a8c20723c */ /* 0x000fe20000041820 */
[----:B------:R-:W-:Y:S07]  /*6280*/  LDSM.16.M88.4 R140, [R166] ;  /* 0x00000000a68c783b */ /* 0x000fee0000000200 */
[C---:B--2---:R-:W-:Y:S01]  /*6290*/  HMMA.16816.F32.BF16 R4, R144.reuse, R148, R4 ;  /* 0x000000949004723c */ /* 0x044fe20000041804 */
[----:B------:R-:W2:Y:S07]  /*62a0*/  LDSM.16.M88.4 R136, [R186+0x4000] ;  /* 0x00400000ba88783b */ /* 0x000eae0000000200 */
[C---:B------:R-:W-:Y:S01]  /*62b0*/  HMMA.16816.F32.BF16 R8, R144.reuse, R150, R8 ;  /* 0x000000969008723c */ /* 0x040fe20000041808 */
[----:B------:R-:W4:Y:S07]  /*62c0*/  LDSM.16.M88.4 R148, [R167] ;  /* 0x00000000a794783b */ /* 0x000f2e0000000200 */
[C---:B---3--:R-:W-:Y:S01]  /*62d0*/  HMMA.16816.F32.BF16 R12, R144.reuse, R152, R12 ;  /* 0x00000098900c723c */ /* 0x048fe2000004180c */
[----:B------:R-:W3:Y:S07]  /*62e0*/  LDSM.16.M88.4 R164, [R168] ;  /* 0x00000000a8a4783b */ /* 0x000eee0000000200 */
[C---:B------:R-:W-:Y:S01]  /*62f0*/  HMMA.16816.F32.BF16 R16, R144.reuse, R154, R16 ;  /* 0x0000009a9010723c */ /* 0x040fe20000041810 */
[----:B------:R-:W-:Y:S07]  /*6300*/  LDSM.16.M88.4 R152, [R185+0x4000] ;  /* 0x00400000b998783b */ /* 0x000fee0000000200 */
[C---:B-----5:R-:W-:Y:S08]  /*6310*/  HMMA.16816.F32.BF16 R20, R144.reuse, R156, R20 ;  /* 0x0000009c9014723c */ /* 0x060ff00000041814 */
[C---:B------:R-:W-:Y:S01]  /*6320*/  HMMA.16816.F32.BF16 R24, R144.reuse, R158, R24 ;  /* 0x0000009e9018723c */ /* 0x040fe20000041818 */
[----:B------:R-:W-:Y:S07]  /*6330*/  LDSM.16.M88.4 R156, [R176+-0x2000] ;  /* 0xffe00000b09c783b */ /* 0x000fee0000000200 */
[C---:B------:R-:W-:Y:S08]  /*6340*/  HMMA.16816.F32.BF16 R28, R144.reuse, R160, R28 ;  /* 0x000000a0901c723c */ /* 0x040ff0000004181c */
[----:B------:R-:W-:Y:S01]  /*6350*/  HMMA.16816.F32.BF16 R32, R144, R162, R32 ;  /* 0x000000a29020723c */ /* 0x000fe20000041820 */
[----:B------:R-:W5:Y:S07]  /*6360*/  LDSM.16.M88.4 R144, [R169] ;  /* 0x00000000a990783b */ /* 0x000f6e0000000200 */
[C---:B--2---:R-:W-:Y:S01]  /*6370*/  HMMA.16816.F32.BF16 R4, R136.reuse, R140, R4 ;  /* 0x0000008c8804723c */ /* 0x044fe20000041804 */
[----:B------:R-:W2:Y:S07]  /*6380*/  LDSM.16.M88.4 R160, [R176+-0x1800] ;  /* 0xffe80000b0a0783b */ /* 0x000eae0000000200 */
[C---:B------:R-:W-:Y:S01]  /*6390*/  HMMA.16816.F32.BF16 R8, R136.reuse, R142, R8 ;  /* 0x0000008e8808723c */ /* 0x040fe20000041808 */
[----:B------:R-:W1:Y:S07]  /*63a0*/  LDSM.16.M88.4 R140, [R176+-0x1000] ;  /* 0xfff00000b08c783b */ /* 0x000e6e0000000200 */
[C---:B----4-:R-:W-:Y:S08]  /*63b0*/  HMMA.16816.F32.BF16 R12, R136.reuse, R148, R12 ;  /* 0x00000094880c723c */ /* 0x050ff0000004180c */
[C---:B------:R-:W-:Y:S01]  /*63c0*/  HMMA.16816.F32.BF16 R16, R136.reuse, R150, R16 ;  /* 0x000000968810723c */ /* 0x040fe20000041810 */
[----:B------:R-:W4:Y:S07]  /*63d0*/  LDSM.16.M88.4 R148, [R176+-0x800] ;  /* 0xfff80000b094783b */ /* 0x000f2e0000000200 */
[C---:B---3--:R-:W-:Y:S08]  /*63e0*/  HMMA.16816.F32.BF16 R20, R136.reuse, R164, R20 ;  /* 0x000000a48814723c */ /* 0x048ff00000041814 */
[C---:B------:R-:W-:Y:S01]  /*63f0*/  HMMA.16816.F32.BF16 R24, R136.reuse, R166, R24 ;  /* 0x000000a68818723c */ /* 0x040fe20000041818 */
[----:B------:R-:W-:Y:S07]  /*6400*/  LDSM.16.M88.4 R164, [R103+0x5000] ;  /* 0x0050000067a4783b */ /* 0x000fee0000000200 */
[C---:B-----5:R-:W-:Y:S08]  /*6410*/  HMMA.16816.F32.BF16 R28, R136.reuse, R144, R28 ;  /* 0x00000090881c723c */ /* 0x060ff0000004181c */
[----:B------:R-:W-:Y:S01]  /*6420*/  HMMA.16816.F32.BF16 R32, R136, R146, R32 ;  /* 0x000000928820723c */ /* 0x000fe20000041820 */
[----:B------:R-:W-:Y:S07]  /*6430*/  LDSM.16.M88.4 R136, [R183+0x8000] ;  /* 0x00800000b788783b */ /* 0x000fee0000000200 */
[C---:B------:R-:W-:Y:S01]  /*6440*/  HMMA.16816.F32.BF16 R4, R152.reuse, R156, R4 ;  /* 0x0000009c9804723c */ /* 0x040fe20000041804 */
[----:B------:R-:W3:Y:S07]  /*6450*/  LDSM.16.M88.4 R144, [R103+0x4000] ;  /* 0x004000006790783b */ /* 0x000eee0000000200 */
[C---:B------:R-:W-:Y:S01]  /*6460*/  HMMA.16816.F32.BF16 R8, R152.reuse, R158, R8 ;  /* 0x0000009e9808723c */ /* 0x040fe20000041808 */
[----:B------:R-:W5:Y:S07]  /*6470*/  LDSM.16.M88.4 R156, [R103+0x4800] ;  /* 0x00480000679c783b */ /* 0x000f6e0000000200 */
[C---:B--2---:R-:W-:Y:S08]  /*6480*/  HMMA.16816.F32.BF16 R12, R152.reuse, R160, R12 ;  /* 0x000000a0980c723c */ /* 0x044ff0000004180c */
[C---:B------:R-:W-:Y:S01]  /*6490*/  HMMA.16816.F32.BF16 R16, R152.reuse, R162, R16 ;  /* 0x000000a29810723c */ /* 0x040fe20000041810 */
[----:B------:R-:W-:Y:S07]  /*64a0*/  LDSM.16.M88.4 R160, [R171] ;  /* 0x00000000aba0783b */ /* 0x000fee0000000200 */
[C---:B-1----:R-:W-:Y:S08]  /*64b0*/  HMMA.16816.F32.BF16 R20, R152.reuse, R140, R20 ;  /* 0x0000008c9814723c */ /* 0x042ff00000041814 */
[C---:B------:R-:W-:Y:S01]  /*64c0*/  HMMA.16816.F32.BF16 R24, R152.reuse, R142, R24 ;  /* 0x0000008e9818723c */ /* 0x040fe20000041818 */
[----:B------:R-:W1:Y:S07]  /*64d0*/  LDSM.16.M88.4 R140, [R103+0x5800] ;  /* 0x00580000678c783b */ /* 0x000e6e0000000200 */
[C---:B----4-:R-:W-:Y:S08]  /*64e0*/  HMMA.16816.F32.BF16 R28, R152.reuse, R148, R28 ;  /* 0x00000094981c723c */ /* 0x050ff0000004181c */
[----:B------:R-:W-:Y:S01]  /*64f0*/  HMMA.16816.F32.BF16 R32, R152, R150, R32 ;  /* 0x000000969820723c */ /* 0x000fe20000041820 */
[----:B------:R-:W-:Y:S07]  /*6500*/  LDSM.16.M88.4 R152, [R170] ;  /* 0x00000000aa98783b */ /* 0x000fee0000000200 */
[C---:B---3--:R-:W-:Y:S01]  /*6510*/  HMMA.16816.F32.BF16 R4, R136.reuse, R144, R4 ;  /* 0x000000908804723c */ /* 0x048fe20000041804 */
[----:B------:R-:W2:Y:S07]  /*6520*/  LDSM.16.M88.4 R148, [R184+0x8000] ;  /* 0x00800000b894783b */ /* 0x000eae0000000200 */
[C---:B------:R-:W-:Y:S01]  /*6530*/  HMMA.16816.F32.BF16 R8, R136.reuse, R146, R8 ;  /* 0x000000928808723c */ /* 0x040fe20000041808 */
[----:B------:R-:W3:Y:S07]  /*6540*/  LDSM.16.M88.4 R168, [R172] ;  /* 0x00000000aca8783b */ /* 0x000eee0000000200 */
[C---:B-----5:R-:W-:Y:S01]  /*6550*/  HMMA.16816.F32.BF16 R12, R136.reuse, R156, R12 ;  /* 0x0000009c880c723c */ /* 0x060fe2000004180c */
[----:B------:R-:W4:Y:S07]  /*6560*/  LDSM.16.M88.4 R144, [R173] ;  /* 0x00000000ad90783b */ /* 0x000f2e0000000200 */
[C---:B------:R-:W-:Y:S01]  /*6570*/  HMMA.16816.F32.BF16 R16, R136.reuse, R158, R16 ;  /* 0x0000009e8810723c */ /* 0x040fe20000041810 */
[----:B------:R-:W-:Y:S07]  /*6580*/  LDSM.16.M88.4 R156, [R186+0x8000] ;  /* 0x00800000ba9c783b */ /* 0x000fee0000000200 */
[C---:B------:R-:W-:Y:S08]  /*6590*/  HMMA.16816.F32.BF16 R20, R136.reuse, R164, R20 ;  /* 0x000000a48814723c */ /* 0x040ff00000041814 */
[C---:B------:R-:W-:Y:S01]  /*65a0*/  HMMA.16816.F32.BF16 R24, R136.reuse, R166, R24 ;  /* 0x000000a68818723c */ /* 0x040fe20000041818 */
[----:B------:R-:W5:Y:S07]  /*65b0*/  LDSM.16.M88.4 R164, [R174] ;  /* 0x00000000aea4783b */ /* 0x000f6e0000000200 */
[C---:B-1----:R-:W-:Y:S08]  /*65c0*/  HMMA.16816.F32.BF16 R28, R136.reuse, R140, R28 ;  /* 0x0000008c881c723c */ /* 0x042ff0000004181c */
[----:B------:R-:W-:Y:S01]  /*65d0*/  HMMA.16816.F32.BF16 R32, R136, R142, R32 ;  /* 0x0000008e8820723c */ /* 0x000fe20000041820 */
[----:B------:R-:W1:Y:S07]  /*65e0*/  LDSM.16.M88.4 R136, [R175] ;  /* 0x00000000af88783b */ /* 0x000e6e0000000200 */
[C---:B--2---:R-:W-:Y:S01]  /*65f0*/  HMMA.16816.F32.BF16 R4, R148.reuse, R152, R4 ;  /* 0x000000989404723c */ /* 0x044fe20000041804 */
[----:B------:R-:W2:Y:S07]  /*6600*/  LDSM.16.M88.4 R140, [R181] ;  /* 0x00000000b58c783b */ /* 0x000eae0000000200 */
[C---:B------:R-:W-:Y:S01]  /*6610*/  HMMA.16816.F32.BF16 R8, R148.reuse, R154, R8 ;  /* 0x0000009a9408723c */ /* 0x040fe20000041808 */
[----:B------:R-:W1:Y:S07]  /*6620*/  LDSM.16.M88.4 R152, [R182] ;  /* 0x00000000b698783b */ /* 0x000e6e0000000200 */
[C---:B------:R-:W-:Y:S01]  /*6630*/  HMMA.16816.F32.BF16 R12, R148.reuse, R160, R12 ;  /* 0x000000a0940c723c */ /* 0x040fe2000004180c */
[----:B------:R-:W-:Y:S07]  /*6640*/  LDSM.16.M88.4 R172, [R176] ;  /* 0x00000000b0ac783b */ /* 0x000fee0000000200 */
[C---:B------:R-:W-:Y:S01]  /*6650*/  HMMA.16816.F32.BF16 R16, R148.reuse, R162, R16 ;  /* 0x000000a29410723c */ /* 0x040fe20000041810 */
[----:B------:R-:W1:Y:S07]  /*6660*/  LDSM.16.M88.4 R160, [R185+0x8000] ;  /* 0x00800000b9a0783b */ /* 0x000e6e0000000200 */
[C---:B---3--:R-:W-:Y:S08]  /*6670*/  HMMA.16816.F32.BF16 R20, R148.reuse, R168, R20 ;  /* 0x000000a89414723c */ /* 0x048ff00000041814 */
[C---:B------:R-:W-:Y:S08]  /*6680*/  HMMA.16816.F32.BF16 R24, R148.reuse, R170, R24 ;  /* 0x000000aa9418723c */ /* 0x040ff00000041818 */
[C---:B----4-:R-:W-:Y:S08]  /*6690*/  HMMA.16816.F32.BF16 R28, R148.reuse, R144, R28 ;  /* 0x00000090941c723c */ /* 0x050ff0000004181c */
[----:B------:R-:W-:Y:S08]  /*66a0*/  HMMA.16816.F32.BF16 R32, R148, R146, R32 ;  /* 0x000000929420723c */ /* 0x000ff00000041820 */
[C---:B-----5:R-:W-:Y:S08]  /*66b0*/  HMMA.16816.F32.BF16 R4, R156.reuse, R164, R4 ;  /* 0x000000a49c04723c */ /* 0x060ff00000041804 */
[C---:B------:R-:W-:Y:S08]  /*66c0*/  HMMA.16816.F32.BF16 R8, R156.reuse, R166, R8 ;  /* 0x000000a69c08723c */ /* 0x040ff00000041808 */
[C---:B-1----:R-:W-:Y:S08]  /*66d0*/  HMMA.16816.F32.BF16 R12, R156.reuse, R136, R12 ;  /* 0x000000889c0c723c */ /* 0x042ff0000004180c */
[C---:B------:R-:W-:Y:S01]  /*66e0*/  HMMA.16816.F32.BF16 R16, R156.reuse, R138, R16 ;  /* 0x0000008a9c10723c */ /* 0x040fe20000041810 */
[----:B------:R-:W1:Y:S07]  /*66f0*/  LDSM.16.M88.4 R136, [R176+0x800] ;  /* 0x00080000b088783b */ /* 0x000e6e0000000200 */
[C---:B--2---:R-:W-:Y:S08]  /*6700*/  HMMA.16816.F32.BF16 R20, R156.reuse, R140, R20 ;  /* 0x0000008c9c14723c */ /* 0x044ff00000041814 */
[C---:B------:R-:W-:Y:S08]  /*6710*/  HMMA.16816.F32.BF16 R24, R156.reuse, R142, R24 ;  /* 0x0000008e9c18723c */ /* 0x040ff00000041818 */
[C---:B------:R-:W-:Y:S08]  /*6720*/  HMMA.16816.F32.BF16 R28, R156.reuse, R152, R28 ;  /* 0x000000989c1c723c */ /* 0x040ff0000004181c */
[----:B------:R-:W-:Y:S08]  /*6730*/  HMMA.16816.F32.BF16 R32, R156, R154, R32 ;  /* 0x0000009a9c20723c */ /* 0x000ff00000041820 */
[C---:B------:R-:W-:Y:S08]  /*6740*/  HMMA.16816.F32.BF16 R4, R160.reuse, R172, R4 ;  /* 0x000000aca004723c */ /* 0x040ff00000041804 */
[C---:B------:R-:W-:Y:S08]  /*6750*/  HMMA.16816.F32.BF16 R8, R160.reuse, R174, R8 ;  /* 0x000000aea008723c */ /* 0x040ff00000041808 */
[C---:B-1----:R-:W-:Y:S08]  /*6760*/  HMMA.16816.F32.BF16 R12, R160.reuse, R136, R12 ;  /* 0x00000088a00c723c */ /* 0x042ff0000004180c */
[----:B------:R-:W-:Y:S01]  /*6770*/  FMUL.FTZ R0, R4, c[0x0][0x320] ;  /* 0x0000c80004007a20 */ /* 0x000fe20000410000 */
[C---:B------:R-:W-:Y:S03]  /*6780*/  HMMA.16816.F32.BF16 R16, R160.reuse, R138, R16 ;  /* 0x0000008aa010723c */ /* 0x040fe60000041810 */
[----:B------:R1:W2:Y:S04]  /*6790*/  MUFU.TANH R140, R0 ;  /* 0x00000000008c7308 */ /* 0x0002a80000002400 */
[----:B------:R-:W-:Y:S02]  /*67a0*/  FMUL.FTZ R10, R10, c[0x0][0x320] ;  /* 0x0000c8000a0a7a20 */ /* 0x000fe40000410000 */
[----:B------:R-:W-:Y:S04]  /*67b0*/  FMUL.FTZ R3, R11, c[0x0][0x320] ;  /* 0x0000c8000b037a20 */ /* 0x000fe80000410000 */
[----:B------:R-:W3:Y:S02]  /*67c0*/  MUFU.TANH R141, R10 ;  /* 0x0000000a008d7308 */ /* 0x000ee40000002400 */
[----:B------:R-:W-:Y:S08]  /*67d0*/  FMUL.FTZ R2, R12, c[0x0][0x320] ;  /* 0x0000c8000c027a20 */ /* 0x000ff00000410000 */
[----:B------:R4:W2:Y:S01]  /*67e0*/  MUFU.TANH R152, R2 ;  /* 0x0000000200987308 */ /* 0x0008a20000002400 */
[----:B-1----:R-:W-:Y:S09]  /*67f0*/  FMUL.FTZ R0, R5, c[0x0][0x320] ;  /* 0x0000c80005007a20 */ /* 0x002ff20000410000 */
[----:B------:R1:W1:Y:S10]  /*6800*/  MUFU.TANH R144, R0 ;  /* 0x0000000000907308 */ /* 0x0002740000002400 */
[----:B------:R-:W2:Y:S01]  /*6810*/  MUFU.TANH R137, R3 ;  /* 0x0000000300897308 */ /* 0x000ea20000002400 */
[----:B----4-:R-:W-:Y:S09]  /*6820*/  FMUL.FTZ R2, R19, c[0x0][0x320] ;  /* 0x0000c80013027a20 */ /* 0x010ff20000410000 */
[----:B------:R-:W4:Y:S01]  /*6830*/  MUFU.TANH R154, R2 ;  /* 0x00000002009a7308 */ /* 0x000f220000002400 */
[----:B-1----:R-:W-:Y:S09]  /*6840*/  FMUL.FTZ R0, R6, c[0x0][0x320] ;  /* 0x0000c80006007a20 */ /* 0x002ff20000410000 */
[----:B------:R1:W1:Y:S02]  /*6850*/  MUFU.TANH R143, R0 ;  /* 0x00000000008f7308 */ /* 0x0002640000002400 */
[----:B-1----:R-:W-:Y:S02]  /*6860*/  FMUL.FTZ R0, R7, c[0x0][0x320] ;  /* 0x0000c80007007a20 */ /* 0x002fe40000410000 */
[----:B------:R-:W1:Y:S06]  /*6870*/  LDSM.16.M88.4 R4, [R176+0x1000] ;  /* 0x00100000b004783b */ /* 0x000e6c0000000200 */
[----:B------:R5:W1:Y:S02]  /*6880*/  MUFU.TANH R145, R0 ;  /* 0x0000000000917308 */ /* 0x000a640000002400 */
[----:B-----5:R-:W-:Y:S08]  /*6890*/  FMUL.FTZ R0, R8, c[0x0][0x320] ;  /* 0x0000c80008007a20 */ /* 0x020ff00000410000 */
[----:B------:R5:W2:Y:S01]  /*68a0*/  MUFU.TANH R142, R0 ;  /* 0x00000000008e7308 */ /* 0x000aa20000002400 */
[C---:B-1----:R-:W-:Y:S08]  /*68b0*/  HMMA.16816.F32.BF16 R20, R160.reuse, R4, R20 ;  /* 0x00000004a014723c */ /* 0x042ff00000041814 */
[C---:B------:R-:W-:Y:S04]  /*68c0*/  HMMA.16816.F32.BF16 R24, R160.reuse, R6, R24 ;  /* 0x00000006a018723c */ /* 0x040fe80000041818 */
[----:B-----5:R-:W-:Y:S02]  /*68d0*/  FMUL.FTZ R0, R9, c[0x0][0x320] ;  /* 0x0000c80009007a20 */ /* 0x020fe40000410000 */
[----:B------:R-:W1:Y:S02]  /*68e0*/  LDSM.16.M88.4 R8, [R176+0x1800] ;  /* 0x00180000b008783b */ /* 0x000e640000000200 */
[----:B------:R-:W-:Y:S04]  /*68f0*/  DEPBAR.LE SB0, 0x0 ;  /* 0x000080000000791a */ /* 0x000fe80000000000 */
[----:B------:R5:W1:Y:S02]  /*6900*/  MUFU.TANH R136, R0 ;  /* 0x0000000000887308 */ /* 0x000a640000002400 */
[----:B------:R-:W-:Y:S01]  /*6910*/  BAR.SYNC.DEFER_BLOCKING 0x0 ;  /* 0x0000000000007b1d */ /* 0x000fe20000010000 */
[----:B-----5:R-:W-:Y:S07]  /*6920*/  FMUL.FTZ R0, R13, c[0x0][0x320] ;  /* 0x0000c8000d007a20 */ /* 0x020fee0000410000 */
[----:B------:R5:W2:Y:S01]  /*6930*/  MUFU.TANH R150, R0 ;  /* 0x0000000000967308 */ /* 0x000aa20000002400 */
[C---:B-1----:R-:W-:Y:S08]  /*6940*/  HMMA.16816.F32.BF16 R28, R160.reuse, R8, R28 ;  /* 0x00000008a01c723c */ /* 0x042ff0000004181c */
[----:B------:R-:W-:Y:S04]  /*6950*/  HMMA.16816.F32.BF16 R32, R160, R10, R32 ;  /* 0x0000000aa020723c */ /* 0x000fe80000041820 */
[----:B-----5:R-:W-:Y:S04]  /*6960*/  FMUL.FTZ R0, R14, c[0x0][0x320] ;  /* 0x0000c8000e007a20 */ /* 0x020fe80000410000 */
[----:B------:R1:W1:Y:S04]  /*6970*/  MUFU.TANH R151, R0 ;  /* 0x0000000000977308 */ /* 0x0002680000002400 */
[----:B-1----:R-:W-:Y:S06]  /*6980*/  FMUL.FTZ R0, R15, c[0x0][0x320] ;  /* 0x0000c8000f007a20 */ /* 0x002fec0000410000 */
[----:B------:R1:W1:Y:S02]  /*6990*/  MUFU.TANH R153, R0 ;  /* 0x0000000000997308 */ /* 0x0002640000002400 */
[----:B-1----:R-:W-:Y:S08]  /*69a0*/  FMUL.FTZ R0, R16, c[0x0][0x320] ;  /* 0x0000c80010007a20 */ /* 0x002ff00000410000 */
        /* <DEDUP_REMOVED lines=36> */
[----:B------:R1:W1:Y:S01]  /*6bf0*/  MUFU.TANH R161, R0 ;  /* 0x0000000000a17308 */ /* 0x0002620000002400 */
[----:B------:R-:W-:-:S05]  /*6c00*/  @!P2 BRA `(.L_x_57) ;  /* 0x000004a00000a947 */ /* 0x000fca0003800000 */
[----:B-1234-:R-:W-:Y:S01]  /*6c10*/  IMAD.MOV.U32 R0, RZ, RZ, 0x1 ;  /* 0x00000001ff007424 */ /* 0x01efe200078e00ff */
[----:B------:R-:W-:Y:S01]  /*6c20*/  SHF.R.S32.HI R195, RZ, 0x1f, R198 ;  /* 0x0000001fffc37819 */ /* 0x000fe200000114c6 */
[----:B------:R-:W-:Y:S01]  /*6c30*/  IMAD R2, R191, 0x40, R201 ;  /* 0x00000040bf027824 */ /* 0x000fe200078e02c9 */
[----:B------:R-:W-:Y:S01]  /*6c40*/  SHF.R.S32.HI R219, RZ, 0x1f, R197 ;  /* 0x0000001fffdb7819 */ /* 0x000fe200000114c5 */
[----:B------:R-:W-:Y:S01]  /*6c50*/  IMAD.MOV.U32 R188, RZ, RZ, RZ ;  /* 0x000000ffffbc7224 */ /* 0x000fe200078e00ff */
[----:B------:R-:W-:Y:S01]  /*6c60*/  ISETP.NE.AND P2, PT, R0, c[0x0][0x2b8], PT ;  /* 0x0000ae0000007a0c */ /* 0x000fe20003f45270 */
[----:B------:R-:W-:Y:S01]  /*6c70*/  IMAD R0, R196, 0x20, R200 ;  /* 0x00000020c4007824 */ /* 0x000fe200078e02c8 */
[C---:B------:R-:W-:Y:S01]  /*6c80*/  SHF.L.U64.HI R11, R198.reuse, 0x1, R195 ;  /* 0x00000001c60b7819 */ /* 0x040fe200000102c3 */
[----:B------:R-:W-:Y:S01]  /*6c90*/  IMAD.SHL.U32 R14, R198, 0x2, RZ ;  /* 0x00000002c60e7824 */ /* 0x000fe200078e00ff */
[----:B------:R-:W-:Y:S01]  /*6ca0*/  SHF.R.S32.HI R195, RZ, 0x1f, R192 ;  /* 0x0000001fffc37819 */ /* 0x000fe200000114c0 */
[C---:B------:R-:W-:Y:S01]  /*6cb0*/  IMAD.SHL.U32 R13, R197.reuse, 0x2, RZ ;  /* 0x00000002c50d7824 */ /* 0x040fe200078e00ff */
[----:B------:R-:W-:Y:S01]  /*6cc0*/  IADD3 R2, R2, -0x40, R0 ;  /* 0xffffffc002027810 */ /* 0x000fe20007ffe000 */
[C---:B------:R-:W-:Y:S01]  /*6cd0*/  IMAD.SHL.U32 R12, R192.reuse, 0x2, RZ ;  /* 0x00000002c00c7824 */ /* 0x040fe200078e00ff */
[----:B------:R-:W-:Y:S02]  /*6ce0*/  SHF.L.U64.HI R9, R197, 0x1, R219 ;  /* 0x00000001c5097819 */ /* 0x000fe400000102db */
[----:B------:R-:W-:Y:S01]  /*6cf0*/  SHF.L.U64.HI R10, R192, 0x1, R195 ;  /* 0x00000001c00a7819 */ /* 0x000fe200000102c3 */
[----:B------:R-:W-:Y:S02]  /*6d00*/  IMAD.MOV.U32 R0, RZ, RZ, R2 ;  /* 0x000000ffff007224 */ /* 0x000fe400078e0002 */
[----:B------:R-:W-:Y:S05]  /*6d10*/  @P2 IMAD.HI.U32 R3, R2, c[0x0][0x2bc], RZ ;  /* 0x0000af0002032a27 */ /* 0x000fea00078e00ff */
[----:B------:R-:W-:Y:S04]  /*6d20*/  @P2 SHF.R.U32.HI R0, RZ, c[0x0][0x2c0], R3 ;  /* 0x0000b000ff002a19 */ /* 0x000fe80000011603 */
[C---:B------:R-:W-:Y:S04]  /*6d30*/  @!P6 IADD3 R3, P2, R0.reuse, R204, RZ ;  /* 0x000000cc0003e210 */ /* 0x040fe80007f5e0ff */
[----:B------:R-:W-:Y:S01]  /*6d40*/  @!P6 LEA.HI.X.SX32 R5, R0, R209, 0x1, P2 ;  /* 0x000000d10005e211 */ /* 0x000fe200010f0eff */
[----:B------:R-:W-:Y:S01]  /*6d50*/  IMAD.MOV R0, RZ, RZ, -R0 ;  /* 0x000000ffff007224 */ /* 0x000fe200078e0a00 */
[C---:B------:R-:W-:Y:S03]  /*6d60*/  @!P6 LEA R4, P2, R3.reuse, c[0x0][0x2a0], 0x2 ;  /* 0x0000a8000304ea11 */ /* 0x040fe600078410ff */
[----:B------:R-:W-:Y:S01]  /*6d70*/  IMAD R189, R0, c[0x0][0x2b8], R2 ;  /* 0x0000ae0000bd7a24 */ /* 0x000fe200078e0202 */
[----:B------:R-:W-:Y:S03]  /*6d80*/  @!P6 LEA.HI.X R5, R3, c[0x0][0x2a4], R5, 0x2, P2 ;  /* 0x0000a9000305ea11 */ /* 0x000fe600010f1405 */
[C---:B------:R-:W-:Y:S01]  /*6d90*/  IMAD.WIDE.U32 R2, R189.reuse, c[0x0][0x1e0], RZ ;  /* 0x00007800bd027a25 */ /* 0x040fe200078e00ff */
[----:B------:R-:W-:Y:S01]  /*6da0*/  SHF.R.S32.HI R0, RZ, 0x1f, R189 ;  /* 0x0000001fff007819 */ /* 0x000fe200000114bd */
[----:B------:R-:W2:Y:S04]  /*6db0*/  @!P6 LDG.E R188, [R4.64] ;  /* 0x0000000604bce981 */ /* 0x000ea8000c1e1900 */
[----:B------:R-:W-:Y:S04]  /*6dc0*/  IMAD R0, R0, c[0x0][0x1e0], RZ ;  /* 0x0000780000007a24 */ /* 0x000fe800078e02ff */
[----:B------:R-:W-:Y:S04]  /*6dd0*/  IMAD R0, R189, c[0x0][0x1e4], R0 ;  /* 0x00007900bd007a24 */ /* 0x000fe800078e0200 */
[----:B------:R-:W-:Y:S01]  /*6de0*/  IMAD.IADD R3, R3, 0x1, R0 ;  /* 0x0000000103037824 */ /* 0x000fe200078e0200 */
[----:B--2---:R-:W-:Y:S03]  /*6df0*/  SHF.R.S32.HI R0, RZ, 0x1f, R188 ;  /* 0x0000001fff007819 */ /* 0x004fe600000114bc */
[----:B------:R-:W-:Y:S04]  /*6e00*/  IMAD.WIDE.U32 R2, R188, c[0x0][0x1f0], R2 ;  /* 0x00007c00bc027a25 */ /* 0x000fe800078e0002 */
[----:B------:R-:W-:Y:S01]  /*6e10*/  IMAD R4, R0, c[0x0][0x1f0], RZ ;  /* 0x00007c0000047a24 */ /* 0x000fe200078e02ff */
[----:B------:R-:W-:Y:S03]  /*6e20*/  IADD3 R0, P2, R202, R2, RZ ;  /* 0x00000002ca007210 */ /* 0x000fe60007f5e0ff */
[----:B------:R-:W-:Y:S05]  /*6e30*/  IMAD R4, R188, c[0x0][0x1f4], R4 ;  /* 0x00007d00bc047a24 */ /* 0x000fea00078e0204 */
[----:B------:R-:W-:Y:S02]  /*6e40*/  IADD3.X R2, R208, R3, R4, P2, !PT ;  /* 0x00000003d0027210 */ /* 0x000fe400017fe404 */
[C---:B------:R-:W-:Y:S04]  /*6e50*/  LEA R8, P2, R0.reuse, c[0x0][0x1c8], 0x1 ;  /* 0x0000720000087a11 */ /* 0x040fe800078408ff */
[----:B------:R-:W-:Y:S01]  /*6e60*/  LEA.HI.X R5, R0, c[0x0][0x1cc], R2, 0x1, P2 ;  /* 0x0000730000057a11 */ /* 0x000fe200010f0c02 */
[----:B------:R-:W-:-:S06]  /*6e70*/  BRA.DIV ~URZ, `(.L_x_58) ;  /* 0x00006e827f007947 */ /* 0x000fcc000b800000 */
[----:B------:R1:W2:Y:S02]  /*6e80*/  SHFL.IDX PT, R4, R5, RZ, 0x181f ;  /* 0x00181fff05047589 */ /* 0x0002a400000e0000 */
.L_x_136:
[----:B------:R-:W-:-:S05]  /*6e90*/  BRA.DIV ~URZ, `(.L_x_59) ;  /* 0x00006ed27f007947 */ /* 0x000fca000b800000 */
[----:B------:R-:W3:Y:S01]  /*6ea0*/  SHFL.IDX PT, R0, R8, RZ, 0x181f ;  /* 0x00181fff08007589 */ /* 0x000ee200000e0000 */
[C---:B------:R-:W-:Y:S02]  /*6eb0*/  IADD3 R2, -R190.reuse, 0x10, RZ ;  /* 0x00000010be027810 */ /* 0x040fe40007ffe1ff */
[----:B------:R-:W-:Y:S02]  /*6ec0*/  ISETP.NE.U32.AND P2, PT, R190, RZ, PT ;  /* 0x000000ffbe00720c */ /* 0x000fe40003f45070 */
[----:B------:R-:W-:Y:S04]  /*6ed0*/  LOP3.LUT R2, R2, 0xf, RZ, 0xc0, !PT ;  /* 0x0000000f02027812 */ /* 0x000fe800078ec0ff */
[----:B---3--:R-:W-:Y:S04]  /*6ee0*/  IADD3 R2, P4, P3, R2, R0, R12 ;  /* 0x0000000002027210 */ /* 0x008fe80007b9e00c */
[----:B--2---:R-:W-:Y:S05]  /*6ef0*/  IADD3.X R3, RZ, R4, R10, P4, P3 ;  /* 0x00000004ff037210 */ /* 0x004fea00027e640a */
[----:B------:R-:W-:Y:S01]  /*6f00*/  @!PT LDS RZ, [RZ] ;  /* 0x00000000fffff984 */ /* 0x000fe20000000800 */
[----:B------:R-:W-:Y:S01]  /*6f10*/  @!PT LDS RZ, [RZ] ;  /* 0x00000000fffff984 */ /* 0x000fe20000000800 */
[----:B------:R2:W-:Y:S01]  /*6f20*/  LDGSTS.E.BYPASS.LTC128B.128.ZFILL [R187+0x6100], [R2.64], P2 ;  /* 0x0610000002bb7fae */ /* 0x0005e20009141d46 */
[----:B------:R-:W-:Y:S05]  /*6f30*/  IADD3 R6, P2, R0, R13, RZ ;  /* 0x0000000d00067210 */ /* 0x000fea0007f5e0ff */
[----:B------:R-:W-:Y:S05]  /*6f40*/  IMAD.X R7, R4, 0x1, R9, P2 ;  /* 0x0000000104077824 */ /* 0x000fea00010e0609 */
[----:B------:R3:W-:Y:S01]  /*6f50*/  LDGSTS.E.BYPASS.LTC128B.128 [R187+0x8100], [R6.64], !P0 ;  /* 0x0810000006bb7fae */ /* 0x0007e2000c101d46 */
[----:B--2---:R-:W-:Y:S03]  /*6f60*/  IADD3 R2, P2, R0, R14, RZ ;  /* 0x0000000e00027210 */ /* 0x004fe60007f5e0ff */
[----:B------:R3:W2:Y:S02]  /*6f70*/  SHFL.IDX PT, R0, R8, 0x1, 0x181f ;  /* 0x00381f0008007f89 */ /* 0x0006a400000e0000 */
[----:B------:R-:W-:Y:S02]  /*6f80*/  IMAD.X R3, R4, 0x1, R11, P2 ;  /* 0x0000000104037824 */ /* 0x000fe400010e060b */
[----:B------:R3:W4:Y:S04]  /*6f90*/  SHFL.IDX PT, R4, R5, 0x1, 0x181f ;  /* 0x00381f0005047f89 */ /* 0x00072800000e0000 */
[----:B------:R3:W-:Y:S02]  /*6fa0*/  LDGSTS.E.BYPASS.LTC128B.128 [R187+0xa100], [R2.64], !P1 ;  /* 0x0a10000002bb7fae */ /* 0x0007e4000c901d46 */
.L_x_137:
[----:B---3--:R-:W-:Y:S02]  /*6fb0*/  IADD3 R2, -R190, 0x10, RZ ;  /* 0x00000010be027810 */ /* 0x008fe40007ffe1ff */
[----:B--2---:R-:W-:Y:S02]  /*6fc0*/  IADD3 R6, P2, R0, R13, RZ ;  /* 0x0000000d00067210 */ /* 0x004fe40007f5e0ff */
[----:B------:R-:W-:Y:S03]  /*6fd0*/  LOP3.LUT R2, R2, 0xf, RZ, 0xc0, !PT ;  /* 0x0000000f02027812 */ /* 0x000fe600078ec0ff */
[----:B----4-:R-:W-:Y:S01]  /*6fe0*/  IMAD.X R7, R4, 0x1, R9, P2 ;  /* 0x0000000104077824 */ /* 0x010fe200010e0609 */
[----:B------:R-:W-:Y:S02]  /*6ff0*/  IADD3 R8, P4, P3, R2, R0, R12 ;  /* 0x0000000002087210 */ /* 0x000fe40007b9e00c */
[----:B------:R-:W-:Y:S02]  /*7000*/  IADD3 R2, P2, R0, R14, RZ ;  /* 0x0000000e00027210 */ /* 0x000fe40007f5e0ff */
[----:B------:R-:W-:Y:S03]  /*7010*/  IADD3.X R9, RZ, R4, R10, P4, P3 ;  /* 0x00000004ff097210 */ /* 0x000fe600027e640a */
[----:B------:R-:W-:Y:S01]  /*7020*/  IMAD.X R3, R4, 0x1, R11, P2 ;  /* 0x0000000104037824 */ /* 0x000fe200010e060b */
[----:B------:R-:W-:Y:S11]  /*7030*/  ISETP.NE.U32.AND P2, PT, R190, RZ, PT ;  /* 0x000000ffbe00720c */ /* 0x000ff60003f45070 */
[----:B------:R-:W-:Y:S02]  /*7040*/  @!UPT UIADD3 URZ, URZ, URZ, URZ ;  /* 0x0000003f3f3ff290 */ /* 0x000fe4000fffe03f */
[----:B------:R-:W-:Y:S01]  /*7050*/  @!PT LDS RZ, [RZ] ;  /* 0x00000000fffff984 */ /* 0x000fe20000000800 */
[----:B------:R-:W-:Y:S01]  /*7060*/  @!PT LDS RZ, [RZ] ;  /* 0x00000000fffff984 */ /* 0x000fe20000000800 */
[----:B------:R-:W-:Y:S01]  /*7070*/  @!PT LDS RZ, [RZ] ;  /* 0x00000000fffff984 */ /* 0x000fe20000000800 */
[----:B------:R2:W-:Y:S04]  /*7080*/  LDGSTS.E.BYPASS.LTC128B.128.ZFILL [R187+0x7100], [R8.64], P2 ;  /* 0x0710000008bb7fae */ /* 0x0005e80009141d46 */
[----:B------:R2:W-:Y:S04]  /*7090*/  LDGSTS.E.BYPASS.LTC128B.128 [R187+0x9100], [R6.64], !P0 ;  /* 0x0910000006bb7fae */ /* 0x0005e8000c101d46 */
[----:B------:R2:W-:Y:S02]  /*70a0*/  LDGSTS.E.BYPASS.LTC128B.128 [R187+0xb100], [R2.64], !P1 ;  /* 0x0b10000002bb7fae */ /* 0x0005e4000c901d46 */
.L_x_57:
[----:B--234-:R-:W-:Y:S05]  /*70b0*/  BSYNC B0 ;  /* 0x0000000000007941 */ /* 0x01cfea0003800000 */
.L_x_56:
[----:B------:R-:W-:Y:S01]  /*70c0*/  FMNMX.FTZ R2, R140, R101, !PT ;  /* 0x000000658c027209 */ /* 0x000fe20007810000 */
[----:B------:R-:W0:Y:S01]  /*70d0*/  LDGDEPBAR ;  /* 0x00000000000079af */ /* 0x000e220000000000 */
[----:B-1----:R-:W-:Y:S02]  /*70e0*/  FMNMX.FTZ R0, R143, R102, !PT ;  /* 0x000000668f007209 */ /* 0x002fe40007810000 */
[----:B------:R-:W-:Y:S02]  /*70f0*/  FMNMX.FTZ R2, R144, R2, !PT ;  /* 0x0000000290027209 */ /* 0x000fe40007810000 */
        /* <DEDUP_REMOVED lines=28> */
[----:B------:R-:W-:Y:S01]  /*72c0*/  FMNMX.FTZ R5, R161, R0, !PT ;  /* 0x00000000a1057209 */ /* 0x000fe20007810000 */
[----:B------:R-:W-:-:S05]  /*72d0*/  BRA.DIV ~URZ, `(.L_x_60) ;  /* 0x00006ca27f007947 */ /* 0x000fca000b800000 */
[----:B------:R-:W1:Y:S04]  /*72e0*/  SHFL.BFLY PT, R2, R4, 0x2, 0x1f ;  /* 0x0c401f0004027f89 */ /* 0x000e6800000e0000 */
[----:B------:R-:W2:Y:S01]  /*72f0*/  SHFL.BFLY PT, R0, R5, 0x2, 0x1f ;  /* 0x0c401f0005007f89 */ /* 0x000ea200000e0000 */
[----:B-1----:R-:W-:Y:S02]  /*7300*/  FMNMX.FTZ R2, R4, R2, !PT ;  /* 0x0000000204027209 */ /* 0x002fe40007810000 */
[----:B--2---:R-:W-:Y:S03]  /*7310*/  FMNMX.FTZ R4, R5, R0, !PT ;  /* 0x0000000005047209 */ /* 0x004fe60007810000 */
[----:B------:R-:W1:Y:S04]  /*7320*/  SHFL.BFLY PT, R3, R2, 0x1, 0x1f ;  /* 0x0c201f0002037f89 */ /* 0x000e6800000e0000 */
[----:B------:R2:W3:Y:S01]  /*7330*/  SHFL.BFLY PT, R0, R4, 0x1, 0x1f ;  /* 0x0c201f0004007f89 */ /* 0x0004e200000e0000 */
[----:B-1----:R-:W-:Y:S05]  /*7340*/  FMNMX.FTZ R100, R2, R3, !PT ;  /* 0x0000000302647209 */ /* 0x002fea0007810000 */
.L_x_138:
[C---:B------:R-:W-:Y:S01]  /*7350*/  FMUL.FTZ R147, R100.reuse, c[0x0][0x2d0] ;  /* 0x0000b40064937a20 */ /* 0x040fe20000410000 */
[----:B------:R-:W-:Y:S01]  /*7360*/  WARPSYNC 0xffffffff ;  /* 0xffffffff00007948 */ /* 0x000fe20003800000 */
[----:B------:R-:W-:Y:S01]  /*7370*/  FADD.FTZ R2, -R100, R101 ;  /* 0x0000006564027221 */ /* 0x000fe20000010100 */
[----:B------:R-:W-:Y:S01]  /*7380*/  ISETP.GT.AND P0, PT, R191, R199, PT ;  /* 0x000000c7bf00720c */ /* 0x000fe20003f04270 */
[--C-:B------:R-:W-:Y:S02]  /*7390*/  FFMA.FTZ R3, R140, c[0x0][0x2d0], -R147.reuse ;  /* 0x0000b4008c037a23 */ /* 0x100fe40000010893 */
[----:B------:R-:W-:Y:S02]  /*73a0*/  FMUL.FTZ R2, R2, c[0x0][0x2d0] ;  /* 0x0000b40002027a20 */ /* 0x000fe40000410000 */
[----:B------:R1:W-:Y:S10]  /*73b0*/  MUFU.EX2 R6, R3 ;  /* 0x0000000300067308 */ /* 0x0003f40000000800 */
[----:B------:R-:W4:Y:S01]  /*73c0*/  MUFU.EX2 R2, R2 ;  /* 0x0000000200027308 */ /* 0x000f220000000800 */
[--C-:B-1----:R-:W-:Y:S09]  /*73d0*/  FFMA.FTZ R3, R144, c[0x0][0x2d0], -R147.reuse ;  /* 0x0000b40090037a23 */ /* 0x102ff20000010893 */
[----:B------:R1:W5:Y:S02]  /*73e0*/  MUFU.EX2 R172, R3 ;  /* 0x0000000300ac7308 */ /* 0x0003640000000800 */
[--C-:B-1----:R-:W-:Y:S02]  /*73f0*/  FFMA.FTZ R3, R142, c[0x0][0x2d0], -R147.reuse ;  /* 0x0000b4008e037a23 */ /* 0x102fe40000010893 */
[C---:B----4-:R-:W-:Y:S06]  /*7400*/  FMUL.FTZ R8, R2.reuse, R128 ;  /* 0x0000008002087220 */ /* 0x050fec0000410000 */
[----:B------:R1:W-:Y:S01]  /*7410*/  MUFU.EX2 R174, R3 ;  /* 0x0000000300ae7308 */ /* 0x0003e20000000800 */
[C---:B------:R-:W-:Y:S02]  /*7420*/  FMUL.FTZ R9, R2.reuse, R129 ;  /* 0x0000008102097220 */ /* 0x040fe40000410000 */
        /* <DEDUP_REMOVED lines=10> */
[----:B------:R-:W-:Y:S01]  /*74d0*/  FMUL.FTZ R20, R2, R116 ;  /* 0x0000007402147220 */ /* 0x000fe20000410000 */
[----:B-1-3--:R-:W-:Y:S01]  /*74e0*/  FMNMX.FTZ R3, R0, R4, !PT ;  /* 0x0000000400037209 */ /* 0x00afe20007810000 */
[--C-:B------:R-:W-:Y:S01]  /*74f0*/  FFMA.FTZ R0, R136, c[0x0][0x2d0], -R147.reuse ;  /* 0x0000b40088007a23 */ /* 0x100fe20000010893 */
[----:B-----5:R-:W-:Y:S01]  /*7500*/  F2FP.BF16.PACK_AB R136, R172, R6 ;  /* 0x00000006ac88723e */ /* 0x020fe200000010ff */
[C---:B------:R-:W-:Y:S02]  /*7510*/  FMUL.FTZ R28, R2.reuse, R108 ;  /* 0x0000006c021c7220 */ /* 0x040fe40000410000 */
[----:B------:R-:W-:Y:S01]  /*7520*/  FMUL.FTZ R144, R3, c[0x0][0x2d0] ;  /* 0x0000b40003907a20 */ /* 0x000fe20000410000 */
[----:B------:R-:W1:Y:S01]  /*7530*/  MUFU.EX2 R175, R0 ;  /* 0x0000000000af7308 */ /* 0x000e620000000800 */
[C---:B------:R-:W-:Y:S02]  /*7540*/  FMUL.FTZ R29, R2.reuse, R109 ;  /* 0x0000006d021d7220 */ /* 0x040fe40000410000 */
[----:B--2---:R-:W-:Y:S02]  /*7550*/  FFMA.FTZ R4, R143, c[0x0][0x2d0], -R144 ;  /* 0x0000b4008f047a23 */ /* 0x004fe40000010890 */
[C---:B------:R-:W-:Y:S02]  /*7560*/  FMUL.FTZ R36, R2.reuse, R36 ;  /* 0x0000002402247220 */ /* 0x040fe40000410000 */
[C---:B------:R-:W-:Y:S02]  /*7570*/  FMUL.FTZ R37, R2.reuse, R37 ;  /* 0x0000002502257220 */ /* 0x040fe40000410000 */
[C---:B------:R-:W-:Y:S01]  /*7580*/  FMUL.FTZ R40, R2.reuse, R40 ;  /* 0x0000002802287220 */ /* 0x040fe20000410000 */
[----:B------:R2:W-:Y:S01]  /*7590*/  MUFU.EX2 R171, R4 ;  /* 0x0000000400ab7308 */ /* 0x0005e20000000800 */
[C---:B------:R-:W-:Y:S02]  /*75a0*/  FMUL.FTZ R41, R2.reuse, R41 ;  /* 0x0000002902297220 */ /* 0x040fe40000410000 */
[C---:B------:R-:W-:Y:S02]  /*75b0*/  FMUL.FTZ R44, R2.reuse, R44 ;  /* 0x0000002c022c7220 */ /* 0x040fe40000410000 */
[C---:B------:R-:W-:Y:S02]  /*75c0*/  FMUL.FTZ R45, R2.reuse, R45 ;  /* 0x0000002d022d7220 */ /* 0x040fe40000410000 */
[C---:B------:R-:W-:Y:S02]  /*75d0*/  FMUL.FTZ R48, R2.reuse, R48 ;  /* 0x0000003002307220 */ /* 0x040fe40000410000 */
[C---:B------:R-:W-:Y:S02]  /*75e0*/  FMUL.FTZ R49, R2.reuse, R49 ;  /* 0x0000003102317220 */ /* 0x040fe40000410000 */
[C---:B------:R-:W-:Y:S02]  /*75f0*/  FMUL.FTZ R52, R2.reuse, R52 ;  /* 0x0000003402347220 */ /* 0x040fe40000410000 */
[C---:B------:R-:W-:Y:S01]  /*7600*/  FMUL.FTZ R53, R2.reuse, R53 ;  /* 0x0000003502357220 */ /* 0x040fe20000410000 */
[----:B-1----:R-:W-:Y:S01]  /*7610*/  F2FP.BF16.PACK_AB R138, R175, R174 ;  /* 0x000000aeaf8a723e */ /* 0x002fe200000010ff */
[----:B------:R-:W-:Y:S02]  /*7620*/  FADD.FTZ R0, -R3, R102 ;  /* 0x0000006603007221 */ /* 0x000fe40000010100 */
[----:B------:R-:W-:Y:S02]  /*7630*/  FFMA.FTZ R102, R2, R193, R6 ;  /* 0x000000c102667223 */ /* 0x000fe40000010006 */
[----:B------:R-:W-:Y:S02]  /*7640*/  FMUL.FTZ R0, R0, c[0x0][0x2d0] ;  /* 0x0000b40000007a20 */ /* 0x000fe40000410000 */
[C---:B------:R-:W-:Y:S02]  /*7650*/  FMUL.FTZ R56, R2.reuse, R56 ;  /* 0x0000003802387220 */ /* 0x040fe40000410000 */
[C---:B------:R-:W-:Y:S02]  /*7660*/  FMUL.FTZ R57, R2.reuse, R57 ;  /* 0x0000003902397220 */ /* 0x040fe40000410000 */
[--C-:B--2---:R-:W-:Y:S01]  /*7670*/  FFMA.FTZ R4, R145, c[0x0][0x2d0], -R144.reuse ;  /* 0x0000b40091047a23 */ /* 0x104fe20000010890 */
[----:B------:R-:W1:Y:S01]  /*7680*/  MUFU.EX2 R0, R0 ;  /* 0x0000000000007308 */ /* 0x000e620000000800 */
[C---:B------:R-:W-:Y:S02]  /*7690*/  FMUL.FTZ R60, R2.reuse, R60 ;  /* 0x0000003c023c7220 */ /* 0x040fe40000410000 */
[C---:B------:R-:W-:Y:S02]  /*76a0*/  FMUL.FTZ R61, R2.reuse, R61 ;  /* 0x0000003d023d7220 */ /* 0x040fe40000410000 */
[C---:B------:R-:W-:Y:S02]  /*76b0*/  FMUL.FTZ R64, R2.reuse, R64 ;  /* 0x0000004002407220 */ /* 0x040fe40000410000 */
[C---:B------:R-:W-:Y:S02]  /*76c0*/  FMUL.FTZ R65, R2.reuse, R65 ;  /* 0x0000004102417220 */ /* 0x040fe40000410000 */
[C---:B------:R-:W-:Y:S01]  /*76d0*/  FMUL.FTZ R68, R2.reuse, R68 ;  /* 0x0000004402447220 */ /* 0x040fe20000410000 */
[----:B------:R2:W3:Y:S01]  /*76e0*/  MUFU.EX2 R145, R4 ;  /* 0x0000000400917308 */ /* 0x0004e20000000800 */
[C---:B------:R-:W-:Y:S02]  /*76f0*/  FMUL.FTZ R69, R2.reuse, R69 ;  /* 0x0000004502457220 */ /* 0x040fe40000410000 */
[C---:B------:R-:W-:Y:S02]  /*7700*/  FMUL.FTZ R72, R2.reuse, R72 ;  /* 0x0000004802487220 */ /* 0x040fe40000410000 */
[C---:B------:R-:W-:Y:S02]  /*7710*/  FMUL.FTZ R73, R2.reuse, R73 ;  /* 0x0000004902497220 */ /* 0x040fe40000410000 */
[C---:B------:R-:W-:Y:S02]  /*7720*/  FMUL.FTZ R76, R2.reuse, R76 ;  /* 0x0000004c024c7220 */ /* 0x040fe40000410000 */
[C---:B------:R-:W-:Y:S02]  /*7730*/  FMUL.FTZ R77, R2.reuse, R77 ;  /* 0x0000004d024d7220 */ /* 0x040fe40000410000 */
[C---:B------:R-:W-:Y:S02]  /*7740*/  FMUL.FTZ R80, R2.reuse, R80 ;  /* 0x0000005002507220 */ /* 0x040fe40000410000 */
[----:B------:R-:W-:Y:S02]  /*7750*/  FMUL.FTZ R81, R2, R81 ;  /* 0x0000005102517220 */ /* 0x000fe40000410000 */
[C---:B-1----:R-:W-:Y:S02]  /*7760*/  FMUL.FTZ R10, R0.reuse, R130 ;  /* 0x00000082000a7220 */ /* 0x042fe40000410000 */
[C---:B------:R-:W-:Y:S02]  /*7770*/  FMUL.FTZ R11, R0.reuse, R131 ;  /* 0x00000083000b7220 */ /* 0x040fe40000410000 */
[----:B------:R-:W-:Y:S01]  /*7780*/  LDSM.16.MT88.4 R128, [R178] ;  /* 0x00000000b280783b */ /* 0x000fe20000004200 */
[C---:B------:R-:W-:Y:S02]  /*7790*/  FMUL.FTZ R18, R0.reuse, R122 ;  /* 0x0000007a00127220 */ /* 0x040fe40000410000 */
[C---:B------:R-:W-:Y:S02]  /*77a0*/  FMUL.FTZ R19, R0.reuse, R123 ;  /* 0x0000007b00137220 */ /* 0x040fe40000410000 */
[--C-:B--2---:R-:W-:Y:S02]  /*77b0*/  FFMA.FTZ R4, R141, c[0x0][0x2d0], -R144.reuse ;  /* 0x0000b4008d047a23 */ /* 0x104fe40000010890 */
[C---:B------:R-:W-:Y:S01]  /*77c0*/  FMUL.FTZ R6, R0.reuse, R134 ;  /* 0x0000008600067220 */ /* 0x040fe20000410000 */
[----:B------:R-:W1:Y:S01]  /*77d0*/  LDSM.16.MT88.4 R140, [R177] ;  /* 0x00000000b18c783b */ /* 0x000e620000004200 */
[----:B------:R2:W-:Y:S01]  /*77e0*/  MUFU.EX2 R173, R4 ;  /* 0x0000000400ad7308 */ /* 0x0005e20000000800 */
[C---:B------:R-:W-:Y:S02]  /*77f0*/  FMUL.FTZ R7, R0.reuse, R135 ;  /* 0x0000008700077220 */ /* 0x040fe40000410000 */
[C---:B------:R-:W-:Y:S02]  /*7800*/  FMUL.FTZ R26, R0.reuse, R114 ;  /* 0x00000072001a7220 */ /* 0x040fe40000410000 */
[C---:B------:R-:W-:Y:S02]  /*7810*/  FMUL.FTZ R27, R0.reuse, R115 ;  /* 0x00000073001b7220 */ /* 0x040fe40000410000 */
[----:B------:R-:W4:Y:S01]  /*7820*/  LDSM.16.MT88.4 R120, [R180] ;  /* 0x00000000b478783b */ /* 0x000f220000004200 */
[C---:B------:R-:W-:Y:S02]  /*7830*/  FMUL.FTZ R14, R0.reuse, R126 ;  /* 0x0000007e000e7220 */ /* 0x040fe40000410000 */
[C---:B------:R-:W-:Y:S02]  /*7840*/  FMUL.FTZ R15, R0.reuse, R127 ;  /* 0x0000007f000f7220 */ /* 0x040fe40000410000 */
[C---:B------:R-:W-:Y:S02]  /*7850*/  FMUL.FTZ R34, R0.reuse, R106 ;  /* 0x0000006a00227220 */ /* 0x040fe40000410000 */
[C---:B------:R-:W-:Y:S01]  /*7860*/  FMUL.FTZ R35, R0.reuse, R107 ;  /* 0x0000006b00237220 */ /* 0x040fe20000410000 */
[----:B------:R-:W5:Y:S01]  /*7870*/  LDSM.16.MT88.4 R112, [R179] ;  /* 0x00000000b370783b */ /* 0x000f620000004200 */
[C---:B------:R-:W-:Y:S02]  /*7880*/  FMUL.FTZ R22, R0.reuse, R118 ;  /* 0x0000007600167220 */ /* 0x040fe40000410000 */
[C---:B------:R-:W-:Y:S02]  /*7890*/  FMUL.FTZ R23, R0.reuse, R119 ;  /* 0x0000007700177220 */ /* 0x040fe40000410000 */
[C---:B------:R-:W-:Y:S02]  /*78a0*/  FMUL.FTZ R30, R0.reuse, R110 ;  /* 0x0000006e001e7220 */ /* 0x040fe40000410000 */
[C---:B------:R-:W-:Y:S01]  /*78b0*/  FMUL.FTZ R31, R0.reuse, R111 ;  /* 0x0000006f001f7220 */ /* 0x040fe20000410000 */
[----:B------:R-:W4:Y:S01]  /*78c0*/  LDSM.16.MT88.4 R104, [R177+0x2000] ;  /* 0x00200000b168783b */ /* 0x000f220000004200 */
[--C-:B--2---:R-:W-:Y:S01]  /*78d0*/  FFMA.FTZ R4, R137, c[0x0][0x2d0], -R144.reuse ;  /* 0x0000b40089047a23 */ /* 0x104fe20000010890 */
[----:B---3--:R-:W-:Y:S01]  /*78e0*/  F2FP.BF16.PACK_AB R137, R145, R171 ;  /* 0x000000ab9189723e */ /* 0x008fe200000010ff */
[C---:B------:R-:W-:Y:S02]  /*78f0*/  FMUL.FTZ R38, R0.reuse, R38 ;  /* 0x0000002600267220 */ /* 0x040fe40000410000 */
[----:B------:R-:W2:Y:S01]  /*7900*/  MUFU.EX2 R195, R4 ;  /* 0x0000000400c37308 */ /* 0x000ea20000000800 */
[C---:B------:R-:W-:Y:S02]  /*7910*/  FMUL.FTZ R39, R0.reuse, R39 ;  /* 0x0000002700277220 */ /* 0x040fe40000410000 */
[C---:B------:R-:W-:Y:S01]  /*7920*/  FMUL.FTZ R42, R0.reuse, R42 ;  /* 0x0000002a002a7220 */ /* 0x040fe20000410000 */
[----:B------:R-:W-:Y:S01]  /*7930*/  LDSM.16.MT88.4 R108, [R177+0x800] ;  /* 0x00080000b16c783b */ /* 0x000fe20000004200 */
        /* <DEDUP_REMOVED lines=10> */
[----:B--2---:R-:W-:Y:S01]  /*79e0*/  F2FP.BF16.PACK_AB R139, R195, R173 ;  /* 0x000000adc38b723e */ /* 0x004fe200000010ff */
[----:B------:R-:W-:Y:S02]  /*79f0*/  FMUL.FTZ R4, R2, R132 ;  /* 0x0000008402047220 */ /* 0x000fe40000410000 */
[C---:B------:R-:W-:Y:S02]  /*7a00*/  FMUL.FTZ R63, R0.reuse, R63 ;  /* 0x0000003f003f7220 */ /* 0x040fe40000410000 */
[C---:B------:R-:W-:Y:S02]  /*7a10*/  FMUL.FTZ R66, R0.reuse, R66 ;  /* 0x0000004200427220 */ /* 0x040fe40000410000 */
[----:B------:R-:W-:Y:S01]  /*7a20*/  FMUL.FTZ R67, R0, R67 ;  /* 0x0000004300437220 */ /* 0x000fe20000410000 */
[C---:B-1----:R-:W-:Y:S05]  /*7a30*/  HMMA.16816.F32.BF16 R4, R136.reuse, R140, R4 ;  /* 0x0000008c8804723c */ /* 0x042fea0000041804 */
[C---:B------:R-:W-:Y:S02]  /*7a40*/  FMUL.FTZ R84, R2.reuse, R84 ;  /* 0x0000005402547220 */ /* 0x040fe40000410000 */
[C---:B------:R-:W-:Y:S01]  /*7a50*/  FMUL.FTZ R85, R2.reuse, R85 ;  /* 0x0000005502557220 */ /* 0x040fe20000410000 */
[C---:B------:R-:W-:Y:S04]  /*7a60*/  HMMA.16816.F32.BF16 R8, R136.reuse, R142, R8 ;  /* 0x0000008e8808723c */ /* 0x040fe80000041808 */
[C---:B------:R-:W-:Y:S02]  /*7a70*/  FMUL.FTZ R88, R2.reuse, R88 ;  /* 0x0000005802587220 */ /* 0x040fe40000410000 */
[----:B------:R-:W-:Y:S02]  /*7a80*/  FMUL.FTZ R89, R2, R89 ;  /* 0x0000005902597220 */ /* 0x000fe40000410000 */
[C---:B------:R-:W-:Y:S04]  /*7a90*/  HMMA.16816.F32.BF16 R12, R136.reuse, R128, R12 ;  /* 0x00000080880c723c */ /* 0x040fe8000004180c */
[C---:B------:R-:W-:Y:S02]  /*7aa0*/  FMUL.FTZ R70, R0.reuse, R70 ;  /* 0x0000004600467220 */ /* 0x040fe40000410000 */
[C---:B------:R-:W-:Y:S02]  /*7ab0*/  FMUL.FTZ R71, R0.reuse, R71 ;  /* 0x0000004700477220 */ /* 0x040fe40000410000 */
[C---:B------:R-:W-:Y:S01]  /*7ac0*/  HMMA.16816.F32.BF16 R16, R136.reuse, R130, R16 ;  /* 0x000000828810723c */ /* 0x040fe20000041810 */
[----:B------:R-:W-:Y:S03]  /*7ad0*/  LDSM.16.MT88.4 R128, [R177+0x1800] ;  /* 0x00180000b180783b */ /* 0x000fe60000004200 */
[C---:B------:R-:W-:Y:S02]  /*7ae0*/  FMUL.FTZ R74, R0.reuse, R74 ;  /* 0x0000004a004a7220 */ /* 0x040fe40000410000 */
[C---:B------:R-:W-:Y:S02]  /*7af0*/  FMUL.FTZ R75, R0.reuse, R75 ;  /* 0x0000004b004b7220 */ /* 0x040fe40000410000 */
[C---:B----4-:R-:W-:Y:S04]  /*7b00*/  HMMA.16816.F32.BF16 R20, R136.reuse, R120, R20 ;  /* 0x000000788814723c */ /* 0x050fe80000041814 */
[C---:B------:R-:W-:Y:S02]  /*7b10*/  FMUL.FTZ R78, R0.reuse, R78 ;  /* 0x0000004e004e7220 */ /* 0x040fe40000410000 */
[C---:B------:R-:W-:Y:S02]  /*7b20*/  FMUL.FTZ R79, R0.reuse, R79 ;  /* 0x0000004f004f7220 */ /* 0x040fe40000410000 */
[C---:B------:R-:W-:Y:S04]  /*7b30*/  HMMA.16816.F32.BF16 R24, R136.reuse, R122, R24 ;  /* 0x0000007a8818723c */ /* 0x040fe80000041818 */
[--C-:B------:R-:W-:Y:S02]  /*7b40*/  FFMA.FTZ R120, R169, c[0x0][0x2d0], -R147.reuse ;  /* 0x0000b400a9787a23 */ /* 0x100fe40000010893 */
[C---:B------:R-:W-:Y:S02]  /*7b50*/  FMUL.FTZ R82, R0.reuse, R82 ;  /* 0x0000005200527220 */ /* 0x040fe40000410000 */
[C---:B-----5:R-:W-:Y:S01]  /*7b60*/  HMMA.16816.F32.BF16 R28, R136.reuse, R112, R28 ;  /* 0x00000070881c723c */ /* 0x060fe2000004181c */
[----:B------:R-:W-:Y:S03]  /*7b70*/  MUFU.EX2 R143, R120 ;  /* 0x00000078008f7308 */ /* 0x000fe60000000800 */
[C---:B------:R-:W-:Y:S02]  /*7b80*/  FMUL.FTZ R83, R0.reuse, R83 ;  /* 0x0000005300537220 */ /* 0x040fe40000410000 */
[C---:B------:R-:W-:Y:S02]  /*7b90*/  FMUL.FTZ R86, R0.reuse, R86 ;  /* 0x0000005600567220 */ /* 0x040fe40000410000 */
[C---:B------:R-:W-:Y:S01]  /*7ba0*/  HMMA.16816.F32.BF16 R32, R136.reuse, R114, R32 ;  /* 0x000000728820723c */ /* 0x040fe20000041820 */
[----:B------:R-:W-:Y:S03]  /*7bb0*/  LDSM.16.MT88.4 R112, [R178+0x800] ;  /* 0x00080000b270783b */ /* 0x000fe60000004200 */
[C---:B------:R-:W-:Y:S02]  /*7bc0*/  FMUL.FTZ R87, R0.reuse, R87 ;  /* 0x0000005700577220 */ /* 0x040fe40000410000 */
[C---:B------:R-:W-:Y:S02]  /*7bd0*/  FMUL.FTZ R90, R0.reuse, R90 ;  /* 0x0000005a005a7220 */ /* 0x040fe40000410000 */
[C---:B------:R-:W-:Y:S04]  /*7be0*/  HMMA.16816.F32.BF16 R36, R136.reuse, R104, R36 ;  /* 0x000000688824723c */ /* 0x040fe80000041824 */
[----:B------:R-:W-:Y:S02]  /*7bf0*/  FMUL.FTZ R91, R0, R91 ;  /* 0x0000005b005b7220 */ /* 0x000fe40000410000 */
[C---:B------:R-:W-:Y:S02]  /*7c00*/  FMUL.FTZ R92, R2.reuse, R92 ;  /* 0x0000005c025c7220 */ /* 0x040fe40000410000 */
[C---:B------:R-:W-:Y:S01]  /*7c10*/  HMMA.16816.F32.BF16 R40, R136.reuse, R106, R40 ;  /* 0x0000006a8828723c */ /* 0x040fe20000041828 */
[----:B------:R-:W1:Y:S03]  /*7c20*/  LDSM.16.MT88.4 R104, [R178+0x2000] ;  /* 0x00200000b268783b */ /* 0x000e660000004200 */
[C---:B------:R-:W-:Y:S02]  /*7c30*/  FMUL.FTZ R93, R2.reuse, R93 ;  /* 0x0000005d025d7220 */ /* 0x040fe40000410000 */
[C---:B------:R-:W-:Y:S02]  /*7c40*/  FMUL.FTZ R96, R2.reuse, R96 ;  /* 0x0000006002607220 */ /* 0x040fe40000410000 */
[----:B------:R-:W-:Y:S04]  /*7c50*/  FMUL.FTZ R97, R2, R97 ;  /* 0x0000006102617220 */ /* 0x000fe80000410000 */
[----:B------:R-:W-:Y:S02]  /*7c60*/  FFMA.FTZ R2, R152, c[0x0][0x2d0], -R147 ;  /* 0x0000b40098027a23 */ /* 0x000fe40000010893 */
[----:B------:R-:W-:Y:S02]  /*7c70*/  FFMA.FTZ R101, R153, c[0x0][0x2d0], -R144 ;  /* 0x0000b40099657a23 */ /* 0x000fe40000010890 */
[----:B------:R2:W-:Y:S01]  /*7c80*/  MUFU.EX2 R124, R2 ;  /* 0x00000002007c7308 */ /* 0x0005e20000000800 */
[C---:B------:R-:W-:Y:S02]  /*7c90*/  FMUL.FTZ R94, R0.reuse, R94 ;  /* 0x0000005e005e7220 */ /* 0x040fe40000410000 */
[C---:B------:R-:W-:Y:S02]  /*7ca0*/  FMUL.FTZ R95, R0.reuse, R95 ;  /* 0x0000005f005f7220 */ /* 0x040fe40000410000 */
[C---:B------:R-:W-:Y:S02]  /*7cb0*/  FMUL.FTZ R98, R0.reuse, R98 ;  /* 0x0000006200627220 */ /* 0x040fe40000410000 */
[C---:B------:R-:W-:Y:S02]  /*7cc0*/  FMUL.FTZ R99, R0.reuse, R99 ;  /* 0x0000006300637220 */ /* 0x040fe40000410000 */
[----:B------:R-:W-:Y:S01]  /*7cd0*/  FFMA.FTZ R0, R0, R194, R171 ;  /* 0x000000c200007223 */ /* 0x000fe200000100ab */
[----:B------:R3:W-:Y:S03]  /*7ce0*/  MUFU.EX2 R125, R101 ;  /* 0x00000065007d7308 */ /* 0x0007e60000000800 */
[----:B------:R-:W-:Y:S02]  /*7cf0*/  FADD.FTZ R116, R145, R0 ;  /* 0x0000000091747221 */ /* 0x000fe40000010000 */
[--C-:B------:R-:W-:Y:S02]  /*7d00*/  FFMA.FTZ R0, R168, c[0x0][0x2d0], -R147.reuse ;  /* 0x0000b400a8007a23 */ /* 0x100fe40000010893 */
[----:B------:R-:W-:Y:S02]  /*7d10*/  FADD.FTZ R122, R173, R116 ;  /* 0x00000074ad7a7221 */ /* 0x000fe40000010000 */
[----:B------:R-:W-:Y:S01]  /*7d20*/  LDSM.16.MT88.4 R116, [R180+0x1000] ;  /* 0x00100000b474783b */ /* 0x000fe20000004200 */
[----:B------:R4:W-:Y:S01]  /*7d30*/  MUFU.EX2 R152, R0 ;  /* 0x0000000000987308 */ /* 0x0009e20000000800 */
[--C-:B--2---:R-:W-:Y:S01]  /*7d40*/  FFMA.FTZ R2, R150, c[0x0][0x2d0], -R147.reuse ;  /* 0x0000b40096027a23 */ /* 0x104fe20000010893 */
[C---:B-1----:R-:W-:Y:S08]  /*7d50*/  HMMA.16816.F32.BF16 R44, R136.reuse, R104, R44 ;  /* 0x00000068882c723c */ /* 0x042ff0000004182c */
[----:B------:R1:W-:Y:S01]  /*7d60*/  MUFU.EX2 R126, R2 ;  /* 0x00000002007e7308 */ /* 0x0003e20000000800 */
[C---:B------:R-:W-:Y:S01]  /*7d70*/  HMMA.16816.F32.BF16 R48, R136.reuse, R106, R48 ;  /* 0x0000006a8830723c */ /* 0x040fe20000041830 */
[----:B------:R-:W2:Y:S02]  /*7d80*/  LDSM.16.MT88.4 R104, [R180+0x2000] ;  /* 0x00200000b468783b */ /* 0x000ea40000004200 */
[--C-:B---3--:R-:W-:Y:S02]  /*7d90*/  FFMA.FTZ R101, R158, c[0x0][0x2d0], -R147.reuse ;  /* 0x0000b4009e657a23 */ /* 0x108fe40000010893 */
[--C-:B----4-:R-:W-:Y:S02]  /*7da0*/  FFMA.FTZ R0, R165, c[0x0][0x2d0], -R147.reuse ;  /* 0x0000b400a5007a23 */ /* 0x110fe40000010893 */
[--C-:B-1----:R-:W-:Y:S04]  /*7db0*/  FFMA.FTZ R2, R148, c[0x0][0x2d0], -R147.reuse ;  /* 0x0000b40094027a23 */ /* 0x102fe80000010893 */
[----:B------:R1:W-:Y:S01]  /*7dc0*/  MUFU.EX2 R182, R2 ;  /* 0x0000000200b67308 */ /* 0x0003e20000000800 */
[C---:B--2---:R-:W-:Y:S08]  /*7dd0*/  HMMA.16816.F32.BF16 R52, R136.reuse, R104, R52 ;  /* 0x000000688834723c */ /* 0x044ff00000041834 */
[C---:B------:R-:W-:Y:S01]  /*7de0*/  HMMA.16816.F32.BF16 R56, R136.reuse, R106, R56 ;  /* 0x0000006a8838723c */ /* 0x040fe20000041838 */
[----:B------:R-:W2:Y:S03]  /*7df0*/  LDSM.16.MT88.4 R104, [R179+0x2000] ;  /* 0x00200000b368783b */ /* 0x000ea60000004200 */
[--C-:B-1----:R-:W-:Y:S02]  /*7e00*/  FFMA.FTZ R2, R146, c[0x0][0x2d0], -R147.reuse ;  /* 0x0000b40092027a23 */ /* 0x102fe40000010893 */
[----:B------:R1:W-:Y:S10]  /*7e10*/  MUFU.EX2 R146, R101 ;  /* 0x0000006500927308 */ /* 0x0003f40000000800 */
[----:B------:R3:W-:Y:S01]  /*7e20*/  MUFU.EX2 R190, R2 ;  /* 0x0000000200be7308 */ /* 0x0007e20000000800 */
[--C-:B-1----:R-:W-:Y:S09]  /*7e30*/  FFMA.FTZ R101, R161, c[0x0][0x2d0], -R144.reuse ;  /* 0x0000b400a1657a23 */ /* 0x102ff20000010890 */
[----:B------:R-:W-:Y:S01]  /*7e40*/  MUFU.EX2 R101, R101 ;  /* 0x0000006500657308 */ /* 0x000fe20000000800 */
[--C-:B---3--:R-:W-:Y:S01]  /*7e50*/  FFMA.FTZ R2, R151, c[0x0][0x2d0], -R144.reuse ;  /* 0x0000b40097027a23 */ /* 0x108fe20000010890 */
[C---:B--2---:R-:W-:Y:S08]  /*7e60*/  HMMA.16816.F32.BF16 R60, R136.reuse, R104, R60 ;  /* 0x00000068883c723c */ /* 0x044ff0000004183c */
[----:B------:R1:W2:Y:S01]  /*7e70*/  MUFU.EX2 R123, R2 ;  /* 0x00000002007b7308 */ /* 0x0002a20000000800 */
[C---:B------:R-:W-:Y:S01]  /*7e80*/  HMMA.16816.F32.BF16 R64, R136.reuse, R106, R64 ;  /* 0x0000006a8840723c */ /* 0x040fe20000041840 */
[----:B------:R-:W3:Y:S02]  /*7e90*/  LDSM.16.MT88.4 R104, [R177+0x4000] ;  /* 0x00400000b168783b */ /* 0x000ee40000004200 */
[--C-:B-1----:R-:W-:Y:S06]  /*7ea0*/  FFMA.FTZ R2, R149, c[0x0][0x2d0], -R144.reuse ;  /* 0x0000b40095027a23 */ /* 0x102fec0000010890 */
[----:B------:R1:W-:Y:S01]  /*7eb0*/  MUFU.EX2 R181, R2 ;  /* 0x0000000200b57308 */ /* 0x0003e20000000800 */
[C---:B---3--:R-:W-:Y:S08]  /*7ec0*/  HMMA.16816.F32.BF16 R68, R136.reuse, R104, R68 ;  /* 0x000000688844723c */ /* 0x048ff00000041844 */
[C---:B------:R-:W-:Y:S01]  /*7ed0*/  HMMA.16816.F32.BF16 R72, R136.reuse, R106, R72 ;  /* 0x0000006a8848723c */ /* 0x040fe20000041848 */
[----:B------:R-:W3:Y:S03]  /*7ee0*/  LDSM.16.MT88.4 R104, [R178+0x4000] ;  /* 0x00400000b268783b */ /* 0x000ee60000004200 */
[----:B-1----:R-:W-:Y:S02]  /*7ef0*/  FFMA.FTZ R2, R154, c[0x0][0x2d0], -R144 ;  /* 0x0000b4009a027a23 */ /* 0x002fe40000010890 */
[----:B------:R1:W-:Y:S10]  /*7f00*/  MUFU.EX2 R154, R0 ;  /* 0x00000000009a7308 */ /* 0x0003f40000000800 */
[----:B------:R4:W5:Y:S01]  /*7f10*/  MUFU.EX2 R171, R2 ;  /* 0x0000000200ab7308 */ /* 0x0009620000000800 */
[--C-:B-1----:R-:W-:Y:S09]  /*7f20*/  FFMA.FTZ R0, R156, c[0x0][0x2d0], -R147.reuse ;  /* 0x0000b4009c007a23 */ /* 0x102ff20000010893 */
[----:B------:R1:W-:Y:S01]  /*7f30*/  MUFU.EX2 R153, R0 ;  /* 0x0000000000997308 */ /* 0x0003e20000000800 */
[----:B----4-:R-:W-:Y:S01]  /*7f40*/  FADD.FTZ R2, R172, R102 ;  /* 0x00000066ac027221 */ /* 0x010fe20000010000 */
[C---:B---3--:R-:W-:Y:S03]  /*7f50*/  HMMA.16816.F32.BF16 R76, R136.reuse, R104, R76 ;  /* 0x00000068884c723c */ /* 0x048fe6000004184c */
[--C-:B------:R-:W-:Y:S05]  /*7f60*/  FFMA.FTZ R102, R159, c[0x0][0x2d0], -R147.reuse ;  /* 0x0000b4009f667a23 */ /* 0x100fea0000010893 */
[----:B------:R-:W3:Y:S01]  /*7f70*/  MUFU.EX2 R145, R102 ;  /* 0x0000006600917308 */ /* 0x000ee20000000800 */
[C---:B------:R-:W-:Y:S01]  /*7f80*/  HMMA.16816.F32.BF16 R80, R136.reuse, R106, R80 ;  /* 0x0000006a8850723c */ /* 0x040fe20000041850 */
[----:B------:R-:W4:Y:S02]  /*7f90*/  LDSM.16.MT88.4 R104, [R180+0x4000] ;  /* 0x00400000b468783b */ /* 0x000f240000004200 */
[--C-:B-1----:R-:W-:Y:S06]  /*7fa0*/  FFMA.FTZ R0, R155, c[0x0][0x2d0], -R147.reuse ;  /* 0x0000b4009b007a23 */ /* 0x102fec0000010893 */
[----:B------:R1:W-:Y:S03]  /*7fb0*/  MUFU.EX2 R155, R0 ;  /* 0x00000000009b7308 */ /* 0x0003e60000000800 */
[--C-:B-1----:R-:W-:Y:S01]  /*7fc0*/  FFMA.FTZ R0, R166, c[0x0][0x2d0], -R144.reuse ;  /* 0x0000b400a6007a23 */ /* 0x102fe20000010890 */
[C---:B----4-:R-:W-:Y:S06]  /*7fd0*/  HMMA.16816.F32.BF16 R84, R136.reuse, R104, R84 ;  /* 0x000000688854723c */ /* 0x050fec0000041854 */
[----:B------:R1:W-:Y:S02]  /*7fe0*/  MUFU.EX2 R151, R0 ;  /* 0x0000000000977308 */ /* 0x0003e40000000800 */
[C---:B------:R-:W-:Y:S01]  /*7ff0*/  HMMA.16816.F32.BF16 R88, R136.reuse, R106, R88 ;  /* 0x0000006a8858723c */ /* 0x040fe20000041858 */
[----:B------:R-:W4:Y:S03]  /*8000*/  LDSM.16.MT88.4 R104, [R179+0x4000] ;  /* 0x00400000b368783b */ /* 0x000f260000004200 */
[--C-:B-1----:R-:W-:Y:S04]  /*8010*/  FFMA.FTZ R0, R167, c[0x0][0x2d0], -R144.reuse ;  /* 0x0000b400a7007a23 */ /* 0x102fe80000010890 */
[----:B------:R1:W-:Y:S01]  /*8020*/  MUFU.EX2 R150, R0 ;  /* 0x0000000000967308 */ /* 0x0003e20000000800 */
[C---:B----4-:R-:W-:Y:S03]  /*8030*/  HMMA.16816.F32.BF16 R92, R136.reuse, R104, R92 ;  /* 0x00000068885c723c */ /* 0x050fe6000004185c */
[--C-:B-1----:R-:W-:Y:S04]  /*8040*/  FFMA.FTZ R0, R164, c[0x0][0x2d0], -R144.reuse ;  /* 0x0000b400a4007a23 */ /* 0x102fe80000010890 */
[----:B--2---:R-:W-:Y:S01]  /*8050*/  F2FP.BF16.PACK_AB R105, R125, R123 ;  /* 0x0000007b7d69723e */ /* 0x004fe200000010ff */
[----:B------:R-:W-:Y:S01]  /*8060*/  HMMA.16816.F32.BF16 R96, R136, R106, R96 ;  /* 0x0000006a8860723c */ /* 0x000fe20000041860 */
[----:B------:R1:W-:Y:S03]  /*8070*/  MUFU.EX2 R149, R0 ;  /* 0x0000000000957308 */ /* 0x0003e60000000800 */
[----:B------:R-:W-:Y:S03]  /*8080*/  F2FP.BF16.PACK_AB R104, R126, R124 ;  /* 0x0000007c7e68723e */ /* 0x000fe600000010ff */
[----:B------:R-:W-:Y:S02]  /*8090*/  F2FP.BF16.PACK_AB R106, R190, R182 ;  /* 0x000000b6be6a723e */ /* 0x000fe400000010ff */
[----:B-----5:R-:W-:Y:S03]  /*80a0*/  F2FP.BF16.PACK_AB R107, R171, R181 ;  /* 0x000000b5ab6b723e */ /* 0x020fe600000010ff */
[----:B---3--:R-:W-:Y:S04]  /*80b0*/  F2FP.BF16.PACK_AB R136, R145, R143 ;  /* 0x0000008f9188723e */ /* 0x008fe800000010ff */
[C---:B------:R-:W-:Y:S08]  /*80c0*/  HMMA.16816.F32.BF16 R4, R104.reuse, R108, R4 ;  /* 0x0000006c6804723c */ /* 0x040ff00000041804 */
[C---:B------:R-:W-:Y:S01]  /*80d0*/  HMMA.16816.F32.BF16 R8, R104.reuse, R110, R8 ;  /* 0x0000006e6808723c */ /* 0x040fe20000041808 */
[----:B------:R-:W2:Y:S03]  /*80e0*/  LDSM.16.MT88.4 R108, [R180+0x800] ;  /* 0x00080000b46c783b */ /* 0x000ea60000004200 */
[----:B-1----:R-:W-:Y:S04]  /*80f0*/  FFMA.FTZ R0, R170, c[0x0][0x2d0], -R144 ;  /* 0x0000b400aa007a23 */ /* 0x002fe80000010890 */
[C---:B------:R-:W-:Y:S01]  /*8100*/  HMMA.16816.F32.BF16 R12, R104.reuse, R112, R12 ;  /* 0x00000070680c723c */ /* 0x040fe2000004180c */
[----:B------:R1:W-:Y:S07]  /*8110*/  MUFU.EX2 R148, R0 ;  /* 0x0000000000947308 */ /* 0x0003ee0000000800 */
[C---:B------:R-:W-:Y:S01]  /*8120*/  HMMA.16816.F32.BF16 R16, R104.reuse, R114, R16 ;  /* 0x000000726810723c */ /* 0x040fe20000041810 */
[----:B------:R-:W3:Y:S03]  /*8130*/  LDSM.16.MT88.4 R112, [R179+0x800] ;  /* 0x00080000b370783b */ /* 0x000ee60000004200 */
[----:B-1----:R-:W-:Y:S02]  /*8140*/  FADD.FTZ R0, R174, R2 ;  /* 0x00000002ae007221 */ /* 0x002fe40000010000 */
[----:B------:R-:W-:Y:S02]  /*8150*/  FFMA.FTZ R2, R157, c[0x0][0x2d0], -R147 ;  /* 0x0000b4009d027a23 */ /* 0x000fe40000010893 */
[----:B------:R-:W-:Y:S02]  /*8160*/  FADD.FTZ R121, R175, R0 ;  /* 0x00000000af797221 */ /* 0x000fe40000010000 */
[----:B------:R1:W4:Y:S02]  /*8170*/  MUFU.EX2 R147, R2 ;  /* 0x0000000200937308 */ /* 0x0003240000000800 */
[----:B------:R-:W-:Y:S01]  /*8180*/  FFMA.FTZ R0, R160, c[0x0][0x2d0], -R144 ;  /* 0x0000b400a0007a23 */ /* 0x000fe20000010890 */
[C---:B--2---:R-:W-:Y:S03]  /*8190*/  HMMA.16816.F32.BF16 R20, R104.reuse, R108, R20 ;  /* 0x0000006c6814723c */ /* 0x044fe60000041814 */
[----:B------:R-:W-:Y:S05]  /*81a0*/  FADD.FTZ R102, R124, R121 ;  /* 0x000000797c667221 */ /* 0x000fea0000010000 */
[C---:B------:R-:W-:Y:S01]  /*81b0*/  HMMA.16816.F32.BF16 R24, R104.reuse, R110, R24 ;  /* 0x0000006e6818723c */ /* 0x040fe20000041818 */
[----:B------:R-:W2:Y:S01]  /*81c0*/  LDSM.16.MT88.4 R108, [R177+0x2800] ;  /* 0x00280000b16c783b */ /* 0x000ea20000004200 */
[----:B------:R5:W-:Y:S06]  /*81d0*/  MUFU.EX2 R142, R0 ;  /* 0x00000000008e7308 */ /* 0x000bec0000000800 */
[C---:B---3--:R-:W-:Y:S04]  /*81e0*/  HMMA.16816.F32.BF16 R28, R104.reuse, R112, R28 ;  /* 0x00000070681c723c */ /* 0x048fe8000004181c */
[----:B-1----:R-:W-:Y:S01]  /*81f0*/  FADD.FTZ R2, R195, R122 ;  /* 0x0000007ac3027221 */ /* 0x002fe20000010000 */
[----:B----4-:R-:W-:Y:S03]  /*8200*/  F2FP.BF16.PACK_AB R138, R147, R146 ;  /* 0x00000092938a723e */ /* 0x010fe600000010ff */
[C---:B------:R-:W-:Y:S01]  /*8210*/  HMMA.16816.F32.BF16 R32, R104.reuse, R114, R32 ;  /* 0x000000726820723c */ /* 0x040fe20000041820 */
[----:B------:R-:W1:Y:S03]  /*8220*/  LDSM.16.MT88.4 R112, [R178+0x2800] ;  /* 0x00280000b270783b */ /* 0x000e660000004200 */
[----:B------:R-:W-:Y:S04]  /*8230*/  FADD.FTZ R2, R123, R2 ;  /* 0x000000027b027221 */ /* 0x000fe80000010000 */
[----:B------:R-:W-:Y:S01]  /*8240*/  FADD.FTZ R2, R125, R2 ;  /* 0x000000027d027221 */ /* 0x000fe20000010000 */
[----:B------:R-:W-:Y:S03]  /*8250*/  LDSM.16.MT88.4 R120, [R178+0x1800] ;  /* 0x00180000b278783b */ /* 0x000fe60000004200 */
[----:B-----5:R-:W-:Y:S02]  /*8260*/  FFMA.FTZ R0, R163, c[0x0][0x2d0], -R144 ;  /* 0x0000b400a3007a23 */ /* 0x020fe40000010890 */
[----:B------:R-:W-:Y:S02]  /*8270*/  FADD.FTZ R2, R181, R2 ;  /* 0x00000002b5027221 */ /* 0x000fe40000010000 */
[----:B------:R-:W3:Y:S02]  /*8280*/  MUFU.EX2 R141, R0 ;  /* 0x00000000008d7308 */ /* 0x000ee40000000800 */
[----:B------:R-:W-:Y:S04]  /*8290*/  FADD.FTZ R2, R171, R2 ;  /* 0x00000002ab027221 */ /* 0x000fe80000010000 */
[----:B------:R-:W-:Y:S01]  /*82a0*/  FADD.FTZ R2, R151, R2 ;  /* 0x0000000297027221 */ /* 0x000fe20000010000 */
[C---:B--2---:R-:W-:Y:S03]  /*82b0*/  HMMA.16816.F32.BF16 R36, R104.reuse, R108, R36 ;  /* 0x0000006c6824723c */ /* 0x044fe60000041824 */
[----:B------:R-:W-:Y:S04]  /*82c0*/  FADD.FTZ R2, R150, R2 ;  /* 0x0000000296027221 */ /* 0x000fe80000010000 */
[----:B------:R-:W-:Y:S01]  /*82d0*/  FADD.FTZ R2, R149, R2 ;  /* 0x0000000295027221 */ /* 0x000fe20000010000 */
[C---:B------:R-:W-:Y:S01]  /*82e0*/  HMMA.16816.F32.BF16 R40, R104.reuse, R110, R40 ;  /* 0x0000006e6828723c */ /* 0x040fe20000041828 */
[----:B------:R-:W2:Y:S03]  /*82f0*/  LDSM.16.MT88.4 R108, [R180+0x2800] ;  /* 0x00280000b46c783b */ /* 0x000ea60000004200 */
[----:B---3--:R-:W-:Y:S04]  /*8300*/  F2FP.BF16.PACK_AB R137, R141, R142 ;  /* 0x0000008e8d89723e */ /* 0x008fe800000010ff */
[C---:B-1----:R-:W-:Y:S04]  /*8310*/  HMMA.16816.F32.BF16 R44, R104.reuse, R112, R44 ;  /* 0x00000070682c723c */ /* 0x042fe8000004182c */
[----:B------:R-:W-:Y:S04]  /*8320*/  FFMA.FTZ R0, R162, c[0x0][0x2d0], -R144 ;  /* 0x0000b400a2007a23 */ /* 0x000fe80000010890 */
[C---:B------:R-:W-:Y:S01]  /*8330*/  HMMA.16816.F32.BF16 R48, R104.reuse, R114, R48 ;  /* 0x000000726830723c */ /* 0x040fe20000041830 */
[----:B------:R-:W1:Y:S01]  /*8340*/  LDSM.16.MT88.4 R112, [R179+0x2800] ;  /* 0x00280000b370783b */ /* 0x000e620000004200 */
[----:B------:R-:W3:Y:S06]  /*8350*/  MUFU.EX2 R140, R0 ;  /* 0x00000000008c7308 */ /* 0x000eec0000000800 */
[C---:B--2---:R-:W-:Y:S04]  /*8360*/  HMMA.16816.F32.BF16 R52, R104.reuse, R108, R52 ;  /* 0x0000006c6834723c */ /* 0x044fe80000041834 */
[----:B---3--:R-:W-:Y:S01]  /*8370*/  F2FP.BF16.PACK_AB R139, R101, R140 ;  /* 0x0000008c658b723e */ /* 0x008fe200000010ff */
[----:B------:R-:W-:Y:S01]  /*8380*/  FADD.FTZ R0, R126, R102 ;  /* 0x000000667e007221 */ /* 0x000fe20000010000 */
[----:B------:R-:W-:Y:S02]  /*8390*/  MOV R102, R3 ;  /* 0x0000000300667202 */ /* 0x000fe40000000f00 */
[C---:B------:R-:W-:Y:S01]  /*83a0*/  HMMA.16816.F32.BF16 R56, R104.reuse, R110, R56 ;  /* 0x0000006e6838723c */ /* 0x040fe20000041838 */
[----:B------:R-:W2:Y:S03]  /*83b0*/  LDSM.16.MT88.4 R108, [R177+0x4800] ;  /* 0x00480000b16c783b */ /* 0x000ea60000004200 */
[----:B------:R-:W-:Y:S04]  /*83c0*/  FADD.FTZ R0, R182, R0 ;  /* 0x00000000b6007221 */ /* 0x000fe80000010000 */
[C---:B-1----:R-:W-:Y:S04]  /*83d0*/  HMMA.16816.F32.BF16 R60, R104.reuse, R112, R60 ;  /* 0x00000070683c723c */ /* 0x042fe8000004183c */
[----:B------:R-:W-:Y:S04]  /*83e0*/  FADD.FTZ R0, R190, R0 ;  /* 0x00000000be007221 */ /* 0x000fe80000010000 */
[C---:B------:R-:W-:Y:S01]  /*83f0*/  HMMA.16816.F32.BF16 R64, R104.reuse, R114, R64 ;  /* 0x000000726840723c */ /* 0x040fe20000041840 */
[----:B------:R-:W1:Y:S03]  /*8400*/  LDSM.16.MT88.4 R112, [R178+0x4800] ;  /* 0x00480000b270783b */ /* 0x000e660000004200 */
[----:B------:R-:W-:Y:S04]  /*8410*/  FADD.FTZ R0, R152, R0 ;  /* 0x0000000098007221 */ /* 0x000fe80000010000 */
[C---:B------:R-:W-:Y:S04]  /*8420*/  FADD.FTZ R0, R154.reuse, R0 ;  /* 0x000000009a007221 */ /* 0x040fe80000010000 */
[----:B------:R-:W-:Y:S04]  /*8430*/  FADD.FTZ R0, R153, R0 ;  /* 0x0000000099007221 */ /* 0x000fe80000010000 */
[C---:B------:R-:W-:Y:S01]  /*8440*/  FADD.FTZ R0, R155.reuse, R0 ;  /* 0x000000009b007221 */ /* 0x040fe20000010000 */
[C---:B--2---:R-:W-:Y:S08]  /*8450*/  HMMA.16816.F32.BF16 R68, R104.reuse, R108, R68 ;  /* 0x0000006c6844723c */ /* 0x044ff00000041844 */
[C---:B------:R-:W-:Y:S01]  /*8460*/  HMMA.16816.F32.BF16 R72, R104.reuse, R110, R72 ;  /* 0x0000006e6848723c */ /* 0x040fe20000041848 */
[----:B------:R-:W2:Y:S07]  /*8470*/  LDSM.16.MT88.4 R108, [R180+0x4800] ;  /* 0x00480000b46c783b */ /* 0x000eae0000004200 */
[C---:B-1----:R-:W-:Y:S08]  /*8480*/  HMMA.16816.F32.BF16 R76, R104.reuse, R112, R76 ;  /* 0x00000070684c723c */ /* 0x042ff0000004184c */
[C---:B------:R-:W-:Y:S01]  /*8490*/  HMMA.16816.F32.BF16 R80, R104.reuse, R114, R80 ;  /* 0x000000726850723c */ /* 0x040fe20000041850 */
[----:B------:R-:W1:Y:S07]  /*84a0*/  LDSM.16.MT88.4 R112, [R179+0x4800] ;  /* 0x00480000b370783b */ /* 0x000e6e0000004200 */
[C---:B--2---:R-:W-:Y:S08]  /*84b0*/  HMMA.16816.F32.BF16 R84, R104.reuse, R108, R84 ;  /* 0x0000006c6854723c */ /* 0x044ff00000041854 */
[C---:B------:R-:W-:Y:S01]  /*84c0*/  HMMA.16816.F32.BF16 R88, R104.reuse, R110, R88 ;  /* 0x0000006e6858723c */ /* 0x040fe20000041858 */
[----:B------:R-:W2:Y:S07]  /*84d0*/  LDSM.16.MT88.4 R108, [R177+0x1000] ;  /* 0x00100000b16c783b */ /* 0x000eae0000004200 */
[C---:B-1----:R-:W-:Y:S08]  /*84e0*/  HMMA.16816.F32.BF16 R92, R104.reuse, R112, R92 ;  /* 0x00000070685c723c */ /* 0x042ff0000004185c */
[----:B------:R-:W-:Y:S01]  /*84f0*/  HMMA.16816.F32.BF16 R96, R104, R114, R96 ;  /* 0x000000726860723c */ /* 0x000fe20000041860 */
[----:B------:R-:W1:Y:S06]  /*8500*/  LDSM.16.MT88.4 R112, [R178+0x1000] ;  /* 0x00100000b270783b */ /* 0x000e6c0000004200 */
[----:B------:R-:W-:Y:S02]  /*8510*/  F2FP.BF16.PACK_AB R104, R154, R152 ;  /* 0x000000989a68723e */ /* 0x000fe400000010ff */
[----:B------:R-:W-:Y:S03]  /*8520*/  F2FP.BF16.PACK_AB R106, R155, R153 ;  /* 0x000000999b6a723e */ /* 0x000fe600000010ff */
[----:B------:R-:W-:Y:S02]  /*8530*/  F2FP.BF16.PACK_AB R105, R150, R151 ;  /* 0x000000979669723e */ /* 0x000fe400000010ff */
[C---:B------:R-:W-:Y:S07]  /*8540*/  F2FP.BF16.PACK_AB R107, R148.reuse, R149 ;  /* 0x00000095946b723e */ /* 0x040fee00000010ff */
[C---:B--2---:R-:W-:Y:S08]  /*8550*/  HMMA.16816.F32.BF16 R4, R104.reuse, R108, R4 ;  /* 0x0000006c6804723c */ /* 0x044ff00000041804 */
[C---:B------:R-:W-:Y:S01]  /*8560*/  HMMA.16816.F32.BF16 R8, R104.reuse, R110, R8 ;  /* 0x0000006e6808723c */ /* 0x040fe20000041808 */
[----:B------:R-:W2:Y:S07]  /*8570*/  LDSM.16.MT88.4 R108, [R179+0x1000] ;  /* 0x00100000b36c783b */ /* 0x000eae0000004200 */
[C---:B-1----:R-:W-:Y:S08]  /*8580*/  HMMA.16816.F32.BF16 R12, R104.reuse, R112, R12 ;  /* 0x00000070680c723c */ /* 0x042ff0000004180c */
[C---:B------:R-:W-:Y:S01]  /*8590*/  HMMA.16816.F32.BF16 R16, R104.reuse, R114, R16 ;  /* 0x000000726810723c */ /* 0x040fe20000041810 */
[----:B------:R-:W1:Y:S07]  /*85a0*/  LDSM.16.MT88.4 R112, [R177+0x3000] ;  /* 0x00300000b170783b */ /* 0x000e6e0000004200 */
[C---:B------:R-:W-:Y:S08]  /*85b0*/  HMMA.16816.F32.BF16 R20, R104.reuse, R116, R20 ;  /* 0x000000746814723c */ /* 0x040ff00000041814 */
[C---:B------:R-:W-:Y:S01]  /*85c0*/  HMMA.16816.F32.BF16 R24, R104.reuse, R118, R24 ;  /* 0x000000766818723c */ /* 0x040fe20000041818 */
[----:B------:R-:W3:Y:S07]  /*85d0*/  LDSM.16.MT88.4 R116, [R178+0x3000] ;  /* 0x00300000b274783b */ /* 0x000eee0000004200 */
        /* <DEDUP_REMOVED lines=19> */
[C---:B------:R-:W-:Y:S08]  /*8710*/  HMMA.16816.F32.BF16 R80, R104.reuse, R110, R80 ;  /* 0x0000006e6850723c */ /* 0x040ff00000041850 */
[C---:B-1----:R-:W-:Y:S08]  /*8720*/  HMMA.16816.F32.BF16 R84, R104.reuse, R112, R84 ;  /* 0x000000706854723c */ /* 0x042ff00000041854 */
[C---:B------:R-:W-:Y:S01]  /*8730*/  HMMA.16816.F32.BF16 R88, R104.reuse, R114, R88 ;  /* 0x000000726858723c */ /* 0x040fe20000041858 */
[----:B------:R-:W1:Y:S07]  /*8740*/  LDSM.16.MT88.4 R112, [R180+0x1800] ;  /* 0x00180000b470783b */ /* 0x000e6e0000004200 */
[C---:B---3--:R-:W-:Y:S08]  /*8750*/  HMMA.16816.F32.BF16 R92, R104.reuse, R116, R92 ;  /* 0x00000074685c723c */ /* 0x048ff0000004185c */
[----:B------:R-:W-:Y:S01]  /*8760*/  HMMA.16816.F32.BF16 R96, R104, R118, R96 ;  /* 0x000000766860723c */ /* 0x000fe20000041860 */
[----:B------:R-:W2:Y:S07]  /*8770*/  LDSM.16.MT88.4 R104, [R179+0x1800] ;  /* 0x00180000b368783b */ /* 0x000eae0000004200 */
[C---:B------:R-:W-:Y:S01]  /*8780*/  HMMA.16816.F32.BF16 R132, R136.reuse, R128, R4 ;  /* 0x000000808884723c */ /* 0x040fe20000041804 */
[----:B------:R-:W3:Y:S07]  /*8790*/  LDSM.16.MT88.4 R4, [R177+0x3800] ;  /* 0x00380000b104783b */ /* 0x000eee0000004200 */
[C---:B------:R-:W-:Y:S01]  /*87a0*/  HMMA.16816.F32.BF16 R128, R136.reuse, R130, R8 ;  /* 0x000000828880723c */ /* 0x040fe20000041808 */
[----:B------:R-:W4:Y:S07]  /*87b0*/  LDSM.16.MT88.4 R8, [R178+0x3800] ;  /* 0x00380000b208783b */ /* 0x000f2e0000004200 */
[C---:B------:R-:W-:Y:S01]  /*87c0*/  HMMA.16816.F32.BF16 R124, R136.reuse, R120, R12 ;  /* 0x00000078887c723c */ /* 0x040fe2000004180c */
[----:B------:R-:W5:Y:S07]  /*87d0*/  LDSM.16.MT88.4 R12, [R180+0x3800] ;  /* 0x00380000b40c783b */ /* 0x000f6e0000004200 */
[C---:B------:R-:W-:Y:S01]  /*87e0*/  HMMA.16816.F32.BF16 R120, R136.reuse, R122, R16 ;  /* 0x0000007a8878723c */ /* 0x040fe20000041810 */
[----:B------:R-:W4:Y:S07]  /*87f0*/  LDSM.16.MT88.4 R16, [R179+0x3800] ;  /* 0x00380000b310783b */ /* 0x000f2e0000004200 */
[C---:B-1----:R-:W-:Y:S08]  /*8800*/  HMMA.16816.F32.BF16 R116, R136.reuse, R112, R20 ;  /* 0x000000708874723c */ /* 0x042ff00000041814 */
[C---:B------:R-:W-:Y:S08]  /*8810*/  HMMA.16816.F32.BF16 R112, R136.reuse, R114, R24 ;  /* 0x000000728870723c */ /* 0x040ff00000041818 */
[C---:B--2---:R-:W-:Y:S08]  /*8820*/  HMMA.16816.F32.BF16 R108, R136.reuse, R104, R28 ;  /* 0x00000068886c723c */ /* 0x044ff0000004181c */
[C---:B------:R-:W-:Y:S08]  /*8830*/  HMMA.16816.F32.BF16 R104, R136.reuse, R106, R32 ;  /* 0x0000006a8868723c */ /* 0x040ff00000041820 */
[C---:B---3--:R-:W-:Y:S08]  /*8840*/  HMMA.16816.F32.BF16 R36, R136.reuse, R4, R36 ;  /* 0x000000048824723c */ /* 0x048ff00000041824 */
[C---:B------:R-:W-:Y:S01]  /*8850*/  HMMA.16816.F32.BF16 R40, R136.reuse, R6, R40 ;  /* 0x000000068828723c */ /* 0x040fe20000041828 */
[----:B------:R-:W1:Y:S07]  /*8860*/  LDSM.16.MT88.4 R4, [R177+0x5800] ;  /* 0x00580000b104783b */ /* 0x000e6e0000004200 */
[C---:B----4-:R-:W-:Y:S08]  /*8870*/  HMMA.16816.F32.BF16 R44, R136.reuse, R8, R44 ;  /* 0x00000008882c723c */ /* 0x050ff0000004182c */
[C---:B------:R-:W-:Y:S01]  /*8880*/  HMMA.16816.F32.BF16 R48, R136.reuse, R10, R48 ;  /* 0x0000000a8830723c */ /* 0x040fe20000041830 */
[----:B------:R-:W2:Y:S07]  /*8890*/  LDSM.16.MT88.4 R8, [R178+0x5800] ;  /* 0x00580000b208783b */ /* 0x000eae0000004200 */
[C---:B-----5:R-:W-:Y:S08]  /*88a0*/  HMMA.16816.F32.BF16 R52, R136.reuse, R12, R52 ;  /* 0x0000000c8834723c */ /* 0x060ff00000041834 */
[C---:B------:R-:W-:Y:S01]  /*88b0*/  HMMA.16816.F32.BF16 R56, R136.reuse, R14, R56 ;  /* 0x0000000e8838723c */ /* 0x040fe20000041838 */
[----:B------:R-:W3:Y:S07]  /*88c0*/  LDSM.16.MT88.4 R12, [R180+0x5800] ;  /* 0x00580000b40c783b */ /* 0x000eee0000004200 */
[C---:B------:R-:W-:Y:S08]  /*88d0*/  HMMA.16816.F32.BF16 R60, R136.reuse, R16, R60 ;  /* 0x00000010883c723c */ /* 0x040ff0000004183c */
[C---:B------:R-:W-:Y:S01]  /*88e0*/  HMMA.16816.F32.BF16 R64, R136.reuse, R18, R64 ;  /* 0x000000128840723c */ /* 0x040fe20000041840 */
[----:B------:R-:W4:Y:S07]  /*88f0*/  LDSM.16.MT88.4 R16, [R179+0x5800] ;  /* 0x00580000b310783b */ /* 0x000f2e0000004200 */
[C---:B-1----:R-:W-:Y:S07]  /*8900*/  HMMA.16816.F32.BF16 R68, R136.reuse, R4, R68 ;  /* 0x000000048844723c */ /* 0x042fee0000041844 */
[----:B------:R-:W-:Y:S01]  /*8910*/  FADD.FTZ R4, R148, R2 ;  /* 0x0000000294047221 */ /* 0x000fe20000010000 */
[C---:B------:R-:W-:Y:S04]  /*8920*/  HMMA.16816.F32.BF16 R72, R136.reuse, R6, R72 ;  /* 0x000000068848723c */ /* 0x040fe80000041848 */
[----:B------:R-:W-:Y:S02]  /*8930*/  FADD.FTZ R2, R143, R0 ;  /* 0x000000008f027221 */ /* 0x000fe40000010000 */
[----:B------:R-:W-:Y:S02]  /*8940*/  FADD.FTZ R0, R142, R4 ;  /* 0x000000048e007221 */ /* 0x000fe40000010000 */
[C---:B--2---:R-:W-:Y:S04]  /*8950*/  HMMA.16816.F32.BF16 R76, R136.reuse, R8, R76 ;  /* 0x00000008884c723c */ /* 0x044fe8000004184c */
[----:B------:R-:W-:Y:S02]  /*8960*/  FADD.FTZ R2, R145, R2 ;  /* 0x0000000291027221 */ /* 0x000fe40000010000 */
[----:B------:R-:W-:Y:S02]  /*8970*/  FADD.FTZ R0, R141, R0 ;  /* 0x000000008d007221 */ /* 0x000fe40000010000 */
[C---:B------:R-:W-:Y:S04]  /*8980*/  HMMA.16816.F32.BF16 R80, R136.reuse, R10, R80 ;  /* 0x0000000a8850723c */ /* 0x040fe80000041850 */
[----:B------:R-:W-:Y:S02]  /*8990*/  FADD.FTZ R4, R146, R2 ;  /* 0x0000000292047221 */ /* 0x000fe40000010000 */
[----:B------:R-:W-:Y:S01]  /*89a0*/  FADD.FTZ R2, R140, R0 ;  /* 0x000000008c027221 */ /* 0x000fe20000010000 */
[----:B------:R-:W-:Y:S01]  /*89b0*/  IADD3 R0, R191, -0x1, RZ ;  /* 0xffffffffbf007810 */ /* 0x000fe20007ffe0ff */
[C---:B---3--:R-:W-:Y:S04]  /*89c0*/  HMMA.16816.F32.BF16 R84, R136.reuse, R12, R84 ;  /* 0x0000000c8854723c */ /* 0x048fe80000041854 */
[----:B------:R-:W-:Y:S01]  /*89d0*/  FADD.FTZ R193, R147, R4 ;  /* 0x0000000493c17221 */ /* 0x000fe20000010000 */
[----:B------:R-:W-:Y:S01]  /*89e0*/  MOV R191, R0 ;  /* 0x0000000000bf7202 */ /* 0x000fe20000000f00 */
[----:B------:R-:W-:Y:S01]  /*89f0*/  FADD.FTZ R194, R101, R2 ;  /* 0x0000000265c27221 */ /* 0x000fe20000010000 */
[----:B------:R-:W-:Y:S01]  /*8a00*/  MOV R12, R3 ;  /* 0x00000003000c7202 */ /* 0x000fe20000000f00 */
[C---:B------:R-:W-:Y:S04]  /*8a10*/  HMMA.16816.F32.BF16 R88, R136.reuse, R14, R88 ;  /* 0x0000000e8858723c */ /* 0x040fe80000041858 */
[----:B------:R-:W-:Y:S04]  /*8a20*/  MOV R101, R100 ;  /* 0x0000006400657202 */ /* 0x000fe80000000f00 */
[C---:B----4-:R-:W-:Y:S08]  /*8a30*/  HMMA.16816.F32.BF16 R92, R136.reuse, R16, R92 ;  /* 0x00000010885c723c */ /* 0x050ff0000004185c */
[----:B------:R-:W-:Y:S01]  /*8a40*/  HMMA.16816.F32.BF16 R96, R136, R18, R96 ;  /* 0x000000128860723c */ /* 0x000fe20000041860 */
[----:B------:R-:W-:Y:S07]  /*8a50*/  @!UPT UIADD3 URZ, URZ, URZ, URZ ;  /* 0x0000003f3f3ff290 */ /* 0x000fee000fffe03f */
[----:B------:R-:W-:-:S11]  /*8a60*/  @P0 BRA `(.L_x_61) ;  /* 0xffffce2000000947 */ /* 0x000fd6000383ffff */
.L_x_54:
[----:B------:R-:W-:Y:S05]  /*8a70*/  BRA.DIV ~URZ, `(.L_x_62) ;  /* 0x000056127f007947 */ /* 0x000fea000b800000 */
[----:B------:R1:W2:Y:S02]  /*8a80*/  SHFL.BFLY PT, R0, R193, 0x2, 0x1f ;  /* 0x0c401f00c1007f89 */ /* 0x0002a400000e0000 */
.L_x_139:
[----:B--2---:R-:W-:Y:S01]  /*8a90*/  FADD.FTZ R5, R0, R193 ;  /* 0x000000c100057221 */ /* 0x004fe20000010000 */
[----:B------:R-:W-:Y:S05]  /*8aa0*/  BRA.DIV ~URZ, `(.L_x_63) ;  /* 0x000056327f007947 */ /* 0x000fea000b800000 */
[----:B------:R-:W2:Y:S04]  /*8ab0*/  SHFL.BFLY PT, R0, R194, 0x2, 0x1f ;  /* 0x0c401f00c2007f89 */ /* 0x000ea800000e0000 */
[----:B------:R-:W3:Y:S01]  /*8ac0*/  SHFL.BFLY PT, R2, R5, 0x1, 0x1f ;  /* 0x0c201f0005027f89 */ /* 0x000ee200000e0000 */
[----:B--2---:R-:W-:-:S02]  /*8ad0*/  FADD.FTZ R4, R0, R194 ;  /* 0x000000c200047221 */ /* 0x004fc40000010000 */
[----:B---3--:R-:W-:-:S03]  /*8ae0*/  FADD.FTZ R5, R5, R2 ;  /* 0x0000000205057221 */ /* 0x008fc60000010000 */
[----:B------:R2:W3:Y:S04]  /*8af0*/  SHFL.BFLY PT, R3, R4, 0x1, 0x1f ;  /* 0x0c201f0004037f89 */ /* 0x0004e800000e0000 */
.L_x_140:
[----:B------:R-:W-:Y:S01]  /*8b00*/  FSETP.NE.FTZ.AND P1, PT, R5, RZ, PT ;  /* 0x000000ff0500720b */ /* 0x000fe20003f35000 */
[----:B---3--:R-:W-:Y:S01]  /*8b10*/  FADD.FTZ R3, R3, R4 ;  /* 0x0000000403037221 */ /* 0x008fe20000010000 */
[----:B------:R-:W-:Y:S02]  /*8b20*/  MOV R2, RZ ;  /* 0x000000ff00027202 */ /* 0x000fe40000000f00 */
[----:B------:R-:W-:Y:S02]  /*8b30*/  MOV R23, 0xff800000 ;  /* 0xff80000000177802 */ /* 0x000fe40000000f00 */
[----:B------:R-:W-:Y:S02]  /*8b40*/  FSETP.NE.FTZ.AND P0, PT, R3, RZ, PT ;  /* 0x000000ff0300720b */ /* 0x000fe40003f15000 */
[----:B------:R-:W-:Y:S02]  /*8b50*/  MOV R0, RZ ;  /* 0x000000ff00007202 */ /* 0x000fe40000000f00 */
[----:B------:R-:W-:-:S03]  /*8b60*/  MOV R22, 0xff800000 ;  /* 0xff80000000167802 */ /* 0x000fc60000000f00 */
[----:B------:R-:W3:Y:S01]  /*8b70*/  @P1 MUFU.LG2 R6, R5 ;  /* 0x0000000500061308 */ /* 0x000ee20000000c00 */
[----:B--2---:R-:W-:-:S05]  /*8b80*/  @P1 MOV R4, 0x3f317218 ;  /* 0x3f31721800041802 */ /* 0x004fca0000000f00 */
[----:B------:R-:W-:Y:S02]  /*8b90*/  @P1 FMUL.FTZ R4, R4, c[0x0][0x2d0] ;  /* 0x0000b40004041a20 */ /* 0x000fe40000410000 */
[----:B------:R-:W2:Y:S01]  /*8ba0*/  @P1 MUFU.RCP R2, R5 ;  /* 0x0000000500021308 */ /* 0x000ea20000001000 */
[----:B---3--:R-:W-:-:S07]  /*8bb0*/  @P1 FMUL.FTZ R6, R6, 0.69314718246459960938 ;  /* 0x3f31721806061820 */ /* 0x008fce0000410000 */
[----:B------:R-:W3:Y:S01]  /*8bc0*/  @P0 MUFU.RCP R0, R3 ;  /* 0x0000000300000308 */ /* 0x000ee20000001000 */
[----:B------:R-:W-:Y:S01]  /*8bd0*/  @P1 FFMA.FTZ R23, R4, R100, R6 ;  /* 0x0000006404171223 */ /* 0x000fe20000010006 */
[----:B------:R-:W-:Y:S01]  /*8be0*/  MOV R4, 0x1 ;  /* 0x0000000100047802 */ /* 0x000fe20000000f00 */
[C---:B--2---:R-:W-:Y:S02]  /*8bf0*/  FMUL.FTZ R100, R2.reuse, R112 ;  /* 0x0000007002647220 */ /* 0x044fe40000410000 */
        /* <DEDUP_REMOVED lines=46> */
[----:B------:R-:W-:Y:S02]  /*8ee0*/  FMUL.FTZ R25, R2, R97 ;  /* 0x0000006102197220 */ /* 0x000fe40000410000 */
[----:B------:R2:W4:Y:S01]  /*8ef0*/  @P0 MUFU.LG2 R2, R3 ;  /* 0x0000000300020308 */ /* 0x0005220000000c00 */
[C---:B---3--:R-:W-:Y:S02]  /*8f00*/  FMUL.FTZ R88, R0.reuse, R118 ;  /* 0x0000007600587220 */ /* 0x048fe40000410000 */
[C---:B------:R-:W-:Y:S02]  /*8f10*/  FMUL.FTZ R89, R0.reuse, R119 ;  /* 0x0000007700597220 */ /* 0x040fe40000410000 */
[C---:B------:R-:W-:Y:S02]  /*8f20*/  FMUL.FTZ R118, R0.reuse, R114 ;  /* 0x0000007200767220 */ /* 0x040fe40000410000 */
[C---:B------:R-:W-:Y:S02]  /*8f30*/  FMUL.FTZ R119, R0.reuse, R115 ;  /* 0x0000007300777220 */ /* 0x040fe40000410000 */
[----:B------:R-:W-:-:S02]  /*8f40*/  FMUL.FTZ R84, R0, R130 ;  /* 0x0000008200547220 */ /* 0x000fc40000410000 */
[C---:B------:R-:W-:Y:S02]  /*8f50*/  FMUL.FTZ R85, R0.reuse, R131 ;  /* 0x0000008300557220 */ /* 0x040fe40000410000 */
[C---:B------:R-:W-:Y:S02]  /*8f60*/  FMUL.FTZ R92, R0.reuse, R106 ;  /* 0x0000006a005c7220 */ /* 0x040fe40000410000 */
[----:B------:R-:W-:Y:S01]  /*8f70*/  FMUL.FTZ R93, R0, R107 ;  /* 0x0000006b005d7220 */ /* 0x000fe20000410000 */
[----:B--2---:R-:W-:Y:S01]  /*8f80*/  @P0 MOV R3, 0x3f317218 ;  /* 0x3f31721800030802 */ /* 0x004fe20000000f00 */
[----:B----4-:R-:W-:Y:S02]  /*8f90*/  @P0 FMUL.FTZ R2, R2, 0.69314718246459960938 ;  /* 0x3f31721802020820 */ /* 0x010fe40000410000 */
[----:B------:R-:W-:Y:S02]  /*8fa0*/  FMUL.FTZ R124, R0, R38 ;  /* 0x00000026007c7220 */ /* 0x000fe40000410000 */
[----:B------:R-:W-:-:S02]  /*8fb0*/  @P0 FMUL.FTZ R3, R3, c[0x0][0x2d0] ;  /* 0x0000b40003030a20 */ /* 0x000fc40000410000 */
        /* <DEDUP_REMOVED lines=38> */
[----:B------:R-:W-:Y:S01]  /*9220*/  FMUL.FTZ R27, R0, R99 ;  /* 0x00000063001b7220 */ /* 0x000fe20000410000 */
[----:B------:R-:W-:Y:S01]  /*9230*/  PRMT R0, R4, 0x7610, R0 ;  /* 0x0000761004007816 */ /* 0x000fe20000000000 */
[----:B------:R-:W-:Y:S02]  /*9240*/  @P0 FFMA.FTZ R22, R3, R12, R2 ;  /* 0x0000000c03160223 */ /* 0x000fe40000010002 */
.L_x_36:
[----:B------:R-:W2:Y:S01]  /*9250*/  S2R R2, SR_TID.X ;  /* 0x0000000000027919 */ /* 0x000ea20000002100 */
[----:B------:R-:W-:Y:S01]  /*9260*/  BSSY B0, `(.L_x_64) ;  /* 0x0000010000007945 */ /* 0x000fe20003800000 */
[----:B--2---:R-:W-:-:S13]  /*9270*/  LOP3.LUT P0, RZ, R2, 0xff, RZ, 0xc0, !PT ;  /* 0x000000ff02ff7812 */ /* 0x004fda000780c0ff */
[----:B------:R-:W-:Y:S05]  /*9280*/  @P0 BRA `(.L_x_65) ;  /* 0x000000d000000947 */ /* 0x000fea0003800000 */
[----:B------:R-:W2:Y:S01]  /*9290*/  S2R R4, SR_LANEID ;  /* 0x0000000000047919 */ /* 0x000ea20000000000 */
[----:B------:R-:W-:Y:S01]  /*92a0*/  VOTEU.ANY UR4, UPT, PT ;  /* 0x0000000000047886 */ /* 0x000fe200038e0100 */
[----:B------:R-:W-:Y:S01]  /*92b0*/  IMAD.MOV.U32 R5, RZ, RZ, c[0x0][0x564] ;  /* 0x00015900ff057624 */ /* 0x000fe200078e00ff */
[----:B------:R-:W2:Y:S08]  /*92c0*/  FLO.U32 R3, UR4 ;  /* 0x0000000400037d00 */ /* 0x000eb000080e0000 */
[----:B------:R-:W3:Y:S01]  /*92d0*/  POPC R2, UR4 ;  /* 0x0000000400027d09 */ /* 0x000ee20008000000 */
[----:B--2---:R-:W-:Y:S01]  /*92e0*/  ISETP.EQ.U32.AND P0, PT, R3, R4, PT ;  /* 0x000000040300720c */ /* 0x004fe20003f02070 */
[----:B------:R-:W-:-:S12]  /*92f0*/  IMAD.MOV.U32 R4, RZ, RZ, c[0x0][0x560] ;  /* 0x00015800ff047624 */ /* 0x000fd800078e00ff */
[----:B---3--:R2:W3:Y:S04]  /*9300*/  @P0 ATOMG.E.ADD.STRONG.GPU PT, R2, [R4.64], R2 ;  /* 0x00000002040209a8 */ /* 0x0084e800081ee1c6 */
[----:B--2---:R-:W2:Y:S04]  /*9310*/  S2R R4, SR_LTMASK ;  /* 0x0000000000047919 */ /* 0x004ea80000003900 */
[----:B---3--:R2:W3:Y:S02]  /*9320*/  SHFL.IDX PT, R3, R2, R3, 0x1f ;  /* 0x00001f0302037589 */ /* 0x0084e400000e0000 */
[----:B--2---:R-:W-:-:S06]  /*9330*/  LOP3.LUT R2, R4, UR4, RZ, 0xc0, !PT ;  /* 0x0000000404027c12 */ /* 0x004fcc000f8ec0ff */
[----:B------:R-:W3:Y:S02]  /*9340*/  POPC R2, R2 ;  /* 0x0000000200027309 */ /* 0x000ee40000000000 */
[----:B---3--:R-:W-:-:S06]  /*9350*/  IADD3 R212, R3, c[0x0][0xc], R2 ;  /* 0x0000030003d47a10 */ /* 0x008fcc0007ffe002 */
.L_x_65:
[----:B------:R-:W-:Y:S05]  /*9360*/  BSYNC B0 ;  /* 0x0000000000007941 */ /* 0x000fea0003800000 */
.L_x_64:
[----:B------:R-:W-:Y:S01]  /*9370*/  PRMT R0, R0, 0x9910, RZ ;  /* 0x0000991000007816 */ /* 0x000fe200000000ff */
[----:B------:R-:W-:Y:S01]  /*9380*/  BSSY B1, `(.L_x_66) ;  /* 0x000032d000017945 */ /* 0x000fe20003800000 */
[----:B------:R-:W-:Y:S02]  /*9390*/  IMAD.MOV.U32 R78, RZ, RZ, R212 ;  /* 0x000000ffff4e7224 */ /* 0x000fe400078e00d4 */
[----:B------:R-:W-:-:S13]  /*93a0*/  ISETP.NE.AND P0, PT, R0, RZ, PT ;  /* 0x000000ff0000720c */ /* 0x000fda0003f05270 */
[----:B------:R-:W-:Y:S05]  /*93b0*/  @!P0 BRA `(.L_x_67) ;  /* 0x0000260000008947 */ /* 0x000fea0003800000 */
[----:B------:R-:W2:Y:S01]  /*93c0*/  LDL R5, [R1] ;  /* 0x0000000001057983 */ /* 0x000ea20000100800 */
[----:B------:R-:W-:Y:S01]  /*93d0*/  WARPSYNC 0xffffffff ;  /* 0xffffffff00007948 */ /* 0x000fe20003800000 */
[----:B------:R-:W-:Y:S01]  /*93e0*/  F2FP.BF16.PACK_AB R0, R133, R132 ;  /* 0x000000848500723e */ /* 0x000fe200000010ff */
[----:B------:R-:W-:Y:S01]  /*93f0*/  IMAD.MOV.U32 R14, RZ, RZ, c[0x0][0x388] ;  /* 0x0000e200ff0e7624 */ /* 0x000fe200078e00ff */
[----:B------:R-:W-:Y:S01]  /*9400*/  BAR.SYNC.DEFER_BLOCKING 0x1, 0x100 ;  /* 0x0044000000007b1d */ /* 0x000fe20000010000 */
[----:B------:R-:W-:Y:S02]  /*9410*/  F2FP.BF16.PACK_AB R2, R97, R96 ;  /* 0x000000606102723e */ /* 0x000fe400000010ff */
[----:B------:R-:W-:Y:S02]  /*9420*/  F2FP.BF16.PACK_AB R3, R29, R28 ;  /* 0x0000001c1d03723e */ /* 0x000fe400000010ff */
[----:B------:R-:W-:Y:S02]  /*9430*/  F2FP.BF16.PACK_AB R4, R57, R56 ;  /* 0x000000383904723e */ /* 0x000fe400000010ff */
[----:B------:R-:W-:-:S02]  /*9440*/  ISETP.NE.U32.AND P2, PT, RZ, c[0x0][0x500], PT ;  /* 0x00014000ff007a0c */ /* 0x000fc40003f45070 */
[----:B------:R-:W-:Y:S02]  /*9450*/  ISETP.NE.U32.AND P3, PT, RZ, c[0x0][0x508], PT ;  /* 0x00014200ff007a0c */ /* 0x000fe40003f65070 */
[----:B------:R-:W-:Y:S02]  /*9460*/  ISETP.NE.AND.EX P2, PT, RZ, c[0x0][0x504], PT, P2 ;  /* 0x00014100ff007a0c */ /* 0x000fe40003f45320 */
[----:B------:R-:W-:Y:S01]  /*9470*/  ISETP.NE.AND.EX P3, PT, RZ, c[0x0][0x50c], PT, P3 ;  /* 0x00014300ff007a0c */ /* 0x000fe20003f65330 */
[----:B------:R3:W-:Y:S04]  /*9480*/  STS [R223], R0 ;  /* 0x00000000df007388 */ /* 0x0007e80000000800 */
[----:B------:R4:W-:Y:S04]  /*9490*/  STS [R223+0x400], R2 ;  /* 0x00040002df007388 */ /* 0x0009e80000000800 */
[----:B------:R1:W-:Y:S01]  /*94a0*/  STS [R224], R3 ;  /* 0x00000003e0007388 */ /* 0x0003e20000000800 */
[----:B---3--:R-:W-:-:S02]  /*94b0*/  F2FP.BF16.PACK_AB R0, R85, R84 ;  /* 0x000000545500723e */ /* 0x008fc400000010ff */
[----:B----4-:R-:W-:-:S03]  /*94c0*/  F2FP.BF16.PACK_AB R2, R31, R30 ;  /* 0x0000001e1f02723e */ /* 0x010fc600000010ff */
[----:B------:R3:W-:Y:S01]  /*94d0*/  STS [R224+0x400], R0 ;  /* 0x00040000e0007388 */ /* 0x0007e20000000800 */
[----:B-1----:R-:W-:-:S03]  /*94e0*/  F2FP.BF16.PACK_AB R3, R127, R126 ;  /* 0x0000007e7f03723e */ /* 0x002fc600000010ff */
[----:B------:R1:W-:Y:S04]  /*94f0*/  STS [R226], R2 ;  /* 0x00000002e2007388 */ /* 0x0003e80000000800 */
[----:B------:R4:W-:Y:S01]  /*9500*/  STS [R226+0x400], R3 ;  /* 0x00040003e2007388 */ /* 0x0009e20000000800 */
[----:B---3--:R-:W-:Y:S02]  /*9510*/  F2FP.BF16.PACK_AB R0, R33, R32 ;  /* 0x000000202100723e */ /* 0x008fe400000010ff */
[----:B-1----:R-:W-:-:S03]  /*9520*/  F2FP.BF16.PACK_AB R2, R123, R122 ;  /* 0x0000007a7b02723e */ /* 0x002fc600000010ff */
[----:B------:R1:W-:Y:S01]  /*9530*/  STS [R225], R0 ;  /* 0x00000000e1007388 */ /* 0x0003e20000000800 */
[----:B----4-:R-:W-:-:S03]  /*9540*/  F2FP.BF16.PACK_AB R3, R35, R34 ;  /* 0x000000222303723e */ /* 0x010fc600000010ff */
[----:B------:R3:W-:Y:S01]  /*9550*/  STS [R225+0x400], R2 ;  /* 0x00040002e1007388 */ /* 0x0007e20000000800 */
[----:B-1----:R-:W-:Y:S02]  /*9560*/  F2FP.BF16.PACK_AB R0, R89, R88 ;  /* 0x000000585900723e */ /* 0x002fe400000010ff */
[----:B---3--:R-:W-:Y:S01]  /*9570*/  F2FP.BF16.PACK_AB R2, R101, R100 ;  /* 0x000000646502723e */ /* 0x008fe200000010ff */
[----:B--2---:R1:W-:Y:S04]  /*9580*/  STS [R5], R3 ;  /* 0x0000000305007388 */ /* 0x0043e80000000800 */
[----:B------:R2:W-:Y:S04]  /*9590*/  STS [R5+0x400], R0 ;  /* 0x0004000005007388 */ /* 0x0005e80000000800 */
[----:B------:R3:W-:Y:S01]  /*95a0*/  STS [R251], R2 ;  /* 0x00000002fb007388 */ /* 0x0007e20000000800 */
[----:B-1----:R-:W-:-:S02]  /*95b0*/  F2FP.BF16.PACK_AB R3, R119, R118 ;  /* 0x000000767703723e */ /* 0x002fc400000010ff */
[----:B--2---:R-:W-:-:S03]  /*95c0*/  F2FP.BF16.PACK_AB R0, R109, R108 ;  /* 0x0000006c6d00723e */ /* 0x004fc600000010ff */
[----:B------:R1:W-:Y:S01]  /*95d0*/  STS [R251+0x400], R3 ;  /* 0x00040003fb007388 */ /* 0x0003e20000000800 */
[----:B---3--:R-:W-:-:S03]  /*95e0*/  F2FP.BF16.PACK_AB R2, R111, R110 ;  /* 0x0000006e6f02723e */ /* 0x008fc600000010ff */
[----:B------:R2:W-:Y:S04]  /*95f0*/  STS [R252], R0 ;  /* 0x00000000fc007388 */ /* 0x0005e80000000800 */
[----:B------:R3:W-:Y:S01]  /*9600*/  STS [R252+0x400], R2 ;  /* 0x00040002fc007388 */ /* 0x0007e20000000800 */
[----:B-1----:R-:W-:Y:S02]  /*9610*/  F2FP.BF16.PACK_AB R3, R105, R104 ;  /* 0x000000686903723e */ /* 0x002fe400000010ff */
[----:B--2---:R-:W-:-:S03]  /*9620*/  F2FP.BF16.PACK_AB R0, R93, R92 ;  /* 0x0000005c5d00723e */ /* 0x004fc600000010ff */
[----:B------:R1:W-:Y:S01]  /*9630*/  STS [R250], R3 ;  /* 0x00000003fa007388 */ /* 0x0003e20000000800 */
[----:B---3--:R-:W-:-:S03]  /*9640*/  F2FP.BF16.PACK_AB R2, R37, R36 ;  /* 0x000000242502723e */ /* 0x008fc600000010ff */
[----:B------:R2:W-:Y:S04]  /*9650*/  STS [R250+0x400], R0 ;  /* 0x00040000fa007388 */ /* 0x0005e80000000800 */
[----:B------:R3:W-:Y:S01]  /*9660*/  STS [R223+0x4000], R2 ;  /* 0x00400002df007388 */ /* 0x0007e20000000800 */
[----:B-1----:R-:W-:Y:S02]  /*9670*/  F2FP.BF16.PACK_AB R3, R125, R124 ;  /* 0x0000007c7d03723e */ /* 0x002fe400000010ff */
[----:B--2---:R-:W-:-:S03]  /*9680*/  F2FP.BF16.PACK_AB R0, R41, R40 ;  /* 0x000000282900723e */ /* 0x004fc600000010ff */
[----:B------:R1:W-:Y:S01]  /*9690*/  STS [R223+0x4400], R3 ;  /* 0x00440003df007388 */ /* 0x0003e20000000800 */
        /* <DEDUP_REMOVED lines=14> */
[----:B------:R3:W-:Y:S04]  /*9780*/  STS [R5+0x4400], R2 ;  /* 0x0044000205007388 */ /* 0x0007e80000000800 */
[----:B------:R4:W-:Y:S01]  /*9790*/  STS [R251+0x4000], R4 ;  /* 0x00400004fb007388 */ /* 0x0009e20000000800 */
[----:B-1----:R-:W-:Y:S02]  /*97a0*/  F2FP.BF16.PACK_AB R3, R61, R60 ;  /* 0x0000003c3d03723e */ /* 0x002fe400000010ff */
[----:B--2---:R-:W-:-:S02]  /*97b0*/  F2FP.BF16.PACK_AB R0, R51, R50 ;  /* 0x000000323300723e */ /* 0x004fc400000010ff */
[----:B---3--:R-:W-:-:S03]  /*97c0*/  F2FP.BF16.PACK_AB R2, R65, R64 ;  /* 0x000000404102723e */ /* 0x008fc600000010ff */
[----:B------:R1:W-:Y:S01]  /*97d0*/  STS [R251+0x4400], R0 ;  /* 0x00440000fb007388 */ /* 0x0003e20000000800 */
[----:B----4-:R-:W-:-:S03]  /*97e0*/  F2FP.BF16.PACK_AB R4, R131, R130 ;  /* 0x000000828304723e */ /* 0x010fc600000010ff */
[----:B------:R2:W-:Y:S04]  /*97f0*/  STS [R252+0x4000], R3 ;  /* 0x00400003fc007388 */ /* 0x0005e80000000800 */
[----:B------:R3:W-:Y:S04]  /*9800*/  STS [R252+0x4400], R4 ;  /* 0x00440004fc007388 */ /* 0x0007e80000000800 */
[----:B------:R4:W-:Y:S01]  /*9810*/  STS [R250+0x4000], R2 ;  /* 0x00400002fa007388 */ /* 0x0009e20000000800 */
[----:B-1----:R-:W-:Y:S02]  /*9820*/  F2FP.BF16.PACK_AB R0, R67, R66 ;  /* 0x000000424300723e */ /* 0x002fe400000010ff */
[----:B--2---:R-:W-:-:S03]  /*9830*/  F2FP.BF16.PACK_AB R3, R39, R38 ;  /* 0x000000262703723e */ /* 0x004fc600000010ff */
[----:B------:R1:W-:Y:S01]  /*9840*/  STS [R250+0x4400], R0 ;  /* 0x00440000fa007388 */ /* 0x0003e20000000800 */
[----:B---3--:R-:W-:-:S03]  /*9850*/  F2FP.BF16.PACK_AB R4, R113, R112 ;  /* 0x000000707104723e */ /* 0x008fc600000010ff */
[----:B------:R2:W-:Y:S01]  /*9860*/  STS [R223+0x8400], R3 ;  /* 0x00840003df007388 */ /* 0x0005e20000000800 */
[----:B----4-:R-:W-:-:S03]  /*9870*/  F2FP.BF16.PACK_AB R2, R69, R68 ;  /* 0x000000444502723e */ /* 0x010fc600000010ff */
        /* <DEDUP_REMOVED lines=13> */
[----:B---3--:R-:W-:Y:S02]  /*9950*/  F2FP.BF16.PACK_AB R4, R71, R70 ;  /* 0x000000464704723e */ /* 0x008fe400000010ff */
[----:B----4-:R-:W-:Y:S02]  /*9960*/  F2FP.BF16.PACK_AB R2, R63, R62 ;  /* 0x0000003e3f02723e */ /* 0x010fe400000010ff */
[----:B-1----:R-:W-:-:S05]  /*9970*/  F2FP.BF16.PACK_AB R0, R121, R120 ;  /* 0x000000787900723e */ /* 0x002fca00000010ff */
[----:B------:R1:W-:Y:S04]  /*9980*/  STS [R5+0x8000], R0 ;  /* 0x0080000005007388 */ /* 0x0003e80000000800 */
[----:B------:R2:W-:Y:S04]  /*9990*/  STS [R5+0x8400], R4 ;  /* 0x0084000405007388 */ /* 0x0005e80000000800 */
[----:B------:R3:W-:Y:S04]  /*99a0*/  STS [R251+0x8000], R3 ;  /* 0x00800003fb007388 */ /* 0x0007e80000000800 */
[----:B------:R4:W-:Y:S01]  /*99b0*/  STS [R251+0x8400], R2 ;  /* 0x00840002fb007388 */ /* 0x0009e20000000800 */
[----:B-1----:R-:W-:-:S02]  /*99c0*/  F2FP.BF16.PACK_AB R0, R81, R80 ;  /* 0x000000505100723e */ /* 0x002fc400000010ff */
[----:B--2---:R-:W-:-:S03]  /*99d0*/  @P3 IADD3 R4, P0, R216, c[0x0][0x508], RZ ;  /* 0x00014200d8043a10 */ /* 0x004fc60007f1e0ff */
[----:B------:R1:W-:Y:S01]  /*99e0*/  STS [R252+0x8000], R0 ;  /* 0x00800000fc007388 */ /* 0x0003e20000000800 */
[----:B---3--:R-:W-:Y:S02]  /*99f0*/  F2FP.BF16.PACK_AB R3, R27, R26 ;  /* 0x0000001a1b03723e */ /* 0x008fe400000010ff */
[----:B------:R-:W-:Y:S02]  /*9a00*/  @P3 IADD3.X R5, R217, c[0x0][0x50c], RZ, P0, !PT ;  /* 0x00014300d9053a10 */ /* 0x000fe400007fe4ff */
[----:B----4-:R-:W-:-:S05]  /*9a10*/  F2FP.BF16.PACK_AB R2, R43, R42 ;  /* 0x0000002a2b02723e */ /* 0x010fca00000010ff */
[----:B------:R2:W-:Y:S04]  /*9a20*/  STS [R252+0x8400], R2 ;  /* 0x00840002fc007388 */ /* 0x0005e80000000800 */
[----:B------:R3:W-:Y:S01]  /*9a30*/  STS [R250+0x8400], R3 ;  /* 0x00840003fa007388 */ /* 0x0007e20000000800 */
[----:B-1----:R-:W-:-:S05]  /*9a40*/  F2FP.BF16.PACK_AB R0, R25, R24 ;  /* 0x000000181900723e */ /* 0x002fca00000010ff */
[----:B------:R1:W-:Y:S04]  /*9a50*/  STS [R250+0x8000], R0 ;  /* 0x00800000fa007388 */ /* 0x0003e80000000800 */
[----:B------:R-:W-:Y:S01]  /*9a60*/  BAR.SYNC.DEFER_BLOCKING 0x1, 0x100 ;  /* 0x0044000000007b1d */ /* 0x000fe20000010000 */
[----:B--2---:R-:W-:-:S04]  /*9a70*/  IADD3 R2, P1, R216, c[0x0][0x500], RZ ;  /* 0x00014000d8027a10 */ /* 0x004fc80007f3e0ff */
[----:B---3--:R-:W-:Y:S01]  /*9a80*/  IADD3.X R3, R217, c[0x0][0x504], RZ, P1, !PT ;  /* 0x00014100d9037a10 */ /* 0x008fe20000ffe4ff */
[----:B-1----:R-:W-:Y:S01]  /*9a90*/  IMAD.MOV.U32 R0, RZ, RZ, RZ ;  /* 0x000000ffff007224 */ /* 0x002fe200078e00ff */
[C---:B------:R-:W-:Y:S01]  /*9aa0*/  ISETP.NE.AND P0, PT, R218.reuse, RZ, PT ;  /* 0x000000ffda00720c */ /* 0x040fe20003f05270 */
[----:B------:R1:W5:Y:S04]  /*9ab0*/  @P3 LDG.E R14, [R4.64] ;  /* 0x00000006040e3981 */ /* 0x000368000c1e1900 */
[----:B------:R2:W5:Y:S01]  /*9ac0*/  @P2 LDG.E R0, [R2.64] ;  /* 0x0000000602002981 */ /* 0x000562000c1e1900 */
[----:B-1----:R-:W-:Y:S01]  /*9ad0*/  SEL R5, R218, c[0x0][0x3d4], P0 ;  /* 0x0000f500da057a07 */ /* 0x002fe20000000000 */
[----:B------:R-:W-:Y:S05]  /*9ae0*/  @P3 BRA `(.L_x_68) ;  /* 0x0000004000003947 */ /* 0x000fea0003800000 */
[----:B------:R-:W-:Y:S05]  /*9af0*/  @!P2 BRA `(.L_x_68) ;  /* 0x000000300000a947 */ /* 0x000fea0003800000 */
[----:B------:R1:W3:Y:S04]  /*9b00*/  LDG.E R4, [R2.64] ;  /* 0x0000000602047981 */ /* 0x0002e8000c1e1900 */
[----:B-12---:R-:W3:Y:S02]  /*9b10*/  LDG.E R2, [R2.64+0x4] ;  /* 0x0000040602027981 */ /* 0x006ee4000c1e1900 */
[----:B---3-5:R-:W-:-:S02]  /*9b20*/  IADD3 R14, -R4, R2, RZ ;  /* 0x00000002040e7210 */ /* 0x028fc40007ffe1ff */
.L_x_68:
[----:B--2---:R-:W2:Y:S01]  /*9b30*/  LDL R3, [R1+0xc] ;  /* 0x00000c0001037983 */ /* 0x004ea20000100800 */
[----:B------:R-:W-:Y:S01]  /*9b40*/  IMAD.MOV.U32 R9, RZ, RZ, 0x368 ;  /* 0x00000368ff097424 */ /* 0x000fe200078e00ff */
[----:B------:R-:W-:Y:S01]  /*9b50*/  ISETP.GT.AND P3, PT, R5, 0x1, PT ;  /* 0x000000010500780c */ /* 0x000fe20003f64270 */
[----:B------:R-:W-:Y:S01]  /*9b60*/  IMAD.MOV.U32 R2, RZ, RZ, c[0x0][0x4e8] ;  /* 0x00013a00ff027624 */ /* 0x000fe200078e00ff */
[----:B------:R-:W3:Y:S01]  /*9b70*/  LDL R82, [R1+0x8] ;  /* 0x0000080001527983 */ /* 0x000ee20000100800 */
[----:B------:R-:W-:-:S02]  /*9b80*/  ISETP.NE.U32.AND P0, PT, RZ, c[0x0][0x500], PT ;  /* 0x00014000ff007a0c */ /* 0x000fc40003f05070 */
[----:B------:R-:W-:Y:S02]  /*9b90*/  SEL R9, R9, 0x328, P3 ;  /* 0x0000032809097807 */ /* 0x000fe40001800000 */
[----:B------:R-:W-:Y:S02]  /*9ba0*/  ISETP.NE.AND.EX P0, PT, RZ, c[0x0][0x504], PT, P0 ;  /* 0x00014100ff007a0c */ /* 0x000fe40003f05300 */
[----:B------:R-:W1:Y:S01]  /*9bb0*/  LDC.64 R4, c[0x0][R9+0x170] ;  /* 0x00005c0009047b82 */ /* 0x000e620000000a00 */
[----:B------:R-:W-:Y:S02]  /*9bc0*/  ISETP.NE.AND P2, PT, R2, 0x1, PT ;  /* 0x000000010200780c */ /* 0x000fe40003f45270 */
[----:B------:R-:W-:-:S05]  /*9bd0*/  SEL R8, R211, RZ, !P0 ;  /* 0x000000ffd3087207 */ /* 0x000fca0004000000 */
[----:B------:R-:W4:Y:S08]  /*9be0*/  LDC.64 R16, c[0x0][R9+0x168] ;  /* 0x00005a0009107b82 */ /* 0x000f300000000a00 */
[----:B------:R1:W2:Y:S08]  /*9bf0*/  LDC.64 R18, c[0x0][R9+0x178] ;  /* 0x00005e0009127b82 */ /* 0x0002b00000000a00 */
[----:B------:R1:W2:Y:S01]  /*9c00*/  LDC.64 R20, c[0x0][R9+0x160] ;  /* 0x0000580009147b82 */ /* 0x0002a20000000a00 */
[----:B------:R-:W-:Y:S01]  /*9c10*/  LOP3.LUT R10, R214, 0xffff, RZ, 0xc0, !PT ;  /* 0x0000ffffd60a7812 */ /* 0x000fe200078ec0ff */
[----:B------:R-:W4:Y:S01]  /*9c20*/  S2R R83, SR_TID.X ;  /* 0x0000000000537919 */ /* 0x000f220000002100 */
[----:B-1----:R-:W-:-:S03]  /*9c30*/  IMAD R2, R5, R8, RZ ;  /* 0x0000000805027224 */ /* 0x002fc600078e02ff */
[----:B----4-:R-:W-:-:S04]  /*9c40*/  IMAD.WIDE.U32 R6, R16, R10, RZ ;  /* 0x0000000a10067225 */ /* 0x010fc800078e00ff */
[----:B------:R-:W-:Y:S01]  /*9c50*/  IMAD R9, R17, R10, RZ ;  /* 0x0000000a11097224 */ /* 0x000fe200078e02ff */
[----:B------:R-:W-:-:S04]  /*9c60*/  SHF.R.S32.HI R79, RZ, 0x1f, R83 ;  /* 0x0000001fff4f7819 */ /* 0x000fc80000011453 */
[----:B------:R-:W-:-:S04]  /*9c70*/  LEA.HI R79, R79, R83, RZ, 0x5 ;  /* 0x000000534f4f7211 */ /* 0x000fc800078f28ff */
[----:B------:R-:W-:-:S05]  /*9c80*/  LOP3.LUT R79, R79, 0xffffffe0, RZ, 0xc0, !PT ;  /* 0xffffffe04f4f7812 */ /* 0x000fca00078ec0ff */
[----:B------:R-:W-:Y:S02]  /*9c90*/  IMAD.IADD R79, R83, 0x1, -R79 ;  /* 0x00000001534f7824 */ /* 0x000fe400078e0a4f */
[----:B--2---:R-:W-:Y:S01]  /*9ca0*/  IMAD R12, R213, 0x80, R3 ;  /* 0x00000080d50c7824 */ /* 0x004fe200078e0203 */
[----:B------:R-:W-:-:S05]  /*9cb0*/  SEL R3, R220, RZ, !P0 ;  /* 0x000000ffdc037207 */ /* 0x000fca0004000000 */
[----:B------:R-:W-:Y:S02]  /*9cc0*/  IMAD R11, R4, R3, R2 ;  /* 0x00000003040b7224 */ /* 0x000fe400078e0202 */
[----:B------:R-:W-:-:S04]  /*9cd0*/  @P2 IMAD.HI.U32 R3, R12, c[0x0][0x4ec], RZ ;  /* 0x00013b000c032a27 */ /* 0x000fc800078e00ff */
[----:B------:R-:W-:-:S04]  /*9ce0*/  IMAD.WIDE.U32 R4, R4, R8, RZ ;  /* 0x0000000804047225 */ /* 0x000fc800078e00ff */
[----:B------:R-:W-:Y:S01]  /*9cf0*/  IMAD.MOV.U32 R2, RZ, RZ, R12 ;  /* 0x000000ffff027224 */ /* 0x000fe200078e000c */
[----:B------:R-:W-:Y:S02]  /*9d00*/  @P2 SHF.R.U32.HI R2, RZ, c[0x0][0x4f0], R3 ;  /* 0x00013c00ff022a19 */ /* 0x000fe40000011603 */
[----:B------:R-:W-:Y:S02]  /*9d10*/  SEL R3, R221, RZ, P3 ;  /* 0x000000ffdd037207 */ /* 0x000fe40001800000 */
[--C-:B-----5:R-:W-:Y:S01]  /*9d20*/  IADD3 R15, P1, P0, R4, R6, R0.reuse ;  /* 0x00000006040f7210 */ /* 0x120fe2000783e000 */
[----:B------:R-:W-:Y:S01]  /*9d30*/  IMAD.IADD R6, R7, 0x1, R9 ;  /* 0x0000000107067824 */ /* 0x000fe200078e0209 */
[----:B------:R-:W-:Y:S01]  /*9d40*/  SHF.R.S32.HI R9, RZ, 0x1f, R0 ;  /* 0x0000001fff097819 */ /* 0x000fe20000011400 */
[----:B------:R-:W-:Y:S02]  /*9d50*/  IMAD.IADD R13, R5, 0x1, R11 ;  /* 0x00000001050d7824 */ /* 0x000fe400078e020b */
[----:B------:R-:W-:-:S02]  /*9d60*/  IMAD.MOV R7, RZ, RZ, -R2 ;  /* 0x000000ffff077224 */ /* 0x000fc400078e0a02 */
[-C--:B------:R-:W-:Y:S02]  /*9d70*/  IMAD R11, R19, R3.reuse, RZ ;  /* 0x00000003130b7224 */ /* 0x080fe400078e02ff */
[----:B------:R-:W-:Y:S01]  /*9d80*/  IMAD.WIDE.U32 R4, R18, R3, RZ ;  /* 0x0000000312047225 */ /* 0x000fe200078e00ff */
[----:B------:R-:W-:-:S03]  /*9d90*/  IADD3.X R13, R13, R6, R9, P1, P0 ;  /* 0x000000060d0d7210 */ /* 0x000fc60000fe0409 */
[----:B------:R-:W-:Y:S01]  /*9da0*/  IMAD R3, R7, c[0x0][0x4e8], R12 ;  /* 0x00013a0007037a24 */ /* 0x000fe200078e020c */
[----:B------:R-:W-:Y:S01]  /*9db0*/  IADD3 R4, P1, P0, R2, R15, R4 ;  /* 0x0000000f02047210 */ /* 0x000fe2000783e004 */
[----:B------:R-:W-:Y:S01]  /*9dc0*/  IMAD.IADD R11, R5, 0x1, R11 ;  /* 0x00000001050b7824 */ /* 0x000fe200078e020b */
[----:B------:R-:W-:Y:S01]  /*9dd0*/  SHF.R.S32.HI R5, RZ, 0x1f, R2 ;  /* 0x0000001fff057819 */ /* 0x000fe20000011402 */
[----:B------:R-:W-:Y:S01]  /*9de0*/  IMAD R2, R21, R3, RZ ;  /* 0x0000000315027224 */ /* 0x000fe200078e02ff */
[----:B------:R-:W-:Y:S02]  /*9df0*/  SHF.R.S32.HI R6, RZ, 0x1f, R3 ;  /* 0x0000001fff067819 */ /* 0x000fe40000011403 */
[----:B------:R-:W-:Y:S01]  /*9e00*/  IADD3.X R5, R5, R13, R11, P1, P0 ;  /* 0x0000000d05057210 */ /* 0x000fe20000fe040b */
[----:B------:R-:W-:Y:S02]  /*9e10*/  IMAD.MOV.U32 R7, RZ, RZ, c[0x0][0x4a8] ;  /* 0x00012a00ff077624 */ /* 0x000fe400078e00ff */
[----:B------:R-:W-:-:S02]  /*9e20*/  IMAD R6, R20, R6, R2 ;  /* 0x0000000614067224 */ /* 0x000fc400078e0202 */
[----:B------:R-:W-:Y:S01]  /*9e30*/  IMAD.WIDE.U32 R2, R20, R3, R4 ;  /* 0x0000000314027225 */ /* 0x000fe200078e0004 */
[----:B------:R-:W-:-:S03]  /*9e40*/  SEL R4, R7, c[0x0][0x450], P3 ;  /* 0x0001140007047a07 */ /* 0x000fc60001800000 */
[----:B------:R-:W-:Y:S01]  /*9e50*/  IMAD.MOV.U32 R5, RZ, RZ, c[0x0][0x4ac] ;  /* 0x00012b00ff057624 */ /* 0x000fe200078e00ff */
[----:B------:R-:W-:Y:S01]  /*9e60*/  LEA R4, P0, R2, R4, 0x2 ;  /* 0x0000000402047211 */ /* 0x000fe200078010ff */
[----:B------:R-:W-:-:S03]  /*9e70*/  IMAD.IADD R3, R3, 0x1, R6 ;  /* 0x0000000103037824 */ /* 0x000fc600078e0206 */
[----:B------:R-:W-:-:S04]  /*9e80*/  SEL R5, R5, c[0x0][0x454], P3 ;  /* 0x0001150005057a07 */ /* 0x000fc80001800000 */
[----:B------:R-:W-:Y:S01]  /*9e90*/  LEA.HI.X R2, R2, R5, R3, 0x2, P0 ;  /* 0x0000000502027211 */ /* 0x000fe200000f1403 */
[----:B------:R-:W-:Y:S04]  /*9ea0*/  SHFL.IDX PT, R6, R4, RZ, 0x1c1f ;  /* 0x001c1fff04067589 */ /* 0x000fe800000e0000 */
[----:B------:R-:W1:Y:S04]  /*9eb0*/  SHFL.IDX PT, R7, R2, RZ, 0x1c1f ;  /* 0x001c1fff02077589 */ /* 0x000e6800000e0000 */
[----:B------:R-:W-:Y:S04]  /*9ec0*/  SHFL.IDX PT, R4, R4, 0x1, 0x1c1f ;  /* 0x003c1f0004047f89 */ /* 0x000fe800000e0000 */
[----:B------:R3:W2:Y:S01]  /*9ed0*/  SHFL.IDX PT, R5, R2, 0x1, 0x1c1f ;  /* 0x003c1f0002057f89 */ /* 0x0006a200000e0000 */
[----:B------:R-:W-:Y:S01]  /*9ee0*/  IMAD R11, R14, c[0x0][0x4e8], RZ ;  /* 0x00013a000e0b7a24 */ /* 0x000fe200078e02ff */
[----:B------:R-:W-:Y:S01]  /*9ef0*/  LOP3.LUT P0, RZ, R79, 0x3, RZ, 0xc0, !PT ;  /* 0x000000034fff7812 */ /* 0x000fe2000780c0ff */
[----:B---3--:R-:W-:-:S05]  /*9f00*/  IMAD R2, R213, 0x80, R82 ;  /* 0x00000080d5027824 */ /* 0x008fca00078e0252 */
[C---:B------:R-:W-:Y:S02]  /*9f10*/  IADD3 R3, R2.reuse, 0x8, RZ ;  /* 0x0000000802037810 */ /* 0x040fe40007ffe0ff */
[-C--:B------:R-:W-:Y:S02]  /*9f20*/  ISETP.GE.OR P1, PT, R2, R11.reuse, P0 ;  /* 0x0000000b0200720c */ /* 0x080fe40000726670 */
[----:B------:R-:W-:-:S11]  /*9f30*/  ISETP.GE.OR P0, PT, R3, R11, P0 ;  /* 0x0000000b0300720c */ /* 0x000fd60000706670 */
[----:B-1----:R1:W-:Y:S01]  /*9f40*/  @!P1 ST.E [R6.64], R23 ;  /* 0x0000001706009985 */ /* 0x0023e2000c101906 */
[----:B------:R-:W-:-:S03]  /*9f50*/  ISETP.GE.AND P1, PT, R2, R11, PT ;  /* 0x0000000b0200720c */ /* 0x000fc60003f26270 */
[----:B--2---:R1:W-:Y:S01]  /*9f60*/  @!P0 ST.E [R4.64], R22 ;  /* 0x0000001604008985 */ /* 0x0043e2000c101906 */
[----:B------:R-:W-:Y:S01]  /*9f70*/  ISETP.GE.AND P0, PT, R3, R11, PT ;  /* 0x0000000b0300720c */ /* 0x000fe20003f06270 */
[----:B------:R-:W-:Y:S05]  /*9f80*/  @P3 BRA `(.L_x_69) ;  /* 0x0000088000003947 */ /* 0x000fea0003800000 */
[----:B-1----:R-:W-:Y:S01]  /*9f90*/  IMAD R4, R9, c[0x0][0x3a0], RZ ;  /* 0x0000e80009047a24 */ /* 0x002fe200078e02ff */
[----:B------:R-:W-:Y:S01]  /*9fa0*/  SHF.R.S32.HI R5, RZ, 0x1f, R8 ;  /* 0x0000001fff057819 */ /* 0x000fe20000011408 */
[C---:B------:R-:W-:Y:S01]  /*9fb0*/  IMAD.WIDE.U32 R2, R0.reuse, c[0x0][0x3a0], RZ ;  /* 0x0000e80000027a25 */ /* 0x040fe200078e00ff */
[----:B------:R1:W2:Y:S03]  /*9fc0*/  LDS.128 R28, [R187+0x80] ;  /* 0x00008000bb1c7984 */ /* 0x0002a60000000c00 */
[----:B------:R-:W-:Y:S01]  /*9fd0*/  IMAD R0, R0, c[0x0][0x3a4], R4 ;  /* 0x0000e90000007a24 */ /* 0x000fe200078e0204 */
[----:B------:R-:W-:Y:S01]  /*9fe0*/  LEA R4, R196, R200, 0x5 ;  /* 0x000000c8c4047211 */ /* 0x000fe200078e28ff */
[----:B------:R1:W3:Y:S01]  /*9ff0*/  LDS.128 R40, [R187+0x1080] ;  /* 0x00108000bb287984 */ /* 0x0002e20000000c00 */
[----:B------:R-:W-:-:S02]  /*a000*/  IMAD R5, R5, c[0x0][0x3f0], RZ ;  /* 0x0000fc0005057a24 */ /* 0x000fc400078e02ff */
[----:B------:R-:W-:Y:S01]  /*a010*/  IADD3 R3, R3, R0, RZ ;  /* 0x0000000003037210 */ /* 0x000fe20007ffe0ff */
[----:B------:R1:W4:Y:S01]  /*a020*/  LDS.128 R52, [R187+0x2080] ;  /* 0x00208000bb347984 */ /* 0x0003220000000c00 */
[----:B------:R-:W-:Y:S01]  /*a030*/  LEA R4, R213, R4, 0x7 ;  /* 0x00000004d5047211 */ /* 0x000fe200078e38ff */
[----:B------:R-:W-:Y:S02]  /*a040*/  IMAD R7, R8, c[0x0][0x3f4], R5 ;  /* 0x0000fd0008077a24 */ /* 0x000fe400078e0205 */
[----:B------:R-:W-:Y:S01]  /*a050*/  IMAD.WIDE.U32 R2, R10, c[0x0][0x3e8], R2 ;  /* 0x0000fa000a027a25 */ /* 0x000fe200078e0002 */
[----:B------:R1:W1:Y:S01]  /*a060*/  LDS.128 R60, [R187+0x3080] ;  /* 0x00308000bb3c7984 */ /* 0x0002620000000c00 */
[----:B------:R-:W-:Y:S02]  /*a070*/  MOV R0, R4 ;  /* 0x0000000400007202 */ /* 0x000fe40000000f00 */
[----:B------:R-:W-:Y:S01]  /*a080*/  @P2 IMAD.HI.U32 R6, R4, c[0x0][0x4ec], RZ ;  /* 0x00013b0004062a27 */ /* 0x000fe200078e00ff */
[----:B------:R1:W1:Y:S03]  /*a090*/  LDS.128 R24, [R187+0x4080] ;  /* 0x00408000bb187984 */ /* 0x0002660000000c00 */
[----:B------:R-:W-:Y:S01]  /*a0a0*/  IMAD R3, R10, c[0x0][0x3ec], R3 ;  /* 0x0000fb000a037a24 */ /* 0x000fe200078e0203 */
[----:B------:R1:W1:Y:S01]  /*a0b0*/  LDS.128 R36, [R187+0x5080] ;  /* 0x00508000bb247984 */ /* 0x0002620000000c00 */
[----:B------:R-:W-:-:S02]  /*a0c0*/  @P2 SHF.R.U32.HI R0, RZ, c[0x0][0x4f0], R6 ;  /* 0x00013c00ff002a19 */ /* 0x000fc40000011606 */
[----:B------:R-:W-:Y:S01]  /*a0d0*/  IMAD.WIDE.U32 R2, R8, c[0x0][0x3f0], R2 ;  /* 0x0000fc0008027a25 */ /* 0x000fe200078e0002 */
[----:B------:R1:W1:Y:S01]  /*a0e0*/  LDS.128 R48, [R187+0x6080] ;  /* 0x00608000bb307984 */ /* 0x0002620000000c00 */
[----:B------:R-:W-:Y:S02]  /*a0f0*/  SHF.R.S32.HI R6, RZ, 0x1f, R0 ;  /* 0x0000001fff067819 */ /* 0x000fe40000011400 */
[----:B------:R-:W-:Y:S01]  /*a100*/  IADD3 R5, -R0, RZ, RZ ;  /* 0x000000ff00057210 */ /* 0x000fe20007ffe1ff */
[----:B------:R1:W1:Y:S01]  /*a110*/  LDS.128 R56, [R187+0x7080] ;  /* 0x00708000bb387984 */ /* 0x0002620000000c00 */
[----:B------:R-:W-:Y:S01]  /*a120*/  IADD3 R3, R3, R7, RZ ;  /* 0x0000000703037210 */ /* 0x000fe20007ffe0ff */
[----:B------:R-:W-:Y:S02]  /*a130*/  IMAD R6, R6, c[0x0][0x3e0], RZ ;  /* 0x0000f80006067a24 */ /* 0x000fe400078e02ff */
[----:B------:R1:W1:Y:S01]  /*a140*/  LDS.128 R16, [R187+0x8080] ;  /* 0x00808000bb107984 */ /* 0x0002620000000c00 */
[----:B------:R-:W-:-:S02]  /*a150*/  IMAD R4, R5, c[0x0][0x4e8], R4 ;  /* 0x00013a0005047a24 */ /* 0x000fc400078e0204 */
[C---:B------:R-:W-:Y:S01]  /*a160*/  IMAD R5, R0.reuse, c[0x0][0x3e4], R6 ;  /* 0x0000f90000057a24 */ /* 0x040fe200078e0206 */
[----:B------:R1:W1:Y:S01]  /*a170*/  LDS.128 R32, [R187+0x9080] ;  /* 0x00908000bb207984 */ /* 0x0002620000000c00 */
[----:B------:R-:W-:Y:S01]  /*a180*/  IMAD.WIDE.U32 R2, R0, c[0x0][0x3e0], R2 ;  /* 0x0000f80000027a25 */ /* 0x000fe200078e0002 */
[----:B------:R-:W-:Y:S02]  /*a190*/  SHF.R.S32.HI R0, RZ, 0x1f, R4 ;  /* 0x0000001fff007819 */ /* 0x000fe40000011404 */
[----:B------:R1:W1:Y:S02]  /*a1a0*/  LDS.128 R44, [R187+0xa080] ;  /* 0x00a08000bb2c7984 */ /* 0x0002640000000c00 */
[----:B------:R-:W-:Y:S01]  /*a1b0*/  IADD3 R3, R3, R5, RZ ;  /* 0x0000000503037210 */ /* 0x000fe20007ffe0ff */
[----:B------:R-:W-:Y:S01]  /*a1c0*/  IMAD R0, R0, c[0x0][0x3d8], RZ ;  /* 0x0000f60000007a24 */ /* 0x000fe200078e02ff */
[----:B------:R1:W1:Y:S03]  /*a1d0*/  LDS.128 R64, [R187+0xb080] ;  /* 0x00b08000bb407984 */ /* 0x0002660000000c00 */
[----:B------:R-:W-:-:S04]  /*a1e0*/  IMAD.WIDE.U32 R2, R4, c[0x0][0x3d8], R2 ;  /* 0x0000f60004027a25 */ /* 0x000fc800078e0002 */
[----:B------:R-:W-:Y:S01]  /*a1f0*/  IMAD R0, R4, c[0x0][0x3dc], R0 ;  /* 0x0000f70004007a24 */ /* 0x000fe200078e0200 */
[----:B------:R-:W-:-:S04]  /*a200*/  LEA R12, P0, R2, c[0x0][0x380], 0x1 ;  /* 0x0000e000020c7a11 */ /* 0x000fc800078008ff */
[----:B------:R-:W-:-:S04]  /*a210*/  IADD3 R0, R3, R0, RZ ;  /* 0x0000000003007210 */ /* 0x000fc80007ffe0ff */
[----:B------:R-:W-:Y:S01]  /*a220*/  LEA.HI.X R9, R2, c[0x0][0x384], R0, 0x1, P0 ;  /* 0x0000e10002097a11 */ /* 0x000fe200000f0c00 */
[----:B------:R-:W-:Y:S05]  /*a230*/  BRA.DIV ~URZ, `(.L_x_70) ;  /* 0x00003f927f007947 */ /* 0x000fea000b800000 */
[----:B--234-:R2:W3:Y:S02]  /*a240*/  SHFL.IDX PT, R8, R9, RZ, 0x181f ;  /* 0x00181fff09087589 */ /* 0x01c4e400000e0000 */
.L_x_141:
[----:B------:R-:W-:Y:S05]  /*a250*/  BRA.DIV ~URZ, `(.L_x_71) ;  /* 0x00003fe27f007947 */ /* 0x000fea000b800000 */
[----:B------:R4:W2:Y:S02]  /*a260*/  SHFL.IDX PT, R0, R12, RZ, 0x181f ;  /* 0x00181fff0c007589 */ /* 0x0008a400000e0000 */
.L_x_142:
[----:B------:R-:W-:Y:S01]  /*a270*/  LEA R10, R213, R200, 0x7 ;  /* 0x000000c8d50a7211 */ /* 0x000fe200078e38ff */
[----:B------:R-:W-:Y:S03]  /*a280*/  BSSY B0, `(.L_x_72) ;  /* 0x0000012000007945 */ /* 0x000fe60003800000 */
[----:B------:R-:W-:-:S13]  /*a290*/  ISETP.GE.AND P0, PT, R10, R11, PT ;  /* 0x0000000b0a00720c */ /* 0x000fda0003f06270 */
[----:B------:R-:W-:Y:S05]  /*a2a0*/  @P0 BRA `(.L_x_73) ;  /* 0x000000f000000947 */ /* 0x000fea0003800000 */
[----:B------:R-:W-:Y:S02]  /*a2b0*/  ISETP.GE.AND P5, PT, R192, c[0x0][0x3c8], PT ;  /* 0x0000f200c0007a0c */ /* 0x000fe40003fa6270 */
[----:B------:R-:W-:Y:S02]  /*a2c0*/  ISETP.GE.AND P4, PT, R197, c[0x0][0x3c8], PT ;  /* 0x0000f200c5007a0c */ /* 0x000fe40003f86270 */
[----:B------:R-:W-:Y:S02]  /*a2d0*/  ISETP.GE.AND P3, PT, R198, c[0x0][0x3c8], PT ;  /* 0x0000f200c6007a0c */ /* 0x000fe40003f66270 */
[----:B------:R-:W-:Y:S02]  /*a2e0*/  SHF.R.S32.HI R15, RZ, 0x1f, R192 ;  /* 0x0000001fff0f7819 */ /* 0x000fe400000114c0 */
[----:B------:R-:W-:Y:S02]  /*a2f0*/  SHF.R.S32.HI R14, RZ, 0x1f, R197 ;  /* 0x0000001fff0e7819 */ /* 0x000fe400000114c5 */
[----:B------:R-:W-:-:S03]  /*a300*/  SHF.R.S32.HI R13, RZ, 0x1f, R198 ;  /* 0x0000001fff0d7819 */ /* 0x000fc600000114c6 */
[-C--:B--2---:R-:W-:Y:S02]  /*a310*/  @!P5 LEA R6, P2, R192, R0.reuse, 0x1 ;  /* 0x00000000c006d211 */ /* 0x084fe400078408ff */
[CC--:B------:R-:W-:Y:S02]  /*a320*/  @!P4 LEA R4, P1, R197.reuse, R0.reuse, 0x1 ;  /* 0x00000000c504c211 */ /* 0x0c0fe400078208ff */
[----:B------:R-:W-:Y:S02]  /*a330*/  @!P3 LEA R2, P0, R198, R0, 0x1 ;  /* 0x00000000c602b211 */ /* 0x000fe400078008ff */
[-C--:B---3--:R-:W-:Y:S02]  /*a340*/  @!P5 LEA.HI.X R7, R192, R8.reuse, R15, 0x1, P2 ;  /* 0x00000008c007d211 */ /* 0x088fe400010f0c0f */
[-C--:B------:R-:W-:Y:S02]  /*a350*/  @!P4 LEA.HI.X R5, R197, R8.reuse, R14, 0x1, P1 ;  /* 0x00000008c505c211 */ /* 0x080fe400008f0c0e */
[----:B------:R-:W-:Y:S01]  /*a360*/  @!P3 LEA.HI.X R3, R198, R8, R13, 0x1, P0 ;  /* 0x00000008c603b211 */ /* 0x000fe200000f0c0d */
[----:B------:R2:W-:Y:S04]  /*a370*/  @!P5 ST.E.128 [R6.64], R28 ;  /* 0x0000001c0600d985 */ /* 0x0005e8000c101d06 */
[----:B-1----:R2:W-:Y:S04]  /*a380*/  @!P4 ST.E.128 [R4.64], R24 ;  /* 0x000000180400c985 */ /* 0x0025e8000c101d06 */
[----:B------:R2:W-:Y:S02]  /*a390*/  @!P3 ST.E.128 [R2.64], R16 ;  /* 0x000000100200b985 */ /* 0x0005e4000c101d06 */
.L_x_73:
[----:B------:R-:W-:Y:S05]  /*a3a0*/  BSYNC B0 ;  /* 0x0000000000007941 */ /* 0x000fea0003800000 */
.L_x_72:
[----:B------:R-:W-:Y:S05]  /*a3b0*/  BRA.DIV ~URZ, `(.L_x_74) ;  /* 0x00003ef27f007947 */ /* 0x000fea000b800000 */
[----:B---3--:R3:W4:Y:S04]  /*a3c0*/  SHFL.IDX PT, R8, R9, 0x1, 0x181f ;  /* 0x00381f0009087f89 */ /* 0x00872800000e0000 */
[----:B--2---:R3:W2:Y:S02]  /*a3d0*/  SHFL.IDX PT, R0, R12, 0x1, 0x181f ;  /* 0x00381f000c007f89 */ /* 0x0046a400000e0000 */
.L_x_143:
[----:B------:R-:W-:Y:S01]  /*a3e0*/  IADD3 R2, R10, 0x20, RZ ;  /* 0x000000200a027810 */ /* 0x000fe20007ffe0ff */
        /* <DEDUP_REMOVED lines=12> */
[-C--:B----4-:R-:W-:Y:S02]  /*a4b0*/  @!P2 LEA.HI.X R7, R192, R8.reuse, R15, 0x1, P5 ;  /* 0x00000008c007a211 */ /* 0x090fe400028f0c0f */
[-C--:B------:R-:W-:Y:S02]  /*a4c0*/  @!P1 LEA.HI.X R5, R197, R8.reuse, R14, 0x1, P4 ;  /* 0x00000008c5059211 */ /* 0x080fe400020f0c0e */
[----:B------:R-:W-:Y:S01]  /*a4d0*/  @!P0 LEA.HI.X R3, R198, R8, R13, 0x1, P3 ;  /* 0x00000008c6038211 */ /* 0x000fe200018f0c0d */
[----:B------:R2:W-:Y:S04]  /*a4e0*/  @!P2 ST.E.128 [R6.64], R40 ;  /* 0x000000280600a985 */ /* 0x0005e8000c101d06 */
[----:B-1----:R2:W-:Y:S04]  /*a4f0*/  @!P1 ST.E.128 [R4.64], R36 ;  /* 0x0000002404009985 */ /* 0x0025e8000c101d06 */
[----:B------:R2:W-:Y:S02]  /*a500*/  @!P0 ST.E.128 [R2.64], R32 ;  /* 0x0000002002008985 */ /* 0x0005e4000c101d06 */
.L_x_76:
[----:B------:R-:W-:Y:S05]  /*a510*/  BSYNC B0 ;  /* 0x0000000000007941 */ /* 0x000fea0003800000 */
.L_x_75:
[----:B------:R-:W-:Y:S05]  /*a520*/  BRA.DIV ~URZ, `(.L_x_77) ;  /* 0x00003e527f007947 */ /* 0x000fea000b800000 */
[----:B----4-:R4:W3:Y:S02]  /*a530*/  SHFL.IDX PT, R8, R9, 0x2, 0x181f ;  /* 0x00581f0009087f89 */ /* 0x0108e400000e0000 */
.L_x_144:
[----:B------:R-:W-:Y:S05]  /*a540*/  BRA.DIV ~URZ, `(.L_x_78) ;  /* 0x00003ea27f007947 */ /* 0x000fea000b800000 */
[----:B--2---:R2:W4:Y:S02]  /*a550*/  SHFL.IDX PT, R0, R12, 0x2, 0x181f ;  /* 0x00581f000c007f89 */ /* 0x00452400000e0000 */
.L_x_145:
        /* <DEDUP_REMOVED lines=10> */
[-C--:B----4-:R-:W-:Y:S02]  /*a600*/  @!P2 LEA R6, P5, R192, R0.reuse, 0x1 ;  /* 0x00000000c006a211 */ /* 0x090fe400078a08ff */
        /* <DEDUP_REMOVED lines=8> */
.L_x_80:
[----:B------:R-:W-:Y:S05]  /*a690*/  BSYNC B0 ;  /* 0x0000000000007941 */ /* 0x000fea0003800000 */
.L_x_79:
[----:B------:R-:W-:Y:S05]  /*a6a0*/  BRA.DIV ~URZ, `(.L_x_81) ;  /* 0x00003db27f007947 */ /* 0x000fea000b800000 */
[----:B---3--:R3:W2:Y:S04]  /*a6b0*/  SHFL.IDX PT, R6, R9, 0x3, 0x181f ;  /* 0x00781f0009067f89 */ /* 0x0086a800000e0000 */
[----:B----4-:R3:W4:Y:S02]  /*a6c0*/  SHFL.IDX PT, R0, R12, 0x3, 0x181f ;  /* 0x00781f000c007f89 */ /* 0x01072400000e0000 */
.L_x_146:
[----:B------:R-:W-:-:S04]  /*a6d0*/  IADD3 R2, R10, 0x60, RZ ;  /* 0x000000600a027810 */ /* 0x000fc80007ffe0ff */
[----:B------:R-:W-:-:S13]  /*a6e0*/  ISETP.GE.AND P0, PT, R2, R11, PT ;  /* 0x0000000b0200720c */ /* 0x000fda0003f06270 */
[----:B------:R-:W-:Y:S05]  /*a6f0*/  @P0 BRA `(.L_x_82) ;  /* 0x00001f5000000947 */ /* 0x000fea0003800000 */
[----:B------:R-:W-:Y:S02]  /*a700*/  ISETP.GE.AND P1, PT, R192, c[0x0][0x3c8], PT ;  /* 0x0000f200c0007a0c */ /* 0x000fe40003f26270 */
[----:B------:R-:W-:Y:S02]  /*a710*/  ISETP.GE.AND P0, PT, R197, c[0x0][0x3c8], PT ;  /* 0x0000f200c5007a0c */ /* 0x000fe40003f06270 */
[----:B------:R-:W-:Y:S02]  /*a720*/  SHF.R.S32.HI R8, RZ, 0x1f, R192 ;  /* 0x0000001fff087819 */ /* 0x000fe400000114c0 */
[----:B------:R-:W-:-:S07]  /*a730*/  SHF.R.S32.HI R7, RZ, 0x1f, R197 ;  /* 0x0000001fff077819 */ /* 0x000fce00000114c5 */
[CC--:B----4-:R-:W-:Y:S02]  /*a740*/  @!P1 LEA R4, P3, R192.reuse, R0.reuse, 0x1 ;  /* 0x00000000c0049211 */ /* 0x0d0fe400078608ff */
[C---:B------:R-:W-:Y:S02]  /*a750*/  @!P0 LEA R2, P2, R197.reuse, R0, 0x1 ;  /* 0x00000000c5028211 */ /* 0x040fe400078408ff */
[-C--:B--2---:R-:W-:Y:S02]  /*a760*/  @!P1 LEA.HI.X R5, R192, R6.reuse, R8, 0x1, P3 ;  /* 0x00000006c0059211 */ /* 0x084fe400018f0c08 */
[----:B------:R-:W-:-:S03]  /*a770*/  @!P0 LEA.HI.X R3, R197, R6, R7, 0x1, P2 ;  /* 0x00000006c5038211 */ /* 0x000fc600010f0c07 */
[----:B-1----:R1:W-:Y:S04]  /*a780*/  @!P1 ST.E.128 [R4.64], R60 ;  /* 0x0000003c04009985 */ /* 0x0023e8000c101d06 */
[----:B------:R1:W-:Y:S01]  /*a790*/  @!P0 ST.E.128 [R2.64], R56 ;  /* 0x0000003802008985 */ /* 0x0003e2000c101d06 */
[----:B------:R-:W-:-:S13]  /*a7a0*/  ISETP.GE.AND P0, PT, R198, c[0x0][0x3c8], PT ;  /* 0x0000f200c6007a0c */ /* 0x000fda0003f06270 */
[----:B------:R-:W-:Y:S05]  /*a7b0*/  @P0 BRA `(.L_x_82) ;  /* 0x00001e9000000947 */ /* 0x000fea0003800000 */
[----:B------:R-:W-:Y:S02]  /*a7c0*/  SHF.R.S32.HI R7, RZ, 0x1f, R198 ;  /* 0x0000001fff077819 */ /* 0x000fe400000114c6 */
[----:B-1----:R-:W-:-:S04]  /*a7d0*/  LEA R2, P0, R198, R0, 0x1 ;  /* 0x00000000c6027211 */ /* 0x002fc800078008ff */
[----:B------:R-:W-:-:S05]  /*a7e0*/  LEA.HI.X R3, R198, R6, R7, 0x1, P0 ;  /* 0x00000006c6037211 */ /* 0x000fca00000f0c07 */
[----:B------:R1:W-:Y:S01]  /*a7f0*/  ST.E.128 [R2.64], R64 ;  /* 0x0000004002007985 */ /* 0x0003e2000c101d06 */
[----:B------:R-:W-:Y:S05]  /*a800*/  BRA `(.L_x_82) ;  /* 0x00001e4000007947 */ /* 0x000fea0003800000 */
.L_x_69:
[----:B-1----:R-:W-:Y:S02]  /*a810*/  IMAD R4, R9, c[0x0][0x408], RZ ;  /* 0x0001020009047a24 */ /* 0x002fe400078e02ff */
[----:B------:R-:W-:-:S04]  /*a820*/  IMAD.WIDE.U32 R2, R0, c[0x0][0x408], RZ ;  /* 0x0001020000027a25 */ /* 0x000fc800078e00ff */
[----:B------:R-:W-:Y:S02]  /*a830*/  IMAD R0, R0, c[0x0][0x40c], R4 ;  /* 0x0001030000007a24 */ /* 0x000fe400078e0204 */
[----:B------:R-:W-:-:S03]  /*a840*/  @P2 IMAD.HI.U32 R5, R12, c[0x0][0x4ec], RZ ;  /* 0x00013b000c052a27 */ /* 0x000fc600078e00ff */
[----:B------:R-:W-:Y:S02]  /*a850*/  IADD3 R3, R3, R0, RZ ;  /* 0x0000000003037210 */ /* 0x000fe40007ffe0ff */
[----:B------:R-:W-:-:S03]  /*a860*/  SHF.R.S32.HI R0, RZ, 0x1f, R8 ;  /* 0x0000001fff007819 */ /* 0x000fc60000011408 */
[----:B------:R-:W-:-:S04]  /*a870*/  IMAD.WIDE.U32 R2, R10, c[0x0][0x438], R2 ;  /* 0x00010e000a027a25 */ /* 0x000fc800078e0002 */
[----:B------:R-:W-:Y:S02]  /*a880*/  IMAD R0, R0, c[0x0][0x440], RZ ;  /* 0x0001100000007a24 */ /* 0x000fe400078e02ff */
[----:B------:R-:W-:Y:S02]  /*a890*/  IMAD R3, R10, c[0x0][0x43c], R3 ;  /* 0x00010f000a037a24 */ /* 0x000fe400078e0203 */
[C---:B------:R-:W-:Y:S01]  /*a8a0*/  IMAD R4, R8.reuse, c[0x0][0x444], R0 ;  /* 0x0001110008047a24 */ /* 0x040fe200078e0200 */
[----:B------:R-:W-:Y:S01]  /*a8b0*/  MOV R0, R12 ;  /* 0x0000000c00007202 */ /* 0x000fe20000000f00 */
[----:B------:R-:W-:Y:S01]  /*a8c0*/  IMAD.WIDE.U32 R2, R8, c[0x0][0x440], R2 ;  /* 0x0001100008027a25 */ /* 0x000fe200078e0002 */
[----:B------:R-:W-:-:S04]  /*a8d0*/  @P2 SHF.R.U32.HI R0, RZ, c[0x0][0x4f0], R5 ;  /* 0x00013c00ff002a19 */ /* 0x000fc80000011605 */
[----:B------:R-:W-:Y:S02]  /*a8e0*/  IADD3 R3, R3, R4, RZ ;  /* 0x0000000403037210 */ /* 0x000fe40007ffe0ff */
[----:B------:R-:W-:Y:S02]  /*a8f0*/  SHF.R.S32.HI R5, RZ, 0x1f, R0 ;  /* 0x0000001fff057819 */ /* 0x000fe40000011400 */
[----:B------:R-:W-:Y:S01]  /*a900*/  IADD3 R4, -R0, RZ, RZ ;  /* 0x000000ff00047210 */ /* 0x000fe20007ffe1ff */
[----:B------:R-:W-:-:S04]  /*a910*/  IMAD.WIDE.U32 R2, R221, c[0x0][0x448], R2 ;  /* 0x00011200dd027a25 */ /* 0x000fc800078e0002 */
[----:B------:R-:W-:Y:S02]  /*a920*/  IMAD R5, R5, c[0x0][0x430], RZ ;  /* 0x00010c0005057a24 */ /* 0x000fe400078e02ff */
[----:B------:R-:W-:Y:S02]  /*a930*/  IMAD R3, R221, c[0x0][0x44c], R3 ;  /* 0x00011300dd037a24 */ /* 0x000fe400078e0203 */
[----:B------:R-:W-:Y:S02]  /*a940*/  IMAD R4, R4, c[0x0][0x4e8], R12 ;  /* 0x00013a0004047a24 */ /* 0x000fe400078e020c */
[C---:B------:R-:W-:Y:S02]  /*a950*/  IMAD R5, R0.reuse, c[0x0][0x434], R5 ;  /* 0x00010d0000057a24 */ /* 0x040fe400078e0205 */
[----:B------:R-:W-:Y:S01]  /*a960*/  IMAD.WIDE.U32 R2, R0, c[0x0][0x430], R2 ;  /* 0x00010c0000027a25 */ /* 0x000fe200078e0002 */
[----:B------:R-:W-:-:S04]  /*a970*/  SHF.R.S32.HI R0, RZ, 0x1f, R4 ;  /* 0x0000001fff007819 */ /* 0x000fc80000011404 */
[----:B------:R-:W-:Y:S01]  /*a980*/  IADD3 R3, R3, R5, RZ ;  /* 0x0000000503037210 */ /* 0x000fe20007ffe0ff */
[----:B------:R-:W-:-:S04]  /*a990*/  IMAD R0, R0, c[0x0][0x428], RZ ;  /* 0x00010a0000007a24 */ /* 0x000fc800078e02ff */
[----:B------:R-:W-:-:S04]  /*a9a0*/  IMAD.WIDE.U32 R2, R4, c[0x0][0x428], R2 ;  /* 0x00010a0004027a25 */ /* 0x000fc800078e0002 */
[----:B------:R-:W-:Y:S01]  /*a9b0*/  IMAD R4, R4, c[0x0][0x42c], R0 ;  /* 0x00010b0004047a24 */ /* 0x000fe200078e0200 */
[----:B------:R-:W-:-:S04]  /*a9c0*/  LEA R12, P2, R2, c[0x0][0x400], 0x2 ;  /* 0x00010000020c7a11 */ /* 0x000fc800078410ff */
[----:B------:R-:W-:-:S04]  /*a9d0*/  IADD3 R4, R3, R4, RZ ;  /* 0x0000000403047210 */ /* 0x000fc80007ffe0ff */
[----:B------:R-:W-:Y:S01]  /*a9e0*/  LEA.HI.X R5, R2, c[0x0][0x404], R4, 0x2, P2 ;  /* 0x0001010002057a11 */ /* 0x000fe200010f1404 */
[----:B------:R-:W-:Y:S05]  /*a9f0*/  BRA.DIV ~URZ, `(.L_x_83) ;  /* 0x00003b327f007947 */ /* 0x000fea000b800000 */
[----:B------:R1:W2:Y:S02]  /*aa00*/  SHFL.IDX PT, R4, R5, RZ, 0x1c1f ;  /* 0x001c1fff05047589 */ /* 0x0002a400000e0000 */
.L_x_147:
[----:B------:R-:W-:Y:S05]  /*aa10*/  BRA.DIV ~URZ, `(.L_x_84) ;  /* 0x00003b827f007947 */ /* 0x000fea000b800000 */
[----:B------:R3:W4:Y:S02]  /*aa20*/  SHFL.IDX PT, R0, R12, RZ, 0x1c1f ;  /* 0x001c1fff0c007589 */ /* 0x00072400000e0000 */
.L_x_148:
[----:B------:R-:W-:Y:S01]  /*aa30*/  BSSY B0, `(.L_x_85) ;  /* 0x000007a000007945 */ /* 0x000fe20003800000 */
[----:B------:R-:W-:Y:S05]  /*aa40*/  @P1 BRA `(.L_x_86) ;  /* 0x0000078000001947 */ /* 0x000fea0003800000 */
[----:B------:R-:W-:Y:S02]  /*aa50*/  ISETP.GE.AND P4, PT, R222, c[0x0][0x3c8], PT ;  /* 0x0000f200de007a0c */ /* 0x000fe40003f86270 */
[----:B------:R-:W-:Y:S02]  /*aa60*/  ISETP.GE.AND P2, PT, R249, c[0x0][0x3c8], PT ;  /* 0x0000f200f9007a0c */ /* 0x000fe40003f46270 */
[----:B------:R-:W-:Y:S02]  /*aa70*/  ISETP.GE.AND P5, PT, R248, c[0x0][0x3c8], PT ;  /* 0x0000f200f8007a0c */ /* 0x000fe40003fa6270 */
[----:B------:R-:W-:Y:S02]  /*aa80*/  ISETP.GE.AND P1, PT, R247, c[0x0][0x3c8], PT ;  /* 0x0000f200f7007a0c */ /* 0x000fe40003f26270 */
[----:B------:R-:W-:-:S02]  /*aa90*/  SHF.R.S32.HI R8, RZ, 0x1f, R249 ;  /* 0x0000001fff087819 */ /* 0x000fc400000114f9 */
[----:B------:R-:W-:Y:S02]  /*aaa0*/  ISETP.GE.AND P6, PT, R246, c[0x0][0x3c8], PT ;  /* 0x0000f200f6007a0c */ /* 0x000fe40003fc6270 */
[----:B------:R-:W-:Y:S01]  /*aab0*/  SHF.R.S32.HI R9, RZ, 0x1f, R248 ;  /* 0x0000001fff097819 */ /* 0x000fe200000114f8 */
[----:B----4-:R-:W-:Y:S01]  /*aac0*/  @!P4 IMAD.MOV.U32 R6, RZ, RZ, R0 ;  /* 0x000000ffff06c224 */ /* 0x010fe200078e0000 */
[----:B------:R-:W-:Y:S01]  /*aad0*/  SHF.R.S32.HI R10, RZ, 0x1f, R234 ;  /* 0x0000001fff0a7819 */ /* 0x000fe200000114ea */
[----:B--2---:R-:W-:Y:S01]  /*aae0*/  @!P4 IMAD.MOV.U32 R7, RZ, RZ, R4 ;  /* 0x000000ffff07c224 */ /* 0x004fe200078e0004 */
[C---:B------:R-:W-:Y:S02]  /*aaf0*/  @!P2 LEA R2, P3, R249.reuse, R0, 0x2 ;  /* 0x00000000f902a211 */ /* 0x040fe400078610ff */
[----:B------:R-:W-:Y:S01]  /*ab00*/  SHF.R.S32.HI R11, RZ, 0x1f, R233 ;  /* 0x0000001fff0b7819 */ /* 0x000fe200000114e9 */
[----:B------:R-:W-:Y:S01]  /*ab10*/  @!P4 IMAD.WIDE R6, R222, 0x4, R6 ;  /* 0x00000004de06c825 */ /* 0x000fe200078e0206 */
[----:B------:R-:W-:-:S02]  /*ab20*/  @!P2 LEA.HI.X R3, R249, R4, R8, 0x2, P3 ;  /* 0x00000004f903a211 */ /* 0x000fc400018f1408 */
[----:B------:R-:W-:Y:S02]  /*ab30*/  SHF.R.S32.HI R8, RZ, 0x1f, R247 ;  /* 0x0000001fff087819 */ /* 0x000fe400000114f7 */
[----:B------:R2:W-:Y:S01]  /*ab40*/  @!P4 ST.E.64 [R6.64], R132 ;  /* 0x000000840600c985 */ /* 0x0005e2000c101b06 */
[----:B------:R-:W-:Y:S02]  /*ab50*/  SHF.R.S32.HI R13, RZ, 0x1f, R230 ;  /* 0x0000001fff0d7819 */ /* 0x000fe400000114e6 */
[----:B------:R-:W-:Y:S01]  /*ab60*/  SHF.R.S32.HI R15, RZ, 0x1f, R229 ;  /* 0x0000001fff0f7819 */ /* 0x000fe200000114e5 */
[----:B------:R4:W-:Y:S01]  /*ab70*/  @!P2 ST.E.64 [R2.64], R28 ;  /* 0x0000001c0200a985 */ /* 0x0009e2000c101b06 */
[----:B------:R-:W-:Y:S02]  /*ab80*/  ISETP.GE.AND P2, PT, R245, c[0x0][0x3c8], PT ;  /* 0x0000f200f5007a0c */ /* 0x000fe40003f46270 */
[----:B------:R-:W-:Y:S02]  /*ab90*/  SHF.R.S32.HI R14, RZ, 0x1f, R228 ;  /* 0x0000001fff0e7819 */ /* 0x000fe400000114e4 */
[----:B--2---:R-:W-:-:S02]  /*aba0*/  @!P5 LEA R6, P4, R248, R0, 0x2 ;  /* 0x00000000f806d211 */ /* 0x004fc400078810ff */
[C---:B----4-:R-:W-:Y:S02]  /*abb0*/  @!P1 LEA R2, P3, R247.reuse, R0, 0x2 ;  /* 0x00000000f7029211 */ /* 0x050fe400078610ff */
[-C--:B------:R-:W-:Y:S02]  /*abc0*/  @!P5 LEA.HI.X R7, R248, R4.reuse, R9, 0x2, P4 ;  /* 0x00000004f807d211 */ /* 0x080fe400020f1409 */
[----:B------:R-:W-:Y:S02]  /*abd0*/  @!P1 LEA.HI.X R3, R247, R4, R8, 0x2, P3 ;  /* 0x00000004f7039211 */ /* 0x000fe400018f1408 */
[----:B------:R-:W-:Y:S01]  /*abe0*/  SHF.R.S32.HI R9, RZ, 0x1f, R246 ;  /* 0x0000001fff097819 */ /* 0x000fe200000114f6 */
[----:B------:R2:W-:Y:S01]  /*abf0*/  @!P5 ST.E.64 [R6.64], R30 ;  /* 0x0000001e0600d985 */ /* 0x0005e2000c101b06 */
[----:B------:R-:W-:Y:S02]  /*ac00*/  ISETP.GE.AND P5, PT, R244, c[0x0][0x3c8], PT ;  /* 0x0000f200f4007a0c */ /* 0x000fe40003fa6270 */
[----:B------:R-:W-:Y:S01]  /*ac10*/  SHF.R.S32.HI R8, RZ, 0x1f, R245 ;  /* 0x0000001fff087819 */ /* 0x000fe200000114f5 */
[----:B------:R4:W-:Y:S01]  /*ac20*/  @!P1 ST.E.64 [R2.64], R32 ;  /* 0x0000002002009985 */ /* 0x0009e2000c101b06 */
[----:B------:R-:W-:-:S02]  /*ac30*/  ISETP.GE.AND P1, PT, R243, c[0x0][0x3c8], PT ;  /* 0x0000f200f3007a0c */ /* 0x000fc40003f26270 */
[CC--:B--2---:R-:W-:Y:S02]  /*ac40*/  @!P6 LEA R6, P4, R246.reuse, R0.reuse, 0x2 ;  /* 0x00000000f606e211 */ /* 0x0c4fe400078810ff */
[C---:B----4-:R-:W-:Y:S02]  /*ac50*/  @!P2 LEA R2, P3, R245.reuse, R0, 0x2 ;  /* 0x00000000f502a211 */ /* 0x050fe400078610ff */
[-C--:B------:R-:W-:Y:S02]  /*ac60*/  @!P6 LEA.HI.X R7, R246, R4.reuse, R9, 0x2, P4 ;  /* 0x00000004f607e211 */ /* 0x080fe400020f1409 */
[----:B------:R-:W-:Y:S02]  /*ac70*/  @!P2 LEA.HI.X R3, R245, R4, R8, 0x2, P3 ;  /* 0x00000004f503a211 */ /* 0x000fe400018f1408 */
[----:B------:R-:W-:Y:S01]  /*ac80*/  SHF.R.S32.HI R9, RZ, 0x1f, R244 ;  /* 0x0000001fff097819 */ /* 0x000fe200000114f4 */
[----:B------:R2:W-:Y:S01]  /*ac90*/  @!P6 ST.E.64 [R6.64], R34 ;  /* 0x000000220600e985 */ /* 0x0005e2000c101b06 */
[----:B------:R-:W-:-:S02]  /*aca0*/  ISETP.GE.AND P6, PT, R242, c[0x0][0x3c8], PT ;  /* 0x0000f200f2007a0c */ /* 0x000fc40003fc6270 */
[----:B------:R-:W-:Y:S01]  /*acb0*/  SHF.R.S32.HI R8, RZ, 0x1f, R243 ;  /* 0x0000001fff087819 */ /* 0x000fe200000114f3 */
[----:B------:R4:W-:Y:S01]  /*acc0*/  @!P2 ST.E.64 [R2.64], R100 ;  /* 0x000000640200a985 */ /* 0x0009e2000c101b06 */
[----:B------:R-:W-:Y:S02]  /*acd0*/  ISETP.GE.AND P2, PT, R241, c[0x0][0x3c8], PT ;  /* 0x0000f200f1007a0c */ /* 0x000fe40003f46270 */
[CC--:B--2---:R-:W-:Y:S02]  /*ace0*/  @!P5 LEA R6, P4, R244.reuse, R0.reuse, 0x2 ;  /* 0x00000000f406d211 */ /* 0x0c4fe400078810ff */
[C---:B----4-:R-:W-:Y:S02]  /*acf0*/  @!P1 LEA R2, P3, R243.reuse, R0, 0x2 ;  /* 0x00000000f3029211 */ /* 0x050fe400078610ff */
[-C--:B------:R-:W-:Y:S02]  /*ad00*/  @!P5 LEA.HI.X R7, R244, R4.reuse, R9, 0x2, P4 ;  /* 0x00000004f407d211 */ /* 0x080fe400020f1409 */
[----:B------:R-:W-:-:S02]  /*ad10*/  @!P1 LEA.HI.X R3, R243, R4, R8, 0x2, P3 ;  /* 0x00000004f3039211 */ /* 0x000fc400018f1408 */
[----:B------:R-:W-:Y:S01]  /*ad20*/  SHF.R.S32.HI R9, RZ, 0x1f, R242 ;  /* 0x0000001fff097819 */ /* 0x000fe200000114f2 */
[----:B------:R2:W-:Y:S01]  /*ad30*/  @!P5 ST.E.64 [R6.64], R108 ;  /* 0x0000006c0600d985 */ /* 0x0005e2000c101b06 */
[----:B------:R-:W-:Y:S02]  /*ad40*/  ISETP.GE.AND P5, PT, R240, c[0x0][0x3c8], PT ;  /* 0x0000f200f0007a0c */ /* 0x000fe40003fa6270 */
[----:B------:R-:W-:Y:S01]  /*ad50*/  SHF.R.S32.HI R8, RZ, 0x1f, R241 ;  /* 0x0000001fff087819 */ /* 0x000fe200000114f1 */
[----:B------:R4:W-:Y:S01]  /*ad60*/  @!P1 ST.E.64 [R2.64], R104 ;  /* 0x0000006802009985 */ /* 0x0009e2000c101b06 */
[----:B------:R-:W-:Y:S02]  /*ad70*/  ISETP.GE.AND P1, PT, R239, c[0x0][0x3c8], PT ;  /* 0x0000f200ef007a0c */ /* 0x000fe40003f26270 */
[-C--:B--2---:R-:W-:Y:S02]  /*ad80*/  @!P6 LEA R6, P4, R242, R0.reuse, 0x2 ;  /* 0x00000000f206e211 */ /* 0x084fe400078810ff */
[----:B----4-:R-:W-:-:S02]  /*ad90*/  @!P2 LEA R2, P3, R241, R0, 0x2 ;  /* 0x00000000f102a211 */ /* 0x010fc400078610ff */
        /* <DEDUP_REMOVED lines=25> */
[----:B------:R-:W-:Y:S01]  /*af30*/  ISETP.GE.AND P4, PT, R233, c[0x0][0x3c8], PT ;  /* 0x0000f200e9007a0c */ /* 0x000fe20003f86270 */
[----:B------:R4:W-:Y:S01]  /*af40*/  @!P2 ST.E.64 [R2.64], R56 ;  /* 0x000000380200a985 */ /* 0x0009e2000c101b06 */
[----:B------:R-:W-:Y:S02]  /*af50*/  SHF.R.S32.HI R8, RZ, 0x1f, R235 ;  /* 0x0000001fff087819 */ /* 0x000fe400000114eb */
[-C--:B--2---:R-:W-:Y:S02]  /*af60*/  @!P5 LEA R6, P3, R236, R0.reuse, 0x2 ;  /* 0x00000000ec06d211 */ /* 0x084fe400078610ff */
[----:B----4-:R-:W-:-:S02]  /*af70*/  @!P1 LEA R2, P2, R235, R0, 0x2 ;  /* 0x00000000eb029211 */ /* 0x010fc400078410ff */
[-C--:B------:R-:W-:Y:S02]  /*af80*/  @!P5 LEA.HI.X R7, R236, R4.reuse, R9, 0x2, P3 ;  /* 0x00000004ec07d211 */ /* 0x080fe400018f1409 */
[----:B------:R-:W-:Y:S02]  /*af90*/  ISETP.GE.AND P3, PT, R232, c[0x0][0x3c8], PT ;  /* 0x0000f200e8007a0c */ /* 0x000fe40003f66270 */
[----:B------:R-:W-:Y:S01]  /*afa0*/  @!P1 LEA.HI.X R3, R235, R4, R8, 0x2, P2 ;  /* 0x00000004eb039211 */ /* 0x000fe200010f1408 */
[----:B------:R2:W-:Y:S01]  /*afb0*/  @!P5 ST.E.64 [R6.64], R60 ;  /* 0x0000003c0600d985 */ /* 0x0005e2000c101b06 */
[----:B------:R-:W-:-:S03]  /*afc0*/  @!P6 LEA R8, P2, R234, R0, 0x2 ;  /* 0x00000000ea08e211 */ /* 0x000fc600078410ff */
[----:B------:R4:W-:Y:S01]  /*afd0*/  @!P1 ST.E.64 [R2.64], R64 ;  /* 0x0000004002009985 */ /* 0x0009e2000c101b06 */
[----:B------:R-:W-:Y:S02]  /*afe0*/  ISETP.GE.AND P1, PT, R231, c[0x0][0x3c8], PT ;  /* 0x0000f200e7007a0c */ /* 0x000fe40003f26270 */
[----:B------:R-:W-:Y:S02]  /*aff0*/  @!P6 LEA.HI.X R9, R234, R4, R10, 0x2, P2 ;  /* 0x00000004ea09e211 */ /* 0x000fe400010f140a */
[----:B------:R-:W-:-:S03]  /*b000*/  SHF.R.S32.HI R10, RZ, 0x1f, R232 ;  /* 0x0000001fff0a7819 */ /* 0x000fc600000114e8 */
[----:B------:R-:W-:Y:S01]  /*b010*/  @!P6 ST.E.64 [R8.64], R112 ;  /* 0x000000700800e985 */ /* 0x000fe2000c101b06 */
[----:B------:R-:W-:Y:S02]  /*b020*/  ISETP.GE.AND P6, PT, R230, c[0x0][0x3c8], PT ;  /* 0x0000f200e6007a0c */ /* 0x000fe40003fc6270 */
[CC--:B--2---:R-:W-:Y:S02]  /*b030*/  @!P3 LEA R6, P2, R232.reuse, R0.reuse, 0x2 ;  /* 0x00000000e806b211 */ /* 0x0c4fe400078410ff */
[C---:B----4-:R-:W-:Y:S02]  /*b040*/  @!P4 LEA R2, P5, R233.reuse, R0, 0x2 ;  /* 0x00000000e902c211 */ /* 0x050fe400078a10ff */
[-C--:B------:R-:W-:Y:S02]  /*b050*/  @!P3 LEA.HI.X R7, R232, R4.reuse, R10, 0x2, P2 ;  /* 0x00000004e807b211 */ /* 0x080fe400010f140a */
[----:B------:R-:W-:Y:S02]  /*b060*/  @!P4 LEA.HI.X R3, R233, R4, R11, 0x2, P5 ;  /* 0x00000004e903c211 */ /* 0x000fe400028f140b */
[----:B------:R-:W-:-:S02]  /*b070*/  ISETP.GE.AND P5, PT, R229, c[0x0][0x3c8], PT ;  /* 0x0000f200e5007a0c */ /* 0x000fc40003fa6270 */
[----:B------:R-:W-:Y:S01]  /*b080*/  SHF.R.S32.HI R10, RZ, 0x1f, R231 ;  /* 0x0000001fff0a7819 */ /* 0x000fe200000114e7 */
[----:B------:R2:W-:Y:S01]  /*b090*/  @!P4 ST.E.64 [R2.64], R68 ;  /* 0x000000440200c985 */ /* 0x0005e2000c101b06 */
[----:B------:R-:W-:-:S03]  /*b0a0*/  ISETP.GE.AND P4, PT, R228, c[0x0][0x3c8], PT ;  /* 0x0000f200e4007a0c */ /* 0x000fc60003f86270 */
[----:B------:R4:W-:Y:S01]  /*b0b0*/  @!P3 ST.E.64 [R6.64], R72 ;  /* 0x000000480600b985 */ /* 0x0009e2000c101b06 */
[----:B------:R-:W-:Y:S02]  /*b0c0*/  ISETP.GE.AND P3, PT, R227, c[0x0][0x3c8], PT ;  /* 0x0000f200e3007a0c */ /* 0x000fe40003f66270 */
[----:B--2---:R-:W-:-:S04]  /*b0d0*/  @!P1 LEA R2, P2, R231, R0, 0x2 ;  /* 0x00000000e7029211 */ /* 0x004fc800078410ff */
[----:B------:R-:W-:Y:S02]  /*b0e0*/  @!P1 LEA.HI.X R3, R231, R4, R10, 0x2, P2 ;  /* 0x00000004e7039211 */ /* 0x000fe400010f140a */
[----:B------:R-:W-:-:S03]  /*b0f0*/  @!P6 LEA R10, P2, R230, R0, 0x2 ;  /* 0x00000000e60ae211 */ /* 0x000fc600078410ff */
[----:B------:R2:W-:Y:S01]  /*b100*/  @!P1 ST.E.64 [R2.64], R76 ;  /* 0x0000004c02009985 */ /* 0x0005e2000c101b06 */
[C---:B------:R-:W-:Y:S02]  /*b110*/  @!P5 LEA R8, P1, R229.reuse, R0, 0x2 ;  /* 0x00000000e508d211 */ /* 0x040fe400078210ff */
[----:B------:R-:W-:Y:S02]  /*b120*/  @!P6 LEA.HI.X R11, R230, R4, R13, 0x2, P2 ;  /* 0x00000004e60be211 */ /* 0x000fe400010f140d */
[C---:B----4-:R-:W-:Y:S02]  /*b130*/  @!P4 LEA R6, P2, R228.reuse, R0, 0x2 ;  /* 0x00000000e406c211 */ /* 0x050fe400078410ff */
[-C--:B------:R-:W-:Y:S01]  /*b140*/  @!P5 LEA.HI.X R9, R229, R4.reuse, R15, 0x2, P1 ;  /* 0x00000004e509d211 */ /* 0x080fe200008f140f */
[----:B------:R4:W-:Y:S01]  /*b150*/  @!P6 ST.E.64 [R10.64], R120 ;  /* 0x000000780a00e985 */ /* 0x0009e2000c101b06 */
[----:B------:R-:W-:Y:S02]  /*b160*/  SHF.R.S32.HI R13, RZ, 0x1f, R227 ;  /* 0x0000001fff0d7819 */ /* 0x000fe400000114e3 */
[----:B------:R-:W-:Y:S01]  /*b170*/  @!P4 LEA.HI.X R7, R228, R4, R14, 0x2, P2 ;  /* 0x00000004e407c211 */ /* 0x000fe200010f140e */
[----:B------:R4:W-:Y:S04]  /*b180*/  @!P5 ST.E.64 [R8.64], R116 ;  /* 0x000000740800d985 */ /* 0x0009e8000c101b06 */
[----:B------:R4:W-:Y:S01]  /*b190*/  @!P4 ST.E.64 [R6.64], R80 ;  /* 0x000000500600c985 */ /* 0x0009e2000c101b06 */
[----:B--2---:R-:W-:-:S04]  /*b1a0*/  @!P3 LEA R2, P1, R227, R0, 0x2 ;  /* 0x00000000e302b211 */ /* 0x004fc800078210ff */
[----:B------:R-:W-:-:S05]  /*b1b0*/  @!P3 LEA.HI.X R3, R227, R4, R13, 0x2, P1 ;  /* 0x00000004e303b211 */ /* 0x000fca00008f140d */
[----:B------:R4:W-:Y:S04]  /*b1c0*/  @!P3 ST.E.64 [R2.64], R24 ;  /* 0x000000180200b985 */ /* 0x0009e8000c101b06 */
.L_x_86:
[----:B------:R-:W-:Y:S05]  /*b1d0*/  BSYNC B0 ;  /* 0x0000000000007941 */ /* 0x000fea0003800000 */
.L_x_85:
[----:B------:R-:W-:Y:S05]  /*b1e0*/  BRA.DIV ~URZ, `(.L_x_87) ;  /* 0x000034227f007947 */ /* 0x000fea000b800000 */
[----:B--2---:R2:W1:Y:S04]  /*b1f0*/  SHFL.IDX PT, R4, R5, 0x1, 0x1c1f ;  /* 0x003c1f0005047f89 */ /* 0x00446800000e0000 */
[----:B----4-:R2:W4:Y:S02]  /*b200*/  SHFL.IDX PT, R0, R12, 0x1, 0x1c1f ;  /* 0x003c1f000c007f89 */ /* 0x01052400000e0000 */
.L_x_149:
[----:B------:R-:W-:Y:S05]  /*b210*/  @P0 BRA `(.L_x_82) ;  /* 0x0000143000000947 */ /* 0x000fea0003800000 */
[----:B------:R-:W-:Y:S02]  /*b220*/  ISETP.GE.AND P4, PT, R222, c[0x0][0x3c8], PT ;  /* 0x0000f200de007a0c */ /* 0x000fe40003f86270 */
[----:B------:R-:W-:Y:S02]  /*b230*/  ISETP.GE.AND P3, PT, R249, c[0x0][0x3c8], PT ;  /* 0x0000f200f9007a0c */ /* 0x000fe40003f66270 */
[----:B------:R-:W-:Y:S02]  /*b240*/  ISETP.GE.AND P2, PT, R248, c[0x0][0x3c8], PT ;  /* 0x0000f200f8007a0c */ /* 0x000fe40003f46270 */
[----:B------:R-:W-:-:S02]  /*b250*/  ISETP.GE.AND P1, PT, R247, c[0x0][0x3c8], PT ;  /* 0x0000f200f7007a0c */ /* 0x000fc40003f26270 */
[----:B------:R-:W-:Y:S02]  /*b260*/  ISETP.GE.AND P0, PT, R246, c[0x0][0x3c8], PT ;  /* 0x0000f200f6007a0c */ /* 0x000fe40003f06270 */
[----:B-12---:R-:W-:Y:S02]  /*b270*/  SHF.R.S32.HI R5, RZ, 0x1f, R249 ;  /* 0x0000001fff057819 */ /* 0x006fe400000114f9 */
[----:B------:R-:W-:Y:S01]  /*b280*/  SHF.R.S32.HI R10, RZ, 0x1f, R247 ;  /* 0x0000001fff0a7819 */ /* 0x000fe200000114f7 */
[----:B----4-:R-:W-:Y:S01]  /*b290*/  @!P4 IMAD.MOV.U32 R6, RZ, RZ, R0 ;  /* 0x000000ffff06c224 */ /* 0x010fe200078e0000 */
[----:B------:R-:W-:Y:S01]  /*b2a0*/  SHF.R.S32.HI R11, RZ, 0x1f, R236 ;  /* 0x0000001fff0b7819 */ /* 0x000fe200000114ec */
[----:B------:R-:W-:Y:S01]  /*b2b0*/  @!P4 IMAD.MOV.U32 R7, RZ, RZ, R4 ;  /* 0x000000ffff07c224 */ /* 0x000fe200078e0004 */
[CC--:B------:R-:W-:Y:S02]  /*b2c0*/  @!P3 LEA R2, P5, R249.reuse, R0.reuse, 0x2 ;  /* 0x00000000f902b211 */ /* 0x0c0fe400078a10ff */
[----:B------:R-:W-:Y:S01]  /*b2d0*/  @!P2 LEA R8, P6, R248, R0, 0x2 ;  /* 0x00000000f808a211 */ /* 0x000fe200078c10ff */
[----:B------:R-:W-:Y:S01]  /*b2e0*/  @!P4 IMAD.WIDE R6, R222, 0x4, R6 ;  /* 0x00000004de06c825 */ /* 0x000fe200078e0206 */
[----:B------:R-:W-:-:S02]  /*b2f0*/  @!P3 LEA.HI.X R3, R249, R4, R5, 0x2, P5 ;  /* 0x00000004f903b211 */ /* 0x000fc400028f1405 */
[----:B------:R-:W-:Y:S02]  /*b300*/  SHF.R.S32.HI R5, RZ, 0x1f, R248 ;  /* 0x0000001fff057819 */ /* 0x000fe400000114f8 */
[----:B------:R1:W-:Y:S01]  /*b310*/  @!P4 ST.E.64 [R6.64], R96 ;  /* 0x000000600600c985 */ /* 0x0003e2000c101b06 */
[----:B------:R-:W-:Y:S02]  /*b320*/  ISETP.GE.AND P5, PT, R245, c[0x0][0x3c8], PT ;  /* 0x0000f200f5007a0c */ /* 0x000fe40003fa6270 */
[----:B------:R-:W-:Y:S01]  /*b330*/  ISETP.GE.AND P4, PT, R244, c[0x0][0x3c8], PT ;  /* 0x0000f200f4007a0c */ /* 0x000fe20003f86270 */
[----:B------:R2:W-:Y:S01]  /*b340*/  @!P3 ST.E.64 [R2.64], R84 ;  /* 0x000000540200b985 */ /* 0x0005e2000c101b06 */
[----:B------:R-:W-:Y:S02]  /*b350*/  @!P2 LEA.HI.X R9, R248, R4, R5, 0x2, P6 ;  /* 0x00000004f809a211 */ /* 0x000fe400030f1405 */
[----:B------:R-:W-:Y:S02]  /*b360*/  SHF.R.S32.HI R5, RZ, 0x1f, R246 ;  /* 0x0000001fff057819 */ /* 0x000fe400000114f6 */
[----:B------:R-:W-:Y:S01]  /*b370*/  SHF.R.S32.HI R13, RZ, 0x1f, R230 ;  /* 0x0000001fff0d7819 */ /* 0x000fe200000114e6 */
[----:B------:R4:W-:Y:S01]  /*b380*/  @!P2 ST.E.64 [R8.64], R126 ;  /* 0x0000007e0800a985 */ /* 0x0009e2000c101b06 */
[----:B------:R-:W-:-:S02]  /*b390*/  ISETP.GE.AND P2, PT, R242, c[0x0][0x3c8], PT ;  /* 0x0000f200f2007a0c */ /* 0x000fc40003f46270 */
[----:B---3--:R-:W-:Y:S02]  /*b3a0*/  SHF.R.S32.HI R12, RZ, 0x1f, R229 ;  /* 0x0000001fff0c7819 */ /* 0x008fe400000114e5 */
[CC--:B-1----:R-:W-:Y:S02]  /*b3b0*/  @!P1 LEA R6, P3, R247.reuse, R0.reuse, 0x2 ;  /* 0x00000000f7069211 */ /* 0x0c2fe400078610ff */
[C---:B--2---:R-:W-:Y:S02]  /*b3c0*/  @!P0 LEA R2, P6, R246.reuse, R0, 0x2 ;  /* 0x00000000f6028211 */ /* 0x044fe400078c10ff */
[-C--:B------:R-:W-:Y:S02]  /*b3d0*/  @!P1 LEA.HI.X R7, R247, R4.reuse, R10, 0x2, P3 ;  /* 0x00000004f7079211 */ /* 0x080fe400018f140a */
[----:B------:R-:W-:Y:S02]  /*b3e0*/  ISETP.GE.AND P3, PT, R243, c[0x0][0x3c8], PT ;  /* 0x0000f200f3007a0c */ /* 0x000fe40003f66270 */
[----:B------:R-:W-:Y:S01]  /*b3f0*/  @!P0 LEA.HI.X R3, R246, R4, R5, 0x2, P6 ;  /* 0x00000004f6038211 */ /* 0x000fe200030f1405 */
[----:B------:R1:W-:Y:S01]  /*b400*/  @!P1 ST.E.64 [R6.64], R122 ;  /* 0x0000007a06009985 */ /* 0x0003e2000c101b06 */
[----:B----4-:R-:W-:-:S02]  /*b410*/  @!P5 LEA R8, P1, R245, R0, 0x2 ;  /* 0x00000000f508d211 */ /* 0x010fc400078210ff */
[----:B------:R-:W-:Y:S01]  /*b420*/  SHF.R.S32.HI R5, RZ, 0x1f, R245 ;  /* 0x0000001fff057819 */ /* 0x000fe200000114f5 */
[----:B------:R2:W-:Y:S01]  /*b430*/  @!P0 ST.E.64 [R2.64], R88 ;  /* 0x0000005802008985 */ /* 0x0005e2000c101b06 */
[----:B------:R-:W-:Y:S02]  /*b440*/  SHF.R.S32.HI R10, RZ, 0x1f, R244 ;  /* 0x0000001fff0a7819 */ /* 0x000fe400000114f4 */
[----:B------:R-:W-:Y:S02]  /*b450*/  @!P5 LEA.HI.X R9, R245, R4, R5, 0x2, P1 ;  /* 0x00000004f509d211 */ /* 0x000fe400008f1405 */
[----:B------:R-:W-:Y:S02]  /*b460*/  ISETP.GE.AND P1, PT, R241, c[0x0][0x3c8], PT ;  /* 0x0000f200f1007a0c */ /* 0x000fe40003f26270 */
[----:B------:R-:W-:Y:S01]  /*b470*/  SHF.R.S32.HI R5, RZ, 0x1f, R243 ;  /* 0x0000001fff057819 */ /* 0x000fe200000114f3 */
[----:B------:R3:W-:Y:S01]  /*b480*/  @!P5 ST.E.64 [R8.64], R118 ;  /* 0x000000760800d985 */ /* 0x0007e2000c101b06 */
[----:B------:R-:W-:-:S02]  /*b490*/  ISETP.GE.AND P5, PT, R239, c[0x0][0x3c8], PT ;  /* 0x0000f200ef007a0c */ /* 0x000fc40003fa6270 */
[----:B-1----:R-:W-:-:S04]  /*b4a0*/  @!P4 LEA R6, P0, R244, R0, 0x2 ;  /* 0x00000000f406c211 */ /* 0x002fc800078010ff */
[----:B------:R-:W-:Y:S02]  /*b4b0*/  @!P4 LEA.HI.X R7, R244, R4, R10, 0x2, P0 ;  /* 0x00000004f407c211 */ /* 0x000fe400000f140a */
[----:B------:R-:W-:Y:S02]  /*b4c0*/  ISETP.GE.AND P0, PT, R240, c[0x0][0x3c8], PT ;  /* 0x0000f200f0007a0c */ /* 0x000fe40003f06270 */
[C---:B--2---:R-:W-:Y:S01]  /*b4d0*/  @!P3 LEA R2, P6, R243.reuse, R0, 0x2 ;  /* 0x00000000f302b211 */ /* 0x044fe200078c10ff */
[----:B------:R1:W-:Y:S01]  /*b4e0*/  @!P4 ST.E.64 [R6.64], R110 ;  /* 0x0000006e0600c985 */ /* 0x0003e2000c101b06 */
[----:B------:R-:W-:Y:S02]  /*b4f0*/  ISETP.GE.AND P4, PT, R238, c[0x0][0x3c8], PT ;  /* 0x0000f200ee007a0c */ /* 0x000fe40003f86270 */
[----:B------:R-:W-:Y:S02]  /*b500*/  @!P3 LEA.HI.X R3, R243, R4, R5, 0x2, P6 ;  /* 0x00000004f303b211 */ /* 0x000fe400030f1405 */
[----:B---3--:R-:W-:-:S02]  /*b510*/  @!P2 LEA R8, P6, R242, R0, 0x2 ;  /* 0x00000000f208a211 */ /* 0x008fc400078c10ff */
[----:B------:R-:W-:Y:S01]  /*b520*/  SHF.R.S32.HI R5, RZ, 0x1f, R242 ;  /* 0x0000001fff057819 */ /* 0x000fe200000114f2 */
[----:B------:R2:W-:Y:S01]  /*b530*/  @!P3 ST.E.64 [R2.64], R92 ;  /* 0x0000005c0200b985 */ /* 0x0005e2000c101b06 */
[----:B------:R-:W-:Y:S02]  /*b540*/  SHF.R.S32.HI R10, RZ, 0x1f, R241 ;  /* 0x0000001fff0a7819 */ /* 0x000fe400000114f1 */
[----:B------:R-:W-:Y:S02]  /*b550*/  @!P2 LEA.HI.X R9, R242, R4, R5, 0x2, P6 ;  /* 0x00000004f209a211 */ /* 0x000fe400030f1405 */
[----:B------:R-:W-:-:S03]  /*b560*/  SHF.R.S32.HI R5, RZ, 0x1f, R240 ;  /* 0x0000001fff057819 */ /* 0x000fc600000114f0 */
[----:B------:R3:W-:Y:S01]  /*b570*/  @!P2 ST.E.64 [R8.64], R124 ;  /* 0x0000007c0800a985 */ /* 0x0007e2000c101b06 */
[----:B------:R-:W-:Y:S02]  /*b580*/  ISETP.GE.AND P2, PT, R236, c[0x0][0x3c8], PT ;  /* 0x0000f200ec007a0c */ /* 0x000fe40003f46270 */
[----:B-1----:R-:W-:-:S04]  /*b590*/  @!P1 LEA R6, P3, R241, R0, 0x2 ;  /* 0x00000000f1069211 */ /* 0x002fc800078610ff */
[----:B------:R-:W-:Y:S02]  /*b5a0*/  @!P1 LEA.HI.X R7, R241, R4, R10, 0x2, P3 ;  /* 0x00000004f1079211 */ /* 0x000fe400018f140a */
[----:B------:R-:W-:Y:S02]  /*b5b0*/  ISETP.GE.AND P3, PT, R237, c[0x0][0x3c8], PT ;  /* 0x0000f200ed007a0c */ /* 0x000fe40003f66270 */
[C---:B--2---:R-:W-:Y:S01]  /*b5c0*/  @!P0 LEA R2, P6, R240.reuse, R0, 0x2 ;  /* 0x00000000f0028211 */ /* 0x044fe200078c10ff */
[----:B------:R1:W-:Y:S01]  /*b5d0*/  @!P1 ST.E.64 [R6.64], R106 ;  /* 0x0000006a06009985 */ /* 0x0003e2000c101b06 */
[----:B------:R-:W-:Y:S02]  /*b5e0*/  SHF.R.S32.HI R10, RZ, 0x1f, R238 ;  /* 0x0000001fff0a7819 */ /* 0x000fe400000114ee */
[----:B------:R-:W-:Y:S02]  /*b5f0*/  @!P0 LEA.HI.X R3, R240, R4, R5, 0x2, P6 ;  /* 0x00000004f0038211 */ /* 0x000fe400030f1405 */
[----:B------:R-:W-:-:S02]  /*b600*/  SHF.R.S32.HI R5, RZ, 0x1f, R239 ;  /* 0x0000001fff057819 */ /* 0x000fc400000114ef */
[----:B---3--:R-:W-:Y:S01]  /*b610*/  @!P5 LEA R8, P6, R239, R0, 0x2 ;  /* 0x00000000ef08d211 */ /* 0x008fe200078c10ff */
[----:B------:R2:W-:Y:S01]  /*b620*/  @!P0 ST.E.64 [R2.64], R46 ;  /* 0x0000002e02008985 */ /* 0x0005e2000c101b06 */
[----:B------:R-:W-:Y:S02]  /*b630*/  ISETP.GE.AND P1, PT, R235, c[0x0][0x3c8], PT ;  /* 0x0000f200eb007a0c */ /* 0x000fe40003f26270 */
[----:B------:R-:W-:Y:S02]  /*b640*/  @!P5 LEA.HI.X R9, R239, R4, R5, 0x2, P6 ;  /* 0x00000004ef09d211 */ /* 0x000fe400030f1405 */
[----:B------:R-:W-:-:S03]  /*b650*/  SHF.R.S32.HI R5, RZ, 0x1f, R237 ;  /* 0x0000001fff057819 */ /* 0x000fc600000114ed */
[----:B------:R3:W-:Y:S01]  /*b660*/  @!P5 ST.E.64 [R8.64], R128 ;  /* 0x000000800800d985 */ /* 0x0007e2000c101b06 */
[----:B-1----:R-:W-:-:S04]  /*b670*/  @!P4 LEA R6, P0, R238, R0, 0x2 ;  /* 0x00000000ee06c211 */ /* 0x002fc800078010ff */
[----:B------:R-:W-:Y:S02]  /*b680*/  @!P4 LEA.HI.X R7, R238, R4, R10, 0x2, P0 ;  /* 0x00000004ee07c211 */ /* 0x000fe400000f140a */
[----:B------:R-:W-:Y:S02]  /*b690*/  ISETP.GE.AND P0, PT, R234, c[0x0][0x3c8], PT ;  /* 0x0000f200ea007a0c */ /* 0x000fe40003f06270 */
[----:B--2---:R-:W-:Y:S01]  /*b6a0*/  @!P3 LEA R2, P6, R237, R0, 0x2 ;  /* 0x00000000ed02b211 */ /* 0x004fe200078c10ff */
[----:B------:R1:W-:Y:S01]  /*b6b0*/  @!P4 ST.E.64 [R6.64], R114 ;  /* 0x000000720600c985 */ /* 0x0003e2000c101b06 */
[----:B------:R-:W-:Y:S02]  /*b6c0*/  ISETP.GE.AND P4, PT, R233, c[0x0][0x3c8], PT ;  /* 0x0000f200e9007a0c */ /* 0x000fe40003f86270 */
[----:B------:R-:W-:Y:S02]  /*b6d0*/  @!P3 LEA.HI.X R3, R237, R4, R5, 0x2, P6 ;  /* 0x00000004ed03b211 */ /* 0x000fe400030f1405 */
[----:B------:R-:W-:-:S02]  /*b6e0*/  SHF.R.S32.HI R10, RZ, 0x1f, R235 ;  /* 0x0000001fff0a7819 */ /* 0x000fc400000114eb */
[C---:B---3--:R-:W-:Y:S01]  /*b6f0*/  @!P2 LEA R8, P5, R236.reuse, R0, 0x2 ;  /* 0x00000000ec08a211 */ /* 0x048fe200078a10ff */
[----:B------:R2:W-:Y:S01]  /*b700*/  @!P3 ST.E.64 [R2.64], R50 ;  /* 0x000000320200b985 */ /* 0x0005e2000c101b06 */
[----:B------:R-:W-:Y:S02]  /*b710*/  SHF.R.S32.HI R5, RZ, 0x1f, R234 ;  /* 0x0000001fff057819 */ /* 0x000fe400000114ea */
[----:B------:R-:W-:Y:S02]  /*b720*/  @!P2 LEA.HI.X R9, R236, R4, R11, 0x2, P5 ;  /* 0x00000004ec09a211 */ /* 0x000fe400028f140b */
[----:B------:R-:W-:-:S03]  /*b730*/  ISETP.GE.AND P5, PT, R232, c[0x0][0x3c8], PT ;  /* 0x0000f200e8007a0c */ /* 0x000fc60003fa6270 */
[----:B------:R-:W-:Y:S01]  /*b740*/  @!P2 ST.E.64 [R8.64], R130 ;  /* 0x000000820800a985 */ /* 0x000fe2000c101b06 */
[----:B------:R-:W-:Y:S02]  /*b750*/  ISETP.GE.AND P2, PT, R230, c[0x0][0x3c8], PT ;  /* 0x0000f200e6007a0c */ /* 0x000fe40003f46270 */
[----:B-1----:R-:W-:-:S04]  /*b760*/  @!P1 LEA R6, P6, R235, R0, 0x2 ;  /* 0x00000000eb069211 */ /* 0x002fc800078c10ff */
[----:B------:R-:W-:Y:S02]  /*b770*/  @!P1 LEA.HI.X R7, R235, R4, R10, 0x2, P6 ;  /* 0x00000004eb079211 */ /* 0x000fe400030f140a */
[----:B------:R-:W-:Y:S02]  /*b780*/  SHF.R.S32.HI R10, RZ, 0x1f, R233 ;  /* 0x0000001fff0a7819 */ /* 0x000fe400000114e9 */
[C---:B--2---:R-:W-:Y:S01]  /*b790*/  @!P0 LEA R2, P3, R234.reuse, R0, 0x2 ;  /* 0x00000000ea028211 */ /* 0x044fe200078610ff */
[----:B------:R1:W-:Y:S01]  /*b7a0*/  @!P1 ST.E.64 [R6.64], R66 ;  /* 0x0000004206009985 */ /* 0x0003e2000c101b06 */
[----:B------:R-:W-:Y:S02]  /*b7b0*/  ISETP.GE.AND P1, PT, R229, c[0x0][0x3c8], PT ;  /* 0x0000f200e5007a0c */ /* 0x000fe40003f26270 */
[----:B------:R-:W-:Y:S02]  /*b7c0*/  @!P0 LEA.HI.X R3, R234, R4, R5, 0x2, P3 ;  /* 0x00000004ea038211 */ /* 0x000fe400018f1405 */
[----:B------:R-:W-:-:S02]  /*b7d0*/  ISETP.GE.AND P3, PT, R231, c[0x0][0x3c8], PT ;  /* 0x0000f200e7007a0c */ /* 0x000fc40003f66270 */
[----:B------:R-:W-:Y:S01]  /*b7e0*/  SHF.R.S32.HI R5, RZ, 0x1f, R232 ;  /* 0x0000001fff057819 */ /* 0x000fe200000114e8 */
[----:B------:R2:W-:Y:S01]  /*b7f0*/  @!P0 ST.E.64 [R2.64], R38 ;  /* 0x0000002602008985 */ /* 0x0005e2000c101b06 */
[----:B-1----:R-:W-:-:S04]  /*b800*/  @!P4 LEA R6, P0, R233, R0, 0x2 ;  /* 0x00000000e906c211 */ /* 0x002fc800078010ff */
[----:B------:R-:W-:Y:S02]  /*b810*/  @!P4 LEA.HI.X R7, R233, R4, R10, 0x2, P0 ;  /* 0x00000004e907c211 */ /* 0x000fe400000f140a */
[----:B------:R-:W-:Y:S02]  /*b820*/  ISETP.GE.AND P0, PT, R228, c[0x0][0x3c8], PT ;  /* 0x0000f200e4007a0c */ /* 0x000fe40003f06270 */
[CC--:B--2---:R-:W-:Y:S01]  /*b830*/  @!P5 LEA R2, P6, R232.reuse, R0.reuse, 0x2 ;  /* 0x00000000e802d211 */ /* 0x0c4fe200078c10ff */
[----:B------:R1:W-:Y:S01]  /*b840*/  @!P4 ST.E.64 [R6.64], R54 ;  /* 0x000000360600c985 */ /* 0x0003e2000c101b06 */
[----:B------:R-:W-:Y:S02]  /*b850*/  @!P3 LEA R10, P4, R231, R0, 0x2 ;  /* 0x00000000e70ab211 */ /* 0x000fe400078810ff */
[----:B------:R-:W-:Y:S02]  /*b860*/  @!P5 LEA.HI.X R3, R232, R4, R5, 0x2, P6 ;  /* 0x00000004e803d211 */ /* 0x000fe400030f1405 */
[----:B------:R-:W-:-:S02]  /*b870*/  SHF.R.S32.HI R5, RZ, 0x1f, R231 ;  /* 0x0000001fff057819 */ /* 0x000fc400000114e7 */
[C---:B------:R-:W-:Y:S01]  /*b880*/  @!P2 LEA R8, P6, R230.reuse, R0, 0x2 ;  /* 0x00000000e608a211 */ /* 0x040fe200078c10ff */
[----:B------:R2:W-:Y:S01]  /*b890*/  @!P5 ST.E.64 [R2.64], R58 ;  /* 0x0000003a0200d985 */ /* 0x0005e2000c101b06 */
[-C--:B------:R-:W-:Y:S02]  /*b8a0*/  @!P3 LEA.HI.X R11, R231, R4.reuse, R5, 0x2, P4 ;  /* 0x00000004e70bb211 */ /* 0x080fe400020f1405 */
[----:B------:R-:W-:Y:S02]  /*b8b0*/  SHF.R.S32.HI R5, RZ, 0x1f, R228 ;  /* 0x0000001fff057819 */ /* 0x000fe400000114e4 */
[----:B------:R-:W-:Y:S01]  /*b8c0*/  @!P2 LEA.HI.X R9, R230, R4, R13, 0x2, P6 ;  /* 0x00000004e609a211 */ /* 0x000fe200030f140d */
[----:B------:R3:W-:Y:S04]  /*b8d0*/  @!P3 ST.E.64 [R10.64], R74 ;  /* 0x0000004a0a00b985 */ /* 0x0007e8000c101b06 */
[----:B------:R3:W-:Y:S01]  /*b8e0*/  @!P2 ST.E.64 [R8.64], R70 ;  /* 0x000000460800a985 */ /* 0x0007e2000c101b06 */
[----:B-1----:R-:W-:-:S04]  /*b8f0*/  @!P1 LEA R6, P5, R229, R0, 0x2 ;  /* 0x00000000e5069211 */ /* 0x002fc800078a10ff */
[----:B------:R-:W-:Y:S02]  /*b900*/  @!P1 LEA.HI.X R7, R229, R4, R12, 0x2, P5 ;  /* 0x00000004e5079211 */ /* 0x000fe400028f140c */
[----:B--2---:R-:W-:-:S03]  /*b910*/  @!P0 LEA R2, P4, R228, R0, 0x2 ;  /* 0x00000000e4028211 */ /* 0x004fc600078810ff */
[----:B------:R3:W-:Y:S01]  /*b920*/  @!P1 ST.E.64 [R6.64], R62 ;  /* 0x0000003e06009985 */ /* 0x0007e2000c101b06 */
[----:B------:R-:W-:-:S05]  /*b930*/  @!P0 LEA.HI.X R3, R228, R4, R5, 0x2, P4 ;  /* 0x00000004e4038211 */ /* 0x000fca00020f1405 */
[----:B------:R3:W-:Y:S01]  /*b940*/  @!P0 ST.E.64 [R2.64], R42 ;  /* 0x0000002a02008985 */ /* 0x0007e2000c101b06 */
[----:B------:R-:W-:-:S13]  /*b950*/  ISETP.GE.AND P0, PT, R227, c[0x0][0x3c8], PT ;  /* 0x0000f200e3007a0c */ /* 0x000fda0003f06270 */
[----:B------:R-:W-:Y:S05]  /*b960*/  @P0 BRA `(.L_x_82) ;  /* 0x00000ce000000947 */ /* 0x000fea0003800000 */
[----:B------:R-:W-:Y:S02]  /*b970*/  SHF.R.S32.HI R5, RZ, 0x1f, R227 ;  /* 0x0000001fff057819 */ /* 0x000fe400000114e3 */
[----:B---3--:R-:W-:-:S04]  /*b980*/  LEA R2, P0, R227, R0, 0x2 ;  /* 0x00000000e3027211 */ /* 0x008fc800078010ff */
[----:B------:R-:W-:-:S05]  /*b990*/  LEA.HI.X R3, R227, R4, R5, 0x2, P0 ;  /* 0x00000004e3037211 */ /* 0x000fca00000f1405 */
[----:B------:R1:W-:Y:S01]  /*b9a0*/  ST.E.64 [R2.64], R26 ;  /* 0x0000001a02007985 */ /* 0x0003e2000c101b06 */
[----:B------:R-:W-:Y:S05]  /*b9b0*/  BRA `(.L_x_82) ;  /* 0x00000c9000007947 */ /* 0x000fea0003800000 */
.L_x_67:
[----:B------:R-:W-:Y:S01]  /*b9c0*/  ISETP.NE.U32.AND P1, PT, RZ, c[0x0][0x508], PT ;  /* 0x00014200ff007a0c */ /* 0x000fe20003f25070 */
[----:B------:R-:W-:Y:S01]  /*b9d0*/  IMAD.MOV.U32 R8, RZ, RZ, RZ ;  /* 0x000000ffff087224 */ /* 0x000fe200078e00ff */
[----:B------:R-:W-:Y:S01]  /*b9e0*/  ISETP.NE.U32.AND P3, PT, RZ, c[0x0][0x500], PT ;  /* 0x00014000ff007a0c */ /* 0x000fe20003f65070 */
[----:B------:R-:W-:Y:S01]  /*b9f0*/  IMAD.MOV.U32 R22, RZ, RZ, c[0x0][0x388] ;  /* 0x0000e200ff167624 */ /* 0x000fe200078e00ff */
[----:B------:R-:W-:Y:S02]  /*ba00*/  ISETP.NE.AND.EX P1, PT, RZ, c[0x0][0x50c], PT, P1 ;  /* 0x00014300ff007a0c */ /* 0x000fe40003f25310 */
[----:B------:R-:W-:Y:S02]  /*ba10*/  ISETP.NE.AND.EX P3, PT, RZ, c[0x0][0x504], PT, P3 ;  /* 0x00014100ff007a0c */ /* 0x000fe40003f65330 */
[----:B------:R-:W-:-:S04]  /*ba20*/  IADD3 R2, P2, R216, c[0x0][0x500], RZ ;  /* 0x00014000d8027a10 */ /* 0x000fc80007f5e0ff */
[----:B------:R-:W-:-:S05]  /*ba30*/  IADD3.X R3, R217, c[0x0][0x504], RZ, P2, !PT ;  /* 0x00014100d9037a10 */ /* 0x000fca00017fe4ff */
[----:B------:R-:W-:Y:S02]  /*ba40*/  @P1 IADD3 R4, P0, R216, c[0x0][0x508], RZ ;  /* 0x00014200d8041a10 */ /* 0x000fe40007f1e0ff */
[----:B------:R2:W5:Y:S02]  /*ba50*/  @P3 LDG.E R8, [R2.64] ;  /* 0x0000000602083981 */ /* 0x000564000c1e1900 */
[----:B------:R-:W-:-:S05]  /*ba60*/  @P1 IADD3.X R5, R217, c[0x0][0x50c], RZ, P0, !PT ;  /* 0x00014300d9051a10 */ /* 0x000fca00007fe4ff */
[----:B------:R2:W5:Y:S01]  /*ba70*/  @P1 LDG.E R22, [R4.64] ;  /* 0x0000000604161981 */ /* 0x000562000c1e1900 */
[----:B------:R-:W-:-:S04]  /*ba80*/  ISETP.NE.AND P0, PT, R218, RZ, PT ;  /* 0x000000ffda00720c */ /* 0x000fc80003f05270 */
[----:B------:R-:W-:Y:S01]  /*ba90*/  SEL R19, R218, c[0x0][0x3d4], P0 ;  /* 0x0000f500da137a07 */ /* 0x000fe20000000000 */
[----:B------:R-:W-:Y:S05]  /*baa0*/  @P1 BRA `(.L_x_88) ;  /* 0x0000004000001947 */ /* 0x000fea0003800000 */
[----:B------:R-:W-:Y:S05]  /*bab0*/  @!P3 BRA `(.L_x_88) ;  /* 0x000000300000b947 */ /* 0x000fea0003800000 */
[----:B------:R3:W4:Y:S04]  /*bac0*/  LDG.E R0, [R2.64] ;  /* 0x0000000602007981 */ /* 0x000728000c1e1900 */
[----:B--23--:R-:W4:Y:S02]  /*bad0*/  LDG.E R2, [R2.64+0x4] ;  /* 0x0000040602027981 */ /* 0x00cf24000c1e1900 */
[----:B----45:R-:W-:Y:S02]  /*bae0*/  IADD3 R22, -R0, R2, RZ ;  /* 0x0000000200167210 */ /* 0x030fe40007ffe1ff */
.L_x_88:
[----:B--2---:R-:W2:Y:S01]  /*baf0*/  S2R R2, SR_TID.X ;  /* 0x0000000000027919 */ /* 0x004ea20000002100 */
[----:B------:R-:W-:Y:S01]  /*bb00*/  BSSY B0, `(.L_x_89) ;  /* 0x0000036000007945 */ /* 0x000fe20003800000 */
[----:B------:R-:W-:Y:S02]  /*bb10*/  LOP3.LUT R14, R214, 0xffff, RZ, 0xc0, !PT ;  /* 0x0000ffffd60e7812 */ /* 0x000fe400078ec0ff */
[----:B------:R-:W-:-:S02]  /*bb20*/  SEL R15, R211, RZ, !P3 ;  /* 0x000000ffd30f7207 */ /* 0x000fc40005800000 */
[----:B------:R-:W-:Y:S02]  /*bb30*/  SEL R20, R220, RZ, !P3 ;  /* 0x000000ffdc147207 */ /* 0x000fe40005800000 */
[----:B-----5:R-:W-:Y:S02]  /*bb40*/  SHF.R.S32.HI R18, RZ, 0x1f, R8 ;  /* 0x0000001fff127819 */ /* 0x020fe40000011408 */
[----:B--2---:R-:W-:-:S13]  /*bb50*/  ISETP.GT.AND P0, PT, R2, 0x7f, PT ;  /* 0x0000007f0200780c */ /* 0x004fda0003f04270 */
[----:B------:R-:W-:Y:S05]  /*bb60*/  @P0 BRA `(.L_x_90) ;  /* 0x000002f000000947 */ /* 0x000fea0003800000 */
[----:B------:R-:W-:Y:S01]  /*bb70*/  IMAD R0, R22, c[0x0][0x4e8], RZ ;  /* 0x00013a0016007a24 */ /* 0x000fe200078e02ff */
[----:B------:R-:W-:-:S04]  /*bb80*/  LEA R9, R213, R2, 0x7 ;  /* 0x00000002d5097211 */ /* 0x000fc800078e38ff */
[----:B------:R-:W-:-:S13]  /*bb90*/  ISETP.GE.AND P0, PT, R9, R0, PT ;  /* 0x000000000900720c */ /* 0x000fda0003f06270 */
[----:B------:R-:W-:Y:S05]  /*bba0*/  @P0 BRA `(.L_x_90) ;  /* 0x000002b000000947 */ /* 0x000fea0003800000 */
[----:B------:R-:W-:Y:S01]  /*bbb0*/  IMAD.MOV.U32 R0, RZ, RZ, 0x368 ;  /* 0x00000368ff007424 */ /* 0x000fe200078e00ff */
[----:B------:R-:W-:-:S04]  /*bbc0*/  ISETP.GT.AND P2, PT, R19, 0x1, PT ;  /* 0x000000011300780c */ /* 0x000fc80003f44270 */
[----:B------:R-:W-:-:S04]  /*bbd0*/  SEL R0, R0, 0x328, P2 ;  /* 0x0000032800007807 */ /* 0x000fc80001000000 */
[----:B------:R2:W3:Y:S08]  /*bbe0*/  LDC.64 R6, c[0x0][R0+0x170] ;  /* 0x00005c0000067b82 */ /* 0x0004f00000000a00 */
[----:B------:R2:W4:Y:S08]  /*bbf0*/  LDC.64 R4, c[0x0][R0+0x168] ;  /* 0x00005a0000047b82 */ /* 0x0005300000000a00 */
[----:B------:R2:W5:Y:S08]  /*bc00*/  LDC.64 R12, c[0x0][R0+0x178] ;  /* 0x00005e00000c7b82 */ /* 0x0005700000000a00 */
[----:B------:R2:W1:Y:S02]  /*bc10*/  LDC.64 R10, c[0x0][R0+0x160] ;  /* 0x00005800000a7b82 */ /* 0x0004640000000a00 */
[----:B--2---:R-:W-:-:S02]  /*bc20*/  IMAD.MOV.U32 R0, RZ, RZ, c[0x0][0x4e8] ;  /* 0x00013a00ff007624 */ /* 0x004fc400078e00ff */
[-C--:B---3--:R-:W-:Y:S02]  /*bc30*/  IMAD R7, R7, R15.reuse, RZ ;  /* 0x0000000f07077224 */ /* 0x088fe400078e02ff */
[----:B------:R-:W-:Y:S01]  /*bc40*/  IMAD.WIDE.U32 R2, R6, R15, RZ ;  /* 0x0000000f06027225 */ /* 0x000fe200078e00ff */
[----:B------:R-:W-:Y:S02]  /*bc50*/  ISETP.NE.AND P0, PT, R0, 0x1, PT ;  /* 0x000000010000780c */ /* 0x000fe40003f05270 */
[----:B------:R-:W-:Y:S01]  /*bc60*/  MOV R0, R9 ;  /* 0x0000000900007202 */ /* 0x000fe20000000f00 */
[----:B------:R-:W-:Y:S01]  /*bc70*/  IMAD R7, R6, R20, R7 ;  /* 0x0000001406077224 */ /* 0x000fe200078e0207 */
[----:B------:R-:W-:Y:S01]  /*bc80*/  SEL R6, R221, RZ, P2 ;  /* 0x000000ffdd067207 */ /* 0x000fe20001000000 */
[-C--:B----4-:R-:W-:Y:S02]  /*bc90*/  IMAD R16, R5, R14.reuse, RZ ;  /* 0x0000000e05107224 */ /* 0x090fe400078e02ff */
[----:B------:R-:W-:Y:S01]  /*bca0*/  IMAD.WIDE.U32 R4, R4, R14, RZ ;  /* 0x0000000e04047225 */ /* 0x000fe200078e00ff */
[----:B------:R-:W-:-:S03]  /*bcb0*/  IADD3 R3, R3, R7, RZ ;  /* 0x0000000703037210 */ /* 0x000fc60007ffe0ff */
[----:B------:R-:W-:Y:S02]  /*bcc0*/  IMAD.IADD R16, R5, 0x1, R16 ;  /* 0x0000000105107824 */ /* 0x000fe400078e0210 */
[----:B------:R-:W-:-:S04]  /*bcd0*/  @P0 IMAD.HI.U32 R17, R9, c[0x0][0x4ec], RZ ;  /* 0x00013b0009110a27 */ /* 0x000fc800078e00ff */
[----:B-----5:R-:W-:Y:S01]  /*bce0*/  IMAD R7, R13, R6, RZ ;  /* 0x000000060d077224 */ /* 0x020fe200078e02ff */
[----:B------:R-:W-:Y:S02]  /*bcf0*/  @P0 SHF.R.U32.HI R0, RZ, c[0x0][0x4f0], R17 ;  /* 0x00013c00ff000a19 */ /* 0x000fe40000011611 */
[----:B------:R-:W-:Y:S01]  /*bd00*/  IADD3 R17, P1, P0, R2, R4, R8 ;  /* 0x0000000402117210 */ /* 0x000fe2000783e008 */
[----:B------:R-:W-:-:S04]  /*bd10*/  IMAD.WIDE.U32 R4, R12, R6, RZ ;  /* 0x000000060c047225 */ /* 0x000fc800078e00ff */
[----:B------:R-:W-:Y:S01]  /*bd20*/  IMAD.MOV R2, RZ, RZ, -R0 ;  /* 0x000000ffff027224 */ /* 0x000fe200078e0a00 */
[----:B------:R-:W-:Y:S01]  /*bd30*/  IADD3 R5, R5, R7, RZ ;  /* 0x0000000705057210 */ /* 0x000fe20007ffe0ff */
[----:B------:R-:W-:Y:S02]  /*bd40*/  IMAD.MOV.U32 R7, RZ, RZ, c[0x0][0x4a8] ;  /* 0x00012a00ff077624 */ /* 0x000fe400078e00ff */
[----:B------:R-:W-:Y:S01]  /*bd50*/  IMAD R2, R2, c[0x0][0x4e8], R9 ;  /* 0x00013a0002027a24 */ /* 0x000fe200078e0209 */
[----:B------:R-:W-:Y:S02]  /*bd60*/  IADD3.X R9, R3, R16, R18, P1, P0 ;  /* 0x0000001003097210 */ /* 0x000fe40000fe0412 */
[----:B------:R-:W-:Y:S02]  /*bd70*/  IADD3 R4, P1, P0, R0, R17, R4 ;  /* 0x0000001100047210 */ /* 0x000fe4000783e004 */
[----:B------:R-:W-:Y:S01]  /*bd80*/  SHF.R.S32.HI R3, RZ, 0x1f, R0 ;  /* 0x0000001fff037819 */ /* 0x000fe20000011400 */
[----:B-1----:R-:W-:Y:S01]  /*bd90*/  IMAD R0, R11, R2, RZ ;  /* 0x000000020b007224 */ /* 0x002fe200078e02ff */
[----:B------:R-:W-:-:S02]  /*bda0*/  SHF.R.S32.HI R6, RZ, 0x1f, R2 ;  /* 0x0000001fff067819 */ /* 0x000fc40000011402 */
[----:B------:R-:W-:-:S03]  /*bdb0*/  IADD3.X R5, R3, R9, R5, P1, P0 ;  /* 0x0000000903057210 */ /* 0x000fc60000fe0405 */
[C---:B------:R-:W-:Y:S02]  /*bdc0*/  IMAD R0, R10.reuse, R6, R0 ;  /* 0x000000060a007224 */ /* 0x040fe400078e0200 */
[----:B------:R-:W-:Y:S01]  /*bdd0*/  IMAD.WIDE.U32 R2, R10, R2, R4 ;  /* 0x000000020a027225 */ /* 0x000fe200078e0004 */
[----:B------:R-:W-:Y:S02]  /*bde0*/  MOV R5, c[0x0][0x4ac] ;  /* 0x00012b0000057a02 */ /* 0x000fe40000000f00 */
[----:B------:R-:W-:Y:S01]  /*bdf0*/  SEL R4, R7, c[0x0][0x450], P2 ;  /* 0x0001140007047a07 */ /* 0x000fe20001000000 */
[----:B------:R-:W-:Y:S01]  /*be00*/  IMAD.IADD R0, R3, 0x1, R0 ;  /* 0x0000000103007824 */ /* 0x000fe200078e0200 */
[----:B------:R-:W-:Y:S02]  /*be10*/  SEL R5, R5, c[0x0][0x454], P2 ;  /* 0x0001150005057a07 */ /* 0x000fe40001000000 */
[----:B------:R-:W-:-:S04]  /*be20*/  LEA R4, P0, R2, R4, 0x2 ;  /* 0x0000000402047211 */ /* 0x000fc800078010ff */
[----:B------:R-:W-:Y:S02]  /*be30*/  LEA.HI.X R5, R2, R5, R0, 0x2, P0 ;  /* 0x0000000502057211 */ /* 0x000fe400000f1400 */
[----:B------:R-:W-:-:S05]  /*be40*/  MOV R0, 0xff800000 ;  /* 0xff80000000007802 */ /* 0x000fca0000000f00 */
[----:B------:R1:W-:Y:S02]  /*be50*/  STG.E [R4.64], R0 ;  /* 0x0000000004007986 */ /* 0x0003e4000c101906 */
.L_x_90:
[----:B------:R-:W-:Y:S05]  /*be60*/  BSYNC B0 ;  /* 0x0000000000007941 */ /* 0x000fea0003800000 */
.L_x_89:
[----:B------:R-:W-:-:S13]  /*be70*/  ISETP.GT.AND P0, PT, R19, 0x1, PT ;  /* 0x000000011300780c */ /* 0x000fda0003f04270 */
[----:B------:R-:W-:Y:S05]  /*be80*/  @P0 BRA `(.L_x_82) ;  /* 0x000007c000000947 */ /* 0x000fea0003800000 */
[----:B------:R-:W-:Y:S01]  /*be90*/  MOV R2, c[0x0][0x4e8] ;  /* 0x00013a0000027a02 */ /* 0x000fe20000000f00 */
[----:B-1----:R-:W-:Y:S01]  /*bea0*/  IMAD R0, R18, c[0x0][0x3a0], RZ ;  /* 0x0000e80012007a24 */ /* 0x002fe200078e02ff */
[----:B------:R-:W-:Y:S01]  /*beb0*/  LEA R4, R196, R200, 0x5 ;  /* 0x000000c8c4047211 */ /* 0x000fe200078e28ff */
[----:B------:R-:W-:Y:S01]  /*bec0*/  IMAD R5, R20, c[0x0][0x3f0], RZ ;  /* 0x0000fc0014057a24 */ /* 0x000fe200078e02ff */
[----:B------:R-:W-:Y:S01]  /*bed0*/  ISETP.NE.AND P0, PT, R2, 0x1, PT ;  /* 0x000000010200780c */ /* 0x000fe20003f05270 */
[----:B------:R-:W-:Y:S01]  /*bee0*/  IMAD.WIDE.U32 R2, R8, c[0x0][0x3a0], RZ ;  /* 0x0000e80008027a25 */ /* 0x000fe200078e00ff */
[----:B------:R-:W-:-:S03]  /*bef0*/  LEA R4, R213, R4, 0x7 ;  /* 0x00000004d5047211 */ /* 0x000fc600078e38ff */
[----:B------:R-:W-:Y:S02]  /*bf00*/  IMAD R0, R8, c[0x0][0x3a4], R0 ;  /* 0x0000e90008007a24 */ /* 0x000fe400078e0200 */
[----:B------:R-:W-:-:S03]  /*bf10*/  IMAD R7, R15, c[0x0][0x3f4], R5 ;  /* 0x0000fd000f077a24 */ /* 0x000fc600078e0205 */
[----:B------:R-:W-:Y:S02]  /*bf20*/  IADD3 R3, R3, R0, RZ ;  /* 0x0000000003037210 */ /* 0x000fe40007ffe0ff */
[----:B------:R-:W-:Y:S01]  /*bf30*/  MOV R0, R4 ;  /* 0x0000000400007202 */ /* 0x000fe20000000f00 */
[----:B------:R-:W-:-:S04]  /*bf40*/  @P0 IMAD.HI.U32 R6, R4, c[0x0][0x4ec], RZ ;  /* 0x00013b0004060a27 */ /* 0x000fc800078e00ff */
[----:B------:R-:W-:Y:S01]  /*bf50*/  IMAD.WIDE.U32 R2, R14, c[0x0][0x3e8], R2 ;  /* 0x0000fa000e027a25 */ /* 0x000fe200078e0002 */
[----:B------:R-:W-:-:S03]  /*bf60*/  @P0 SHF.R.U32.HI R0, RZ, c[0x0][0x4f0], R6 ;  /* 0x00013c00ff000a19 */ /* 0x000fc60000011606 */
[----:B------:R-:W-:Y:S01]  /*bf70*/  IMAD R3, R14, c[0x0][0x3ec], R3 ;  /* 0x0000fb000e037a24 */ /* 0x000fe200078e0203 */
[----:B------:R-:W-:Y:S02]  /*bf80*/  SHF.R.S32.HI R6, RZ, 0x1f, R0 ;  /* 0x0000001fff067819 */ /* 0x000fe40000011400 */
[----:B------:R-:W-:Y:S01]  /*bf90*/  IADD3 R5, -R0, RZ, RZ ;  /* 0x000000ff00057210 */ /* 0x000fe20007ffe1ff */
[----:B------:R-:W-:-:S04]  /*bfa0*/  IMAD.WIDE.U32 R2, R15, c[0x0][0x3f0], R2 ;  /* 0x0000fc000f027a25 */ /* 0x000fc800078e0002 */
[----:B------:R-:W-:Y:S01]  /*bfb0*/  IMAD R6, R6, c[0x0][0x3e0], RZ ;  /* 0x0000f80006067a24 */ /* 0x000fe200078e02ff */
[----:B------:R-:W-:Y:S01]  /*bfc0*/  IADD3 R3, R3, R7, RZ ;  /* 0x0000000703037210 */ /* 0x000fe20007ffe0ff */
        /* <DEDUP_REMOVED lines=13> */
.L_x_150:
[----:B------:R-:W-:Y:S05]  /*c0a0*/  BRA.DIV ~URZ, `(.L_x_92) ;  /* 0x000026a27f007947 */ /* 0x000fea000b800000 */
[----:B------:R3:W4:Y:S02]  /*c0b0*/  SHFL.IDX PT, R0, R12, RZ, 0x181f ;  /* 0x00181fff0c007589 */ /* 0x00072400000e0000 */
.L_x_151:
[----:B------:R-:W-:Y:S01]  /*c0c0*/  IMAD R11, R22, c[0x0][0x4e8], RZ ;  /* 0x00013a00160b7a24 */ /* 0x000fe200078e02ff */
        /* <DEDUP_REMOVED lines=13> */
[-C--:B--2---:R-:W-:Y:S02]  /*c1a0*/  @!P2 LEA.HI.X R7, R192, R8.reuse, R15, 0x1, P5 ;  /* 0x00000008c007a211 */ /* 0x084fe400028f0c0f */
[-C--:B------:R-:W-:Y:S02]  /*c1b0*/  @!P1 LEA.HI.X R5, R197, R8.reuse, R14, 0x1, P4 ;  /* 0x00000008c5059211 */ /* 0x080fe400020f0c0e */
[----:B------:R-:W-:Y:S01]  /*c1c0*/  @!P0 LEA.HI.X R3, R198, R8, R13, 0x1, P3 ;  /* 0x00000008c6038211 */ /* 0x000fe200018f0c0d */
[----:B------:R2:W-:Y:S04]  /*c1d0*/  @!P2 ST.E.128 [R6.64], RZ ;  /* 0x000000ff0600a985 */ /* 0x0005e8000c101d06 */
[----:B------:R2:W-:Y:S04]  /*c1e0*/  @!P1 ST.E.128 [R4.64], RZ ;  /* 0x000000ff04009985 */ /* 0x0005e8000c101d06 */
[----:B------:R2:W-:Y:S02]  /*c1f0*/  @!P0 ST.E.128 [R2.64], RZ ;  /* 0x000000ff02008985 */ /* 0x0005e4000c101d06 */
.L_x_94:
[----:B------:R-:W-:Y:S05]  /*c200*/  BSYNC B0 ;  /* 0x0000000000007941 */ /* 0x000fea0003800000 */
.L_x_93:
[----:B------:R-:W-:Y:S05]  /*c210*/  BRA.DIV ~URZ, `(.L_x_95) ;  /* 0x000025a27f007947 */ /* 0x000fea000b800000 */
[----:B--2---:R2:W1:Y:S04]  /*c220*/  SHFL.IDX PT, R8, R9, 0x1, 0x181f ;  /* 0x00381f0009087f89 */ /* 0x00446800000e0000 */
[----:B----4-:R2:W4:Y:S02]  /*c230*/  SHFL.IDX PT, R0, R12, 0x1, 0x181f ;  /* 0x00381f000c007f89 */ /* 0x01052400000e0000 */
.L_x_152:
        /* <DEDUP_REMOVED lines=13> */
[-C--:B-1----:R-:W-:Y:S02]  /*c310*/  @!P2 LEA.HI.X R7, R192, R8.reuse, R15, 0x1, P5 ;  /* 0x00000008c007a211 */ /* 0x082fe400028f0c0f */
[-C--:B------:R-:W-:Y:S02]  /*c320*/  @!P1 LEA.HI.X R5, R197, R8.reuse, R14, 0x1, P4 ;  /* 0x00000008c5059211 */ /* 0x080fe400020f0c0e */
[----:B------:R-:W-:Y:S01]  /*c330*/  @!P0 LEA.HI.X R3, R198, R8, R13, 0x1, P3 ;  /* 0x00000008c6038211 */ /* 0x000fe200018f0c0d */
[----:B------:R1:W-:Y:S04]  /*c340*/  @!P2 ST.E.128 [R6.64], RZ ;  /* 0x000000ff0600a985 */ /* 0x0003e8000c101d06 */
[----:B------:R1:W-:Y:S04]  /*c350*/  @!P1 ST.E.128 [R4.64], RZ ;  /* 0x000000ff04009985 */ /* 0x0003e8000c101d06 */
[----:B------:R1:W-:Y:S02]  /*c360*/  @!P0 ST.E.128 [R2.64], RZ ;  /* 0x000000ff02008985 */ /* 0x0003e4000c101d06 */
.L_x_97:
[----:B------:R-:W-:Y:S05]  /*c370*/  BSYNC B0 ;  /* 0x0000000000007941 */ /* 0x000fea0003800000 */
.L_x_96:
[----:B------:R-:W-:Y:S05]  /*c380*/  BRA.DIV ~URZ, `(.L_x_98) ;  /* 0x000025027f007947 */ /* 0x000fea000b800000 */
[----:B-1----:R1:W2:Y:S02]  /*c390*/  SHFL.IDX PT, R8, R9, 0x2, 0x181f ;  /* 0x00581f0009087f89 */ /* 0x0022a400000e0000 */
.L_x_153:
[----:B------:R-:W-:Y:S05]  /*c3a0*/  BRA.DIV ~URZ, `(.L_x_99) ;  /* 0x000025527f007947 */ /* 0x000fea000b800000 */
[----:B----4-:R4:W1:Y:S02]  /*c3b0*/  SHFL.IDX PT, R0, R12, 0x2, 0x181f ;  /* 0x00581f000c007f89 */ /* 0x01086400000e0000 */
.L_x_154:
        /* <DEDUP_REMOVED lines=10> */
[-C--:B-1----:R-:W-:Y:S02]  /*c460*/  @!P2 LEA R6, P5, R192, R0.reuse, 0x1 ;  /* 0x00000000c006a211 */ /* 0x082fe400078a08ff */
        /* <DEDUP_REMOVED lines=8> */
.L_x_101:
[----:B------:R-:W-:Y:S05]  /*c4f0*/  BSYNC B0 ;  /* 0x0000000000007941 */ /* 0x000fea0003800000 */
.L_x_100:
[----:B------:R-:W-:Y:S05]  /*c500*/  BRA.DIV ~URZ, `(.L_x_102) ;  /* 0x000024627f007947 */ /* 0x000fea000b800000 */
[----:B--2---:R2:W3:Y:S04]  /*c510*/  SHFL.IDX PT, R8, R9, 0x3, 0x181f ;  /* 0x00781f0009087f89 */ /* 0x0044e800000e0000 */
[----:B-1----:R2:W1:Y:S02]  /*c520*/  SHFL.IDX PT, R0, R12, 0x3, 0x181f ;  /* 0x00781f000c007f89 */ /* 0x00246400000e0000 */
.L_x_155:
[----:B------:R-:W-:-:S04]  /*c530*/  IADD3 R2, R10, 0x60, RZ ;  /* 0x000000600a027810 */ /* 0x000fc80007ffe0ff */
[----:B------:R-:W-:-:S13]  /*c540*/  ISETP.GE.AND P0, PT, R2, R11, PT ;  /* 0x0000000b0200720c */ /* 0x000fda0003f06270 */
[----:B------:R-:W-:Y:S05]  /*c550*/  @P0 BRA `(.L_x_82) ;  /* 0x000000f000000947 */ /* 0x000fea0003800000 */
[----:B------:R-:W-:Y:S02]  /*c560*/  ISETP.GE.AND P2, PT, R192, c[0x0][0x3c8], PT ;  /* 0x0000f200c0007a0c */ /* 0x000fe40003f46270 */
[----:B------:R-:W-:Y:S02]  /*c570*/  ISETP.GE.AND P1, PT, R197, c[0x0][0x3c8], PT ;  /* 0x0000f200c5007a0c */ /* 0x000fe40003f26270 */
[----:B------:R-:W-:Y:S02]  /*c580*/  ISETP.GE.AND P0, PT, R198, c[0x0][0x3c8], PT ;  /* 0x0000f200c6007a0c */ /* 0x000fe40003f06270 */
[----:B------:R-:W-:Y:S02]  /*c590*/  SHF.R.S32.HI R13, RZ, 0x1f, R192 ;  /* 0x0000001fff0d7819 */ /* 0x000fe400000114c0 */
[----:B--234-:R-:W-:Y:S02]  /*c5a0*/  SHF.R.S32.HI R12, RZ, 0x1f, R197 ;  /* 0x0000001fff0c7819 */ /* 0x01cfe400000114c5 */
[----:B------:R-:W-:-:S03]  /*c5b0*/  SHF.R.S32.HI R9, RZ, 0x1f, R198 ;  /* 0x0000001fff097819 */ /* 0x000fc600000114c6 */
[-C--:B-1----:R-:W-:Y:S02]  /*c5c0*/  @!P2 LEA R6, P5, R192, R0.reuse, 0x1 ;  /* 0x00000000c006a211 */ /* 0x082fe400078a08ff */
[CC--:B------:R-:W-:Y:S02]  /*c5d0*/  @!P1 LEA R4, P4, R197.reuse, R0.reuse, 0x1 ;  /* 0x00000000c5049211 */ /* 0x0c0fe400078808ff */
[----:B------:R-:W-:Y:S02]  /*c5e0*/  @!P0 LEA R2, P3, R198, R0, 0x1 ;  /* 0x00000000c6028211 */ /* 0x000fe400078608ff */
[-C--:B------:R-:W-:Y:S02]  /*c5f0*/  @!P2 LEA.HI.X R7, R192, R8.reuse, R13, 0x1, P5 ;  /* 0x00000008c007a211 */ /* 0x080fe400028f0c0d */
[-C--:B------:R-:W-:Y:S02]  /*c600*/  @!P1 LEA.HI.X R5, R197, R8.reuse, R12, 0x1, P4 ;  /* 0x00000008c5059211 */ /* 0x080fe400020f0c0c */
[----:B------:R-:W-:Y:S01]  /*c610*/  @!P0 LEA.HI.X R3, R198, R8, R9, 0x1, P3 ;  /* 0x00000008c6038211 */ /* 0x000fe200018f0c09 */
[----:B------:R1:W-:Y:S04]  /*c620*/  @!P2 ST.E.128 [R6.64], RZ ;  /* 0x000000ff0600a985 */ /* 0x0003e8000c101d06 */
[----:B------:R1:W-:Y:S04]  /*c630*/  @!P1 ST.E.128 [R4.64], RZ ;  /* 0x000000ff04009985 */ /* 0x0003e8000c101d06 */
[----:B------:R1:W-:Y:S02]  /*c640*/  @!P0 ST.E.128 [R2.64], RZ ;  /* 0x000000ff02008985 */ /* 0x0003e4000c101d06 */
.L_x_82:
[----:B------:R-:W-:Y:S05]  /*c650*/  BSYNC B1 ;  /* 0x0000000000017941 */ /* 0x000fea0003800000 */
.L_x_66:
[----:B-1--4-:R-:W4:Y:S02]  /*c660*/  LDL R0, [R1+0x4] ;  /* 0x0000040001007983 */ /* 0x012f240000100800 */
[----:B----4-:R-:W-:-:S13]  /*c670*/  ISETP.NE.AND P0, PT, R0, RZ, PT ;  /* 0x000000ff0000720c */ /* 0x010fda0003f05270 */
[----:B------:R-:W-:Y:S01]  /*c680*/  @P0 WARPSYNC 0xffffffff ;  /* 0xffffffff00000948 */ /* 0x000fe20003800000 */
[----:B------:R-:W-:Y:S06]  /*c690*/  @P0 BAR.SYNC.DEFER_BLOCKING 0x5, 0x100 ;  /* 0x0144000000000b1d */ /* 0x000fec0000010000 */
[----:B------:R-:W1:Y:S04]  /*c6a0*/  @P0 LDS.128 R212, [0x18100] ;  /* 0x01810000ffd40984 */ /* 0x000e680000000c00 */
[----:B------:R-:W-:Y:S06]  /*c6b0*/  @P0 BAR.ARV 0x4, 0x100 ;  /* 0x0104000000000b1d */ /* 0x000fec0000002000 */
[----:B------:R-:W-:Y:S05]  /*c6c0*/  @P0 BRA `(.L_x_103) ;  /* 0x00000ad000000947 */ /* 0x000fea0003800000 */
[----:B------:R-:W4:Y:S01]  /*c6d0*/  S2R R0, SR_TID.X ;  /* 0x0000000000007919 */ /* 0x000f220000002100 */
[----:B---3--:R-:W-:Y:S01]  /*c6e0*/  IMAD.MOV.U32 R7, RZ, RZ, RZ ;  /* 0x000000ffff077224 */ /* 0x008fe200078e00ff */
[----:B----4-:R-:W-:-:S04]  /*c6f0*/  LOP3.LUT R13, R0, 0x1f, RZ, 0xc0, !PT ;  /* 0x0000001f000d7812 */ /* 0x010fc800078ec0ff */
[----:B------:R-:W-:Y:S01]  /*c700*/  ISETP.NE.AND P5, PT, R13, 0x1f, PT ;  /* 0x0000001f0d00780c */ /* 0x000fe20003fa5270 */
[----:B------:R-:W-:Y:S10]  /*c710*/  BRA.DIV ~URZ, `(.L_x_104) ;  /* 0x000023227f007947 */ /* 0x000ff4000b800000 */
[----:B--2---:R2:W3:Y:S02]  /*c720*/  SHFL.IDX PT, R9, R78, RZ, 0x1f ;  /* 0x00001fff4e097589 */ /* 0x0044e400000e0000 */
.L_x_156:
[----:B------:R-:W-:Y:S05]  /*c730*/  BRA.DIV ~URZ, `(.L_x_105) ;  /* 0x000023727f007947 */ /* 0x000fea000b800000 */
[----:B------:R4:W2:Y:S02]  /*c740*/  SHFL.IDX PT, R8, R78, 0x1, 0x1f ;  /* 0x00201f004e087f89 */ /* 0x0008a400000e0000 */
.L_x_157:
[----:B-1----:R-:W-:Y:S02]  /*c750*/  IMAD.IADD R0, R215, 0x1, R13 ;  /* 0x00000001d7007824 */ /* 0x002fe400078e020d */
[----:B------:R-:W-:-:S03]  /*c760*/  IMAD.MOV.U32 R6, RZ, RZ, RZ ;  /* 0x000000ffff067224 */ /* 0x000fc600078e00ff */
[----:B------:R-:W-:-:S13]  /*c770*/  ISETP.GE.OR P0, PT, R0, c[0x0][0x53c], !P5 ;  /* 0x00014f0000007a0c */ /* 0x000fda0006f06670 */
[----:B------:R-:W-:Y:S01]  /*c780*/  @!P0 IMAD.MOV.U32 R2, RZ, RZ, 0x4 ;  /* 0x00000004ff028424 */ /* 0x000fe200078e00ff */
[----:B------:R-:W-:-:S03]  /*c790*/  @!P0 MOV R3, 0x4 ;  /* 0x0000000400038802 */ /* 0x000fc60000000f00 */
[----:B------:R-:W-:-:S04]  /*c7a0*/  @!P0 IMAD.WIDE R4, R0, R2, c[0x0][0x580] ;  /* 0x0001600000048625 */ /* 0x000fc800078e0202 */
[----:B------:R-:W-:Y:S01]  /*c7b0*/  @!P0 IMAD.WIDE R2, R0, R3, c[0x0][0x578] ;  /* 0x00015e0000028625 */ /* 0x000fe200078e0203 */
[----:B------:R-:W5:Y:S04]  /*c7c0*/  @!P0 LDG.E R6, [R4.64] ;  /* 0x0000000604068981 */ /* 0x000f68000c1e1900 */
[----:B------:R-:W5:Y:S01]  /*c7d0*/  @!P0 LDG.E R7, [R2.64] ;  /* 0x0000000602078981 */ /* 0x000f62000c1e1900 */
[C---:B------:R-:W-:Y:S02]  /*c7e0*/  ISETP.GE.U32.AND P4, PT, R13.reuse, 0x10, PT ;  /* 0x000000100d00780c */ /* 0x040fe40003f86070 */
[C---:B------:R-:W-:Y:S02]  /*c7f0*/  ISETP.GE.U32.AND P3, PT, R13.reuse, 0x8, PT ;  /* 0x000000080d00780c */ /* 0x040fe40003f66070 */
[----:B------:R-:W-:-:S02]  /*c800*/  ISETP.GE.U32.AND P2, PT, R13, 0x4, PT ;  /* 0x000000040d00780c */ /* 0x000fc40003f46070 */
[C---:B------:R-:W-:Y:S02]  /*c810*/  ISETP.GE.U32.AND P1, PT, R13.reuse, 0x2, PT ;  /* 0x000000020d00780c */ /* 0x040fe40003f26070 */
[----:B------:R-:W-:Y:S02]  /*c820*/  ISETP.NE.AND P0, PT, R13, RZ, PT ;  /* 0x000000ff0d00720c */ /* 0x000fe40003f05270 */
[----:B------:R-:W-:Y:S01]  /*c830*/  MOV R10, RZ ;  /* 0x000000ff000a7202 */ /* 0x000fe20000000f00 */
[----:B-----5:R-:W-:Y:S01]  /*c840*/  IMAD R0, R7, R6, RZ ;  /* 0x0000000607007224 */ /* 0x020fe200078e02ff */
[----:B------:R-:W-:Y:S07]  /*c850*/  BRA.DIV ~URZ, `(.L_x_106) ;  /* 0x000022c27f007947 */ /* 0x000fee000b800000 */
[----:B------:R1:W4:Y:S02]  /*c860*/  SHFL.UP PT, R4, R0, 0x1, RZ ;  /* 0x0420000000047989 */ /* 0x00032400000e00ff */
.L_x_158:
[----:B----4-:R-:W-:-:S04]  /*c870*/  SEL R4, R4, RZ, P0 ;  /* 0x000000ff04047207 */ /* 0x010fc80000000000 */
        /* <DEDUP_REMOVED lines=14> */
[----:B------:R1:W4:Y:S02]  /*c960*/  SHFL.IDX PT, R0, R4, 0x1f, 0x1f ;  /* 0x03e01f0004007f89 */ /* 0x00032400000e0000 */
.L_x_159:
[----:B----4-:R-:W-:Y:S01]  /*c970*/  IMAD R0, R0, c[0x0][0x538], RZ ;  /* 0x00014e0000007a24 */ /* 0x010fe200078e02ff */
[----:B------:R-:W-:Y:S04]  /*c980*/  BSSY B1, `(.L_x_108) ;  /* 0x000007c000017945 */ /* 0x000fe80003800000 */
[----:B--2---:R-:W-:-:S04]  /*c990*/  IADD3 R8, R0, R8, RZ ;  /* 0x0000000800087210 */ /* 0x004fc80007ffe0ff */
[----:B---3--:R-:W-:-:S13]  /*c9a0*/  ISETP.GT.AND P6, PT, R8, R9, PT ;  /* 0x000000090800720c */ /* 0x008fda0003fc4270 */
[----:B------:R-:W-:Y:S05]  /*c9b0*/  @P6 BRA `(.L_x_109) ;  /* 0x0000024000006947 */ /* 0x000fea0003800000 */
.L_x_113:
[----:B------:R-:W-:-:S04]  /*c9c0*/  IADD3 R0, R215, 0x1f, RZ ;  /* 0x0000001fd7007810 */ /* 0x000fc80007ffe0ff */
[----:B------:R-:W-:-:S13]  /*c9d0*/  ISETP.GE.AND P6, PT, R0, c[0x0][0x53c], PT ;  /* 0x00014f0000007a0c */ /* 0x000fda0003fc6270 */
[----:B------:R-:W-:Y:S05]  /*c9e0*/  @P6 BRA `(.L_x_110) ;  /* 0x0000071000006947 */ /* 0x000fea0003800000 */
[----:B------:R-:W-:Y:S01]  /*c9f0*/  MOV R215, R0 ;  /* 0x0000000000d77202 */ /* 0x000fe20000000f00 */
[----:B------:R-:W-:-:S03]  /*ca00*/  CS2R R6, SRZ ;  /* 0x0000000000067805 */ /* 0x000fc6000001ff00 */
[----:B------:R-:W-:-:S04]  /*ca10*/  IADD3 R0, R215, R13, RZ ;  /* 0x0000000dd7007210 */ /* 0x000fc80007ffe0ff */
[----:B------:R-:W-:-:S13]  /*ca20*/  ISETP.GE.OR P6, PT, R0, c[0x0][0x53c], !P5 ;  /* 0x00014f0000007a0c */ /* 0x000fda0006fc6670 */
[----:B------:R-:W-:Y:S02]  /*ca30*/  @!P6 MOV R2, 0x4 ;  /* 0x000000040002e802 */ /* 0x000fe40000000f00 */
[----:B------:R-:W-:-:S03]  /*ca40*/  @!P6 MOV R3, 0x4 ;  /* 0x000000040003e802 */ /* 0x000fc60000000f00 */
[----:B-1----:R-:W-:-:S04]  /*ca50*/  @!P6 IMAD.WIDE R4, R0, R2, c[0x0][0x580] ;  /* 0x000160000004e625 */ /* 0x002fc800078e0202 */
[----:B------:R-:W-:Y:S01]  /*ca60*/  @!P6 IMAD.WIDE R2, R0, R3, c[0x0][0x578] ;  /* 0x00015e000002e625 */ /* 0x000fe200078e0203 */
[----:B------:R-:W2:Y:S04]  /*ca70*/  @!P6 LDG.E R6, [R4.64] ;  /* 0x000000060406e981 */ /* 0x000ea8000c1e1900 */
[----:B------:R-:W2:Y:S02]  /*ca80*/  @!P6 LDG.E R7, [R2.64] ;  /* 0x000000060207e981 */ /* 0x000ea4000c1e1900 */
[----:B--2---:R-:W-:Y:S01]  /*ca90*/  IMAD R0, R7, R6, RZ ;  /* 0x0000000607007224 */ /* 0x004fe200078e02ff */
[----:B------:R-:W-:Y:S05]  /*caa0*/  BRA.DIV ~URZ, `(.L_x_111) ;  /* 0x000022627f007947 */ /* 0x000fea000b800000 */
[----:B------:R1:W2:Y:S02]  /*cab0*/  SHFL.UP PT, R2, R0, 0x1, RZ ;  /* 0x0420000000027989 */ /* 0x0002a400000e00ff */
.L_x_160:
[----:B--2---:R-:W-:-:S04]  /*cac0*/  SEL R2, R2, RZ, P0 ;  /* 0x000000ff02027207 */ /* 0x004fc80000000000 */
        /* <DEDUP_REMOVED lines=14> */
[----:B------:R1:W2:Y:S02]  /*cbb0*/  SHFL.IDX PT, R0, R4, 0x1f, 0x1f ;  /* 0x03e01f0004007f89 */ /* 0x0002a400000e0000 */
.L_x_161:
[----:B--2---:R-:W-:-:S05]  /*cbc0*/  IMAD R0, R0, c[0x0][0x538], RZ ;  /* 0x00014e0000007a24 */ /* 0x004fca00078e02ff */
[----:B------:R-:W-:-:S04]  /*cbd0*/  IADD3 R8, R0, R8, RZ ;  /* 0x0000000800087210 */ /* 0x000fc80007ffe0ff */
[----:B------:R-:W-:-:S13]  /*cbe0*/  ISETP.GT.AND P6, PT, R8, R9, PT ;  /* 0x000000090800720c */ /* 0x000fda0003fc4270 */
[----:B-1----:R-:W-:Y:S05]  /*cbf0*/  @!P6 BRA `(.L_x_113) ;  /* 0xfffffdc00000e947 */ /* 0x002fea000383ffff */
.L_x_109:
[----:B------:R-:W-:-:S05]  /*cc00*/  IADD3 R8, -R0, R8, RZ ;  /* 0x0000000800087210 */ /* 0x000fca0007ffe1ff */
[----:B------:R-:W-:-:S05]  /*cc10*/  IMAD R0, R4, c[0x0][0x538], R8 ;  /* 0x00014e0004007a24 */ /* 0x000fca00078e0208 */
[----:B------:R-:W-:Y:S01]  /*cc20*/  ISETP.GT.AND P0, PT, R0, R9, PT ;  /* 0x000000090000720c */ /* 0x000fe20003f04270 */
[----:B------:R-:W-:-:S12]  /*cc30*/  BRA.DIV ~URZ, `(.L_x_114) ;  /* 0x000022d27f007947 */ /* 0x000fd8000b800000 */
[----:B------:R-:W-:-:S04]  /*cc40*/  VOTE.ANY R0, PT, !P0 ;  /* 0x0000000000007806 */ /* 0x000fc800040e0100 */
.L_x_162:
[----:B------:R2:W3:Y:S01]  /*cc50*/  POPC R11, R0 ;  /* 0x00000000000b7309 */ /* 0x0004e20000000000 */
[----:B------:R-:W-:Y:S05]  /*cc60*/  BRA.DIV ~URZ, `(.L_x_115) ;  /* 0x000022e27f007947 */ /* 0x000fea000b800000 */
[----:B---3--:R3:W4:Y:S04]  /*cc70*/  SHFL.IDX PT, R6, R6, R11, 0x1f ;  /* 0x00001f0b06067589 */ /* 0x00872800000e0000 */
[----:B------:R3:W1:Y:S02]  /*cc80*/  SHFL.IDX PT, R7, R7, R11, 0x1f ;  /* 0x00001f0b07077589 */ /* 0x00066400000e0000 */
.L_x_163:
[----:B------:R-:W-:Y:S01]  /*cc90*/  ISETP.NE.AND P0, PT, R0, RZ, PT ;  /* 0x000000ff0000720c */ /* 0x000fe20003f05270 */
[----:B------:R-:W-:-:S12]  /*cca0*/  BSSY B0, `(.L_x_116) ;  /* 0x0000005000007945 */ /* 0x000fd80003800000 */
[----:B------:R-:W-:Y:S05]  /*ccb0*/  @!P0 BRA `(.L_x_117) ;  /* 0x0000003000008947 */ /* 0x000fea0003800000 */
[----:B--2---:R-:W-:Y:S01]  /*ccc0*/  IADD3 R0, R11, -0x1, RZ ;  /* 0xffffffff0b007810 */ /* 0x004fe20007ffe0ff */
[----:B------:R-:W-:Y:S05]  /*ccd0*/  BRA.DIV ~URZ, `(.L_x_118) ;  /* 0x000023427f007947 */ /* 0x000fea000b800000 */
[----:B------:R2:W3:Y:S02]  /*cce0*/  SHFL.IDX PT, R10, R4, R0, 0x1f ;  /* 0x00001f00040a7589 */ /* 0x0004e400000e0000 */
.L_x_117:
[----:B------:R-:W-:Y:S05]  /*ccf0*/  BSYNC B0 ;  /* 0x0000000000007941 */ /* 0x000fea0003800000 */
.L_x_116:
[-C--:B-12-4-:R-:W-:Y:S01]  /*cd00*/  IABS R4, R6.reuse ;  /* 0x0000000600047213 */ /* 0x096fe20000000000 */
[----:B---3--:R-:W-:Y:S01]  /*cd10*/  IMAD R212, R10, c[0x0][0x538], R8 ;  /* 0x00014e000ad47a24 */ /* 0x008fe200078e0208 */
[----:B------:R-:W-:Y:S01]  /*cd20*/  IABS R0, R7 ;  /* 0x0000000700007213 */ /* 0x000fe20000000000 */
[----:B------:R-:W-:Y:S01]  /*cd30*/  IMAD.IADD R215, R11, 0x1, R215 ;  /* 0x000000010bd77824 */ /* 0x000fe200078e02d7 */
[----:B------:R-:W1:Y:S01]  /*cd40*/  I2F.RP R2, R4 ;  /* 0x0000000400027306 */ /* 0x000e620000209400 */
[----:B------:R-:W-:Y:S02]  /*cd50*/  IMAD.IADD R10, R9, 0x1, -R212 ;  /* 0x00000001090a7824 */ /* 0x000fe400078e0ad4 */
[----:B------:R-:W-:Y:S01]  /*cd60*/  IMAD.MOV.U32 R5, RZ, RZ, R0 ;  /* 0x000000ffff057224 */ /* 0x000fe200078e0000 */
[----:B------:R-:W-:Y:S02]  /*cd70*/  IABS R0, R6 ;  /* 0x0000000600007213 */ /* 0x000fe40000000000 */
[----:B------:R-:W-:-:S02]  /*cd80*/  IABS R9, R10 ;  /* 0x0000000a00097213 */ /* 0x000fc40000000000 */
[----:B------:R-:W-:Y:S01]  /*cd90*/  I2F.RP R12, R5 ;  /* 0x00000005000c7306 */ /* 0x000fe20000209400 */
[----:B------:R-:W-:-:S07]  /*cda0*/  IMAD.MOV R0, RZ, RZ, -R0 ;  /* 0x000000ffff007224 */ /* 0x000fce00078e0a00 */
[----:B-1----:R-:W1:Y:S02]  /*cdb0*/  MUFU.RCP R2, R2 ;  /* 0x0000000200027308 */ /* 0x002e640000001000 */
[----:B-1----:R-:W-:-:S06]  /*cdc0*/  IADD3 R2, R2, 0xffffffe, RZ ;  /* 0x0ffffffe02027810 */ /* 0x002fcc0007ffe0ff */
[----:B------:R-:W1:Y:S02]  /*cdd0*/  F2I.FTZ.U32.TRUNC.NTZ R3, R2 ;  /* 0x0000000200037305 */ /* 0x000e64000021f000 */
[----:B-1----:R-:W-:-:S04]  /*cde0*/  IMAD.MOV R2, RZ, RZ, -R3 ;  /* 0x000000ffff027224 */ /* 0x002fc800078e0a03 */
[----:B------:R-:W-:Y:S01]  /*cdf0*/  IMAD R8, R2, R4, RZ ;  /* 0x0000000402087224 */ /* 0x000fe200078e02ff */
[----:B------:R-:W-:-:S05]  /*ce00*/  MOV R2, RZ ;  /* 0x000000ff00027202 */ /* 0x000fca0000000f00 */
[----:B------:R-:W-:-:S04]  /*ce10*/  IMAD.HI.U32 R8, R3, R8, R2 ;  /* 0x0000000803087227 */ /* 0x000fc800078e0002 */
[----:B------:R-:W-:Y:S02]  /*ce20*/  IMAD.MOV.U32 R2, RZ, RZ, R9 ;  /* 0x000000ffff027224 */ /* 0x000fe400078e0009 */
[----:B------:R-:W-:Y:S02]  /*ce30*/  IMAD.MOV.U32 R3, RZ, RZ, R0 ;  /* 0x000000ffff037224 */ /* 0x000fe400078e0000 */
[----:B------:R-:W-:-:S04]  /*ce40*/  IMAD.HI.U32 R0, R8, R2, RZ ;  /* 0x0000000208007227 */ /* 0x000fc800078e00ff */
[----:B------:R-:W-:Y:S02]  /*ce50*/  IMAD R2, R0, R3, R2 ;  /* 0x0000000300027224 */ /* 0x000fe400078e0202 */
[----:B------:R-:W1:Y:S03]  /*ce60*/  MUFU.RCP R3, R12 ;  /* 0x0000000c00037308 */ /* 0x000e660000001000 */
[----:B------:R-:W-:Y:S02]  /*ce70*/  ISETP.GT.U32.AND P1, PT, R4, R2, PT ;  /* 0x000000020400720c */ /* 0x000fe40003f24070 */
[----:B-1----:R-:W-:-:S11]  /*ce80*/  IADD3 R3, R3, 0xffffffe, RZ ;  /* 0x0ffffffe03037810 */ /* 0x002fd60007ffe0ff */
[-C--:B------:R-:W-:Y:S02]  /*ce90*/  @!P1 IADD3 R2, R2, -R4.reuse, RZ ;  /* 0x8000000402029210 */ /* 0x080fe40007ffe0ff */
[----:B------:R-:W-:Y:S01]  /*cea0*/  @!P1 IADD3 R0, R0, 0x1, RZ ;  /* 0x0000000100009810 */ /* 0x000fe20007ffe0ff */
[----:B------:R-:W1:Y:S01]  /*ceb0*/  F2I.FTZ.U32.TRUNC.NTZ R3, R3 ;  /* 0x0000000300037305 */ /* 0x000e62000021f000 */
[----:B------:R-:W-:Y:S02]  /*cec0*/  ISETP.GE.U32.AND P2, PT, R2, R4, PT ;  /* 0x000000040200720c */ /* 0x000fe40003f46070 */
[----:B------:R-:W-:Y:S02]  /*ced0*/  LOP3.LUT R2, R10, R6, RZ, 0x3c, !PT ;  /* 0x000000060a027212 */ /* 0x000fe400078e3cff */
[----:B------:R-:W-:Y:S02]  /*cee0*/  ISETP.NE.AND P1, PT, R6, RZ, PT ;  /* 0x000000ff0600720c */ /* 0x000fe40003f25270 */
[----:B------:R-:W-:-:S07]  /*cef0*/  ISETP.GE.AND P0, PT, R2, RZ, PT ;  /* 0x000000ff0200720c */ /* 0x000fce0003f06270 */
[----:B------:R-:W-:Y:S01]  /*cf00*/  @P2 IADD3 R0, R0, 0x1, RZ ;  /* 0x0000000100002810 */ /* 0x000fe20007ffe0ff */
[----:B-1----:R-:W-:-:S04]  /*cf10*/  IMAD.MOV R2, RZ, RZ, -R3 ;  /* 0x000000ffff027224 */ /* 0x002fc800078e0a03 */
[----:B------:R-:W-:Y:S01]  /*cf20*/  IMAD.MOV.U32 R4, RZ, RZ, R2 ;  /* 0x000000ffff047224 */ /* 0x000fe200078e0002 */
[----:B------:R-:W-:Y:S01]  /*cf30*/  IABS R2, R7 ;  /* 0x0000000700027213 */ /* 0x000fe20000000000 */
[----:B------:R-:W-:Y:S01]  /*cf40*/  @!P0 IMAD.MOV R0, RZ, RZ, -R0 ;  /* 0x000000ffff008224 */ /* 0x000fe200078e0a00 */
[----:B------:R-:W-:Y:S01]  /*cf50*/  @!P1 LOP3.LUT R0, RZ, R6, RZ, 0x33, !PT ;  /* 0x00000006ff009212 */ /* 0x000fe200078e33ff */
[----:B------:R-:W-:Y:S01]  /*cf60*/  IMAD R4, R4, R5, RZ ;  /* 0x0000000504047224 */ /* 0x000fe200078e02ff */
[----:B------:R-:W-:Y:S01]  /*cf70*/  IADD3 R8, RZ, -R2, RZ ;  /* 0x80000002ff087210 */ /* 0x000fe20007ffe0ff */
[----:B------:R-:W-:Y:S01]  /*cf80*/  IMAD.MOV.U32 R2, RZ, RZ, RZ ;  /* 0x000000ffff027224 */ /* 0x000fe200078e00ff */
[----:B------:R-:W-:Y:S01]  /*cf90*/  IABS R9, R0 ;  /* 0x0000000000097213 */ /* 0x000fe20000000000 */
[----:B------:R-:W-:Y:S02]  /*cfa0*/  IMAD R6, R0, R6, RZ ;  /* 0x0000000600067224 */ /* 0x000fe400078e02ff */
[----:B------:R-:W-:Y:S01]  /*cfb0*/  IMAD.HI.U32 R2, R3, R4, R2 ;  /* 0x0000000403027227 */ /* 0x000fe200078e0002 */
[----:B------:R-:W-:-:S02]  /*cfc0*/  MOV R4, R8 ;  /* 0x0000000800047202 */ /* 0x000fc40000000f00 */
[----:B------:R-:W-:Y:S01]  /*cfd0*/  IADD3 R213, R10, -R6, RZ ;  /* 0x800000060ad57210 */ /* 0x000fe20007ffe0ff */
[----:B------:R-:W-:-:S04]  /*cfe0*/  IMAD.MOV.U32 R3, RZ, RZ, R9 ;  /* 0x000000ffff037224 */ /* 0x000fc800078e0009 */
        /* <DEDUP_REMOVED lines=11> */
[----:B------:R-:W-:-:S04]  /*d0a0*/  @!P1 LOP3.LUT R2, RZ, R7, RZ, 0x33, !PT ;  /* 0x00000007ff029212 */ /* 0x000fc800078e33ff */
[----:B------:R-:W-:Y:S01]  /*d0b0*/  IADD3 R3, -R2, RZ, RZ ;  /* 0x000000ff02037210 */ /* 0x000fe20007ffe1ff */
[----:B------:R-:W-:-:S04]  /*d0c0*/  IMAD R2, R7, 0x1000000, R2 ;  /* 0x0100000007027824 */ /* 0x000fc800078e0202 */
[----:B------:R-:W-:-:S04]  /*d0d0*/  IMAD R0, R7, R3, R0 ;  /* 0x0000000307007224 */ /* 0x000fc800078e0200 */
[----:B------:R-:W-:Y:S01]  /*d0e0*/  IMAD R214, R0, 0x10000, R2 ;  /* 0x0001000000d67824 */ /* 0x000fe200078e0202 */
[----:B------:R-:W-:Y:S05]  /*d0f0*/  BRA `(.L_x_119) ;  /* 0x0000004000007947 */ /* 0x000fea0003800000 */
.L_x_110:
[----:B------:R-:W-:Y:S01]  /*d100*/  IMAD.MOV.U32 R212, RZ, RZ, R9 ;  /* 0x000000ffffd47224 */ /* 0x000fe200078e0009 */
[----:B------:R-:W-:Y:S01]  /*d110*/  MOV R214, RZ ;  /* 0x000000ff00d67202 */ /* 0x000fe20000000f00 */
[----:B------:R-:W-:Y:S01]  /*d120*/  IMAD.MOV.U32 R213, RZ, RZ, RZ ;  /* 0x000000ffffd57224 */ /* 0x000fe200078e00ff */
[----:B------:R-:W-:Y:S02]  /*d130*/  MOV R215, c[0x0][0x53c] ;  /* 0x00014f0000d77a02 */ /* 0x000fe40000000f00 */
.L_x_119:
[----:B------:R-:W-:Y:S05]  /*d140*/  BSYNC B1 ;  /* 0x0000000000017941 */ /* 0x000fea0003800000 */
.L_x_108:
[----:B------:R-:W-:Y:S01]  /*d150*/  WARPSYNC 0xffffffff ;  /* 0xffffffff00007948 */ /* 0x000fe20003800000 */
[----:B------:R-:W-:Y:S01]  /*d160*/  BAR.SYNC.DEFER_BLOCKING 0x4, 0x100 ;  /* 0x0104000000007b1d */ /* 0x000fe20000010000 */
[----:B------:R-:W-:-:S13]  /*d170*/  ISETP.NE.AND P0, PT, R13, RZ, PT ;  /* 0x000000ff0d00720c */ /* 0x000fda0003f05270 */
[----:B------:R2:W-:Y:S04]  /*d180*/  @!P0 STS.128 [0x18100], R212 ;  /* 0x018100d4ff008388 */ /* 0x0005e80000000c00 */
[----:B------:R-:W-:Y:S06]  /*d190*/  BAR.ARV 0x5, 0x100 ;  /* 0x0144000000007b1d */ /* 0x000fec0000002000 */
.L_x_103:
[----:B-1----:R-:W-:-:S13]  /*d1a0*/  ISETP.GE.AND P0, PT, R215, c[0x0][0x53c], PT ;  /* 0x00014f00d7007a0c */ /* 0x002fda0003f06270 */
[----:B--23--:R-:W-:Y:S01]  /*d1b0*/  @P0 CALL.REL.NOINC `(.L_x_120) ;  /* 0x0000001000000944 */ /* 0x00cfe20003c00000 */
[----:B------:R-:W-:Y:S05]  /*d1c0*/  BRA `(.L_x_121) ;  /* 0xffff43a000007947 */ /* 0x000fea000383ffff */
.L_x_120:
[----:B------:R-:W-:Y:S05]  /*d1d0*/  EXIT ;  /* 0x000000000000794d */ /* 0x000fea0003800000 */
.L_x_22:
[----:B------:R-:W-:Y:S01]  /*d1e0*/  IMAD.MOV.U32 R0, RZ, RZ, R5 ;  /* 0x000000ffff007224 */ /* 0x000fe200078e0005 */
[----:B------:R-:W-:Y:S02]  /*d1f0*/  MOV R2, 0x1 ;  /* 0x0000000100027802 */ /* 0x000fe40000000f00 */
[----:B------:R-:W-:Y:S02]  /*d200*/  MOV R3, 0xd220 ;  /* 0x0000d22000037802 */ /* 0x000fe40000000f00 */
[----:B--2---:R-:W-:Y:S05]  /*d210*/  CALL.REL.NOINC `($__internal_2_$__cuda_sm70_shflsync_up_p) ;  /* 0x00001f2000007944 */ /* 0x004fea0003c00000 */
[----:B------:R-:W-:Y:S01]  /*d220*/  MOV R0, R4 ;  /* 0x0000000400007202 */ /* 0x000fe20000000f00 */
[----:B------:R-:W-:Y:S05]  /*d230*/  BRA `(.L_x_122) ;  /* 0xffff321000007947 */ /* 0x000fea000383ffff */
.L_x_23:
[----:B------:R-:W-:Y:S01]  /*d240*/  IMAD.MOV.U32 R0, RZ, RZ, R5 ;  /* 0x000000ffff007224 */ /* 0x000fe200078e0005 */
[----:B------:R-:W-:Y:S02]  /*d250*/  MOV R2, 0x2 ;  /* 0x0000000200027802 */ /* 0x000fe40000000f00 */
[----:B------:R-:W-:Y:S02]  /*d260*/  MOV R3, 0xd280 ;  /* 0x0000d28000037802 */ /* 0x000fe40000000f00 */
[----:B--2---:R-:W-:Y:S05]  /*d270*/  CALL.REL.NOINC `($__internal_2_$__cuda_sm70_shflsync_up_p) ;  /* 0x00001ec000007944 */ /* 0x004fea0003c00000 */
[----:B------:R-:W-:Y:S01]  /*d280*/  SEL R0, R4, RZ, P4 ;  /* 0x000000ff04007207 */ /* 0x000fe20002000000 */
[----:B------:R-:W-:Y:S01]  /*d290*/  IMAD.MOV.U32 R2, RZ, RZ, 0x4 ;  /* 0x00000004ff027424 */ /* 0x000fe200078e00ff */
[----:B------:R-:W-:-:S03]  /*d2a0*/  MOV R3, 0xd2d0 ;  /* 0x0000d2d000037802 */ /* 0x000fc60000000f00 */
[----:B------:R-:W-:Y:S02]  /*d2b0*/  IMAD.IADD R0, R5, 0x1, R0 ;  /* 0x0000000105007824 */ /* 0x000fe400078e0200 */
[----:B------:R-:W-:Y:S05]  /*d2c0*/  CALL.REL.NOINC `($__internal_2_$__cuda_sm70_shflsync_up_p) ;  /* 0x00001e7000007944 */ /* 0x000fea0003c00000 */
        /* <DEDUP_REMOVED lines=12> */
[----:B------:R-:W-:Y:S02]  /*d390*/  MOV R3, 0x1f ;  /* 0x0000001f00037802 */ /* 0x000fe40000000f00 */
[----:B------:R-:W-:Y:S01]  /*d3a0*/  MOV R2, 0xd3e0 ;  /* 0x0000d3e000027802 */ /* 0x000fe20000000f00 */
[----:B------:R-:W-:-:S04]  /*d3b0*/  IMAD.IADD R4, R0, 0x1, R4 ;  /* 0x0000000100047824 */ /* 0x000fc800078e0204 */
[----:B------:R-:W-:Y:S02]  /*d3c0*/  IMAD.MOV.U32 R21, RZ, RZ, R4 ;  /* 0x000000ffff157224 */ /* 0x000fe400078e0004 */
[----:B------:R-:W-:Y:S05]  /*d3d0*/  CALL.REL.NOINC `($__internal_1_$__cuda_sm70_shflsync_idx_p) ;  /* 0x00001d1000007944 */ /* 0x000fea0003c00000 */
[----:B------:R-:W-:Y:S01]  /*d3e0*/  MOV R0, R21 ;  /* 0x0000001500007202 */ /* 0x000fe20000000f00 */
[----:B------:R-:W-:Y:S05]  /*d3f0*/  BRA `(.L_x_123) ;  /* 0xffff315000007947 */ /* 0x000fea000383ffff */
.L_x_25:
[----:B------:R-:W-:Y:S02]  /*d400*/  SEL R0, RZ, 0x1, P0 ;  /* 0x00000001ff007807 */ /* 0x000fe40000000000 */
[----:B------:R-:W-:Y:S02]  /*d410*/  MOV R2, 0xd430 ;  /* 0x0000d43000027802 */ /* 0x000fe40000000f00 */
[----:B------:R-:W-:Y:S05]  /*d420*/  CALL.REL.NOINC `($__internal_3_$__cuda_sm70_votesync_ballot) ;  /* 0x00001d8000007944 */ /* 0x000fea0003c00000 */
[----:B------:R-:W-:Y:S05]  /*d430*/  BRA `(.L_x_124) ;  /* 0xffff31a000007947 */ /* 0x000fea000383ffff */
.L_x_26:
[----:B------:R-:W-:Y:S01]  /*d440*/  IMAD.MOV.U32 R21, RZ, RZ, R8 ;  /* 0x000000ffff157224 */ /* 0x000fe200078e0008 */
[----:B--2---:R-:W-:Y:S01]  /*d450*/  MOV R20, R215 ;  /* 0x000000d700147202 */ /* 0x004fe20000000f00 */
[----:B------:R-:W-:Y:S01]  /*d460*/  IMAD.MOV.U32 R3, RZ, RZ, 0x1f ;  /* 0x0000001fff037424 */ /* 0x000fe200078e00ff */
[----:B------:R-:W-:Y:S02]  /*d470*/  MOV R2, 0xd490 ;  /* 0x0000d49000027802 */ /* 0x000fe40000000f00 */
[----:B-1----:R-:W-:Y:S05]  /*d480*/  CALL.REL.NOINC `($__internal_1_$__cuda_sm70_shflsync_idx_p) ;  /* 0x00001c6000007944 */ /* 0x002fea0003c00000 */
[----:B------:R-:W-:Y:S01]  /*d490*/  IMAD.MOV.U32 R11, RZ, RZ, R21 ;  /* 0x000000ffff0b7224 */ /* 0x000fe200078e0015 */
[----:B------:R-:W-:Y:S01]  /*d4a0*/  MOV R21, R7 ;  /* 0x0000000700157202 */ /* 0x000fe20000000f00 */
[----:B------:R-:W-:Y:S01]  /*d4b0*/  IMAD.MOV.U32 R6, RZ, RZ, RZ ;  /* 0x000000ffff067224 */ /* 0x000fe200078e00ff */
[----:B------:R-:W-:Y:S01]  /*d4c0*/  MOV R20, R215 ;  /* 0x000000d700147202 */ /* 0x000fe20000000f00 */
[----:B------:R-:W-:Y:S01]  /*d4d0*/  IMAD.MOV.U32 R3, RZ, RZ, 0x1f ;  /* 0x0000001fff037424 */ /* 0x000fe200078e00ff */
[----:B------:R-:W-:-:S02]  /*d4e0*/  MOV R2, 0xd500 ;  /* 0x0000d50000027802 */ /* 0x000fc40000000f00 */
[----:B------:R-:W-:Y:S05]  /*d4f0*/  CALL.REL.NOINC `($__internal_1_$__cuda_sm70_shflsync_idx_p) ;  /* 0x00001bf000007944 */ /* 0x000fea0003c00000 */
[----:B------:R-:W-:Y:S01]  /*d500*/  MOV R10, R21 ;  /* 0x00000015000a7202 */ /* 0x000fe20000000f00 */
[----:B------:R-:W-:Y:S05]  /*d510*/  BRA `(.L_x_125) ;  /* 0xffff311000007947 */ /* 0x000fea000383ffff */
.L_x_29:
[----:B------:R-:W-:Y:S01]  /*d520*/  IMAD.MOV.U32 R21, RZ, RZ, R4 ;  /* 0x000000ffff157224 */ /* 0x000fe200078e0004 */
[----:B------:R-:W-:-:S02]  /*d530*/  MOV R3, 0x1f ;  /* 0x0000001f00037802 */ /* 0x000fc40000000f00 */
[----:B------:R-:W-:Y:S02]  /*d540*/  MOV R2, 0xd560 ;  /* 0x0000d56000027802 */ /* 0x000fe40000000f00 */
[----:B-1234-:R-:W-:Y:S05]  /*d550*/  CALL.REL.NOINC `($__internal_1_$__cuda_sm70_shflsync_idx_p) ;  /* 0x00001b9000007944 */ /* 0x01efea0003c00000 */
[----:B------:R-:W-:Y:S01]  /*d560*/  MOV R6, R21 ;  /* 0x0000001500067202 */ /* 0x000fe20000000f00 */
[----:B------:R-:W-:Y:S05]  /*d570*/  BRA `(.L_x_28) ;  /* 0xffff311000007947 */ /* 0x000fea000383ffff */
.L_x_37:
[----:B------:R-:W-:Y:S01]  /*d580*/  IMAD.MOV.U32 R21, RZ, RZ, R9 ;  /* 0x000000ffff157224 */ /* 0x000fe200078e0009 */
[----:B------:R-:W-:Y:S01]  /*d590*/  MOV R20, RZ ;  /* 0x000000ff00147202 */ /* 0x000fe20000000f00 */
[----:B------:R-:W-:Y:S01]  /*d5a0*/  IMAD.MOV.U32 R3, RZ, RZ, 0x181f ;  /* 0x0000181fff037424 */ /* 0x000fe200078e00ff */
[----:B------:R-:W-:Y:S02]  /*d5b0*/  MOV R2, 0xd5d0 ;  /* 0x0000d5d000027802 */ /* 0x000fe40000000f00 */
[----:B-----5:R-:W-:Y:S05]  /*d5c0*/  CALL.REL.NOINC `($__internal_1_$__cuda_sm70_shflsync_idx_p) ;  /* 0x00001b2000007944 */ /* 0x020fea0003c00000 */
[----:B------:R-:W-:Y:S01]  /*d5d0*/  MOV R8, R21 ;  /* 0x0000001500087202 */ /* 0x000fe20000000f00 */
[----:B------:R-:W-:Y:S05]  /*d5e0*/  BRA `(.L_x_126) ;  /* 0xffff4b9000007947 */ /* 0x000fea000383ffff */
.L_x_38:
[----:B------:R-:W-:Y:S01]  /*d5f0*/  IMAD.MOV.U32 R21, RZ, RZ, R12 ;  /* 0x000000ffff157224 */ /* 0x000fe200078e000c */
[----:B------:R-:W-:Y:S01]  /*d600*/  MOV R20, RZ ;  /* 0x000000ff00147202 */ /* 0x000fe20000000f00 */
[----:B------:R-:W-:Y:S01]  /*d610*/  IMAD.MOV.U32 R3, RZ, RZ, 0x181f ;  /* 0x0000181fff037424 */ /* 0x000fe200078e00ff */
[----:B------:R-:W-:Y:S02]  /*d620*/  MOV R2, 0xd640 ;  /* 0x0000d64000027802 */ /* 0x000fe40000000f00 */
[----:B-12--5:R-:W-:Y:S05]  /*d630*/  CALL.REL.NOINC `($__internal_1_$__cuda_sm70_shflsync_idx_p) ;  /* 0x00001ab000007944 */ /* 0x026fea0003c00000 */
[----:B------:R-:W-:Y:S01]  /*d640*/  MOV R0, R21 ;  /* 0x0000001500007202 */ /* 0x000fe20000000f00 */
[----:B------:R-:W-:Y:S05]  /*d650*/  BRA `(.L_x_127) ;  /* 0xffff4b4000007947 */ /* 0x000fea000383ffff */
.L_x_41:
[----:B------:R-:W-:Y:S01]  /*d660*/  IMAD.MOV.U32 R21, RZ, RZ, R9 ;  /* 0x000000ffff157224 */ /* 0x000fe200078e0009 */
[----:B------:R-:W-:Y:S01]  /*d670*/  MOV R20, 0x1 ;  /* 0x0000000100147802 */ /* 0x000fe20000000f00 */
[----:B--2---:R-:W-:Y:S01]  /*d680*/  IMAD.MOV.U32 R3, RZ, RZ, 0x181f ;  /* 0x0000181fff037424 */ /* 0x004fe200078e00ff */
[----:B------:R-:W-:-:S02]  /*d690*/  MOV R2, 0xd6b0 ;  /* 0x0000d6b000027802 */ /* 0x000fc40000000f00 */
[----:B-1-345:R-:W-:Y:S05]  /*d6a0*/  CALL.REL.NOINC `($__internal_1_$__cuda_sm70_shflsync_idx_p) ;  /* 0x00001a4000007944 */ /* 0x03afea0003c00000 */
[----:B------:R-:W-:Y:S01]  /*d6b0*/  IMAD.MOV.U32 R8, RZ, RZ, R21 ;  /* 0x000000ffff087224 */ /* 0x000fe200078e0015 */
[----:B------:R-:W-:Y:S01]  /*d6c0*/  MOV R20, 0x1 ;  /* 0x0000000100147802 */ /* 0x000fe20000000f00 */
[----:B------:R-:W-:Y:S01]  /*d6d0*/  IMAD.MOV.U32 R21, RZ, RZ, R12 ;  /* 0x000000ffff157224 */ /* 0x000fe200078e000c */
[----:B------:R-:W-:-:S02]  /*d6e0*/  MOV R3, 0x181f ;  /* 0x0000181f00037802 */ /* 0x000fc40000000f00 */
[----:B------:R-:W-:Y:S02]  /*d6f0*/  MOV R2, 0xd710 ;  /* 0x0000d71000027802 */ /* 0x000fe40000000f00 */
[----:B------:R-:W-:Y:S05]  /*d700*/  CALL.REL.NOINC `($__internal_1_$__cuda_sm70_shflsync_idx_p) ;  /* 0x000019e000007944 */ /* 0x000fea0003c00000 */
[----:B------:R-:W-:Y:S01]  /*d710*/  MOV R0, R21 ;  /* 0x0000001500007202 */ /* 0x000fe20000000f00 */
[----:B------:R-:W-:Y:S05]  /*d720*/  BRA `(.L_x_128) ;  /* 0xffff4bf000007947 */ /* 0x000fea000383ffff */
.L_x_44:
[----:B------:R-:W-:Y:S01]  /*d730*/  IMAD.MOV.U32 R21, RZ, RZ, R9 ;  /* 0x000000ffff157224 */ /* 0x000fe200078e0009 */
[----:B------:R-:W-:Y:S01]  /*d740*/  MOV R20, 0x2 ;  /* 0x0000000200147802 */ /* 0x000fe20000000f00 */
[----:B-1----:R-:W-:Y:S01]  /*d750*/  IMAD.MOV.U32 R3, RZ, RZ, 0x181f ;  /* 0x0000181fff037424 */ /* 0x002fe200078e00ff */
[----:B------:R-:W-:Y:S02]  /*d760*/  MOV R2, 0xd780 ;  /* 0x0000d78000027802 */ /* 0x000fe40000000f00 */
[----:B--2345:R-:W-:Y:S05]  /*d770*/  CALL.REL.NOINC `($__internal_1_$__cuda_sm70_shflsync_idx_p) ;  /* 0x0000197000007944 */ /* 0x03cfea0003c00000 */
[----:B------:R-:W-:Y:S01]  /*d780*/  MOV R8, R21 ;  /* 0x0000001500087202 */ /* 0x000fe20000000f00 */
[----:B------:R-:W-:Y:S05]  /*d790*/  BRA `(.L_x_129) ;  /* 0xffff4ce000007947 */ /* 0x000fea000383ffff */
.L_x_45:
[----:B------:R-:W-:Y:S01]  /*d7a0*/  IMAD.MOV.U32 R21, RZ, RZ, R12 ;  /* 0x000000ffff157224 */ /* 0x000fe200078e000c */
[----:B------:R-:W-:Y:S01]  /*d7b0*/  MOV R20, 0x2 ;  /* 0x0000000200147802 */ /* 0x000fe20000000f00 */
[----:B------:R-:W-:Y:S01]  /*d7c0*/  IMAD.MOV.U32 R3, RZ, RZ, 0x181f ;  /* 0x0000181fff037424 */ /* 0x000fe200078e00ff */
[----:B------:R-:W-:Y:S02]  /*d7d0*/  MOV R2, 0xd7f0 ;  /* 0x0000d7f000027802 */ /* 0x000fe40000000f00 */
[----:B-12345:R-:W-:Y:S05]  /*d7e0*/  CALL.REL.NOINC `($__internal_1_$__cuda_sm70_shflsync_idx_p) ;  /* 0x0000190000007944 */ /* 0x03efea0003c00000 */
[----:B------:R-:W-:Y:S01]  /*d7f0*/  MOV R0, R21 ;  /* 0x0000001500007202 */ /* 0x000fe20000000f00 */
[----:B------:R-:W-:Y:S05]  /*d800*/  BRA `(.L_x_130) ;  /* 0xffff4c9000007947 */ /* 0x000fea000383ffff */
.L_x_48:
[----:B------:R-:W-:Y:S01]  /*d810*/  IMAD.MOV.U32 R21, RZ, RZ, R9 ;  /* 0x000000ffff157224 */ /* 0x000fe200078e0009 */
[----:B------:R-:W-:Y:S01]  /*d820*/  MOV R20, 0x3 ;  /* 0x0000000300147802 */ /* 0x000fe20000000f00 */
[----:B-1----:R-:W-:Y:S01]  /*d830*/  IMAD.MOV.U32 R3, RZ, RZ, 0x181f ;  /* 0x0000181fff037424 */ /* 0x002fe200078e00ff */
[----:B------:R-:W-:-:S02]  /*d840*/  MOV R2, 0xd860 ;  /* 0x0000d86000027802 */ /* 0x000fc40000000f00 */
[----:B--2345:R-:W-:Y:S05]  /*d850*/  CALL.REL.NOINC `($__internal_1_$__cuda_sm70_shflsync_idx_p) ;  /* 0x0000189000007944 */ /* 0x03cfea0003c00000 */
        /* <DEDUP_REMOVED lines=8> */
.L_x_51:
[----:B------:R-:W-:Y:S01]  /*d8e0*/  IMAD.MOV.U32 R21, RZ, RZ, R5 ;  /* 0x000000ffff157224 */ /* 0x000fe200078e0005 */
[----:B------:R-:W-:Y:S01]  /*d8f0*/  MOV R20, RZ ;  /* 0x000000ff00147202 */ /* 0x000fe20000000f00 */
[----:B------:R-:W-:Y:S01]  /*d900*/  IMAD.MOV.U32 R3, RZ, RZ, 0x181f ;  /* 0x0000181fff037424 */ /* 0x000fe200078e00ff */
[----:B------:R-:W-:Y:S02]  /*d910*/  MOV R2, 0xd930 ;  /* 0x0000d93000027802 */ /* 0x000fe40000000f00 */
[----:B------:R-:W-:Y:S05]  /*d920*/  CALL.REL.NOINC `($__internal_1_$__cuda_sm70_shflsync_idx_p) ;  /* 0x000017c000007944 */ /* 0x000fea0003c00000 */
[----:B------:R-:W-:Y:S01]  /*d930*/  MOV R4, R21 ;  /* 0x0000001500047202 */ /* 0x000fe20000000f00 */
[----:B------:R-:W-:Y:S05]  /*d940*/  BRA `(.L_x_132) ;  /* 0xffff668000007947 */ /* 0x000fea000383ffff */
.L_x_52:
[----:B------:R-:W-:Y:S01]  /*d950*/  IMAD.MOV.U32 R21, RZ, RZ, R10 ;  /* 0x000000ffff157224 */ /* 0x000fe200078e000a */
[----:B------:R-:W-:Y:S01]  /*d960*/  MOV R20, RZ ;  /* 0x000000ff00147202 */ /* 0x000fe20000000f00 */
[----:B------:R-:W-:Y:S01]  /*d970*/  IMAD.MOV.U32 R3, RZ, RZ, 0x181f ;  /* 0x0000181fff037424 */ /* 0x000fe200078e00ff */
[----:B------:R-:W-:Y:S02]  /*d980*/  MOV R2, 0xd9a0 ;  /* 0x0000d9a000027802 */ /* 0x000fe40000000f00 */
[----:B-12---:R-:W-:Y:S05]  /*d990*/  CALL.REL.NOINC `($__internal_1_$__cuda_sm70_shflsync_idx_p) ;  /* 0x0000175000007944 */ /* 0x006fea0003c00000 */
[C---:B------:R-:W-:Y:S01]  /*d9a0*/  IADD3 R14, P2, R21.reuse, R107, RZ ;  /* 0x0000006b150e7210 */ /* 0x040fe20007f5e0ff */
[----:B------:R-:W-:Y:S01]  /*d9b0*/  IMAD.MOV.U32 R20, RZ, RZ, 0x1 ;  /* 0x00000001ff147424 */ /* 0x000fe200078e00ff */
[----:B------:R-:W-:-:S02]  /*d9c0*/  IADD3 R6, P1, R21, R108, RZ ;  /* 0x0000006c15067210 */ /* 0x000fc40007f3e0ff */
[----:B------:R-:W-:Y:S01]  /*d9d0*/  IADD3 R2, P0, R21, R109, RZ ;  /* 0x0000006d15027210 */ /* 0x000fe20007f1e0ff */
[C---:B------:R-:W-:Y:S01]  /*d9e0*/  IMAD.X R15, R4.reuse, 0x1, R100, P2 ;  /* 0x00000001040f7824 */ /* 0x040fe200010e0664 */
[----:B------:R-:W-:Y:S01]  /*d9f0*/  MOV R9, R11 ;  /* 0x0000000b00097202 */ /* 0x000fe20000000f00 */
[C---:B------:R-:W-:Y:S02]  /*da00*/  IMAD.X R7, R4.reuse, 0x1, R101, P1 ;  /* 0x0000000104077824 */ /* 0x040fe400008e0665 */
[----:B------:R-:W-:Y:S01]  /*da10*/  IMAD.X R3, R4, 0x1, R102, P0 ;  /* 0x0000000104037824 */ /* 0x000fe200000e0666 */
[----:B------:R-:W-:Y:S01]  /*da20*/  @!PT LDS RZ, [RZ] ;  /* 0x00000000fffff984 */ /* 0x000fe20000000800 */
[----:B------:R-:W-:Y:S01]  /*da30*/  @!PT LDS RZ, [RZ] ;  /* 0x00000000fffff984 */ /* 0x000fe20000000800 */
[----:B------:R-:W-:Y:S01]  /*da40*/  @!PT LDS RZ, [RZ] ;  /* 0x00000000fffff984 */ /* 0x000fe20000000800 */
[----:B------:R1:W-:Y:S01]  /*da50*/  LDGSTS.E.BYPASS.LTC128B.128 [R187+0x6100], [R14.64], !P5 ;  /* 0x061000000ebb7fae */ /* 0x0003e2000e901d46 */
[----:B------:R-:W-:Y:S01]  /*da60*/  IMAD.MOV.U32 R21, RZ, RZ, R5 ;  /* 0x000000ffff157224 */ /* 0x000fe200078e0005 */
[----:B------:R-:W-:Y:S02]  /*da70*/  SEL R5, RZ, 0x10, P4 ;  /* 0x00000010ff057807 */ /* 0x000fe40002000000 */
[----:B------:R1:W-:Y:S01]  /*da80*/  LDGSTS.E.BYPASS.LTC128B.128 [R187+0x8100], [R6.64], !P4 ;  /* 0x0810000006bb7fae */ /* 0x0003e2000e101d46 */
[----:B------:R-:W-:-:S03]  /*da90*/  SEL R4, RZ, 0x10, P5 ;  /* 0x00000010ff047807 */ /* 0x000fc60002800000 */
[----:B------:R2:W-:Y:S02]  /*daa0*/  LDGSTS.E.BYPASS.LTC128B.128 [R187+0xa100], [R2.64], !P3 ;  /* 0x0a10000002bb7fae */ /* 0x0005e4000d901d46 */
[----:B--2---:R-:W-:Y:S02]  /*dab0*/  MOV R3, 0x181f ;  /* 0x0000181f00037802 */ /* 0x004fe40000000f00 */
[----:B------:R-:W-:Y:S02]  /*dac0*/  MOV R2, 0xdae0 ;  /* 0x0000dae000027802 */ /* 0x000fe40000000f00 */
[----:B-1----:R-:W-:Y:S05]  /*dad0*/  CALL.REL.NOINC `($__internal_1_$__cuda_sm70_shflsync_idx_p) ;  /* 0x0000161000007944 */ /* 0x002fea0003c00000 */
[----:B------:R-:W-:Y:S01]  /*dae0*/  IMAD.MOV.U32 R8, RZ, RZ, R21 ;  /* 0x000000ffff087224 */ /* 0x000fe200078e0015 */
[----:B------:R-:W-:Y:S01]  /*daf0*/  MOV R20, 0x1 ;  /* 0x0000000100147802 */ /* 0x000fe20000000f00 */
[----:B------:R-:W-:Y:S01]  /*db00*/  IMAD.MOV.U32 R21, RZ, RZ, R10 ;  /* 0x000000ffff157224 */ /* 0x000fe200078e000a */
[----:B------:R-:W-:Y:S02]  /*db10*/  MOV R3, 0x181f ;  /* 0x0000181f00037802 */ /* 0x000fe40000000f00 */
[----:B------:R-:W-:Y:S02]  /*db20*/  MOV R2, 0xdb40 ;  /* 0x0000db4000027802 */ /* 0x000fe40000000f00 */
[----:B------:R-:W-:Y:S05]  /*db30*/  CALL.REL.NOINC `($__internal_1_$__cuda_sm70_shflsync_idx_p) ;  /* 0x000015b000007944 */ /* 0x000fea0003c00000 */
[----:B------:R-:W-:Y:S01]  /*db40*/  MOV R0, R21 ;  /* 0x0000001500007202 */ /* 0x000fe20000000f00 */
[----:B------:R-:W-:Y:S05]  /*db50*/  BRA `(.L_x_133) ;  /* 0xffff658000007947 */ /* 0x000fea000383ffff */
.L_x_53:
[----:B------:R-:W-:Y:S02]  /*db60*/  MOV R0, 0x2 ;  /* 0x0000000200007802 */ /* 0x000fe40000000f00 */
[----:B------:R-:W-:-:S02]  /*db70*/  MOV R2, 0xdb90 ;  /* 0x0000db9000027802 */ /* 0x000fc40000000f00 */
[----:B------:R-:W-:Y:S05]  /*db80*/  CALL.REL.NOINC `($__internal_0_$__cuda_sm70_shflsync_bfly_p) ;  /* 0x0000150000007944 */ /* 0x000fea0003c00000 */
[----:B------:R-:W-:Y:S01]  /*db90*/  FMNMX.FTZ R4, R4, R0, !PT ;  /* 0x0000000004047209 */ /* 0x000fe20007810000 */
[----:B------:R-:W-:Y:S01]  /*dba0*/  IMAD.MOV.U32 R0, RZ, RZ, 0x1 ;  /* 0x00000001ff007424 */ /* 0x000fe200078e00ff */
[----:B------:R-:W-:-:S02]  /*dbb0*/  MOV R2, 0xdbd0 ;  /* 0x0000dbd000027802 */ /* 0x000fc40000000f00 */
[----:B------:R-:W-:Y:S05]  /*dbc0*/  CALL.REL.NOINC `($__internal_0_$__cuda_sm70_shflsync_bfly_p) ;  /* 0x000014c000007944 */ /* 0x000fea0003c00000 */
[----:B------:R-:W-:Y:S01]  /*dbd0*/  FMNMX.FTZ R100, R4, R0, !PT ;  /* 0x0000000004647209 */ /* 0x000fe20007810000 */
[----:B------:R-:W-:Y:S01]  /*dbe0*/  IMAD.MOV.U32 R4, RZ, RZ, R5 ;  /* 0x000000ffff047224 */ /* 0x000fe200078e0005 */
[----:B------:R-:W-:Y:S01]  /*dbf0*/  MOV R2, 0xdc20 ;  /* 0x0000dc2000027802 */ /* 0x000fe20000000f00 */
[----:B------:R-:W-:-:S02]  /*dc00*/  IMAD.MOV.U32 R0, RZ, RZ, 0x2 ;  /* 0x00000002ff007424 */ /* 0x000fc400078e00ff */
[----:B------:R-:W-:Y:S05]  /*dc10*/  CALL.REL.NOINC `($__internal_0_$__cuda_sm70_shflsync_bfly_p) ;  /* 0x0000147000007944 */ /* 0x000fea0003c00000 */
[----:B------:R-:W-:Y:S01]  /*dc20*/  FMNMX.FTZ R5, R5, R0, !PT ;  /* 0x0000000005057209 */ /* 0x000fe20007810000 */
[----:B------:R-:W-:Y:S01]  /*dc30*/  IMAD.MOV.U32 R0, RZ, RZ, 0x1 ;  /* 0x00000001ff007424 */ /* 0x000fe200078e00ff */
[----:B------:R-:W-:-:S03]  /*dc40*/  MOV R2, 0xdc70 ;  /* 0x0000dc7000027802 */ /* 0x000fc60000000f00 */
[----:B------:R-:W-:Y:S02]  /*dc50*/  IMAD.MOV.U32 R4, RZ, RZ, R5 ;  /* 0x000000ffff047224 */ /* 0x000fe400078e0005 */
[----:B------:R-:W-:Y:S05]  /*dc60*/  CALL.REL.NOINC `($__internal_0_$__cuda_sm70_shflsync_bfly_p) ;  /* 0x0000142000007944 */ /* 0x000fea0003c00000 */
[----:B------:R-:W-:Y:S01]  /*dc70*/  MOV R3, R0 ;  /* 0x0000000000037202 */ /* 0x000fe20000000f00 */
[----:B------:R-:W-:Y:S05]  /*dc80*/  BRA `(.L_x_134) ;  /* 0xffff6b3000007947 */ /* 0x000fea000383ffff */
.L_x_55:
[----:B--234-:R-:W-:Y:S01]  /*dc90*/  MOV R20, RZ ;  /* 0x000000ff00147202 */ /* 0x01cfe20000000f00 */
[----:B------:R-:W-:Y:S01]  /*dca0*/  IMAD.MOV.U32 R21, RZ, RZ, R7 ;  /* 0x000000ffff157224 */ /* 0x000fe200078e0007 */
[----:B------:R-:W-:Y:S01]  /*dcb0*/  MOV R2, 0xdce0 ;  /* 0x0000dce000027802 */ /* 0x000fe20000000f00 */
[----:B------:R-:W-:Y:S02]  /*dcc0*/  IMAD.MOV.U32 R3, RZ, RZ, 0x181f ;  /* 0x0000181fff037424 */ /* 0x000fe400078e00ff */
[----:B-1----:R-:W-:Y:S05]  /*dcd0*/  CALL.REL.NOINC `($__internal_1_$__cuda_sm70_shflsync_idx_p) ;  /* 0x0000141000007944 */ /* 0x002fea0003c00000 */
[----:B------:R-:W-:Y:S01]  /*dce0*/  MOV R2, R21 ;  /* 0x0000001500027202 */ /* 0x000fe20000000f00 */
[----:B------:R-:W-:-:S05]  /*dcf0*/  BRA `(.L_x_135) ;  /* 0xffff7f8000007947 */ /* 0x000fca000383ffff */
.L_x_58:
[----:B------:R-:W-:Y:S01]  /*dd00*/  MOV R20, RZ ;  /* 0x000000ff00147202 */ /* 0x000fe20000000f00 */
[----:B------:R-:W-:Y:S01]  /*dd10*/  IMAD.MOV.U32 R21, RZ, RZ, R5 ;  /* 0x000000ffff157224 */ /* 0x000fe200078e0005 */
[----:B------:R-:W-:Y:S01]  /*dd20*/  MOV R2, 0xdd50 ;  /* 0x0000dd5000027802 */ /* 0x000fe20000000f00 */
[----:B------:R-:W-:Y:S02]  /*dd30*/  IMAD.MOV.U32 R3, RZ, RZ, 0x181f ;  /* 0x0000181fff037424 */ /* 0x000fe400078e00ff */
[----:B------:R-:W-:Y:S05]  /*dd40*/  CALL.REL.NOINC `($__internal_1_$__cuda_sm70_shflsync_idx_p) ;  /* 0x000013a000007944 */ /* 0x000fea0003c00000 */
[----:B------:R-:W-:Y:S01]  /*dd50*/  MOV R4, R21 ;  /* 0x0000001500047202 */ /* 0x000fe20000000f00 */
[----:B------:R-:W-:-:S05]  /*dd60*/  BRA `(.L_x_136) ;  /* 0xffff912000007947 */ /* 0x000fca000383ffff */
.L_x_59:
[----:B------:R-:W-:Y:S01]  /*dd70*/  MOV R20, RZ ;  /* 0x000000ff00147202 */ /* 0x000fe20000000f00 */
[----:B------:R-:W-:Y:S01]  /*dd80*/  IMAD.MOV.U32 R21, RZ, RZ, R8 ;  /* 0x000000ffff157224 */ /* 0x000fe200078e0008 */
[----:B------:R-:W-:Y:S01]  /*dd90*/  MOV R2, 0xddc0 ;  /* 0x0000ddc000027802 */ /* 0x000fe20000000f00 */
[----:B------:R-:W-:Y:S02]  /*dda0*/  IMAD.MOV.U32 R3, RZ, RZ, 0x181f ;  /* 0x0000181fff037424 */ /* 0x000fe400078e00ff */
[----:B-12---:R-:W-:Y:S05]  /*ddb0*/  CALL.REL.NOINC `($__internal_1_$__cuda_sm70_shflsync_idx_p) ;  /* 0x0000133000007944 */ /* 0x006fea0003c00000 */
[C---:B------:R-:W-:Y:S01]  /*ddc0*/  IADD3 R2, -R190.reuse, 0x10, RZ ;  /* 0x00000010be027810 */ /* 0x040fe20007ffe1ff */
[----:B------:R-:W-:Y:S01]  /*ddd0*/  IMAD.MOV.U32 R20, RZ, RZ, 0x1 ;  /* 0x00000001ff147424 */ /* 0x000fe200078e00ff */
[----:B------:R-:W-:Y:S02]  /*dde0*/  ISETP.NE.U32.AND P2, PT, R190, RZ, PT ;  /* 0x000000ffbe00720c */ /* 0x000fe40003f45070 */
[----:B------:R-:W-:Y:S04]  /*ddf0*/  LOP3.LUT R2, R2, 0xf, RZ, 0xc0, !PT ;  /* 0x0000000f02027812 */ /* 0x000fe800078ec0ff */
[----:B------:R-:W-:Y:S04]  /*de00*/  IADD3 R2, P4, P3, R2, R21, R12 ;  /* 0x0000001502027210 */ /* 0x000fe80007b9e00c */
[----:B------:R-:W-:Y:S05]  /*de10*/  IADD3.X R3, RZ, R4, R10, P4, P3 ;  /* 0x00000004ff037210 */ /* 0x000fea00027e640a */
[----:B------:R-:W-:Y:S01]  /*de20*/  @!PT LDS RZ, [RZ] ;  /* 0x00000000fffff984 */ /* 0x000fe20000000800 */
[----:B------:R-:W-:Y:S01]  /*de30*/  @!PT LDS RZ, [RZ] ;  /* 0x00000000fffff984 */ /* 0x000fe20000000800 */
[----:B------:R-:W-:Y:S01]  /*de40*/  @!PT LDS RZ, [RZ] ;  /* 0x00000000fffff984 */ /* 0x000fe20000000800 */
[----:B------:R1:W-:Y:S01]  /*de50*/  LDGSTS.E.BYPASS.LTC128B.128.ZFILL [R187+0x6100], [R2.64], P2 ;  /* 0x0610000002bb7fae */ /* 0x0003e20009141d46 */
[C---:B------:R-:W-:Y:S05]  /*de60*/  IADD3 R6, P2, R21.reuse, R13, RZ ;  /* 0x0000000d15067210 */ /* 0x040fea0007f5e0ff */
[C---:B------:R-:W-:Y:S05]  /*de70*/  IMAD.X R7, R4.reuse, 0x1, R9, P2 ;  /* 0x0000000104077824 */ /* 0x040fea00010e0609 */
[----:B------:R2:W-:Y:S01]  /*de80*/  LDGSTS.E.BYPASS.LTC128B.128 [R187+0x8100], [R6.64], !P0 ;  /* 0x0810000006bb7fae */ /* 0x0005e2000c101d46 */
[----:B-1----:R-:W-:Y:S01]  /*de90*/  IADD3 R2, P2, R21, R14, RZ ;  /* 0x0000000e15027210 */ /* 0x002fe20007f5e0ff */
[----:B------:R-:W-:Y:S04]  /*dea0*/  IMAD.MOV.U32 R21, RZ, RZ, R5 ;  /* 0x000000ffff157224 */ /* 0x000fe800078e0005 */
[----:B------:R-:W-:Y:S05]  /*deb0*/  IMAD.X R3, R4, 0x1, R11, P2 ;  /* 0x0000000104037824 */ /* 0x000fea00010e060b */
[----:B------:R1:W-:Y:S02]  /*dec0*/  LDGSTS.E.BYPASS.LTC128B.128 [R187+0xa100], [R2.64], !P1 ;  /* 0x0a10000002bb7fae */ /* 0x0003e4000c901d46 */
[----:B-1----:R-:W-:Y:S01]  /*ded0*/  MOV R2, 0xdf00 ;  /* 0x0000df0000027802 */ /* 0x002fe20000000f00 */
[----:B------:R-:W-:Y:S02]  /*dee0*/  IMAD.MOV.U32 R3, RZ, RZ, 0x181f ;  /* 0x0000181fff037424 */ /* 0x000fe400078e00ff */
[----:B--2---:R-:W-:Y:S05]  /*def0*/  CALL.REL.NOINC `($__internal_1_$__cuda_sm70_shflsync_idx_p) ;  /* 0x000011f000007944 */ /* 0x004fea0003c00000 */
[----:B------:R-:W-:Y:S01]  /*df00*/  MOV R20, 0x1 ;  /* 0x0000000100147802 */ /* 0x000fe20000000f00 */
[----:B------:R-:W-:Y:S01]  /*df10*/  IMAD.MOV.U32 R4, RZ, RZ, R21 ;  /* 0x000000ffff047224 */ /* 0x000fe200078e0015 */
[----:B------:R-:W-:Y:S01]  /*df20*/  MOV R3, 0x181f ;  /* 0x0000181f00037802 */ /* 0x000fe20000000f00 */
[----:B------:R-:W-:Y:S01]  /*df30*/  IMAD.MOV.U32 R21, RZ, RZ, R8 ;  /* 0x000000ffff157224 */ /* 0x000fe200078e0008 */
[----:B------:R-:W-:Y:S02]  /*df40*/  MOV R2, 0xdf60 ;  /* 0x0000df6000027802 */ /* 0x000fe40000000f00 */
[----:B------:R-:W-:Y:S05]  /*df50*/  CALL.REL.NOINC `($__internal_1_$__cuda_sm70_shflsync_idx_p) ;  /* 0x0000119000007944 */ /* 0x000fea0003c00000 */
[----:B------:R-:W-:Y:S01]  /*df60*/  MOV R0, R21 ;  /* 0x0000001500007202 */ /* 0x000fe20000000f00 */
[----:B------:R-:W-:-:S05]  /*df70*/  BRA `(.L_x_137) ;  /* 0xffff903000007947 */ /* 0x000fca000383ffff */
.L_x_60:
[----:B------:R-:W-:Y:S02]  /*df80*/  MOV R0, 0x2 ;  /* 0x0000000200007802 */ /* 0x000fe40000000f00 */
[----:B------:R-:W-:Y:S02]  /*df90*/  MOV R2, 0xdfb0 ;  /* 0x0000dfb000027802 */ /* 0x000fe40000000f00 */
[----:B------:R-:W-:Y:S05]  /*dfa0*/  CALL.REL.NOINC `($__internal_0_$__cuda_sm70_shflsync_bfly_p) ;  /* 0x000010e000007944 */ /* 0x000fea0003c00000 */
[----:B------:R-:W-:Y:S01]  /*dfb0*/  FMNMX.FTZ R4, R4, R0, !PT ;  /* 0x0000000004047209 */ /* 0x000fe20007810000 */
[----:B------:R-:W-:Y:S01]  /*dfc0*/  IMAD.MOV.U32 R0, RZ, RZ, 0x1 ;  /* 0x00000001ff007424 */ /* 0x000fe200078e00ff */
[----:B------:R-:W-:Y:S02]  /*dfd0*/  MOV R2, 0xdff0 ;  /* 0x0000dff000027802 */ /* 0x000fe40000000f00 */
[----:B------:R-:W-:Y:S05]  /*dfe0*/  CALL.REL.NOINC `($__internal_0_$__cuda_sm70_shflsync_bfly_p) ;  /* 0x000010a000007944 */ /* 0x000fea0003c00000 */
[----:B------:R-:W-:Y:S01]  /*dff0*/  FMNMX.FTZ R100, R4, R0, !PT ;  /* 0x0000000004647209 */ /* 0x000fe20007810000 */
[----:B------:R-:W-:Y:S01]  /*e000*/  IMAD.MOV.U32 R4, RZ, RZ, R5 ;  /* 0x000000ffff047224 */ /* 0x000fe200078e0005 */
[----:B------:R-:W-:Y:S01]  /*e010*/  MOV R2, 0xe040 ;  /* 0x0000e04000027802 */ /* 0x000fe20000000f00 */
[----:B------:R-:W-:Y:S02]  /*e020*/  IMAD.MOV.U32 R0, RZ, RZ, 0x2 ;  /* 0x00000002ff007424 */ /* 0x000fe400078e00ff */
[----:B------:R-:W-:Y:S05]  /*e030*/  CALL.REL.NOINC `($__internal_0_$__cuda_sm70_shflsync_bfly_p) ;  /* 0x0000105000007944 */ /* 0x000fea0003c00000 */
[----:B------:R-:W-:Y:S01]  /*e040*/  FMNMX.FTZ R4, R5, R0, !PT ;  /* 0x0000000005047209 */ /* 0x000fe20007810000 */
[----:B------:R-:W-:Y:S01]  /*e050*/  IMAD.MOV.U32 R0, RZ, RZ, 0x1 ;  /* 0x00000001ff007424 */ /* 0x000fe200078e00ff */
[----:B------:R-:W-:Y:S02]  /*e060*/  MOV R2, 0xe080 ;  /* 0x0000e08000027802 */ /* 0x000fe40000000f00 */
[----:B------:R-:W-:Y:S05]  /*e070*/  CALL.REL.NOINC `($__internal_0_$__cuda_sm70_shflsync_bfly_p) ;  /* 0x0000101000007944 */ /* 0x000fea0003c00000 */
[----:B------:R-:W-:-:S05]  /*e080*/  BRA `(.L_x_138) ;  /* 0xffff92c000007947 */ /* 0x000fca000383ffff */
.L_x_62:
[----:B------:R-:W-:Y:S01]  /*e090*/  IMAD.MOV.U32 R4, RZ, RZ, R193 ;  /* 0x000000ffff047224 */ /* 0x000fe200078e00c1 */
[----:B------:R-:W-:-:S02]  /*e0a0*/  MOV R0, 0x2 ;  /* 0x0000000200007802 */ /* 0x000fc40000000f00 */
[----:B------:R-:W-:Y:S02]  /*e0b0*/  MOV R2, 0xe0d0 ;  /* 0x0000e0d000027802 */ /* 0x000fe40000000f00 */
[----:B------:R-:W-:Y:S05]  /*e0c0*/  CALL.REL.NOINC `($__internal_0_$__cuda_sm70_shflsync_bfly_p) ;  /* 0x00000fc000007944 */ /* 0x000fea0003c00000 */
[----:B------:R-:W-:Y:S05]  /*e0d0*/  BRA `(.L_x_139) ;  /* 0xffffa9b000007947 */ /* 0x000fea000383ffff */
.L_x_63:
[----:B------:R-:W-:Y:S01]  /*e0e0*/  IMAD.MOV.U32 R4, RZ, RZ, R5 ;  /* 0x000000ffff047224 */ /* 0x000fe200078e0005 */
[----:B------:R-:W-:Y:S02]  /*e0f0*/  MOV R0, 0x1 ;  /* 0x0000000100007802 */ /* 0x000fe40000000f00 */
[----:B------:R-:W-:Y:S02]  /*e100*/  MOV R2, 0xe120 ;  /* 0x0000e12000027802 */ /* 0x000fe40000000f00 */
[----:B-1----:R-:W-:Y:S05]  /*e110*/  CALL.REL.NOINC `($__internal_0_$__cuda_sm70_shflsync_bfly_p) ;  /* 0x00000f7000007944 */ /* 0x002fea0003c00000 */
[----:B------:R-:W-:Y:S01]  /*e120*/  FADD.FTZ R5, R5, R0 ;  /* 0x0000000005057221 */ /* 0x000fe20000010000 */
[----:B------:R-:W-:Y:S02]  /*e130*/  MOV R4, R194 ;  /* 0x000000c200047202 */ /* 0x000fe40000000f00 */
[----:B------:R-:W-:Y:S02]  /*e140*/  MOV R0, 0x2 ;  /* 0x0000000200007802 */ /* 0x000fe40000000f00 */
[----:B------:R-:W-:Y:S02]  /*e150*/  MOV R2, 0xe170 ;  /* 0x0000e17000027802 */ /* 0x000fe40000000f00 */
[----:B------:R-:W-:Y:S05]  /*e160*/  CALL.REL.NOINC `($__internal_0_$__cuda_sm70_shflsync_bfly_p) ;  /* 0x00000f2000007944 */ /* 0x000fea0003c00000 */
[----:B------:R-:W-:Y:S01]  /*e170*/  FADD.FTZ R4, R194, R0 ;  /* 0x00000000c2047221 */ /* 0x000fe20000010000 */
[----:B------:R-:W-:Y:S02]  /*e180*/  MOV R0, 0x1 ;  /* 0x0000000100007802 */ /* 0x000fe40000000f00 */
[----:B------:R-:W-:-:S02]  /*e190*/  MOV R2, 0xe1b0 ;  /* 0x0000e1b000027802 */ /* 0x000fc40000000f00 */
[----:B------:R-:W-:Y:S05]  /*e1a0*/  CALL.REL.NOINC `($__internal_0_$__cuda_sm70_shflsync_bfly_p) ;  /* 0x00000ee000007944 */ /* 0x000fea0003c00000 */
[----:B------:R-:W-:Y:S01]  /*e1b0*/  MOV R3, R0 ;  /* 0x0000000000037202 */ /* 0x000fe20000000f00 */
[----:B------:R-:W-:Y:S05]  /*e1c0*/  BRA `(.L_x_140) ;  /* 0xffffa93000007947 */ /* 0x000fea000383ffff */
.L_x_70:
[----:B--234-:R-:W-:Y:S01]  /*e1d0*/  IMAD.MOV.U32 R21, RZ, RZ, R9 ;  /* 0x000000ffff157224 */ /* 0x01cfe200078e0009 */
[----:B------:R-:W-:Y:S01]  /*e1e0*/  MOV R20, RZ ;  /* 0x000000ff00147202 */ /* 0x000fe20000000f00 */
[----:B------:R-:W-:Y:S01]  /*e1f0*/  IMAD.MOV.U32 R3, RZ, RZ, 0x181f ;  /* 0x0000181fff037424 */ /* 0x000fe200078e00ff */
[----:B------:R-:W-:-:S02]  /*e200*/  MOV R2, 0xe220 ;  /* 0x0000e22000027802 */ /* 0x000fc40000000f00 */
[----:B-1----:R-:W-:Y:S05]  /*e210*/  CALL.REL.NOINC `($__internal_1_$__cuda_sm70_shflsync_idx_p) ;  /* 0x00000ed000007944 */ /* 0x002fea0003c00000 */
[----:B------:R-:W-:Y:S01]  /*e220*/  MOV R8, R21 ;  /* 0x0000001500087202 */ /* 0x000fe20000000f00 */
[----:B------:R-:W-:Y:S05]  /*e230*/  BRA `(.L_x_141) ;  /* 0xffffc01000007947 */ /* 0x000fea000383ffff */
.L_x_71:
[----:B------:R-:W-:Y:S01]  /*e240*/  IMAD.MOV.U32 R21, RZ, RZ, R12 ;  /* 0x000000ffff157224 */ /* 0x000fe200078e000c */
[----:B------:R-:W-:Y:S01]  /*e250*/  MOV R20, RZ ;  /* 0x000000ff00147202 */ /* 0x000fe20000000f00 */
[----:B------:R-:W-:Y:S01]  /*e260*/  IMAD.MOV.U32 R3, RZ, RZ, 0x181f ;  /* 0x0000181fff037424 */ /* 0x000fe200078e00ff */
[----:B------:R-:W-:-:S02]  /*e270*/  MOV R2, 0xe290 ;  /* 0x0000e29000027802 */ /* 0x000fc40000000f00 */
[----:B-123--:R-:W-:Y:S05]  /*e280*/  CALL.REL.NOINC `($__internal_1_$__cuda_sm70_shflsync_idx_p) ;  /* 0x00000e6000007944 */ /* 0x00efea0003c00000 */
[----:B------:R-:W-:Y:S01]  /*e290*/  MOV R0, R21 ;  /* 0x0000001500007202 */ /* 0x000fe20000000f00 */
[----:B------:R-:W-:Y:S05]  /*e2a0*/  BRA `(.L_x_142) ;  /* 0xffffbfc000007947 */ /* 0x000fea000383ffff */
.L_x_74:
[----:B------:R-:W-:Y:S01]  /*e2b0*/  IMAD.MOV.U32 R21, RZ, RZ, R9 ;  /* 0x000000ffff157224 */ /* 0x000fe200078e0009 */
[----:B------:R-:W-:Y:S01]  /*e2c0*/  MOV R20, 0x1 ;  /* 0x0000000100147802 */ /* 0x000fe20000000f00 */
[----:B--2---:R-:W-:Y:S01]  /*e2d0*/  IMAD.MOV.U32 R3, RZ, RZ, 0x181f ;  /* 0x0000181fff037424 */ /* 0x004fe200078e00ff */
[----:B------:R-:W-:-:S02]  /*e2e0*/  MOV R2, 0xe300 ;  /* 0x0000e30000027802 */ /* 0x000fc40000000f00 */
[----:B-1-34-:R-:W-:Y:S05]  /*e2f0*/  CALL.REL.NOINC `($__internal_1_$__cuda_sm70_shflsync_idx_p) ;  /* 0x00000df000007944 */ /* 0x01afea0003c00000 */
        /* <DEDUP_REMOVED lines=8> */
.L_x_77:
[----:B------:R-:W-:Y:S01]  /*e380*/  IMAD.MOV.U32 R21, RZ, RZ, R9 ;  /* 0x000000ffff157224 */ /* 0x000fe200078e0009 */
[----:B------:R-:W-:Y:S01]  /*e390*/  MOV R20, 0x2 ;  /* 0x0000000200147802 */ /* 0x000fe20000000f00 */
[----:B--2---:R-:W-:Y:S01]  /*e3a0*/  IMAD.MOV.U32 R3, RZ, RZ, 0x181f ;  /* 0x0000181fff037424 */ /* 0x004fe200078e00ff */
[----:B------:R-:W-:Y:S02]  /*e3b0*/  MOV R2, 0xe3d0 ;  /* 0x0000e3d000027802 */ /* 0x000fe40000000f00 */
[----:B-1-34-:R-:W-:Y:S05]  /*e3c0*/  CALL.REL.NOINC `($__internal_1_$__cuda_sm70_shflsync_idx_p) ;  /* 0x00000d2000007944 */ /* 0x01afea0003c00000 */
[----:B------:R-:W-:Y:S01]  /*e3d0*/  MOV R8, R21 ;  /* 0x0000001500087202 */ /* 0x000fe20000000f00 */
[----:B------:R-:W-:Y:S05]  /*e3e0*/  BRA `(.L_x_144) ;  /* 0xffffc15000007947 */ /* 0x000fea000383ffff */
.L_x_78:
[----:B------:R-:W-:Y:S01]  /*e3f0*/  IMAD.MOV.U32 R21, RZ, RZ, R12 ;  /* 0x000000ffff157224 */ /* 0x000fe200078e000c */
[----:B------:R-:W-:Y:S01]  /*e400*/  MOV R20, 0x2 ;  /* 0x0000000200147802 */ /* 0x000fe20000000f00 */
[----:B--2---:R-:W-:Y:S01]  /*e410*/  IMAD.MOV.U32 R3, RZ, RZ, 0x181f ;  /* 0x0000181fff037424 */ /* 0x004fe200078e00ff */
[----:B------:R-:W-:Y:S02]  /*e420*/  MOV R2, 0xe440 ;  /* 0x0000e44000027802 */ /* 0x000fe40000000f00 */
[----:B-1-34-:R-:W-:Y:S05]  /*e430*/  CALL.REL.NOINC `($__internal_1_$__cuda_sm70_shflsync_idx_p) ;  /* 0x00000cb000007944 */ /* 0x01afea0003c00000 */
[----:B------:R-:W-:Y:S01]  /*e440*/  MOV R0, R21 ;  /* 0x0000001500007202 */ /* 0x000fe20000000f00 */
[----:B------:R-:W-:Y:S05]  /*e450*/  BRA `(.L_x_145) ;  /* 0xffffc10000007947 */ /* 0x000fea000383ffff */
.L_x_81:
[----:B------:R-:W-:Y:S01]  /*e460*/  IMAD.MOV.U32 R21, RZ, RZ, R9 ;  /* 0x000000ffff157224 */ /* 0x000fe200078e0009 */
[----:B------:R-:W-:Y:S01]  /*e470*/  MOV R20, 0x3 ;  /* 0x0000000300147802 */ /* 0x000fe20000000f00 */
[----:B---3--:R-:W-:Y:S01]  /*e480*/  IMAD.MOV.U32 R3, RZ, RZ, 0x181f ;  /* 0x0000181fff037424 */ /* 0x008fe200078e00ff */
        /* <DEDUP_REMOVED lines=10> */
.L_x_83:
[----:B------:R-:W-:Y:S01]  /*e530*/  IMAD.MOV.U32 R21, RZ, RZ, R5 ;  /* 0x000000ffff157224 */ /* 0x000fe200078e0005 */
[----:B------:R-:W-:Y:S01]  /*e540*/  MOV R20, RZ ;  /* 0x000000ff00147202 */ /* 0x000fe20000000f00 */
[----:B------:R-:W-:Y:S01]  /*e550*/  IMAD.MOV.U32 R3, RZ, RZ, 0x1c1f ;  /* 0x00001c1fff037424 */ /* 0x000fe200078e00ff */
[----:B------:R-:W-:Y:S02]  /*e560*/  MOV R2, 0xe580 ;  /* 0x0000e58000027802 */ /* 0x000fe40000000f00 */
[----:B------:R-:W-:Y:S05]  /*e570*/  CALL.REL.NOINC `($__internal_1_$__cuda_sm70_shflsync_idx_p) ;  /* 0x00000b7000007944 */ /* 0x000fea0003c00000 */
[----:B------:R-:W-:Y:S01]  /*e580*/  MOV R4, R21 ;  /* 0x0000001500047202 */ /* 0x000fe20000000f00 */
[----:B------:R-:W-:Y:S05]  /*e590*/  BRA `(.L_x_147) ;  /* 0xffffc47000007947 */ /* 0x000fea000383ffff */
.L_x_84:
[----:B------:R-:W-:Y:S01]  /*e5a0*/  IMAD.MOV.U32 R21, RZ, RZ, R12 ;  /* 0x000000ffff157224 */ /* 0x000fe200078e000c */
[----:B------:R-:W-:Y:S01]  /*e5b0*/  MOV R20, RZ ;  /* 0x000000ff00147202 */ /* 0x000fe20000000f00 */
[----:B------:R-:W-:Y:S01]  /*e5c0*/  IMAD.MOV.U32 R3, RZ, RZ, 0x1c1f ;  /* 0x00001c1fff037424 */ /* 0x000fe200078e00ff */
[----:B------:R-:W-:Y:S02]  /*e5d0*/  MOV R2, 0xe5f0 ;  /* 0x0000e5f000027802 */ /* 0x000fe40000000f00 */
[----:B-12---:R-:W-:Y:S05]  /*e5e0*/  CALL.REL.NOINC `($__internal_1_$__cuda_sm70_shflsync_idx_p) ;  /* 0x00000b0000007944 */ /* 0x006fea0003c00000 */
[----:B------:R-:W-:Y:S01]  /*e5f0*/  MOV R0, R21 ;  /* 0x0000001500007202 */ /* 0x000fe20000000f00 */
[----:B------:R-:W-:Y:S05]  /*e600*/  BRA `(.L_x_148) ;  /* 0xffffc42000007947 */ /* 0x000fea000383ffff */
.L_x_87:
[----:B------:R-:W-:Y:S01]  /*e610*/  IMAD.MOV.U32 R21, RZ, RZ, R5 ;  /* 0x000000ffff157224 */ /* 0x000fe200078e0005 */
[----:B------:R-:W-:Y:S01]  /*e620*/  MOV R20, 0x1 ;  /* 0x0000000100147802 */ /* 0x000fe20000000f00 */
[----:B----4-:R-:W-:Y:S01]  /*e630*/  IMAD.MOV.U32 R3, RZ, RZ, 0x1c1f ;  /* 0x00001c1fff037424 */ /* 0x010fe200078e00ff */
[----:B------:R-:W-:-:S02]  /*e640*/  MOV R2, 0xe660 ;  /* 0x0000e66000027802 */ /* 0x000fc40000000f00 */
[----:B-123--:R-:W-:Y:S05]  /*e650*/  CALL.REL.NOINC `($__internal_1_$__cuda_sm70_shflsync_idx_p) ;  /* 0x00000a9000007944 */ /* 0x00efea0003c00000 */
        /* <DEDUP_REMOVED lines=8> */
.L_x_91:
[----:B------:R-:W-:Y:S01]  /*e6e0*/  IMAD.MOV.U32 R21, RZ, RZ, R9 ;  /* 0x000000ffff157224 */ /* 0x000fe200078e0009 */
[----:B------:R-:W-:Y:S01]  /*e6f0*/  MOV R20, RZ ;  /* 0x000000ff00147202 */ /* 0x000fe20000000f00 */
[----:B------:R-:W-:Y:S01]  /*e700*/  IMAD.MOV.U32 R3, RZ, RZ, 0x181f ;  /* 0x0000181fff037424 */ /* 0x000fe200078e00ff */
[----:B------:R-:W-:Y:S02]  /*e710*/  MOV R2, 0xe730 ;  /* 0x0000e73000027802 */ /* 0x000fe40000000f00 */
[----:B------:R-:W-:Y:S05]  /*e720*/  CALL.REL.NOINC `($__internal_1_$__cuda_sm70_shflsync_idx_p) ;  /* 0x000009c000007944 */ /* 0x000fea0003c00000 */
[----:B------:R-:W-:Y:S01]  /*e730*/  MOV R8, R21 ;  /* 0x0000001500087202 */ /* 0x000fe20000000f00 */
[----:B------:R-:W-:Y:S05]  /*e740*/  BRA `(.L_x_150) ;  /* 0xffffd95000007947 */ /* 0x000fea000383ffff */
.L_x_92:
[----:B------:R-:W-:Y:S01]  /*e750*/  IMAD.MOV.U32 R21, RZ, RZ, R12 ;  /* 0x000000ffff157224 */ /* 0x000fe200078e000c */
[----:B------:R-:W-:Y:S01]  /*e760*/  MOV R20, RZ ;  /* 0x000000ff00147202 */ /* 0x000fe20000000f00 */
[----:B------:R-:W-:Y:S01]  /*e770*/  IMAD.MOV.U32 R3, RZ, RZ, 0x181f ;  /* 0x0000181fff037424 */ /* 0x000fe200078e00ff */
[----:B------:R-:W-:Y:S02]  /*e780*/  MOV R2, 0xe7a0 ;  /* 0x0000e7a000027802 */ /* 0x000fe40000000f00 */
[----:B-12---:R-:W-:Y:S05]  /*e790*/  CALL.REL.NOINC `($__internal_1_$__cuda_sm70_shflsync_idx_p) ;  /* 0x0000095000007944 */ /* 0x006fea0003c00000 */
[----:B------:R-:W-:Y:S01]  /*e7a0*/  MOV R0, R21 ;  /* 0x0000001500007202 */ /* 0x000fe20000000f00 */
[----:B------:R-:W-:Y:S05]  /*e7b0*/  BRA `(.L_x_151) ;  /* 0xffffd90000007947 */ /* 0x000fea000383ffff */
.L_x_95:
        /* <DEDUP_REMOVED lines=13> */
.L_x_98:
[----:B------:R-:W-:Y:S01]  /*e890*/  IMAD.MOV.U32 R21, RZ, RZ, R9 ;  /* 0x000000ffff157224 */ /* 0x000fe200078e0009 */
[----:B------:R-:W-:Y:S01]  /*e8a0*/  MOV R20, 0x2 ;  /* 0x0000000200147802 */ /* 0x000fe20000000f00 */
[----:B-1----:R-:W-:Y:S01]  /*e8b0*/  IMAD.MOV.U32 R3, RZ, RZ, 0x181f ;  /* 0x0000181fff037424 */ /* 0x002fe200078e00ff */
[----:B------:R-:W-:Y:S02]  /*e8c0*/  MOV R2, 0xe8e0 ;  /* 0x0000e8e000027802 */ /* 0x000fe40000000f00 */
[----:B--234-:R-:W-:Y:S05]  /*e8d0*/  CALL.REL.NOINC `($__internal_1_$__cuda_sm70_shflsync_idx_p) ;  /* 0x0000081000007944 */ /* 0x01cfea0003c00000 */
[----:B------:R-:W-:Y:S01]  /*e8e0*/  MOV R8, R21 ;  /* 0x0000001500087202 */ /* 0x000fe20000000f00 */
[----:B------:R-:W-:Y:S05]  /*e8f0*/  BRA `(.L_x_153) ;  /* 0xffffdaa000007947 */ /* 0x000fea000383ffff */
.L_x_99:
[----:B------:R-:W-:Y:S01]  /*e900*/  IMAD.MOV.U32 R21, RZ, RZ, R12 ;  /* 0x000000ffff157224 */ /* 0x000fe200078e000c */
[----:B------:R-:W-:Y:S01]  /*e910*/  MOV R20, 0x2 ;  /* 0x0000000200147802 */ /* 0x000fe20000000f00 */
[----:B------:R-:W-:Y:S01]  /*e920*/  IMAD.MOV.U32 R3, RZ, RZ, 0x181f ;  /* 0x0000181fff037424 */ /* 0x000fe200078e00ff */
[----:B------:R-:W-:Y:S02]  /*e930*/  MOV R2, 0xe950 ;  /* 0x0000e95000027802 */ /* 0x000fe40000000f00 */
[----:B-1234-:R-:W-:Y:S05]  /*e940*/  CALL.REL.NOINC `($__internal_1_$__cuda_sm70_shflsync_idx_p) ;  /* 0x000007a000007944 */ /* 0x01efea0003c00000 */
[----:B------:R-:W-:Y:S01]  /*e950*/  MOV R0, R21 ;  /* 0x0000001500007202 */ /* 0x000fe20000000f00 */
[----:B------:R-:W-:Y:S05]  /*e960*/  BRA `(.L_x_154) ;  /* 0xffffda5000007947 */ /* 0x000fea000383ffff */
.L_x_102:
[----:B------:R-:W-:Y:S01]  /*e970*/  IMAD.MOV.U32 R21, RZ, RZ, R9 ;  /* 0x000000ffff157224 */ /* 0x000fe200078e0009 */
[----:B------:R-:W-:Y:S01]  /*e980*/  MOV R20, 0x3 ;  /* 0x0000000300147802 */ /* 0x000fe20000000f00 */
[----:B-1----:R-:W-:Y:S01]  /*e990*/  IMAD.MOV.U32 R3, RZ, RZ, 0x181f ;  /* 0x0000181fff037424 */ /* 0x002fe200078e00ff */
[----:B------:R-:W-:-:S02]  /*e9a0*/  MOV R2, 0xe9c0 ;  /* 0x0000e9c000027802 */ /* 0x000fc40000000f00 */
[----:B--234-:R-:W-:Y:S05]  /*e9b0*/  CALL.REL.NOINC `($__internal_1_$__cuda_sm70_shflsync_idx_p) ;  /* 0x0000073000007944 */ /* 0x01cfea0003c00000 */
        /* <DEDUP_REMOVED lines=8> */
.L_x_104:
[----:B------:R-:W-:Y:S01]  /*ea40*/  IMAD.MOV.U32 R21, RZ, RZ, R78 ;  /* 0x000000ffff157224 */ /* 0x000fe200078e004e */
[----:B------:R-:W-:Y:S01]  /*ea50*/  MOV R20, RZ ;  /* 0x000000ff00147202 */ /* 0x000fe20000000f00 */
[----:B------:R-:W-:Y:S01]  /*ea60*/  IMAD.MOV.U32 R3, RZ, RZ, 0x1f ;  /* 0x0000001fff037424 */ /* 0x000fe200078e00ff */
[----:B------:R-:W-:Y:S02]  /*ea70*/  MOV R2, 0xea90 ;  /* 0x0000ea9000027802 */ /* 0x000fe40000000f00 */
[----:B-12---:R-:W-:Y:S05]  /*ea80*/  CALL.REL.NOINC `($__internal_1_$__cuda_sm70_shflsync_idx_p) ;  /* 0x0000066000007944 */ /* 0x006fea0003c00000 */
[----:B------:R-:W-:Y:S01]  /*ea90*/  MOV R9, R21 ;  /* 0x0000001500097202 */ /* 0x000fe20000000f00 */
[----:B------:R-:W-:Y:S05]  /*eaa0*/  BRA `(.L_x_156) ;  /* 0xffffdc8000007947 */ /* 0x000fea000383ffff */
.L_x_105:
[----:B------:R-:W-:Y:S01]  /*eab0*/  IMAD.MOV.U32 R21, RZ, RZ, R78 ;  /* 0x000000ffff157224 */ /* 0x000fe200078e004e */
[----:B------:R-:W-:Y:S01]  /*eac0*/  MOV R20, 0x1 ;  /* 0x0000000100147802 */ /* 0x000fe20000000f00 */
[----:B------:R-:W-:Y:S01]  /*ead0*/  IMAD.MOV.U32 R3, RZ, RZ, 0x1f ;  /* 0x0000001fff037424 */ /* 0x000fe200078e00ff */
[----:B------:R-:W-:Y:S02]  /*eae0*/  MOV R2, 0xeb00 ;  /* 0x0000eb0000027802 */ /* 0x000fe40000000f00 */
[----:B-123--:R-:W-:Y:S05]  /*eaf0*/  CALL.REL.NOINC `($__internal_1_$__cuda_sm70_shflsync_idx_p) ;  /* 0x000005f000007944 */ /* 0x00efea0003c00000 */
[----:B------:R-:W-:Y:S01]  /*eb00*/  MOV R8, R21 ;  /* 0x0000001500087202 */ /* 0x000fe20000000f00 */
[----:B------:R-:W-:Y:S05]  /*eb10*/  BRA `(.L_x_157) ;  /* 0xffffdc3000007947 */ /* 0x000fea000383ffff */
.L_x_106:
[----:B------:R-:W-:Y:S02]  /*eb20*/  MOV R2, 0x1 ;  /* 0x0000000100027802 */ /* 0x000fe40000000f00 */
[----:B------:R-:W-:-:S02]  /*eb30*/  MOV R3, 0xeb50 ;  /* 0x0000eb5000037802 */ /* 0x000fc40000000f00 */
[----:B--234-:R-:W-:Y:S05]  /*eb40*/  CALL.REL.NOINC `($__internal_2_$__cuda_sm70_shflsync_up_p) ;  /* 0x000005f000007944 */ /* 0x01cfea0003c00000 */
[----:B------:R-:W-:Y:S05]  /*eb50*/  BRA `(.L_x_158) ;  /* 0xffffdd1000007947 */ /* 0x000fea000383ffff */
.L_x_107:
[----:B------:R-:W-:Y:S02]  /*eb60*/  MOV R2, 0x2 ;  /* 0x0000000200027802 */ /* 0x000fe40000000f00 */
[----:B------:R-:W-:-:S02]  /*eb70*/  MOV R3, 0xeb90 ;  /* 0x0000eb9000037802 */ /* 0x000fc40000000f00 */
[----:B--23--:R-:W-:Y:S05]  /*eb80*/  CALL.REL.NOINC `($__internal_2_$__cuda_sm70_shflsync_up_p) ;  /* 0x000005b000007944 */ /* 0x00cfea0003c00000 */
        /* <DEDUP_REMOVED lines=24> */
.L_x_111:
[----:B------:R-:W-:Y:S02]  /*ed10*/  MOV R2, 0x1 ;  /* 0x0000000100027802 */ /* 0x000fe40000000f00 */
[----:B------:R-:W-:Y:S02]  /*ed20*/  MOV R3, 0xed40 ;  /* 0x0000ed4000037802 */ /* 0x000fe40000000f00 */
[----:B------:R-:W-:Y:S05]  /*ed30*/  CALL.REL.NOINC `($__internal_2_$__cuda_sm70_shflsync_up_p) ;  /* 0x0000040000007944 */ /* 0x000fea0003c00000 */
[----:B------:R-:W-:Y:S01]  /*ed40*/  MOV R2, R4 ;  /* 0x0000000400027202 */ /* 0x000fe20000000f00 */
[----:B------:R-:W-:Y:S05]  /*ed50*/  BRA `(.L_x_160) ;  /* 0xffffdd6000007947 */ /* 0x000fea000383ffff */
.L_x_112:
[----:B------:R-:W-:Y:S02]  /*ed60*/  MOV R2, 0x2 ;  /* 0x0000000200027802 */ /* 0x000fe40000000f00 */
[----:B------:R-:W-:Y:S02]  /*ed70*/  MOV R3, 0xed90 ;  /* 0x0000ed9000037802 */ /* 0x000fe40000000f00 */
        /* <DEDUP_REMOVED lines=25> */
.L_x_114:
[----:B------:R-:W-:Y:S02]  /*ef10*/  SEL R0, RZ, 0x1, P0 ;  /* 0x00000001ff007807 */ /* 0x000fe40000000000 */
[----:B------:R-:W-:Y:S02]  /*ef20*/  MOV R2, 0xef40 ;  /* 0x0000ef4000027802 */ /* 0x000fe40000000f00 */
[----:B-1----:R-:W-:Y:S05]  /*ef30*/  CALL.REL.NOINC `($__internal_3_$__cuda_sm70_votesync_ballot) ;  /* 0x0000027000007944 */ /* 0x002fea0003c00000 */
[----:B------:R-:W-:Y:S05]  /*ef40*/  BRA `(.L_x_162) ;  /* 0xffffdd0000007947 */ /* 0x000fea000383ffff */
.L_x_115:
[----:B------:R-:W-:Y:S01]  /*ef50*/  IMAD.MOV.U32 R21, RZ, RZ, R6 ;  /* 0x000000ffff157224 */ /* 0x000fe200078e0006 */
[----:B---3--:R-:W-:Y:S01]  /*ef60*/  MOV R20, R11 ;  /* 0x0000000b00147202 */ /* 0x008fe20000000f00 */
[----:B------:R-:W-:Y:S01]  /*ef70*/  IMAD.MOV.U32 R3, RZ, RZ, 0x1f ;  /* 0x0000001fff037424 */ /* 0x000fe200078e00ff */
[----:B------:R-:W-:Y:S02]  /*ef80*/  MOV R2, 0xefa0 ;  /* 0x0000efa000027802 */ /* 0x000fe40000000f00 */
[----:B-12---:R-:W-:Y:S05]  /*ef90*/  CALL.REL.NOINC `($__internal_1_$__cuda_sm70_shflsync_idx_p) ;  /* 0x0000015000007944 */ /* 0x006fea0003c00000 */
[----:B------:R-:W-:Y:S01]  /*efa0*/  IMAD.MOV.U32 R6, RZ, RZ, R21 ;  /* 0x000000ffff067224 */ /* 0x000fe200078e0015 */
[----:B------:R-:W-:Y:S01]  /*efb0*/  MOV R20, R11 ;  /* 0x0000000b00147202 */ /* 0x000fe20000000f00 */
[----:B------:R-:W-:Y:S01]  /*efc0*/  IMAD.MOV.U32 R21, RZ, RZ, R7 ;  /* 0x000000ffff157224 */ /* 0x000fe200078e0007 */
[----:B------:R-:W-:Y:S02]  /*efd0*/  MOV R3, 0x1f ;  /* 0x0000001f00037802 */ /* 0x000fe40000000f00 */
[----:B------:R-:W-:-:S02]  /*efe0*/  MOV R2, 0xf000 ;  /* 0x0000f00000027802 */ /* 0x000fc40000000f00 */
[----:B------:R-:W-:Y:S05]  /*eff0*/  CALL.REL.NOINC `($__internal_1_$__cuda_sm70_shflsync_idx_p) ;  /* 0x000000f000007944 */ /* 0x000fea0003c00000 */
[----:B------:R-:W-:Y:S01]  /*f000*/  MOV R7, R21 ;  /* 0x0000001500077202 */ /* 0x000fe20000000f00 */
[----:B------:R-:W-:Y:S05]  /*f010*/  BRA `(.L_x_163) ;  /* 0xffffdc7000007947 */ /* 0x000fea000383ffff */
.L_x_118:
[----:B------:R-:W-:Y:S01]  /*f020*/  IMAD.MOV.U32 R21, RZ, RZ, R4 ;  /* 0x000000ffff157224 */ /* 0x000fe200078e0004 */
[----:B------:R-:W-:Y:S01]  /*f030*/  MOV R20, R0 ;  /* 0x0000000000147202 */ /* 0x000fe20000000f00 */
[----:B------:R-:W-:Y:S01]  /*f040*/  IMAD.MOV.U32 R3, RZ, RZ, 0x1f ;  /* 0x0000001fff037424 */ /* 0x000fe200078e00ff */
[----:B------:R-:W-:-:S02]  /*f050*/  MOV R2, 0xf070 ;  /* 0x0000f07000027802 */ /* 0x000fc40000000f00 */
[----:B-1-34-:R-:W-:Y:S05]  /*f060*/  CALL.REL.NOINC `($__internal_1_$__cuda_sm70_shflsync_idx_p) ;  /* 0x0000008000007944 */ /* 0x01afea0003c00000 */
[----:B------:R-:W-:Y:S01]  /*f070*/  MOV R10, R21 ;  /* 0x00000015000a7202 */ /* 0x000fe20000000f00 */
[----:B------:R-:W-:Y:S05]  /*f080*/  BRA `(.L_x_117) ;  /* 0xffffdc6000007947 */ /* 0x000fea000383ffff */
        .weak           $__internal_0_$__cuda_sm70_shflsync_bfly_p
        .type           $__internal_0_$__cuda_sm70_shflsync_bfly_p,@function
        .size           $__internal_0_$__cuda_sm70_shflsync_bfly_p,($__internal_1_$__cuda_sm70_shflsync_idx_p - $__internal_0_$__cuda_sm70_shflsync_bfly_p)
$__internal_0_$__cuda_sm70_shflsync_bfly_p:
[----:B------:R-:W-:Y:S02]  /*f090*/  MOV R16, 0xffffffff ;  /* 0xffffffff00107802 */ /* 0x000fe40000000f00 */
[----:B------:R-:W-:-:S02]  /*f0a0*/  MOV R3, 0x1f ;  /* 0x0000001f00037802 */ /* 0x000fc40000000f00 */
[----:B------:R-:W-:Y:S04]  /*f0b0*/  WARPSYNC R16 ;  /* 0x0000001000007348 */ /* 0x000fe80003800000 */
[----:B------:R1:W2:Y:S02]  /*f0c0*/  SHFL.BFLY PT, R0, R4, R0, R3 ;  /* 0x0c00000004007389 */ /* 0x0002a400000e0003 */
[----:B-1----:R-:W-:-:S04]  /*f0d0*/  MOV R3, 0x0 ;  /* 0x0000000000037802 */ /* 0x002fc80000000f00 */
[----:B--2---:R-:W-:Y:S05]  /*f0e0*/  RET.REL.NODEC R2 `(_ZN7cutlass13device_kernelIN5flash19enable_sm80_to_sm89INS1_16FlashAttnFwdSm80INS1_25CollectiveMainloopFwdSm80ILi8ELi1ELb0EN4cute5tupleIJNS5_1CILi128EEENS7_ILi64EEENS7_ILi192EEEEEELi192ENS_10bfloat16_tEfNS_4arch4Sm80ELb0ELb0ELb1ELb1ELb1ELb0ELb1ELb1EEENS1_21CollectiveEpilogueFwdINS6_IJS8_SA_S9_EEENS6_IJNS7_ILi1EEESI_SI_EEESC_SE_Li256ELb1ELb1ELb1ELb0EEENS1_36VarlenDynamicPersistentTileSchedulerILi128ELi64ELi256ELi256ELb1ELb1ELb0ELb0ELb1ELb1EEEEEEEEEvNT_6ParamsE) ;  /* 0xffff0f1002007950 */ /* 0x004fea0003c3ffff */
        .weak           $__internal_1_$__cuda_sm70_shflsync_idx_p
        .type           $__internal_1_$__cuda_sm70_shflsync_idx_p,@function
        .size           $__internal_1_$__cuda_sm70_shflsync_idx_p,($__internal_2_$__cuda_sm70_shflsync_up_p - $__internal_1_$__cuda_sm70_shflsync_idx_p)
$__internal_1_$__cuda_sm70_shflsync_idx_p:
[----:B------:R-:W-:-:S04]  /*f0f0*/  MOV R23, 0xffffffff ;  /* 0xffffffff00177802 */ /* 0x000fc80000000f00 */
[----:B------:R-:W-:Y:S04]  /*f100*/  WARPSYNC R23 ;  /* 0x0000001700007348 */ /* 0x000fe80003800000 */
[----:B------:R1:W2:Y:S02]  /*f110*/  SHFL.IDX PT, R21, R21, R20, R3 ;  /* 0x0000001415157389 */ /* 0x0002a400000e0003 */
[----:B-1----:R-:W-:-:S04]  /*f120*/  MOV R3, 0x0 ;  /* 0x0000000000037802 */ /* 0x002fc80000000f00 */
[----:B--2---:R-:W-:Y:S05]  /*f130*/  RET.REL.NODEC R2 `(_ZN7cutlass13device_kernelIN5flash19enable_sm80_to_sm89INS1_16FlashAttnFwdSm80INS1_25CollectiveMainloopFwdSm80ILi8ELi1ELb0EN4cute5tupleIJNS5_1CILi128EEENS7_ILi64EEENS7_ILi192EEEEEELi192ENS_10bfloat16_tEfNS_4arch4Sm80ELb0ELb0ELb1ELb1ELb1ELb0ELb1ELb1EEENS1_21CollectiveEpilogueFwdINS6_IJS8_SA_S9_EEENS6_IJNS7_ILi1EEESI_SI_EEESC_SE_Li256ELb1ELb1ELb1ELb0EEENS1_36VarlenDynamicPersistentTileSchedulerILi128ELi64ELi256ELi256ELb1ELb1ELb0ELb0ELb1ELb1EEEEEEEEEvNT_6ParamsE) ;  /* 0xffff0ec002007950 */ /* 0x004fea0003c3ffff */
        .weak           $__internal_2_$__cuda_sm70_shflsync_up_p
        .type           $__internal_2_$__cuda_sm70_shflsync_up_p,@function
        .size           $__internal_2_$__cuda_sm70_shflsync_up_p,($__internal_3_$__cuda_sm70_votesync_ballot - $__internal_2_$__cuda_sm70_shflsync_up_p)
$__internal_2_$__cuda_sm70_shflsync_up_p:
[----:B------:R-:W-:Y:S02]  /*f140*/  IMAD.MOV.U32 R4, RZ, RZ, RZ ;  /* 0x000000ffff047224 */ /* 0x000fe400078e00ff */
[----:B------:R-:W-:-:S04]  /*f150*/  IMAD.MOV.U32 R11, RZ, RZ, -0x1 ;  /* 0xffffffffff0b7424 */ /* 0x000fc800078e00ff */
[----:B------:R-:W-:Y:S04]  /*f160*/  WARPSYNC R11 ;  /* 0x0000000b00007348 */ /* 0x000fe80003800000 */
[----:B------:R1:W2:Y:S02]  /*f170*/  SHFL.UP PT, R4, R0, R2, R4 ;  /* 0x0400000200047389 */ /* 0x0002a400000e0004 */
[----:B-1----:R-:W-:Y:S02]  /*f180*/  MOV R2, R3 ;  /* 0x0000000300027202 */ /* 0x002fe40000000f00 */
[----:B------:R-:W-:-:S04]  /*f190*/  MOV R3, 0x0 ;  /* 0x0000000000037802 */ /* 0x000fc80000000f00 */
[----:B--2---:R-:W-:Y:S05]  /*f1a0*/  RET.REL.NODEC R2 `(_ZN7cutlass13device_kernelIN5flash19enable_sm80_to_sm89INS1_16FlashAttnFwdSm80INS1_25CollectiveMainloopFwdSm80ILi8ELi1ELb0EN4cute5tupleIJNS5_1CILi128EEENS7_ILi64EEENS7_ILi192EEEEEELi192ENS_10bfloat16_tEfNS_4arch4Sm80ELb0ELb0ELb1ELb1ELb1ELb0ELb1ELb1EEENS1_21CollectiveEpilogueFwdINS6_IJS8_SA_S9_EEENS6_IJNS7_ILi1EEESI_SI_EEESC_SE_Li256ELb1ELb1ELb1ELb0EEENS1_36VarlenDynamicPersistentTileSchedulerILi128ELi64ELi256ELi256ELb1ELb1ELb0ELb0ELb1ELb1EEEEEEEEEvNT_6ParamsE) ;  /* 0xffff0e5002007950 */ /* 0x004fea0003c3ffff */
        .weak           $__internal_3_$__cuda_sm70_votesync_ballot
        .type           $__internal_3_$__cuda_sm70_votesync_ballot,@function
        .size           $__internal_3_$__cuda_sm70_votesync_ballot,(.L_x_3106 - $__internal_3_$__cuda_sm70_votesync_ballot)
$__internal_3_$__cuda_sm70_votesync_ballot:
[----:B------:R-:W-:Y:S01]  /*f1b0*/  ISETP.NE.U32.AND P0, PT, R0, 0x1, PT ;  /* 0x000000010000780c */ /* 0x000fe20003f05070 */
[----:B------:R-:W-:-:S04]  /*f1c0*/  IMAD.MOV.U32 R3, RZ, RZ, -0x1 ;  /* 0xffffffffff037424 */ /* 0x000fc800078e00ff */
[----:B------:R-:W-:Y:S08]  /*f1d0*/  WARPSYNC R3 ;  /* 0x0000000300007348 */ /* 0x000ff00003800000 */
[----:B------:R-:W-:-:S04]  /*f1e0*/  VOTE.ANY R0, PT, !P0 ;  /* 0x0000000000007806 */ /* 0x000fc800040e0100 */
[----:B------:R-:W-:Y:S01]  /*f1f0*/  LOP3.LUT R0, R0, R3, RZ, 0xc0, !PT ;  /* 0x0000000300007212 */ /* 0x000fe200078ec0ff */
[----:B------:R-:W-:-:S04]  /*f200*/  IMAD.MOV.U32 R3, RZ, RZ, 0x0 ;  /* 0x00000000ff037424 */ /* 0x000fc800078e00ff */
[----:B------:R-:W-:Y:S05]  /*f210*/  RET.REL.NODEC R2 `(_ZN7cutlass13device_kernelIN5flash19enable_sm80_to_sm89INS1_16FlashAttnFwdSm80INS1_25CollectiveMainloopFwdSm80ILi8ELi1ELb0EN4cute5tupleIJNS5_1CILi128EEENS7_ILi64EEENS7_ILi192EEEEEELi192ENS_10bfloat16_tEfNS_4arch4Sm80ELb0ELb0ELb1ELb1ELb1ELb0ELb1ELb1EEENS1_21CollectiveEpilogueFwdINS6_IJS8_SA_S9_EEENS6_IJNS7_ILi1EEESI_SI_EEESC_SE_Li256ELb1ELb1ELb1ELb0EEENS1_36VarlenDynamicPersistentTileSchedulerILi128ELi64ELi256ELi256ELb1ELb1ELb0ELb0ELb1ELb1EEEEEEEEEvNT_6ParamsE) ;  /* 0xffff0de002007950 */ /* 0x000fea0003c3ffff */
.L_x_164:
        /* <DEDUP_REMOVED lines=14> */
.L_x_3106:


//--------------------- .text._ZN7cutlass13device_kernelIN5flash19enable_sm80_to_sm89INS1_16FlashAttnFwdSm80INS1_25CollectiveMainloopFwdSm80ILi8ELi1ELb0EN4cute5tupleIJNS5_1CILi128EEENS7_ILi64EEENS7_ILi192EEEEEELi192ENS_10bfloat16_tEfNS_4arch4Sm80ELb0ELb0ELb1ELb1ELb1ELb1ELb1ELb1EEENS1_21CollectiveEpilogueFwdINS6_IJS8_SA_S9_EEENS6_IJNS7_ILi1EEESI_SI_EEESC_SE_Li256ELb1ELb1ELb1ELb0EEENS1_36VarlenDynamicPersistentTileSchedulerILi128ELi64ELi256ELi256ELb1ELb1ELb0ELb0ELb1ELb1EEEEEEEEEvNT_6ParamsE --------------------------
	.section	.text._ZN7cutlass13device_kernelIN5flash19enable_sm80_to_sm89INS1_16FlashAttnFwdSm80INS1_25CollectiveMainloopFwdSm80ILi8ELi1ELb0EN4cute5tupleIJNS5_1CILi128EEENS7_ILi64EEENS7_ILi192EEEEEELi192ENS_10bfloat16_tEfNS_4arch4Sm80ELb0ELb0ELb1ELb1ELb1ELb1ELb1ELb1EEENS1_21CollectiveEpilogueFwdINS6_IJS8_SA_S9_EEENS6_IJNS7_ILi1EEESI_SI_EEESC_SE_Li256ELb1ELb1ELb1ELb0EEENS1_36VarlenDynamicPersistentTileSchedulerILi128ELi64ELi256ELi256ELb1ELb1ELb0ELb0ELb1ELb1EEEEEEEEEvNT_6ParamsE,"ax",@progbits
	.sectioninfo	@"SHI_REGISTERS=255"
	.align	128
.text._ZN7cutlass13device_kernelIN5flash19enable_sm80_to_sm89INS1_16FlashAttnFwdSm80INS1_25CollectiveMainloopFwdSm80ILi8ELi1ELb0EN4cute5tupleIJNS5_1CILi128EEENS7_ILi64EEENS7_ILi192EEEEEELi192ENS_10bfloat16_tEfNS_4arch4Sm80ELb0ELb0ELb1ELb1ELb1ELb1ELb1ELb1EEENS1_21CollectiveEpilogueFwdINS6_IJS8_SA_S9_EEENS6_IJNS7_ILi1EEESI_SI_EEESC_SE_Li256ELb1ELb1ELb1ELb0EEENS1_36VarlenDynamicPersistentTileSchedulerILi128ELi64ELi256ELi256ELb1ELb1ELb0ELb0ELb1ELb1EEEEEEEEEvNT_6ParamsE:
        .type           _ZN7cutlass13device_kernelIN5flash19enable_sm80_to_sm89INS1_16FlashAttnFwdSm80INS1_25CollectiveMainloopFwdSm80ILi8ELi1ELb0EN4cute5tupleIJNS5_1CILi128EEENS7_ILi64EEENS7_ILi192EEEEEELi192ENS_10bfloat16_tEfNS_4arch4Sm80ELb0ELb0ELb1ELb1ELb1ELb1ELb1ELb1EEENS1_21CollectiveEpilogueFwdINS6_IJS8_SA_S9_EEENS6_IJNS7_ILi1EEESI_SI_EEESC_SE_Li256ELb1ELb1ELb1ELb0EEENS1_36VarlenDynamicPersistentTileSchedulerILi128ELi64ELi256ELi256ELb1ELb1ELb0ELb0ELb1ELb1EEEEEEEEEvNT_6ParamsE,@function
        .size           _ZN7cutlass13device_kernelIN5flash19enable_sm80_to_sm89INS1_16FlashAttnFwdSm80INS1_25CollectiveMainloopFwdSm80ILi8ELi1ELb0EN4cute5tupleIJNS5_1CILi128EEENS7_ILi64EEENS7_ILi192EEEEEELi192ENS_10bfloat16_tEfNS_4arch4Sm80ELb0ELb0ELb1ELb1ELb1ELb1ELb1ELb1EEENS1_21CollectiveEpilogueFwdINS6_IJS8_SA_S9_EEENS6_IJNS7_ILi1EEESI_SI_EEESC_SE_Li256ELb1ELb1ELb1ELb0EEENS1_36VarlenDynamicPersistentTileSchedulerILi128ELi64ELi256ELi256ELb1ELb1ELb0ELb0ELb1ELb1EEEEEEEEEvNT_6ParamsE,(.L_x_3111 - _ZN7cutlass13device_kernelIN5flash19enable_sm80_to_sm89INS1_16FlashAttnFwdSm80INS1_25CollectiveMainloopFwdSm80ILi8ELi1ELb0EN4cute5tupleIJNS5_1CILi128EEENS7_ILi64EEENS7_ILi192EEEEEELi192ENS_10bfloat16_tEfNS_4arch4Sm80ELb0ELb0ELb1ELb1ELb1ELb1ELb1ELb1EEENS1_21CollectiveEpilogueFwdINS6_IJS8_SA_S9_EEENS6_IJNS7_ILi1EEESI_SI_EEESC_SE_Li256ELb1ELb1ELb1ELb0EEENS1_36VarlenDynamicPersistentTileSchedulerILi128ELi64ELi256ELi256ELb1ELb1ELb0ELb0ELb1ELb1EEEEEEEEEvNT_6ParamsE)
        .other          _ZN7cutlass13device_kernelIN5flash19enable_sm80_to_sm89INS1_16FlashAttnFwdSm80INS1_25CollectiveMainloopFwdSm80ILi8ELi1ELb0EN4cute5tupleIJNS5_1CILi128EEENS7_ILi64EEENS7_ILi192EEEEEELi192ENS_10bfloat16_tEfNS_4arch4Sm80ELb0ELb0ELb1ELb1ELb1ELb1ELb1ELb1EEENS1_21CollectiveEpilogueFwdINS6_IJS8_SA_S9_EEENS6_IJNS7_ILi1EEESI_SI_EEESC_SE_Li256ELb1ELb1ELb1ELb0EEENS1_36VarlenDynamicPersistentTileSchedulerILi128ELi64ELi256ELi256ELb1ELb1ELb0ELb0ELb1ELb1EEEEEEEEEvNT_6ParamsE,@"STO_CUDA_ENTRY STV_DEFAULT"
_ZN7cutlass13device_kernelIN5flash19enable_sm80_to_sm89INS1_16FlashAttnFwdSm80INS1_25CollectiveMainloopFwdSm80ILi8ELi1ELb0EN4cute5tupleIJNS5_1CILi128EEENS7_ILi64EEENS7_ILi192EEEEEELi192ENS_10bfloat16_tEfNS_4arch4Sm80ELb0ELb0ELb1ELb1ELb1ELb1ELb1ELb1EEENS1_21CollectiveEpilogueFwdINS6_IJS8_SA_S9_EEENS6_IJNS7_ILi1EEESI_SI_EEESC_SE_Li256ELb1ELb1ELb1ELb0EEENS1_36VarlenDynamicPersistentTileSchedulerILi128ELi64ELi256ELi256ELb1ELb1ELb0ELb0ELb1ELb1EEEEEEEEEvNT_6ParamsE:
[----:B------:R-:W-:Y:S02]  /*0000*/  MOV R1, c[0x0][0x28] ;  /* 0x00000a0000017a02 */ /* 0x000fe40000000f00 */
[----:B------:R-:W1:Y:S01]  /*0010*/  S2R R2, SR_TID.X ;  /* 0x0000000000027919 */ /* 0x000e620000002100 */
[----:B------:R-:W-:Y:S01]  /*0020*/  ULDC.64 UR10, c[0x0][0x118] ;  /* 0x00004600000a7ab9 */ /* 0x000fe20000000a00 */
[----:B------:R-:W-:Y:S02]  /*0030*/  IADD3 R1, R1, -0x60, RZ ;  /* 0xffffffa001017810 */ /* 0x000fe40007ffe0ff */
[----:B-1----:R-:W-:-:S06]  /*0040*/  SHF.R.U32.HI R0, RZ, 0x5, R2 ;  /* 0x00000005ff007819 */ /* 0x002fcc0000011602 */
[----:B------:R-:W1:Y:S02]  /*0050*/  SHFL.IDX PT, R0, R0, RZ, 0x1f ;  /* 0x00001fff00007589 */ /* 0x000e6400000e0000 */
[----:B-1----:R-:W1:Y:S02]  /*0060*/  R2UR UR9, R0 ;  /* 0x00000000000973c2 */ /* 0x002e6400000e0000 */
[----:B-1----:R-:W-:-:S13]  /*0070*/  ISETP.NE.AND P0, PT, RZ, UR9, PT ;  /* 0x00000009ff007c0c */ /* 0x002fda000bf05270 */
[----:B------:R-:W-:Y:S06]  /*0080*/  @P0 BAR.SYNC.DEFER_BLOCKING 0x5, 0x100 ;  /* 0x0144000000000b1d */ /* 0x000fec0000010000 */
[----:B------:R-:W1:Y:S04]  /*0090*/  @P0 LDS.128 R236, [0x18100] ;  /* 0x01810000ffec0984 */ /* 0x000e680000000c00 */
[----:B------:R-:W-:Y:S06]  /*00a0*/  @P0 BAR.ARV 0x4, 0x100 ;  /* 0x0104000000000b1d */ /* 0x000fec0000002000 */
[----:B------:R-:W-:Y:S05]  /*00b0*/  @P0 BRA `(.L_x_165) ;  /* 0x00000a7000000947 */ /* 0x000fea0003800000 */
[----:B------:R-:W-:Y:S01]  /*00c0*/  LOP3.LUT R14, R2, 0x1f, RZ, 0xc0, !PT ;  /* 0x0000001f020e7812 */ /* 0x000fe200078ec0ff */
        /* <DEDUP_REMOVED lines=8> */
[----:B------:R-:W2:Y:S04]  /*0150*/  @!P0 LDG.E R8, [R4.64] ;  /* 0x0000000a04088981 */ /* 0x000ea8000c1e1900 */
[----:B------:R-:W2:Y:S01]  /*0160*/  @!P0 LDG.E R7, [R2.64] ;  /* 0x0000000a02078981 */ /* 0x000ea2000c1e1900 */
[C---:B------:R-:W-:Y:S01]  /*0170*/  ISETP.NE.AND P5, PT, R14.reuse, RZ, PT ;  /* 0x000000ff0e00720c */ /* 0x040fe20003fa5270 */
[----:B------:R-:W3:Y:S01]  /*0180*/  S2UR UR4, SR_CTAID.X ;  /* 0x00000000000479c3 */ /* 0x000ee20000002500 */
[C---:B------:R-:W-:Y:S02]  /*0190*/  ISETP.GE.U32.AND P4, PT, R14.reuse, 0x2, PT ;  /* 0x000000020e00780c */ /* 0x040fe40003f86070 */
[----:B------:R-:W-:-:S02]  /*01a0*/  ISETP.GE.U32.AND P3, PT, R14, 0x4, PT ;  /* 0x000000040e00780c */ /* 0x000fc40003f66070 */
[C---:B------:R-:W-:Y:S02]  /*01b0*/  ISETP.GE.U32.AND P2, PT, R14.reuse, 0x8, PT ;  /* 0x000000080e00780c */ /* 0x040fe40003f46070 */
[----:B------:R-:W-:Y:S01]  /*01c0*/  ISETP.GE.U32.AND P1, PT, R14, 0x10, PT ;  /* 0x000000100e00780c */ /* 0x000fe20003f26070 */
[----:B--2---:R-:W-:-:S05]  /*01d0*/  IMAD R4, R8, R7, RZ ;  /* 0x0000000708047224 */ /* 0x004fca00078e02ff */
[----:B------:R-:W2:Y:S02]  /*01e0*/  SHFL.UP PT, R0, R4, 0x1, RZ ;  /* 0x0420000004007989 */ /* 0x000ea400000e00ff */
[----:B--2---:R-:W-:-:S05]  /*01f0*/  SEL R0, R0, RZ, P5 ;  /* 0x000000ff00007207 */ /* 0x004fca0002800000 */
[----:B------:R-:W-:-:S05]  /*0200*/  IMAD.IADD R4, R4, 0x1, R0 ;  /* 0x0000000104047824 */ /* 0x000fca00078e0200 */
        /* <DEDUP_REMOVED lines=12> */
[----:B------:R-:W2:Y:S02]  /*02d0*/  SHFL.IDX PT, R6, R4, 0x1f, 0x1f ;  /* 0x03e01f0004067f89 */ /* 0x000ea400000e0000 */
[----:B--2---:R-:W-:-:S04]  /*02e0*/  IMAD R6, R6, c[0x0][0x538], RZ ;  /* 0x00014e0006067a24 */ /* 0x004fc800078e02ff */
[----:B------:R-:W-:Y:S01]  /*02f0*/  IMAD.MOV.U32 R0, RZ, RZ, R6 ;  /* 0x000000ffff007224 */ /* 0x000fe200078e0006 */
[----:B---3--:R-:W-:-:S13]  /*0300*/  ISETP.GT.AND P0, PT, R6, UR4, PT ;  /* 0x0000000406007c0c */ /* 0x008fda000bf04270 */
[----:B------:R-:W-:Y:S05]  /*0310*/  @P0 BRA `(.L_x_166) ;  /* 0x0000027000000947 */ /* 0x000fea0003800000 */
[----:B------:R-:W-:Y:S02]  /*0320*/  MOV R6, R0 ;  /* 0x0000000000067202 */ /* 0x000fe40000000f00 */
[----:B------:R-:W-:-:S04]  /*0330*/  MOV R9, RZ ;  /* 0x000000ff00097202 */ /* 0x000fc80000000f00 */
.L_x_170:
        /* <DEDUP_REMOVED lines=12> */
[----:B------:R-:W2:Y:S04]  /*0400*/  @!P0 LDG.E R8, [R4.64] ;  /* 0x0000000a04088981 */ /* 0x000ea8000c1e1900 */
[----:B------:R-:W2:Y:S02]  /*0410*/  @!P0 LDG.E R7, [R2.64] ;  /* 0x0000000a02078981 */ /* 0x000ea4000c1e1900 */
[----:B--2---:R-:W-:Y:S01]  /*0420*/  IMAD R5, R8, R7, RZ ;  /* 0x0000000708057224 */ /* 0x004fe200078e02ff */
[----:B------:R-:W-:Y:S05]  /*0430*/  BRA.DIV ~URZ, `(.L_x_168) ;  /* 0x000183827f007947 */ /* 0x000fea000b800000 */
[----:B------:R2:W3:Y:S02]  /*0440*/  SHFL.UP PT, R0, R5, 0x1, RZ ;  /* 0x0420000005007989 */ /* 0x0004e400000e00ff */
.L_x_336:
[----:B---3--:R-:W-:-:S04]  /*0450*/  SEL R0, R0, RZ, P5 ;  /* 0x000000ff00007207 */ /* 0x008fc80002800000 */
[----:B--2---:R-:W-:Y:S01]  /*0460*/  IADD3 R5, R5, R0, RZ ;  /* 0x0000000005057210 */ /* 0x004fe20007ffe0ff */
[----:B------:R-:W-:Y:S05]  /*0470*/  BRA.DIV ~URZ, `(.L_x_169) ;  /* 0x000183a27f007947 */ /* 0x000fea000b800000 */
        /* <DEDUP_REMOVED lines=12> */
[----:B------:R2:W3:Y:S02]  /*0540*/  SHFL.IDX PT, R0, R4, 0x1f, 0x1f ;  /* 0x03e01f0004007f89 */ /* 0x0004e400000e0000 */
.L_x_337:
[----:B---3--:R-:W-:-:S05]  /*0550*/  IMAD R0, R0, c[0x0][0x538], RZ ;  /* 0x00014e0000007a24 */ /* 0x008fca00078e02ff */
[----:B------:R-:W-:-:S04]  /*0560*/  IADD3 R6, R0, R6, RZ ;  /* 0x0000000600067210 */ /* 0x000fc80007ffe0ff */
[----:B------:R-:W-:-:S13]  /*0570*/  ISETP.GT.AND P0, PT, R6, UR4, PT ;  /* 0x0000000406007c0c */ /* 0x000fda000bf04270 */
[----:B-12---:R-:W-:Y:S05]  /*0580*/  @!P0 BRA `(.L_x_170) ;  /* 0xfffffdb000008947 */ /* 0x006fea000383ffff */
.L_x_166:
[----:B------:R-:W-:-:S05]  /*0590*/  IADD3 R12, -R0, R6, RZ ;  /* 0x00000006000c7210 */ /* 0x000fca0007ffe1ff */
[----:B------:R-:W-:-:S05]  /*05a0*/  IMAD R0, R4, c[0x0][0x538], R12 ;  /* 0x00014e0004007a24 */ /* 0x000fca00078e020c */
[----:B------:R-:W-:Y:S01]  /*05b0*/  ISETP.GT.AND P0, PT, R0, UR4, PT ;  /* 0x0000000400007c0c */ /* 0x000fe2000bf04270 */
[----:B------:R-:W-:-:S12]  /*05c0*/  BRA.DIV ~URZ, `(.L_x_171) ;  /* 0x000184027f007947 */ /* 0x000fd8000b800000 */
[----:B------:R-:W-:-:S04]  /*05d0*/  VOTE.ANY R5, PT, !P0 ;  /* 0x0000000000057806 */ /* 0x000fc800040e0100 */
.L_x_338:
[----:B------:R2:W3:Y:S01]  /*05e0*/  POPC R13, R5 ;  /* 0x00000005000d7309 */ /* 0x0004e20000000000 */
[----:B------:R-:W-:Y:S05]  /*05f0*/  BRA.DIV ~URZ, `(.L_x_172) ;  /* 0x000184227f007947 */ /* 0x000fea000b800000 */
[----:B---3--:R3:W4:Y:S01]  /*0600*/  SHFL.IDX PT, R11, R8, R13, 0x1f ;  /* 0x00001f0d080b7589 */ /* 0x00872200000e0000 */
[----:B------:R-:W-:-:S03]  /*0610*/  MOV R6, RZ ;  /* 0x000000ff00067202 */ /* 0x000fc60000000f00 */
[----:B------:R3:W2:Y:S04]  /*0620*/  SHFL.IDX PT, R10, R7, R13, 0x1f ;  /* 0x00001f0d070a7589 */ /* 0x0006a800000e0000 */
.L_x_339:
[----:B------:R-:W-:Y:S01]  /*0630*/  ISETP.NE.AND P0, PT, R5, RZ, PT ;  /* 0x000000ff0500720c */ /* 0x000fe20003f05270 */
[----:B------:R-:W-:-:S12]  /*0640*/  BSSY B0, `(.L_x_173) ;  /* 0x0000005000007945 */ /* 0x000fd80003800000 */
[----:B------:R-:W-:Y:S05]  /*0650*/  @!P0 BRA `(.L_x_174) ;  /* 0x0000003000008947 */ /* 0x000fea0003800000 */
[----:B------:R-:W-:Y:S01]  /*0660*/  IADD3 R28, R13, -0x1, RZ ;  /* 0xffffffff0d1c7810 */ /* 0x000fe20007ffe0ff */
[----:B------:R-:W-:Y:S05]  /*0670*/  BRA.DIV ~URZ, `(.L_x_175) ;  /* 0x000184827f007947 */ /* 0x000fea000b800000 */
[----:B------:R3:W4:Y:S02]  /*0680*/  SHFL.IDX PT, R6, R4, R28, 0x1f ;  /* 0x00001f1c04067589 */ /* 0x00072400000e0000 */
.L_x_174:
[----:B------:R-:W-:Y:S05]  /*0690*/  BSYNC B0 ;  /* 0x0000000000007941 */ /* 0x000fea0003800000 */
.L_x_173:
[----:B----4-:R-:W-:Y:S01]  /*06a0*/  IABS R0, R11 ;  /* 0x0000000b00007213 */ /* 0x010fe20000000000 */
[----:B-1----:R-:W-:Y:S02]  /*06b0*/  IMAD R236, R6, c[0x0][0x538], R12 ;  /* 0x00014e0006ec7a24 */ /* 0x002fe400078e020c */
[----:B------:R-:W-:Y:S02]  /*06c0*/  IMAD.IADD R239, R13, 0x1, R9 ;  /* 0x000000010def7824 */ /* 0x000fe400078e0209 */
[----:B--2---:R-:W-:Y:S01]  /*06d0*/  IMAD.MOV.U32 R5, RZ, RZ, R0 ;  /* 0x000000ffff057224 */ /* 0x004fe200078e0000 */
[----:B------:R-:W-:Y:S02]  /*06e0*/  IABS R0, R10 ;  /* 0x0000000a00007213 */ /* 0x000fe40000000000 */
[----:B------:R-:W-:Y:S01]  /*06f0*/  IADD3 R12, -R236, UR4, RZ ;  /* 0x00000004ec0c7c10 */ /* 0x000fe2000fffe1ff */
[----:B------:R-:W1:Y:S02]  /*0700*/  I2F.RP R2, R5 ;  /* 0x0000000500027306 */ /* 0x000e640000209400 */
[----:B---3--:R-:W-:Y:S01]  /*0710*/  IMAD.MOV.U32 R7, RZ, RZ, R0 ;  /* 0x000000ffff077224 */ /* 0x008fe200078e0000 */
        /* <DEDUP_REMOVED lines=57> */
.L_x_167:
[----:B-1----:R-:W-:Y:S01]  /*0ab0*/  IMAD.MOV.U32 R237, RZ, RZ, RZ ;  /* 0x000000ffffed7224 */ /* 0x002fe200078e00ff */
[----:B------:R-:W-:Y:S01]  /*0ac0*/  MOV R238, RZ ;  /* 0x000000ff00ee7202 */ /* 0x000fe20000000f00 */
[----:B------:R-:W-:Y:S01]  /*0ad0*/  IMAD.U32 R236, RZ, RZ, UR4 ;  /* 0x00000004ffec7e24 */ /* 0x000fe2000f8e00ff */
[----:B------:R-:W-:Y:S02]  /*0ae0*/  MOV R239, c[0x0][0x53c] ;  /* 0x00014f0000ef7a02 */ /* 0x000fe40000000f00 */
.L_x_176:
[----:B------:R-:W-:Y:S01]  /*0af0*/  ISETP.NE.AND P0, PT, R14, RZ, PT ;  /* 0x000000ff0e00720c */ /* 0x000fe20003f05270 */
[----:B------:R-:W-:-:S12]  /*0b00*/  WARPSYNC 0xffffffff ;  /* 0xffffffff00007948 */ /* 0x000fd80003800000 */
[----:B------:R1:W-:Y:S04]  /*0b10*/  @!P0 STS.128 [0x18100], R236 ;  /* 0x018100ecff008388 */ /* 0x0003e80000000c00 */
[----:B------:R-:W-:Y:S06]  /*0b20*/  BAR.ARV 0x5, 0x100 ;  /* 0x0144000000007b1d */ /* 0x000fec0000002000 */
.L_x_165:
[----:B-1----:R-:W-:-:S13]  /*0b30*/  ISETP.GE.AND P0, PT, R239, c[0x0][0x53c], PT ;  /* 0x00014f00ef007a0c */ /* 0x002fda0003f06270 */
[----:B------:R-:W-:Y:S05]  /*0b40*/  @P0 EXIT ;  /* 0x000000000000094d */ /* 0x000fea0003800000 */
[----:B------:R-:W1:Y:S01]  /*0b50*/  S2R R13, SR_TID.X ;  /* 0x00000000000d7919 */ /* 0x000e620000002100 */
[----:B------:R-:W-:Y:S01]  /*0b60*/  IMAD.MOV.U32 R20, RZ, RZ, 0x20 ;  /* 0x00000020ff147424 */ /* 0x000fe200078e00ff */
[----:B------:R-:W-:Y:S02]  /*0b70*/  ULDC UR4, c[0x0][0x2ac] ;  /* 0x0000ab0000047ab9 */ /* 0x000fe40000000800 */
[----:B------:R-:W-:Y:S02]  /*0b80*/  ULDC UR8, c[0x0][0x1d0] ;  /* 0x0000740000087ab9 */ /* 0x000fe40000000800 */
[----:B------:R-:W-:Y:S01]  /*0b90*/  UIMAD UR8, UR4, UR8, URZ ;  /* 0x00000008040872a4 */ /* 0x000fe2000f8e023f */
[----:B-1----:R-:W-:-:S04]  /*0ba0*/  SHF.R.S32.HI R12, RZ, 0x1f, R13 ;  /* 0x0000001fff0c7819 */ /* 0x002fc8000001140d */
[CC--:B------:R-:W-:Y:S02]  /*0bb0*/  LEA.HI R9, R12.reuse, R13.reuse, RZ, 0x3 ;  /* 0x0000000d0c097211 */ /* 0x0c0fe400078f18ff */
[----:B------:R-:W-:Y:S02]  /*0bc0*/  LEA.HI R2, R12, R13, RZ, 0x4 ;  /* 0x0000000d0c027211 */ /* 0x000fe400078f20ff */
[----:B------:R-:W-:Y:S02]  /*0bd0*/  SHF.R.S32.HI R246, RZ, 0x3, R9 ;  /* 0x00000003fff67819 */ /* 0x000fe40000011409 */
[----:B------:R-:W-:Y:S02]  /*0be0*/  LOP3.LUT R4, R9, 0xfffffff8, RZ, 0xc0, !PT ;  /* 0xfffffff809047812 */ /* 0x000fe400078ec0ff */
[----:B------:R-:W-:Y:S01]  /*0bf0*/  SHF.R.S32.HI R3, RZ, 0x4, R2 ;  /* 0x00000004ff037819 */ /* 0x000fe20000011402 */
[----:B------:R-:W-:Y:S01]  /*0c00*/  IMAD.SHL.U32 R6, R246, 0x40, RZ ;  /* 0x00000040f6067824 */ /* 0x000fe200078e00ff */
[C---:B------:R-:W-:Y:S01]  /*0c10*/  LOP3.LUT R0, R2.reuse, 0xfffffff0, RZ, 0xc0, !PT ;  /* 0xfffffff002007812 */ /* 0x040fe200078ec0ff */
[----:B------:R-:W-:Y:S01]  /*0c20*/  IMAD.IADD R10, R13, 0x1, -R4 ;  /* 0x000000010d0a7824 */ /* 0x000fe200078e0a04 */
[----:B------:R-:W-:-:S03]  /*0c30*/  LEA.HI R5, R2, R3, RZ, 0x1 ;  /* 0x0000000302057211 */ /* 0x000fc600078f08ff */
[----:B------:R-:W-:Y:S01]  /*0c40*/  IMAD.IADD R2, R13, 0x1, -R0 ;  /* 0x000000010d027824 */ /* 0x000fe200078e0a00 */
[----:B------:R-:W-:Y:S01]  /*0c50*/  LOP3.LUT R0, R6, 0x1c0, RZ, 0xc0, !PT ;  /* 0x000001c006007812 */ /* 0x000fe200078ec0ff */
[C---:B------:R-:W-:Y:S01]  /*0c60*/  IMAD.SHL.U32 R210, R10.reuse, 0x8, RZ ;  /* 0x000000080ad27824 */ /* 0x040fe200078e00ff */
[----:B------:R-:W-:Y:S01]  /*0c70*/  LOP3.LUT R5, R5, 0xfffffffe, RZ, 0xc0, !PT ;  /* 0xfffffffe05057812 */ /* 0x000fe200078ec0ff */
[C---:B------:R-:W-:Y:S01]  /*0c80*/  IMAD.SHL.U32 R7, R10.reuse, 0x40, RZ ;  /* 0x000000400a077824 */ /* 0x040fe200078e00ff */
[----:B------:R-:W-:Y:S01]  /*0c90*/  SHF.R.S32.HI R8, RZ, 0x1f, R2 ;  /* 0x0000001fff087819 */ /* 0x000fe20000011402 */
[----:B------:R-:W-:Y:S01]  /*0ca0*/  IMAD R213, R10, 0x20, R246 ;  /* 0x000000200ad57824 */ /* 0x000fe200078e02f6 */
[----:B------:R-:W-:Y:S01]  /*0cb0*/  LOP3.LUT R6, R0, 0x38, R210, 0xf8, !PT ;  /* 0x0000003800067812 */ /* 0x000fe200078ef8d2 */
[----:B------:R-:W-:Y:S01]  /*0cc0*/  IMAD.IADD R11, R3, 0x1, -R5 ;  /* 0x00000001030b7824 */ /* 0x000fe200078e0a05 */
[----:B------:R-:W-:Y:S02]  /*0cd0*/  SHF.R.U32.HI R4, RZ, 0x3, R0 ;  /* 0x00000003ff047819 */ /* 0x000fe40000011600 */
[----:B------:R-:W-:-:S02]  /*0ce0*/  LEA.HI R14, R8, R2, RZ, 0x3 ;  /* 0x00000002080e7211 */ /* 0x000fc400078f18ff */
[----:B------:R-:W-:Y:S02]  /*0cf0*/  LOP3.LUT R0, R7, 0x1c0, RZ, 0xc0, !PT ;  /* 0x000001c007007812 */ /* 0x000fe400078ec0ff */
[----:B------:R-:W-:Y:S02]  /*0d00*/  LOP3.LUT R4, R6, R4, RZ, 0x3c, !PT ;  /* 0x0000000406047212 */ /* 0x000fe400078e3cff */
[-C--:B------:R-:W-:Y:S02]  /*0d10*/  LEA.HI R7, R12, R13.reuse, RZ, 0x6 ;  /* 0x0000000d0c077211 */ /* 0x080fe400078f30ff */
[----:B------:R-:W-:Y:S02]  /*0d20*/  LOP3.LUT R6, R14, 0xfffffff8, RZ, 0xc0, !PT ;  /* 0xfffffff80e067812 */ /* 0x000fe400078ec0ff */
[----:B------:R-:W-:Y:S02]  /*0d30*/  LOP3.LUT R5, R0, 0x8, R9, 0xf8, !PT ;  /* 0x0000000800057812 */ /* 0x000fe400078ef809 */
[----:B------:R-:W-:Y:S01]  /*0d40*/  SHF.R.U32.HI R3, RZ, 0x3, R0 ;  /* 0x00000003ff037819 */ /* 0x000fe20000011600 */
[----:B------:R-:W-:Y:S01]  /*0d50*/  IMAD.SHL.U32 R0, R7, 0x8, RZ ;  /* 0x0000000807007824 */ /* 0x000fe200078e00ff */
[----:B------:R-:W-:Y:S01]  /*0d60*/  IADD3 R207, R210, 0x40, RZ ;  /* 0x00000040d2cf7810 */ /* 0x000fe20007ffe0ff */
[----:B------:R-:W-:Y:S01]  /*0d70*/  IMAD.IADD R9, R2, 0x1, -R6 ;  /* 0x0000000102097824 */ /* 0x000fe200078e0a06 */
[----:B------:R-:W-:-:S02]  /*0d80*/  LEA.HI R6, R12, R13, RZ, 0x2 ;  /* 0x0000000d0c067211 */ /* 0x000fc400078f10ff */
[----:B------:R-:W-:Y:S02]  /*0d90*/  LOP3.LUT R15, R5, R3, RZ, 0x3c, !PT ;  /* 0x00000003050f7212 */ /* 0x000fe400078e3cff */
[----:B------:R-:W-:Y:S02]  /*0da0*/  LOP3.LUT R191, R4, 0x7ffffe00, R0, 0xf8, !PT ;  /* 0x7ffffe0004bf7812 */ /* 0x000fe400078ef800 */
[----:B------:R-:W-:Y:S02]  /*0db0*/  LEA.HI R2, R12, R13, RZ, 0x5 ;  /* 0x0000000d0c027211 */ /* 0x000fe400078f28ff */
[--C-:B------:R-:W-:Y:S01]  /*0dc0*/  SHF.R.S32.HI R209, RZ, 0x2, R6.reuse ;  /* 0x00000002ffd17819 */ /* 0x100fe20000011406 */
[----:B------:R-:W-:Y:S01]  /*0dd0*/  IMAD.SHL.U32 R191, R191, 0x2, RZ ;  /* 0x00000002bfbf7824 */ /* 0x000fe200078e00ff */
[----:B------:R-:W-:Y:S02]  /*0de0*/  SHF.R.S32.HI R0, RZ, 0x1f, R6 ;  /* 0x0000001fff007819 */ /* 0x000fe40000011406 */
[----:B------:R-:W-:-:S02]  /*0df0*/  LOP3.LUT R5, R6, 0xfffffffc, RZ, 0xc0, !PT ;  /* 0xfffffffc06057812 */ /* 0x000fc400078ec0ff */
[--C-:B------:R-:W-:Y:S02]  /*0e00*/  SHF.R.S32.HI R4, RZ, 0x5, R2.reuse ;  /* 0x00000005ff047819 */ /* 0x100fe40000011402 */
[----:B------:R-:W-:Y:S01]  /*0e10*/  SHF.R.S32.HI R3, RZ, 0x1f, R2 ;  /* 0x0000001fff037819 */ /* 0x000fe20000011402 */
[----:B------:R-:W-:Y:S01]  /*0e20*/  IMAD.IADD R235, R13, 0x1, -R5 ;  /* 0x000000010deb7824 */ /* 0x000fe200078e0a05 */
[----:B------:R-:W-:Y:S01]  /*0e30*/  LEA.HI R0, R0, R209, RZ, 0x3 ;  /* 0x000000d100007211 */ /* 0x000fe200078f18ff */
[----:B------:R-:W-:Y:S01]  /*0e40*/  IMAD.SHL.U32 R219, R4, 0x200, RZ ;  /* 0x0000020004db7824 */ /* 0x000fe200078e00ff */
[----:B------:R-:W-:Y:S01]  /*0e50*/  LOP3.LUT R2, R2, 0xffffffe0, RZ, 0xc0, !PT ;  /* 0xffffffe002027812 */ /* 0x000fe200078ec0ff */
[----:B------:R-:W-:Y:S01]  /*0e60*/  IMAD.SHL.U32 R106, R235, 0x4, RZ ;  /* 0x00000004eb6a7824 */ /* 0x000fe200078e00ff */
[----:B------:R-:W-:Y:S01]  /*0e70*/  LEA.HI R3, R3, R4, RZ, 0x3 ;  /* 0x0000000403037211 */ /* 0x000fe200078f18ff */
[----:B------:R-:W-:Y:S01]  /*0e80*/  IMAD.SHL.U32 R100, R235, 0x8, RZ ;  /* 0x00000008eb647824 */ /* 0x000fe200078e00ff */
[----:B------:R-:W-:Y:S01]  /*0e90*/  LOP3.LUT R0, R0, 0xfffffff8, RZ, 0xc0, !PT ;  /* 0xfffffff800007812 */ /* 0x000fe200078ec0ff */
[----:B------:R-:W-:Y:S01]  /*0ea0*/  IMAD.IADD R24, R13, 0x1, -R2 ;  /* 0x000000010d187824 */ /* 0x000fe200078e0a02 */
[----:B------:R-:W-:Y:S01]  /*0eb0*/  LOP3.LUT R2, R3, 0xffffff8, RZ, 0xc0, !PT ;  /* 0x0ffffff803027812 */ /* 0x000fe200078ec0ff */
[----:B------:R-:W-:Y:S01]  /*0ec0*/  IMAD.SHL.U32 R13, R4, 0x400, RZ ;  /* 0x00000400040d7824 */ /* 0x000fe200078e00ff */
[----:B------:R-:W-:Y:S01]  /*0ed0*/  IADD3 R140, R106, 0x20, RZ ;  /* 0x000000206a8c7810 */ /* 0x000fe20007ffe0ff */
[----:B------:R-:W-:Y:S01]  /*0ee0*/  IMAD.IADD R3, R209, 0x1, -R0 ;  /* 0x00000001d1037824 */ /* 0x000fe200078e0a00 */
[----:B------:R-:W-:Y:S01]  /*0ef0*/  SHF.R.S32.HI R5, RZ, 0x1f, R24 ;  /* 0x0000001fff057819 */ /* 0x000fe20000011418 */
[----:B------:R-:W-:Y:S01]  /*0f00*/  IMAD.IADD R7, R4, 0x1, -R2 ;  /* 0x0000000104077824 */ /* 0x000fe200078e0a02 */
[C---:B------:R-:W-:Y:S01]  /*0f10*/  IADD3 R105, R106.reuse, 0x40, RZ ;  /* 0x000000406a697810 */ /* 0x040fe20007ffe0ff */
[----:B------:R-:W-:Y:S01]  /*0f20*/  IMAD.IADD R2, R106, 0x1, R140 ;  /* 0x000000016a027824 */ /* 0x000fe200078e028c */
[----:B------:R-:W-:-:S02]  /*0f30*/  LOP3.LUT R8, R3, 0x1, RZ, 0xc0, !PT ;  /* 0x0000000103087812 */ /* 0x000fc400078ec0ff */
[----:B------:R-:W-:Y:S01]  /*0f40*/  LEA.HI R16, R5, R24, RZ, 0x2 ;  /* 0x0000001805107211 */ /* 0x000fe200078f10ff */
[----:B------:R-:W-:Y:S01]  /*0f50*/  IMAD.IADD R0, R106, 0x1, R105 ;  /* 0x000000016a007824 */ /* 0x000fe200078e0269 */
[----:B------:R-:W-:Y:S02]  /*0f60*/  ISETP.NE.U32.AND P0, PT, R8, 0x1, PT ;  /* 0x000000010800780c */ /* 0x000fe40003f05070 */
[----:B------:R-:W-:Y:S02]  /*0f70*/  SHF.R.S32.HI R6, RZ, 0x1f, R2 ;  /* 0x0000001fff067819 */ /* 0x000fe40000011402 */
[C---:B------:R-:W-:Y:S01]  /*0f80*/  R2P PR, R3.reuse, 0x6 ;  /* 0x0000000603007804 */ /* 0x040fe20000000000 */
[----:B------:R-:W-:Y:S01]  /*0f90*/  IMAD.SHL.U32 R3, R3, 0x40, RZ ;  /* 0x0000004003037824 */ /* 0x000fe200078e00ff */
[----:B------:R-:W-:Y:S02]  /*0fa0*/  SHF.R.S32.HI R5, RZ, 0x2, R16 ;  /* 0x00000002ff057819 */ /* 0x000fe40000011410 */
[----:B------:R-:W-:-:S02]  /*0fb0*/  LEA.HI R215, R6, R2, RZ, 0x3 ;  /* 0x0000000206d77211 */ /* 0x000fc400078f18ff */
[----:B------:R-:W-:Y:S01]  /*0fc0*/  LEA.HI R12, R6, R2, RZ, 0x6 ;  /* 0x00000002060c7211 */ /* 0x000fe200078f30ff */
[----:B------:R-:W-:Y:S01]  /*0fd0*/  IMAD.SHL.U32 R2, R9, 0x40, RZ ;  /* 0x0000004009027824 */ /* 0x000fe200078e00ff */
[----:B------:R-:W-:Y:S01]  /*0fe0*/  IADD3 R17, R209, 0x40, RZ ;  /* 0x00000040d1117810 */ /* 0x000fe20007ffe0ff */
[----:B------:R-:W-:Y:S01]  /*0ff0*/  IMAD R23, R7, 0x10, R5 ;  /* 0x0000001007177824 */ /* 0x000fe200078e0205 */
[----:B------:R-:W-:Y:S01]  /*1000*/  LOP3.LUT R216, R3, 0x1c0, RZ, 0xc0, !PT ;  /* 0x000001c003d87812 */ /* 0x000fe200078ec0ff */
[----:B------:R-:W-:Y:S01]  /*1010*/  IMAD.SHL.U32 R3, R11, 0x8, RZ ;  /* 0x000000080b037824 */ /* 0x000fe200078e00ff */
[----:B------:R-:W-:Y:S02]  /*1020*/  SHF.R.S32.HI R5, RZ, 0x1f, R0 ;  /* 0x0000001fff057819 */ /* 0x000fe40000011400 */
[----:B------:R-:W-:Y:S01]  /*1030*/  LOP3.LUT R2, R2, 0x1c0, RZ, 0xc0, !PT ;  /* 0x000001c002027812 */ /* 0x000fe200078ec0ff */
[----:B------:R-:W-:Y:S01]  /*1040*/  STL [R1+0x54], R23 ;  /* 0x0000541701007387 */ /* 0x000fe20000100800 */
[----:B------:R-:W-:-:S02]  /*1050*/  LOP3.LUT P6, RZ, R9, 0x2, RZ, 0xc0, !PT ;  /* 0x0000000209ff7812 */ /* 0x000fc400078cc0ff */
[----:B------:R-:W-:Y:S02]  /*1060*/  LOP3.LUT P5, RZ, R9, 0x4, RZ, 0xc0, !PT ;  /* 0x0000000409ff7812 */ /* 0x000fe400078ac0ff */
[----:B------:R-:W-:Y:S02]  /*1070*/  SHF.R.S32.HI R9, RZ, 0x1f, R17 ;  /* 0x0000001fff097819 */ /* 0x000fe40000011411 */
[----:B------:R-:W-:Y:S02]  /*1080*/  SHF.R.U32.HI R218, RZ, 0x3, R216 ;  /* 0x00000003ffda7819 */ /* 0x000fe400000116d8 */
[CC--:B------:R-:W-:Y:S02]  /*1090*/  LEA.HI R214, R5.reuse, R0.reuse, RZ, 0x3 ;  /* 0x0000000005d67211 */ /* 0x0c0fe400078f18ff */
[----:B------:R-:W-:Y:S01]  /*10a0*/  LEA.HI R8, R5, R0, RZ, 0x6 ;  /* 0x0000000005087211 */ /* 0x000fe200078f30ff */
[----:B------:R-:W-:Y:S01]  /*10b0*/  IMAD R0, R11, 0x200, R15 ;  /* 0x000002000b007824 */ /* 0x000fe200078e020f */
[----:B------:R-:W-:Y:S01]  /*10c0*/  LOP3.LUT R6, R2, 0x8, R3, 0xf8, !PT ;  /* 0x0000000802067812 */ /* 0x000fe200078ef803 */
[----:B------:R-:W-:Y:S01]  /*10d0*/  IMAD.SHL.U32 R3, R17, 0x40, RZ ;  /* 0x0000004011037824 */ /* 0x000fe200078e00ff */
[----:B------:R-:W-:Y:S01]  /*10e0*/  SHF.R.U32.HI R5, RZ, 0x3, R2 ;  /* 0x00000003ff057819 */ /* 0x000fe20000011602 */
[----:B------:R-:W-:Y:S01]  /*10f0*/  IMAD R11, R235, 0x2, R13 ;  /* 0x00000002eb0b7824 */ /* 0x000fe200078e020d */
[----:B------:R-:W-:-:S02]  /*1100*/  LEA.HI R2, R9, R17, RZ, 0x3 ;  /* 0x0000001109027211 */ /* 0x000fc400078f18ff */
[----:B------:R-:W-:Y:S02]  /*1110*/  LOP3.LUT R7, R218, R216, RZ, 0xfc, !PT ;  /* 0x000000d8da077212 */ /* 0x000fe400078efcff */
[----:B------:R-:W-:Y:S01]  /*1120*/  LOP3.LUT R25, R3, 0x1c0, RZ, 0xc0, !PT ;  /* 0x000001c003197812 */ /* 0x000fe200078ec0ff */
[----:B------:R-:W-:Y:S01]  /*1130*/  IMAD.SHL.U32 R2, R2, 0x40, RZ ;  /* 0x0000004002027824 */ /* 0x000fe200078e00ff */
[----:B------:R-:W-:Y:S01]  /*1140*/  IADD3 R143, R106, 0x10, RZ ;  /* 0x000000106a8f7810 */ /* 0x000fe20007ffe0ff */
[----:B------:R-:W-:Y:S01]  /*1150*/  IMAD.IADD R19, R11, 0x1, R7 ;  /* 0x000000010b137824 */ /* 0x000fe200078e0207 */
[----:B------:R-:W-:Y:S01]  /*1160*/  LOP3.LUT R7, R6, R5, RZ, 0x3c, !PT ;  /* 0x0000000506077212 */ /* 0x000fe200078e3cff */
[----:B------:R-:W-:Y:S01]  /*1170*/  IMAD.SHL.U32 R3, R12, 0x80, RZ ;  /* 0x000000800c037824 */ /* 0x000fe200078e00ff */
[----:B------:R-:W-:Y:S01]  /*1180*/  SHF.R.U32.HI R22, RZ, 0x3, R25 ;  /* 0x00000003ff167819 */ /* 0x000fe20000011619 */
[----:B------:R-:W-:Y:S01]  /*1190*/  IMAD.SHL.U32 R11, R14, 0x40, RZ ;  /* 0x000000400e0b7824 */ /* 0x000fe200078e00ff */
[----:B------:R-:W-:-:S02]  /*11a0*/  LOP3.LUT R5, R216, 0x38, R215, 0xf8, !PT ;  /* 0x00000038d8057812 */ /* 0x000fc400078ef8d7 */
[C---:B------:R-:W-:Y:S02]  /*11b0*/  LOP3.LUT R4, R25.reuse, 0x38, R215, 0xf8, !PT ;  /* 0x0000003819047812 */ /* 0x040fe400078ef8d7 */
[----:B------:R-:W-:Y:S01]  /*11c0*/  LOP3.LUT R21, R2, 0xfffffe00, RZ, 0xc0, !PT ;  /* 0xfffffe0002157812 */ /* 0x000fe200078ec0ff */
[----:B------:R-:W-:Y:S01]  /*11d0*/  IMAD.SHL.U32 R2, R8, 0x80, RZ ;  /* 0x0000008008027824 */ /* 0x000fe200078e00ff */
[--C-:B------:R-:W-:Y:S02]  /*11e0*/  LOP3.LUT R6, R216, 0x38, R214.reuse, 0xf8, !PT ;  /* 0x00000038d8067812 */ /* 0x100fe400078ef8d6 */
[----:B------:R-:W-:Y:S01]  /*11f0*/  LOP3.LUT R9, R25, 0x38, R214, 0xf8, !PT ;  /* 0x0000003819097812 */ /* 0x000fe200078ef8d6 */
[----:B------:R-:W-:Y:S01]  /*1200*/  STL [R1+0x10], R21 ;  /* 0x0000101501007387 */ /* 0x000fe20000100800 */
[----:B------:R-:W-:Y:S02]  /*1210*/  LOP3.LUT R3, R3, 0xffffe000, RZ, 0xc0, !PT ;  /* 0xffffe00003037812 */ /* 0x000fe400078ec0ff */
[----:B------:R-:W-:-:S02]  /*1220*/  LOP3.LUT R8, R5, R218, RZ, 0x3c, !PT ;  /* 0x000000da05087212 */ /* 0x000fc400078e3cff */
[----:B------:R-:W-:Y:S02]  /*1230*/  LOP3.LUT R4, R4, R22, RZ, 0x3c, !PT ;  /* 0x0000001604047212 */ /* 0x000fe400078e3cff */
[----:B------:R-:W-:Y:S02]  /*1240*/  LOP3.LUT R2, R2, 0xffffe000, RZ, 0xc0, !PT ;  /* 0xffffe00002027812 */ /* 0x000fe400078ec0ff */
[----:B------:R-:W-:Y:S02]  /*1250*/  LOP3.LUT R6, R6, R218, RZ, 0x3c, !PT ;  /* 0x000000da06067212 */ /* 0x000fe400078e3cff */
[----:B------:R-:W-:Y:S02]  /*1260*/  LOP3.LUT R5, R9, R22, RZ, 0x3c, !PT ;  /* 0x0000001609057212 */ /* 0x000fe400078e3cff */
[-C--:B------:R-:W-:Y:S02]  /*1270*/  IADD3 R18, R8, R3.reuse, R219 ;  /* 0x0000000308127210 */ /* 0x080fe40007ffe0db */
[----:B------:R-:W-:-:S02]  /*1280*/  IADD3 R17, R4, R3, R21 ;  /* 0x0000000304117210 */ /* 0x000fc40007ffe015 */
[----:B------:R-:W-:Y:S02]  /*1290*/  LOP3.LUT R3, R11, 0xfffffe00, RZ, 0xc0, !PT ;  /* 0xfffffe000b037812 */ /* 0x000fe400078ec0ff */
[C---:B------:R-:W-:Y:S02]  /*12a0*/  LOP3.LUT P4, RZ, R10.reuse, 0x2, RZ, 0xc0, !PT ;  /* 0x000000020aff7812 */ /* 0x040fe4000788c0ff */
[----:B------:R-:W-:Y:S02]  /*12b0*/  LOP3.LUT P3, RZ, R10, 0x4, RZ, 0xc0, !PT ;  /* 0x000000040aff7812 */ /* 0x000fe4000786c0ff */
[----:B------:R-:W-:Y:S01]  /*12c0*/  LOP3.LUT R11, R25, 0x38, R100, 0xf8, !PT ;  /* 0x00000038190b7812 */ /* 0x000fe200078ef864 */
[----:B------:R-:W-:Y:S01]  /*12d0*/  IMAD.SHL.U32 R25, R143, 0x2, RZ ;  /* 0x000000028f197824 */ /* 0x000fe200078e00ff */
[----:B------:R-:W-:Y:S02]  /*12e0*/  IADD3 R142, R106, 0x30, RZ ;  /* 0x000000306a8e7810 */ /* 0x000fe40007ffe0ff */
[----:B------:R-:W-:Y:S01]  /*12f0*/  LOP3.LUT R10, R16, 0x7ffffffc, RZ, 0xc0, !PT ;  /* 0x7ffffffc100a7812 */ /* 0x000fe200078ec0ff */
[----:B------:R-:W-:Y:S01]  /*1300*/  IMAD.SHL.U32 R16, R140, 0x2, RZ ;  /* 0x000000028c107824 */ /* 0x000fe200078e00ff */
[-C--:B------:R-:W-:Y:S01]  /*1310*/  IADD3 R15, R6, R2.reuse, R219 ;  /* 0x00000002060f7210 */ /* 0x080fe20007ffe0db */
[----:B------:R-:W-:Y:S01]  /*1320*/  IMAD.SHL.U32 R26, R142, 0x2, RZ ;  /* 0x000000028e1a7824 */ /* 0x000fe200078e00ff */
[----:B------:R-:W-:Y:S01]  /*1330*/  IADD3 R14, R5, R2, R21 ;  /* 0x00000002050e7210 */ /* 0x000fe20007ffe015 */
[----:B------:R1:W-:Y:S01]  /*1340*/  STL [R1+0x40], R25 ;  /* 0x0000401901007387 */ /* 0x0003e20000100800 */
[----:B------:R-:W-:Y:S01]  /*1350*/  LEA.HI R2, R235, R235, RZ, 0x1 ;  /* 0x000000ebeb027211 */ /* 0x000fe200078f08ff */
[----:B------:R-:W-:Y:S01]  /*1360*/  IMAD.IADD R10, R24, 0x1, -R10 ;  /* 0x00000001180a7824 */ /* 0x000fe200078e0a0a */
[----:B------:R-:W-:Y:S01]  /*1370*/  IADD3 R141, R106, 0x50, RZ ;  /* 0x000000506a8d7810 */ /* 0x000fe20007ffe0ff */
[----:B------:R2:W-:Y:S01]  /*1380*/  STL [R1+0x44], R16 ;  /* 0x0000441001007387 */ /* 0x0005e20000100800 */
[----:B------:R-:W-:Y:S01]  /*1390*/  SHF.R.S32.HI R9, RZ, 0x1f, R143 ;  /* 0x0000001fff097819 */ /* 0x000fe2000001148f */
[----:B------:R-:W-:Y:S01]  /*13a0*/  IMAD.SHL.U32 R247, R10, 0x2, RZ ;  /* 0x000000020af77824 */ /* 0x000fe200078e00ff */
[CC--:B------:R-:W-:Y:S01]  /*13b0*/  IADD3 R4, R7.reuse, R3.reuse, R13 ;  /* 0x0000000307047210 */ /* 0x0c0fe20007ffe00d */
[----:B------:R3:W-:Y:S01]  /*13c0*/  STL [R1+0x48], R26 ;  /* 0x0000481a01007387 */ /* 0x0007e20000100800 */
[----:B------:R-:W-:Y:S01]  /*13d0*/  LOP3.LUT R5, R7, R3, RZ, 0xfc, !PT ;  /* 0x0000000307057212 */ /* 0x000fe200078efcff */
[----:B------:R-:W-:Y:S01]  /*13e0*/  IMAD.MOV.U32 R13, RZ, RZ, 0x40 ;  /* 0x00000040ff0d7424 */ /* 0x000fe200078e00ff */
[----:B------:R-:W-:-:S02]  /*13f0*/  SHF.R.S32.HI R8, RZ, 0x1f, R140 ;  /* 0x0000001fff087819 */ /* 0x000fc4000001148c */
[----:B------:R-:W-:Y:S02]  /*1400*/  LOP3.LUT R3, R2, 0x1ffffffe, RZ, 0xc0, !PT ;  /* 0x1ffffffe02037812 */ /* 0x000fe400078ec0ff */
[----:B------:R-:W-:Y:S02]  /*1410*/  SHF.R.S32.HI R7, RZ, 0x1f, R142 ;  /* 0x0000001fff077819 */ /* 0x000fe4000001148e */
[----:B------:R-:W-:Y:S01]  /*1420*/  SHF.L.U64.HI R9, R143, 0x1, R9 ;  /* 0x000000018f097819 */ /* 0x000fe20000010209 */
[----:B------:R-:W-:Y:S01]  /*1430*/  IMAD.IADD R12, R235, 0x1, -R3 ;  /* 0x00000001eb0c7824 */ /* 0x000fe200078e0a03 */
[----:B------:R-:W-:Y:S02]  /*1440*/  SHF.L.U64.HI R8, R140, 0x1, R8 ;  /* 0x000000018c087819 */ /* 0x000fe40000010208 */
[----:B------:R-:W-:Y:S02]  /*1450*/  SHF.L.U64.HI R7, R142, 0x1, R7 ;  /* 0x000000018e077819 */ /* 0x000fe40000010207 */
[----:B------:R-:W-:Y:S01]  /*1460*/  SHF.R.S32.HI R6, RZ, 0x1f, R105 ;  /* 0x0000001fff067819 */ /* 0x000fe20000011469 */
[----:B-1----:R-:W-:Y:S01]  /*1470*/  IMAD.SHL.U32 R25, R105, 0x2, RZ ;  /* 0x0000000269197824 */ /* 0x002fe200078e00ff */
[----:B------:R-:W-:-:S02]  /*1480*/  SHF.R.S32.HI R3, RZ, 0x1f, R141 ;  /* 0x0000001fff037819 */ /* 0x000fc4000001148d */
[----:B------:R-:W-:Y:S01]  /*1490*/  SHF.L.U64.HI R6, R105, 0x1, R6 ;  /* 0x0000000169067819 */ /* 0x000fe20000010206 */
[C---:B--2---:R-:W-:Y:S01]  /*14a0*/  IMAD.SHL.U32 R16, R141.reuse, 0x2, RZ ;  /* 0x000000028d107824 */ /* 0x044fe200078e00ff */
[----:B------:R-:W-:Y:S01]  /*14b0*/  STL [R1+0x4c], R25 ;  /* 0x00004c1901007387 */ /* 0x000fe20000100800 */
[----:B------:R-:W-:Y:S02]  /*14c0*/  SHF.L.U64.HI R3, R141, 0x1, R3 ;  /* 0x000000018d037819 */ /* 0x000fe40000010203 */
[----:B------:R-:W-:Y:S01]  /*14d0*/  LOP3.LUT R11, R21, R11, R22, 0xf6, !PT ;  /* 0x0000000b150b7212 */ /* 0x000fe200078ef616 */
[----:B------:R-:W-:Y:S01]  /*14e0*/  STL [R1+0x50], R16 ;  /* 0x0000501001007387 */ /* 0x000fe20000100800 */
[C---:B------:R-:W-:Y:S02]  /*14f0*/  IADD3 R35, R247.reuse, 0x10, RZ ;  /* 0x00000010f7237810 */ /* 0x040fe40007ffe0ff */
[C---:B------:R-:W-:Y:S01]  /*1500*/  IADD3 R32, R247.reuse, 0x28, RZ ;  /* 0x00000028f7207810 */ /* 0x040fe20007ffe0ff */
[----:B------:R1:W-:Y:S01]  /*1510*/  STL [R1+0x3c], R9 ;  /* 0x00003c0901007387 */ /* 0x0003e20000100800 */
[----:B------:R-:W-:-:S02]  /*1520*/  IADD3 R29, R247, 0x40, RZ ;  /* 0x00000040f71d7810 */ /* 0x000fc40007ffe0ff */
[C---:B---3--:R-:W-:Y:S01]  /*1530*/  IADD3 R26, R247.reuse, 0x58, RZ ;  /* 0x00000058f71a7810 */ /* 0x048fe20007ffe0ff */
[----:B------:R2:W-:Y:S01]  /*1540*/  STL [R1+0x38], R8 ;  /* 0x0000380801007387 */ /* 0x0005e20000100800 */
[C---:B------:R-:W-:Y:S02]  /*1550*/  IADD3 R252, R247.reuse, 0xb8, RZ ;  /* 0x000000b8f7fc7810 */ /* 0x040fe40007ffe0ff */
[----:B------:R-:W-:Y:S01]  /*1560*/  LEA R168, R0, 0x6100, 0x1 ;  /* 0x0000610000a87811 */ /* 0x000fe200078e08ff */
[----:B------:R3:W-:Y:S01]  /*1570*/  STL [R1+0x34], R7 ;  /* 0x0000340701007387 */ /* 0x0007e20000100800 */
[----:B------:R-:W-:Y:S02]  /*1580*/  IADD3 R10, R247, 0xa8, RZ ;  /* 0x000000a8f70a7810 */ /* 0x000fe40007ffe0ff */
[----:B------:R-:W-:Y:S01]  /*1590*/  IADD3 R179, R168, 0x20, RZ ;  /* 0x00000020a8b37810 */ /* 0x000fe20007ffe0ff */
[----:B------:R4:W-:Y:S01]  /*15a0*/  STL [R1+0x30], R6 ;  /* 0x0000300601007387 */ /* 0x0009e20000100800 */
[----:B------:R-:W-:-:S02]  /*15b0*/  SEL R2, R13, 0xffffffc0, !P3 ;  /* 0xffffffc00d027807 */ /* 0x000fc40005800000 */
[C---:B------:R-:W-:Y:S01]  /*15c0*/  @P4 IADD3 R179, R168.reuse, -0x20, RZ ;  /* 0xffffffe0a8b34810 */ /* 0x040fe20007ffe0ff */
[----:B------:R5:W-:Y:S01]  /*15d0*/  STL [R1+0x2c], R3 ;  /* 0x00002c0301007387 */ /* 0x000be20000100800 */
[----:B------:R-:W-:Y:S01]  /*15e0*/  LEA R248, R19, 0x80, 0x1 ;  /* 0x0000008013f87811 */ /* 0x000fe200078e08ff */
[----:B------:R-:W-:Y:S01]  /*15f0*/  IMAD.IADD R174, R168, 0x1, R2 ;  /* 0x00000001a8ae7824 */ /* 0x000fe200078e0202 */
[----:B------:R-:W-:Y:S01]  /*1600*/  SHF.R.S32.HI R10, RZ, 0x1f, R10 ;  /* 0x0000001fff0a7819 */ /* 0x000fe2000001140a */
[----:B------:R-:W-:Y:S01]  /*1610*/  IMAD.IADD R171, R2, 0x1, R179 ;  /* 0x0000000102ab7824 */ /* 0x000fe200078e02b3 */
[----:B------:R-:W-:Y:S02]  /*1620*/  LEA R10, R17, 0xc100, 0x1 ;  /* 0x0000c100110a7811 */ /* 0x000fe400078e08ff */
[----:B------:R-:W-:Y:S02]  /*1630*/  IADD3 R249, R248, -0x10, RZ ;  /* 0xfffffff0f8f97810 */ /* 0x000fe40007ffe0ff */
[----:B-1----:R-:W-:-:S02]  /*1640*/  LEA R9, R11, 0xc100, 0x1 ;  /* 0x0000c1000b097811 */ /* 0x002fc400078e08ff */
[----:B------:R-:W-:Y:S02]  /*1650*/  LEA R175, R4, 0xc100, 0x1 ;  /* 0x0000c10004af7811 */ /* 0x000fe400078e08ff */
[----:B--2---:R-:W-:Y:S02]  /*1660*/  SEL R8, R20, 0xffffffe0, !P1 ;  /* 0xffffffe014087807 */ /* 0x004fe40004800000 */
[----:B------:R-:W-:Y:S02]  /*1670*/  LEA R169, R5, 0x100, 0x1 ;  /* 0x0000010005a97811 */ /* 0x000fe400078e08ff */
[----:B---3--:R-:W-:Y:S01]  /*1680*/  LOP3.LUT R7, R216, 0x38, R100, 0xf8, !PT ;  /* 0x00000038d8077812 */ /* 0x008fe200078ef864 */
[C---:B------:R-:W-:Y:S01]  /*1690*/  IMAD.IADD R251, R248.reuse, 0x1, R8 ;  /* 0x00000001f8fb7824 */ /* 0x040fe200078e0208 */
[----:B------:R-:W-:Y:S02]  /*16a0*/  @P0 IADD3 R249, R248, 0x10, RZ ;  /* 0x00000010f8f90810 */ /* 0x000fe40007ffe0ff */
[----:B------:R-:W-:-:S02]  /*16b0*/  LOP3.LUT R7, R219, R7, R218, 0xf6, !PT ;  /* 0x00000007db077212 */ /* 0x000fc400078ef6da */
[----:B----4-:R-:W-:Y:S01]  /*16c0*/  SEL R6, R13, 0xffffffc0, !P2 ;  /* 0xffffffc00d067807 */ /* 0x010fe20005000000 */
[----:B------:R-:W-:Y:S01]  /*16d0*/  IMAD.IADD R250, R8, 0x1, R249 ;  /* 0x0000000108fa7824 */ /* 0x000fe200078e02f9 */
[----:B------:R-:W-:Y:S01]  /*16e0*/  LEA R7, R7, 0xc100, 0x1 ;  /* 0x0000c10007077811 */ /* 0x000fe200078e08ff */
[----:B-----5:R-:W-:Y:S01]  /*16f0*/  IMAD R3, R12, 0x8, R23 ;  /* 0x000000080c037824 */ /* 0x020fe200078e0217 */
[C---:B------:R-:W-:Y:S01]  /*1700*/  IADD3 R23, R247.reuse, 0x70, RZ ;  /* 0x00000070f7177810 */ /* 0x040fe20007ffe0ff */
[----:B------:R-:W-:Y:S01]  /*1710*/  IMAD.IADD R2, R248, 0x1, R6 ;  /* 0x00000001f8027824 */ /* 0x000fe200078e0206 */
[----:B------:R-:W-:Y:S02]  /*1720*/  IADD3 R12, R247, 0xa0, RZ ;  /* 0x000000a0f70c7810 */ /* 0x000fe40007ffe0ff */
[----:B------:R1:W-:Y:S01]  /*1730*/  STL [R1+0x58], R3 ;  /* 0x0000580301007387 */ /* 0x0003e20000100800 */
[----:B------:R-:W-:Y:S02]  /*1740*/  SEL R0, R13, 0xffffffc0, !P5 ;  /* 0xffffffc00d007807 */ /* 0x000fe40006800000 */
[----:B------:R-:W-:Y:S01]  /*1750*/  LOP3.LUT R201, R216, 0x18, R100, 0xf8, !PT ;  /* 0x00000018d8c97812 */ /* 0x000fe200078ef864 */
[----:B------:R2:W-:Y:S01]  /*1760*/  STL [R1+0x28], R9 ;  /* 0x0000280901007387 */ /* 0x0005e20000100800 */
[----:B------:R-:W-:Y:S01]  /*1770*/  IADD3 R36, R247, 0x8, RZ ;  /* 0x00000008f7247810 */ /* 0x000fe20007ffe0ff */
[----:B------:R-:W-:Y:S01]  /*1780*/  IMAD.IADD R178, R175, 0x1, R0 ;  /* 0x00000001afb27824 */ /* 0x000fe200078e0200 */
[----:B------:R-:W-:Y:S01]  /*1790*/  LOP3.LUT R201, R219, R201, R218, 0xf6, !PT ;  /* 0x000000c9dbc97212 */ /* 0x000fe200078ef6da */
[----:B------:R3:W-:Y:S01]  /*17a0*/  STL [R1+0x24], R7 ;  /* 0x0000240701007387 */ /* 0x0007e20000100800 */
[----:B------:R-:W-:Y:S01]  /*17b0*/  IMAD.IADD R173, R0, 0x1, R169 ;  /* 0x0000000100ad7824 */ /* 0x000fe200078e02a9 */
[----:B------:R-:W-:-:S02]  /*17c0*/  IADD3 R33, R247, 0x20, RZ ;  /* 0x00000020f7217810 */ /* 0x000fc40007ffe0ff */
[C---:B------:R-:W-:Y:S02]  /*17d0*/  IADD3 R30, R247.reuse, 0x38, RZ ;  /* 0x00000038f71e7810 */ /* 0x040fe40007ffe0ff */
[C---:B------:R-:W-:Y:S02]  /*17e0*/  IADD3 R27, R247.reuse, 0x50, RZ ;  /* 0x00000050f71b7810 */ /* 0x040fe40007ffe0ff */
[C---:B------:R-:W-:Y:S02]  /*17f0*/  IADD3 R24, R247.reuse, 0x68, RZ ;  /* 0x00000068f7187810 */ /* 0x040fe40007ffe0ff */
[----:B------:R-:W-:Y:S02]  /*1800*/  SHF.R.S32.HI R11, RZ, 0x1f, R36 ;  /* 0x0000001fff0b7819 */ /* 0x000fe40000011424 */
[----:B------:R-:W-:Y:S02]  /*1810*/  IADD3 R21, R247, 0x80, RZ ;  /* 0x00000080f7157810 */ /* 0x000fe40007ffe0ff */
[----:B------:R-:W-:-:S02]  /*1820*/  LEA R201, R201, 0x100, 0x1 ;  /* 0x00000100c9c97811 */ /* 0x000fc400078e08ff */
[----:B------:R-:W-:Y:S02]  /*1830*/  SHF.R.S32.HI R11, RZ, 0x1f, R33 ;  /* 0x0000001fff0b7819 */ /* 0x000fe40000011421 */
[----:B-1----:R-:W-:Y:S01]  /*1840*/  SEL R3, R20, 0xffffffe0, !P6 ;  /* 0xffffffe014037807 */ /* 0x002fe20007000000 */
[----:B------:R-:W-:Y:S01]  /*1850*/  IMAD.IADD R202, R201, 0x1, R6 ;  /* 0x00000001c9ca7824 */ /* 0x000fe200078e0206 */
[C---:B------:R-:W-:Y:S02]  /*1860*/  IADD3 R20, R247.reuse, 0x88, RZ ;  /* 0x00000088f7147810 */ /* 0x040fe40007ffe0ff */
[----:B--2---:R-:W-:Y:S01]  /*1870*/  IADD3 R9, R247, 0xb0, RZ ;  /* 0x000000b0f7097810 */ /* 0x004fe20007ffe0ff */
[----:B------:R-:W-:Y:S01]  /*1880*/  IMAD.IADD R176, R175, 0x1, R3 ;  /* 0x00000001afb07824 */ /* 0x000fe200078e0203 */
[----:B------:R-:W-:Y:S01]  /*1890*/  IADD3 R208, R210, 0x80, RZ ;  /* 0x00000080d2d07810 */ /* 0x000fe20007ffe0ff */
[----:B------:R-:W-:Y:S01]  /*18a0*/  IMAD.IADD R170, R3, 0x1, R169 ;  /* 0x0000000103aa7824 */ /* 0x000fe200078e02a9 */
[----:B---3--:R-:W-:Y:S01]  /*18b0*/  SHF.R.S32.HI R7, RZ, 0x1f, R35 ;  /* 0x0000001fff077819 */ /* 0x008fe20000011423 */
[----:B------:R-:W-:Y:S01]  /*18c0*/  IMAD.IADD R177, R176, 0x1, R0 ;  /* 0x00000001b0b17824 */ /* 0x000fe200078e0200 */
[----:B------:R-:W-:Y:S01]  /*18d0*/  SHF.R.S32.HI R7, RZ, 0x1f, R32 ;  /* 0x0000001fff077819 */ /* 0x000fe20000011420 */
[----:B------:R-:W-:Y:S01]  /*18e0*/  IMAD.IADD R172, R0, 0x1, R170 ;  /* 0x0000000100ac7824 */ /* 0x000fe200078e02aa */
[----:B------:R-:W-:Y:S01]  /*18f0*/  SHF.R.S32.HI R7, RZ, 0x1f, R29 ;  /* 0x0000001fff077819 */ /* 0x000fe2000001141d */
[----:B------:R-:W-:Y:S01]  /*1900*/  IMAD.IADD R0, R6, 0x1, R250 ;  /* 0x0000000106007824 */ /* 0x000fe200078e02fa */
[----:B------:R-:W-:-:S02]  /*1910*/  SHF.R.S32.HI R7, RZ, 0x1f, R26 ;  /* 0x0000001fff077819 */ /* 0x000fc4000001141a */
[----:B------:R-:W-:Y:S02]  /*1920*/  SHF.R.S32.HI R7, RZ, 0x1f, R23 ;  /* 0x0000001fff077819 */ /* 0x000fe40000011417 */
[----:B------:R-:W-:Y:S02]  /*1930*/  SHF.R.S32.HI R7, RZ, 0x1f, R20 ;  /* 0x0000001fff077819 */ /* 0x000fe40000011414 */
[----:B------:R-:W-:Y:S02]  /*1940*/  SHF.R.S32.HI R7, RZ, 0x1f, R12 ;  /* 0x0000001fff077819 */ /* 0x000fe4000001140c */
[----:B------:R-:W-:Y:S02]  /*1950*/  SHF.R.S32.HI R7, RZ, 0x1f, R252 ;  /* 0x0000001fff077819 */ /* 0x000fe400000114fc */
[----:B------:R-:W-:Y:S02]  /*1960*/  LEA R7, R18, 0xc100, 0x1 ;  /* 0x0000c10012077811 */ /* 0x000fe400078e08ff */
[----:B------:R-:W-:-:S02]  /*1970*/  SHF.R.S32.HI R9, RZ, 0x1f, R9 ;  /* 0x0000001fff097819 */ /* 0x000fc40000011409 */
[----:B------:R-:W-:Y:S01]  /*1980*/  LEA R9, R15, 0xc100, 0x1 ;  /* 0x0000c1000f097811 */ /* 0x000fe200078e08ff */
[----:B------:R1:W-:Y:S01]  /*1990*/  STL [R1+0x20], R7 ;  /* 0x0000200701007387 */ /* 0x0003e20000100800 */
[C---:B------:R-:W-:Y:S02]  /*19a0*/  IADD3 R205, R100.reuse, 0x60, RZ ;  /* 0x0000006064cd7810 */ /* 0x040fe40007ffe0ff */
[C---:B------:R-:W-:Y:S01]  /*19b0*/  IADD3 R204, R100.reuse, 0x80, RZ ;  /* 0x0000008064cc7810 */ /* 0x040fe20007ffe0ff */
[----:B------:R-:W-:Y:S01]  /*19c0*/  STL [R1+0x1c], R10 ;  /* 0x00001c0a01007387 */ /* 0x000fe20000100800 */
[----:B------:R-:W-:Y:S02]  /*19d0*/  IADD3 R203, R100, 0xa0, RZ ;  /* 0x000000a064cb7810 */ /* 0x000fe40007ffe0ff */
[C---:B------:R-:W-:Y:S01]  /*19e0*/  IADD3 R34, R247.reuse, 0x18, RZ ;  /* 0x00000018f7227810 */ /* 0x040fe20007ffe0ff */
[----:B------:R-:W-:Y:S01]  /*19f0*/  STL [R1+0x18], R9 ;  /* 0x0000180901007387 */ /* 0x000fe20000100800 */
[----:B------:R-:W-:-:S02]  /*1a00*/  IADD3 R31, R247, 0x30, RZ ;  /* 0x00000030f71f7810 */ /* 0x000fc40007ffe0ff */
[C---:B------:R-:W-:Y:S02]  /*1a10*/  IADD3 R28, R247.reuse, 0x48, RZ ;  /* 0x00000048f71c7810 */ /* 0x040fe40007ffe0ff */
[C---:B------:R-:W-:Y:S02]  /*1a20*/  IADD3 R25, R247.reuse, 0x60, RZ ;  /* 0x00000060f7197810 */ /* 0x040fe40007ffe0ff */
[C---:B------:R-:W-:Y:S02]  /*1a30*/  IADD3 R22, R247.reuse, 0x78, RZ ;  /* 0x00000078f7167810 */ /* 0x040fe40007ffe0ff */
[C---:B------:R-:W-:Y:S02]  /*1a40*/  IADD3 R16, R247.reuse, 0x90, RZ ;  /* 0x00000090f7107810 */ /* 0x040fe40007ffe0ff */
[----:B------:R-:W-:Y:S02]  /*1a50*/  IADD3 R13, R247, 0x98, RZ ;  /* 0x00000098f70d7810 */ /* 0x000fe40007ffe0ff */
[----:B------:R-:W-:-:S02]  /*1a60*/  SHF.R.S32.HI R11, RZ, 0x1f, R30 ;  /* 0x0000001fff0b7819 */ /* 0x000fc4000001141e */
[----:B------:R-:W-:Y:S02]  /*1a70*/  SHF.R.S32.HI R11, RZ, 0x1f, R27 ;  /* 0x0000001fff0b7819 */ /* 0x000fe4000001141b */
[----:B-1----:R-:W-:Y:S02]  /*1a80*/  LEA R7, R14, 0xc100, 0x1 ;  /* 0x0000c1000e077811 */ /* 0x002fe400078e08ff */
[----:B------:R-:W-:Y:S02]  /*1a90*/  SHF.R.S32.HI R11, RZ, 0x1f, R24 ;  /* 0x0000001fff0b7819 */ /* 0x000fe40000011418 */
[----:B------:R-:W-:Y:S01]  /*1aa0*/  SHF.R.S32.HI R11, RZ, 0x1f, R21 ;  /* 0x0000001fff0b7819 */ /* 0x000fe20000011415 */
[----:B------:R-:W-:Y:S01]  /*1ab0*/  STL [R1+0x14], R7 ;  /* 0x0000140701007387 */ /* 0x000fe20000100800 */
[----:B------:R-:W-:Y:S02]  /*1ac0*/  SHF.R.S32.HI R211, RZ, 0x1f, R210 ;  /* 0x0000001fffd37819 */ /* 0x000fe400000114d2 */
[----:B------:R-:W-:Y:S01]  /*1ad0*/  SHF.R.S32.HI R101, RZ, 0x1f, R100 ;  /* 0x0000001fff657819 */ /* 0x000fe20000011464 */
[----:B------:R1:W-:Y:S01]  /*1ae0*/  STL [R1+0xc], R2 ;  /* 0x00000c0201007387 */ /* 0x0003e20000100800 */
[----:B------:R-:W-:-:S02]  /*1af0*/  SHF.R.S32.HI R222, RZ, 0x1f, R205 ;  /* 0x0000001fffde7819 */ /* 0x000fc400000114cd */
        /* <DEDUP_REMOVED lines=10> */
[----:B------:R-:W-:Y:S01]  /*1ba0*/  SHF.R.S32.HI R22, RZ, 0x1f, R22 ;  /* 0x0000001fff167819 */ /* 0x000fe20000011416 */
[----:B-1----:R-:W-:Y:S01]  /*1bb0*/  IMAD.IADD R2, R6, 0x1, R251 ;  /* 0x0000000106027824 */ /* 0x002fe200078e02fb */
[----:B------:R-:W-:-:S02]  /*1bc0*/  SHF.R.S32.HI R16, RZ, 0x1f, R16 ;  /* 0x0000001fff107819 */ /* 0x000fc40000011410 */
[----:B------:R-:W-:Y:S02]  /*1bd0*/  SHF.R.S32.HI R11, RZ, 0x1f, R13 ;  /* 0x0000001fff0b7819 */ /* 0x000fe4000001140d */
[----:B------:R1:W-:Y:S01]  /*1be0*/  STL [R1+0x8], R2 ;  /* 0x0000080201007387 */ /* 0x0003e20000100800 */
[C---:B------:R-:W-:Y:S02]  /*1bf0*/  IADD3 R190, R179.reuse, 0x800, RZ ;  /* 0x00000800b3be7810 */ /* 0x040fe40007ffe0ff */
[C---:B------:R-:W-:Y:S02]  /*1c00*/  IADD3 R189, R179.reuse, 0x1000, RZ ;  /* 0x00001000b3bd7810 */ /* 0x040fe40007ffe0ff */
[C---:B------:R-:W-:Y:S02]  /*1c10*/  IADD3 R188, R179.reuse, 0x1800, RZ ;  /* 0x00001800b3bc7810 */ /* 0x040fe40007ffe0ff */
[C---:B------:R-:W-:Y:S02]  /*1c20*/  IADD3 R187, R179.reuse, 0x2000, RZ ;  /* 0x00002000b3bb7810 */ /* 0x040fe40007ffe0ff */
[----:B------:R-:W-:-:S02]  /*1c30*/  IADD3 R186, R179, 0x2800, RZ ;  /* 0x00002800b3ba7810 */ /* 0x000fc40007ffe0ff */
[C---:B------:R-:W-:Y:S02]  /*1c40*/  IADD3 R185, R179.reuse, 0x3000, RZ ;  /* 0x00003000b3b97810 */ /* 0x040fe40007ffe0ff */
[C---:B------:R-:W-:Y:S02]  /*1c50*/  IADD3 R184, R179.reuse, 0x3800, RZ ;  /* 0x00003800b3b87810 */ /* 0x040fe40007ffe0ff */
[C---:B------:R-:W-:Y:S02]  /*1c60*/  IADD3 R183, R179.reuse, 0x4000, RZ ;  /* 0x00004000b3b77810 */ /* 0x040fe40007ffe0ff */
[C---:B------:R-:W-:Y:S02]  /*1c70*/  IADD3 R182, R179.reuse, 0x4800, RZ ;  /* 0x00004800b3b67810 */ /* 0x040fe40007ffe0ff */
[C---:B------:R-:W-:Y:S02]  /*1c80*/  IADD3 R181, R179.reuse, 0x5000, RZ ;  /* 0x00005000b3b57810 */ /* 0x040fe40007ffe0ff */
[----:B------:R-:W-:Y:S01]  /*1c90*/  IADD3 R180, R179, 0x5800, RZ ;  /* 0x00005800b3b47810 */ /* 0x000fe20007ffe0ff */
[----:B-1----:R-:W-:-:S05]  /*1ca0*/  IMAD.IADD R2, R6, 0x1, R249 ;  /* 0x0000000106027824 */ /* 0x002fca00078e02f9 */
[----:B------:R1:W-:Y:S04]  /*1cb0*/  STL [R1+0x4], R2 ;  /* 0x0000040201007387 */ /* 0x0003e80000100800 */
[----:B------:R1:W-:Y:S02]  /*1cc0*/  STL [R1], R0 ;  /* 0x0000000001007387 */ /* 0x0003e40000100800 */
.L_x_335:
[----:B-1----:R-:W-:-:S04]  /*1cd0*/  IMAD.MOV.U32 R2, RZ, RZ, 0x4 ;  /* 0x00000004ff027424 */ /* 0x002fc800078e00ff */
[----:B------:R-:W-:-:S05]  /*1ce0*/  IMAD.WIDE R2, R239, R2, c[0x0][0x588] ;  /* 0x00016200ef027625 */ /* 0x000fca00078e0202 */
[----:B------:R-:W2:Y:S01]  /*1cf0*/  LDG.E R242, [R2.64] ;  /* 0x0000000a02f27981 */ /* 0x000ea2000c1e1900 */
[----:B------:R-:W-:Y:S01]  /*1d00*/  ISETP.NE.U32.AND P0, PT, RZ, c[0x0][0x370], PT ;  /* 0x0000dc00ff007a0c */ /* 0x000fe20003f05070 */
[----:B------:R-:W-:Y:S01]  /*1d10*/  IMAD.MOV.U32 R234, RZ, RZ, RZ ;  /* 0x000000ffffea7224 */ /* 0x000fe200078e00ff */
[----:B------:R-:W-:Y:S02]  /*1d20*/  ISETP.NE.U32.AND P4, PT, RZ, c[0x0][0x360], PT ;  /* 0x0000d800ff007a0c */ /* 0x000fe40003f85070 */
[----:B------:R-:W-:Y:S02]  /*1d30*/  ISETP.NE.AND.EX P1, PT, RZ, c[0x0][0x374], PT, P0 ;  /* 0x0000dd00ff007a0c */ /* 0x000fe40003f25300 */
[----:B------:R-:W-:Y:S02]  /*1d40*/  ISETP.NE.AND.EX P4, PT, RZ, c[0x0][0x364], PT, P4 ;  /* 0x0000d900ff007a0c */ /* 0x000fe40003f85340 */
[----:B------:R-:W-:Y:S02]  /*1d50*/  ISETP.NE.U32.AND P3, PT, RZ, c[0x0][0x348], PT ;  /* 0x0000d200ff007a0c */ /* 0x000fe40003f65070 */
[----:B------:R-:W-:-:S02]  /*1d60*/  ISETP.NE.U32.AND P5, PT, RZ, c[0x0][0x350], PT ;  /* 0x0000d400ff007a0c */ /* 0x000fc40003fa5070 */
[----:B------:R-:W-:Y:S02]  /*1d70*/  ISETP.NE.U32.AND P6, PT, RZ, c[0x0][0x358], PT ;  /* 0x0000d600ff007a0c */ /* 0x000fe40003fc5070 */
[----:B------:R-:W-:Y:S02]  /*1d80*/  ISETP.NE.AND.EX P3, PT, RZ, c[0x0][0x34c], PT, P3 ;  /* 0x0000d300ff007a0c */ /* 0x000fe40003f65330 */
[----:B------:R-:W-:Y:S02]  /*1d90*/  ISETP.NE.AND.EX P5, PT, RZ, c[0x0][0x354], PT, P5 ;  /* 0x0000d500ff007a0c */ /* 0x000fe40003fa5350 */
[----:B------:R-:W-:Y:S01]  /*1da0*/  ISETP.NE.AND.EX P6, PT, RZ, c[0x0][0x35c], PT, P6 ;  /* 0x0000d700ff007a0c */ /* 0x000fe20003fc5360 */
[----:B------:R-:W-:Y:S02]  /*1db0*/  IMAD.MOV.U32 R134, RZ, RZ, RZ ;  /* 0x000000ffff867224 */ /* 0x000fe400078e00ff */
[----:B------:R-:W-:Y:S02]  /*1dc0*/  IMAD.MOV.U32 R12, RZ, RZ, RZ ;  /* 0x000000ffff0c7224 */ /* 0x000fe400078e00ff */
[----:B------:R-:W-:Y:S01]  /*1dd0*/  IMAD.MOV.U32 R11, RZ, RZ, RZ ;  /* 0x000000ffff0b7224 */ /* 0x000fe200078e00ff */
[----:B--2---:R-:W-:Y:S01]  /*1de0*/  SHF.R.S32.HI R243, RZ, 0x1f, R242 ;  /* 0x0000001ffff37819 */ /* 0x004fe200000114f2 */
[C---:B------:R-:W-:Y:S01]  /*1df0*/  IMAD.SHL.U32 R240, R242.reuse, 0x4, RZ ;  /* 0x00000004f2f07824 */ /* 0x040fe200078e00ff */
[----:B------:R-:W-:-:S02]  /*1e00*/  @P1 LEA R4, P0, R242, c[0x0][0x370], 0x2 ;  /* 0x0000dc00f2041a11 */ /* 0x000fc400078010ff */
[C-C-:B------:R-:W-:Y:S02]  /*1e10*/  SHF.L.U64.HI R241, R242.reuse, 0x2, R243.reuse ;  /* 0x00000002f2f17819 */ /* 0x140fe400000102f3 */
[----:B------:R-:W-:Y:S02]  /*1e20*/  @P1 LEA.HI.X R5, R242, c[0x0][0x374], R243, 0x2, P0 ;  /* 0x0000dd00f2051a11 */ /* 0x000fe400000f14f3 */
[C---:B------:R-:W-:Y:S02]  /*1e30*/  @P4 IADD3 R2, P0, R240.reuse, c[0x0][0x360], RZ ;  /* 0x0000d800f0024a10 */ /* 0x040fe40007f1e0ff */
[----:B------:R-:W-:Y:S01]  /*1e40*/  IADD3 R6, P2, R240, c[0x0][0x348], RZ ;  /* 0x0000d200f0067a10 */ /* 0x000fe20007f5e0ff */
[----:B------:R1:W5:Y:S01]  /*1e50*/  @P1 LDG.E R234, [R4.64] ;  /* 0x0000000a04ea1981 */ /* 0x000362000c1e1900 */
[----:B------:R-:W-:-:S05]  /*1e60*/  @P4 IADD3.X R3, R241, c[0x0][0x364], RZ, P0, !PT ;  /* 0x0000d900f1034a10 */ /* 0x000fca00007fe4ff */
[----:B------:R2:W5:Y:S01]  /*1e70*/  @P4 LDG.E R135, [R2.64] ;  /* 0x0000000a02874981 */ /* 0x000562000c1e1900 */
[----:B------:R-:W-:-:S05]  /*1e80*/  IADD3.X R7, R241, c[0x0][0x34c], RZ, P2, !PT ;  /* 0x0000d300f1077a10 */ /* 0x000fca00017fe4ff */
[----:B------:R3:W5:Y:S01]  /*1e90*/  @P3 LDG.E R134, [R6.64] ;  /* 0x0000000a06863981 */ /* 0x000762000c1e1900 */
[C---:B-1----:R-:W-:Y:S02]  /*1ea0*/  IADD3 R4, P1, R240.reuse, c[0x0][0x350], RZ ;  /* 0x0000d400f0047a10 */ /* 0x042fe40007f3e0ff */
[----:B--2---:R-:W-:Y:S02]  /*1eb0*/  IADD3 R2, P0, R240, c[0x0][0x358], RZ ;  /* 0x0000d600f0027a10 */ /* 0x004fe40007f1e0ff */
[C---:B------:R-:W-:Y:S02]  /*1ec0*/  IADD3.X R5, R241.reuse, c[0x0][0x354], RZ, P1, !PT ;  /* 0x0000d500f1057a10 */ /* 0x040fe40000ffe4ff */
[----:B------:R-:W-:-:S03]  /*1ed0*/  IADD3.X R3, R241, c[0x0][0x35c], RZ, P0, !PT ;  /* 0x0000d700f1037a10 */ /* 0x000fc600007fe4ff */
[----:B------:R3:W5:Y:S04]  /*1ee0*/  @P5 LDG.E R12, [R4.64] ;  /* 0x0000000a040c5981 */ /* 0x000768000c1e1900 */
[----:B------:R3:W5:Y:S01]  /*1ef0*/  @P6 LDG.E R11, [R2.64] ;  /* 0x0000000a020b6981 */ /* 0x000762000c1e1900 */
[----:B------:R-:W-:Y:S01]  /*1f00*/  YIELD ;  /* 0x0000000000007946 */ /* 0x000fe20003800000 */
[----:B------:R-:W-:Y:S05]  /*1f10*/  @P4 BRA `(.L_x_177) ;  /* 0x0000005000004947 */ /* 0x000fea0003800000 */
[----:B-----5:R-:W-:Y:S01]  /*1f20*/  MOV R135, c[0x0][0x168] ;  /* 0x00005a0000877a02 */ /* 0x020fe20000000f00 */
[----:B------:R-:W-:Y:S05]  /*1f30*/  @!P3 BRA `(.L_x_177) ;  /* 0x000000300000b947 */ /* 0x000fea0003800000 */
[----:B------:R-:W2:Y:S04]  /*1f40*/  LDG.E R8, [R6.64] ;  /* 0x0000000a06087981 */ /* 0x000ea8000c1e1900 */
[----:B------:R-:W2:Y:S02]  /*1f50*/  LDG.E R0, [R6.64+0x4] ;  /* 0x0000040a06007981 */ /* 0x000ea4000c1e1900 */
[----:B--2---:R-:W-:-:S02]  /*1f60*/  IADD3 R135, -R8, R0, RZ ;  /* 0x0000000008877210 */ /* 0x004fc40007ffe1ff */
.L_x_177:
[----:B------:R-:W-:-:S04]  /*1f70*/  ISETP.NE.U32.AND P0, PT, RZ, c[0x0][0x368], PT ;  /* 0x0000da00ff007a0c */ /* 0x000fc80003f05070 */
[----:B------:R-:W-:-:S13]  /*1f80*/  ISETP.NE.AND.EX P0, PT, RZ, c[0x0][0x36c], PT, P0 ;  /* 0x0000db00ff007a0c */ /* 0x000fda0003f05300 */
[----:B------:R-:W-:Y:S05]  /*1f90*/  @!P0 BRA `(.L_x_178) ;  /* 0x0000004000008947 */ /* 0x000fea0003800000 */
[----:B---3--:R-:W-:-:S04]  /*1fa0*/  IADD3 R4, P0, R240, c[0x0][0x368], RZ ;  /* 0x0000da00f0047a10 */ /* 0x008fc80007f1e0ff */
[----:B------:R-:W-:-:S05]  /*1fb0*/  IADD3.X R5, R241, c[0x0][0x36c], RZ, P0, !PT ;  /* 0x0000db00f1057a10 */ /* 0x000fca00007fe4ff */
[----:B------:R1:W5:Y:S01]  /*1fc0*/  LDG.E R8, [R4.64] ;  /* 0x0000000a04087981 */ /* 0x000362000c1e1900 */
[----:B------:R-:W-:Y:S05]  /*1fd0*/  BRA `(.L_x_179) ;  /* 0x0000005000007947 */ /* 0x000fea0003800000 */
.L_x_178:
[----:B------:R-:W-:Y:S01]  /*1fe0*/  MOV R8, UR8 ;  /* 0x0000000800087c02 */ /* 0x000fe20008000f00 */
[----:B------:R-:W-:Y:S05]  /*1ff0*/  @!P5 BRA `(.L_x_179) ;  /* 0x000000300000d947 */ /* 0x000fea0003800000 */
[----:B---3--:R-:W2:Y:S04]  /*2000*/  LDG.E R6, [R4.64] ;  /* 0x0000000a04067981 */ /* 0x008ea8000c1e1900 */
[----:B------:R-:W2:Y:S02]  /*2010*/  LDG.E R0, [R4.64+0x4] ;  /* 0x0000040a04007981 */ /* 0x000ea4000c1e1900 */
[----:B--2---:R-:W-:Y:S02]  /*2020*/  IADD3 R8, -R6, R0, RZ ;  /* 0x0000000006087210 */ /* 0x004fe40007ffe1ff */
.L_x_179:
[----:B-1-3--:R1:W2:Y:S04]  /*2030*/  @P6 LDG.E R4, [R2.64] ;  /* 0x0000000a02046981 */ /* 0x00a2a8000c1e1900 */
[----:B------:R1:W2:Y:S01]  /*2040*/  @P6 LDG.E R0, [R2.64+0x4] ;  /* 0x0000040a02006981 */ /* 0x0002a2000c1e1900 */
[----:B------:R-:W-:Y:S01]  /*2050*/  ISETP.NE.U32.AND P0, PT, RZ, c[0x0][0x378], PT ;  /* 0x0000de00ff007a0c */ /* 0x000fe20003f05070 */
[----:B-----5:R-:W-:-:S03]  /*2060*/  IMAD.MOV.U32 R126, RZ, RZ, R8 ;  /* 0x000000ffff7e7224 */ /* 0x020fc600078e0008 */
[----:B------:R-:W-:Y:S01]  /*2070*/  ISETP.NE.AND.EX P1, PT, RZ, c[0x0][0x37c], PT, P0 ;  /* 0x0000df00ff007a0c */ /* 0x000fe20003f25300 */
[----:B------:R-:W-:Y:S02]  /*2080*/  IMAD.MOV.U32 R60, RZ, RZ, c[0x0][0x228] ;  /* 0x00008a00ff3c7624 */ /* 0x000fe400078e00ff */
[----:B------:R-:W-:-:S10]  /*2090*/  IMAD.IADD R6, R8, 0x1, -R234 ;  /* 0x0000000108067824 */ /* 0x000fd400078e0aea */
[----:B-1----:R-:W-:-:S04]  /*20a0*/  @P1 IADD3 R2, P0, R240, c[0x0][0x378], RZ ;  /* 0x0000de00f0021a10 */ /* 0x002fc80007f1e0ff */
[----:B------:R-:W-:-:S05]  /*20b0*/  @P1 IADD3.X R3, R241, c[0x0][0x37c], RZ, P0, !PT ;  /* 0x0000df00f1031a10 */ /* 0x000fca00007fe4ff */
[----:B------:R1:W5:Y:S01]  /*20c0*/  @P1 LDG.E R126, [R2.64] ;  /* 0x0000000a027e1981 */ /* 0x000362000c1e1900 */
[----:B------:R-:W-:Y:S01]  /*20d0*/  BSSY B0, `(.L_x_180) ;  /* 0x000002e000007945 */ /* 0x000fe20003800000 */
[----:B-1----:R-:W-:-:S04]  /*20e0*/  LOP3.LUT R2, R238, 0xff000000, RZ, 0xc0, !PT ;  /* 0xff000000ee027812 */ /* 0x002fc800078ec0ff */
[----:B------:R-:W-:Y:S01]  /*20f0*/  SHF.R.U32.HI R2, RZ, 0x8, R2 ;  /* 0x00000008ff027819 */ /* 0x000fe20000011602 */
[----:B--2---:R-:W-:Y:S01]  /*2100*/  @P6 IMAD.IADD R60, R0, 0x1, -R4 ;  /* 0x00000001003c6824 */ /* 0x004fe200078e0a04 */
[----:B------:R-:W-:-:S03]  /*2110*/  LOP3.LUT R0, R238, 0xff0000, RZ, 0xc0, !PT ;  /* 0x00ff0000ee007812 */ /* 0x000fc600078ec0ff */
[----:B------:R-:W-:Y:S01]  /*2120*/  IMAD.IADD R127, R6, 0x1, R60 ;  /* 0x00000001067f7824 */ /* 0x000fe200078e023c */
[----:B------:R-:W-:-:S04]  /*2130*/  LEA.HI R2, R0, R2, RZ, 0x10 ;  /* 0x0000000200027211 */ /* 0x000fc800078f80ff */
[C---:B------:R-:W-:Y:S02]  /*2140*/  ISETP.GE.AND P0, PT, R127.reuse, 0x1, PT ;  /* 0x000000017f00780c */ /* 0x040fe40003f06270 */
[----:B------:R-:W-:Y:S02]  /*2150*/  IADD3 R0, R127, 0x3f, RZ ;  /* 0x0000003f7f007810 */ /* 0x000fe40007ffe0ff */
[----:B------:R-:W-:Y:S02]  /*2160*/  SHF.R.U32.HI R244, RZ, 0x10, R2 ;  /* 0x00000010fff47819 */ /* 0x000fe40000011602 */
[----:B------:R-:W-:Y:S02]  /*2170*/  SHF.R.S32.HI R3, RZ, 0x1f, R0 ;  /* 0x0000001fff037819 */ /* 0x000fe40000011400 */
[----:B------:R-:W-:Y:S02]  /*2180*/  ISETP.NE.AND P1, PT, R244, RZ, PT ;  /* 0x000000fff400720c */ /* 0x000fe40003f25270 */
[----:B------:R-:W-:Y:S01]  /*2190*/  LEA.HI R3, R3, R0, RZ, 0x6 ;  /* 0x0000000003037211 */ /* 0x000fe200078f30ff */
[----:B------:R-:W-:Y:S01]  /*21a0*/  IMAD.MOV.U32 R0, RZ, RZ, RZ ;  /* 0x000000ffff007224 */ /* 0x000fe200078e00ff */
[----:B------:R-:W-:-:S02]  /*21b0*/  LOP3.LUT R245, R2, 0xff, RZ, 0xc0, !PT ;  /* 0x000000ff02f57812 */ /* 0x000fc400078ec0ff */
[----:B------:R-:W-:Y:S02]  /*21c0*/  SEL R112, R244, c[0x0][0x338], P1 ;  /* 0x0000ce00f4707a07 */ /* 0x000fe40000800000 */
[----:B------:R-:W-:Y:S01]  /*21d0*/  SHF.R.S32.HI R113, RZ, 0x6, R3 ;  /* 0x00000006ff717819 */ /* 0x000fe20000011403 */
[----:B------:R-:W-:Y:S05]  /*21e0*/  @!P0 BRA `(.L_x_181) ;  /* 0x000001c000008947 */ /* 0x000fea0003800000 */
[----:B------:R-:W-:Y:S01]  /*21f0*/  IABS R2, R112 ;  /* 0x0000007000027213 */ /* 0x000fe20000000000 */
[----:B------:R-:W-:Y:S01]  /*2200*/  IMAD.MOV.U32 R4, RZ, RZ, RZ ;  /* 0x000000ffff047224 */ /* 0x000fe200078e00ff */
        /* <DEDUP_REMOVED lines=26> */
.L_x_181:
[----:B------:R-:W-:Y:S05]  /*23b0*/  BSYNC B0 ;  /* 0x0000000000007941 */ /* 0x000fea0003800000 */
.L_x_180:
[----:B------:R-:W-:-:S04]  /*23c0*/  IMAD R2, R245, R0, RZ ;  /* 0x00000000f5027224 */ /* 0x000fc800078e02ff */
[C---:B------:R-:W-:Y:S02]  /*23d0*/  IMAD.IADD R0, R2.reuse, 0x1, R0 ;  /* 0x0000000102007824 */ /* 0x040fe400078e0200 */
[----:B------:R-:W-:-:S03]  /*23e0*/  IMAD R3, R2, 0x40, -R6 ;  /* 0x0000004002037824 */ /* 0x000fc600078e0a06 */
[----:B------:R-:W-:Y:S02]  /*23f0*/  IMNMX R0, R113, R0, PT ;  /* 0x0000000071007217 */ /* 0x000fe40003800200 */
[----:B------:R-:W-:-:S03]  /*2400*/  IMNMX R3, RZ, R3, !PT ;  /* 0x00000003ff037217 */ /* 0x000fc60007800200 */
[----:B------:R-:W-:Y:S01]  /*2410*/  IMAD R0, R0, 0x40, -R6 ;  /* 0x0000004000007824 */ /* 0x000fe200078e0a06 */
[----:B------:R-:W-:-:S04]  /*2420*/  SHF.R.U32.HI R69, RZ, 0x6, R3 ;  /* 0x00000006ff457819 */ /* 0x000fc80000011603 */
[----:B------:R-:W-:-:S04]  /*2430*/  IMNMX R0, R0, R60, PT ;  /* 0x0000003c00007217 */ /* 0x000fc80003800200 */
[----:B------:R-:W-:-:S13]  /*2440*/  ISETP.GT.AND P0, PT, R0, R3, PT ;  /* 0x000000030000720c */ /* 0x000fda0003f04270 */
[----:B------:R-:W-:Y:S01]  /*2450*/  @P0 IADD3 R2, R0, 0x3f, RZ ;  /* 0x0000003f00020810 */ /* 0x000fe20007ffe0ff */
[----:B------:R-:W-:-:S03]  /*2460*/  IMAD.MOV.U32 R0, RZ, RZ, R69 ;  /* 0x000000ffff007224 */ /* 0x000fc600078e0045 */
[----:B------:R-:W-:-:S04]  /*2470*/  @P0 SHF.R.S32.HI R3, RZ, 0x1f, R2 ;  /* 0x0000001fff030819 */ /* 0x000fc80000011402 */
[----:B------:R-:W-:-:S04]  /*2480*/  @P0 LEA.HI R2, R3, R2, RZ, 0x6 ;  /* 0x0000000203020211 */ /* 0x000fc800078f30ff */
[----:B------:R-:W-:-:S04]  /*2490*/  @P0 SHF.R.S32.HI R0, RZ, 0x6, R2 ;  /* 0x00000006ff000819 */ /* 0x000fc80000011402 */
[----:B------:R-:W-:-:S13]  /*24a0*/  ISETP.GT.AND P0, PT, R0, R69, PT ;  /* 0x000000450000720c */ /* 0x000fda0003f04270 */
[----:B------:R-:W-:Y:S05]  /*24b0*/  @!P0 BRA `(.L_x_182) ;  /* 0x0000511000008947 */ /* 0x000fea0003800000 */
[----:B------:R-:W-:Y:S01]  /*24c0*/  SHF.R.S32.HI R2, RZ, 0x1f, R11 ;  /* 0x0000001fff027819 */ /* 0x000fe2000001140b */
[----:B------:R-:W-:Y:S01]  /*24d0*/  IMAD.IADD R109, R60, 0x1, -R246 ;  /* 0x000000013c6d7824 */ /* 0x000fe200078e0af6 */
[----:B------:R-:W-:Y:S01]  /*24e0*/  IADD3 R64, P0, R246, R11, RZ ;  /* 0x0000000bf6407210 */ /* 0x000fe20007f1e0ff */
[----:B------:R-:W-:Y:S01]  /*24f0*/  IMAD.MOV.U32 R5, RZ, RZ, c[0x0][0x238] ;  /* 0x00008e00ff057624 */ /* 0x000fe200078e00ff */
[----:B------:R-:W-:Y:S01]  /*2500*/  LOP3.LUT R22, R238, 0xffff, RZ, 0xc0, !PT ;  /* 0x0000ffffee167812 */ /* 0x000fe200078ec0ff */
[----:B------:R-:W-:Y:S01]  /*2510*/  IMAD.MOV.U32 R118, RZ, RZ, 0x6 ;  /* 0x00000006ff767424 */ /* 0x000fe200078e00ff */
[----:B------:R-:W-:Y:S01]  /*2520*/  LEA.HI.X.SX32 R65, R246, R2, 0x1, P0 ;  /* 0x00000002f6417211 */ /* 0x000fe200000f0eff */
[----:B------:R-:W-:Y:S01]  /*2530*/  IMAD.WIDE.U32 R2, R64, c[0x0][0x238], R210 ;  /* 0x00008e0040027a25 */ /* 0x000fe200078e00d2 */
[----:B------:R-:W-:Y:S02]  /*2540*/  IADD3 R53, R0, -0x1, RZ ;  /* 0xffffffff00357810 */ /* 0x000fe40007ffe0ff */
[----:B------:R-:W-:Y:S01]  /*2550*/  SEL R10, R243, RZ, !P6 ;  /* 0x000000fff30a7207 */ /* 0x000fe20007000000 */
[----:B------:R-:W-:Y:S01]  /*2560*/  IMAD R4, R65, c[0x0][0x238], RZ ;  /* 0x00008e0041047a24 */ /* 0x000fe200078e02ff */
[----:B------:R-:W-:Y:S01]  /*2570*/  SEL R11, R242, RZ, !P6 ;  /* 0x000000fff20b7207 */ /* 0x000fe20007000000 */
[----:B------:R-:W-:Y:S01]  /*2580*/  IMAD R0, R53, -0x40, R109 ;  /* 0xffffffc035007824 */ /* 0x000fe200078e026d */
[C---:B------:R-:W-:Y:S01]  /*2590*/  SHF.L.U64.HI R116, R5.reuse, R118, c[0x0][0x23c] ;  /* 0x00008f0005747619 */ /* 0x040fe20000010276 */
[----:B------:R-:W-:Y:S01]  /*25a0*/  IMAD R4, R64, c[0x0][0x23c], R4 ;  /* 0x00008f0040047a24 */ /* 0x000fe200078e0204 */
[----:B------:R-:W-:Y:S01]  /*25b0*/  ISETP.NE.U32.AND P2, PT, RZ, c[0x0][0x340], PT ;  /* 0x0000d000ff007a0c */ /* 0x000fe20003f45070 */
[----:B------:R-:W-:Y:S01]  /*25c0*/  IMAD.SHL.U32 R119, R5, 0x40, RZ ;  /* 0x0000004005777824 */ /* 0x000fe200078e00ff */
[C---:B------:R-:W-:Y:S01]  /*25d0*/  ISETP.GT.AND P0, PT, R0.reuse, 0x20, PT ;  /* 0x000000200000780c */ /* 0x040fe20003f04270 */
[----:B------:R-:W-:Y:S01]  /*25e0*/  IMAD.IADD R3, R3, 0x1, R4 ;  /* 0x0000000103037824 */ /* 0x000fe200078e0204 */
[----:B------:R-:W-:Y:S01]  /*25f0*/  ISETP.GE.AND P1, PT, R0, 0x1, PT ;  /* 0x000000010000780c */ /* 0x000fe20003f26270 */
[----:B------:R-:W-:Y:S01]  /*2600*/  IMAD R4, R10, c[0x0][0x248], RZ ;  /* 0x000092000a047a24 */ /* 0x000fe200078e02ff */
[----:B------:R-:W-:Y:S01]  /*2610*/  ISETP.NE.AND.EX P3, PT, RZ, c[0x0][0x344], PT, P2 ;  /* 0x0000d100ff007a0c */ /* 0x000fe20003f65320 */
[----:B------:R-:W-:Y:S01]  /*2620*/  IMAD.WIDE.U32 R2, R22, c[0x0][0x240], R2 ;  /* 0x0000900016027a25 */ /* 0x000fe200078e0002 */
[----:B------:R-:W-:-:S02]  /*2630*/  ISETP.GE.AND P6, PT, R210, c[0x0][0x1d4], PT ;  /* 0x00007500d2007a0c */ /* 0x000fc40003fc6270 */
[----:B------:R-:W-:Y:S01]  /*2640*/  ISETP.GE.AND P5, PT, R207, c[0x0][0x1d4], PT ;  /* 0x00007500cf007a0c */ /* 0x000fe20003fa6270 */
[----:B------:R-:W-:Y:S01]  /*2650*/  IMAD R3, R22, c[0x0][0x244], R3 ;  /* 0x0000910016037a24 */ /* 0x000fe200078e0203 */
[----:B------:R-:W-:Y:S01]  /*2660*/  ISETP.GE.AND P4, PT, R208, c[0x0][0x1d4], PT ;  /* 0x00007500d0007a0c */ /* 0x000fe20003f86270 */
[C---:B------:R-:W-:Y:S01]  /*2670*/  IMAD R4, R11.reuse, c[0x0][0x24c], R4 ;  /* 0x000093000b047a24 */ /* 0x040fe200078e0204 */
[----:B------:R-:W-:Y:S01]  /*2680*/  P2R R9, PR, RZ, 0x8 ;  /* 0x00000008ff097803 */ /* 0x000fe20000000000 */
[----:B------:R-:W-:Y:S01]  /*2690*/  IMAD.WIDE.U32 R72, R11, c[0x0][0x248], R2 ;  /* 0x000092000b487a25 */ /* 0x000fe200078e0002 */
[----:B------:R-:W-:-:S03]  /*26a0*/  SHF.R.S32.HI R3, RZ, 0x1f, R53 ;  /* 0x0000001fff037819 */ /* 0x000fc60000011435 */
[----:B------:R-:W-:Y:S02]  /*26b0*/  IMAD.IADD R71, R73, 0x1, R4 ;  /* 0x0000000149477824 */ /* 0x000fe400078e0204 */
[----:B------:R-:W-:Y:S02]  /*26c0*/  IMAD.MOV.U32 R70, RZ, RZ, R72 ;  /* 0x000000ffff467224 */ /* 0x000fe400078e0048 */
[----:B------:R-:W-:Y:S02]  /*26d0*/  IMAD R2, R116, R53, RZ ;  /* 0x0000003574027224 */ /* 0x000fe400078e02ff */
[----:B------:R-:W-:Y:S02]  /*26e0*/  IMAD.MOV.U32 R115, RZ, RZ, 0x5 ;  /* 0x00000005ff737424 */ /* 0x000fe400078e00ff */
[----:B------:R-:W-:-:S03]  /*26f0*/  IMAD.WIDE.U32 R6, R53, R119, R70 ;  /* 0x0000007735067225 */ /* 0x000fc600078e0046 */
[C---:B------:R-:W-:Y:S01]  /*2700*/  SHF.L.U64.HI R115, R5.reuse, R115, c[0x0][0x23c] ;  /* 0x00008f0005737619 */ /* 0x040fe20000010273 */
[----:B------:R-:W-:Y:S01]  /*2710*/  IMAD.SHL.U32 R120, R5, 0x20, RZ ;  /* 0x0000002005787824 */ /* 0x000fe200078e00ff */
[----:B------:R-:W-:Y:S01]  /*2720*/  @P1 LEA R4, P3, R6, c[0x0][0x220], 0x1 ;  /* 0x0000880006041a11 */ /* 0x000fe200078608ff */
[----:B------:R-:W-:-:S03]  /*2730*/  IMAD R0, R3, R119, R2 ;  /* 0x0000007703007224 */ /* 0x000fc600078e0202 */
[----:B------:R-:W-:Y:S01]  /*2740*/  @P0 IADD3 R3, P2, R120, R6, RZ ;  /* 0x0000000678030210 */ /* 0x000fe20007f5e0ff */
[----:B------:R-:W-:-:S04]  /*2750*/  IMAD.IADD R0, R7, 0x1, R0 ;  /* 0x0000000107007824 */ /* 0x000fc800078e0200 */
[----:B------:R-:W-:Y:S01]  /*2760*/  @P0 IMAD.X R7, R0, 0x1, R115, P2 ;  /* 0x0000000100070824 */ /* 0x000fe200010e0673 */
[----:B------:R-:W-:Y:S02]  /*2770*/  @P0 LEA R2, P2, R3, c[0x0][0x220], 0x1 ;  /* 0x0000880003020a11 */ /* 0x000fe400078408ff */
[----:B------:R-:W-:Y:S02]  /*2780*/  @P1 LEA.HI.X R5, R6, c[0x0][0x224], R0, 0x1, P3 ;  /* 0x0000890006051a11 */ /* 0x000fe400018f0c00 */
[----:B------:R-:W-:Y:S02]  /*2790*/  ISETP.NE.AND P3, PT, R9, RZ, PT ;  /* 0x000000ff0900720c */ /* 0x000fe40003f65270 */
[----:B------:R-:W-:Y:S01]  /*27a0*/  @P0 LEA.HI.X R3, R3, c[0x0][0x224], R7, 0x1, P2 ;  /* 0x0000890003030a11 */ /* 0x000fe200010f0c07 */
[----:B------:R-:W-:Y:S01]  /*27b0*/  @!PT LDS RZ, [RZ] ;  /* 0x00000000fffff984 */ /* 0x000fe20000000800 */
[----:B------:R-:W-:Y:S01]  /*27c0*/  @!PT LDS RZ, [RZ] ;  /* 0x00000000fffff984 */ /* 0x000fe20000000800 */
[----:B------:R-:W-:Y:S01]  /*27d0*/  @!PT LDS RZ, [RZ] ;  /* 0x00000000fffff984 */ /* 0x000fe20000000800 */
[----:B------:R1:W-:Y:S04]  /*27e0*/  @P1 LDGSTS.E.BYPASS.LTC128B.128 [R191+0x6100], [R4.64], !P6 ;  /* 0x0610000004bf1fae */ /* 0x0003e8000f101d4a */
[----:B------:R1:W-:Y:S04]  /*27f0*/  @P1 LDGSTS.E.BYPASS.LTC128B.128 [R191+0x8100], [R4.64+0x80], !P5 ;  /* 0x0810008004bf1fae */ /* 0x0003e8000e901d4a */
[----:B------:R1:W-:Y:S02]  /*2800*/  @P1 LDGSTS.E.BYPASS.LTC128B.128 [R191+0xa100], [R4.64+0x100], !P4 ;  /* 0x0a10010004bf1fae */ /* 0x0003e4000e101d4a */
[----:B------:R-:W-:-:S02]  /*2810*/  @P3 IADD3 R6, P2, R240, c[0x0][0x340], RZ ;  /* 0x0000d000f0063a10 */ /* 0x000fc40007f5e0ff */
[----:B------:R2:W-:Y:S02]  /*2820*/  @P0 LDGSTS.E.BYPASS.LTC128B.128 [R191+0x7100], [R2.64], !P6 ;  /* 0x0710000002bf0fae */ /* 0x0005e4000f101d4a */
[----:B------:R-:W-:Y:S02]  /*2830*/  @P3 IADD3.X R7, R241, c[0x0][0x344], RZ, P2, !PT ;  /* 0x0000d100f1073a10 */ /* 0x000fe400017fe4ff */
[----:B------:R2:W-:Y:S04]  /*2840*/  @P0 LDGSTS.E.BYPASS.LTC128B.128 [R191+0x9100], [R2.64+0x80], !P5 ;  /* 0x0910008002bf0fae */ /* 0x0005e8000e901d4a */
[----:B------:R2:W-:Y:S01]  /*2850*/  @P0 LDGSTS.E.BYPASS.LTC128B.128 [R191+0xb100], [R2.64+0x100], !P4 ;  /* 0x0b10010002bf0fae */ /* 0x0005e2000e101d4a */
[----:B------:R-:W-:Y:S02]  /*2860*/  ISETP.NE.AND P0, PT, R9, RZ, PT ;  /* 0x000000ff0900720c */ /* 0x000fe40003f05270 */
[----:B------:R-:W-:-:S02]  /*2870*/  ISETP.GE.AND P1, PT, R100, c[0x0][0x27c], PT ;  /* 0x00009f0064007a0c */ /* 0x000fc40003f26270 */
[C---:B------:R-:W-:Y:S02]  /*2880*/  IADD3 R25, R100.reuse, 0x20, RZ ;  /* 0x0000002064197810 */ /* 0x040fe40007ffe0ff */
[----:B------:R-:W-:Y:S01]  /*2890*/  IADD3 R24, R100, 0x40, RZ ;  /* 0x0000004064187810 */ /* 0x000fe20007ffe0ff */
[----:B------:R-:W-:Y:S01]  /*28a0*/  IMAD.MOV.U32 R114, RZ, RZ, c[0x0][0x27c] ;  /* 0x00009f00ff727624 */ /* 0x000fe200078e00ff */
[----:B------:R-:W-:Y:S01]  /*28b0*/  ISETP.GE.AND P2, PT, R25, c[0x0][0x27c], PT ;  /* 0x00009f0019007a0c */ /* 0x000fe20003f46270 */
[----:B------:R-:W0:Y:S04]  /*28c0*/  LDGDEPBAR ;  /* 0x00000000000079af */ /* 0x000e280000000000 */
[----:B------:R-:W3:Y:S01]  /*28d0*/  @P0 LDG.E R0, [R6.64] ;  /* 0x0000000a06000981 */ /* 0x000ee2000c1e1900 */
[----:B------:R-:W-:Y:S01]  /*28e0*/  LOP3.LUT R212, R212, 0xfffffffd, RZ, 0xc0, !PT ;  /* 0xfffffffdd4d47812 */ /* 0x000fe200078ec0ff */
[----:B------:R-:W-:Y:S01]  /*28f0*/  WARPSYNC 0xffffffff ;  /* 0xffffffff00007948 */ /* 0x000fe20003800000 */
[----:B------:R-:W-:Y:S01]  /*2900*/  ISETP.GE.AND P3, PT, R24, c[0x0][0x27c], PT ;  /* 0x00009f0018007a0c */ /* 0x000fe20003f66270 */
[----:B------:R-:W-:Y:S01]  /*2910*/  IMAD.SHL.U32 R114, R114, 0x2, RZ ;  /* 0x0000000272727824 */ /* 0x000fe200078e00ff */
[----:B------:R-:W-:-:S02]  /*2920*/  @P1 LOP3.LUT R212, R212, 0x2, RZ, 0xfc, !PT ;  /* 0x00000002d4d41812 */ /* 0x000fc400078efcff */
[----:B------:R-:W-:Y:S02]  /*2930*/  SHF.R.S32.HI R107, RZ, 0x1f, R106 ;  /* 0x0000001fff6b7819 */ /* 0x000fe4000001146a */
[----:B------:R-:W-:Y:S02]  /*2940*/  LOP3.LUT R212, R212, 0xfffffff7, RZ, 0xc0, !PT ;  /* 0xfffffff7d4d47812 */ /* 0x000fe400078ec0ff */
[----:B-1----:R-:W-:Y:S02]  /*2950*/  SHF.R.S32.HI R4, RZ, 0x1f, R209 ;  /* 0x0000001fff047819 */ /* 0x002fe400000114d1 */
[----:B------:R-:W-:Y:S02]  /*2960*/  LOP3.LUT R212, R212, 0xfffffffb, RZ, 0xc0, !PT ;  /* 0xfffffffbd4d47812 */ /* 0x000fe400078ec0ff */
[----:B-----5:R-:W-:Y:S02]  /*2970*/  SHF.R.S32.HI R18, RZ, 0x1f, R126 ;  /* 0x0000001fff127819 */ /* 0x020fe4000001147e */
[----:B------:R-:W-:-:S04]  /*2980*/  @P2 LOP3.LUT R212, R212, 0x4, RZ, 0xfc, !PT ;  /* 0x00000004d4d42812 */ /* 0x000fc800078efcff */
[----:B------:R-:W-:Y:S02]  /*2990*/  @P3 LOP3.LUT R212, R212, 0x8, RZ, 0xfc, !PT ;  /* 0x00000008d4d43812 */ /* 0x000fe400078efcff */
[----:B---3--:R-:W-:Y:S01]  /*29a0*/  @P0 SHF.R.S32.HI R17, RZ, 0x1f, R0 ;  /* 0x0000001fff110819 */ /* 0x008fe20000011400 */
[----:B------:R-:W-:Y:S02]  /*29b0*/  @!P0 IMAD.MOV.U32 R0, RZ, RZ, R242 ;  /* 0x000000ffff008224 */ /* 0x000fe400078e00f2 */
[----:B------:R-:W-:Y:S02]  /*29c0*/  @!P0 IMAD.MOV.U32 R17, RZ, RZ, R243 ;  /* 0x000000ffff118224 */ /* 0x000fe400078e00f3 */
[----:B--2---:R-:W-:Y:S01]  /*29d0*/  IMAD.MOV.U32 R117, RZ, RZ, c[0x0][0x280] ;  /* 0x0000a000ff757624 */ /* 0x004fe200078e00ff */
[----:B------:R-:W-:Y:S01]  /*29e0*/  BAR.SYNC.DEFER_BLOCKING 0x0 ;  /* 0x0000000000007b1d */ /* 0x000fe20000010000 */
[----:B------:R-:W-:Y:S01]  /*29f0*/  IMAD.MOV.U32 R5, RZ, RZ, c[0x0][0x290] ;  /* 0x0000a400ff057624 */ /* 0x000fe200078e00ff */
[----:B------:R-:W-:Y:S01]  /*2a00*/  MOV R122, c[0x0][0x27c] ;  /* 0x00009f00007a7a02 */ /* 0x000fe20000000f00 */
[----:B------:R-:W-:Y:S01]  /*2a10*/  IMAD.WIDE.U32 R2, R22, c[0x0][0x260], R210 ;  /* 0x0000980016027a25 */ /* 0x000fe200078e00d2 */
[----:B------:R-:W-:-:S02]  /*2a20*/  SHF.L.U64.HI R117, R117, R118, c[0x0][0x284] ;  /* 0x0000a10075757619 */ /* 0x000fc40000010276 */
[----:B------:R-:W-:Y:S01]  /*2a30*/  SHF.L.U64.HI R118, R5, R118, c[0x0][0x294] ;  /* 0x0000a50005767619 */ /* 0x000fe20000010276 */
[----:B------:R-:W-:Y:S01]  /*2a40*/  IMAD R6, R4, c[0x0][0x280], RZ ;  /* 0x0000a00004067a24 */ /* 0x000fe200078e02ff */
[----:B------:R-:W-:Y:S01]  /*2a50*/  ISETP.GE.AND P0, PT, R122, 0x1, PT ;  /* 0x000000017a00780c */ /* 0x000fe20003f06270 */
[----:B------:R-:W-:Y:S01]  /*2a60*/  IMAD.IADD R110, R8, 0x1, R12 ;  /* 0x00000001086e7824 */ /* 0x000fe200078e020c */
[----:B------:R-:W-:Y:S01]  /*2a70*/  LOP3.LUT R212, R212, 0xffffffef, RZ, 0xc0, !PT ;  /* 0xffffffefd4d47812 */ /* 0x000fe200078ec0ff */
[----:B------:R-:W-:Y:S01]  /*2a80*/  IMAD R8, R4, c[0x0][0x290], RZ ;  /* 0x0000a40004087a24 */ /* 0x000fe200078e02ff */
[----:B------:R-:W-:Y:S01]  /*2a90*/  ULDC UR6, c[0x0][0x280] ;  /* 0x0000a00000067ab9 */ /* 0x000fe20000000800 */
[----:B------:R-:W-:Y:S01]  /*2aa0*/  IMAD R3, R22, c[0x0][0x264], R3 ;  /* 0x0000990016037a24 */ /* 0x000fe200078e0203 */
[----:B------:R-:W-:Y:S01]  /*2ab0*/  LOP3.LUT R212, R212, 0xfffffffe, RZ, 0xc0, !PT ;  /* 0xfffffffed4d47812 */ /* 0x000fe200078ec0ff */
[C---:B------:R-:W-:Y:S01]  /*2ac0*/  IMAD R6, R209.reuse, c[0x0][0x284], R6 ;  /* 0x0000a100d1067a24 */ /* 0x040fe200078e0206 */
[----:B------:R-:W-:Y:S01]  /*2ad0*/  ULDC UR7, c[0x0][0x290] ;  /* 0x0000a40000077ab9 */ /* 0x000fe20000000800 */
[----:B------:R-:W-:Y:S01]  /*2ae0*/  IMAD.WIDE.U32 R4, R209, c[0x0][0x280], R106 ;  /* 0x0000a000d1047a25 */ /* 0x000fe200078e006a */
[----:B------:R-:W-:-:S02]  /*2af0*/  USHF.L.U32 UR6, UR6, 0x6, URZ ;  /* 0x0000000606067899 */ /* 0x000fc4000800063f */
[----:B------:R-:W-:Y:S01]  /*2b00*/  USHF.L.U32 UR7, UR7, 0x6, URZ ;  /* 0x0000000607077899 */ /* 0x000fe2000800063f */
[----:B------:R-:W-:Y:S01]  /*2b10*/  IMAD R7, R10, c[0x0][0x268], RZ ;  /* 0x00009a000a077a24 */ /* 0x000fe200078e02ff */
[----:B------:R-:W-:Y:S01]  /*2b20*/  IADD3 R9, R5, R6, RZ ;  /* 0x0000000605097210 */ /* 0x000fe20007ffe0ff */
[----:B------:R-:W-:Y:S01]  /*2b30*/  IMAD.WIDE.U32 R62, R11, c[0x0][0x268], R2 ;  /* 0x00009a000b3e7a25 */ /* 0x000fe200078e0002 */
[----:B------:R-:W-:Y:S01]  /*2b40*/  SEL R5, RZ, c[0x0][0x27c], !P1 ;  /* 0x00009f00ff057a07 */ /* 0x000fe20004800000 */
[----:B------:R-:W-:Y:S02]  /*2b50*/  ULDC.U8 UR5, c[0x0][0x298] ;  /* 0x0000a60000057ab9 */ /* 0x000fe40000000000 */
[----:B------:R-:W-:-:S04]  /*2b60*/  IMAD.WIDE.U32 R2, R209, c[0x0][0x290], R106 ;  /* 0x0000a400d1027a25 */ /* 0x000fc800078e006a */
[----:B------:R-:W-:Y:S02]  /*2b70*/  IMAD R15, R209, c[0x0][0x294], R8 ;  /* 0x0000a500d10f7a24 */ /* 0x000fe400078e0208 */
[----:B------:R-:W-:Y:S02]  /*2b80*/  IMAD R23, R11, c[0x0][0x26c], R7 ;  /* 0x00009b000b177a24 */ /* 0x000fe400078e0207 */
[----:B------:R-:W-:-:S03]  /*2b90*/  IMAD.WIDE.U32 R10, R209, c[0x0][0x280], R100 ;  /* 0x0000a000d10a7a25 */ /* 0x000fc600078e0064 */
[----:B------:R-:W-:Y:S01]  /*2ba0*/  IADD3 R61, R63, R23, RZ ;  /* 0x000000173f3d7210 */ /* 0x000fe20007ffe0ff */
[----:B------:R-:W-:Y:S01]  /*2bb0*/  IMAD.IADD R7, R3, 0x1, R15 ;  /* 0x0000000103077824 */ /* 0x000fe200078e020f */
[----:B------:R-:W-:Y:S01]  /*2bc0*/  IADD3 R3, R100, R5, RZ ;  /* 0x0000000564037210 */ /* 0x000fe20007ffe0ff */
[----:B------:R-:W-:Y:S01]  /*2bd0*/  IMAD.MOV.U32 R8, RZ, RZ, R4 ;  /* 0x000000ffff087224 */ /* 0x000fe200078e0004 */
[----:B------:R-:W-:Y:S01]  /*2be0*/  SEL R4, RZ, c[0x0][0x27c], !P2 ;  /* 0x00009f00ff047a07 */ /* 0x000fe20005000000 */
[----:B------:R-:W-:Y:S01]  /*2bf0*/  IMAD.IADD R5, R6, 0x1, R11 ;  /* 0x0000000106057824 */ /* 0x000fe200078e020b */
[----:B------:R-:W-:Y:S01]  /*2c00*/  SEL R11, RZ, c[0x0][0x27c], !P3 ;  /* 0x00009f00ff0b7a07 */ /* 0x000fe20005800000 */
[----:B------:R-:W-:Y:S01]  /*2c10*/  IMAD.MOV.U32 R6, RZ, RZ, R2 ;  /* 0x000000ffff067224 */ /* 0x000fe200078e0002 */
[----:B------:R-:W-:Y:S01]  /*2c20*/  IADD3 R14, R25, R4, RZ ;  /* 0x00000004190e7210 */ /* 0x000fe20007ffe0ff */
[----:B------:R-:W-:Y:S01]  /*2c30*/  IMAD.MOV.U32 R4, RZ, RZ, R10 ;  /* 0x000000ffff047224 */ /* 0x000fe200078e000a */
[----:B------:R-:W-:Y:S01]  /*2c40*/  SHF.R.S32.HI R2, RZ, 0x1f, R3 ;  /* 0x0000001fff027819 */ /* 0x000fe20000011403 */
[----:B------:R-:W-:Y:S01]  /*2c50*/  IMAD.IADD R13, R24, 0x1, R11 ;  /* 0x00000001180d7824 */ /* 0x000fe200078e020b */
[----:B------:R-:W-:Y:S01]  /*2c60*/  SHF.R.S32.HI R10, RZ, 0x1f, R14 ;  /* 0x0000001fff0a7819 */ /* 0x000fe2000001140e */
[----:B------:R-:W-:Y:S01]  /*2c70*/  IMAD.MOV.U32 R123, RZ, RZ, c[0x0][0x2b8] ;  /* 0x0000ae00ff7b7624 */ /* 0x000fe200078e00ff */
[-C--:B------:R-:W-:Y:S01]  /*2c80*/  LEA.HI R12, R2, R3.reuse, RZ, 0x3 ;  /* 0x00000003020c7211 */ /* 0x080fe200078f18ff */
[----:B------:R-:W-:Y:S01]  /*2c90*/  IMAD.WIDE.U32 R86, R0, c[0x0][0x2b0], RZ ;  /* 0x0000ac0000567a25 */ /* 0x000fe200078e00ff */
[----:B------:R-:W-:-:S02]  /*2ca0*/  LEA.HI R19, R2, R3, RZ, 0x6 ;  /* 0x0000000302137211 */ /* 0x000fc400078f30ff */
[----:B------:R-:W-:Y:S01]  /*2cb0*/  SHF.R.S32.HI R16, RZ, 0x1f, R13 ;  /* 0x0000001fff107819 */ /* 0x000fe2000001140d */
[----:B------:R-:W-:Y:S01]  /*2cc0*/  IMAD.WIDE.U32 R2, R209, c[0x0][0x290], R100 ;  /* 0x0000a400d1027a25 */ /* 0x000fe200078e0064 */
[CC--:B------:R-:W-:Y:S02]  /*2cd0*/  LEA.HI R11, R10.reuse, R14.reuse, RZ, 0x3 ;  /* 0x0000000e0a0b7211 */ /* 0x0c0fe400078f18ff */
[----:B------:R-:W-:Y:S01]  /*2ce0*/  LEA.HI R14, R10, R14, RZ, 0x6 ;  /* 0x0000000e0a0e7211 */ /* 0x000fe200078f30ff */
[----:B------:R-:W-:Y:S01]  /*2cf0*/  IMAD.SHL.U32 R19, R19, 0x40, RZ ;  /* 0x0000004013137824 */ /* 0x000fe200078e00ff */
[-C--:B------:R-:W-:Y:S01]  /*2d00*/  LEA.HI R10, R16, R13.reuse, RZ, 0x3 ;  /* 0x0000000d100a7211 */ /* 0x080fe200078f18ff */
[----:B------:R-:W-:Y:S01]  /*2d10*/  IMAD.WIDE.U32 R78, R126, c[0x0][0x290], R6 ;  /* 0x0000a4007e4e7a25 */ /* 0x000fe200078e0006 */
[----:B------:R-:W-:Y:S02]  /*2d20*/  LEA.HI R13, R16, R13, RZ, 0x6 ;  /* 0x0000000d100d7211 */ /* 0x000fe400078f30ff */
[----:B------:R-:W-:Y:S01]  /*2d30*/  IADD3 R3, R15, R3, RZ ;  /* 0x000000030f037210 */ /* 0x000fe20007ffe0ff */
[----:B------:R-:W-:Y:S01]  /*2d40*/  IMAD.SHL.U32 R16, R14, 0x40, RZ ;  /* 0x000000400e107824 */ /* 0x000fe200078e00ff */
[----:B------:R-:W-:Y:S01]  /*2d50*/  LOP3.LUT R15, R216, 0x38, R12, 0xf8, !PT ;  /* 0x00000038d80f7812 */ /* 0x000fe200078ef80c */
[----:B------:R-:W-:Y:S01]  /*2d60*/  IMAD.WIDE.U32 R84, R22, c[0x0][0x1e8], RZ ;  /* 0x00007a0016547a25 */ /* 0x000fe200078e00ff */
[----:B------:R-:W-:-:S02]  /*2d70*/  LOP3.LUT R14, R216, 0x38, R11, 0xf8, !PT ;  /* 0x00000038d80e7812 */ /* 0x000fc400078ef80b */
[----:B------:R-:W-:Y:S01]  /*2d80*/  SHF.L.U32 R13, R13, 0x6, RZ ;  /* 0x000000060d0d7819 */ /* 0x000fe200000006ff */
[----:B------:R-:W-:Y:S01]  /*2d90*/  IMAD.WIDE.U32 R82, R22, c[0x0][0x210], RZ ;  /* 0x0000840016527a25 */ /* 0x000fe200078e00ff */
[----:B------:R-:W-:Y:S02]  /*2da0*/  LOP3.LUT R20, R216, 0x38, R10, 0xf8, !PT ;  /* 0x00000038d8147812 */ /* 0x000fe400078ef80a */
[----:B------:R-:W-:Y:S01]  /*2db0*/  LOP3.LUT R21, R19, 0x7ffff000, RZ, 0xc0, !PT ;  /* 0x7ffff00013157812 */ /* 0x000fe200078ec0ff */
[----:B------:R-:W-:Y:S01]  /*2dc0*/  IMAD.WIDE.U32 R80, R126, c[0x0][0x280], R8 ;  /* 0x0000a0007e507a25 */ /* 0x000fe200078e0008 */
[-C--:B------:R-:W-:Y:S02]  /*2dd0*/  LOP3.LUT R19, R15, R218.reuse, RZ, 0x3c, !PT ;  /* 0x000000da0f137212 */ /* 0x080fe400078e3cff */
[----:B------:R-:W-:Y:S01]  /*2de0*/  LOP3.LUT R15, R14, R218, RZ, 0x3c, !PT ;  /* 0x000000da0e0f7212 */ /* 0x000fe200078e3cff */
[----:B------:R-:W-:Y:S01]  /*2df0*/  IMAD.WIDE.U32 R76, R126, c[0x0][0x280], R4 ;  /* 0x0000a0007e4c7a25 */ /* 0x000fe200078e0004 */
[----:B------:R-:W-:-:S02]  /*2e00*/  ISETP.NE.AND P1, PT, R123, 0x1, PT ;  /* 0x000000017b00780c */ /* 0x000fc40003f25270 */
[----:B------:R-:W-:Y:S01]  /*2e10*/  LOP3.LUT R14, R13, 0x7ffff000, RZ, 0xc0, !PT ;  /* 0x7ffff0000d0e7812 */ /* 0x000fe200078ec0ff */
[----:B------:R-:W-:Y:S01]  /*2e20*/  IMAD.WIDE.U32 R74, R126, c[0x0][0x290], R2 ;  /* 0x0000a4007e4a7a25 */ /* 0x000fe200078e0002 */
[----:B------:R-:W-:Y:S02]  /*2e30*/  LOP3.LUT R13, R20, R218, RZ, 0x3c, !PT ;  /* 0x000000da140d7212 */ /* 0x000fe400078e3cff */
[----:B------:R-:W-:Y:S01]  /*2e40*/  LOP3.LUT R16, R16, 0x7ffff000, RZ, 0xc0, !PT ;  /* 0x7ffff00010107812 */ /* 0x000fe200078ec0ff */
[----:B------:R-:W-:Y:S01]  /*2e50*/  IMAD R121, R235, 0x40, R209 ;  /* 0x00000040eb797824 */ /* 0x000fe200078e02d1 */
[----:B------:R-:W-:Y:S01]  /*2e60*/  IADD3 R21, R19, R21, R219 ;  /* 0x0000001513157210 */ /* 0x000fe20007ffe0db */
[----:B------:R-:W-:Y:S01]  /*2e70*/  IMAD R108, R22, c[0x0][0x1ec], R85 ;  /* 0x00007b00166c7a24 */ /* 0x000fe200078e0255 */
[--C-:B------:R-:W-:Y:S01]  /*2e80*/  IADD3 R19, R13, R14, R219.reuse ;  /* 0x0000000e0d137210 */ /* 0x100fe20007ffe0db */
[----:B------:R-:W-:Y:S01]  /*2e90*/  IMAD R13, R17, c[0x0][0x2b0], RZ ;  /* 0x0000ac00110d7a24 */ /* 0x000fe200078e02ff */
[----:B------:R-:W-:Y:S01]  /*2ea0*/  IADD3 R20, R15, R16, R219 ;  /* 0x000000100f147210 */ /* 0x000fe20007ffe0db */
[----:B------:R-:W-:Y:S01]  /*2eb0*/  IMAD R15, R18, c[0x0][0x290], RZ ;  /* 0x0000a400120f7a24 */ /* 0x000fe200078e02ff */
[----:B------:R-:W-:Y:S01]  /*2ec0*/  LOP3.LUT R68, R12, 0xfffffff8, RZ, 0xc0, !PT ;  /* 0xfffffff80c447812 */ /* 0x000fe200078ec0ff */
[----:B------:R-:W-:Y:S01]  /*2ed0*/  IMAD R16, R18, c[0x0][0x280], RZ ;  /* 0x0000a00012107a24 */ /* 0x000fe200078e02ff */
[----:B------:R-:W-:Y:S01]  /*2ee0*/  LOP3.LUT R67, R11, 0xfffffff8, RZ, 0xc0, !PT ;  /* 0xfffffff80b437812 */ /* 0x000fe200078ec0ff */
[----:B------:R-:W-:Y:S01]  /*2ef0*/  IMAD R14, R0, c[0x0][0x2b4], R13 ;  /* 0x0000ad00000e7a24 */ /* 0x000fe200078e020d */
[----:B------:R-:W-:Y:S01]  /*2f00*/  LOP3.LUT R66, R10, 0xfffffff8, RZ, 0xc0, !PT ;  /* 0xfffffff80a427812 */ /* 0x000fe200078ec0ff */
[----:B------:R-:W-:Y:S01]  /*2f10*/  IMAD R0, R126, c[0x0][0x294], R15 ;  /* 0x0000a5007e007a24 */ /* 0x000fe200078e020f */
[----:B------:R-:W-:Y:S01]  /*2f20*/  @P1 LOP3.LUT R212, R212, 0x1, RZ, 0xfc, !PT ;  /* 0x00000001d4d41812 */ /* 0x000fe200078efcff */
[----:B------:R-:W-:Y:S01]  /*2f30*/  IMAD R13, R126, c[0x0][0x284], R16 ;  /* 0x0000a1007e0d7a24 */ /* 0x000fe200078e0210 */
[----:B------:R-:W-:Y:S01]  /*2f40*/  SHF.R.S32.HI R102, RZ, 0x3, R12 ;  /* 0x00000003ff667819 */ /* 0x000fe2000001140c */
[----:B------:R-:W-:Y:S01]  /*2f50*/  IMAD R104, R22, c[0x0][0x214], R83 ;  /* 0x0000850016687a24 */ /* 0x000fe200078e0253 */
[----:B------:R-:W-:Y:S01]  /*2f60*/  SHF.R.S32.HI R99, RZ, 0x3, R11 ;  /* 0x00000003ff637819 */ /* 0x000fe2000001140b */
[----:B------:R-:W-:Y:S01]  /*2f70*/  IMAD.IADD R103, R87, 0x1, R14 ;  /* 0x0000000157677824 */ /* 0x000fe200078e020e */
[----:B------:R-:W-:Y:S01]  /*2f80*/  SHF.R.S32.HI R98, RZ, 0x3, R10 ;  /* 0x00000003ff627819 */ /* 0x000fe2000001140a */
[----:B------:R-:W-:Y:S01]  /*2f90*/  IMAD.IADD R97, R81, 0x1, R13 ;  /* 0x0000000151617824 */ /* 0x000fe200078e020d */
[----:B------:R-:W-:Y:S01]  /*2fa0*/  IADD3 R96, R79, R0, RZ ;  /* 0x000000004f607210 */ /* 0x000fe20007ffe0ff */
[----:B------:R-:W-:Y:S01]  /*2fb0*/  IMAD.IADD R95, R13, 0x1, R77 ;  /* 0x000000010d5f7824 */ /* 0x000fe200078e024d */
[----:B------:R-:W-:Y:S01]  /*2fc0*/  SHF.R.S32.HI R94, RZ, 0x1f, R68 ;  /* 0x0000001fff5e7819 */ /* 0x000fe20000011444 */
[----:B------:R-:W-:Y:S01]  /*2fd0*/  IMAD.IADD R91, R0, 0x1, R75 ;  /* 0x00000001005b7824 */ /* 0x000fe200078e024b */
[----:B------:R-:W-:Y:S01]  /*2fe0*/  SHF.R.S32.HI R93, RZ, 0x1f, R67 ;  /* 0x0000001fff5d7819 */ /* 0x000fe20000011443 */
[----:B------:R-:W-:Y:S01]  /*2ff0*/  IMAD.SHL.U32 R90, R21, 0x2, RZ ;  /* 0x00000002155a7824 */ /* 0x000fe200078e00ff */
[----:B------:R-:W-:Y:S01]  /*3000*/  SHF.R.S32.HI R92, RZ, 0x1f, R66 ;  /* 0x0000001fff5c7819 */ /* 0x000fe20000011442 */
[----:B------:R-:W-:Y:S01]  /*3010*/  IMAD.SHL.U32 R88, R19, 0x2, RZ ;  /* 0x0000000213587824 */ /* 0x000fe200078e00ff */
[----:B------:R-:W-:-:S02]  /*3020*/  SHF.L.U32 R89, R20, 0x1, RZ ;  /* 0x0000000114597819 */ /* 0x000fc400000006ff */
[----:B------:R-:W-:Y:S02]  /*3030*/  @P0 LOP3.LUT R212, R212, 0x10, RZ, 0xfc, !PT ;  /* 0x00000010d4d40812 */ /* 0x000fe400078efcff */
.L_x_207:
[----:B------:R-:W-:Y:S01]  /*3040*/  IMAD.SHL.U32 R57, R53, 0x40, RZ ;  /* 0x0000004035397824 */ /* 0x000fe200078e00ff */
[----:B------:R-:W-:Y:S04]  /*3050*/  DEPBAR.LE SB0, 0x0 ;  /* 0x000080000000791a */ /* 0x000fe80000000000 */
[----:B-1----:R-:W-:Y:S01]  /*3060*/  IMAD.IADD R2, R121, 0x1, R57 ;  /* 0x0000000179027824 */ /* 0x002fe200078e0239 */
[----:B------:R-:W-:Y:S01]  /*3070*/  ISETP.NE.AND P1, PT, R123, 0x1, PT ;  /* 0x000000017b00780c */ /* 0x000fe20003f25270 */
[----:B------:R-:W-:Y:S01]  /*3080*/  IMAD.MOV.U32 R54, RZ, RZ, RZ ;  /* 0x000000ffff367224 */ /* 0x000fe200078e00ff */
[----:B------:R-:W-:Y:S01]  /*3090*/  WARPSYNC 0xffffffff ;  /* 0xffffffff00007948 */ /* 0x000fe20003800000 */
[----:B------:R-:W-:Y:S01]  /*30a0*/  IMAD.IADD R0, R110, 0x1, R2 ;  /* 0x000000016e007824 */ /* 0x000fe200078e0202 */
[----:B------:R-:W-:Y:S01]  /*30b0*/  ISETP.GE.AND P0, PT, R2, R60, PT ;  /* 0x0000003c0200720c */ /* 0x000fe20003f06270 */
[----:B------:R-:W-:Y:S01]  /*30c0*/  BSSY B1, `(.L_x_183) ;  /* 0x00003e1000017945 */ /* 0x000fe20003800000 */
[----:B------:R-:W-:Y:S01]  /*30d0*/  ISETP.GE.AND P2, PT, R122, 0x1, PT ;  /* 0x000000017a00780c */ /* 0x000fe20003f46270 */
[----:B------:R-:W-:Y:S01]  /*30e0*/  IMAD.MOV.U32 R2, RZ, RZ, R0 ;  /* 0x000000ffff027224 */ /* 0x000fe200078e0000 */
[----:B------:R-:W-:Y:S05]  /*30f0*/  ISETP.GT.OR P0, PT, R121, 0x3f, P0 ;  /* 0x0000003f7900780c */ /* 0x000fea0000704670 */
        /* <DEDUP_REMOVED lines=11> */
[----:B------:R-:W-:Y:S01]  /*31b0*/  IMAD R0, R58, c[0x0][0x1e0], RZ ;  /* 0x000078003a007a24 */ /* 0x000fe200078e02ff */
[----:B------:R-:W-:Y:S03]  /*31c0*/  BAR.SYNC.DEFER_BLOCKING 0x0 ;  /* 0x0000000000007b1d */ /* 0x000fe60000010000 */
        /* <DEDUP_REMOVED lines=9> */
[----:B----4-:R-:W-:Y:S01]  /*3260*/  LEA.HI.X R46, R0, c[0x0][0x1cc], R2, 0x1, P0 ;  /* 0x00007300002e7a11 */ /* 0x010fe200000f0c02 */
[----:B------:R-:W-:-:S05]  /*3270*/  @!P2 BRA `(.L_x_184) ;  /* 0x000039e00000a947 */ /* 0x000fca0003800000 */
[-C--:B------:R-:W-:Y:S01]  /*3280*/  IMAD R3, R117, R53.reuse, RZ ;  /* 0x0000003575037224 */ /* 0x080fe200078e02ff */
[----:B------:R-:W-:Y:S01]  /*3290*/  ISETP.NE.AND P0, PT, RZ, UR5, PT ;  /* 0x00000005ff007c0c */ /* 0x000fe2000bf05270 */
[----:B------:R-:W-:Y:S01]  /*32a0*/  IMAD R2, R118, R53, RZ ;  /* 0x0000003576027224 */ /* 0x000fe200078e02ff */
[----:B------:R-:W-:Y:S01]  /*32b0*/  SHF.R.S32.HI R0, RZ, 0x1f, R53 ;  /* 0x0000001fff007819 */ /* 0x000fe20000011435 */
[----:B------:R-:W-:Y:S01]  /*32c0*/  IMAD.WIDE.U32 R26, R53, UR6, RZ ;  /* 0x00000006351a7c25 */ /* 0x000fe2000f8e00ff */
[----:B------:R-:W-:Y:S03]  /*32d0*/  IADD3 R4, -R57, R60, RZ ;  /* 0x0000003c39047210 */ /* 0x000fe60007ffe1ff */
[----:B------:R-:W-:Y:S01]  /*32e0*/  IMAD R3, R0, UR6, R3 ;  /* 0x0000000600037c24 */ /* 0x000fe2000f8e0203 */
[----:B------:R-:W-:Y:S01]  /*32f0*/  IMNMX R56, R4, 0x40, PT ;  /* 0x0000004004387817 */ /* 0x000fe20003800200 */
[----:B------:R-:W-:Y:S02]  /*3300*/  IMAD R2, R0, UR7, R2 ;  /* 0x0000000700027c24 */ /* 0x000fe4000f8e0202 */
[----:B------:R-:W-:Y:S01]  /*3310*/  IMAD.WIDE.U32 R44, R53, UR7, RZ ;  /* 0x00000007352c7c25 */ /* 0x000fe2000f8e00ff */
[----:B------:R-:W-:Y:S04]  /*3320*/  IADD3 R47, R27, R3, RZ ;  /* 0x000000031b2f7210 */ /* 0x000fe80007ffe0ff */
[----:B------:R-:W-:Y:S01]  /*3330*/  IADD3 R49, R45, R2, RZ ;  /* 0x000000022d317210 */ /* 0x000fe20007ffe0ff */
[----:B------:R-:W-:-:S05]  /*3340*/  @!P0 BRA `(.L_x_185) ;  /* 0x00001c7000008947 */ /* 0x000fca0003800000 */
[----:B------:R-:W-:Y:S01]  /*3350*/  ISETP.GE.AND P1, PT, R209, R56, PT ;  /* 0x00000038d100720c */ /* 0x000fe20003f26270 */
[----:B------:R-:W-:Y:S01]  /*3360*/  BSSY B0, `(.L_x_186) ;  /* 0x000003a000007945 */ /* 0x000fe20003800000 */
        /* <DEDUP_REMOVED lines=12> */
[----:B------:R-:W-:-:S05]  /*3430*/  @P1 BRA `(.L_x_187) ;  /* 0x000002c000001947 */ /* 0x000fca0003800000 */
[----:B------:R-:W-:Y:S01]  /*3440*/  IADD3 R0, P0, R80, R26, RZ ;  /* 0x0000001a50007210 */ /* 0x000fe20007f1e0ff */
[----:B------:R-:W-:Y:S01]  /*3450*/  CS2R R10, SRZ ;  /* 0x00000000000a7805 */ /* 0x000fe2000001ff00 */
[----:B------:R-:W-:Y:S01]  /*3460*/  CS2R R8, SRZ ;  /* 0x0000000000087805 */ /* 0x000fe2000001ff00 */
[----:B------:R-:W-:Y:S01]  /*3470*/  CS2R R28, SRZ ;  /* 0x00000000001c7805 */ /* 0x000fe2000001ff00 */
[----:B------:R-:W-:Y:S01]  /*3480*/  CS2R R12, SRZ ;  /* 0x00000000000c7805 */ /* 0x000fe2000001ff00 */
[----:B------:R-:W-:Y:S01]  /*3490*/  IMAD.X R3, R47, 0x1, R97, P0 ;  /* 0x000000012f037824 */ /* 0x000fe200000e0661 */
[----:B------:R-:W-:Y:S01]  /*34a0*/  IADD3 R2, P0, R78, R44, RZ ;  /* 0x0000002c4e027210 */ /* 0x000fe20007f1e0ff */
[----:B------:R-:W-:Y:S01]  /*34b0*/  CS2R R30, SRZ ;  /* 0x00000000001e7805 */ /* 0x000fe2000001ff00 */
[----:B------:R-:W-:Y:S01]  /*34c0*/  CS2R R14, SRZ ;  /* 0x00000000000e7805 */ /* 0x000fe2000001ff00 */
[----:B------:R-:W-:Y:S01]  /*34d0*/  CS2R R32, SRZ ;  /* 0x0000000000207805 */ /* 0x000fe2000001ff00 */
[----:B------:R-:W-:Y:S01]  /*34e0*/  CS2R R16, SRZ ;  /* 0x0000000000107805 */ /* 0x000fe2000001ff00 */
[----:B------:R-:W-:Y:S01]  /*34f0*/  IMAD.X R5, R49, 0x1, R96, P0 ;  /* 0x0000000131057824 */ /* 0x000fe200000e0660 */
[C---:B------:R-:W-:Y:S01]  /*3500*/  LEA R6, P0, R0.reuse, c[0x0][0x270], 0x1 ;  /* 0x00009c0000067a11 */ /* 0x040fe200078008ff */
[----:B------:R-:W-:Y:S01]  /*3510*/  CS2R R34, SRZ ;  /* 0x0000000000227805 */ /* 0x000fe2000001ff00 */
[----:B------:R-:W-:Y:S01]  /*3520*/  CS2R R18, SRZ ;  /* 0x0000000000127805 */ /* 0x000fe2000001ff00 */
[----:B------:R-:W-:Y:S01]  /*3530*/  CS2R R38, SRZ ;  /* 0x0000000000267805 */ /* 0x000fe2000001ff00 */
[----:B------:R-:W-:Y:S02]  /*3540*/  LEA.HI.X R7, R0, c[0x0][0x274], R3, 0x1, P0 ;  /* 0x00009d0000077a11 */ /* 0x000fe400000f0c03 */
[C---:B------:R-:W-:Y:S04]  /*3550*/  LEA R4, P0, R2.reuse, c[0x0][0x288], 0x1 ;  /* 0x0000a20002047a11 */ /* 0x040fe800078008ff */
[----:B------:R-:W-:Y:S02]  /*3560*/  LEA.HI.X R5, R2, c[0x0][0x28c], R5, 0x1, P0 ;  /* 0x0000a30002057a11 */ /* 0x000fe400000f0c05 */
[----:B------:R-:W-:Y:S01]  /*3570*/  ISETP.GE.AND P0, PT, R106, c[0x0][0x27c], PT ;  /* 0x00009f006a007a0c */ /* 0x000fe20003f06270 */
[----:B------:R-:W-:Y:S11]  /*3580*/  CS2R R2, SRZ ;  /* 0x0000000000027805 */ /* 0x000ff6000001ff00 */
[----:B------:R-:W-:Y:S01]  /*3590*/  @!UPT UIADD3 URZ, URZ, URZ, URZ ;  /* 0x0000003f3f3ff290 */ /* 0x000fe2000fffe03f */
[----:B------:R1:W5:Y:S04]  /*35a0*/  @!P0 LDG.E.64 R2, [R6.64] ;  /* 0x0000000a06028981 */ /* 0x000368000c1e1b00 */
[----:B------:R1:W5:Y:S01]  /*35b0*/  @!P0 LDG.E.64 R10, [R4.64] ;  /* 0x0000000a040a8981 */ /* 0x000362000c1e1b00 */
[----:B------:R-:W-:Y:S11]  /*35c0*/  ISETP.GE.AND P0, PT, R143, c[0x0][0x27c], PT ;  /* 0x00009f008f007a0c */ /* 0x000ff60003f06270 */
[----:B------:R-:W-:Y:S02]  /*35d0*/  @!UPT UIADD3 URZ, URZ, URZ, URZ ;  /* 0x0000003f3f3ff290 */ /* 0x000fe4000fffe03f */
[----:B------:R1:W5:Y:S04]  /*35e0*/  @!P0 LDG.E.64 R8, [R6.64+0x20] ;  /* 0x0000200a06088981 */ /* 0x000368000c1e1b00 */
[----:B------:R1:W5:Y:S01]  /*35f0*/  @!P0 LDG.E.64 R28, [R4.64+0x20] ;  /* 0x0000200a041c8981 */ /* 0x000362000c1e1b00 */
        /* <DEDUP_REMOVED lines=15> */
[----:B------:R1:W5:Y:S02]  /*36f0*/  @!P0 LDG.E.64 R38, [R4.64+0xa0] ;  /* 0x0000a00a04268981 */ /* 0x000364000c1e1b00 */
.L_x_187:
[----:B------:R-:W-:Y:S05]  /*3700*/  BSYNC B0 ;  /* 0x0000000000007941 */ /* 0x000fea0003800000 */
.L_x_186:
[----:B------:R2:W3:Y:S04]  /*3710*/  SHFL.IDX PT, R47, R46, RZ, 0x1c1f ;  /* 0x001c1fff2e2f7589 */ /* 0x0004e800000e0000 */
[----:B------:R2:W4:Y:S01]  /*3720*/  SHFL.IDX PT, R46, R48, RZ, 0x1c1f ;  /* 0x001c1fff302e7589 */ /* 0x00052200000e0000 */
[----:B------:R-:W-:-:S05]  /*3730*/  @P1 BRA `(.L_x_188) ;  /* 0x0000379000001947 */ /* 0x000fca0003800000 */
[----:B------:R-:W-:Y:S01]  /*3740*/  ISETP.GE.AND P0, PT, R100, c[0x0][0x1d4], PT ;  /* 0x0000750064007a0c */ /* 0x000fe20003f06270 */
[----:B-1---5:R-:W-:Y:S01]  /*3750*/  IMAD.MOV.U32 R4, RZ, RZ, R16 ;  /* 0x000000ffff047224 */ /* 0x022fe200078e0010 */
[----:B------:R-:W-:Y:S01]  /*3760*/  BSSY B0, `(.L_x_189) ;  /* 0x000005b000007945 */ /* 0x000fe20003800000 */
[----:B------:R-:W-:Y:S02]  /*3770*/  IMAD.MOV.U32 R0, RZ, RZ, R17 ;  /* 0x000000ffff007224 */ /* 0x000fe400078e0011 */
[----:B------:R-:W-:Y:S02]  /*3780*/  IMAD.MOV.U32 R6, RZ, RZ, R18 ;  /* 0x000000ffff067224 */ /* 0x000fe400078e0012 */
[----:B------:R-:W-:Y:S01]  /*3790*/  IMAD.MOV.U32 R5, RZ, RZ, R19 ;  /* 0x000000ffff057224 */ /* 0x000fe200078e0013 */
[----:B------:R-:W-:Y:S01]  /*37a0*/  PRMT R23, R0, 0x5410, R4 ;  /* 0x0000541000177816 */ /* 0x000fe20000000004 */
[----:B------:R-:W-:Y:S02]  /*37b0*/  IMAD.MOV.U32 R4, RZ, RZ, R12 ;  /* 0x000000ffff047224 */ /* 0x000fe400078e000c */
[----:B------:R-:W-:Y:S01]  /*37c0*/  IMAD.MOV.U32 R0, RZ, RZ, R13 ;  /* 0x000000ffff007224 */ /* 0x000fe200078e000d */
[----:B------:R-:W-:Y:S01]  /*37d0*/  PRMT R26, R5, 0x5410, R6 ;  /* 0x00005410051a7816 */ /* 0x000fe20000000006 */
[----:B------:R-:W-:Y:S01]  /*37e0*/  IMAD.MOV.U32 R6, RZ, RZ, R14 ;  /* 0x000000ffff067224 */ /* 0x000fe200078e000e */
[----:B------:R-:W-:Y:S02]  /*37f0*/  MOV R5, R15 ;  /* 0x0000000f00057202 */ /* 0x000fe40000000f00 */
[----:B------:R-:W-:Y:S01]  /*3800*/  PRMT R21, R4, 0x5410, R0 ;  /* 0x0000541004157816 */ /* 0x000fe20000000000 */
[----:B------:R-:W-:Y:S01]  /*3810*/  IMAD.MOV.U32 R4, RZ, RZ, R8 ;  /* 0x000000ffff047224 */ /* 0x000fe200078e0008 */
[----:B------:R-:W-:Y:S02]  /*3820*/  MOV R0, R9 ;  /* 0x0000000900007202 */ /* 0x000fe40000000f00 */
[----:B------:R-:W-:Y:S01]  /*3830*/  PRMT R22, R5, 0x5410, R6 ;  /* 0x0000541005167816 */ /* 0x000fe20000000006 */
[----:B------:R-:W-:Y:S01]  /*3840*/  IMAD.MOV.U32 R6, RZ, RZ, R38 ;  /* 0x000000ffff067224 */ /* 0x000fe200078e0026 */
[----:B------:R-:W-:Y:S01]  /*3850*/  PRMT R20, R0, 0x5410, R4 ;  /* 0x0000541000147816 */ /* 0x000fe20000000004 */
[----:B------:R-:W-:Y:S01]  /*3860*/  IMAD.MOV.U32 R4, RZ, RZ, R34 ;  /* 0x000000ffff047224 */ /* 0x000fe200078e0022 */
[----:B------:R-:W-:Y:S01]  /*3870*/  MOV R0, R35 ;  /* 0x0000002300007202 */ /* 0x000fe20000000f00 */
[----:B------:R-:W-:Y:S03]  /*3880*/  IMAD.MOV.U32 R5, RZ, RZ, R39 ;  /* 0x000000ffff057224 */ /* 0x000fe600078e0027 */
[----:B------:R-:W-:Y:S01]  /*3890*/  PRMT R43, R4, 0x5410, R0 ;  /* 0x00005410042b7816 */ /* 0x000fe20000000000 */
[----:B------:R-:W-:Y:S01]  /*38a0*/  IMAD.MOV.U32 R0, RZ, RZ, R32 ;  /* 0x000000ffff007224 */ /* 0x000fe200078e0020 */
[----:B------:R-:W-:Y:S04]  /*38b0*/  PRMT R44, R6, 0x5410, R5 ;  /* 0x00005410062c7816 */ /* 0x000fe80000000005 */
[----:B------:R-:W-:Y:S01]  /*38c0*/  PRMT R42, R0, 0x7610, R42 ;  /* 0x00007610002a7816 */ /* 0x000fe2000000002a */
[----:B------:R-:W-:Y:S05]  /*38d0*/  IMAD.MOV.U32 R0, RZ, RZ, R33 ;  /* 0x000000ffff007224 */ /* 0x000fea00078e0021 */
[----:B------:R-:W-:Y:S01]  /*38e0*/  PRMT R42, R42, 0x5410, R0 ;  /* 0x000054102a2a7816 */ /* 0x000fe20000000000 */
[----:B------:R-:W-:Y:S05]  /*38f0*/  IMAD.MOV.U32 R0, RZ, RZ, R30 ;  /* 0x000000ffff007224 */ /* 0x000fea00078e001e */
[----:B------:R-:W-:Y:S02]  /*3900*/  PRMT R41, R0, 0x7610, R41 ;  /* 0x0000761000297816 */ /* 0x000fe40000000029 */
[----:B------:R-:W-:Y:S04]  /*3910*/  MOV R0, R31 ;  /* 0x0000001f00007202 */ /* 0x000fe80000000f00 */
[----:B------:R-:W-:Y:S01]  /*3920*/  PRMT R41, R41, 0x5410, R0 ;  /* 0x0000541029297816 */ /* 0x000fe20000000000 */
[----:B------:R-:W-:Y:S05]  /*3930*/  IMAD.MOV.U32 R0, RZ, RZ, R28 ;  /* 0x000000ffff007224 */ /* 0x000fea00078e001c */
[----:B------:R-:W-:Y:S01]  /*3940*/  PRMT R40, R0, 0x7610, R40 ;  /* 0x0000761000287816 */ /* 0x000fe20000000028 */
[----:B------:R-:W-:Y:S05]  /*3950*/  IMAD.MOV.U32 R0, RZ, RZ, R29 ;  /* 0x000000ffff007224 */ /* 0x000fea00078e001d */
[----:B------:R-:W-:Y:S01]  /*3960*/  PRMT R40, R40, 0x5410, R0 ;  /* 0x0000541028287816 */ /* 0x000fe20000000000 */
[----:B------:R-:W-:-:S05]  /*3970*/  @P0 BRA `(.L_x_190) ;  /* 0x0000039000000947 */ /* 0x000fca0003800000 */
[----:B------:R-:W-:Y:S01]  /*3980*/  ISETP.GE.AND P0, PT, R106, c[0x0][0x27c], PT ;  /* 0x00009f006a007a0c */ /* 0x000fe20003f06270 */
[----:B------:R-:W-:Y:S01]  /*3990*/  IMAD.MOV.U32 R4, RZ, RZ, R10 ;  /* 0x000000ffff047224 */ /* 0x000fe200078e000a */
[----:B------:R-:W-:Y:S01]  /*39a0*/  MOV R36, R11 ;  /* 0x0000000b00247202 */ /* 0x000fe20000000f00 */
[----:B------:R-:W-:Y:S10]  /*39b0*/  IMAD.MOV.U32 R0, RZ, RZ, R2 ;  /* 0x000000ffff007224 */ /* 0x000ff400078e0002 */
[----:B------:R-:W-:Y:S01]  /*39c0*/  @!P0 SHF.R.U64 R5, R10, 0x10, R11 ;  /* 0x000000100a058819 */ /* 0x000fe2000000120b */
[--C-:B------:R-:W-:Y:S01]  /*39d0*/  IMAD.MOV.U32 R10, RZ, RZ, R3.reuse ;  /* 0x000000ffff0a7224 */ /* 0x100fe200078e0003 */
[----:B------:R-:W-:Y:S02]  /*39e0*/  @!P0 SHF.R.U64 R2, R2, 0x10, R3 ;  /* 0x0000001002028819 */ /* 0x000fe40000001203 */
[----:B------:R-:W-:Y:S02]  /*39f0*/  @!P0 PRMT R37, R4, 0x5410, R5 ;  /* 0x0000541004258816 */ /* 0x000fe40000000005 */
[----:B------:R-:W-:Y:S01]  /*3a00*/  @!P0 SHF.R.U32.HI R27, RZ, 0x10, R11 ;  /* 0x00000010ff1b8819 */ /* 0x000fe2000001160b */
[----:B------:R-:W1:Y:S01]  /*3a10*/  LDS.128 R4, [R201+0x6000] ;  /* 0x00600000c9047984 */ /* 0x000e620000000c00 */
[----:B------:R-:W-:Y:S02]  /*3a20*/  @!P0 PRMT R11, R0, 0x5410, R2 ;  /* 0x00005410000b8816 */ /* 0x000fe40000000002 */
[----:B------:R-:W-:Y:S02]  /*3a30*/  @!P0 SHF.R.U32.HI R3, RZ, 0x10, R3 ;  /* 0x00000010ff038819 */ /* 0x000fe40000011603 */
[----:B------:R-:W-:Y:S01]  /*3a40*/  @!P0 PRMT R36, R36, 0x5410, R27 ;  /* 0x0000541024248816 */ /* 0x000fe2000000001b */
[----:B------:R-:W-:Y:S01]  /*3a50*/  @!P0 IMAD.U32 R2, R11, 0x10000, RZ ;  /* 0x000100000b028824 */ /* 0x000fe200078e00ff */
[----:B------:R-:W-:Y:S01]  /*3a60*/  @!P0 PRMT R3, R10, 0x5410, R3 ;  /* 0x000054100a038816 */ /* 0x000fe20000000003 */
[----:B------:R-:W-:Y:S01]  /*3a70*/  @!P0 IMAD.U32 R10, R37, 0x10000, RZ ;  /* 0x00010000250a8824 */ /* 0x000fe200078e00ff */
[C---:B-1----:R-:W-:Y:S02]  /*3a80*/  @!P0 LOP3.LUT R0, R4.reuse, 0xffff0000, RZ, 0xc0, !PT ;  /* 0xffff000004008812 */ /* 0x042fe400078ec0ff */
[----:B------:R-:W-:Y:S03]  /*3a90*/  @!P0 SHF.L.U32 R27, R4, 0x10, RZ ;  /* 0x00000010041b8819 */ /* 0x000fe600000006ff */
[C---:B------:R-:W-:Y:S02]  /*3aa0*/  @!P0 FMUL.FTZ R45, R0.reuse, R10 ;  /* 0x0000000a002d8220 */ /* 0x040fe40000410000 */
[-C--:B------:R-:W-:Y:S02]  /*3ab0*/  @!P0 FMUL.FTZ R0, R0, R2.reuse ;  /* 0x0000000200008220 */ /* 0x080fe40000410000 */
[----:B------:R-:W-:Y:S01]  /*3ac0*/  @!P0 FFMA.FTZ R45, R27, R2, -R45 ;  /* 0x000000021b2d8223 */ /* 0x000fe2000001082d */
[----:B------:R-:W-:Y:S01]  /*3ad0*/  @!P0 LOP3.LUT R2, R11, 0xffff0000, RZ, 0xc0, !PT ;  /* 0xffff00000b028812 */ /* 0x000fe200078ec0ff */
[----:B------:R-:W-:Y:S01]  /*3ae0*/  @!P0 FFMA.FTZ R0, R10, R27, R0 ;  /* 0x0000001b0a008223 */ /* 0x000fe20000010000 */
[----:B------:R-:W-:Y:S01]  /*3af0*/  @!P0 LOP3.LUT R10, R37, 0xffff0000, RZ, 0xc0, !PT ;  /* 0xffff0000250a8812 */ /* 0x000fe200078ec0ff */
[C---:B------:R-:W-:Y:S03]  /*3b00*/  @!P0 IMAD.U32 R27, R5.reuse, 0x10000, RZ ;  /* 0x00010000051b8824 */ /* 0x040fe600078e00ff */
[----:B------:R-:W-:Y:S02]  /*3b10*/  @!P0 F2FP.BF16.PACK_AB R45, R0, R45 ;  /* 0x0000002d002d823e */ /* 0x000fe400000010ff */
[----:B------:R-:W-:Y:S03]  /*3b20*/  @!P0 LOP3.LUT R0, R5, 0xffff0000, RZ, 0xc0, !PT ;  /* 0xffff000005008812 */ /* 0x000fe600078ec0ff */
[----:B------:R-:W-:Y:S02]  /*3b30*/  @!P0 IMAD.MOV.U32 R4, RZ, RZ, R45 ;  /* 0x000000ffff048224 */ /* 0x000fe400078e002d */
[C---:B------:R-:W-:Y:S02]  /*3b40*/  @!P0 FMUL.FTZ R11, R0.reuse, R10 ;  /* 0x0000000a000b8220 */ /* 0x040fe40000410000 */
[-C--:B------:R-:W-:Y:S02]  /*3b50*/  @!P0 FMUL.FTZ R0, R0, R2.reuse ;  /* 0x0000000200008220 */ /* 0x080fe40000410000 */
[----:B------:R-:W-:Y:S02]  /*3b60*/  @!P0 FFMA.FTZ R11, R27, R2, -R11 ;  /* 0x000000021b0b8223 */ /* 0x000fe4000001080b */
[----:B------:R-:W-:Y:S01]  /*3b70*/  @!P0 FFMA.FTZ R0, R10, R27, R0 ;  /* 0x0000001b0a008223 */ /* 0x000fe20000010000 */
[----:B------:R-:W-:Y:S04]  /*3b80*/  @!P0 SHF.L.U32 R10, R36, 0x10, RZ ;  /* 0x00000010240a8819 */ /* 0x000fe800000006ff */
[----:B------:R-:W-:Y:S02]  /*3b90*/  @!P0 F2FP.BF16.PACK_AB R2, R0, R11 ;  /* 0x0000000b0002823e */ /* 0x000fe400000010ff */
[C---:B------:R-:W-:Y:S02]  /*3ba0*/  @!P0 LOP3.LUT R0, R6.reuse, 0xffff0000, RZ, 0xc0, !PT ;  /* 0xffff000006008812 */ /* 0x040fe400078ec0ff */
[----:B------:R-:W-:Y:S01]  /*3bb0*/  @!P0 SHF.L.U32 R11, R6, 0x10, RZ ;  /* 0x00000010060b8819 */ /* 0x000fe200000006ff */
[----:B------:R-:W-:Y:S02]  /*3bc0*/  @!P0 IMAD.MOV.U32 R5, RZ, RZ, R2 ;  /* 0x000000ffff058224 */ /* 0x000fe400078e0002 */
[C---:B------:R-:W-:Y:S01]  /*3bd0*/  @!P0 IMAD.U32 R2, R3.reuse, 0x10000, RZ ;  /* 0x0001000003028824 */ /* 0x040fe200078e00ff */
[----:B------:R-:W-:Y:S01]  /*3be0*/  @!P0 LOP3.LUT R3, R3, 0xffff0000, RZ, 0xc0, !PT ;  /* 0xffff000003038812 */ /* 0x000fe200078ec0ff */
[C---:B------:R-:W-:Y:S02]  /*3bf0*/  @!P0 FMUL.FTZ R27, R0.reuse, R10 ;  /* 0x0000000a001b8220 */ /* 0x040fe40000410000 */
[-C--:B------:R-:W-:Y:S02]  /*3c00*/  @!P0 FMUL.FTZ R0, R0, R2.reuse ;  /* 0x0000000200008220 */ /* 0x080fe40000410000 */
[----:B------:R-:W-:Y:S01]  /*3c10*/  @!P0 FFMA.FTZ R37, R11, R2, -R27 ;  /* 0x000000020b258223 */ /* 0x000fe2000001081b */
[C---:B------:R-:W-:Y:S01]  /*3c20*/  @!P0 LOP3.LUT R2, R7.reuse, 0xffff0000, RZ, 0xc0, !PT ;  /* 0xffff000007028812 */ /* 0x040fe200078ec0ff */
[----:B------:R-:W-:Y:S01]  /*3c30*/  @!P0 FFMA.FTZ R0, R10, R11, R0 ;  /* 0x0000000b0a008223 */ /* 0x000fe20000010000 */
[----:B------:R-:W-:Y:S02]  /*3c40*/  @!P0 LOP3.LUT R10, R36, 0xffff0000, RZ, 0xc0, !PT ;  /* 0xffff0000240a8812 */ /* 0x000fe400078ec0ff */
[----:B------:R-:W-:Y:S02]  /*3c50*/  @!P0 SHF.L.U32 R11, R7, 0x10, RZ ;  /* 0x00000010070b8819 */ /* 0x000fe400000006ff */
[----:B------:R-:W-:Y:S01]  /*3c60*/  @!P0 F2FP.BF16.PACK_AB R0, R0, R37 ;  /* 0x000000250000823e */ /* 0x000fe200000010ff */
[C---:B------:R-:W-:Y:S02]  /*3c70*/  @!P0 FMUL.FTZ R27, R2.reuse, R10 ;  /* 0x0000000a021b8220 */ /* 0x040fe40000410000 */
[-C--:B------:R-:W-:Y:S02]  /*3c80*/  @!P0 FMUL.FTZ R2, R2, R3.reuse ;  /* 0x0000000302028220 */ /* 0x080fe40000410000 */
[----:B------:R-:W-:Y:S02]  /*3c90*/  @!P0 FFMA.FTZ R27, R11, R3, -R27 ;  /* 0x000000030b1b8223 */ /* 0x000fe4000001081b */
[----:B------:R-:W-:Y:S01]  /*3ca0*/  @!P0 FFMA.FTZ R2, R10, R11, R2 ;  /* 0x0000000b0a028223 */ /* 0x000fe20000010002 */
[----:B----4-:R-:W-:Y:S01]  /*3cb0*/  LEA R10, P1, R100, R46, 0x1 ;  /* 0x0000002e640a7211 */ /* 0x010fe200078208ff */
[----:B------:R-:W-:Y:S03]  /*3cc0*/  @!P0 IMAD.MOV.U32 R6, RZ, RZ, R0 ;  /* 0x000000ffff068224 */ /* 0x000fe600078e0000 */
[----:B------:R-:W-:Y:S02]  /*3cd0*/  @!P0 F2FP.BF16.PACK_AB R2, R2, R27 ;  /* 0x0000001b0202823e */ /* 0x000fe400000010ff */
[----:B---3--:R-:W-:Y:S02]  /*3ce0*/  LEA.HI.X R11, R100, R47, R101, 0x1, P1 ;  /* 0x0000002f640b7211 */ /* 0x008fe400008f0c65 */
[----:B------:R-:W-:Y:S05]  /*3cf0*/  @!P0 MOV R7, R2 ;  /* 0x0000000200078202 */ /* 0x000fea0000000f00 */
[----:B------:R1:W-:Y:S02]  /*3d00*/  ST.E.128 [R10.64], R4 ;  /* 0x000000040a007985 */ /* 0x0003e4000c101d0a */
.L_x_190:
[----:B------:R-:W-:Y:S05]  /*3d10*/  BSYNC B0 ;  /* 0x0000000000007941 */ /* 0x000fea0003800000 */
.L_x_189:
[----:B------:R-:W-:Y:S01]  /*3d20*/  ISETP.GE.AND P0, PT, R25, c[0x0][0x1d4], PT ;  /* 0x0000750019007a0c */ /* 0x000fe20003f06270 */
[----:B------:R-:W-:Y:S01]  /*3d30*/  @!UPT UIADD3 URZ, URZ, URZ, URZ ;  /* 0x0000003f3f3ff290 */ /* 0x000fe2000fffe03f */
[----:B------:R-:W-:Y:S11]  /*3d40*/  BSSY B0, `(.L_x_191) ;  /* 0x0000039000007945 */ /* 0x000ff60003800000 */
[----:B------:R-:W-:-:S05]  /*3d50*/  @P0 BRA `(.L_x_192) ;  /* 0x0000037000000947 */ /* 0x000fca0003800000 */
[----:B------:R-:W-:Y:S01]  /*3d60*/  ISETP.GE.AND P0, PT, R143, c[0x0][0x27c], PT ;  /* 0x00009f008f007a0c */ /* 0x000fe20003f06270 */
[----:B-1----:R-:W1:Y:S11]  /*3d70*/  LDS.128 R4, [R202+0x6000] ;  /* 0x00600000ca047984 */ /* 0x002e760000000c00 */
[----:B------:R-:W-:Y:S01]  /*3d80*/  @!UPT UIADD3 URZ, URZ, URZ, URZ ;  /* 0x0000003f3f3ff290 */ /* 0x000fe2000fffe03f */
[----:B------:R-:W-:Y:S02]  /*3d90*/  @!P0 SHF.R.U64 R2, R28, 0x10, R29 ;  /* 0x000000101c028819 */ /* 0x000fe4000000121d */
[--C-:B------:R-:W-:Y:S02]  /*3da0*/  @!P0 SHF.R.U64 R0, R8, 0x10, R9.reuse ;  /* 0x0000001008008819 */ /* 0x100fe40000001209 */
[----:B------:R-:W-:Y:S02]  /*3db0*/  @!P0 PRMT R11, R40, 0x5410, R2 ;  /* 0x00005410280b8816 */ /* 0x000fe40000000002 */
[C---:B------:R-:W-:Y:S02]  /*3dc0*/  @!P0 PRMT R2, R20.reuse, 0x5432, R0 ;  /* 0x0000543214028816 */ /* 0x040fe40000000000 */
[----:B------:R-:W-:Y:S01]  /*3dd0*/  @!P0 SHF.R.U32.HI R3, RZ, 0x10, R9 ;  /* 0x00000010ff038819 */ /* 0x000fe20000011609 */
[C---:B------:R-:W-:Y:S01]  /*3de0*/  @!P0 IMAD.U32 R9, R11.reuse, 0x10000, RZ ;  /* 0x000100000b098824 */ /* 0x040fe200078e00ff */
[----:B------:R-:W-:Y:S02]  /*3df0*/  @!P0 SHF.R.U32.HI R10, RZ, 0x10, R29 ;  /* 0x00000010ff0a8819 */ /* 0x000fe4000001161d */
[----:B------:R-:W-:Y:S01]  /*3e00*/  @!P0 PRMT R8, R20, 0x5410, R3 ;  /* 0x0000541014088816 */ /* 0x000fe20000000003 */
[----:B------:R-:W-:Y:S01]  /*3e10*/  @!P0 IMAD.U32 R3, R2, 0x10000, RZ ;  /* 0x0001000002038824 */ /* 0x000fe200078e00ff */
[----:B------:R-:W-:Y:S02]  /*3e20*/  @!P0 PRMT R27, R40, 0x5432, R10 ;  /* 0x00005432281b8816 */ /* 0x000fe4000000000a */
[----:B------:R-:W-:Y:S01]  /*3e30*/  @!P0 LOP3.LUT R2, R2, 0xffff0000, RZ, 0xc0, !PT ;  /* 0xffff000002028812 */ /* 0x000fe200078ec0ff */
[C---:B-1----:R-:W-:Y:S01]  /*3e40*/  @!P0 IMAD.U32 R10, R4.reuse, 0x10000, RZ ;  /* 0x00010000040a8824 */ /* 0x042fe200078e00ff */
[----:B------:R-:W-:Y:S05]  /*3e50*/  @!P0 LOP3.LUT R0, R4, 0xffff0000, RZ, 0xc0, !PT ;  /* 0xffff000004008812 */ /* 0x000fea00078ec0ff */
[C---:B------:R-:W-:Y:S02]  /*3e60*/  @!P0 FMUL.FTZ R20, R0.reuse, R9 ;  /* 0x0000000900148220 */ /* 0x040fe40000410000 */
[-C--:B------:R-:W-:Y:S02]  /*3e70*/  @!P0 FMUL.FTZ R0, R0, R3.reuse ;  /* 0x0000000300008220 */ /* 0x080fe40000410000 */
[----:B------:R-:W-:Y:S01]  /*3e80*/  @!P0 FFMA.FTZ R20, R10, R3, -R20 ;  /* 0x000000030a148223 */ /* 0x000fe20000010814 */
[----:B------:R-:W-:Y:S01]  /*3e90*/  @!P0 LOP3.LUT R3, R11, 0xffff0000, RZ, 0xc0, !PT ;  /* 0xffff00000b038812 */ /* 0x000fe200078ec0ff */
[----:B------:R-:W-:Y:S01]  /*3ea0*/  @!P0 FFMA.FTZ R0, R9, R10, R0 ;  /* 0x0000000a09008223 */ /* 0x000fe20000010000 */
[C---:B------:R-:W-:Y:S04]  /*3eb0*/  @!P0 SHF.L.U32 R9, R5.reuse, 0x10, RZ ;  /* 0x0000001005098819 */ /* 0x040fe800000006ff */
[----:B------:R-:W-:Y:S02]  /*3ec0*/  @!P0 F2FP.BF16.PACK_AB R10, R0, R20 ;  /* 0x00000014000a823e */ /* 0x000fe400000010ff */
[----:B------:R-:W-:Y:S03]  /*3ed0*/  @!P0 LOP3.LUT R0, R5, 0xffff0000, RZ, 0xc0, !PT ;  /* 0xffff000005008812 */ /* 0x000fe600078ec0ff */
[----:B------:R-:W-:Y:S02]  /*3ee0*/  @!P0 IMAD.MOV.U32 R4, RZ, RZ, R10 ;  /* 0x000000ffff048224 */ /* 0x000fe400078e000a */
[C---:B------:R-:W-:Y:S02]  /*3ef0*/  @!P0 FMUL.FTZ R11, R0.reuse, R3 ;  /* 0x00000003000b8220 */ /* 0x040fe40000410000 */
[-C--:B------:R-:W-:Y:S02]  /*3f00*/  @!P0 FMUL.FTZ R0, R0, R2.reuse ;  /* 0x0000000200008220 */ /* 0x080fe40000410000 */
[----:B------:R-:W-:Y:S02]  /*3f10*/  @!P0 FFMA.FTZ R11, R9, R2, -R11 ;  /* 0x00000002090b8223 */ /* 0x000fe4000001080b */
[----:B------:R-:W-:Y:S02]  /*3f20*/  @!P0 FFMA.FTZ R0, R3, R9, R0 ;  /* 0x0000000903008223 */ /* 0x000fe40000010000 */
[----:B------:R-:W-:Y:S02]  /*3f30*/  @!P0 IMAD.U32 R3, R27, 0x10000, RZ ;  /* 0x000100001b038824 */ /* 0x000fe400078e00ff */
[----:B------:R-:W-:Y:S01]  /*3f40*/  @!P0 IMAD.U32 R9, R6, 0x10000, RZ ;  /* 0x0001000006098824 */ /* 0x000fe200078e00ff */
[----:B------:R-:W-:Y:S02]  /*3f50*/  @!P0 F2FP.BF16.PACK_AB R2, R0, R11 ;  /* 0x0000000b0002823e */ /* 0x000fe400000010ff */
[----:B------:R-:W-:Y:S02]  /*3f60*/  @!P0 LOP3.LUT R0, R6, 0xffff0000, RZ, 0xc0, !PT ;  /* 0xffff000006008812 */ /* 0x000fe400078ec0ff */
[----:B------:R-:W-:Y:S01]  /*3f70*/  @!P0 MOV R5, R2 ;  /* 0x0000000200058202 */ /* 0x000fe20000000f00 */
[----:B------:R-:W-:Y:S02]  /*3f80*/  @!P0 IMAD.U32 R2, R8, 0x10000, RZ ;  /* 0x0001000008028824 */ /* 0x000fe400078e00ff */
[C---:B------:R-:W-:Y:S02]  /*3f90*/  @!P0 FMUL.FTZ R10, R0.reuse, R3 ;  /* 0x00000003000a8220 */ /* 0x040fe40000410000 */
[-C--:B------:R-:W-:Y:S02]  /*3fa0*/  @!P0 FMUL.FTZ R0, R0, R2.reuse ;  /* 0x0000000200008220 */ /* 0x080fe40000410000 */
[----:B------:R-:W-:Y:S01]  /*3fb0*/  @!P0 FFMA.FTZ R20, R9, R2, -R10 ;  /* 0x0000000209148223 */ /* 0x000fe2000001080a */
[----:B------:R-:W-:Y:S01]  /*3fc0*/  @!P0 LOP3.LUT R2, R7, 0xffff0000, RZ, 0xc0, !PT ;  /* 0xffff000007028812 */ /* 0x000fe200078ec0ff */
[----:B------:R-:W-:Y:S01]  /*3fd0*/  @!P0 FFMA.FTZ R0, R3, R9, R0 ;  /* 0x0000000903008223 */ /* 0x000fe20000010000 */
[----:B------:R-:W-:Y:S02]  /*3fe0*/  @!P0 LOP3.LUT R9, R27, 0xffff0000, RZ, 0xc0, !PT ;  /* 0xffff00001b098812 */ /* 0x000fe400078ec0ff */
[----:B------:R-:W-:Y:S02]  /*3ff0*/  @!P0 LOP3.LUT R3, R8, 0xffff0000, RZ, 0xc0, !PT ;  /* 0xffff000008038812 */ /* 0x000fe400078ec0ff */
[----:B------:R-:W-:Y:S01]  /*4000*/  @!P0 SHF.L.U32 R10, R7, 0x10, RZ ;  /* 0x00000010070a8819 */ /* 0x000fe200000006ff */
[----:B------:R-:W-:Y:S01]  /*4010*/  @!P0 FMUL.FTZ R8, R2, R9 ;  /* 0x0000000902088220 */ /* 0x000fe20000410000 */
[----:B------:R-:W-:Y:S01]  /*4020*/  @!P0 F2FP.BF16.PACK_AB R0, R0, R20 ;  /* 0x000000140000823e */ /* 0x000fe200000010ff */
[-C--:B------:R-:W-:Y:S02]  /*4030*/  @!P0 FMUL.FTZ R2, R2, R3.reuse ;  /* 0x0000000302028220 */ /* 0x080fe40000410000 */
[----:B------:R-:W-:Y:S02]  /*4040*/  @!P0 FFMA.FTZ R11, R10, R3, -R8 ;  /* 0x000000030a0b8223 */ /* 0x000fe40000010808 */
[----:B------:R-:W-:Y:S02]  /*4050*/  @!P0 FFMA.FTZ R2, R9, R10, R2 ;  /* 0x0000000a09028223 */ /* 0x000fe40000010002 */
[----:B------:R-:W-:Y:S02]  /*4060*/  IMAD.SHL.U32 R3, R215, 0x8, RZ ;  /* 0x00000008d7037824 */ /* 0x000fe400078e00ff */
[----:B------:R-:W-:Y:S01]  /*4070*/  @!P0 IMAD.MOV.U32 R6, RZ, RZ, R0 ;  /* 0x000000ffff068224 */ /* 0x000fe200078e0000 */
[----:B------:R-:W-:Y:S02]  /*4080*/  @!P0 F2FP.BF16.PACK_AB R2, R2, R11 ;  /* 0x0000000b0202823e */ /* 0x000fe400000010ff */
[C---:B----4-:R-:W-:Y:S02]  /*4090*/  LEA R8, P1, R3.reuse, R46, 0x1 ;  /* 0x0000002e03087211 */ /* 0x050fe400078208ff */
[----:B------:R-:W-:Y:S02]  /*40a0*/  @!P0 MOV R7, R2 ;  /* 0x0000000200078202 */ /* 0x000fe40000000f00 */
[----:B---3--:R-:W-:Y:S05]  /*40b0*/  LEA.HI.X.SX32 R9, R3, R47, 0x1, P1 ;  /* 0x0000002f03097211 */ /* 0x008fea00008f0eff */
[----:B------:R1:W-:Y:S04]  /*40c0*/  ST.E.128 [R8.64], R4 ;  /* 0x0000000408007985 */ /* 0x0003e8000c101d0a */
.L_x_192:
[----:B------:R-:W-:Y:S05]  /*40d0*/  BSYNC B0 ;  /* 0x0000000000007941 */ /* 0x000fea0003800000 */
.L_x_191:
        /* <DEDUP_REMOVED lines=8> */
[----:B------:R-:W-:Y:S02]  /*4160*/  @!P0 SHF.R.U64 R0, R12, 0x10, R13 ;  /* 0x000000100c008819 */ /* 0x000fe4000000120d */
[----:B------:R-:W-:Y:S02]  /*4170*/  @!P0 PRMT R11, R41, 0x5410, R3 ;  /* 0x00005410290b8816 */ /* 0x000fe40000000003 */
[----:B------:R-:W-:Y:S02]  /*4180*/  @!P0 PRMT R3, R21, 0x5410, R0 ;  /* 0x0000541015038816 */ /* 0x000fe40000000000 */
[----:B------:R-:W-:Y:S01]  /*4190*/  @!P0 SHF.R.U32.HI R8, RZ, 0x10, R31 ;  /* 0x00000010ff088819 */ /* 0x000fe2000001161f */
[----:B------:R-:W-:Y:S01]  /*41a0*/  @!P0 IMAD.U32 R9, R11, 0x10000, RZ ;  /* 0x000100000b098824 */ /* 0x000fe200078e00ff */
[----:B------:R-:W-:Y:S02]  /*41b0*/  @!P0 SHF.R.U32.HI R2, RZ, 0x10, R13 ;  /* 0x00000010ff028819 */ /* 0x000fe4000001160d */
[----:B------:R-:W-:Y:S02]  /*41c0*/  @!P0 PRMT R12, R41, 0x5432, R8 ;  /* 0x00005432290c8816 */ /* 0x000fe40000000008 */
[----:B------:R-:W-:Y:S01]  /*41d0*/  @!P0 PRMT R8, R21, 0x5432, R2 ;  /* 0x0000543215088816 */ /* 0x000fe20000000002 */
[C---:B------:R-:W-:Y:S01]  /*41e0*/  @!P0 IMAD.U32 R2, R3.reuse, 0x10000, RZ ;  /* 0x0001000003028824 */ /* 0x040fe200078e00ff */
        /* <DEDUP_REMOVED lines=8> */
[----:B------:R-:W-:Y:S02]  /*4270*/  @!P0 LOP3.LUT R9, R11, 0xffff0000, RZ, 0xc0, !PT ;  /* 0xffff00000b098812 */ /* 0x000fe400078ec0ff */
[----:B------:R-:W-:Y:S03]  /*4280*/  @!P0 SHF.L.U32 R10, R5, 0x10, RZ ;  /* 0x00000010050a8819 */ /* 0x000fe600000006ff */
[C---:B------:R-:W-:Y:S02]  /*4290*/  @!P0 FMUL.FTZ R11, R2.reuse, R9 ;  /* 0x00000009020b8220 */ /* 0x040fe40000410000 */
[-C--:B------:R-:W-:Y:S02]  /*42a0*/  @!P0 FMUL.FTZ R2, R2, R3.reuse ;  /* 0x0000000302028220 */ /* 0x080fe40000410000 */
[----:B------:R-:W-:Y:S02]  /*42b0*/  @!P0 FFMA.FTZ R11, R10, R3, -R11 ;  /* 0x000000030a0b8223 */ /* 0x000fe4000001080b */
[----:B------:R-:W-:Y:S01]  /*42c0*/  @!P0 FFMA.FTZ R2, R9, R10, R2 ;  /* 0x0000000a09028223 */ /* 0x000fe20000010002 */
[----:B------:R-:W-:Y:S01]  /*42d0*/  @!P0 F2FP.BF16.PACK_AB R10, R0, R13 ;  /* 0x0000000d000a823e */ /* 0x000fe200000010ff */
[----:B------:R-:W-:Y:S01]  /*42e0*/  @!P0 IMAD.U32 R9, R12, 0x10000, RZ ;  /* 0x000100000c098824 */ /* 0x000fe200078e00ff */
[----:B------:R-:W-:Y:S01]  /*42f0*/  @!P0 LOP3.LUT R0, R6, 0xffff0000, RZ, 0xc0, !PT ;  /* 0xffff000006008812 */ /* 0x000fe200078ec0ff */
[----:B------:R-:W-:Y:S01]  /*4300*/  @!P0 IMAD.U32 R3, R8, 0x10000, RZ ;  /* 0x0001000008038824 */ /* 0x000fe200078e00ff */
[----:B------:R-:W-:Y:S02]  /*4310*/  @!P0 F2FP.BF16.PACK_AB R2, R2, R11 ;  /* 0x0000000b0202823e */ /* 0x000fe400000010ff */
[----:B------:R-:W-:Y:S01]  /*4320*/  @!P0 MOV R4, R10 ;  /* 0x0000000a00048202 */ /* 0x000fe20000000f00 */
[----:B------:R-:W-:Y:S01]  /*4330*/  @!P0 IMAD.U32 R10, R6, 0x10000, RZ ;  /* 0x00010000060a8824 */ /* 0x000fe200078e00ff */
[----:B------:R-:W-:Y:S01]  /*4340*/  @!P0 LOP3.LUT R11, R12, 0xffff0000, RZ, 0xc0, !PT ;  /* 0xffff00000c0b8812 */ /* 0x000fe200078ec0ff */
[C---:B------:R-:W-:Y:S02]  /*4350*/  @!P0 FMUL.FTZ R13, R0.reuse, R9 ;  /* 0x00000009000d8220 */ /* 0x040fe40000410000 */
[----:B------:R-:W-:Y:S01]  /*4360*/  @!P0 IMAD.MOV.U32 R5, RZ, RZ, R2 ;  /* 0x000000ffff058224 */ /* 0x000fe200078e0002 */
[----:B------:R-:W-:Y:S01]  /*4370*/  @!P0 LOP3.LUT R2, R7, 0xffff0000, RZ, 0xc0, !PT ;  /* 0xffff000007028812 */ /* 0x000fe200078ec0ff */
[-C--:B------:R-:W-:Y:S02]  /*4380*/  @!P0 FMUL.FTZ R0, R0, R3.reuse ;  /* 0x0000000300008220 */ /* 0x080fe40000410000 */
[----:B------:R-:W-:Y:S01]  /*4390*/  @!P0 FFMA.FTZ R20, R10, R3, -R13 ;  /* 0x000000030a148223 */ /* 0x000fe2000001080d */
[----:B------:R-:W-:Y:S01]  /*43a0*/  @!P0 LOP3.LUT R3, R8, 0xffff0000, RZ, 0xc0, !PT ;  /* 0xffff000008038812 */ /* 0x000fe200078ec0ff */
[----:B------:R-:W-:Y:S01]  /*43b0*/  @!P0 FFMA.FTZ R0, R9, R10, R0 ;  /* 0x0000000a09008223 */ /* 0x000fe20000010000 */
[----:B------:R-:W-:Y:S01]  /*43c0*/  @!P0 SHF.L.U32 R8, R7, 0x10, RZ ;  /* 0x0000001007088819 */ /* 0x000fe200000006ff */
[C---:B------:R-:W-:Y:S01]  /*43d0*/  @!P0 FMUL.FTZ R10, R2.reuse, R11 ;  /* 0x0000000b020a8220 */ /* 0x040fe20000410000 */
[----:B---3--:R-:W-:Y:S01]  /*43e0*/  MOV R13, R47 ;  /* 0x0000002f000d7202 */ /* 0x008fe20000000f00 */
[-C--:B------:R-:W-:Y:S01]  /*43f0*/  @!P0 FMUL.FTZ R2, R2, R3.reuse ;  /* 0x0000000302028220 */ /* 0x080fe20000410000 */
[----:B------:R-:W-:Y:S01]  /*4400*/  @!P0 F2FP.BF16.PACK_AB R0, R0, R20 ;  /* 0x000000140000823e */ /* 0x000fe200000010ff */
[----:B------:R-:W-:Y:S02]  /*4410*/  IMAD.SHL.U32 R9, R214, 0x8, RZ ;  /* 0x00000008d6097824 */ /* 0x000fe400078e00ff */
[----:B----4-:R-:W-:Y:S02]  /*4420*/  IMAD.MOV.U32 R12, RZ, RZ, R46 ;  /* 0x000000ffff0c7224 */ /* 0x010fe400078e002e */
[----:B------:R-:W-:Y:S02]  /*4430*/  @!P0 FFMA.FTZ R10, R8, R3, -R10 ;  /* 0x00000003080a8223 */ /* 0x000fe4000001080a */
[----:B------:R-:W-:Y:S01]  /*4440*/  @!P0 FFMA.FTZ R2, R11, R8, R2 ;  /* 0x000000080b028223 */ /* 0x000fe20000010002 */
[C---:B------:R-:W-:Y:S01]  /*4450*/  LEA R12, P1, R9.reuse, R12, 0x1 ;  /* 0x0000000c090c7211 */ /* 0x040fe200078208ff */
[----:B------:R-:W-:Y:S03]  /*4460*/  @!P0 IMAD.MOV.U32 R6, RZ, RZ, R0 ;  /* 0x000000ffff068224 */ /* 0x000fe600078e0000 */
[----:B------:R-:W-:Y:S02]  /*4470*/  @!P0 F2FP.BF16.PACK_AB R2, R2, R10 ;  /* 0x0000000a0202823e */ /* 0x000fe400000010ff */
[----:B------:R-:W-:Y:S02]  /*4480*/  LEA.HI.X.SX32 R13, R9, R13, 0x1, P1 ;  /* 0x0000000d090d7211 */ /* 0x000fe400008f0eff */
[----:B------:R-:W-:Y:S05]  /*4490*/  @!P0 MOV R7, R2 ;  /* 0x0000000200078202 */ /* 0x000fea0000000f00 */
[----:B------:R1:W-:Y:S02]  /*44a0*/  ST.E.128 [R12.64], R4 ;  /* 0x000000040c007985 */ /* 0x0003e4000c101d0a */
.L_x_194:
[----:B------:R-:W-:Y:S05]  /*44b0*/  BSYNC B0 ;  /* 0x0000000000007941 */ /* 0x000fea0003800000 */
.L_x_193:
[----:B------:R-:W-:Y:S01]  /*44c0*/  ISETP.GE.AND P0, PT, R205, c[0x0][0x1d4], PT ;  /* 0x00007500cd007a0c */ /* 0x000fe20003f06270 */
[----:B------:R-:W-:Y:S01]  /*44d0*/  @!UPT UIADD3 URZ, URZ, URZ, URZ ;  /* 0x0000003f3f3ff290 */ /* 0x000fe2000fffe03f */
[----:B------:R-:W-:Y:S11]  /*44e0*/  BSSY B0, `(.L_x_195) ;  /* 0x0000038000007945 */ /* 0x000ff60003800000 */
[----:B------:R-:W-:-:S05]  /*44f0*/  @P0 BRA `(.L_x_196) ;  /* 0x0000036000000947 */ /* 0x000fca0003800000 */
[C---:B----4-:R-:W-:Y:S01]  /*4500*/  LEA R20, P0, R205.reuse, R46, 0x1 ;  /* 0x0000002ecd147211 */ /* 0x050fe200078008ff */
[----:B-1----:R-:W1:Y:S03]  /*4510*/  LDS.128 R8, [R202+0x8000] ;  /* 0x00800000ca087984 */ /* 0x002e660000000c00 */
[----:B---3--:R-:W-:Y:S02]  /*4520*/  LEA.HI.X R21, R205, R47, R222, 0x1, P0 ;  /* 0x0000002fcd157211 */ /* 0x008fe400000f0cde */
[----:B------:R-:W-:Y:S11]  /*4530*/  ISETP.GE.AND P0, PT, R142, c[0x0][0x27c], PT ;  /* 0x00009f008e007a0c */ /* 0x000ff60003f06270 */
[----:B------:R-:W-:Y:S02]  /*4540*/  @!UPT UIADD3 URZ, URZ, URZ, URZ ;  /* 0x0000003f3f3ff290 */ /* 0x000fe4000fffe03f */
[----:B------:R-:W-:Y:S02]  /*4550*/  @!P0 SHF.R.U64 R0, R14, 0x10, R15 ;  /* 0x000000100e008819 */ /* 0x000fe4000000120f */
[----:B------:R-:W-:Y:S02]  /*4560*/  @!P0 SHF.R.U64 R3, R32, 0x10, R33 ;  /* 0x0000001020038819 */ /* 0x000fe40000001221 */
[----:B------:R-:W-:Y:S02]  /*4570*/  @!P0 SHF.R.U32.HI R2, RZ, 0x10, R15 ;  /* 0x00000010ff028819 */ /* 0x000fe4000001160f */
[----:B------:R-:W-:Y:S02]  /*4580*/  @!P0 SHF.R.U32.HI R5, RZ, 0x10, R33 ;  /* 0x00000010ff058819 */ /* 0x000fe40000011621 */
[----:B------:R-:W-:Y:S02]  /*4590*/  @!P0 PRMT R0, R22, 0x5432, R0 ;  /* 0x0000543216008816 */ /* 0x000fe40000000000 */
[C---:B------:R-:W-:Y:S02]  /*45a0*/  @!P0 PRMT R4, R42.reuse, 0x5410, R3 ;  /* 0x000054102a048816 */ /* 0x040fe40000000003 */
[----:B------:R-:W-:Y:S01]  /*45b0*/  @!P0 PRMT R15, R42, 0x5432, R5 ;  /* 0x000054322a0f8816 */ /* 0x000fe20000000005 */
[----:B------:R-:W-:Y:S01]  /*45c0*/  @!P0 IMAD.U32 R6, R0, 0x10000, RZ ;  /* 0x0001000000068824 */ /* 0x000fe200078e00ff */
[----:B------:R-:W-:Y:S01]  /*45d0*/  @!P0 PRMT R5, R22, 0x5410, R2 ;  /* 0x0000541016058816 */ /* 0x000fe20000000002 */
[C---:B------:R-:W-:Y:S01]  /*45e0*/  @!P0 IMAD.U32 R7, R4.reuse, 0x10000, RZ ;  /* 0x0001000004078824 */ /* 0x040fe200078e00ff */
[----:B------:R-:W-:Y:S02]  /*45f0*/  @!P0 LOP3.LUT R13, R4, 0xffff0000, RZ, 0xc0, !PT ;  /* 0xffff0000040d8812 */ /* 0x000fe400078ec0ff */
[----:B------:R-:W-:Y:S01]  /*4600*/  @!P0 LOP3.LUT R4, R0, 0xffff0000, RZ, 0xc0, !PT ;  /* 0xffff000000048812 */ /* 0x000fe200078ec0ff */
[C---:B-1----:R-:W-:Y:S01]  /*4610*/  @!P0 IMAD.U32 R12, R8.reuse, 0x10000, RZ ;  /* 0x00010000080c8824 */ /* 0x042fe200078e00ff */
[----:B------:R-:W-:Y:S02]  /*4620*/  @!P0 LOP3.LUT R2, R8, 0xffff0000, RZ, 0xc0, !PT ;  /* 0xffff000008028812 */ /* 0x000fe400078ec0ff */
[C---:B------:R-:W-:Y:S02]  /*4630*/  @!P0 LOP3.LUT R3, R9.reuse, 0xffff0000, RZ, 0xc0, !PT ;  /* 0xffff000009038812 */ /* 0x040fe400078ec0ff */
[----:B------:R-:W-:Y:S01]  /*4640*/  @!P0 SHF.L.U32 R14, R9, 0x10, RZ ;  /* 0x00000010090e8819 */ /* 0x000fe200000006ff */
[C---:B------:R-:W-:Y:S02]  /*4650*/  @!P0 FMUL.FTZ R0, R2.reuse, R6 ;  /* 0x0000000602008220 */ /* 0x040fe40000410000 */
[----:B------:R-:W-:Y:S02]  /*4660*/  @!P0 FMUL.FTZ R22, R2, R7 ;  /* 0x0000000702168220 */ /* 0x000fe40000410000 */
[C---:B------:R-:W-:Y:S02]  /*4670*/  @!P0 FMUL.FTZ R27, R3.reuse, R13 ;  /* 0x0000000d031b8220 */ /* 0x040fe40000410000 */
[----:B------:R-:W-:Y:S01]  /*4680*/  @!P0 FMUL.FTZ R2, R3, R4 ;  /* 0x0000000403028220 */ /* 0x000fe20000410000 */
[----:B------:R-:W-:Y:S01]  /*4690*/  @!P0 LOP3.LUT R3, R10, 0xffff0000, RZ, 0xc0, !PT ;  /* 0xffff00000a038812 */ /* 0x000fe200078ec0ff */
[----:B------:R-:W-:Y:S02]  /*46a0*/  @!P0 FFMA.FTZ R0, R7, R12, R0 ;  /* 0x0000000c07008223 */ /* 0x000fe40000010000 */
[----:B------:R-:W-:Y:S02]  /*46b0*/  @!P0 IMAD.U32 R7, R15, 0x10000, RZ ;  /* 0x000100000f078824 */ /* 0x000fe400078e00ff */
[----:B------:R-:W-:Y:S01]  /*46c0*/  @!P0 FFMA.FTZ R22, R12, R6, -R22 ;  /* 0x000000060c168223 */ /* 0x000fe20000010816 */
[----:B------:R-:W-:Y:S01]  /*46d0*/  @!P0 SHF.L.U32 R6, R5, 0x10, RZ ;  /* 0x0000001005068819 */ /* 0x000fe200000006ff */
[----:B------:R-:W-:Y:S01]  /*46e0*/  @!P0 FFMA.FTZ R27, R14, R4, -R27 ;  /* 0x000000040e1b8223 */ /* 0x000fe2000001081b */
[----:B------:R-:W-:Y:S01]  /*46f0*/  @!P0 LOP3.LUT R4, R11, 0xffff0000, RZ, 0xc0, !PT ;  /* 0xffff00000b048812 */ /* 0x000fe200078ec0ff */
[----:B------:R-:W-:Y:S01]  /*4700*/  @!P0 FFMA.FTZ R2, R13, R14, R2 ;  /* 0x0000000e0d028223 */ /* 0x000fe20000010002 */
[----:B------:R-:W-:Y:S01]  /*4710*/  @!P0 LOP3.LUT R5, R5, 0xffff0000, RZ, 0xc0, !PT ;  /* 0xffff000005058812 */ /* 0x000fe200078ec0ff */
[----:B------:R-:W-:Y:S01]  /*4720*/  @!P0 IMAD.U32 R12, R10, 0x10000, RZ ;  /* 0x000100000a0c8824 */ /* 0x000fe200078e00ff */
[----:B------:R-:W-:Y:S01]  /*4730*/  @!P0 LOP3.LUT R13, R15, 0xffff0000, RZ, 0xc0, !PT ;  /* 0xffff00000f0d8812 */ /* 0x000fe200078ec0ff */
[C---:B------:R-:W-:Y:S01]  /*4740*/  @!P0 FMUL.FTZ R14, R3.reuse, R7 ;  /* 0x00000007030e8220 */ /* 0x040fe20000410000 */
[----:B------:R-:W-:Y:S01]  /*4750*/  @!P0 F2FP.BF16.PACK_AB R2, R2, R27 ;  /* 0x0000001b0202823e */ /* 0x000fe200000010ff */
[-C--:B------:R-:W-:Y:S02]  /*4760*/  @!P0 FMUL.FTZ R3, R3, R6.reuse ;  /* 0x0000000603038220 */ /* 0x080fe40000410000 */
[----:B------:R-:W-:Y:S01]  /*4770*/  @!P0 FFMA.FTZ R15, R12, R6, -R14 ;  /* 0x000000060c0f8223 */ /* 0x000fe2000001080e */
[----:B------:R-:W-:Y:S01]  /*4780*/  @!P0 MOV R9, R2 ;  /* 0x0000000200098202 */ /* 0x000fe20000000f00 */
[----:B------:R-:W-:Y:S02]  /*4790*/  @!P0 IMAD.U32 R6, R11, 0x10000, RZ ;  /* 0x000100000b068824 */ /* 0x000fe400078e00ff */
[C---:B------:R-:W-:Y:S02]  /*47a0*/  @!P0 FMUL.FTZ R14, R4.reuse, R13 ;  /* 0x0000000d040e8220 */ /* 0x040fe40000410000 */
[-C--:B------:R-:W-:Y:S02]  /*47b0*/  @!P0 FMUL.FTZ R4, R4, R5.reuse ;  /* 0x0000000504048220 */ /* 0x080fe40000410000 */
[----:B------:R-:W-:Y:S02]  /*47c0*/  @!P0 FFMA.FTZ R3, R7, R12, R3 ;  /* 0x0000000c07038223 */ /* 0x000fe40000010003 */
[----:B------:R-:W-:Y:S01]  /*47d0*/  @!P0 FFMA.FTZ R14, R6, R5, -R14 ;  /* 0x00000005060e8223 */ /* 0x000fe2000001080e */
[----:B------:R-:W-:Y:S01]  /*47e0*/  @!P0 F2FP.BF16.PACK_AB R5, R0, R22 ;  /* 0x000000160005823e */ /* 0x000fe200000010ff */
[----:B------:R-:W-:Y:S01]  /*47f0*/  @!P0 FFMA.FTZ R4, R13, R6, R4 ;  /* 0x000000060d048223 */ /* 0x000fe20000010004 */
[----:B------:R-:W-:Y:S03]  /*4800*/  @!P0 F2FP.BF16.PACK_AB R3, R3, R15 ;  /* 0x0000000f0303823e */ /* 0x000fe600000010ff */
[----:B------:R-:W-:Y:S01]  /*4810*/  @!P0 IMAD.MOV.U32 R8, RZ, RZ, R5 ;  /* 0x000000ffff088224 */ /* 0x000fe200078e0005 */
[----:B------:R-:W-:Y:S01]  /*4820*/  @!P0 F2FP.BF16.PACK_AB R0, R4, R14 ;  /* 0x0000000e0400823e */ /* 0x000fe200000010ff */
[----:B------:R-:W-:Y:S03]  /*4830*/  @!P0 IMAD.MOV.U32 R10, RZ, RZ, R3 ;  /* 0x000000ffff0a8224 */ /* 0x000fe600078e0003 */
[----:B------:R-:W-:Y:S05]  /*4840*/  @!P0 MOV R11, R0 ;  /* 0x00000000000b8202 */ /* 0x000fea0000000f00 */
[----:B------:R1:W-:Y:S02]  /*4850*/  ST.E.128 [R20.64], R8 ;  /* 0x0000000814007985 */ /* 0x0003e4000c101d0a */
.L_x_196:
[----:B------:R-:W-:Y:S05]  /*4860*/  BSYNC B0 ;  /* 0x0000000000007941 */ /* 0x000fea0003800000 */
.L_x_195:
[----:B------:R-:W-:Y:S01]  /*4870*/  ISETP.GE.AND P0, PT, R204, c[0x0][0x1d4], PT ;  /* 0x00007500cc007a0c */ /* 0x000fe20003f06270 */
[----:B------:R-:W-:Y:S01]  /*4880*/  @!UPT UIADD3 URZ, URZ, URZ, URZ ;  /* 0x0000003f3f3ff290 */ /* 0x000fe2000fffe03f */
[----:B------:R-:W-:Y:S11]  /*4890*/  BSSY B0, `(.L_x_197) ;  /* 0x0000038000007945 */ /* 0x000ff60003800000 */
[----:B------:R-:W-:-:S05]  /*48a0*/  @P0 BRA `(.L_x_198) ;  /* 0x0000036000000947 */ /* 0x000fca0003800000 */
[C---:B-1--4-:R-:W-:Y:S01]  /*48b0*/  LEA R20, P0, R204.reuse, R46, 0x1 ;  /* 0x0000002ecc147211 */ /* 0x052fe200078008ff */
[----:B------:R-:W1:Y:S03]  /*48c0*/  LDS.128 R8, [R201+0xa000] ;  /* 0x00a00000c9087984 */ /* 0x000e660000000c00 */
[----:B---3--:R-:W-:Y:S02]  /*48d0*/  LEA.HI.X R21, R204, R47, R221, 0x1, P0 ;  /* 0x0000002fcc157211 */ /* 0x008fe400000f0cdd */
[----:B------:R-:W-:Y:S11]  /*48e0*/  ISETP.GE.AND P0, PT, R105, c[0x0][0x27c], PT ;  /* 0x00009f0069007a0c */ /* 0x000ff60003f06270 */
[----:B------:R-:W-:Y:S02]  /*48f0*/  @!UPT UIADD3 URZ, URZ, URZ, URZ ;  /* 0x0000003f3f3ff290 */ /* 0x000fe4000fffe03f */
[----:B------:R-:W-:Y:S02]  /*4900*/  @!P0 SHF.R.U64 R3, R34, 0x10, R35 ;  /* 0x0000001022038819 */ /* 0x000fe40000001223 */
[--C-:B------:R-:W-:Y:S02]  /*4910*/  @!P0 SHF.R.U64 R0, R16, 0x10, R17.reuse ;  /* 0x0000001010008819 */ /* 0x100fe40000001211 */
[----:B------:R-:W-:Y:S02]  /*4920*/  @!P0 SHF.R.U32.HI R2, RZ, 0x10, R17 ;  /* 0x00000010ff028819 */ /* 0x000fe40000011611 */
[----:B------:R-:W-:Y:S02]  /*4930*/  @!P0 PRMT R4, R43, 0x5410, R3 ;  /* 0x000054102b048816 */ /* 0x000fe40000000003 */
[----:B------:R-:W-:Y:S02]  /*4940*/  @!P0 SHF.R.U32.HI R5, RZ, 0x10, R35 ;  /* 0x00000010ff058819 */ /* 0x000fe40000011623 */
[----:B------:R-:W-:Y:S01]  /*4950*/  @!P0 PRMT R0, R23, 0x5432, R0 ;  /* 0x0000543217008816 */ /* 0x000fe20000000000 */
[----:B------:R-:W-:Y:S01]  /*4960*/  @!P0 IMAD.U32 R7, R4, 0x10000, RZ ;  /* 0x0001000004078824 */ /* 0x000fe200078e00ff */
[----:B------:R-:W-:Y:S02]  /*4970*/  @!P0 PRMT R15, R43, 0x5432, R5 ;  /* 0x000054322b0f8816 */ /* 0x000fe40000000005 */
[----:B------:R-:W-:Y:S01]  /*4980*/  @!P0 PRMT R5, R23, 0x5410, R2 ;  /* 0x0000541017058816 */ /* 0x000fe20000000002 */
[----:B------:R-:W-:Y:S01]  /*4990*/  @!P0 IMAD.U32 R6, R0, 0x10000, RZ ;  /* 0x0001000000068824 */ /* 0x000fe200078e00ff */
[----:B------:R-:W-:Y:S02]  /*49a0*/  @!P0 LOP3.LUT R13, R4, 0xffff0000, RZ, 0xc0, !PT ;  /* 0xffff0000040d8812 */ /* 0x000fe400078ec0ff */
[----:B------:R-:W-:Y:S01]  /*49b0*/  @!P0 LOP3.LUT R4, R0, 0xffff0000, RZ, 0xc0, !PT ;  /* 0xffff000000048812 */ /* 0x000fe200078ec0ff */
[C---:B-1----:R-:W-:Y:S01]  /*49c0*/  @!P0 IMAD.U32 R12, R8.reuse, 0x10000, RZ ;  /* 0x00010000080c8824 */ /* 0x042fe200078e00ff */
[----:B------:R-:W-:Y:S02]  /*49d0*/  @!P0 LOP3.LUT R2, R8, 0xffff0000, RZ, 0xc0, !PT ;  /* 0xffff000008028812 */ /* 0x000fe400078ec0ff */
[C---:B------:R-:W-:Y:S02]  /*49e0*/  @!P0 LOP3.LUT R3, R9.reuse, 0xffff0000, RZ, 0xc0, !PT ;  /* 0xffff000009038812 */ /* 0x040fe400078ec0ff */
[----:B------:R-:W-:Y:S01]  /*49f0*/  @!P0 SHF.L.U32 R14, R9, 0x10, RZ ;  /* 0x00000010090e8819 */ /* 0x000fe200000006ff */
[C---:B------:R-:W-:Y:S02]  /*4a00*/  @!P0 FMUL.FTZ R16, R2.reuse, R7 ;  /* 0x0000000702108220 */ /* 0x040fe40000410000 */
[-C--:B------:R-:W-:Y:S02]  /*4a10*/  @!P0 FMUL.FTZ R0, R2, R6.reuse ;  /* 0x0000000602008220 */ /* 0x080fe40000410000 */
[----:B------:R-:W-:Y:S02]  /*4a20*/  @!P0 FMUL.FTZ R17, R3, R13 ;  /* 0x0000000d03118220 */ /* 0x000fe40000410000 */
[----:B------:R-:W-:Y:S01]  /*4a30*/  @!P0 FFMA.FTZ R27, R12, R6, -R16 ;  /* 0x000000060c1b8223 */ /* 0x000fe20000010810 */
[----:B------:R-:W-:Y:S01]  /*4a40*/  @!P0 SHF.L.U32 R6, R5, 0x10, RZ ;  /* 0x0000001005068819 */ /* 0x000fe200000006ff */
[----:B------:R-:W-:Y:S01]  /*4a50*/  @!P0 FMUL.FTZ R2, R3, R4 ;  /* 0x0000000403028220 */ /* 0x000fe20000410000 */
[----:B------:R-:W-:Y:S01]  /*4a60*/  @!P0 LOP3.LUT R3, R10, 0xffff0000, RZ, 0xc0, !PT ;  /* 0xffff00000a038812 */ /* 0x000fe200078ec0ff */
[----:B------:R-:W-:Y:S01]  /*4a70*/  @!P0 FFMA.FTZ R0, R7, R12, R0 ;  /* 0x0000000c07008223 */ /* 0x000fe20000010000 */
[----:B------:R-:W-:Y:S01]  /*4a80*/  @!P0 LOP3.LUT R5, R5, 0xffff0000, RZ, 0xc0, !PT ;  /* 0xffff000005058812 */ /* 0x000fe200078ec0ff */
[C---:B------:R-:W-:Y:S01]  /*4a90*/  @!P0 IMAD.U32 R7, R15.reuse, 0x10000, RZ ;  /* 0x000100000f078824 */ /* 0x040fe200078e00ff */
[----:B------:R-:W-:Y:S01]  /*4aa0*/  @!P0 LOP3.LUT R15, R15, 0xffff0000, RZ, 0xc0, !PT ;  /* 0xffff00000f0f8812 */ /* 0x000fe200078ec0ff */
[----:B------:R-:W-:Y:S01]  /*4ab0*/  @!P0 FFMA.FTZ R23, R14, R4, -R17 ;  /* 0x000000040e178223 */ /* 0x000fe20000010811 */
[----:B------:R-:W-:Y:S01]  /*4ac0*/  @!P0 LOP3.LUT R4, R11, 0xffff0000, RZ, 0xc0, !PT ;  /* 0xffff00000b048812 */ /* 0x000fe200078ec0ff */
[----:B------:R-:W-:Y:S02]  /*4ad0*/  @!P0 IMAD.U32 R12, R10, 0x10000, RZ ;  /* 0x000100000a0c8824 */ /* 0x000fe400078e00ff */
[C---:B------:R-:W-:Y:S02]  /*4ae0*/  @!P0 FMUL.FTZ R17, R3.reuse, R7 ;  /* 0x0000000703118220 */ /* 0x040fe40000410000 */
[----:B------:R-:W-:Y:S02]  /*4af0*/  @!P0 FMUL.FTZ R3, R3, R6 ;  /* 0x0000000603038220 */ /* 0x000fe40000410000 */
[----:B------:R-:W-:Y:S02]  /*4b00*/  @!P0 IMAD.U32 R16, R11, 0x10000, RZ ;  /* 0x000100000b108824 */ /* 0x000fe400078e00ff */
[C---:B------:R-:W-:Y:S02]  /*4b10*/  @!P0 FMUL.FTZ R22, R4.reuse, R15 ;  /* 0x0000000f04168220 */ /* 0x040fe40000410000 */
[----:B------:R-:W-:Y:S02]  /*4b20*/  @!P0 FMUL.FTZ R4, R4, R5 ;  /* 0x0000000504048220 */ /* 0x000fe40000410000 */
[----:B------:R-:W-:Y:S02]  /*4b30*/  @!P0 FFMA.FTZ R2, R13, R14, R2 ;  /* 0x0000000e0d028223 */ /* 0x000fe40000010002 */
[----:B------:R-:W-:Y:S02]  /*4b40*/  @!P0 FFMA.FTZ R3, R7, R12, R3 ;  /* 0x0000000c07038223 */ /* 0x000fe40000010003 */
[----:B------:R-:W-:Y:S01]  /*4b50*/  @!P0 FFMA.FTZ R17, R12, R6, -R17 ;  /* 0x000000060c118223 */ /* 0x000fe20000010811 */
[----:B------:R-:W-:Y:S01]  /*4b60*/  @!P0 F2FP.BF16.PACK_AB R2, R2, R23 ;  /* 0x000000170202823e */ /* 0x000fe200000010ff */
[----:B------:R-:W-:Y:S01]  /*4b70*/  @!P0 FFMA.FTZ R22, R16, R5, -R22 ;  /* 0x0000000510168223 */ /* 0x000fe20000010816 */
[----:B------:R-:W-:Y:S01]  /*4b80*/  @!P0 F2FP.BF16.PACK_AB R5, R0, R27 ;  /* 0x0000001b0005823e */ /* 0x000fe200000010ff */
[----:B------:R-:W-:Y:S01]  /*4b90*/  @!P0 FFMA.FTZ R4, R15, R16, R4 ;  /* 0x000000100f048223 */ /* 0x000fe20000010004 */
[----:B------:R-:W-:Y:S02]  /*4ba0*/  @!P0 F2FP.BF16.PACK_AB R3, R3, R17 ;  /* 0x000000110303823e */ /* 0x000fe400000010ff */
[----:B------:R-:W-:Y:S01]  /*4bb0*/  @!P0 MOV R9, R2 ;  /* 0x0000000200098202 */ /* 0x000fe20000000f00 */
[----:B------:R-:W-:Y:S01]  /*4bc0*/  @!P0 IMAD.MOV.U32 R8, RZ, RZ, R5 ;  /* 0x000000ffff088224 */ /* 0x000fe200078e0005 */
[----:B------:R-:W-:Y:S01]  /*4bd0*/  @!P0 F2FP.BF16.PACK_AB R0, R4, R22 ;  /* 0x000000160400823e */ /* 0x000fe200000010ff */
[----:B------:R-:W-:Y:S03]  /*4be0*/  @!P0 IMAD.MOV.U32 R10, RZ, RZ, R3 ;  /* 0x000000ffff0a8224 */ /* 0x000fe600078e0003 */
[----:B------:R-:W-:Y:S05]  /*4bf0*/  @!P0 MOV R11, R0 ;  /* 0x00000000000b8202 */ /* 0x000fea0000000f00 */
[----:B------:R1:W-:Y:S02]  /*4c00*/  ST.E.128 [R20.64], R8 ;  /* 0x0000000814007985 */ /* 0x0003e4000c101d0a */
.L_x_198:
[----:B------:R-:W-:Y:S05]  /*4c10*/  BSYNC B0 ;  /* 0x0000000000007941 */ /* 0x000fea0003800000 */
.L_x_197:
[----:B------:R-:W-:Y:S11]  /*4c20*/  ISETP.GE.AND P0, PT, R203, c[0x0][0x1d4], PT ;  /* 0x00007500cb007a0c */ /* 0x000ff60003f06270 */
[----:B------:R-:W-:Y:S02]  /*4c30*/  @!UPT UIADD3 URZ, URZ, URZ, URZ ;  /* 0x0000003f3f3ff290 */ /* 0x000fe4000fffe03f */
        /* <DEDUP_REMOVED lines=54> */
[----:B------:R1:W-:Y:S01]  /*4fa0*/  ST.E.128 [R20.64], R8 ;  /* 0x0000000814007985 */ /* 0x0003e2000c101d0a */
[----:B------:R-:W-:-:S05]  /*4fb0*/  BRA `(.L_x_188) ;  /* 0x00001f1000007947 */ /* 0x000fca0003800000 */
.L_x_185:
        /* <DEDUP_REMOVED lines=37> */
[----:B------:R1:W5:Y:S04]  /*5210*/  @!P0 LDG.E.128 R4, [R8.64] ;  /* 0x0000000a08048981 */ /* 0x000368000c1e1d00 */
[----:B------:R1:W5:Y:S01]  /*5220*/  @!P0 LDG.E.128 R12, [R2.64] ;  /* 0x0000000a020c8981 */ /* 0x000362000c1e1d00 */
[----:B------:R-:W-:Y:S11]  /*5230*/  ISETP.GE.AND P0, PT, R25, c[0x0][0x27c], PT ;  /* 0x00009f0019007a0c */ /* 0x000ff60003f06270 */
[----:B------:R-:W-:Y:S02]  /*5240*/  @!UPT UIADD3 URZ, URZ, URZ, URZ ;  /* 0x0000003f3f3ff290 */ /* 0x000fe4000fffe03f */
[----:B------:R1:W5:Y:S04]  /*5250*/  @!P0 LDG.E.128 R16, [R8.64+0x40] ;  /* 0x0000400a08108981 */ /* 0x000368000c1e1d00 */
[----:B------:R1:W5:Y:S01]  /*5260*/  @!P0 LDG.E.128 R36, [R2.64+0x40] ;  /* 0x0000400a02248981 */ /* 0x000362000c1e1d00 */
[----:B------:R-:W-:Y:S11]  /*5270*/  ISETP.GE.AND P0, PT, R24, c[0x0][0x27c], PT ;  /* 0x00009f0018007a0c */ /* 0x000ff60003f06270 */
[----:B------:R-:W-:Y:S02]  /*5280*/  @!UPT UIADD3 URZ, URZ, URZ, URZ ;  /* 0x0000003f3f3ff290 */ /* 0x000fe4000fffe03f */
[----:B------:R1:W5:Y:S04]  /*5290*/  @!P0 LDG.E.128 R20, [R8.64+0x80] ;  /* 0x0000800a08148981 */ /* 0x000368000c1e1d00 */
[----:B------:R1:W5:Y:S02]  /*52a0*/  @!P0 LDG.E.128 R40, [R2.64+0x80] ;  /* 0x0000800a02288981 */ /* 0x000364000c1e1d00 */
.L_x_200:
[----:B------:R-:W-:Y:S05]  /*52b0*/  BSYNC B0 ;  /* 0x0000000000007941 */ /* 0x000fea0003800000 */
.L_x_199:
[----:B------:R2:W3:Y:S04]  /*52c0*/  SHFL.IDX PT, R51, R46, RZ, 0x1c1f ;  /* 0x001c1fff2e337589 */ /* 0x0004e800000e0000 */
[----:B------:R2:W4:Y:S01]  /*52d0*/  SHFL.IDX PT, R50, R48, RZ, 0x1c1f ;  /* 0x001c1fff30327589 */ /* 0x00052200000e0000 */
[----:B------:R-:W-:-:S05]  /*52e0*/  @P1 BRA `(.L_x_188) ;  /* 0x00001be000001947 */ /* 0x000fca0003800000 */
[----:B------:R-:W-:Y:S01]  /*52f0*/  ISETP.GE.AND P0, PT, R100, c[0x0][0x1d4], PT ;  /* 0x0000750064007a0c */ /* 0x000fe20003f06270 */
[----:B-1---5:R-:W-:Y:S01]  /*5300*/  IMAD.MOV.U32 R2, RZ, RZ, R20 ;  /* 0x000000ffff027224 */ /* 0x022fe200078e0014 */
[----:B------:R-:W-:Y:S01]  /*5310*/  IADD3 R111, -R114, c[0x0][0x1d4], RZ ;  /* 0x00007500726f7a10 */ /* 0x000fe20007ffe1ff */
[----:B------:R-:W-:Y:S01]  /*5320*/  IMAD.MOV.U32 R0, RZ, RZ, R21 ;  /* 0x000000ffff007224 */ /* 0x000fe200078e0015 */
[----:B------:R-:W-:Y:S01]  /*5330*/  BSSY B0, `(.L_x_201) ;  /* 0x0000098000007945 */ /* 0x000fe20003800000 */
        /* <DEDUP_REMOVED lines=13> */
[----:B--2---:R-:W-:Y:S01]  /*5410*/  PRMT R48, R2, 0x5410, R0 ;  /* 0x0000541002307816 */ /* 0x004fe20000000000 */
[----:B------:R-:W-:Y:S01]  /*5420*/  IMAD.MOV.U32 R2, RZ, RZ, R38 ;  /* 0x000000ffff027224 */ /* 0x000fe200078e0026 */
[----:B------:R-:W-:Y:S01]  /*5430*/  MOV R8, R42 ;  /* 0x0000002a00087202 */ /* 0x000fe20000000f00 */
[----:B------:R-:W-:Y:S03]  /*5440*/  IMAD.MOV.U32 R0, RZ, RZ, R39 ;  /* 0x000000ffff007224 */ /* 0x000fe600078e0027 */
[----:B------:R-:W-:Y:S02]  /*5450*/  PRMT R49, R8, 0x5410, R3 ;  /* 0x0000541008317816 */ /* 0x000fe40000000003 */
[----:B------:R-:W-:Y:S02]  /*5460*/  PRMT R47, R2, 0x5410, R0 ;  /* 0x00005410022f7816 */ /* 0x000fe40000000000 */
[----:B------:R-:W-:Y:S04]  /*5470*/  MOV R0, R36 ;  /* 0x0000002400007202 */ /* 0x000fe80000000f00 */
[----:B------:R-:W-:Y:S01]  /*5480*/  PRMT R46, R0, 0x7610, R46 ;  /* 0x00007610002e7816 */ /* 0x000fe2000000002e */
[----:B------:R-:W-:Y:S05]  /*5490*/  IMAD.MOV.U32 R0, RZ, RZ, R37 ;  /* 0x000000ffff007224 */ /* 0x000fea00078e0025 */
[----:B------:R-:W-:Y:S01]  /*54a0*/  PRMT R46, R46, 0x5410, R0 ;  /* 0x000054102e2e7816 */ /* 0x000fe20000000000 */
[----:B------:R-:W-:-:S05]  /*54b0*/  @P0 BRA `(.L_x_202) ;  /* 0x000007f000000947 */ /* 0x000fca0003800000 */
[----:B------:R-:W-:Y:S01]  /*54c0*/  LOP3.LUT P2, RZ, R212, 0x2, RZ, 0xc0, !PT ;  /* 0x00000002d4ff7812 */ /* 0x000fe2000784c0ff */
[----:B------:R-:W-:Y:S01]  /*54d0*/  IMAD.MOV.U32 R31, RZ, RZ, R14 ;  /* 0x000000ffff1f7224 */ /* 0x000fe200078e000e */
[----:B------:R-:W-:Y:S01]  /*54e0*/  ISETP.GE.AND P0, PT, R100, c[0x0][0x27c], PT ;  /* 0x00009f0064007a0c */ /* 0x000fe20003f06270 */
[----:B------:R-:W-:Y:S01]  /*54f0*/  IMAD.MOV.U32 R45, RZ, RZ, R15 ;  /* 0x000000ffff2d7224 */ /* 0x000fe200078e000f */
[----:B------:R-:W-:Y:S01]  /*5500*/  SEL R0, R114, R111, !P2 ;  /* 0x0000006f72007207 */ /* 0x000fe20005000000 */
[----:B------:R-:W-:Y:S01]  /*5510*/  IMAD.MOV.U32 R11, RZ, RZ, R12 ;  /* 0x000000ffff0b7224 */ /* 0x000fe200078e000c */
[----:B------:R-:W-:Y:S01]  /*5520*/  MOV R9, R5 ;  /* 0x0000000500097202 */ /* 0x000fe20000000f00 */
[----:B------:R-:W-:Y:S01]  /*5530*/  IMAD.MOV.U32 R30, RZ, RZ, R13 ;  /* 0x000000ffff1e7224 */ /* 0x000fe200078e000d */
[----:B------:R-:W-:Y:S01]  /*5540*/  SHF.R.S32.HI R2, RZ, 0x1f, R0 ;  /* 0x0000001fff027819 */ /* 0x000fe20000011400 */
[----:B------:R-:W-:Y:S03]  /*5550*/  IMAD.MOV.U32 R8, RZ, RZ, R7 ;  /* 0x000000ffff087224 */ /* 0x000fe600078e0007 */
[----:B------:R-:W-:Y:S03]  /*5560*/  LEA.HI R0, R2, R0, RZ, 0x4 ;  /* 0x0000000002007211 */ /* 0x000fe600078f20ff */
[----:B------:R-:W-:Y:S02]  /*5570*/  @!P0 SHF.R.U64 R12, R12, 0x10, R13 ;  /* 0x000000100c0c8819 */ /* 0x000fe4000000120d */
[----:B------:R-:W-:Y:S02]  /*5580*/  LEA.HI.SX32 R0, R0, R102, 0x1c ;  /* 0x0000006600007211 */ /* 0x000fe400078fe2ff */
[----:B------:R-:W-:Y:S02]  /*5590*/  @!P0 SHF.R.U64 R32, R14, 0x10, R15 ;  /* 0x000000100e208819 */ /* 0x000fe4000000120f */
[----:B------:R-:W-:Y:S01]  /*55a0*/  SHF.R.S32.HI R2, RZ, 0x1f, R0 ;  /* 0x0000001fff027819 */ /* 0x000fe20000011400 */
[----:B------:R-:W-:Y:S01]  /*55b0*/  IMAD.SHL.U32 R52, R0, 0x8, RZ ;  /* 0x0000000800347824 */ /* 0x000fe200078e00ff */
[----:B------:R-:W-:Y:S02]  /*55c0*/  @!P0 SHF.R.U32.HI R10, RZ, 0x10, R13 ;  /* 0x00000010ff0a8819 */ /* 0x000fe4000001160d */
[----:B------:R-:W-:Y:S01]  /*55d0*/  LEA.HI R3, R2, R0, RZ, 0x3 ;  /* 0x0000000002037211 */ /* 0x000fe200078f18ff */
[----:B------:R-:W-:Y:S01]  /*55e0*/  IMAD.MOV.U32 R0, RZ, RZ, R4 ;  /* 0x000000ffff007224 */ /* 0x000fe200078e0004 */
[----:B------:R-:W-:Y:S02]  /*55f0*/  @!P0 SHF.R.U32.HI R44, RZ, 0x10, R15 ;  /* 0x00000010ff2c8819 */ /* 0x000fe4000001160f */
[----:B------:R-:W-:Y:S01]  /*5600*/  @!P0 PRMT R11, R11, 0x5410, R12 ;  /* 0x000054100b0b8816 */ /* 0x000fe2000000000c */
[----:B------:R-:W-:Y:S01]  /*5610*/  IMAD.SHL.U32 R3, R3, 0x200, RZ ;  /* 0x0000020003037824 */ /* 0x000fe200078e00ff */
[----:B------:R-:W-:Y:S02]  /*5620*/  @!P0 SHF.R.U64 R2, R4, 0x10, R5 ;  /* 0x0000001004028819 */ /* 0x000fe40000001205 */
[----:B------:R-:W-:Y:S02]  /*5630*/  LOP3.LUT R4, R216, 0x38, R52, 0xf8, !PT ;  /* 0x00000038d8047812 */ /* 0x000fe400078ef834 */
[----:B------:R-:W-:Y:S02]  /*5640*/  LOP3.LUT R3, R3, 0x7ffff000, RZ, 0xc0, !PT ;  /* 0x7ffff00003037812 */ /* 0x000fe400078ec0ff */
[----:B------:R-:W-:Y:S02]  /*5650*/  LOP3.LUT R4, R4, R218, RZ, 0x3c, !PT ;  /* 0x000000da04047212 */ /* 0x000fe400078e3cff */
[----:B------:R-:W-:Y:S02]  /*5660*/  @!P0 PRMT R31, R31, 0x5410, R32 ;  /* 0x000054101f1f8816 */ /* 0x000fe40000000020 */
[----:B------:R-:W-:Y:S01]  /*5670*/  IADD3 R3, R4, R3, R219 ;  /* 0x0000000304037210 */ /* 0x000fe20007ffe0db */
[----:B------:R-:W1:Y:S01]  /*5680*/  LDS.128 R32, [R90+0x6100] ;  /* 0x006100005a207984 */ /* 0x000e620000000c00 */
[----:B------:R-:W-:Y:S02]  /*5690*/  @!P0 SHF.R.U32.HI R5, RZ, 0x10, R5 ;  /* 0x00000010ff058819 */ /* 0x000fe40000011605 */
[----:B------:R-:W-:Y:S01]  /*56a0*/  @!P0 PRMT R30, R30, 0x5410, R10 ;  /* 0x000054101e1e8816 */ /* 0x000fe2000000000a */
[----:B------:R-:W-:Y:S01]  /*56b0*/  IMAD.SHL.U32 R13, R3, 0x2, RZ ;  /* 0x00000002030d7824 */ /* 0x000fe200078e00ff */
[--C-:B------:R-:W-:Y:S02]  /*56c0*/  @!P0 SHF.R.U32.HI R3, RZ, 0x10, R7.reuse ;  /* 0x00000010ff038819 */ /* 0x100fe40000011607 */
[----:B------:R-:W-:Y:S02]  /*56d0*/  MOV R4, R6 ;  /* 0x0000000600047202 */ /* 0x000fe40000000f00 */
[----:B------:R-:W-:Y:S01]  /*56e0*/  @!P0 SHF.R.U64 R6, R6, 0x10, R7 ;  /* 0x0000001006068819 */ /* 0x000fe20000001207 */
[----:B------:R-:W2:Y:S01]  /*56f0*/  LDS.128 R12, [R13+0x6100] ;  /* 0x006100000d0c7984 */ /* 0x000ea20000000c00 */
[----:B------:R-:W-:Y:S02]  /*5700*/  @!P0 PRMT R7, R0, 0x5410, R2 ;  /* 0x0000541000078816 */ /* 0x000fe40000000002 */
[----:B------:R-:W-:Y:S02]  /*5710*/  @!P0 PRMT R5, R9, 0x5410, R5 ;  /* 0x0000541009058816 */ /* 0x000fe40000000005 */
[----:B------:R-:W-:Y:S01]  /*5720*/  @!P0 PRMT R9, R4, 0x5410, R6 ;  /* 0x0000541004098816 */ /* 0x000fe20000000006 */
[----:B------:R-:W-:Y:S01]  /*5730*/  @!P0 IMAD.U32 R4, R11, 0x10000, RZ ;  /* 0x000100000b048824 */ /* 0x000fe200078e00ff */
[----:B------:R-:W-:Y:S01]  /*5740*/  @!P0 PRMT R10, R8, 0x5410, R3 ;  /* 0x00005410080a8816 */ /* 0x000fe20000000003 */
[----:B------:R-:W-:Y:S01]  /*5750*/  @!P0 IMAD.U32 R2, R7, 0x10000, RZ ;  /* 0x0001000007028824 */ /* 0x000fe200078e00ff */
[----:B------:R-:W-:Y:S01]  /*5760*/  @!P0 PRMT R44, R45, 0x5410, R44 ;  /* 0x000054102d2c8816 */ /* 0x000fe2000000002c */
[----:B-1----:R-:W-:Y:S01]  /*5770*/  @!P0 IMAD.U32 R3, R32, 0x10000, RZ ;  /* 0x0001000020038824 */ /* 0x002fe200078e00ff */
[----:B--2---:R-:W-:Y:S05]  /*5780*/  @!P0 SHF.L.U32 R0, R12, 0x10, RZ ;  /* 0x000000100c008819 */ /* 0x004fea00000006ff */
[C---:B------:R-:W-:Y:S02]  /*5790*/  @!P0 FMUL.FTZ R6, R0.reuse, R4 ;  /* 0x0000000400068220 */ /* 0x040fe40000410000 */
[-C--:B------:R-:W-:Y:S02]  /*57a0*/  @!P0 FMUL.FTZ R0, R0, R2.reuse ;  /* 0x0000000200008220 */ /* 0x080fe40000410000 */
[----:B------:R-:W-:Y:S01]  /*57b0*/  @!P0 FFMA.FTZ R8, R3, R2, -R6 ;  /* 0x0000000203088223 */ /* 0x000fe20000010806 */
[----:B------:R-:W-:Y:S01]  /*57c0*/  @!P0 LOP3.LUT R2, R12, 0xffff0000, RZ, 0xc0, !PT ;  /* 0xffff00000c028812 */ /* 0x000fe200078ec0ff */
[----:B------:R-:W-:Y:S01]  /*57d0*/  @!P0 FFMA.FTZ R0, R4, R3, R0 ;  /* 0x0000000304008223 */ /* 0x000fe20000010000 */
[----:B------:R-:W-:Y:S02]  /*57e0*/  @!P0 LOP3.LUT R4, R11, 0xffff0000, RZ, 0xc0, !PT ;  /* 0xffff00000b048812 */ /* 0x000fe400078ec0ff */
[----:B------:R-:W-:Y:S02]  /*57f0*/  @!P0 LOP3.LUT R3, R7, 0xffff0000, RZ, 0xc0, !PT ;  /* 0xffff000007038812 */ /* 0x000fe400078ec0ff */
[----:B------:R-:W-:Y:S01]  /*5800*/  @!P0 LOP3.LUT R6, R32, 0xffff0000, RZ, 0xc0, !PT ;  /* 0xffff000020068812 */ /* 0x000fe200078ec0ff */
[C---:B------:R-:W-:Y:S02]  /*5810*/  @!P0 FMUL.FTZ R7, R2.reuse, R4 ;  /* 0x0000000402078220 */ /* 0x040fe40000410000 */
[-C--:B------:R-:W-:Y:S02]  /*5820*/  @!P0 FMUL.FTZ R2, R2, R3.reuse ;  /* 0x0000000302028220 */ /* 0x080fe40000410000 */
[----:B------:R-:W-:Y:S01]  /*5830*/  @!P0 FFMA.FTZ R7, R6, R3, -R7 ;  /* 0x0000000306078223 */ /* 0x000fe20000010807 */
[----:B------:R-:W-:Y:S01]  /*5840*/  @!P0 SHF.L.U32 R3, R13, 0x10, RZ ;  /* 0x000000100d038819 */ /* 0x000fe200000006ff */
[----:B------:R-:W-:Y:S02]  /*5850*/  @!P0 FFMA.FTZ R2, R4, R6, R2 ;  /* 0x0000000604028223 */ /* 0x000fe40000010002 */
[----:B------:R-:W-:Y:S01]  /*5860*/  @!P0 IMAD.U32 R6, R30, 0x10000, RZ ;  /* 0x000100001e068824 */ /* 0x000fe200078e00ff */
[----:B------:R-:W-:Y:S01]  /*5870*/  @!P0 F2FP.BF16.PACK_AB R8, R7, R8 ;  /* 0x000000080708823e */ /* 0x000fe200000010ff */
[C---:B------:R-:W-:Y:S01]  /*5880*/  @!P0 IMAD.U32 R4, R5.reuse, 0x10000, RZ ;  /* 0x0001000005048824 */ /* 0x040fe200078e00ff */
[----:B------:R-:W-:Y:S01]  /*5890*/  @!P0 LOP3.LUT R5, R5, 0xffff0000, RZ, 0xc0, !PT ;  /* 0xffff000005058812 */ /* 0x000fe200078ec0ff */
[----:B------:R-:W-:Y:S02]  /*58a0*/  @!P0 IMAD.U32 R7, R33, 0x10000, RZ ;  /* 0x0001000021078824 */ /* 0x000fe400078e00ff */
[C---:B------:R-:W-:Y:S02]  /*58b0*/  @!P0 FMUL.FTZ R11, R3.reuse, R6 ;  /* 0x00000006030b8220 */ /* 0x040fe40000410000 */
[-C--:B------:R-:W-:Y:S02]  /*58c0*/  @!P0 FMUL.FTZ R3, R3, R4.reuse ;  /* 0x0000000403038220 */ /* 0x080fe40000410000 */
[----:B------:R-:W-:Y:S01]  /*58d0*/  @!P0 FFMA.FTZ R45, R7, R4, -R11 ;  /* 0x00000004072d8223 */ /* 0x000fe2000001080b */
[----:B------:R-:W-:Y:S01]  /*58e0*/  @!P0 LOP3.LUT R4, R13, 0xffff0000, RZ, 0xc0, !PT ;  /* 0xffff00000d048812 */ /* 0x000fe200078ec0ff */
[----:B------:R-:W-:Y:S01]  /*58f0*/  @!P0 FFMA.FTZ R3, R6, R7, R3 ;  /* 0x0000000706038223 */ /* 0x000fe20000010003 */
[----:B------:R-:W-:Y:S01]  /*5900*/  @!P0 LOP3.LUT R6, R30, 0xffff0000, RZ, 0xc0, !PT ;  /* 0xffff00001e068812 */ /* 0x000fe200078ec0ff */
[----:B------:R-:W-:Y:S01]  /*5910*/  @!P0 IMAD.MOV.U32 R32, RZ, RZ, R8 ;  /* 0x000000ffff208224 */ /* 0x000fe200078e0008 */
[----:B------:R-:W-:Y:S01]  /*5920*/  @!P0 LOP3.LUT R7, R33, 0xffff0000, RZ, 0xc0, !PT ;  /* 0xffff000021078812 */ /* 0x000fe200078ec0ff */
[----:B------:R-:W-:Y:S02]  /*5930*/  @!P0 IMAD.U32 R8, R34, 0x10000, RZ ;  /* 0x0001000022088824 */ /* 0x000fe400078e00ff */
[C---:B------:R-:W-:Y:S02]  /*5940*/  @!P0 FMUL.FTZ R11, R4.reuse, R6 ;  /* 0x00000006040b8220 */ /* 0x040fe40000410000 */
[-C--:B------:R-:W-:Y:S02]  /*5950*/  @!P0 FMUL.FTZ R4, R4, R5.reuse ;  /* 0x0000000504048220 */ /* 0x080fe40000410000 */
[----:B------:R-:W-:Y:S02]  /*5960*/  @!P0 FFMA.FTZ R11, R7, R5, -R11 ;  /* 0x00000005070b8223 */ /* 0x000fe4000001080b */
[----:B------:R-:W-:Y:S01]  /*5970*/  @!P0 FFMA.FTZ R4, R6, R7, R4 ;  /* 0x0000000706048223 */ /* 0x000fe20000010004 */
[----:B------:R-:W-:Y:S01]  /*5980*/  @!P0 SHF.L.U32 R6, R9, 0x10, RZ ;  /* 0x0000001009068819 */ /* 0x000fe200000006ff */
[----:B------:R-:W-:Y:S01]  /*5990*/  @!P0 IMAD.U32 R7, R31, 0x10000, RZ ;  /* 0x000100001f078824 */ /* 0x000fe200078e00ff */
[----:B------:R-:W-:Y:S02]  /*59a0*/  @!P0 F2FP.BF16.PACK_AB R5, R11, R45 ;  /* 0x0000002d0b05823e */ /* 0x000fe400000010ff */
[----:B------:R-:W-:Y:S02]  /*59b0*/  @!P0 F2FP.BF16.PACK_AB R3, R4, R3 ;  /* 0x000000030403823e */ /* 0x000fe400000010ff */
[----:B------:R-:W-:Y:S01]  /*59c0*/  @!P0 MOV R33, R5 ;  /* 0x0000000500218202 */ /* 0x000fe20000000f00 */
[----:B------:R-:W-:Y:S01]  /*59d0*/  @!P0 IMAD.U32 R5, R14, 0x10000, RZ ;  /* 0x000100000e058824 */ /* 0x000fe200078e00ff */
[----:B------:R-:W-:Y:S03]  /*59e0*/  @!P0 MOV R13, R3 ;  /* 0x00000003000d8202 */ /* 0x000fe60000000f00 */
        /* <DEDUP_REMOVED lines=8> */
[C---:B------:R-:W-:Y:S04]  /*5a70*/  @!P0 FMUL.FTZ R9, R6.reuse, R8 ;  /* 0x0000000806098220 */ /* 0x040fe80000410000 */
[-C--:B------:R-:W-:Y:S02]  /*5a80*/  @!P0 FFMA.FTZ R9, R11, R7.reuse, -R9 ;  /* 0x000000070b098223 */ /* 0x080fe40000010809 */
[----:B------:R-:W-:Y:S02]  /*5a90*/  @!P0 FMUL.FTZ R6, R6, R7 ;  /* 0x0000000706068220 */ /* 0x000fe40000410000 */
[----:B------:R-:W-:Y:S01]  /*5aa0*/  @!P0 IMAD.U32 R7, R15, 0x10000, RZ ;  /* 0x000100000f078824 */ /* 0x000fe200078e00ff */
[----:B------:R-:W-:Y:S01]  /*5ab0*/  @!P0 F2FP.BF16.PACK_AB R31, R9, R30 ;  /* 0x0000001e091f823e */ /* 0x000fe200000010ff */
[----:B------:R-:W-:Y:S01]  /*5ac0*/  @!P0 FFMA.FTZ R6, R8, R11, R6 ;  /* 0x0000000b08068223 */ /* 0x000fe20000010006 */
[----:B------:R-:W-:Y:S01]  /*5ad0*/  @!P0 SHF.L.U32 R8, R10, 0x10, RZ ;  /* 0x000000100a088819 */ /* 0x000fe200000006ff */
[C---:B------:R-:W-:Y:S02]  /*5ae0*/  @!P0 IMAD.U32 R9, R44.reuse, 0x10000, RZ ;  /* 0x000100002c098824 */ /* 0x040fe400078e00ff */
        /* <DEDUP_REMOVED lines=8> */
[----:B------:R-:W-:Y:S02]  /*5b70*/  @!P0 LOP3.LUT R9, R10, 0xffff0000, RZ, 0xc0, !PT ;  /* 0xffff00000a098812 */ /* 0x000fe400078ec0ff */
[----:B------:R-:W-:Y:S01]  /*5b80*/  @!P0 LOP3.LUT R30, R35, 0xffff0000, RZ, 0xc0, !PT ;  /* 0xffff0000231e8812 */ /* 0x000fe200078ec0ff */
[C---:B------:R-:W-:Y:S02]  /*5b90*/  @!P0 FMUL.FTZ R10, R8.reuse, R11 ;  /* 0x0000000b080a8220 */ /* 0x040fe40000410000 */
[-C--:B------:R-:W-:Y:S02]  /*5ba0*/  @!P0 FMUL.FTZ R8, R8, R9.reuse ;  /* 0x0000000908088220 */ /* 0x080fe40000410000 */
[----:B------:R-:W-:Y:S01]  /*5bb0*/  @!P0 FFMA.FTZ R10, R30, R9, -R10 ;  /* 0x000000091e0a8223 */ /* 0x000fe2000001080a */
[----:B------:R-:W-:Y:S01]  /*5bc0*/  @!P0 F2FP.BF16.PACK_AB R9, R2, R0 ;  /* 0x000000000209823e */ /* 0x000fe200000010ff */
[----:B------:R-:W-:Y:S01]  /*5bd0*/  @!P0 FFMA.FTZ R8, R11, R30, R8 ;  /* 0x0000001e0b088223 */ /* 0x000fe20000010008 */
[----:B------:R-:W-:Y:S02]  /*5be0*/  @!P0 F2FP.BF16.PACK_AB R2, R6, R5 ;  /* 0x000000050602823e */ /* 0x000fe400000010ff */
[----:B------:R-:W-:Y:S01]  /*5bf0*/  @!P0 F2FP.BF16.PACK_AB R10, R10, R45 ;  /* 0x0000002d0a0a823e */ /* 0x000fe200000010ff */
[----:B------:R-:W-:Y:S01]  /*5c00*/  @!P0 IMAD.MOV.U32 R12, RZ, RZ, R9 ;  /* 0x000000ffff0c8224 */ /* 0x000fe200078e0009 */
[----:B------:R-:W-:Y:S01]  /*5c10*/  @!P0 F2FP.BF16.PACK_AB R0, R8, R7 ;  /* 0x000000070800823e */ /* 0x000fe200000010ff */
[----:B------:R-:W-:Y:S02]  /*5c20*/  @!P0 IMAD.MOV.U32 R14, RZ, RZ, R2 ;  /* 0x000000ffff0e8224 */ /* 0x000fe400078e0002 */
[----:B------:R-:W-:Y:S02]  /*5c30*/  @!P0 IMAD.MOV.U32 R35, RZ, RZ, R10 ;  /* 0x000000ffff238224 */ /* 0x000fe400078e000a */
[----:B------:R-:W-:Y:S01]  /*5c40*/  @!P0 IMAD.MOV.U32 R15, RZ, RZ, R0 ;  /* 0x000000ffff0f8224 */ /* 0x000fe200078e0000 */
[C---:B----4-:R-:W-:Y:S04]  /*5c50*/  LEA R2, P0, R68.reuse, R50, 0x1 ;  /* 0x0000003244027211 */ /* 0x050fe800078008ff */
[----:B---3--:R-:W-:Y:S02]  /*5c60*/  LEA.HI.X R3, R68, R51, R94, 0x1, P0 ;  /* 0x0000003344037211 */ /* 0x008fe400000f0c5e */
[C---:B------:R-:W-:Y:S03]  /*5c70*/  ISETP.GE.AND P0, PT, R52.reuse, c[0x0][0x1d4], PT ;  /* 0x0000750034007a0c */ /* 0x040fe60003f06270 */
[----:B------:R1:W-:Y:S10]  /*5c80*/  ST.E.128 [R2.64], R32 ;  /* 0x0000002002007985 */ /* 0x0003f4000c101d0a */
[----:B------:R-:W-:Y:S05]  /*5c90*/  @!P0 IMAD.WIDE R4, R52, 0x2, R50 ;  /* 0x0000000234048825 */ /* 0x000fea00078e0232 */
[----:B------:R1:W-:Y:S02]  /*5ca0*/  @!P0 ST.E.128 [R4.64], R12 ;  /* 0x0000000c04008985 */ /* 0x0003e4000c101d0a */
.L_x_202:
[----:B------:R-:W-:Y:S05]  /*5cb0*/  BSYNC B0 ;  /* 0x0000000000007941 */ /* 0x000fea0003800000 */
.L_x_201:
[----:B------:R-:W-:Y:S01]  /*5cc0*/  ISETP.GE.AND P0, PT, R25, c[0x0][0x1d4], PT ;  /* 0x0000750019007a0c */ /* 0x000fe20003f06270 */
[----:B------:R-:W-:Y:S01]  /*5cd0*/  @!UPT UIADD3 URZ, URZ, URZ, URZ ;  /* 0x0000003f3f3ff290 */ /* 0x000fe2000fffe03f */
[----:B------:R-:W-:Y:S11]  /*5ce0*/  BSSY B0, `(.L_x_203) ;  /* 0x0000079000007945 */ /* 0x000ff60003800000 */
[----:B------:R-:W-:-:S05]  /*5cf0*/  @P0 BRA `(.L_x_204) ;  /* 0x0000077000000947 */ /* 0x000fca0003800000 */
[----:B------:R-:W-:Y:S01]  /*5d00*/  LOP3.LUT P1, RZ, R212, 0x4, RZ, 0xc0, !PT ;  /* 0x00000004d4ff7812 */ /* 0x000fe2000782c0ff */
[----:B-1----:R-:W1:Y:S01]  /*5d10*/  LDS.128 R32, [R89+0x6100] ;  /* 0x0061000059207984 */ /* 0x002e620000000c00 */
[----:B------:R-:W-:Y:S02]  /*5d20*/  ISETP.GE.AND P0, PT, R25, c[0x0][0x27c], PT ;  /* 0x00009f0019007a0c */ /* 0x000fe40003f06270 */
[----:B------:R-:W-:Y:S04]  /*5d30*/  SEL R0, R114, R111, !P1 ;  /* 0x0000006f72007207 */ /* 0x000fe80004800000 */
[----:B------:R-:W-:Y:S04]  /*5d40*/  SHF.R.S32.HI R2, RZ, 0x1f, R0 ;  /* 0x0000001fff027819 */ /* 0x000fe80000011400 */
[----:B------:R-:W-:Y:S03]  /*5d50*/  LEA.HI R0, R2, R0, RZ, 0x4 ;  /* 0x0000000002007211 */ /* 0x000fe600078f20ff */
[--C-:B------:R-:W-:Y:S02]  /*5d60*/  @!P0 SHF.R.U64 R3, R36, 0x10, R37.reuse ;  /* 0x0000001024038819 */ /* 0x100fe40000001225 */
[----:B------:R-:W-:Y:S02]  /*5d70*/  LEA.HI.SX32 R0, R0, R99, 0x1c ;  /* 0x0000006300007211 */ /* 0x000fe400078fe2ff */
[----:B------:R-:W-:Y:S02]  /*5d80*/  @!P0 SHF.R.U32.HI R6, RZ, 0x10, R37 ;  /* 0x00000010ff068819 */ /* 0x000fe40000011625 */
[----:B------:R-:W-:Y:S01]  /*5d90*/  SHF.R.S32.HI R2, RZ, 0x1f, R0 ;  /* 0x0000001fff027819 */ /* 0x000fe20000011400 */
[----:B------:R-:W-:Y:S01]  /*5da0*/  IMAD.SHL.U32 R30, R0, 0x8, RZ ;  /* 0x00000008001e7824 */ /* 0x000fe200078e00ff */
[----:B------:R-:W-:Y:S02]  /*5db0*/  @!P0 PRMT R13, R46, 0x5410, R3 ;  /* 0x000054102e0d8816 */ /* 0x000fe40000000003 */
[----:B------:R-:W-:Y:S02]  /*5dc0*/  LEA.HI R0, R2, R0, RZ, 0x3 ;  /* 0x0000000002007211 */ /* 0x000fe400078f18ff */
[----:B------:R-:W-:Y:S02]  /*5dd0*/  @!P0 PRMT R14, R46, 0x5432, R6 ;  /* 0x000054322e0e8816 */ /* 0x000fe40000000006 */
[----:B------:R-:W-:Y:S01]  /*5de0*/  @!P0 SHF.R.U64 R7, R38, 0x10, R39 ;  /* 0x0000001026078819 */ /* 0x000fe20000001227 */
[----:B------:R-:W-:Y:S01]  /*5df0*/  IMAD.SHL.U32 R0, R0, 0x200, RZ ;  /* 0x0000020000007824 */ /* 0x000fe200078e00ff */
[----:B------:R-:W-:Y:S02]  /*5e00*/  LOP3.LUT R2, R216, 0x38, R30, 0xf8, !PT ;  /* 0x00000038d8027812 */ /* 0x000fe400078ef81e */
[----:B------:R-:W-:Y:S02]  /*5e10*/  @!P0 SHF.R.U32.HI R5, RZ, 0x10, R19 ;  /* 0x00000010ff058819 */ /* 0x000fe40000011613 */
[----:B------:R-:W-:Y:S02]  /*5e20*/  LOP3.LUT R2, R2, R218, RZ, 0x3c, !PT ;  /* 0x000000da02027212 */ /* 0x000fe400078e3cff */
[----:B------:R-:W-:Y:S02]  /*5e30*/  LOP3.LUT R0, R0, 0x7ffff000, RZ, 0xc0, !PT ;  /* 0x7ffff00000007812 */ /* 0x000fe400078ec0ff */
[----:B------:R-:W-:Y:S02]  /*5e40*/  @!P0 SHF.R.U32.HI R15, RZ, 0x10, R39 ;  /* 0x00000010ff0f8819 */ /* 0x000fe40000011627 */
[----:B------:R-:W-:Y:S02]  /*5e50*/  IADD3 R0, R2, R0, R219 ;  /* 0x0000000002007210 */ /* 0x000fe40007ffe0db */
[----:B------:R-:W-:Y:S02]  /*5e60*/  @!P0 SHF.R.U32.HI R2, RZ, 0x10, R17 ;  /* 0x00000010ff028819 */ /* 0x000fe40000011611 */
[C---:B------:R-:W-:Y:S01]  /*5e70*/  @!P0 PRMT R15, R47.reuse, 0x5432, R15 ;  /* 0x000054322f0f8816 */ /* 0x040fe2000000000f */
[----:B------:R-:W-:Y:S01]  /*5e80*/  IMAD.SHL.U32 R4, R0, 0x2, RZ ;  /* 0x0000000200047824 */ /* 0x000fe200078e00ff */
[----:B------:R-:W-:Y:S02]  /*5e90*/  @!P0 SHF.R.U64 R0, R16, 0x10, R17 ;  /* 0x0000001010008819 */ /* 0x000fe40000001211 */
[C---:B------:R-:W-:Y:S02]  /*5ea0*/  @!P0 PRMT R6, R26.reuse, 0x5410, R2 ;  /* 0x000054101a068816 */ /* 0x040fe40000000002 */
[----:B------:R2:W5:Y:S01]  /*5eb0*/  LDS.128 R8, [R4+0x6100] ;  /* 0x0061000004087984 */ /* 0x0005620000000c00 */
[----:B------:R-:W-:Y:S02]  /*5ec0*/  @!P0 PRMT R3, R26, 0x5432, R0 ;  /* 0x000054321a038816 */ /* 0x000fe40000000000 */
[----:B------:R-:W-:Y:S02]  /*5ed0*/  @!P0 PRMT R17, R47, 0x5410, R7 ;  /* 0x000054102f118816 */ /* 0x000fe40000000007 */
[----:B------:R-:W-:Y:S02]  /*5ee0*/  @!P0 SHF.L.U32 R2, R3, 0x10, RZ ;  /* 0x0000001003028819 */ /* 0x000fe400000006ff */
[----:B------:R-:W-:Y:S01]  /*5ef0*/  @!P0 PRMT R7, R27, 0x5432, R5 ;  /* 0x000054321b078816 */ /* 0x000fe20000000005 */
[----:B-1----:R-:W-:Y:S01]  /*5f00*/  @!P0 IMAD.U32 R5, R32, 0x10000, RZ ;  /* 0x0001000020058824 */ /* 0x002fe200078e00ff */
[----:B------:R-:W-:Y:S02]  /*5f10*/  @!P0 LOP3.LUT R3, R3, 0xffff0000, RZ, 0xc0, !PT ;  /* 0xffff000003038812 */ /* 0x000fe400078ec0ff */
[----:B--2---:R-:W-:Y:S04]  /*5f20*/  @!P0 SHF.R.U64 R4, R18, 0x10, R19 ;  /* 0x0000001012048819 */ /* 0x004fe80000001213 */
[----:B------:R-:W-:Y:S01]  /*5f30*/  @!P0 PRMT R12, R27, 0x5410, R4 ;  /* 0x000054101b0c8816 */ /* 0x000fe20000000004 */
[----:B------:R-:W-:Y:S02]  /*5f40*/  @!P0 IMAD.U32 R4, R13, 0x10000, RZ ;  /* 0x000100000d048824 */ /* 0x000fe400078e00ff */
[----:B-----5:R-:W-:Y:S04]  /*5f50*/  @!P0 IMAD.U32 R0, R8, 0x10000, RZ ;  /* 0x0001000008008824 */ /* 0x020fe800078e00ff */
[C---:B------:R-:W-:Y:S02]  /*5f60*/  @!P0 FMUL.FTZ R16, R0.reuse, R4 ;  /* 0x0000000400108220 */ /* 0x040fe40000410000 */
[-C--:B------:R-:W-:Y:S02]  /*5f70*/  @!P0 FMUL.FTZ R0, R0, R2.reuse ;  /* 0x0000000200008220 */ /* 0x080fe40000410000 */
[----:B------:R-:W-:Y:S01]  /*5f80*/  @!P0 FFMA.FTZ R19, R5, R2, -R16 ;  /* 0x0000000205138223 */ /* 0x000fe20000010810 */
[----:B------:R-:W-:Y:S01]  /*5f90*/  @!P0 LOP3.LUT R2, R8, 0xffff0000, RZ, 0xc0, !PT ;  /* 0xffff000008028812 */ /* 0x000fe200078ec0ff */
[----:B------:R-:W-:Y:S01]  /*5fa0*/  @!P0 FFMA.FTZ R0, R4, R5, R0 ;  /* 0x0000000504008223 */ /* 0x000fe20000010000 */
[----:B------:R-:W-:Y:S02]  /*5fb0*/  @!P0 LOP3.LUT R4, R13, 0xffff0000, RZ, 0xc0, !PT ;  /* 0xffff00000d048812 */ /* 0x000fe400078ec0ff */
[----:B------:R-:W-:Y:S03]  /*5fc0*/  @!P0 LOP3.LUT R5, R32, 0xffff0000, RZ, 0xc0, !PT ;  /* 0xffff000020058812 */ /* 0x000fe600078ec0ff */
[C---:B------:R-:W-:Y:S02]  /*5fd0*/  @!P0 FMUL.FTZ R13, R2.reuse, R4 ;  /* 0x00000004020d8220 */ /* 0x040fe40000410000 */
[-C--:B------:R-:W-:Y:S02]  /*5fe0*/  @!P0 FMUL.FTZ R2, R2, R3.reuse ;  /* 0x0000000302028220 */ /* 0x080fe40000410000 */
[----:B------:R-:W-:Y:S02]  /*5ff0*/  @!P0 FFMA.FTZ R18, R5, R3, -R13 ;  /* 0x0000000305128223 */ /* 0x000fe4000001080d */
[----:B------:R-:W-:Y:S02]  /*6000*/  @!P0 FFMA.FTZ R2, R4, R5, R2 ;  /* 0x0000000504028223 */ /* 0x000fe40000010002 */
[----:B------:R-:W-:Y:S02]  /*6010*/  @!P0 IMAD.U32 R5, R14, 0x10000, RZ ;  /* 0x000100000e058824 */ /* 0x000fe400078e00ff */
[----:B------:R-:W-:Y:S02]  /*6020*/  @!P0 IMAD.U32 R3, R9, 0x10000, RZ ;  /* 0x0001000009038824 */ /* 0x000fe400078e00ff */
[----:B------:R-:W-:Y:S02]  /*6030*/  @!P0 IMAD.U32 R4, R6, 0x10000, RZ ;  /* 0x0001000006048824 */ /* 0x000fe400078e00ff */
        /* <DEDUP_REMOVED lines=9> */
[----:B------:R-:W-:Y:S04]  /*60d0*/  @!P0 FMUL.FTZ R6, R4, R13 ;  /* 0x0000000d04068220 */ /* 0x000fe80000410000 */
[-C--:B------:R-:W-:Y:S02]  /*60e0*/  @!P0 FFMA.FTZ R6, R14, R5.reuse, -R6 ;  /* 0x000000050e068223 */ /* 0x080fe40000010806 */
[----:B------:R-:W-:Y:S01]  /*60f0*/  @!P0 FMUL.FTZ R4, R4, R5 ;  /* 0x0000000504048220 */ /* 0x000fe20000410000 */
[----:B------:R-:W-:Y:S03]  /*6100*/  @!P0 SHF.L.U32 R5, R10, 0x10, RZ ;  /* 0x000000100a058819 */ /* 0x000fe600000006ff */
[----:B------:R-:W-:Y:S01]  /*6110*/  @!P0 FFMA.FTZ R4, R13, R14, R4 ;  /* 0x0000000e0d048223 */ /* 0x000fe20000010004 */
[----:B------:R-:W-:Y:S01]  /*6120*/  @!P0 F2FP.BF16.PACK_AB R14, R6, R16 ;  /* 0x00000010060e823e */ /* 0x000fe200000010ff */
[----:B------:R-:W-:Y:S01]  /*6130*/  @!P0 IMAD.U32 R6, R17, 0x10000, RZ ;  /* 0x0001000011068824 */ /* 0x000fe200078e00ff */
[----:B------:R-:W-:Y:S02]  /*6140*/  @!P0 F2FP.BF16.PACK_AB R13, R18, R19 ;  /* 0x00000013120d823e */ /* 0x000fe400000010ff */
[----:B------:R-:W-:Y:S01]  /*6150*/  @!P0 F2FP.BF16.PACK_AB R16, R2, R0 ;  /* 0x000000000210823e */ /* 0x000fe200000010ff */
[----:B------:R-:W-:Y:S01]  /*6160*/  @!P0 IMAD.MOV.U32 R33, RZ, RZ, R14 ;  /* 0x000000ffff218224 */ /* 0x000fe200078e000e */
[----:B------:R-:W-:Y:S01]  /*6170*/  @!P0 F2FP.BF16.PACK_AB R4, R4, R3 ;  /* 0x000000030404823e */ /* 0x000fe200000010ff */
[----:B------:R-:W-:Y:S01]  /*6180*/  @!P0 IMAD.MOV.U32 R32, RZ, RZ, R13 ;  /* 0x000000ffff208224 */ /* 0x000fe200078e000d */
[----:B------:R-:W-:Y:S01]  /*6190*/  @!P0 SHF.L.U32 R3, R11, 0x10, RZ ;  /* 0x000000100b038819 */ /* 0x000fe200000006ff */
[----:B------:R-:W-:Y:S02]  /*61a0*/  @!P0 IMAD.U32 R2, R12, 0x10000, RZ ;  /* 0x000100000c028824 */ /* 0x000fe400078e00ff */
[----:B------:R-:W-:Y:S02]  /*61b0*/  @!P0 IMAD.U32 R13, R34, 0x10000, RZ ;  /* 0x00010000220d8824 */ /* 0x000fe400078e00ff */
[C---:B------:R-:W-:Y:S02]  /*61c0*/  @!P0 FMUL.FTZ R14, R5.reuse, R6 ;  /* 0x00000006050e8220 */ /* 0x040fe40000410000 */
[-C--:B------:R-:W-:Y:S02]  /*61d0*/  @!P0 FMUL.FTZ R0, R5, R2.reuse ;  /* 0x0000000205008220 */ /* 0x080fe40000410000 */
[----:B------:R-:W-:Y:S01]  /*61e0*/  @!P0 FFMA.FTZ R19, R13, R2, -R14 ;  /* 0x000000020d138223 */ /* 0x000fe2000001080e */
[----:B------:R-:W-:Y:S01]  /*61f0*/  @!P0 LOP3.LUT R2, R11, 0xffff0000, RZ, 0xc0, !PT ;  /* 0xffff00000b028812 */ /* 0x000fe200078ec0ff */
[C---:B------:R-:W-:Y:S01]  /*6200*/  @!P0 IMAD.U32 R14, R15.reuse, 0x10000, RZ ;  /* 0x000100000f0e8824 */ /* 0x040fe200078e00ff */
[----:B------:R-:W-:Y:S01]  /*6210*/  @!P0 LOP3.LUT R15, R15, 0xffff0000, RZ, 0xc0, !PT ;  /* 0xffff00000f0f8812 */ /* 0x000fe200078ec0ff */
[----:B------:R-:W-:Y:S02]  /*6220*/  @!P0 FFMA.FTZ R0, R6, R13, R0 ;  /* 0x0000000d06008223 */ /* 0x000fe40000010000 */
[----:B------:R-:W-:Y:S02]  /*6230*/  @!P0 IMAD.MOV.U32 R9, RZ, RZ, R4 ;  /* 0x000000ffff098224 */ /* 0x000fe400078e0004 */
[----:B------:R-:W-:Y:S02]  /*6240*/  @!P0 IMAD.U32 R4, R7, 0x10000, RZ ;  /* 0x0001000007048824 */ /* 0x000fe400078e00ff */
[----:B------:R-:W-:Y:S02]  /*6250*/  @!P0 IMAD.U32 R13, R35, 0x10000, RZ ;  /* 0x00010000230d8824 */ /* 0x000fe400078e00ff */
[----:B------:R-:W-:Y:S02]  /*6260*/  @!P0 FMUL.FTZ R5, R3, R14 ;  /* 0x0000000e03058220 */ /* 0x000fe40000410000 */
[----:B------:R-:W-:Y:S01]  /*6270*/  @!P0 IMAD.MOV.U32 R8, RZ, RZ, R16 ;  /* 0x000000ffff088224 */ /* 0x000fe200078e0010 */
[----:B------:R-:W-:Y:S01]  /*6280*/  @!P0 LOP3.LUT R16, R35, 0xffff0000, RZ, 0xc0, !PT ;  /* 0xffff000023108812 */ /* 0x000fe200078ec0ff */
[-C--:B------:R-:W-:Y:S02]  /*6290*/  @!P0 FMUL.FTZ R3, R3, R4.reuse ;  /* 0x0000000403038220 */ /* 0x080fe40000410000 */
[----:B------:R-:W-:Y:S01]  /*62a0*/  @!P0 FFMA.FTZ R6, R13, R4, -R5 ;  /* 0x000000040d068223 */ /* 0x000fe20000010805 */
[----:B------:R-:W-:Y:S01]  /*62b0*/  @!P0 LOP3.LUT R4, R7, 0xffff0000, RZ, 0xc0, !PT ;  /* 0xffff000007048812 */ /* 0x000fe200078ec0ff */
[----:B------:R-:W-:Y:S01]  /*62c0*/  @!P0 FMUL.FTZ R5, R2, R15 ;  /* 0x0000000f02058220 */ /* 0x000fe20000410000 */
[----:B------:R-:W-:Y:S03]  /*62d0*/  @!P0 LOP3.LUT R7, R34, 0xffff0000, RZ, 0xc0, !PT ;  /* 0xffff000022078812 */ /* 0x000fe600078ec0ff */
[-C--:B------:R-:W-:Y:S02]  /*62e0*/  @!P0 FFMA.FTZ R5, R16, R4.reuse, -R5 ;  /* 0x0000000410058223 */ /* 0x080fe40000010805 */
[----:B------:R-:W-:Y:S01]  /*62f0*/  @!P0 FMUL.FTZ R4, R2, R4 ;  /* 0x0000000402048220 */ /* 0x000fe20000410000 */
[----:B------:R-:W-:Y:S02]  /*6300*/  @!P0 LOP3.LUT R2, R10, 0xffff0000, RZ, 0xc0, !PT ;  /* 0xffff00000a028812 */ /* 0x000fe400078ec0ff */
[----:B------:R-:W-:Y:S02]  /*6310*/  @!P0 F2FP.BF16.PACK_AB R18, R5, R6 ;  /* 0x000000060512823e */ /* 0x000fe400000010ff */
[----:B------:R-:W-:Y:S02]  /*6320*/  @!P0 LOP3.LUT R6, R17, 0xffff0000, RZ, 0xc0, !PT ;  /* 0xffff000011068812 */ /* 0x000fe400078ec0ff */
[----:B------:R-:W-:Y:S01]  /*6330*/  @!P0 LOP3.LUT R5, R12, 0xffff0000, RZ, 0xc0, !PT ;  /* 0xffff00000c058812 */ /* 0x000fe200078ec0ff */
[----:B------:R-:W-:Y:S02]  /*6340*/  @!P0 IMAD.MOV.U32 R35, RZ, RZ, R18 ;  /* 0x000000ffff238224 */ /* 0x000fe400078e0012 */
[C---:B------:R-:W-:Y:S02]  /*6350*/  @!P0 FMUL.FTZ R12, R2.reuse, R6 ;  /* 0x00000006020c8220 */ /* 0x040fe40000410000 */
[-C--:B------:R-:W-:Y:S02]  /*6360*/  @!P0 FMUL.FTZ R2, R2, R5.reuse ;  /* 0x0000000502028220 */ /* 0x080fe40000410000 */
[----:B------:R-:W-:Y:S02]  /*6370*/  @!P0 FFMA.FTZ R12, R7, R5, -R12 ;  /* 0x00000005070c8223 */ /* 0x000fe4000001080c */
[----:B------:R-:W-:Y:S02]  /*6380*/  @!P0 FFMA.FTZ R2, R6, R7, R2 ;  /* 0x0000000706028223 */ /* 0x000fe40000010002 */
[----:B------:R-:W-:Y:S01]  /*6390*/  @!P0 FFMA.FTZ R3, R14, R13, R3 ;  /* 0x0000000d0e038223 */ /* 0x000fe20000010003 */
[----:B------:R-:W-:Y:S01]  /*63a0*/  @!P0 F2FP.BF16.PACK_AB R5, R12, R19 ;  /* 0x000000130c05823e */ /* 0x000fe200000010ff */
[----:B------:R-:W-:Y:S01]  /*63b0*/  @!P0 FFMA.FTZ R4, R15, R16, R4 ;  /* 0x000000100f048223 */ /* 0x000fe20000010004 */
[----:B------:R-:W-:Y:S02]  /*63c0*/  @!P0 F2FP.BF16.PACK_AB R0, R2, R0 ;  /* 0x000000000200823e */ /* 0x000fe400000010ff */
[----:B------:R-:W-:Y:S02]  /*63d0*/  @!P0 MOV R34, R5 ;  /* 0x0000000500228202 */ /* 0x000fe40000000f00 */
[----:B------:R-:W-:Y:S01]  /*63e0*/  @!P0 F2FP.BF16.PACK_AB R3, R4, R3 ;  /* 0x000000030403823e */ /* 0x000fe200000010ff */
[----:B------:R-:W-:Y:S04]  /*63f0*/  @!P0 IMAD.MOV.U32 R10, RZ, RZ, R0 ;  /* 0x000000ffff0a8224 */ /* 0x000fe800078e0000 */
[----:B------:R-:W-:Y:S01]  /*6400*/  @!P0 IMAD.MOV.U32 R11, RZ, RZ, R3 ;  /* 0x000000ffff0b8224 */ /* 0x000fe200078e0003 */
[C---:B----4-:R-:W-:Y:S04]  /*6410*/  LEA R2, P0, R67.reuse, R50, 0x1 ;  /* 0x0000003243027211 */ /* 0x050fe800078008ff */
[----:B---3--:R-:W-:Y:S02]  /*6420*/  LEA.HI.X R3, R67, R51, R93, 0x1, P0 ;  /* 0x0000003343037211 */ /* 0x008fe400000f0c5d */
[C---:B------:R-:W-:Y:S03]  /*6430*/  ISETP.GE.AND P0, PT, R30.reuse, c[0x0][0x1d4], PT ;  /* 0x000075001e007a0c */ /* 0x040fe60003f06270 */
[----:B------:R1:W-:Y:S10]  /*6440*/  ST.E.128 [R2.64], R32 ;  /* 0x0000002002007985 */ /* 0x0003f4000c101d0a */
[----:B------:R-:W-:Y:S05]  /*6450*/  @!P0 IMAD.WIDE R4, R30, 0x2, R50 ;  /* 0x000000021e048825 */ /* 0x000fea00078e0232 */
[----:B------:R1:W-:Y:S02]  /*6460*/  @!P0 ST.E.128 [R4.64], R8 ;  /* 0x0000000804008985 */ /* 0x0003e4000c101d0a */
.L_x_204:
[----:B------:R-:W-:Y:S05]  /*6470*/  BSYNC B0 ;  /* 0x0000000000007941 */ /* 0x000fea0003800000 */
.L_x_203:
[----:B------:R-:W-:Y:S11]  /*6480*/  ISETP.GE.AND P0, PT, R24, c[0x0][0x1d4], PT ;  /* 0x0000750018007a0c */ /* 0x000ff60003f06270 */
[----:B------:R-:W-:Y:S02]  /*6490*/  @!UPT UIADD3 URZ, URZ, URZ, URZ ;  /* 0x0000003f3f3ff290 */ /* 0x000fe4000fffe03f */
[----:B------:R-:W-:-:S05]  /*64a0*/  @P0 BRA `(.L_x_188) ;  /* 0x00000a2000000947 */ /* 0x000fca0003800000 */
[----:B------:R-:W-:Y:S01]  /*64b0*/  LOP3.LUT P1, RZ, R212, 0x8, RZ, 0xc0, !PT ;  /* 0x00000008d4ff7812 */ /* 0x000fe2000782c0ff */
[----:B-1----:R-:W1:Y:S01]  /*64c0*/  LDS.128 R32, [R88+0x6100] ;  /* 0x0061000058207984 */ /* 0x002e620000000c00 */
[----:B------:R-:W-:Y:S02]  /*64d0*/  ISETP.GE.AND P0, PT, R24, c[0x0][0x27c], PT ;  /* 0x00009f0018007a0c */ /* 0x000fe40003f06270 */
[----:B------:R-:W-:Y:S04]  /*64e0*/  SEL R0, R114, R111, !P1 ;  /* 0x0000006f72007207 */ /* 0x000fe80004800000 */
[----:B------:R-:W-:Y:S04]  /*64f0*/  SHF.R.S32.HI R2, RZ, 0x1f, R0 ;  /* 0x0000001fff027819 */ /* 0x000fe80000011400 */
[----:B------:R-:W-:Y:S03]  /*6500*/  LEA.HI R0, R2, R0, RZ, 0x4 ;  /* 0x0000000002007211 */ /* 0x000fe600078f20ff */
[----:B------:R-:W-:Y:S02]  /*6510*/  @!P0 SHF.R.U32.HI R6, RZ, 0x10, R23 ;  /* 0x00000010ff068819 */ /* 0x000fe40000011617 */
[----:B------:R-:W-:Y:S02]  /*6520*/  LEA.HI.SX32 R0, R0, R98, 0x1c ;  /* 0x0000006200007211 */ /* 0x000fe400078fe2ff */
[----:B------:R-:W-:Y:S02]  /*6530*/  @!P0 SHF.R.U64 R4, R40, 0x10, R41 ;  /* 0x0000001028048819 */ /* 0x000fe40000001229 */
[----:B------:R-:W-:Y:S01]  /*6540*/  SHF.R.S32.HI R2, RZ, 0x1f, R0 ;  /* 0x0000001fff027819 */ /* 0x000fe20000011400 */
[----:B------:R-:W-:Y:S01]  /*6550*/  IMAD.SHL.U32 R27, R0, 0x8, RZ ;  /* 0x00000008001b7824 */ /* 0x000fe200078e00ff */
[----:B------:R-:W-:Y:S02]  /*6560*/  @!P0 PRMT R10, R48, 0x5410, R4 ;  /* 0x00005410300a8816 */ /* 0x000fe40000000004 */
[----:B------:R-:W-:Y:S02]  /*6570*/  LEA.HI R0, R2, R0, RZ, 0x3 ;  /* 0x0000000002007211 */ /* 0x000fe400078f18ff */
[----:B------:R-:W-:Y:S02]  /*6580*/  LOP3.LUT R2, R216, 0x38, R27, 0xf8, !PT ;  /* 0x00000038d8027812 */ /* 0x000fe400078ef81b */
[--C-:B------:R-:W-:Y:S01]  /*6590*/  @!P0 SHF.R.U64 R7, R42, 0x10, R43.reuse ;  /* 0x000000102a078819 */ /* 0x100fe2000000122b */
[----:B------:R-:W-:Y:S01]  /*65a0*/  IMAD.SHL.U32 R0, R0, 0x200, RZ ;  /* 0x0000020000007824 */ /* 0x000fe200078e00ff */
[----:B------:R-:W-:Y:S02]  /*65b0*/  LOP3.LUT R2, R2, R218, RZ, 0x3c, !PT ;  /* 0x000000da02027212 */ /* 0x000fe400078e3cff */
[----:B------:R-:W-:Y:S02]  /*65c0*/  @!P0 SHF.R.U32.HI R8, RZ, 0x10, R43 ;  /* 0x00000010ff088819 */ /* 0x000fe4000001162b */
[----:B------:R-:W-:Y:S02]  /*65d0*/  LOP3.LUT R0, R0, 0x7ffff000, RZ, 0xc0, !PT ;  /* 0x7ffff00000007812 */ /* 0x000fe400078ec0ff */
[----:B------:R-:W-:Y:S02]  /*65e0*/  @!P0 PRMT R19, R49, 0x5432, R8 ;  /* 0x0000543231138816 */ /* 0x000fe40000000008 */
[----:B------:R-:W-:Y:S02]  /*65f0*/  IADD3 R0, R2, R0, R219 ;  /* 0x0000000002007210 */ /* 0x000fe40007ffe0db */
[----:B------:R-:W-:Y:S02]  /*6600*/  @!P0 SHF.R.U32.HI R2, RZ, 0x10, R21 ;  /* 0x00000010ff028819 */ /* 0x000fe40000011615 */
[C---:B------:R-:W-:Y:S01]  /*6610*/  @!P0 PRMT R8, R29.reuse, 0x5432, R6 ;  /* 0x000054321d088816 */ /* 0x040fe20000000006 */
[----:B------:R-:W-:Y:S01]  /*6620*/  IMAD.SHL.U32 R0, R0, 0x2, RZ ;  /* 0x0000000200007824 */ /* 0x000fe200078e00ff */
[----:B------:R-:W-:Y:S01]  /*6630*/  @!P0 SHF.R.U64 R3, R22, 0x10, R23 ;  /* 0x0000001016038819 */ /* 0x000fe20000001217 */
[----:B-1----:R-:W-:Y:S01]  /*6640*/  @!P0 IMAD.U32 R6, R32, 0x10000, RZ ;  /* 0x0001000020068824 */ /* 0x002fe200078e00ff */
[----:B------:R-:W-:Y:S02]  /*6650*/  @!P0 SHF.R.U32.HI R5, RZ, 0x10, R41 ;  /* 0x00000010ff058819 */ /* 0x000fe40000011629 */
[----:B------:R1:W2:Y:S01]  /*6660*/  LDS.128 R12, [R0+0x6100] ;  /* 0x00610000000c7984 */ /* 0x0002a20000000c00 */
[----:B------:R-:W-:Y:S02]  /*6670*/  @!P0 PRMT R9, R29, 0x5410, R3 ;  /* 0x000054101d098816 */ /* 0x000fe40000000003 */
[----:B------:R-:W-:Y:S02]  /*6680*/  @!P0 PRMT R17, R48, 0x5432, R5 ;  /* 0x0000543230118816 */ /* 0x000fe40000000005 */
[----:B------:R-:W-:Y:S03]  /*6690*/  @!P0 PRMT R5, R28, 0x5410, R2 ;  /* 0x000054101c058816 */ /* 0x000fe60000000002 */
[C---:B------:R-:W-:Y:S01]  /*66a0*/  @!P0 IMAD.U32 R11, R17.reuse, 0x10000, RZ ;  /* 0x00010000110b8824 */ /* 0x040fe200078e00ff */
[----:B------:R-:W-:Y:S02]  /*66b0*/  @!P0 LOP3.LUT R17, R17, 0xffff0000, RZ, 0xc0, !PT ;  /* 0xffff000011118812 */ /* 0x000fe400078ec0ff */
[----:B-1----:R-:W-:Y:S02]  /*66c0*/  @!P0 SHF.R.U64 R0, R20, 0x10, R21 ;  /* 0x0000001014008819 */ /* 0x002fe40000001215 */
[----:B------:R-:W-:Y:S01]  /*66d0*/  @!P0 PRMT R20, R49, 0x5410, R7 ;  /* 0x0000541031148816 */ /* 0x000fe20000000007 */
[----:B------:R-:W-:Y:S01]  /*66e0*/  @!P0 IMAD.U32 R7, R10, 0x10000, RZ ;  /* 0x000100000a078824 */ /* 0x000fe200078e00ff */
[----:B------:R-:W-:Y:S05]  /*66f0*/  @!P0 PRMT R4, R28, 0x5432, R0 ;  /* 0x000054321c048816 */ /* 0x000fea0000000000 */
[----:B------:R-:W-:Y:S02]  /*6700*/  @!P0 IMAD.U32 R2, R4, 0x10000, RZ ;  /* 0x0001000004028824 */ /* 0x000fe400078e00ff */
[----:B--2---:R-:W-:Y:S02]  /*6710*/  @!P0 IMAD.U32 R0, R12, 0x10000, RZ ;  /* 0x000100000c008824 */ /* 0x004fe400078e00ff */
[----:B------:R-:W-:Y:S02]  /*6720*/  @!P0 IMAD.U32 R3, R13, 0x10000, RZ ;  /* 0x000100000d038824 */ /* 0x000fe400078e00ff */
[C---:B------:R-:W-:Y:S02]  /*6730*/  @!P0 FMUL.FTZ R16, R0.reuse, R7 ;  /* 0x0000000700108220 */ /* 0x040fe40000410000 */
[-C--:B------:R-:W-:Y:S02]  /*6740*/  @!P0 FMUL.FTZ R0, R0, R2.reuse ;  /* 0x0000000200008220 */ /* 0x080fe40000410000 */
[----:B------:R-:W-:Y:S01]  /*6750*/  @!P0 FFMA.FTZ R30, R6, R2, -R16 ;  /* 0x00000002061e8223 */ /* 0x000fe20000010810 */
[----:B------:R-:W-:Y:S01]  /*6760*/  @!P0 LOP3.LUT R2, R12, 0xffff0000, RZ, 0xc0, !PT ;  /* 0xffff00000c028812 */ /* 0x000fe200078ec0ff */
[----:B------:R-:W-:Y:S01]  /*6770*/  @!P0 FFMA.FTZ R0, R7, R6, R0 ;  /* 0x0000000607008223 */ /* 0x000fe20000010000 */
[----:B------:R-:W-:Y:S01]  /*6780*/  @!P0 LOP3.LUT R7, R10, 0xffff0000, RZ, 0xc0, !PT ;  /* 0xffff00000a078812 */ /* 0x000fe200078ec0ff */
[----:B------:R-:W-:Y:S01]  /*6790*/  @!P0 IMAD.U32 R16, R33, 0x10000, RZ ;  /* 0x0001000021108824 */ /* 0x000fe200078e00ff */
[----:B------:R-:W-:Y:S01]  /*67a0*/  @!P0 SHF.L.U32 R6, R5, 0x10, RZ ;  /* 0x0000001005068819 */ /* 0x000fe200000006ff */
[----:B------:R-:W-:Y:S01]  /*67b0*/  @!P0 FMUL.FTZ R18, R3, R11 ;  /* 0x0000000b03128220 */ /* 0x000fe20000410000 */
[----:B------:R-:W-:Y:S02]  /*67c0*/  @!P0 LOP3.LUT R10, R32, 0xffff0000, RZ, 0xc0, !PT ;  /* 0xffff0000200a8812 */ /* 0x000fe400078ec0ff */
[----:B------:R-:W-:Y:S01]  /*67d0*/  @!P0 LOP3.LUT R5, R5, 0xffff0000, RZ, 0xc0, !PT ;  /* 0xffff000005058812 */ /* 0x000fe200078ec0ff */
[-C--:B------:R-:W-:Y:S02]  /*67e0*/  @!P0 FMUL.FTZ R3, R3, R6.reuse ;  /* 0x0000000603038220 */ /* 0x080fe40000410000 */
[----:B------:R-:W-:Y:S01]  /*67f0*/  @!P0 FFMA.FTZ R23, R16, R6, -R18 ;  /* 0x0000000610178223 */ /* 0x000fe20000010812 */
[----:B------:R-:W-:Y:S01]  /*6800*/  @!P0 LOP3.LUT R6, R4, 0xffff0000, RZ, 0xc0, !PT ;  /* 0xffff000004068812 */ /* 0x000fe200078ec0ff */
[----:B------:R-:W-:Y:S01]  /*6810*/  @!P0 FMUL.FTZ R18, R2, R7 ;  /* 0x0000000702128220 */ /* 0x000fe20000410000 */
[----:B------:R-:W-:Y:S03]  /*6820*/  @!P0 LOP3.LUT R4, R13, 0xffff0000, RZ, 0xc0, !PT ;  /* 0xffff00000d048812 */ /* 0x000fe600078ec0ff */
[-C--:B------:R-:W-:Y:S01]  /*6830*/  @!P0 FFMA.FTZ R28, R10, R6.reuse, -R18 ;  /* 0x000000060a1c8223 */ /* 0x080fe20000010812 */
[----:B------:R-:W-:Y:S01]  /*6840*/  @!P0 LOP3.LUT R18, R33, 0xffff0000, RZ, 0xc0, !PT ;  /* 0xffff000021128812 */ /* 0x000fe200078ec0ff */
[----:B------:R-:W-:Y:S02]  /*6850*/  @!P0 FMUL.FTZ R2, R2, R6 ;  /* 0x0000000602028220 */ /* 0x000fe40000410000 */
[C---:B------:R-:W-:Y:S02]  /*6860*/  @!P0 FMUL.FTZ R6, R4.reuse, R17 ;  /* 0x0000001104068220 */ /* 0x040fe40000410000 */
[-C--:B------:R-:W-:Y:S02]  /*6870*/  @!P0 FMUL.FTZ R4, R4, R5.reuse ;  /* 0x0000000504048220 */ /* 0x080fe40000410000 */
[----:B------:R-:W-:Y:S02]  /*6880*/  @!P0 FFMA.FTZ R21, R18, R5, -R6 ;  /* 0x0000000512158223 */ /* 0x000fe40000010806 */
[----:B------:R-:W-:Y:S01]  /*6890*/  @!P0 FFMA.FTZ R2, R7, R10, R2 ;  /* 0x0000000a07028223 */ /* 0x000fe20000010002 */
[----:B------:R-:W-:Y:S01]  /*68a0*/  @!P0 SHF.L.U32 R7, R15, 0x10, RZ ;  /* 0x000000100f078819 */ /* 0x000fe200000006ff */
[----:B------:R-:W-:Y:S01]  /*68b0*/  @!P0 IMAD.U32 R10, R20, 0x10000, RZ ;  /* 0x00010000140a8824 */ /* 0x000fe200078e00ff */
[----:B------:R-:W-:Y:S01]  /*68c0*/  @!P0 F2FP.BF16.PACK_AB R26, R21, R23 ;  /* 0x00000017151a823e */ /* 0x000fe200000010ff */
[----:B------:R-:W-:Y:S01]  /*68d0*/  @!P0 IMAD.U32 R5, R14, 0x10000, RZ ;  /* 0x000100000e058824 */ /* 0x000fe200078e00ff */
[----:B------:R-:W-:Y:S01]  /*68e0*/  @!P0 F2FP.BF16.PACK_AB R23, R28, R30 ;  /* 0x0000001e1c17823e */ /* 0x000fe200000010ff */
[C---:B------:R-:W-:Y:S01]  /*68f0*/  @!P0 IMAD.U32 R6, R9.reuse, 0x10000, RZ ;  /* 0x0001000009068824 */ /* 0x040fe200078e00ff */
[----:B------:R-:W-:Y:S01]  /*6900*/  @!P0 LOP3.LUT R9, R9, 0xffff0000, RZ, 0xc0, !PT ;  /* 0xffff000009098812 */ /* 0x000fe200078ec0ff */
[----:B------:R-:W-:Y:S02]  /*6910*/  @!P0 FFMA.FTZ R3, R11, R16, R3 ;  /* 0x000000100b038223 */ /* 0x000fe40000010003 */
[----:B------:R-:W-:Y:S01]  /*6920*/  @!P0 FFMA.FTZ R4, R17, R18, R4 ;  /* 0x0000001211048223 */ /* 0x000fe20000010004 */
[----:B------:R-:W-:Y:S01]  /*6930*/  @!P0 LOP3.LUT R18, R19, 0xffff0000, RZ, 0xc0, !PT ;  /* 0xffff000013128812 */ /* 0x000fe200078ec0ff */
[----:B------:R-:W-:Y:S02]  /*6940*/  @!P0 IMAD.U32 R11, R34, 0x10000, RZ ;  /* 0x00010000220b8824 */ /* 0x000fe400078e00ff */
[C---:B------:R-:W-:Y:S01]  /*6950*/  @!P0 FMUL.FTZ R17, R5.reuse, R10 ;  /* 0x0000000a05118220 */ /* 0x040fe20000410000 */
[----:B------:R-:W-:Y:S01]  /*6960*/  @!P0 F2FP.BF16.PACK_AB R3, R4, R3 ;  /* 0x000000030403823e */ /* 0x000fe200000010ff */
[-C--:B------:R-:W-:Y:S02]  /*6970*/  @!P0 FMUL.FTZ R5, R5, R6.reuse ;  /* 0x0000000605058220 */ /* 0x080fe40000410000 */
[----:B------:R-:W-:Y:S01]  /*6980*/  @!P0 IMAD.U32 R16, R19, 0x10000, RZ ;  /* 0x0001000013108824 */ /* 0x000fe200078e00ff */
[----:B------:R-:W-:Y:S01]  /*6990*/  @!P0 LOP3.LUT R19, R35, 0xffff0000, RZ, 0xc0, !PT ;  /* 0xffff000023138812 */ /* 0x000fe200078ec0ff */
[----:B------:R-:W-:Y:S02]  /*69a0*/  @!P0 FFMA.FTZ R29, R11, R6, -R17 ;  /* 0x000000060b1d8223 */ /* 0x000fe40000010811 */
[----:B------:R-:W-:Y:S02]  /*69b0*/  @!P0 FFMA.FTZ R5, R10, R11, R5 ;  /* 0x0000000b0a058223 */ /* 0x000fe40000010005 */
[C---:B------:R-:W-:Y:S01]  /*69c0*/  @!P0 IMAD.U32 R6, R8.reuse, 0x10000, RZ ;  /* 0x0001000008068824 */ /* 0x040fe200078e00ff */
[----:B------:R-:W-:Y:S01]  /*69d0*/  @!P0 LOP3.LUT R8, R8, 0xffff0000, RZ, 0xc0, !PT ;  /* 0xffff000008088812 */ /* 0x000fe200078ec0ff */
[----:B------:R-:W-:Y:S02]  /*69e0*/  @!P0 IMAD.U32 R17, R35, 0x10000, RZ ;  /* 0x0001000023118824 */ /* 0x000fe400078e00ff */
[C---:B------:R-:W-:Y:S02]  /*69f0*/  @!P0 FMUL.FTZ R10, R7.reuse, R16 ;  /* 0x00000010070a8220 */ /* 0x040fe40000410000 */
[-C--:B------:R-:W-:Y:S02]  /*6a00*/  @!P0 FMUL.FTZ R7, R7, R6.reuse ;  /* 0x0000000607078220 */ /* 0x080fe40000410000 */
[----:B------:R-:W-:Y:S01]  /*6a10*/  @!P0 FFMA.FTZ R22, R17, R6, -R10 ;  /* 0x0000000611168223 */ /* 0x000fe2000001080a */
[----:B------:R-:W-:Y:S01]  /*6a20*/  @!P0 LOP3.LUT R6, R15, 0xffff0000, RZ, 0xc0, !PT ;  /* 0xffff00000f068812 */ /* 0x000fe200078ec0ff */
[----:B------:R-:W-:Y:S02]  /*6a30*/  @!P0 IMAD.MOV.U32 R32, RZ, RZ, R23 ;  /* 0x000000ffff208224 */ /* 0x000fe400078e0017 */
[----:B------:R-:W-:Y:S02]  /*6a40*/  @!P0 IMAD.MOV.U32 R33, RZ, RZ, R26 ;  /* 0x000000ffff218224 */ /* 0x000fe400078e001a */
[----:B------:R-:W-:Y:S02]  /*6a50*/  @!P0 FMUL.FTZ R10, R6, R18 ;  /* 0x00000012060a8220 */ /* 0x000fe40000410000 */
[----:B------:R-:W-:Y:S02]  /*6a60*/  @!P0 IMAD.MOV.U32 R13, RZ, RZ, R3 ;  /* 0x000000ffff0d8224 */ /* 0x000fe400078e0003 */
[-C--:B------:R-:W-:Y:S01]  /*6a70*/  @!P0 FFMA.FTZ R11, R19, R8.reuse, -R10 ;  /* 0x00000008130b8223 */ /* 0x080fe2000001080a */
[----:B------:R-:W-:Y:S01]  /*6a80*/  @!P0 LOP3.LUT R10, R20, 0xffff0000, RZ, 0xc0, !PT ;  /* 0xffff0000140a8812 */ /* 0x000fe200078ec0ff */
[----:B------:R-:W-:Y:S01]  /*6a90*/  @!P0 FMUL.FTZ R8, R6, R8 ;  /* 0x0000000806088220 */ /* 0x000fe20000410000 */
[----:B------:R-:W-:Y:S02]  /*6aa0*/  @!P0 LOP3.LUT R6, R14, 0xffff0000, RZ, 0xc0, !PT ;  /* 0xffff00000e068812 */ /* 0x000fe400078ec0ff */
[----:B------:R-:W-:Y:S02]  /*6ab0*/  @!P0 F2FP.BF16.PACK_AB R22, R11, R22 ;  /* 0x000000160b16823e */ /* 0x000fe400000010ff */
[----:B------:R-:W-:Y:S01]  /*6ac0*/  @!P0 LOP3.LUT R11, R34, 0xffff0000, RZ, 0xc0, !PT ;  /* 0xffff0000220b8812 */ /* 0x000fe200078ec0ff */
[C---:B------:R-:W-:Y:S01]  /*6ad0*/  @!P0 FMUL.FTZ R20, R6.reuse, R10 ;  /* 0x0000000a06148220 */ /* 0x040fe20000410000 */
[----:B------:R-:W-:Y:S01]  /*6ae0*/  @!P0 MOV R35, R22 ;  /* 0x0000001600238202 */ /* 0x000fe20000000f00 */
[-C--:B------:R-:W-:Y:S02]  /*6af0*/  @!P0 FMUL.FTZ R6, R6, R9.reuse ;  /* 0x0000000906068220 */ /* 0x080fe40000410000 */
[----:B------:R-:W-:Y:S01]  /*6b00*/  @!P0 FFMA.FTZ R28, R11, R9, -R20 ;  /* 0x000000090b1c8223 */ /* 0x000fe20000010814 */
[----:B----4-:R-:W-:Y:S01]  /*6b10*/  LEA R20, P1, R66, R50, 0x1 ;  /* 0x0000003242147211 */ /* 0x010fe200078208ff */
[----:B------:R-:W-:Y:S01]  /*6b20*/  @!P0 FFMA.FTZ R6, R10, R11, R6 ;  /* 0x0000000b0a068223 */ /* 0x000fe20000010006 */
[----:B------:R-:W-:Y:S01]  /*6b30*/  @!P0 F2FP.BF16.PACK_AB R9, R2, R0 ;  /* 0x000000000209823e */ /* 0x000fe200000010ff */
[----:B------:R-:W-:Y:S01]  /*6b40*/  @!P0 FFMA.FTZ R7, R16, R17, R7 ;  /* 0x0000001110078223 */ /* 0x000fe20000010007 */
[----:B------:R-:W-:Y:S01]  /*6b50*/  @!P0 F2FP.BF16.PACK_AB R10, R28, R29 ;  /* 0x0000001d1c0a823e */ /* 0x000fe200000010ff */
[----:B------:R-:W-:Y:S01]  /*6b60*/  @!P0 FFMA.FTZ R8, R18, R19, R8 ;  /* 0x0000001312088223 */ /* 0x000fe20000010008 */
[----:B---3--:R-:W-:Y:S01]  /*6b70*/  LEA.HI.X R21, R66, R51, R92, 0x1, P1 ;  /* 0x0000003342157211 */ /* 0x008fe200008f0c5c */
[----:B------:R-:W-:Y:S01]  /*6b80*/  @!P0 IMAD.MOV.U32 R12, RZ, RZ, R9 ;  /* 0x000000ffff0c8224 */ /* 0x000fe200078e0009 */
[----:B------:R-:W-:Y:S01]  /*6b90*/  @!P0 F2FP.BF16.PACK_AB R2, R6, R5 ;  /* 0x000000050602823e */ /* 0x000fe200000010ff */
[----:B------:R-:W-:Y:S01]  /*6ba0*/  @!P0 IMAD.MOV.U32 R34, RZ, RZ, R10 ;  /* 0x000000ffff228224 */ /* 0x000fe200078e000a */
[----:B------:R-:W-:Y:S03]  /*6bb0*/  @!P0 F2FP.BF16.PACK_AB R0, R8, R7 ;  /* 0x000000070800823e */ /* 0x000fe600000010ff */
[----:B------:R-:W-:Y:S01]  /*6bc0*/  @!P0 IMAD.MOV.U32 R14, RZ, RZ, R2 ;  /* 0x000000ffff0e8224 */ /* 0x000fe200078e0002 */
[----:B------:R1:W-:Y:S01]  /*6bd0*/  ST.E.128 [R20.64], R32 ;  /* 0x0000002014007985 */ /* 0x0003e2000c101d0a */
[----:B------:R-:W-:Y:S01]  /*6be0*/  @!P0 IMAD.MOV.U32 R15, RZ, RZ, R0 ;  /* 0x000000ffff0f8224 */ /* 0x000fe200078e0000 */
[----:B------:R-:W-:Y:S11]  /*6bf0*/  ISETP.GE.AND P0, PT, R27, c[0x0][0x1d4], PT ;  /* 0x000075001b007a0c */ /* 0x000ff60003f06270 */
[----:B------:R-:W-:Y:S02]  /*6c00*/  @!UPT UIADD3 URZ, URZ, URZ, URZ ;  /* 0x0000003f3f3ff290 */ /* 0x000fe4000fffe03f */
[----:B------:R-:W-:-:S05]  /*6c10*/  @P0 BRA `(.L_x_188) ;  /* 0x000002b000000947 */ /* 0x000fca0003800000 */
[C---:B------:R-:W-:Y:S04]  /*6c20*/  LEA R2, P0, R27.reuse, R50, 0x1 ;  /* 0x000000321b027211 */ /* 0x040fe800078008ff */
[----:B------:R-:W-:Y:S05]  /*6c30*/  LEA.HI.X.SX32 R3, R27, R51, 0x1, P0 ;  /* 0x000000331b037211 */ /* 0x000fea00000f0eff */
[----:B------:R2:W-:Y:S01]  /*6c40*/  ST.E.128 [R2.64], R12 ;  /* 0x0000000c02007985 */ /* 0x0005e2000c101d0a */
[----:B------:R-:W-:-:S05]  /*6c50*/  BRA `(.L_x_188) ;  /* 0x0000027000007947 */ /* 0x000fca0003800000 */
.L_x_184:
[----:B------:R1:W2:Y:S01]  /*6c60*/  SHFL.IDX PT, R3, R46, RZ, 0x1c1f ;  /* 0x001c1fff2e037589 */ /* 0x0002a200000e0000 */
[----:B------:R-:W-:Y:S03]  /*6c70*/  IMAD.IADD R0, R60, 0x1, -R57 ;  /* 0x000000013c007824 */ /* 0x000fe600078e0a39 */
[----:B------:R1:W3:Y:S02]  /*6c80*/  SHFL.IDX PT, R2, R48, RZ, 0x1c1f ;  /* 0x001c1fff30027589 */ /* 0x0002e400000e0000 */
[----:B------:R-:W-:Y:S04]  /*6c90*/  IMNMX R56, R0, 0x40, PT ;  /* 0x0000004000387817 */ /* 0x000fe80003800200 */
[----:B------:R-:W-:Y:S11]  /*6ca0*/  ISETP.GT.AND P0, PT, R56, R209, PT ;  /* 0x000000d13800720c */ /* 0x000ff60003f04270 */
[----:B------:R-:W-:Y:S02]  /*6cb0*/  @!UPT UIADD3 URZ, URZ, URZ, URZ ;  /* 0x0000003f3f3ff290 */ /* 0x000fe4000fffe03f */
[----:B------:R-:W-:-:S05]  /*6cc0*/  @!P0 BRA `(.L_x_188) ;  /* 0x0000020000008947 */ /* 0x000fca0003800000 */
[----:B------:R-:W-:Y:S02]  /*6cd0*/  ISETP.GE.AND P1, PT, R100, c[0x0][0x1d4], PT ;  /* 0x0000750064007a0c */ /* 0x000fe40003f26270 */
[C---:B------:R-:W-:Y:S02]  /*6ce0*/  ISETP.GE.AND P3, PT, R205.reuse, c[0x0][0x1d4], PT ;  /* 0x00007500cd007a0c */ /* 0x040fe40003f66270 */
[----:B------:R-:W-:Y:S09]  /*6cf0*/  ISETP.GE.AND P2, PT, R204, c[0x0][0x1d4], PT ;  /* 0x00007500cc007a0c */ /* 0x000ff20003f46270 */
[----:B------:R-:W4:Y:S01]  /*6d00*/  @!P1 LDS.128 R12, [R201+0x6000] ;  /* 0x00600000c90c9984 */ /* 0x000f220000000c00 */
[CC--:B---3--:R-:W-:Y:S04]  /*6d10*/  @!P1 LEA R4, P0, R100.reuse, R2.reuse, 0x1 ;  /* 0x0000000264049211 */ /* 0x0c8fe800078008ff */
[-C--:B--2---:R-:W-:Y:S02]  /*6d20*/  @!P1 LEA.HI.X R5, R100, R3.reuse, R101, 0x1, P0 ;  /* 0x0000000364059211 */ /* 0x084fe400000f0c65 */
[CC--:B------:R-:W-:Y:S04]  /*6d30*/  @!P3 LEA R8, P0, R205.reuse, R2.reuse, 0x1 ;  /* 0x00000002cd08b211 */ /* 0x0c0fe800078008ff */
[-C--:B------:R-:W-:Y:S02]  /*6d40*/  @!P3 LEA.HI.X R9, R205, R3.reuse, R222, 0x1, P0 ;  /* 0x00000003cd09b211 */ /* 0x080fe400000f0cde */
[CC--:B------:R-:W-:Y:S04]  /*6d50*/  @!P2 LEA R6, P0, R204.reuse, R2.reuse, 0x1 ;  /* 0x00000002cc06a211 */ /* 0x0c0fe800078008ff */
[-C--:B------:R-:W-:Y:S02]  /*6d60*/  @!P2 LEA.HI.X R7, R204, R3.reuse, R221, 0x1, P0 ;  /* 0x00000003cc07a211 */ /* 0x080fe400000f0cdd */
[----:B------:R-:W-:Y:S11]  /*6d70*/  ISETP.GE.AND P0, PT, R25, c[0x0][0x1d4], PT ;  /* 0x0000750019007a0c */ /* 0x000ff60003f06270 */
[----:B------:R-:W-:Y:S02]  /*6d80*/  @!UPT UIADD3 URZ, URZ, URZ, URZ ;  /* 0x0000003f3f3ff290 */ /* 0x000fe4000fffe03f */
[----:B------:R-:W-:Y:S01]  /*6d90*/  @!P0 IMAD.SHL.U32 R0, R215, 0x8, RZ ;  /* 0x00000008d7008824 */ /* 0x000fe200078e00ff */
[----:B----4-:R2:W-:Y:S04]  /*6da0*/  @!P1 ST.E.128 [R4.64], R12 ;  /* 0x0000000c04009985 */ /* 0x0105e8000c101d0a */
[----:B------:R-:W3:Y:S01]  /*6db0*/  @!P0 LDS.128 R12, [R202+0x6000] ;  /* 0x00600000ca0c8984 */ /* 0x000ee20000000c00 */
[--C-:B--2---:R-:W-:Y:S05]  /*6dc0*/  @!P0 IMAD.WIDE R4, R0, 0x2, R2.reuse ;  /* 0x0000000200048825 */ /* 0x104fea00078e0202 */
[----:B---3--:R2:W-:Y:S01]  /*6dd0*/  @!P0 ST.E.128 [R4.64], R12 ;  /* 0x0000000c04008985 */ /* 0x0085e2000c101d0a */
[----:B------:R-:W-:Y:S11]  /*6de0*/  ISETP.GE.AND P0, PT, R24, c[0x0][0x1d4], PT ;  /* 0x0000750018007a0c */ /* 0x000ff60003f06270 */
[----:B------:R-:W-:Y:S02]  /*6df0*/  @!UPT UIADD3 URZ, URZ, URZ, URZ ;  /* 0x0000003f3f3ff290 */ /* 0x000fe4000fffe03f */
[----:B------:R-:W3:Y:S01]  /*6e00*/  @!P0 LDS.128 R16, [R201+0x8000] ;  /* 0x00800000c9108984 */ /* 0x000ee20000000c00 */
[----:B------:R-:W-:Y:S04]  /*6e10*/  @!P0 IMAD.SHL.U32 R0, R214, 0x8, RZ ;  /* 0x00000008d6008824 */ /* 0x000fe800078e00ff */
[----:B--2---:R-:W-:Y:S05]  /*6e20*/  @!P0 IMAD.WIDE R4, R0, 0x2, R2 ;  /* 0x0000000200048825 */ /* 0x004fea00078e0202 */
[----:B---3--:R-:W-:Y:S01]  /*6e30*/  @!P0 ST.E.128 [R4.64], R16 ;  /* 0x0000001004008985 */ /* 0x008fe2000c101d0a */
[C---:B------:R-:W-:Y:S03]  /*6e40*/  ISETP.GE.AND P0, PT, R203.reuse, c[0x0][0x1d4], PT ;  /* 0x00007500cb007a0c */ /* 0x040fe60003f06270 */
[----:B------:R-:W2:Y:S10]  /*6e50*/  @!P3 LDS.128 R12, [R202+0x8000] ;  /* 0x00800000ca0cb984 */ /* 0x000eb40000000c00 */
[C---:B------:R-:W-:Y:S04]  /*6e60*/  @!P0 LEA R2, P1, R203.reuse, R2, 0x1 ;  /* 0x00000002cb028211 */ /* 0x040fe800078208ff */
[----:B------:R-:W-:Y:S01]  /*6e70*/  @!P0 LEA.HI.X R3, R203, R3, R220, 0x1, P1 ;  /* 0x00000003cb038211 */ /* 0x000fe200008f0cdc */
[----:B--2---:R-:W-:Y:S04]  /*6e80*/  @!P3 ST.E.128 [R8.64], R12 ;  /* 0x0000000c0800b985 */ /* 0x004fe8000c101d0a */
[----:B------:R-:W2:Y:S04]  /*6e90*/  @!P2 LDS.128 R8, [R201+0xa000] ;  /* 0x00a00000c908a984 */ /* 0x000ea80000000c00 */
[----:B--2---:R-:W-:Y:S04]  /*6ea0*/  @!P2 ST.E.128 [R6.64], R8 ;  /* 0x000000080600a985 */ /* 0x004fe8000c101d0a */
[----:B------:R-:W2:Y:S04]  /*6eb0*/  @!P0 LDS.128 R4, [R202+0xa000] ;  /* 0x00a00000ca048984 */ /* 0x000ea80000000c00 */
[----:B--2---:R2:W-:Y:S02]  /*6ec0*/  @!P0 ST.E.128 [R2.64], R4 ;  /* 0x0000000402008985 */ /* 0x0045e4000c101d0a */
.L_x_188:
[----:B------:R-:W-:Y:S05]  /*6ed0*/  BSYNC B1 ;  /* 0x0000000000017941 */ /* 0x000fea0003800000 */
.L_x_183:
[----:B------:R-:W-:Y:S01]  /*6ee0*/  IMAD.IADD R0, R109, 0x1, -R57 ;  /* 0x000000016d007824 */ /* 0x000fe200078e0a39 */
[----:B-123-5:R-:W-:Y:S01]  /*6ef0*/  LEA R2, P0, R53, R64, 0x6 ;  /* 0x0000004035027211 */ /* 0x02efe200078030ff */
[----:B------:R-:W-:Y:S01]  /*6f00*/  IMAD R6, R58, c[0x0][0x208], RZ ;  /* 0x000082003a067a24 */ /* 0x000fe200078e02ff */
[----:B------:R-:W-:Y:S01]  /*6f10*/  BSSY B0, `(.L_x_205) ;  /* 0x0000051000007945 */ /* 0x000fe20003800000 */
[----:B------:R-:W-:Y:S01]  /*6f20*/  IMAD.WIDE.U32 R4, R55, c[0x0][0x208], RZ ;  /* 0x0000820037047a25 */ /* 0x000fe200078e00ff */
[----:B------:R-:W-:Y:S02]  /*6f30*/  LEA.HI.X.SX32 R3, R53, R65, 0x6, P0 ;  /* 0x0000004135037211 */ /* 0x000fe400000f36ff */
[----:B------:R-:W-:Y:S01]  /*6f40*/  ISETP.GE.AND P0, PT, R0, 0x21, PT ;  /* 0x000000210000780c */ /* 0x000fe20003f06270 */
[----:B------:R-:W-:Y:S04]  /*6f50*/  IMAD R6, R55, c[0x0][0x20c], R6 ;  /* 0x0000830037067a24 */ /* 0x000fe800078e0206 */
[----:B------:R-:W-:Y:S02]  /*6f60*/  IMAD.IADD R5, R5, 0x1, R6 ;  /* 0x0000000105057824 */ /* 0x000fe400078e0206 */
[----:B------:R-:W-:Y:S02]  /*6f70*/  IMAD R6, R59, c[0x0][0x218], RZ ;  /* 0x000086003b067a24 */ /* 0x000fe400078e02ff */
[----:B------:R-:W-:Y:S04]  /*6f80*/  IMAD.WIDE.U32 R4, R54, c[0x0][0x218], R4 ;  /* 0x0000860036047a25 */ /* 0x000fe800078e0004 */
[----:B------:R-:W-:Y:S01]  /*6f90*/  @P0 IADD3 R9, P1, R2, 0x20, RZ ;  /* 0x0000002002090810 */ /* 0x000fe20007f3e0ff */
[----:B------:R-:W-:Y:S03]  /*6fa0*/  IMAD R6, R54, c[0x0][0x21c], R6 ;  /* 0x0000870036067a24 */ /* 0x000fe600078e0206 */
[----:B------:R-:W-:Y:S02]  /*6fb0*/  @P0 IADD3.X R12, RZ, R3, RZ, P1, !PT ;  /* 0x00000003ff0c0210 */ /* 0x000fe40000ffe4ff */
[----:B------:R-:W-:Y:S04]  /*6fc0*/  IADD3 R8, P1, R82, R4, RZ ;  /* 0x0000000452087210 */ /* 0x000fe80007f3e0ff */
[----:B------:R-:W-:Y:S02]  /*6fd0*/  IADD3.X R11, R104, R5, R6, P1, !PT ;  /* 0x00000005680b7210 */ /* 0x000fe40000ffe406 */
[----:B------:R-:W-:Y:S11]  /*6fe0*/  ISETP.GE.AND P1, PT, R0, 0x1, PT ;  /* 0x000000010000780c */ /* 0x000ff60003f26270 */
[----:B------:R-:W-:Y:S02]  /*6ff0*/  @!UPT UIADD3 URZ, URZ, URZ, URZ ;  /* 0x0000003f3f3ff290 */ /* 0x000fe4000fffe03f */
[----:B------:R-:W-:Y:S01]  /*7000*/  @P1 MOV R4, R62 ;  /* 0x0000003e00041202 */ /* 0x000fe20000000f00 */
[----:B------:R-:W-:Y:S02]  /*7010*/  @P1 IMAD.MOV.U32 R5, RZ, RZ, R61 ;  /* 0x000000ffff051224 */ /* 0x000fe400078e003d */
[----:B------:R-:W-:Y:S01]  /*7020*/  @P1 IMAD R0, R3, c[0x0][0x258], RZ ;  /* 0x0000960003001a24 */ /* 0x000fe200078e02ff */
[----:B------:R-:W-:Y:S01]  /*7030*/  @P0 MOV R3, R61 ;  /* 0x0000003d00030202 */ /* 0x000fe20000000f00 */
[C---:B------:R-:W-:Y:S04]  /*7040*/  @P1 IMAD.WIDE.U32 R4, R2.reuse, c[0x0][0x258], R4 ;  /* 0x0000960002041a25 */ /* 0x040fe800078e0004 */
[----:B------:R-:W-:Y:S01]  /*7050*/  @P1 IMAD R2, R2, c[0x0][0x25c], R0 ;  /* 0x0000970002021a24 */ /* 0x000fe200078e0200 */
[----:B------:R-:W-:Y:S01]  /*7060*/  @P1 LEA R6, P2, R4, c[0x0][0x250], 0x1 ;  /* 0x0000940004061a11 */ /* 0x000fe200078408ff */
[----:B------:R-:W-:Y:S03]  /*7070*/  @P0 IMAD R0, R12, c[0x0][0x258], RZ ;  /* 0x000096000c000a24 */ /* 0x000fe600078e02ff */
[----:B------:R-:W-:Y:S01]  /*7080*/  @P1 IADD3 R2, R5, R2, RZ ;  /* 0x0000000205021210 */ /* 0x000fe20007ffe0ff */
[C---:B------:R-:W-:Y:S03]  /*7090*/  @P0 IMAD R0, R9.reuse, c[0x0][0x25c], R0 ;  /* 0x0000970009000a24 */ /* 0x040fe600078e0200 */
[----:B------:R-:W-:Y:S01]  /*70a0*/  @P1 LEA.HI.X R7, R4, c[0x0][0x254], R2, 0x1, P2 ;  /* 0x0000950004071a11 */ /* 0x000fe200010f0c02 */
[----:B------:R-:W-:Y:S01]  /*70b0*/  @P0 IMAD.MOV.U32 R2, RZ, RZ, R62 ;  /* 0x000000ffff020224 */ /* 0x000fe200078e003e */
[C---:B------:R-:W-:Y:S03]  /*70c0*/  LEA R10, P2, R8.reuse, c[0x0][0x1f8], 0x1 ;  /* 0x00007e00080a7a11 */ /* 0x040fe600078408ff */
[----:B------:R-:W-:Y:S01]  /*70d0*/  @!PT LDS RZ, [RZ] ;  /* 0x00000000fffff984 */ /* 0x000fe20000000800 */
[----:B------:R-:W-:Y:S01]  /*70e0*/  @!PT LDS RZ, [RZ] ;  /* 0x00000000fffff984 */ /* 0x000fe20000000800 */
[----:B------:R-:W-:Y:S01]  /*70f0*/  @!PT LDS RZ, [RZ] ;  /* 0x00000000fffff984 */ /* 0x000fe20000000800 */
[----:B------:R1:W-:Y:S01]  /*7100*/  @P1 LDGSTS.E.BYPASS.LTC128B.128 [R191+0x100], [R6.64], !P6 ;  /* 0x0010000006bf1fae */ /* 0x0003e2000f101d4a */
[----:B------:R-:W-:Y:S01]  /*7110*/  @P0 IMAD.WIDE.U32 R2, R9, c[0x0][0x258], R2 ;  /* 0x0000960009020a25 */ /* 0x000fe200078e0002 */
[----:B------:R-:W-:Y:S02]  /*7120*/  LEA.HI.X R11, R8, c[0x0][0x1fc], R11, 0x1, P2 ;  /* 0x00007f00080b7a11 */ /* 0x000fe400010f0c0b */
[----:B------:R1:W-:Y:S01]  /*7130*/  @P1 LDGSTS.E.BYPASS.LTC128B.128 [R191+0x2100], [R6.64+0x80], !P5 ;  /* 0x0210008006bf1fae */ /* 0x0003e2000e901d4a */
[----:B------:R-:W-:Y:S01]  /*7140*/  @P0 IMAD.IADD R0, R3, 0x1, R0 ;  /* 0x0000000103000824 */ /* 0x000fe200078e0200 */
[C---:B------:R-:W-:Y:S02]  /*7150*/  @P0 LEA R4, P2, R2.reuse, c[0x0][0x250], 0x1 ;  /* 0x0000940002040a11 */ /* 0x040fe400078408ff */
[----:B------:R1:W-:Y:S02]  /*7160*/  @P1 LDGSTS.E.BYPASS.LTC128B.128 [R191+0x4100], [R6.64+0x100], !P4 ;  /* 0x0410010006bf1fae */ /* 0x0003e4000e101d4a */
[----:B------:R-:W-:Y:S02]  /*7170*/  @P0 LEA.HI.X R5, R2, c[0x0][0x254], R0, 0x1, P2 ;  /* 0x0000950002050a11 */ /* 0x000fe400010f0c00 */
[----:B------:R1:W2:Y:S04]  /*7180*/  SHFL.IDX PT, R2, R10, RZ, 0x1c1f ;  /* 0x001c1fff0a027589 */ /* 0x0002a800000e0000 */
[----:B------:R1:W-:Y:S04]  /*7190*/  @P0 LDGSTS.E.BYPASS.LTC128B.128 [R191+0x1100], [R4.64], !P6 ;  /* 0x0110000004bf0fae */ /* 0x0003e8000f101d4a */
[----:B------:R1:W-:Y:S04]  /*71a0*/  @P0 LDGSTS.E.BYPASS.LTC128B.128 [R191+0x3100], [R4.64+0x80], !P5 ;  /* 0x0310008004bf0fae */ /* 0x0003e8000e901d4a */
[----:B------:R1:W-:Y:S01]  /*71b0*/  @P0 LDGSTS.E.BYPASS.LTC128B.128 [R191+0x5100], [R4.64+0x100], !P4 ;  /* 0x0510010004bf0fae */ /* 0x0003e2000e101d4a */
[----:B------:R-:W-:Y:S03]  /*71c0*/  ISETP.GT.AND P0, PT, R56, R209, PT ;  /* 0x000000d13800720c */ /* 0x000fe60003f04270 */
[----:B------:R-:W0:Y:S04]  /*71d0*/  LDGDEPBAR ;  /* 0x00000000000079af */ /* 0x000e280000000000 */
[----:B------:R1:W3:Y:S01]  /*71e0*/  SHFL.IDX PT, R3, R11, RZ, 0x1c1f ;  /* 0x001c1fff0b037589 */ /* 0x0002e200000e0000 */
[----:B------:R-:W-:Y:S04]  /*71f0*/  DEPBAR.LE SB0, 0x0 ;  /* 0x000080000000791a */ /* 0x000fe80000000000 */
[----:B------:R-:W-:Y:S06]  /*7200*/  BAR.SYNC.DEFER_BLOCKING 0x0 ;  /* 0x0000000000007b1d */ /* 0x000fec0000010000 */
[----:B------:R-:W-:-:S05]  /*7210*/  @!P0 BRA `(.L_x_206) ;  /* 0x0000020000008947 */ /* 0x000fca0003800000 */
[----:B-123--:R-:W-:Y:S02]  /*7220*/  ISETP.GE.AND P1, PT, R100, c[0x0][0x1d4], PT ;  /* 0x0000750064007a0c */ /* 0x00efe40003f26270 */
[C---:B------:R-:W-:Y:S02]  /*7230*/  ISETP.GE.AND P3, PT, R205.reuse, c[0x0][0x1d4], PT ;  /* 0x00007500cd007a0c */ /* 0x040fe40003f66270 */
[----:B------:R-:W-:Y:S09]  /*7240*/  ISETP.GE.AND P2, PT, R204, c[0x0][0x1d4], PT ;  /* 0x00007500cc007a0c */ /* 0x000ff20003f46270 */
[----:B------:R-:W1:Y:S01]  /*7250*/  @!P1 LDS.128 R12, [R201] ;  /* 0x00000000c90c9984 */ /* 0x000e620000000c00 */
[CC--:B------:R-:W-:Y:S04]  /*7260*/  @!P1 LEA R4, P0, R100.reuse, R2.reuse, 0x1 ;  /* 0x0000000264049211 */ /* 0x0c0fe800078008ff */
[-C--:B------:R-:W-:Y:S02]  /*7270*/  @!P1 LEA.HI.X R5, R100, R3.reuse, R101, 0x1, P0 ;  /* 0x0000000364059211 */ /* 0x080fe400000f0c65 */
[CC--:B------:R-:W-:Y:S04]  /*7280*/  @!P3 LEA R8, P0, R205.reuse, R2.reuse, 0x1 ;  /* 0x00000002cd08b211 */ /* 0x0c0fe800078008ff */
[-C--:B------:R-:W-:Y:S02]  /*7290*/  @!P3 LEA.HI.X R9, R205, R3.reuse, R222, 0x1, P0 ;  /* 0x00000003cd09b211 */ /* 0x080fe400000f0cde */
[CC--:B------:R-:W-:Y:S04]  /*72a0*/  @!P2 LEA R6, P0, R204.reuse, R2.reuse, 0x1 ;  /* 0x00000002cc06a211 */ /* 0x0c0fe800078008ff */
[-C--:B------:R-:W-:Y:S02]  /*72b0*/  @!P2 LEA.HI.X R7, R204, R3.reuse, R221, 0x1, P0 ;  /* 0x00000003cc07a211 */ /* 0x080fe400000f0cdd */
[----:B------:R-:W-:Y:S11]  /*72c0*/  ISETP.GE.AND P0, PT, R25, c[0x0][0x1d4], PT ;  /* 0x0000750019007a0c */ /* 0x000ff60003f06270 */
[----:B------:R-:W-:Y:S02]  /*72d0*/  @!UPT UIADD3 URZ, URZ, URZ, URZ ;  /* 0x0000003f3f3ff290 */ /* 0x000fe4000fffe03f */
[----:B------:R-:W-:Y:S01]  /*72e0*/  @!P0 IMAD.SHL.U32 R0, R215, 0x8, RZ ;  /* 0x00000008d7008824 */ /* 0x000fe200078e00ff */
[----:B-1----:R1:W-:Y:S04]  /*72f0*/  @!P1 ST.E.128 [R4.64], R12 ;  /* 0x0000000c04009985 */ /* 0x0023e8000c101d0a */
[----:B------:R-:W2:Y:S01]  /*7300*/  @!P0 LDS.128 R12, [R202] ;  /* 0x00000000ca0c8984 */ /* 0x000ea20000000c00 */
[--C-:B-1----:R-:W-:Y:S05]  /*7310*/  @!P0 IMAD.WIDE R4, R0, 0x2, R2.reuse ;  /* 0x0000000200048825 */ /* 0x102fea00078e0202 */
[----:B--2---:R1:W-:Y:S01]  /*7320*/  @!P0 ST.E.128 [R4.64], R12 ;  /* 0x0000000c04008985 */ /* 0x0043e2000c101d0a */
[----:B------:R-:W-:Y:S11]  /*7330*/  ISETP.GE.AND P0, PT, R24, c[0x0][0x1d4], PT ;  /* 0x0000750018007a0c */ /* 0x000ff60003f06270 */
[----:B------:R-:W-:Y:S02]  /*7340*/  @!UPT UIADD3 URZ, URZ, URZ, URZ ;  /* 0x0000003f3f3ff290 */ /* 0x000fe4000fffe03f */
[----:B------:R-:W2:Y:S01]  /*7350*/  @!P0 LDS.128 R16, [R201+0x2000] ;  /* 0x00200000c9108984 */ /* 0x000ea20000000c00 */
[----:B------:R-:W-:Y:S04]  /*7360*/  @!P0 IMAD.SHL.U32 R0, R214, 0x8, RZ ;  /* 0x00000008d6008824 */ /* 0x000fe800078e00ff */
[----:B-1----:R-:W-:Y:S05]  /*7370*/  @!P0 IMAD.WIDE R4, R0, 0x2, R2 ;  /* 0x0000000200048825 */ /* 0x002fea00078e0202 */
[----:B--2---:R-:W-:Y:S01]  /*7380*/  @!P0 ST.E.128 [R4.64], R16 ;  /* 0x0000001004008985 */ /* 0x004fe2000c101d0a */
[C---:B------:R-:W-:Y:S03]  /*7390*/  ISETP.GE.AND P0, PT, R203.reuse, c[0x0][0x1d4], PT ;  /* 0x00007500cb007a0c */ /* 0x040fe60003f06270 */
[----:B------:R-:W1:Y:S10]  /*73a0*/  @!P3 LDS.128 R12, [R202+0x2000] ;  /* 0x00200000ca0cb984 */ /* 0x000e740000000c00 */
[C---:B------:R-:W-:Y:S04]  /*73b0*/  @!P0 LEA R2, P1, R203.reuse, R2, 0x1 ;  /* 0x00000002cb028211 */ /* 0x040fe800078208ff */
[----:B------:R-:W-:Y:S01]  /*73c0*/  @!P0 LEA.HI.X R3, R203, R3, R220, 0x1, P1 ;  /* 0x00000003cb038211 */ /* 0x000fe200008f0cdc */
[----:B-1----:R-:W-:Y:S04]  /*73d0*/  @!P3 ST.E.128 [R8.64], R12 ;  /* 0x0000000c0800b985 */ /* 0x002fe8000c101d0a */
[----:B------:R-:W1:Y:S04]  /*73e0*/  @!P2 LDS.128 R8, [R201+0x4000] ;  /* 0x00400000c908a984 */ /* 0x000e680000000c00 */
[----:B-1----:R-:W-:Y:S04]  /*73f0*/  @!P2 ST.E.128 [R6.64], R8 ;  /* 0x000000080600a985 */ /* 0x002fe8000c101d0a */
[----:B------:R-:W1:Y:S04]  /*7400*/  @!P0 LDS.128 R4, [R202+0x4000] ;  /* 0x00400000ca048984 */ /* 0x000e680000000c00 */
[----:B-1----:R1:W-:Y:S02]  /*7410*/  @!P0 ST.E.128 [R2.64], R4 ;  /* 0x0000000402008985 */ /* 0x0023e4000c101d0a */
.L_x_206:
[----:B-123--:R-:W-:Y:S05]  /*7420*/  BSYNC B0 ;  /* 0x0000000000007941 */ /* 0x00efea0003800000 */
.L_x_205:
[C---:B------:R-:W-:Y:S02]  /*7430*/  ISETP.GT.AND P0, PT, R53.reuse, R69, PT ;  /* 0x000000453500720c */ /* 0x040fe40003f04270 */
[----:B------:R-:W-:Y:S11]  /*7440*/  IADD3 R53, R53, -0x1, RZ ;  /* 0xffffffff35357810 */ /* 0x000ff60007ffe0ff */
[----:B------:R-:W-:Y:S01]  /*7450*/  @P0 SHF.R.S32.HI R4, RZ, 0x1f, R53 ;  /* 0x0000001fff040819 */ /* 0x000fe20000011435 */
[----:B------:R-:W-:Y:S02]  /*7460*/  @P0 IMAD R0, R116, R53, RZ ;  /* 0x0000003574000224 */ /* 0x000fe400078e02ff */
[----:B------:R-:W-:Y:S02]  /*7470*/  @P0 IMAD.MOV.U32 R2, RZ, RZ, R72 ;  /* 0x000000ffff020224 */ /* 0x000fe400078e0048 */
[----:B------:R-:W-:Y:S02]  /*7480*/  @P0 IMAD.MOV.U32 R3, RZ, RZ, R71 ;  /* 0x000000ffff030224 */ /* 0x000fe400078e0047 */
[-C--:B------:R-:W-:Y:S02]  /*7490*/  @P0 IMAD R0, R4, R119.reuse, R0 ;  /* 0x0000007704000224 */ /* 0x080fe400078e0200 */
[----:B------:R-:W-:Y:S04]  /*74a0*/  @P0 IMAD.WIDE.U32 R2, R53, R119, R2 ;  /* 0x0000007735020225 */ /* 0x000fe800078e0002 */
[----:B------:R-:W-:Y:S01]  /*74b0*/  @P0 IMAD.IADD R0, R3, 0x1, R0 ;  /* 0x0000000103000824 */ /* 0x000fe200078e0200 */
[C---:B------:R-:W-:Y:S04]  /*74c0*/  @P0 LEA R4, P1, R2.reuse, c[0x0][0x220], 0x1 ;  /* 0x0000880002040a11 */ /* 0x040fe800078208ff */
[----:B------:R-:W-:Y:S02]  /*74d0*/  @P0 LEA.HI.X R5, R2, c[0x0][0x224], R0, 0x1, P1 ;  /* 0x0000890002050a11 */ /* 0x000fe400008f0c00 */
[C---:B------:R-:W-:Y:S03]  /*74e0*/  @P0 LEA R2, P1, R120.reuse, R4, 0x1 ;  /* 0x0000000478020211 */ /* 0x040fe600078208ff */
[----:B------:R-:W-:Y:S01]  /*74f0*/  @!PT LDS RZ, [RZ] ;  /* 0x00000000fffff984 */ /* 0x000fe20000000800 */
[----:B------:R-:W-:Y:S01]  /*7500*/  @!PT LDS RZ, [RZ] ;  /* 0x00000000fffff984 */ /* 0x000fe20000000800 */
[----:B------:R-:W-:Y:S01]  /*7510*/  @!PT LDS RZ, [RZ] ;  /* 0x00000000fffff984 */ /* 0x000fe20000000800 */
[----:B------:R1:W-:Y:S01]  /*7520*/  @P0 LDGSTS.E.BYPASS.LTC128B.128 [R191+0x6100], [R4.64], !P6 ;  /* 0x0610000004bf0fae */ /* 0x0003e2000f101d4a */
[----:B------:R-:W-:Y:S03]  /*7530*/  @P0 LEA.HI.X R3, R120, R5, R115, 0x1, P1 ;  /* 0x0000000578030211 */ /* 0x000fe600008f0c73 */
[----:B------:R1:W-:Y:S04]  /*7540*/  @P0 LDGSTS.E.BYPASS.LTC128B.128 [R191+0x8100], [R4.64+0x80], !P5 ;  /* 0x0810008004bf0fae */ /* 0x0003e8000e901d4a */
[----:B------:R1:W-:Y:S04]  /*7550*/  @P0 LDGSTS.E.BYPASS.LTC128B.128 [R191+0xa100], [R4.64+0x100], !P4 ;  /* 0x0a10010004bf0fae */ /* 0x0003e8000e101d4a */
[----:B------:R1:W-:Y:S04]  /*7560*/  @P0 LDGSTS.E.BYPASS.LTC128B.128 [R191+0x7100], [R2.64], !P6 ;  /* 0x0710000002bf0fae */ /* 0x0003e8000f101d4a */
[----:B------:R1:W-:Y:S04]  /*7570*/  @P0 LDGSTS.E.BYPASS.LTC128B.128 [R191+0x9100], [R2.64+0x80], !P5 ;  /* 0x0910008002bf0fae */ /* 0x0003e8000e901d4a */
[----:B------:R1:W-:Y:S04]  /*7580*/  @P0 LDGSTS.E.BYPASS.LTC128B.128 [R191+0xb100], [R2.64+0x100], !P4 ;  /* 0x0b10010002bf0fae */ /* 0x0003e8000e101d4a */
[----:B------:R-:W0:Y:S01]  /*7590*/  LDGDEPBAR ;  /* 0x00000000000079af */ /* 0x000e220000000000 */
[----:B------:R-:W-:-:S05]  /*75a0*/  @P0 BRA `(.L_x_207) ;  /* 0xffffba9000000947 */ /* 0x000fca000383ffff */
[----:B------:R-:W-:Y:S01]  /*75b0*/  WARPSYNC 0xffffffff ;  /* 0xffffffff00007948 */ /* 0x000fe20003800000 */
[----:B------:R-:W-:Y:S06]  /*75c0*/  BAR.SYNC.DEFER_BLOCKING 0x0 ;  /* 0x0000000000007b1d */ /* 0x000fec0000010000 */
.L_x_182:
[----:B------:R-:W-:Y:S01]  /*75d0*/  ISETP.GE.AND P0, PT, R127, 0x1, PT ;  /* 0x000000017f00780c */ /* 0x000fe20003f06270 */
[----:B------:R-:W-:Y:S01]  /*75e0*/  BSSY B0, `(.L_x_208) ;  /* 0x000001f000007945 */ /* 0x000fe20003800000 */
[----:B------:R-:W-:-:S11]  /*75f0*/  MOV R0, RZ ;  /* 0x000000ff00007202 */ /* 0x000fd60000000f00 */
[----:B------:R-:W-:Y:S05]  /*7600*/  @!P0 BRA `(.L_x_209) ;  /* 0x000001c000008947 */ /* 0x000fea0003800000 */
[----:B-1----:R-:W-:Y:S01]  /*7610*/  IABS R2, R112 ;  /* 0x0000007000027213 */ /* 0x002fe20000000000 */
        /* <DEDUP_REMOVED lines=27> */
.L_x_209:
[----:B------:R-:W-:Y:S05]  /*77d0*/  BSYNC B0 ;  /* 0x0000000000007941 */ /* 0x000fea0003800000 */
.L_x_208:
[----:B------:R-:W-:Y:S01]  /*77e0*/  IMAD R217, R245, R0, RZ ;  /* 0x00000000f5d97224 */ /* 0x000fe200078e02ff */
[----:B------:R-:W-:Y:S01]  /*77f0*/  MOV R15, RZ ;  /* 0x000000ff000f7202 */ /* 0x000fe20000000f00 */
[----:B------:R-:W-:Y:S01]  /*7800*/  IMAD.MOV.U32 R18, RZ, RZ, RZ ;  /* 0x000000ffff127224 */ /* 0x000fe200078e00ff */
[----:B----4-:R-:W-:Y:S01]  /*7810*/  CS2R R50, SRZ ;  /* 0x0000000000327805 */ /* 0x010fe2000001ff00 */
[--C-:B-1----:R-:W-:Y:S01]  /*7820*/  IMAD.IADD R2, R217, 0x1, R0.reuse ;  /* 0x00000001d9027824 */ /* 0x102fe200078e0200 */
[----:B------:R-:W-:Y:S01]  /*7830*/  PRMT R0, RZ, 0x7610, R0 ;  /* 0x00007610ff007816 */ /* 0x000fe20000000000 */
        /* <DEDUP_REMOVED lines=55> */
[----:B------:R-:W-:Y:S01]  /*7bb0*/  IMAD.MOV.U32 R4, RZ, RZ, c[0x0][0x2c4] ;  /* 0x0000b100ff047624 */ /* 0x000fe200078e00ff */
[----:B------:R-:W-:Y:S02]  /*7bc0*/  SHF.R.S32.HI R0, RZ, 0x1f, R134 ;  /* 0x0000001fff007819 */ /* 0x000fe40000011486 */
[----:B------:R-:W-:Y:S02]  /*7bd0*/  ISETP.NE.U32.AND P0, PT, RZ, c[0x0][0x348], PT ;  /* 0x0000d200ff007a0c */ /* 0x000fe40003f05070 */
[----:B------:R-:W-:Y:S01]  /*7be0*/  ISETP.NE.AND P1, PT, R4, 0x1, PT ;  /* 0x000000010400780c */ /* 0x000fe20003f25270 */
[----:B------:R-:W-:Y:S01]  /*7bf0*/  IMAD R0, R0, c[0x0][0x178], RZ ;  /* 0x00005e0000007a24 */ /* 0x000fe200078e02ff */
[----:B------:R-:W-:Y:S02]  /*7c00*/  LEA R4, R237, R213, 0x7 ;  /* 0x000000d5ed047211 */ /* 0x000fe400078e38ff */
[----:B------:R-:W-:Y:S01]  /*7c10*/  LOP3.LUT R55, R238, 0xffff, RZ, 0xc0, !PT ;  /* 0x0000ffffee377812 */ /* 0x000fe200078ec0ff */
[----:B------:R-:W-:Y:S01]  /*7c20*/  IMAD R0, R134, c[0x0][0x17c], R0 ;  /* 0x00005f0086007a24 */ /* 0x000fe200078e0200 */
[----:B------:R-:W-:-:S02]  /*7c30*/  ISETP.NE.AND.EX P0, PT, RZ, c[0x0][0x34c], PT, P0 ;  /* 0x0000d300ff007a0c */ /* 0x000fc40003f05300 */
[----:B------:R-:W-:Y:S02]  /*7c40*/  ISETP.GE.AND P6, PT, R210, c[0x0][0x198], PT ;  /* 0x00006600d2007a0c */ /* 0x000fe40003fc6270 */
[----:B------:R-:W-:Y:S02]  /*7c50*/  SEL R6, R243, RZ, !P0 ;  /* 0x000000fff3067207 */ /* 0x000fe40004000000 */
[----:B------:R-:W-:Y:S01]  /*7c60*/  SEL R5, R242, RZ, !P0 ;  /* 0x000000fff2057207 */ /* 0x000fe20004000000 */
[----:B------:R-:W-:Y:S01]  /*7c70*/  @P1 IMAD.HI.U32 R7, R4, c[0x0][0x2c8], RZ ;  /* 0x0000b20004071a27 */ /* 0x000fe200078e00ff */
[----:B------:R-:W-:Y:S02]  /*7c80*/  ISETP.GE.AND P5, PT, R207, c[0x0][0x198], PT ;  /* 0x00006600cf007a0c */ /* 0x000fe40003fa6270 */
[----:B------:R-:W-:Y:S01]  /*7c90*/  ISETP.GE.AND P4, PT, R208, c[0x0][0x198], PT ;  /* 0x00006600d0007a0c */ /* 0x000fe20003f86270 */
[----:B------:R-:W-:Y:S01]  /*7ca0*/  IMAD R6, R6, c[0x0][0x1c0], RZ ;  /* 0x0000700006067a24 */ /* 0x000fe200078e02ff */
[----:B------:R-:W-:Y:S01]  /*7cb0*/  IADD3 R91, R104, -0x1, RZ ;  /* 0xffffffff685b7810 */ /* 0x000fe20007ffe0ff */
[----:B-1----:R-:W-:-:S04]  /*7cc0*/  IMAD.WIDE.U32 R2, R134, c[0x0][0x178], RZ ;  /* 0x00005e0086027a25 */ /* 0x002fc800078e00ff */
[----:B------:R-:W-:Y:S02]  /*7cd0*/  IMAD.IADD R3, R3, 0x1, R0 ;  /* 0x0000000103037824 */ /* 0x000fe400078e0200 */
[----:B------:R-:W-:Y:S01]  /*7ce0*/  IMAD.MOV.U32 R0, RZ, RZ, R4 ;  /* 0x000000ffff007224 */ /* 0x000fe200078e0004 */
[----:B------:R-:W-:Y:S01]  /*7cf0*/  @P1 SHF.R.U32.HI R0, RZ, c[0x0][0x2cc], R7 ;  /* 0x0000b300ff001a19 */ /* 0x000fe20000011607 */
[----:B------:R-:W-:-:S03]  /*7d00*/  IMAD.WIDE.U32 R2, R55, c[0x0][0x1b8], R2 ;  /* 0x00006e0037027a25 */ /* 0x000fc600078e0002 */
[----:B------:R-:W-:Y:S01]  /*7d10*/  SHF.R.S32.HI R7, RZ, 0x1f, R0 ;  /* 0x0000001fff077819 */ /* 0x000fe20000011400 */
[----:B------:R-:W-:Y:S02]  /*7d20*/  IMAD R3, R55, c[0x0][0x1bc], R3 ;  /* 0x00006f0037037a24 */ /* 0x000fe400078e0203 */
[C---:B------:R-:W-:Y:S02]  /*7d30*/  IMAD R6, R5.reuse, c[0x0][0x1c4], R6 ;  /* 0x0000710005067a24 */ /* 0x040fe400078e0206 */
        /* <DEDUP_REMOVED lines=12> */
[----:B------:R-:W-:Y:S01]  /*7e00*/  LEA R7, P0, R2, c[0x0][0x160], 0x1 ;  /* 0x0000580002077a11 */ /* 0x000fe200078008ff */
[----:B------:R-:W-:-:S03]  /*7e10*/  IMAD R4, R237, 0x80, R246 ;  /* 0x00000080ed047824 */ /* 0x000fc600078e02f6 */
[----:B------:R-:W-:-:S04]  /*7e20*/  IADD3 R0, R3, R0, RZ ;  /* 0x0000000003007210 */ /* 0x000fc80007ffe0ff */
[----:B------:R-:W-:Y:S02]  /*7e30*/  LEA.HI.X R5, R2, c[0x0][0x164], R0, 0x1, P0 ;  /* 0x0000590002057a11 */ /* 0x000fe400000f0c00 */
[----:B------:R-:W-:Y:S01]  /*7e40*/  @!P2 MOV R12, R242 ;  /* 0x000000f2000ca202 */ /* 0x000fe20000000f00 */
[----:B------:R-:W-:Y:S05]  /*7e50*/  BRA.DIV ~URZ, `(.L_x_211) ;  /* 0x00010d027f007947 */ /* 0x000fea000b800000 */
[----:B------:R1:W2:Y:S02]  /*7e60*/  SHFL.IDX PT, R6, R5, RZ, 0x181f ;  /* 0x00181fff05067589 */ /* 0x0002a400000e0000 */
.L_x_340:
[----:B------:R-:W-:Y:S05]  /*7e70*/  BRA.DIV ~URZ, `(.L_x_212) ;  /* 0x00010d527f007947 */ /* 0x000fea000b800000 */
[----:B------:R3:W4:Y:S02]  /*7e80*/  SHFL.IDX PT, R0, R7, RZ, 0x181f ;  /* 0x00181fff07007589 */ /* 0x00072400000e0000 */
.L_x_341:
[----:B------:R-:W-:Y:S01]  /*7e90*/  IMAD R34, R135, c[0x0][0x2c4], RZ ;  /* 0x0000b10087227a24 */ /* 0x000fe200078e02ff */
[----:B------:R-:W-:Y:S04]  /*7ea0*/  BSSY B0, `(.L_x_213) ;  /* 0x000000f000007945 */ /* 0x000fe80003800000 */
[----:B------:R-:W-:-:S13]  /*7eb0*/  ISETP.GE.AND P0, PT, R4, R34, PT ;  /* 0x000000220400720c */ /* 0x000fda0003f06270 */
[----:B------:R-:W-:Y:S05]  /*7ec0*/  @P0 BRA `(.L_x_214) ;  /* 0x000000c000000947 */ /* 0x000fea0003800000 */
[-C--:B----4-:R-:W-:Y:S02]  /*7ed0*/  LEA R10, P2, R210, R0.reuse, 0x1 ;  /* 0x00000000d20a7211 */ /* 0x090fe400078408ff */
[CC--:B------:R-:W-:Y:S02]  /*7ee0*/  LEA R8, P1, R207.reuse, R0.reuse, 0x1 ;  /* 0x00000000cf087211 */ /* 0x0c0fe400078208ff */
[----:B------:R-:W-:Y:S02]  /*7ef0*/  LEA R2, P0, R208, R0, 0x1 ;  /* 0x00000000d0027211 */ /* 0x000fe400078008ff */
        /* <DEDUP_REMOVED lines=9> */
.L_x_214:
[----:B------:R-:W-:Y:S05]  /*7f90*/  BSYNC B0 ;  /* 0x0000000000007941 */ /* 0x000fea0003800000 */
.L_x_213:
[----:B------:R-:W-:Y:S05]  /*7fa0*/  BRA.DIV ~URZ, `(.L_x_215) ;  /* 0x00010c827f007947 */ /* 0x000fea000b800000 */
[----:B--2---:R2:W1:Y:S04]  /*7fb0*/  SHFL.IDX PT, R6, R5, 0x1, 0x181f ;  /* 0x00381f0005067f89 */ /* 0x00446800000e0000 */
[----:B----4-:R2:W4:Y:S02]  /*7fc0*/  SHFL.IDX PT, R0, R7, 0x1, 0x181f ;  /* 0x00381f0007007f89 */ /* 0x01052400000e0000 */
.L_x_342:
[----:B------:R-:W-:Y:S01]  /*7fd0*/  IADD3 R2, R4, 0x20, RZ ;  /* 0x0000002004027810 */ /* 0x000fe20007ffe0ff */
[----:B------:R-:W-:Y:S03]  /*7fe0*/  BSSY B0, `(.L_x_216) ;  /* 0x000000f000007945 */ /* 0x000fe60003800000 */
[----:B------:R-:W-:-:S13]  /*7ff0*/  ISETP.GE.AND P0, PT, R2, R34, PT ;  /* 0x000000220200720c */ /* 0x000fda0003f06270 */
[----:B------:R-:W-:Y:S05]  /*8000*/  @P0 BRA `(.L_x_217) ;  /* 0x000000c000000947 */ /* 0x000fea0003800000 */
[-C--:B----4-:R-:W-:Y:S02]  /*8010*/  LEA R10, P2, R210, R0.reuse, 0x1 ;  /* 0x00000000d20a7211 */ /* 0x090fe400078408ff */
[CC--:B------:R-:W-:Y:S02]  /*8020*/  LEA R8, P1, R207.reuse, R0.reuse, 0x1 ;  /* 0x00000000cf087211 */ /* 0x0c0fe400078208ff */
[----:B------:R-:W-:Y:S02]  /*8030*/  LEA R2, P0, R208, R0, 0x1 ;  /* 0x00000000d0027211 */ /* 0x000fe400078008ff */
        /* <DEDUP_REMOVED lines=9> */
.L_x_217:
[----:B------:R-:W-:Y:S05]  /*80d0*/  BSYNC B0 ;  /* 0x0000000000007941 */ /* 0x000fea0003800000 */
.L_x_216:
[----:B------:R-:W-:Y:S05]  /*80e0*/  BRA.DIV ~URZ, `(.L_x_218) ;  /* 0x00010c027f007947 */ /* 0x000fea000b800000 */
[----:B-1----:R1:W2:Y:S02]  /*80f0*/  SHFL.IDX PT, R6, R5, 0x2, 0x181f ;  /* 0x00581f0005067f89 */ /* 0x0022a400000e0000 */
.L_x_343:
[----:B------:R-:W-:Y:S05]  /*8100*/  BRA.DIV ~URZ, `(.L_x_219) ;  /* 0x00010c527f007947 */ /* 0x000fea000b800000 */
[----:B----4-:R4:W1:Y:S02]  /*8110*/  SHFL.IDX PT, R0, R7, 0x2, 0x181f ;  /* 0x00581f0007007f89 */ /* 0x01086400000e0000 */
.L_x_344:
[----:B------:R-:W-:Y:S01]  /*8120*/  IADD3 R2, R4, 0x40, RZ ;  /* 0x0000004004027810 */ /* 0x000fe20007ffe0ff */
[----:B------:R-:W-:Y:S03]  /*8130*/  BSSY B0, `(.L_x_220) ;  /* 0x000000f000007945 */ /* 0x000fe60003800000 */
[----:B------:R-:W-:-:S13]  /*8140*/  ISETP.GE.AND P0, PT, R2, R34, PT ;  /* 0x000000220200720c */ /* 0x000fda0003f06270 */
[----:B------:R-:W-:Y:S05]  /*8150*/  @P0 BRA `(.L_x_221) ;  /* 0x000000c000000947 */ /* 0x000fea0003800000 */
[-C--:B-1----:R-:W-:Y:S02]  /*8160*/  LEA R10, P2, R210, R0.reuse, 0x1 ;  /* 0x00000000d20a7211 */ /* 0x082fe400078408ff */
        /* <DEDUP_REMOVED lines=11> */
.L_x_221:
[----:B------:R-:W-:Y:S05]  /*8220*/  BSYNC B0 ;  /* 0x0000000000007941 */ /* 0x000fea0003800000 */
.L_x_220:
[----:B------:R-:W-:Y:S05]  /*8230*/  BRA.DIV ~URZ, `(.L_x_222) ;  /* 0x00010b827f007947 */ /* 0x000fea000b800000 */
[----:B-12---:R-:W1:Y:S04]  /*8240*/  SHFL.IDX PT, R5, R5, 0x3, 0x181f ;  /* 0x00781f0005057f89 */ /* 0x006e6800000e0000 */
[----:B------:R2:W3:Y:S02]  /*8250*/  SHFL.IDX PT, R0, R7, 0x3, 0x181f ;  /* 0x00781f0007007f89 */ /* 0x0004e400000e0000 */
.L_x_345:
[----:B------:R-:W-:Y:S01]  /*8260*/  IADD3 R2, R4, 0x60, RZ ;  /* 0x0000006004027810 */ /* 0x000fe20007ffe0ff */
[----:B-----5:R-:W-:Y:S01]  /*8270*/  IMAD.WIDE.U32 R230, R12, c[0x0][0x2b0], RZ ;  /* 0x0000ac000ce67a25 */ /* 0x020fe200078e00ff */
[----:B------:R-:W-:-:S02]  /*8280*/  LOP3.LUT R212, R212, 0xffffffef, RZ, 0xc0, !PT ;  /* 0xffffffefd4d47812 */ /* 0x000fc400078ec0ff */
[----:B------:R-:W-:-:S13]  /*8290*/  ISETP.GE.AND P0, PT, R2, R34, PT ;  /* 0x000000220200720c */ /* 0x000fda0003f06270 */
[-C--:B---3--:R-:W-:Y:S02]  /*82a0*/  @!P0 LEA R8, P3, R210, R0.reuse, 0x1 ;  /* 0x00000000d2088211 */ /* 0x088fe400078608ff */
[CC--:B------:R-:W-:Y:S02]  /*82b0*/  @!P0 LEA R6, P2, R207.reuse, R0.reuse, 0x1 ;  /* 0x00000000cf068211 */ /* 0x0c0fe400078408ff */
[----:B------:R-:W-:Y:S02]  /*82c0*/  @!P0 LEA R2, P1, R208, R0, 0x1 ;  /* 0x00000000d0028211 */ /* 0x000fe400078208ff */
[CC--:B-1----:R-:W-:Y:S02]  /*82d0*/  @!P0 LEA.HI.X R9, R210.reuse, R5.reuse, R211, 0x1, P3 ;  /* 0x00000005d2098211 */ /* 0x0c2fe400018f0cd3 */
[----:B------:R-:W-:Y:S02]  /*82e0*/  SHF.R.S32.HI R0, RZ, 0x1f, R12 ;  /* 0x0000001fff007819 */ /* 0x000fe4000001140c */
[----:B------:R-:W-:Y:S01]  /*82f0*/  ISETP.GE.AND P3, PT, R210, c[0x0][0x1d4], PT ;  /* 0x00007500d2007a0c */ /* 0x000fe20003f66270 */
[----:B------:R-:W-:Y:S01]  /*8300*/  @!PT LDS RZ, [RZ] ;  /* 0x00000000fffff984 */ /* 0x000fe20000000800 */
[----:B------:R-:W-:Y:S01]  /*8310*/  @!PT LDS RZ, [RZ] ;  /* 0x00000000fffff984 */ /* 0x000fe20000000800 */
[----:B------:R-:W-:Y:S01]  /*8320*/  @!PT LDS RZ, [RZ] ;  /* 0x00000000fffff984 */ /* 0x000fe20000000800 */
[----:B------:R1:W-:Y:S01]  /*8330*/  @!P0 LDGSTS.E.BYPASS.LTC128B.128 [R191+0xf100], [R8.64], !P6 ;  /* 0x0f10000008bf8fae */ /* 0x0003e2000f101d4a */
[-C--:B--2-4-:R-:W-:Y:S01]  /*8340*/  @!P0 LEA.HI.X R7, R207, R5.reuse, R224, 0x1, P2 ;  /* 0x00000005cf078211 */ /* 0x094fe200010f0ce0 */
[----:B------:R-:W-:Y:S01]  /*8350*/  IMAD R0, R0, c[0x0][0x2b0], RZ ;  /* 0x0000ac0000007a24 */ /* 0x000fe200078e02ff */
[----:B------:R-:W-:-:S03]  /*8360*/  @!P0 LEA.HI.X R3, R208, R5, R223, 0x1, P1 ;  /* 0x00000005d0038211 */ /* 0x000fc600008f0cdf */
[----:B------:R1:W-:Y:S01]  /*8370*/  @!P0 LDGSTS.E.BYPASS.LTC128B.128 [R191+0x13100], [R6.64], !P5 ;  /* 0x1310000006bf8fae */ /* 0x0003e2000e901d4a */
[----:B------:R-:W-:Y:S01]  /*8380*/  ISETP.GE.AND P5, PT, R208, c[0x0][0x1d4], PT ;  /* 0x00007500d0007a0c */ /* 0x000fe20003fa6270 */
[----:B------:R-:W-:Y:S02]  /*8390*/  IMAD R0, R12, c[0x0][0x2b4], R0 ;  /* 0x0000ad000c007a24 */ /* 0x000fe400078e0200 */
[----:B------:R1:W-:Y:S01]  /*83a0*/  @!P0 LDGSTS.E.BYPASS.LTC128B.128 [R191+0x17100], [R2.64], !P4 ;  /* 0x1710000002bf8fae */ /* 0x0003e2000e101d4a */
[----:B------:R-:W-:Y:S01]  /*83b0*/  ISETP.GE.AND P4, PT, R207, c[0x0][0x1d4], PT ;  /* 0x00007500cf007a0c */ /* 0x000fe20003f86270 */
[----:B------:R-:W-:Y:S01]  /*83c0*/  IMAD.IADD R233, R231, 0x1, R0 ;  /* 0x00000001e7e97824 */ /* 0x000fe200078e0200 */
[----:B------:R-:W-:Y:S01]  /*83d0*/  @P3 LOP3.LUT R212, R212, 0x10, RZ, 0xfc, !PT ;  /* 0x00000010d4d43812 */ /* 0x000fe200078efcff */
[----:B------:R-:W0:Y:S01]  /*83e0*/  LDGDEPBAR ;  /* 0x00000000000079af */ /* 0x000e220000000000 */
[----:B------:R-:W-:Y:S01]  /*83f0*/  WARPSYNC 0xffffffff ;  /* 0xffffffff00007948 */ /* 0x000fe20003800000 */
[----:B------:R-:W-:-:S02]  /*8400*/  SEL R92, RZ, 0x10, P5 ;  /* 0x00000010ff5c7807 */ /* 0x000fc40002800000 */
[----:B------:R-:W-:Y:S01]  /*8410*/  IMAD.MOV.U32 R0, RZ, RZ, c[0x0][0x2b8] ;  /* 0x0000ae00ff007624 */ /* 0x000fe200078e00ff */
[----:B------:R-:W-:Y:S01]  /*8420*/  BAR.SYNC.DEFER_BLOCKING 0x0 ;  /* 0x0000000000007b1d */ /* 0x000fe20000010000 */
[----:B-1----:R-:W-:-:S02]  /*8430*/  IMAD R2, R91, 0x40, R213 ;  /* 0x000000405b027824 */ /* 0x002fc400078e02d5 */
[----:B------:R-:W-:Y:S01]  /*8440*/  IMAD.MOV.U32 R192, RZ, RZ, RZ ;  /* 0x000000ffffc07224 */ /* 0x000fe200078e00ff */
[----:B------:R-:W-:Y:S02]  /*8450*/  ISETP.NE.AND P6, PT, R0, 0x1, PT ;  /* 0x000000010000780c */ /* 0x000fe40003fc5270 */
[C---:B------:R-:W-:Y:S01]  /*8460*/  ISETP.GE.AND P0, PT, R2.reuse, R127, PT ;  /* 0x0000007f0200720c */ /* 0x040fe20003f06270 */
[----:B------:R-:W-:-:S03]  /*8470*/  IMAD.IADD R2, R2, 0x1, R234 ;  /* 0x0000000102027824 */ /* 0x000fc600078e02ea */
[----:B------:R-:W-:Y:S01]  /*8480*/  ISETP.GT.OR P0, PT, R213, 0x3f, P0 ;  /* 0x0000003fd500780c */ /* 0x000fe20000704670 */
[----:B------:R-:W-:-:S06]  /*8490*/  IMAD.MOV.U32 R0, RZ, RZ, R2 ;  /* 0x000000ffff007224 */ /* 0x000fcc00078e0002 */
[----:B------:R-:W-:-:S05]  /*84a0*/  @P6 IMAD.HI.U32 R3, R2, c[0x0][0x2bc], RZ ;  /* 0x0000af0002036a27 */ /* 0x000fca00078e00ff */
[----:B------:R-:W-:-:S04]  /*84b0*/  @P6 SHF.R.U32.HI R0, RZ, c[0x0][0x2c0], R3 ;  /* 0x0000b000ff006a19 */ /* 0x000fc80000011603 */
[----:B------:R-:W-:-:S04]  /*84c0*/  @!P0 IADD3 R3, P1, R0, R230, RZ ;  /* 0x000000e600038210 */ /* 0x000fc80007f3e0ff */
[----:B------:R-:W-:Y:S02]  /*84d0*/  @!P0 LEA.HI.X.SX32 R5, R0, R233, 0x1, P1 ;  /* 0x000000e900058211 */ /* 0x000fe400008f0eff */
[----:B------:R-:W-:-:S04]  /*84e0*/  @!P0 LEA R4, P1, R3, c[0x0][0x2a0], 0x2 ;  /* 0x0000a80003048a11 */ /* 0x000fc800078210ff */
[----:B------:R-:W-:-:S05]  /*84f0*/  @!P0 LEA.HI.X R5, R3, c[0x0][0x2a4], R5, 0x2, P1 ;  /* 0x0000a90003058a11 */ /* 0x000fca00008f1405 */
[----:B------:R-:W2:Y:S01]  /*8500*/  @!P0 LDG.E R192, [R4.64] ;  /* 0x0000000a04c08981 */ /* 0x000ea2000c1e1900 */
[----:B------:R-:W-:Y:S02]  /*8510*/  IMAD.MOV R0, RZ, RZ, -R0 ;  /* 0x000000ffff007224 */ /* 0x000fe400078e0a00 */
[----:B------:R-:W-:-:S04]  /*8520*/  IMAD.WIDE.U32 R228, R55, c[0x0][0x1e8], RZ ;  /* 0x00007a0037e47a25 */ /* 0x000fc800078e00ff */
[----:B------:R-:W-:Y:S02]  /*8530*/  IMAD R195, R0, c[0x0][0x2b8], R2 ;  /* 0x0000ae0000c37a24 */ /* 0x000fe400078e0202 */
[----:B------:R-:W-:Y:S02]  /*8540*/  IMAD R232, R55, c[0x0][0x1ec], R229 ;  /* 0x00007b0037e87a24 */ /* 0x000fe400078e02e5 */
[----:B------:R-:W-:Y:S01]  /*8550*/  IMAD.WIDE.U32 R2, R195, c[0x0][0x1e0], RZ ;  /* 0x00007800c3027a25 */ /* 0x000fe200078e00ff */
[----:B------:R-:W-:-:S03]  /*8560*/  SHF.R.S32.HI R57, RZ, 0x1f, R195 ;  /* 0x0000001fff397819 */ /* 0x000fc600000114c3 */
[----:B------:R-:W-:Y:S02]  /*8570*/  IMAD R127, R91, -0x40, R127 ;  /* 0xffffffc05b7f7824 */ /* 0x000fe400078e027f */
[----:B------:R-:W-:Y:S02]  /*8580*/  IMAD R0, R57, c[0x0][0x1e0], RZ ;  /* 0x0000780039007a24 */ /* 0x000fe400078e02ff */
[----:B------:R-:W-:Y:S02]  /*8590*/  IMAD.IADD R56, R127, 0x1, -R246 ;  /* 0x000000017f387824 */ /* 0x000fe400078e0af6 */
[----:B------:R-:W-:-:S03]  /*85a0*/  IMAD R0, R195, c[0x0][0x1e4], R0 ;  /* 0x00007900c3007a24 */ /* 0x000fc600078e0200 */
[C---:B------:R-:W-:Y:S01]  /*85b0*/  ISETP.GE.AND P2, PT, R56.reuse, 0x1, PT ;  /* 0x000000013800780c */ /* 0x040fe20003f46270 */
[----:B------:R-:W-:Y:S01]  /*85c0*/  IMAD.IADD R3, R3, 0x1, R0 ;  /* 0x0000000103037824 */ /* 0x000fe200078e0200 */
[----:B------:R-:W-:Y:S02]  /*85d0*/  ISETP.GE.AND P1, PT, R56, 0x21, PT ;  /* 0x000000213800780c */ /* 0x000fe40003f26270 */
[----:B--2---:R-:W-:Y:S01]  /*85e0*/  SHF.R.S32.HI R58, RZ, 0x1f, R192 ;  /* 0x0000001fff3a7819 */ /* 0x004fe200000114c0 */
[----:B------:R-:W-:-:S04]  /*85f0*/  IMAD.WIDE.U32 R2, R192, c[0x0][0x1f0], R2 ;  /* 0x00007c00c0027a25 */ /* 0x000fc800078e0002 */
[----:B------:R-:W-:Y:S01]  /*8600*/  IMAD R0, R58, c[0x0][0x1f0], RZ ;  /* 0x00007c003a007a24 */ /* 0x000fe200078e02ff */
[----:B------:R-:W-:-:S03]  /*8610*/  IADD3 R2, P0, R2, R228, RZ ;  /* 0x000000e402027210 */ /* 0x000fc60007f1e0ff */
[----:B------:R-:W-:-:S05]  /*8620*/  IMAD R0, R192, c[0x0][0x1f4], R0 ;  /* 0x00007d00c0007a24 */ /* 0x000fca00078e0200 */
[----:B------:R-:W-:Y:S02]  /*8630*/  IADD3.X R3, R232, R3, R0, P0, !PT ;  /* 0x00000003e8037210 */ /* 0x000fe400007fe400 */
[----:B------:R-:W-:-:S04]  /*8640*/  LEA R0, P0, R2, c[0x0][0x1c8], 0x1 ;  /* 0x0000720002007a11 */ /* 0x000fc800078008ff */
[----:B------:R-:W-:Y:S02]  /*8650*/  LEA.HI.X R2, R2, c[0x0][0x1cc], R3, 0x1, P0 ;  /* 0x0000730002027a11 */ /* 0x000fe400000f0c03 */
[----:B------:R-:W1:Y:S04]  /*8660*/  SHFL.IDX PT, R3, R0, RZ, 0x181f ;  /* 0x00181fff00037589 */ /* 0x000e6800000e0000 */
[----:B------:R-:W2:Y:S04]  /*8670*/  SHFL.IDX PT, R4, R2, RZ, 0x181f ;  /* 0x00181fff02047589 */ /* 0x000ea800000e0000 */
[----:B------:R-:W3:Y:S04]  /*8680*/  SHFL.IDX PT, R0, R0, 0x1, 0x181f ;  /* 0x00381f0000007f89 */ /* 0x000ee800000e0000 */
[----:B------:R-:W4:Y:S01]  /*8690*/  SHFL.IDX PT, R2, R2, 0x1, 0x181f ;  /* 0x00381f0002027f89 */ /* 0x000f2200000e0000 */
[----:B-1----:R-:W-:-:S04]  /*86a0*/  @P2 LEA R14, P0, R210, R3, 0x1 ;  /* 0x00000003d20e2211 */ /* 0x002fc800078008ff */
[----:B--2---:R-:W-:Y:S02]  /*86b0*/  @P2 LEA.HI.X R15, R210, R4, R211, 0x1, P0 ;  /* 0x00000004d20f2211 */ /* 0x004fe400000f0cd3 */
[----:B------:R-:W-:-:S03]  /*86c0*/  @P2 LEA R12, P0, R207, R3, 0x1 ;  /* 0x00000003cf0c2211 */ /* 0x000fc600078008ff */
[----:B------:R1:W-:Y:S01]  /*86d0*/  @P2 LDGSTS.E.BYPASS.LTC128B.128 [R191+0x6100], [R14.64], !P3 ;  /* 0x061000000ebf2fae */ /* 0x0003e2000d901d4a */
[----:B------:R-:W-:Y:S02]  /*86e0*/  @P2 LEA.HI.X R13, R207, R4, R224, 0x1, P0 ;  /* 0x00000004cf0d2211 */ /* 0x000fe400000f0ce0 */
[----:B------:R-:W-:-:S03]  /*86f0*/  @P2 LEA R10, P0, R208, R3, 0x1 ;  /* 0x00000003d00a2211 */ /* 0x000fc600078008ff */
[----:B------:R1:W-:Y:S01]  /*8700*/  @P2 LDGSTS.E.BYPASS.LTC128B.128 [R191+0x8100], [R12.64], !P4 ;  /* 0x081000000cbf2fae */ /* 0x0003e2000e101d4a */
[----:B------:R-:W-:Y:S02]  /*8710*/  @P2 LEA.HI.X R11, R208, R4, R223, 0x1, P0 ;  /* 0x00000004d00b2211 */ /* 0x000fe400000f0cdf */
[----:B---3--:R-:W-:-:S03]  /*8720*/  @P1 LEA R8, P0, R210, R0, 0x1 ;  /* 0x00000000d2081211 */ /* 0x008fc600078008ff */
[----:B------:R1:W-:Y:S01]  /*8730*/  @P2 LDGSTS.E.BYPASS.LTC128B.128 [R191+0xa100], [R10.64], !P5 ;  /* 0x0a1000000abf2fae */ /* 0x0003e2000e901d4a */
[----:B----4-:R-:W-:Y:S02]  /*8740*/  @P1 LEA.HI.X R9, R210, R2, R211, 0x1, P0 ;  /* 0x00000002d2091211 */ /* 0x010fe400000f0cd3 */
[----:B------:R-:W-:-:S03]  /*8750*/  @P1 LEA R6, P0, R207, R0, 0x1 ;  /* 0x00000000cf061211 */ /* 0x000fc600078008ff */
[----:B------:R1:W-:Y:S01]  /*8760*/  @P1 LDGSTS.E.BYPASS.LTC128B.128 [R191+0x7100], [R8.64], !P3 ;  /* 0x0710000008bf1fae */ /* 0x0003e2000d901d4a */
[----:B------:R-:W-:Y:S02]  /*8770*/  @P1 LEA.HI.X R7, R207, R2, R224, 0x1, P0 ;  /* 0x00000002cf071211 */ /* 0x000fe400000f0ce0 */
[----:B------:R-:W-:-:S03]  /*8780*/  @P1 LEA R4, P0, R208, R0, 0x1 ;  /* 0x00000000d0041211 */ /* 0x000fc600078008ff */
[----:B------:R1:W-:Y:S01]  /*8790*/  @P1 LDGSTS.E.BYPASS.LTC128B.128 [R191+0x9100], [R6.64], !P4 ;  /* 0x0910000006bf1fae */ /* 0x0003e2000e101d4a */
[----:B------:R-:W-:Y:S02]  /*87a0*/  @P1 LEA.HI.X R5, R208, R2, R223, 0x1, P0 ;  /* 0x00000002d0051211 */ /* 0x000fe400000f0cdf */
[----:B------:R-:W-:-:S03]  /*87b0*/  ISETP.LT.AND P0, PT, RZ, c[0x0][0x27c], PT ;  /* 0x00009f00ff007a0c */ /* 0x000fc60003f01270 */
[----:B------:R1:W-:Y:S04]  /*87c0*/  @P1 LDGSTS.E.BYPASS.LTC128B.128 [R191+0xb100], [R4.64], !P5 ;  /* 0x0b10000004bf1fae */ /* 0x0003e8000e901d4a */
[----:B------:R-:W0:Y:S06]  /*87d0*/  LDGDEPBAR ;  /* 0x00000000000079af */ /* 0x000e2c0000000000 */
[----:B------:R-:W-:Y:S05]  /*87e0*/  @P0 BRA `(.L_x_223) ;  /* 0x0000002000000947 */ /* 0x000fea0003800000 */
[----:B------:R-:W-:-:S04]  /*87f0*/  DEPBAR.LE SB0, 0x1 ;  /* 0x000080400000791a */ /* 0x000fc80000000000 */
[----:B------:R-:W-:Y:S05]  /*8800*/  BRA `(.L_x_224) ;  /* 0x0000567000007947 */ /* 0x000fea0003800000 */
.L_x_223:
[----:B------:R-:W-:Y:S01]  /*8810*/  SHF.R.S32.HI R0, RZ, 0x1f, R126 ;  /* 0x0000001fff007819 */ /* 0x000fe2000001147e */
[----:B------:R-:W-:Y:S01]  /*8820*/  ULDC.U8 UR4, c[0x0][0x298] ;  /* 0x0000a60000047ab9 */ /* 0x000fe20000000000 */
[----:B------:R-:W-:Y:S01]  /*8830*/  IMAD.WIDE.U32 R2, R126, c[0x0][0x280], RZ ;  /* 0x0000a0007e027a25 */ /* 0x000fe200078e00ff */
[----:B------:R-:W-:Y:S01]  /*8840*/  ISETP.NE.AND P2, PT, RZ, UR4, PT ;  /* 0x00000004ff007c0c */ /* 0x000fe2000bf45270 */
[----:B------:R-:W-:Y:S02]  /*8850*/  BSSY B2, `(.L_x_224) ;  /* 0x0000562000027945 */ /* 0x000fe40003800000 */
[----:B-1----:R-:W-:Y:S01]  /*8860*/  IMAD R6, R0, c[0x0][0x280], RZ ;  /* 0x0000a00000067a24 */ /* 0x002fe200078e02ff */
[----:B------:R-:W-:Y:S01]  /*8870*/  LEA R7, P1, R2, c[0x0][0x270], 0x1 ;  /* 0x00009c0002077a11 */ /* 0x000fe200078208ff */
[----:B------:R-:W-:Y:S02]  /*8880*/  IMAD R0, R0, c[0x0][0x290], RZ ;  /* 0x0000a40000007a24 */ /* 0x000fe400078e02ff */
[----:B------:R-:W-:-:S02]  /*8890*/  IMAD R6, R126, c[0x0][0x284], R6 ;  /* 0x0000a1007e067a24 */ /* 0x000fc400078e0206 */
[----:B------:R-:W-:-:S03]  /*88a0*/  IMAD.WIDE.U32 R4, R126, c[0x0][0x290], RZ ;  /* 0x0000a4007e047a25 */ /* 0x000fc600078e00ff */
[----:B------:R-:W-:Y:S01]  /*88b0*/  IADD3 R3, R6, R3, RZ ;  /* 0x0000000306037210 */ /* 0x000fe20007ffe0ff */
[----:B------:R-:W-:Y:S01]  /*88c0*/  IMAD R0, R126, c[0x0][0x294], R0 ;  /* 0x0000a5007e007a24 */ /* 0x000fe200078e0200 */
[----:B------:R-:W-:Y:S02]  /*88d0*/  LEA R8, P0, R4, c[0x0][0x288], 0x1 ;  /* 0x0000a20004087a11 */ /* 0x000fe400078008ff */
[----:B------:R-:W-:Y:S02]  /*88e0*/  LEA R6, R237, R209, 0x7 ;  /* 0x000000d1ed067211 */ /* 0x000fe400078e38ff */
[----:B------:R-:W-:Y:S02]  /*88f0*/  IADD3 R5, R0, R5, RZ ;  /* 0x0000000500057210 */ /* 0x000fe40007ffe0ff */
[----:B------:R-:W-:Y:S02]  /*8900*/  LEA.HI.X R0, R2, c[0x0][0x274], R3, 0x1, P1 ;  /* 0x00009d0002007a11 */ /* 0x000fe400008f0c03 */
[----:B------:R-:W-:Y:S01]  /*8910*/  LEA.HI.X R2, R4, c[0x0][0x28c], R5, 0x1, P0 ;  /* 0x0000a30004027a11 */ /* 0x000fe200000f0c05 */
[----:B------:R-:W-:Y:S05]  /*8920*/  @!P2 BRA `(.L_x_225) ;  /* 0x000029a00000a947 */ /* 0x000fea0003800000 */
[----:B------:R-:W-:Y:S01]  /*8930*/  ISETP.GE.AND P0, PT, R6, R34, PT ;  /* 0x000000220600720c */ /* 0x000fe20003f06270 */
[----:B------:R-:W1:Y:S01]  /*8940*/  SHFL.IDX PT, R3, R2, RZ, 0x1c1f ;  /* 0x001c1fff02037589 */ /* 0x000e6200000e0000 */
[----:B------:R-:W-:Y:S01]  /*8950*/  BSSY B0, `(.L_x_226) ;  /* 0x000004f000007945 */ /* 0x000fe20003800000 */
[----:B------:R-:W-:Y:S01]  /*8960*/  CS2R R28, SRZ ;  /* 0x00000000001c7805 */ /* 0x000fe2000001ff00 */
[----:B------:R-:W-:Y:S01]  /*8970*/  CS2R R26, SRZ ;  /* 0x00000000001a7805 */ /* 0x000fe2000001ff00 */
[----:B------:R-:W2:Y:S01]  /*8980*/  SHFL.IDX PT, R5, R0, RZ, 0x1c1f ;  /* 0x001c1fff00057589 */ /* 0x000ea200000e0000 */
[----:B------:R-:W-:Y:S01]  /*8990*/  CS2R R24, SRZ ;  /* 0x0000000000187805 */ /* 0x000fe2000001ff00 */
[----:B------:R-:W-:Y:S01]  /*89a0*/  CS2R R22, SRZ ;  /* 0x0000000000167805 */ /* 0x000fe2000001ff00 */
[----:B------:R-:W-:Y:S01]  /*89b0*/  CS2R R20, SRZ ;  /* 0x0000000000147805 */ /* 0x000fe2000001ff00 */
[----:B------:R3:W4:Y:S01]  /*89c0*/  SHFL.IDX PT, R4, R7, RZ, 0x1c1f ;  /* 0x001c1fff07047589 */ /* 0x00072200000e0000 */
[----:B------:R-:W-:Y:S01]  /*89d0*/  CS2R R18, SRZ ;  /* 0x0000000000127805 */ /* 0x000fe2000001ff00 */
[----:B------:R-:W-:Y:S01]  /*89e0*/  CS2R R16, SRZ ;  /* 0x0000000000107805 */ /* 0x000fe2000001ff00 */
[----:B------:R-:W-:Y:S01]  /*89f0*/  CS2R R14, SRZ ;  /* 0x00000000000e7805 */ /* 0x000fe2000001ff00 */
[----:B------:R5:W1:Y:S01]  /*8a00*/  SHFL.IDX PT, R2, R8, RZ, 0x1c1f ;  /* 0x001c1fff08027589 */ /* 0x000a6200000e0000 */
[----:B------:R-:W-:Y:S01]  /*8a10*/  CS2R R12, SRZ ;  /* 0x00000000000c7805 */ /* 0x000fe2000001ff00 */
[----:B------:R-:W-:Y:S01]  /*8a20*/  CS2R R10, SRZ ;  /* 0x00000000000a7805 */ /* 0x000fe2000001ff00 */
[----:B---3--:R-:W-:Y:S01]  /*8a30*/  CS2R R6, SRZ ;  /* 0x0000000000067805 */ /* 0x008fe2000001ff00 */
[----:B-----5:R-:W-:Y:S01]  /*8a40*/  CS2R R8, SRZ ;  /* 0x0000000000087805 */ /* 0x020fe2000001ff00 */
[----:B------:R-:W-:Y:S05]  /*8a50*/  @P0 BRA `(.L_x_227) ;  /* 0x000003e000000947 */ /* 0x000fea0003800000 */
[----:B-12-4-:R-:W2:Y:S04]  /*8a60*/  LDL R38, [R1+0x40] ;  /* 0x0000400001267983 */ /* 0x016ea80000100800 */
[----:B------:R-:W3:Y:S04]  /*8a70*/  LDL R37, [R1+0x3c] ;  /* 0x00003c0001257983 */ /* 0x000ee80000100800 */
[----:B------:R-:W4:Y:S04]  /*8a80*/  LDL R36, [R1+0x44] ;  /* 0x0000440001247983 */ /* 0x000f280000100800 */
[----:B------:R-:W4:Y:S04]  /*8a90*/  LDL R35, [R1+0x38] ;  /* 0x0000380001237983 */ /* 0x000f280000100800 */
[----:B------:R-:W4:Y:S04]  /*8aa0*/  LDL R33, [R1+0x48] ;  /* 0x0000480001217983 */ /* 0x000f280000100800 */
[----:B------:R-:W4:Y:S04]  /*8ab0*/  LDL R31, [R1+0x34] ;  /* 0x00003400011f7983 */ /* 0x000f280000100800 */
[----:B------:R-:W4:Y:S04]  /*8ac0*/  LDL R30, [R1+0x4c] ;  /* 0x00004c00011e7983 */ /* 0x000f280000100800 */
[----:B------:R-:W4:Y:S01]  /*8ad0*/  LDL R32, [R1+0x30] ;  /* 0x0000300001207983 */ /* 0x000f220000100800 */
[----:B------:R-:W-:Y:S01]  /*8ae0*/  ISETP.GE.AND P1, PT, R106, c[0x0][0x27c], PT ;  /* 0x00009f006a007a0c */ /* 0x000fe20003f26270 */
[----:B------:R-:W-:Y:S01]  /*8af0*/  CS2R R18, SRZ ;  /* 0x0000000000127805 */ /* 0x000fe2000001ff00 */
[----:B------:R-:W-:Y:S01]  /*8b00*/  ISETP.GE.AND P0, PT, R143, c[0x0][0x27c], PT ;  /* 0x00009f008f007a0c */ /* 0x000fe20003f06270 */
[----:B------:R-:W4:Y:S01]  /*8b10*/  LDL R28, [R1+0x50] ;  /* 0x00005000011c7983 */ /* 0x000f220000100800 */
[----:B------:R-:W-:-:S03]  /*8b20*/  CS2R R6, SRZ ;  /* 0x0000000000067805 */ /* 0x000fc6000001ff00 */
[----:B------:R-:W4:Y:S01]  /*8b30*/  LDL R0, [R1+0x2c] ;  /* 0x00002c0001007983 */ /* 0x000f220000100800 */
[----:B------:R-:W-:-:S05]  /*8b40*/  ISETP.GE.AND P3, PT, R140, c[0x0][0x27c], PT ;  /* 0x00009f008c007a0c */ /* 0x000fca0003f66270 */
[----:B------:R-:W-:-:S04]  /*8b50*/  @!P1 IMAD.WIDE R10, R106, 0x2, R4 ;  /* 0x000000026a0a9825 */ /* 0x000fc800078e0204 */
[----:B------:R-:W-:Y:S01]  /*8b60*/  @!P1 IMAD.WIDE R8, R106, 0x2, R2 ;  /* 0x000000026a089825 */ /* 0x000fe200078e0202 */
[----:B------:R1:W5:Y:S04]  /*8b70*/  @!P1 LD.E.64 R18, [R10.64] ;  /* 0x0000000a0a129980 */ /* 0x000368000c101b00 */
[----:B------:R1:W5:Y:S01]  /*8b80*/  @!P1 LD.E.64 R6, [R8.64] ;  /* 0x0000000a08069980 */ /* 0x000362000c101b00 */
[----:B------:R-:W-:Y:S01]  /*8b90*/  CS2R R20, SRZ ;  /* 0x0000000000147805 */ /* 0x000fe2000001ff00 */
[----:B------:R-:W-:Y:S01]  /*8ba0*/  CS2R R22, SRZ ;  /* 0x0000000000167805 */ /* 0x000fe2000001ff00 */
[----:B-1----:R-:W-:Y:S01]  /*8bb0*/  CS2R R8, SRZ ;  /* 0x0000000000087805 */ /* 0x002fe2000001ff00 */
[----:B------:R-:W-:Y:S01]  /*8bc0*/  CS2R R24, SRZ ;  /* 0x0000000000187805 */ /* 0x000fe2000001ff00 */
[----:B------:R-:W-:Y:S01]  /*8bd0*/  CS2R R26, SRZ ;  /* 0x00000000001a7805 */ /* 0x000fe2000001ff00 */
[----:B--2---:R-:W-:-:S02]  /*8be0*/  @!P0 IADD3 R12, P2, R4, R38, RZ ;  /* 0x00000026040c8210 */ /* 0x004fc40007f5e0ff */
[----:B------:R-:W-:-:S03]  /*8bf0*/  @!P0 IADD3 R10, P1, R2, R38, RZ ;  /* 0x00000026020a8210 */ /* 0x000fc60007f3e0ff */
[--C-:B---3--:R-:W-:Y:S02]  /*8c00*/  @!P0 IMAD.X R13, R5, 0x1, R37.reuse, P2 ;  /* 0x00000001050d8824 */ /* 0x108fe400010e0625 */
[----:B------:R-:W-:Y:S01]  /*8c10*/  @!P0 IMAD.X R11, R3, 0x1, R37, P1 ;  /* 0x00000001030b8824 */ /* 0x000fe200008e0625 */
[----:B------:R-:W-:Y:S02]  /*8c20*/  ISETP.GE.AND P2, PT, R142, c[0x0][0x27c], PT ;  /* 0x00009f008e007a0c */ /* 0x000fe40003f46270 */
[----:B------:R1:W5:Y:S04]  /*8c30*/  @!P0 LD.E.64 R20, [R12.64] ;  /* 0x0000000a0c148980 */ /* 0x000368000c101b00 */
[----:B------:R2:W5:Y:S01]  /*8c40*/  @!P0 LD.E.64 R8, [R10.64] ;  /* 0x0000000a0a088980 */ /* 0x000562000c101b00 */
[----:B----4-:R-:W-:-:S05]  /*8c50*/  @!P3 IADD3 R14, P0, R4, R36, RZ ;  /* 0x00000024040eb210 */ /* 0x010fca0007f1e0ff */
[----:B------:R-:W-:-:S05]  /*8c60*/  @!P3 IMAD.X R15, R5, 0x1, R35, P0 ;  /* 0x00000001050fb824 */ /* 0x000fca00000e0623 */
[----:B------:R3:W5:Y:S01]  /*8c70*/  @!P3 LD.E.64 R22, [R14.64] ;  /* 0x0000000a0e16b980 */ /* 0x000762000c101b00 */
[----:B-1----:R-:W-:Y:S01]  /*8c80*/  @!P3 IADD3 R12, P0, R2, R36, RZ ;  /* 0x00000024020cb210 */ /* 0x002fe20007f1e0ff */
[----:B--2---:R-:W-:-:S04]  /*8c90*/  CS2R R10, SRZ ;  /* 0x00000000000a7805 */ /* 0x004fc8000001ff00 */
[----:B------:R-:W-:Y:S01]  /*8ca0*/  @!P3 IMAD.X R13, R3, 0x1, R35, P0 ;  /* 0x00000001030db824 */ /* 0x000fe200000e0623 */
[----:B------:R-:W-:-:S04]  /*8cb0*/  @!P2 IADD3 R16, P0, R4, R33, RZ ;  /* 0x000000210410a210 */ /* 0x000fc80007f1e0ff */
[----:B------:R1:W5:Y:S01]  /*8cc0*/  @!P3 LD.E.64 R10, [R12.64] ;  /* 0x0000000a0c0ab980 */ /* 0x000362000c101b00 */
[----:B------:R-:W-:Y:S01]  /*8cd0*/  ISETP.GE.AND P3, PT, R105, c[0x0][0x27c], PT ;  /* 0x00009f0069007a0c */ /* 0x000fe20003f66270 */
[--C-:B------:R-:W-:Y:S01]  /*8ce0*/  @!P2 IMAD.X R17, R5, 0x1, R31.reuse, P0 ;  /* 0x000000010511a824 */ /* 0x100fe200000e061f */
[----:B---3--:R-:W-:Y:S02]  /*8cf0*/  @!P2 IADD3 R14, P0, R2, R33, RZ ;  /* 0x00000021020ea210 */ /* 0x008fe40007f1e0ff */
[----:B------:R-:W-:Y:S02]  /*8d00*/  ISETP.GE.AND P1, PT, R141, c[0x0][0x27c], PT ;  /* 0x00009f008d007a0c */ /* 0x000fe40003f26270 */
[----:B------:R2:W5:Y:S01]  /*8d10*/  @!P2 LD.E.64 R24, [R16.64] ;  /* 0x0000000a1018a980 */ /* 0x000562000c101b00 */
[----:B------:R-:W-:Y:S01]  /*8d20*/  @!P2 IMAD.X R15, R3, 0x1, R31, P0 ;  /* 0x00000001030fa824 */ /* 0x000fe200000e061f */
[----:B-1----:R-:W-:-:S06]  /*8d30*/  CS2R R12, SRZ ;  /* 0x00000000000c7805 */ /* 0x002fcc000001ff00 */
[----:B------:R1:W5:Y:S01]  /*8d40*/  @!P2 LD.E.64 R12, [R14.64] ;  /* 0x0000000a0e0ca980 */ /* 0x000362000c101b00 */
[----:B--2---:R-:W-:Y:S01]  /*8d50*/  CS2R R16, SRZ ;  /* 0x0000000000107805 */ /* 0x004fe2000001ff00 */
[----:B-1----:R-:W-:-:S05]  /*8d60*/  @!P3 IADD3 R14, P0, R4, R30, RZ ;  /* 0x0000001e040eb210 */ /* 0x002fca0007f1e0ff */
[----:B------:R-:W-:Y:S01]  /*8d70*/  @!P3 IMAD.X R15, R5, 0x1, R32, P0 ;  /* 0x00000001050fb824 */ /* 0x000fe200000e0620 */
[----:B------:R-:W-:-:S04]  /*8d80*/  @!P3 IADD3 R30, P0, R2, R30, RZ ;  /* 0x0000001e021eb210 */ /* 0x000fc80007f1e0ff */
[----:B------:R1:W5:Y:S01]  /*8d90*/  @!P3 LD.E.64 R26, [R14.64] ;  /* 0x0000000a0e1ab980 */ /* 0x000362000c101b00 */
[----:B------:R-:W-:Y:S01]  /*8da0*/  @!P3 IMAD.X R31, R3, 0x1, R32, P0 ;  /* 0x00000001031fb824 */ /* 0x000fe200000e0620 */
[----:B------:R-:W-:-:S05]  /*8db0*/  @!P1 IADD3 R4, P0, R4, R28, RZ ;  /* 0x0000001c04049210 */ /* 0x000fca0007f1e0ff */
[----:B------:R-:W-:Y:S01]  /*8dc0*/  @!P1 IMAD.X R5, R5, 0x1, R0, P0 ;  /* 0x0000000105059824 */ /* 0x000fe200000e0600 */
[----:B------:R-:W-:Y:S02]  /*8dd0*/  @!P1 IADD3 R2, P0, R2, R28, RZ ;  /* 0x0000001c02029210 */ /* 0x000fe40007f1e0ff */
[----:B------:R-:W-:-:S03]  /*8de0*/  CS2R R28, SRZ ;  /* 0x00000000001c7805 */ /* 0x000fc6000001ff00 */
[----:B------:R-:W-:-:S03]  /*8df0*/  @!P1 IMAD.X R3, R3, 0x1, R0, P0 ;  /* 0x0000000103039824 */ /* 0x000fc600000e0600 */
[----:B------:R2:W5:Y:S04]  /*8e00*/  @!P1 LD.E.64 R28, [R4.64] ;  /* 0x0000000a041c9980 */ /* 0x000568000c101b00 */
[----:B------:R2:W5:Y:S01]  /*8e10*/  @!P1 LD.E.64 R16, [R2.64] ;  /* 0x0000000a02109980 */ /* 0x000562000c101b00 */
[----:B-1----:R-:W-:-:S06]  /*8e20*/  CS2R R14, SRZ ;  /* 0x00000000000e7805 */ /* 0x002fcc000001ff00 */
[----:B------:R2:W5:Y:S02]  /*8e30*/  @!P3 LD.E.64 R14, [R30.64] ;  /* 0x0000000a1e0eb980 */ /* 0x000564000c101b00 */
.L_x_227:
[----:B-12-4-:R-:W-:Y:S05]  /*8e40*/  BSYNC B0 ;  /* 0x0000000000007941 */ /* 0x016fea0003800000 */
.L_x_226:
[--C-:B-----5:R-:W-:Y:S01]  /*8e50*/  IMAD.MOV.U32 R42, RZ, RZ, R25.reuse ;  /* 0x000000ffff2a7224 */ /* 0x120fe200078e0019 */
[----:B------:R-:W-:Y:S01]  /*8e60*/  SHF.R.U32.HI R2, RZ, 0x10, R25 ;  /* 0x00000010ff027819 */ /* 0x000fe20000011619 */
[----:B------:R-:W-:Y:S01]  /*8e70*/  IMAD.MOV.U32 R36, RZ, RZ, R28 ;  /* 0x000000ffff247224 */ /* 0x000fe200078e001c */
[--C-:B------:R-:W-:Y:S01]  /*8e80*/  SHF.R.U64 R33, R28, 0x10, R29.reuse ;  /* 0x000000101c217819 */ /* 0x100fe2000000121d */
[--C-:B------:R-:W-:Y:S01]  /*8e90*/  IMAD.MOV.U32 R35, RZ, RZ, R29.reuse ;  /* 0x000000ffff237224 */ /* 0x100fe200078e001d */
[----:B------:R-:W-:Y:S01]  /*8ea0*/  SHF.R.U32.HI R28, RZ, 0x10, R29 ;  /* 0x00000010ff1c7819 */ /* 0x000fe2000001161d */
[----:B------:R-:W-:Y:S01]  /*8eb0*/  IMAD.MOV.U32 R31, RZ, RZ, R6 ;  /* 0x000000ffff1f7224 */ /* 0x000fe200078e0006 */
[----:B------:R-:W-:Y:S01]  /*8ec0*/  PRMT R42, R42, 0x5410, R2 ;  /* 0x000054102a2a7816 */ /* 0x000fe20000000002 */
[----:B------:R-:W-:Y:S01]  /*8ed0*/  IMAD R2, R237, -0x80, R34 ;  /* 0xffffff80ed027824 */ /* 0x000fe200078e0222 */
[----:B------:R-:W-:Y:S01]  /*8ee0*/  SHF.R.U64 R29, R6, 0x10, R7 ;  /* 0x00000010061d7819 */ /* 0x000fe20000001207 */
[--C-:B------:R-:W-:Y:S01]  /*8ef0*/  IMAD.MOV.U32 R5, RZ, RZ, R17.reuse ;  /* 0x000000ffff057224 */ /* 0x100fe200078e0011 */
[--C-:B------:R-:W-:Y:S01]  /*8f00*/  SHF.R.U64 R4, R16, 0x10, R17.reuse ;  /* 0x0000001010047819 */ /* 0x100fe20000001211 */
[----:B------:R-:W-:Y:S01]  /*8f10*/  IMAD.MOV.U32 R51, RZ, RZ, R20 ;  /* 0x000000ffff337224 */ /* 0x000fe200078e0014 */
[----:B------:R-:W-:Y:S01]  /*8f20*/  SHF.R.U32.HI R0, RZ, 0x10, R17 ;  /* 0x00000010ff007819 */ /* 0x000fe20000011611 */
[----:B------:R-:W-:Y:S01]  /*8f30*/  IMAD.MOV.U32 R50, RZ, RZ, R21 ;  /* 0x000000ffff327224 */ /* 0x000fe200078e0015 */
[----:B------:R-:W-:Y:S01]  /*8f40*/  PRMT R17, R31, 0x5410, R29 ;  /* 0x000054101f117816 */ /* 0x000fe2000000001d */
[----:B------:R-:W-:Y:S01]  /*8f50*/  IMAD.MOV.U32 R46, RZ, RZ, R23 ;  /* 0x000000ffff2e7224 */ /* 0x000fe200078e0017 */
[----:B------:R-:W-:Y:S01]  /*8f60*/  IMNMX R29, R2, 0x80, PT ;  /* 0x00000080021d7817 */ /* 0x000fe20003800200 */
[----:B------:R-:W-:Y:S01]  /*8f70*/  IMAD.MOV.U32 R38, RZ, RZ, R26 ;  /* 0x000000ffff267224 */ /* 0x000fe200078e001a */
[----:B------:R-:W-:Y:S01]  /*8f80*/  SHF.R.U64 R49, R20, 0x10, R21 ;  /* 0x0000001014317819 */ /* 0x000fe20000001215 */
[----:B------:R-:W-:Y:S01]  /*8f90*/  IMAD.MOV.U32 R39, RZ, RZ, R27 ;  /* 0x000000ffff277224 */ /* 0x000fe200078e001b */
[----:B------:R-:W-:Y:S01]  /*8fa0*/  ISETP.GE.AND P0, PT, R209, R29, PT ;  /* 0x0000001dd100720c */ /* 0x000fe20003f06270 */
[----:B------:R-:W-:Y:S01]  /*8fb0*/  IMAD.MOV.U32 R54, RZ, RZ, R18 ;  /* 0x000000ffff367224 */ /* 0x000fe200078e0012 */
[----:B------:R-:W-:Y:S01]  /*8fc0*/  SHF.R.U32.HI R44, RZ, 0x10, R21 ;  /* 0x00000010ff2c7819 */ /* 0x000fe20000011615 */
[----:B------:R-:W-:Y:S01]  /*8fd0*/  IMAD.MOV.U32 R53, RZ, RZ, R19 ;  /* 0x000000ffff357224 */ /* 0x000fe200078e0013 */
[--C-:B------:R-:W-:Y:S01]  /*8fe0*/  SHF.R.U64 R45, R22, 0x10, R23.reuse ;  /* 0x00000010162d7819 */ /* 0x100fe20000001217 */
[----:B------:R-:W-:Y:S01]  /*8ff0*/  IMAD.MOV.U32 R47, RZ, RZ, R22 ;  /* 0x000000ffff2f7224 */ /* 0x000fe200078e0016 */
[----:B------:R-:W-:Y:S01]  /*9000*/  SHF.R.U32.HI R40, RZ, 0x10, R23 ;  /* 0x00000010ff287819 */ /* 0x000fe20000011617 */
[----:B------:R-:W-:Y:S01]  /*9010*/  IMAD.MOV.U32 R43, RZ, RZ, R24 ;  /* 0x000000ffff2b7224 */ /* 0x000fe200078e0018 */
[----:B------:R-:W-:Y:S01]  /*9020*/  SHF.R.U64 R41, R24, 0x10, R25 ;  /* 0x0000001018297819 */ /* 0x000fe20000001219 */
[----:B------:R-:W-:Y:S01]  /*9030*/  IMAD.MOV.U32 R23, RZ, RZ, R10 ;  /* 0x000000ffff177224 */ /* 0x000fe200078e000a */
[----:B------:R-:W-:Y:S01]  /*9040*/  SHF.R.U64 R37, R26, 0x10, R27 ;  /* 0x000000101a257819 */ /* 0x000fe2000000121b */
[----:B------:R-:W-:Y:S01]  /*9050*/  IMAD.MOV.U32 R26, RZ, RZ, R9 ;  /* 0x000000ffff1a7224 */ /* 0x000fe200078e0009 */
[----:B------:R-:W-:Y:S01]  /*9060*/  SHF.R.U32.HI R32, RZ, 0x10, R27 ;  /* 0x00000010ff207819 */ /* 0x000fe2000001161b */
[----:B------:R-:W-:Y:S01]  /*9070*/  IMAD.MOV.U32 R27, RZ, RZ, R8 ;  /* 0x000000ffff1b7224 */ /* 0x000fe200078e0008 */
[----:B------:R-:W-:Y:S01]  /*9080*/  SHF.R.U64 R52, R18, 0x10, R19 ;  /* 0x0000001012347819 */ /* 0x000fe20000001213 */
        /* <DEDUP_REMOVED lines=9> */
[----:B------:R-:W-:Y:S01]  /*9120*/  SHF.R.U32.HI R24, RZ, 0x10, R7 ;  /* 0x00000010ff187819 */ /* 0x000fe20000011607 */
[----:B------:R-:W-:Y:S01]  /*9130*/  IMAD.MOV.U32 R9, RZ, RZ, R15 ;  /* 0x000000ffff097224 */ /* 0x000fe200078e000f */
[----:B------:R-:W-:Y:S01]  /*9140*/  SHF.R.U32.HI R11, RZ, 0x10, R11 ;  /* 0x00000010ff0b7819 */ /* 0x000fe2000001160b */
[----:B------:R-:W-:Y:S01]  /*9150*/  IMAD.MOV.U32 R6, RZ, RZ, R16 ;  /* 0x000000ffff067224 */ /* 0x000fe200078e0010 */
[----:B------:R-:W-:Y:S01]  /*9160*/  SHF.R.U64 R12, R12, 0x10, R13 ;  /* 0x000000100c0c7819 */ /* 0x000fe2000000120d */
[----:B------:R-:W-:-:S04]  /*9170*/  DEPBAR.LE SB0, 0x1 ;  /* 0x000080400000791a */ /* 0x000fc80000000000 */
[----:B------:R-:W-:Y:S01]  /*9180*/  SHF.R.U32.HI R7, RZ, 0x10, R13 ;  /* 0x00000010ff077819 */ /* 0x000fe2000001160d */
[----:B------:R-:W-:Y:S01]  /*9190*/  BSSY B1, `(.L_x_228) ;  /* 0x0000115000017945 */ /* 0x000fe20003800000 */
[--C-:B------:R-:W-:Y:S02]  /*91a0*/  SHF.R.U64 R8, R14, 0x10, R15.reuse ;  /* 0x000000100e087819 */ /* 0x100fe4000000120f */
[----:B------:R-:W-:Y:S02]  /*91b0*/  SHF.R.U32.HI R3, RZ, 0x10, R15 ;  /* 0x00000010ff037819 */ /* 0x000fe4000001160f */
[----:B------:R-:W-:Y:S02]  /*91c0*/  PRMT R35, R35, 0x5410, R28 ;  /* 0x0000541023237816 */ /* 0x000fe4000000001c */
[----:B------:R-:W-:Y:S02]  /*91d0*/  PRMT R25, R27, 0x5410, R25 ;  /* 0x000054101b197816 */ /* 0x000fe40000000019 */
[----:B------:R-:W-:-:S02]  /*91e0*/  PRMT R20, R26, 0x5410, R20 ;  /* 0x000054101a147816 */ /* 0x000fc40000000014 */
[----:B------:R-:W-:Y:S02]  /*91f0*/  PRMT R21, R23, 0x5410, R21 ;  /* 0x0000541017157816 */ /* 0x000fe40000000015 */
[----:B------:R-:W-:Y:S02]  /*9200*/  PRMT R52, R54, 0x5410, R52 ;  /* 0x0000541036347816 */ /* 0x000fe40000000034 */
[----:B------:R-:W-:Y:S02]  /*9210*/  PRMT R48, R53, 0x5410, R48 ;  /* 0x0000541035307816 */ /* 0x000fe40000000030 */
        /* <DEDUP_REMOVED lines=15> */
[----:B------:R-:W-:Y:S01]  /*9310*/  PRMT R28, R5, 0x5410, R0 ;  /* 0x00005410051c7816 */ /* 0x000fe20000000000 */
[----:B------:R-:W-:Y:S06]  /*9320*/  BAR.SYNC.DEFER_BLOCKING 0x0 ;  /* 0x0000000000007b1d */ /* 0x000fec0000010000 */
[----:B------:R-:W-:Y:S05]  /*9330*/  @P0 BRA `(.L_x_229) ;  /* 0x00000fa000000947 */ /* 0x000fea0003800000 */
[----:B------:R-:W-:Y:S01]  /*9340*/  ISETP.GE.AND P0, PT, R106, c[0x0][0x27c], PT ;  /* 0x00009f006a007a0c */ /* 0x000fe20003f06270 */
[----:B------:R-:W-:-:S12]  /*9350*/  BSSY B0, `(.L_x_230) ;  /* 0x0000028000007945 */ /* 0x000fd80003800000 */
[----:B------:R-:W-:Y:S05]  /*9360*/  @P0 BRA `(.L_x_231) ;  /* 0x0000026000000947 */ /* 0x000fea0003800000 */
[----:B------:R-:W1:Y:S01]  /*9370*/  LDS.128 R4, [R201+0xc000] ;  /* 0x00c00000c9047984 */ /* 0x000e620000000c00 */
[C---:B------:R-:W-:Y:S01]  /*9380*/  SHF.L.U32 R3, R52.reuse, 0x10, RZ ;  /* 0x0000001034037819 */ /* 0x040fe200000006ff */
[----:B------:R-:W-:Y:S01]  /*9390*/  IMAD.U32 R0, R17, 0x10000, RZ ;  /* 0x0001000011007824 */ /* 0x000fe200078e00ff */
[----:B------:R-:W-:Y:S02]  /*93a0*/  LOP3.LUT R2, R52, 0xffff0000, RZ, 0xc0, !PT ;  /* 0xffff000034027812 */ /* 0x000fe400078ec0ff */
[C---:B-1----:R-:W-:Y:S01]  /*93b0*/  SHF.L.U32 R9, R4.reuse, 0x10, RZ ;  /* 0x0000001004097819 */ /* 0x042fe200000006ff */
[----:B------:R-:W-:Y:S01]  /*93c0*/  IMAD.U32 R10, R7, 0x10000, RZ ;  /* 0x00010000070a7824 */ /* 0x000fe200078e00ff */
[----:B------:R-:W-:Y:S02]  /*93d0*/  LOP3.LUT R8, R4, 0xffff0000, RZ, 0xc0, !PT ;  /* 0xffff000004087812 */ /* 0x000fe400078ec0ff */
[C---:B------:R-:W-:Y:S02]  /*93e0*/  SHF.L.U32 R13, R5.reuse, 0x10, RZ ;  /* 0x00000010050d7819 */ /* 0x040fe400000006ff */
[----:B------:R-:W-:Y:S01]  /*93f0*/  LOP3.LUT R4, R5, 0xffff0000, RZ, 0xc0, !PT ;  /* 0xffff000005047812 */ /* 0x000fe200078ec0ff */
[CC--:B------:R-:W-:Y:S01]  /*9400*/  FMUL.FTZ R15, R8.reuse, R0.reuse ;  /* 0x00000000080f7220 */ /* 0x0c0fe20000410000 */
[----:B------:R-:W-:Y:S01]  /*9410*/  LOP3.LUT R5, R17, 0xffff0000, RZ, 0xc0, !PT ;  /* 0xffff000011057812 */ /* 0x000fe200078ec0ff */
[-C--:B------:R-:W-:Y:S01]  /*9420*/  FMUL.FTZ R14, R8, R3.reuse ;  /* 0x00000003080e7220 */ /* 0x080fe20000410000 */
[C---:B------:R-:W-:Y:S01]  /*9430*/  SHF.L.U32 R12, R6.reuse, 0x10, RZ ;  /* 0x00000010060c7819 */ /* 0x040fe200000006ff */
[----:B------:R-:W-:Y:S01]  /*9440*/  FFMA.FTZ R16, R9, R3, -R15 ;  /* 0x0000000309107223 */ /* 0x000fe2000001080f */
[----:B------:R-:W-:Y:S01]  /*9450*/  LOP3.LUT R11, R6, 0xffff0000, RZ, 0xc0, !PT ;  /* 0xffff0000060b7812 */ /* 0x000fe200078ec0ff */
[-C--:B------:R-:W-:Y:S01]  /*9460*/  FMUL.FTZ R8, R4, R5.reuse ;  /* 0x0000000504087220 */ /* 0x080fe20000410000 */
[----:B------:R-:W-:Y:S01]  /*9470*/  LOP3.LUT R6, R7, 0xffff0000, RZ, 0xc0, !PT ;  /* 0xffff000007067812 */ /* 0x000fe200078ec0ff */
[----:B------:R-:W-:Y:S01]  /*9480*/  FFMA.FTZ R15, R9, R0, R14 ;  /* 0x00000000090f7223 */ /* 0x000fe2000001000e */
[----:B------:R-:W-:Y:S01]  /*9490*/  LOP3.LUT R0, R24, 0xffff0000, RZ, 0xc0, !PT ;  /* 0xffff000018007812 */ /* 0x000fe200078ec0ff */
[-C--:B------:R-:W-:Y:S01]  /*94a0*/  FMUL.FTZ R7, R4, R2.reuse ;  /* 0x0000000204077220 */ /* 0x080fe20000410000 */
[----:B------:R-:W-:Y:S01]  /*94b0*/  SHF.L.U32 R4, R48, 0x10, RZ ;  /* 0x0000001030047819 */ /* 0x000fe200000006ff */
[C---:B------:R-:W-:Y:S01]  /*94c0*/  FFMA.FTZ R14, R13.reuse, R2, -R8 ;  /* 0x000000020d0e7223 */ /* 0x040fe20000010808 */
[----:B------:R-:W-:Y:S01]  /*94d0*/  SHF.L.U32 R2, R24, 0x10, RZ ;  /* 0x0000001018027819 */ /* 0x000fe200000006ff */
[----:B------:R-:W-:Y:S01]  /*94e0*/  FFMA.FTZ R9, R13, R5, R7 ;  /* 0x000000050d097223 */ /* 0x000fe20000010007 */
[----:B------:R-:W-:Y:S01]  /*94f0*/  LOP3.LUT R3, R48, 0xffff0000, RZ, 0xc0, !PT ;  /* 0xffff000030037812 */ /* 0x000fe200078ec0ff */
[----:B------:R-:W-:-:S02]  /*9500*/  FMUL.FTZ R7, R6, R0 ;  /* 0x0000000006077220 */ /* 0x000fc40000410000 */
[C---:B------:R-:W-:Y:S02]  /*9510*/  FMUL.FTZ R8, R11.reuse, R2 ;  /* 0x000000020b087220 */ /* 0x040fe40000410000 */
[-C--:B------:R-:W-:Y:S02]  /*9520*/  FMUL.FTZ R5, R11, R4.reuse ;  /* 0x000000040b057220 */ /* 0x080fe40000410000 */
[-C--:B------:R-:W-:Y:S02]  /*9530*/  FMUL.FTZ R6, R6, R3.reuse ;  /* 0x0000000306067220 */ /* 0x080fe40000410000 */
[C---:B------:R-:W-:Y:S01]  /*9540*/  FFMA.FTZ R8, R12.reuse, R4, -R8 ;  /* 0x000000040c087223 */ /* 0x040fe20000010808 */
[----:B------:R-:W-:Y:S01]  /*9550*/  F2FP.BF16.PACK_AB R4, R15, R16 ;  /* 0x000000100f04723e */ /* 0x000fe200000010ff */
[----:B------:R-:W-:Y:S01]  /*9560*/  FFMA.FTZ R2, R12, R2, R5 ;  /* 0x000000020c027223 */ /* 0x000fe20000010005 */
[----:B------:R-:W-:Y:S01]  /*9570*/  F2FP.BF16.PACK_AB R5, R9, R14 ;  /* 0x0000000e0905723e */ /* 0x000fe200000010ff */
[----:B------:R-:W-:-:S02]  /*9580*/  FFMA.FTZ R3, R10, R3, -R7 ;  /* 0x000000030a037223 */ /* 0x000fc40000010807 */
[----:B------:R-:W-:Y:S01]  /*9590*/  FFMA.FTZ R0, R10, R0, R6 ;  /* 0x000000000a007223 */ /* 0x000fe20000010006 */
[----:B------:R-:W-:-:S04]  /*95a0*/  F2FP.BF16.PACK_AB R6, R2, R8 ;  /* 0x000000080206723e */ /* 0x000fc800000010ff */
[----:B------:R-:W-:-:S05]  /*95b0*/  F2FP.BF16.PACK_AB R7, R0, R3 ;  /* 0x000000030007723e */ /* 0x000fca00000010ff */
[----:B------:R1:W-:Y:S02]  /*95c0*/  STS.128 [R201+0xc000], R4 ;  /* 0x00c00004c9007388 */ /* 0x0003e40000000c00 */
.L_x_231:
[----:B------:R-:W-:Y:S05]  /*95d0*/  BSYNC B0 ;  /* 0x0000000000007941 */ /* 0x000fea0003800000 */
.L_x_230:
[----:B------:R-:W-:Y:S01]  /*95e0*/  ISETP.GE.AND P0, PT, R143, c[0x0][0x27c], PT ;  /* 0x00009f008f007a0c */ /* 0x000fe20003f06270 */
[----:B------:R-:W-:-:S12]  /*95f0*/  BSSY B0, `(.L_x_232) ;  /* 0x0000028000007945 */ /* 0x000fd80003800000 */
[----:B------:R-:W-:Y:S05]  /*9600*/  @P0 BRA `(.L_x_233) ;  /* 0x0000026000000947 */ /* 0x000fea0003800000 */
[----:B-1----:R-:W1:Y:S01]  /*9610*/  LDS.128 R4, [R202+0xc000] ;  /* 0x00c00000ca047984 */ /* 0x002e620000000c00 */
[----:B------:R-:W-:Y:S01]  /*9620*/  SHF.L.U32 R3, R49, 0x10, RZ ;  /* 0x0000001031037819 */ /* 0x000fe200000006ff */
        /* <DEDUP_REMOVED lines=36> */
.L_x_233:
[----:B------:R-:W-:Y:S05]  /*9870*/  BSYNC B0 ;  /* 0x0000000000007941 */ /* 0x000fea0003800000 */
.L_x_232:
        /* <DEDUP_REMOVED lines=41> */
.L_x_235:
[----:B------:R-:W-:Y:S05]  /*9b10*/  BSYNC B0 ;  /* 0x0000000000007941 */ /* 0x000fea0003800000 */
.L_x_234:
        /* <DEDUP_REMOVED lines=41> */
.L_x_237:
[----:B------:R-:W-:Y:S05]  /*9db0*/  BSYNC B0 ;  /* 0x0000000000007941 */ /* 0x000fea0003800000 */
.L_x_236:
        /* <DEDUP_REMOVED lines=41> */
.L_x_239:
[----:B------:R-:W-:Y:S05]  /*a050*/  BSYNC B0 ;  /* 0x0000000000007941 */ /* 0x000fea0003800000 */
.L_x_238:
[----:B------:R-:W-:-:S13]  /*a060*/  ISETP.GE.AND P0, PT, R141, c[0x0][0x27c], PT ;  /* 0x00009f008d007a0c */ /* 0x000fda0003f06270 */
        /* <DEDUP_REMOVED lines=39> */
.L_x_229:
[----:B------:R-:W-:Y:S05]  /*a2e0*/  BSYNC B1 ;  /* 0x0000000000017941 */ /* 0x000fea0003800000 */
.L_x_228:
[----:B------:R-:W-:-:S04]  /*a2f0*/  IADD3 R0, R209, 0x40, RZ ;  /* 0x00000040d1007810 */ /* 0x000fc80007ffe0ff */
[----:B------:R-:W-:-:S13]  /*a300*/  ISETP.GE.AND P0, PT, R0, R29, PT ;  /* 0x0000001d0000720c */ /* 0x000fda0003f06270 */
[----:B------:R-:W-:Y:S05]  /*a310*/  @P0 BRA `(.L_x_240) ;  /* 0x00003b5000000947 */ /* 0x000fea0003800000 */
[----:B------:R-:W-:Y:S01]  /*a320*/  ISETP.GE.AND P0, PT, R106, c[0x0][0x27c], PT ;  /* 0x00009f006a007a0c */ /* 0x000fe20003f06270 */
[----:B------:R-:W-:-:S12]  /*a330*/  BSSY B0, `(.L_x_241) ;  /* 0x0000028000007945 */ /* 0x000fd80003800000 */
[----:B------:R-:W-:Y:S05]  /*a340*/  @P0 BRA `(.L_x_242) ;  /* 0x0000026000000947 */ /* 0x000fea0003800000 */
[----:B-1----:R-:W1:Y:S01]  /*a350*/  LDS.128 R4, [R201+0xe000] ;  /* 0x00e00000c9047984 */ /* 0x002e620000000c00 */
        /* <DEDUP_REMOVED lines=8> */
[-C--:B------:R-:W-:Y:S01]  /*a3e0*/  FMUL.FTZ R15, R0, R8.reuse ;  /* 0x00000008000f7220 */ /* 0x080fe20000410000 */
[----:B------:R-:W-:Y:S01]  /*a3f0*/  LOP3.LUT R5, R17, 0xffff0000, RZ, 0xc0, !PT ;  /* 0xffff000011057812 */ /* 0x000fe200078ec0ff */
[C---:B------:R-:W-:Y:S01]  /*a400*/  FMUL.FTZ R14, R3.reuse, R8 ;  /* 0x00000008030e7220 */ /* 0x040fe20000410000 */
[C---:B------:R-:W-:Y:S01]  /*a410*/  SHF.L.U32 R12, R6.reuse, 0x10, RZ ;  /* 0x00000010060c7819 */ /* 0x040fe200000006ff */
[-C--:B------:R-:W-:Y:S01]  /*a420*/  FFMA.FTZ R16, R3, R9.reuse, -R15 ;  /* 0x0000000903107223 */ /* 0x080fe2000001080f */
[----:B------:R-:W-:Y:S01]  /*a430*/  LOP3.LUT R11, R6, 0xffff0000, RZ, 0xc0, !PT ;  /* 0xffff0000060b7812 */ /* 0x000fe200078ec0ff */
[-C--:B------:R-:W-:Y:S01]  /*a440*/  FMUL.FTZ R8, R5, R4.reuse ;  /* 0x0000000405087220 */ /* 0x080fe20000410000 */
[----:B------:R-:W-:Y:S01]  /*a450*/  LOP3.LUT R6, R7, 0xffff0000, RZ, 0xc0, !PT ;  /* 0xffff000007067812 */ /* 0x000fe200078ec0ff */
[----:B------:R-:W-:Y:S01]  /*a460*/  FFMA.FTZ R15, R0, R9, R14 ;  /* 0x00000009000f7223 */ /* 0x000fe2000001000e */
[----:B------:R-:W-:Y:S01]  /*a470*/  LOP3.LUT R0, R24, 0xffff0000, RZ, 0xc0, !PT ;  /* 0xffff000018007812 */ /* 0x000fe200078ec0ff */
[----:B------:R-:W-:Y:S01]  /*a480*/  FMUL.FTZ R7, R2, R4 ;  /* 0x0000000402077220 */ /* 0x000fe20000410000 */
[----:B------:R-:W-:Y:S01]  /*a490*/  SHF.L.U32 R4, R48, 0x10, RZ ;  /* 0x0000001030047819 */ /* 0x000fe200000006ff */
[-C--:B------:R-:W-:Y:S01]  /*a4a0*/  FFMA.FTZ R14, R2, R13.reuse, -R8 ;  /* 0x0000000d020e7223 */ /* 0x080fe20000010808 */
[----:B------:R-:W-:Y:S01]  /*a4b0*/  SHF.L.U32 R2, R24, 0x10, RZ ;  /* 0x0000001018027819 */ /* 0x000fe200000006ff */
[----:B------:R-:W-:Y:S01]  /*a4c0*/  FFMA.FTZ R9, R5, R13, R7 ;  /* 0x0000000d05097223 */ /* 0x000fe20000010007 */
[----:B------:R-:W-:Y:S01]  /*a4d0*/  LOP3.LUT R3, R48, 0xffff0000, RZ, 0xc0, !PT ;  /* 0xffff000030037812 */ /* 0x000fe200078ec0ff */
[----:B------:R-:W-:-:S02]  /*a4e0*/  FMUL.FTZ R7, R0, R6 ;  /* 0x0000000600077220 */ /* 0x000fc40000410000 */
[-C--:B------:R-:W-:Y:S02]  /*a4f0*/  FMUL.FTZ R8, R2, R11.reuse ;  /* 0x0000000b02087220 */ /* 0x080fe40000410000 */
[C---:B------:R-:W-:Y:S02]  /*a500*/  FMUL.FTZ R5, R4.reuse, R11 ;  /* 0x0000000b04057220 */ /* 0x040fe40000410000 */
[----:B------:R-:W-:Y:S02]  /*a510*/  FMUL.FTZ R6, R3, R6 ;  /* 0x0000000603067220 */ /* 0x000fe40000410000 */
[----:B------:R-:W-:Y:S01]  /*a520*/  FFMA.FTZ R8, R4, R12, -R8 ;  /* 0x0000000c04087223 */ /* 0x000fe20000010808 */
        /* <DEDUP_REMOVED lines=8> */
.L_x_242:
[----:B------:R-:W-:Y:S05]  /*a5b0*/  BSYNC B0 ;  /* 0x0000000000007941 */ /* 0x000fea0003800000 */
.L_x_241:
        /* <DEDUP_REMOVED lines=41> */
.L_x_244:
[----:B------:R-:W-:Y:S05]  /*a850*/  BSYNC B0 ;  /* 0x0000000000007941 */ /* 0x000fea0003800000 */
.L_x_243:
        /* <DEDUP_REMOVED lines=41> */
.L_x_246:
[----:B------:R-:W-:Y:S05]  /*aaf0*/  BSYNC B0 ;  /* 0x0000000000007941 */ /* 0x000fea0003800000 */
.L_x_245:
        /* <DEDUP_REMOVED lines=41> */
.L_x_248:
[----:B------:R-:W-:Y:S05]  /*ad90*/  BSYNC B0 ;  /* 0x0000000000007941 */ /* 0x000fea0003800000 */
.L_x_247:
        /* <DEDUP_REMOVED lines=41> */
.L_x_250:
[----:B------:R-:W-:Y:S05]  /*b030*/  BSYNC B0 ;  /* 0x0000000000007941 */ /* 0x000fea0003800000 */
.L_x_249:
        /* <DEDUP_REMOVED lines=21> */
[C---:B------:R-:W-:Y:S01]  /*b190*/  FMUL.FTZ R7, R2.reuse, R4 ;  /* 0x0000000402077220 */ /* 0x040fe20000410000 */
        /* <DEDUP_REMOVED lines=17> */
[----:B------:R1:W-:Y:S01]  /*b2b0*/  STS.128 [R202+0x16000], R4 ;  /* 0x01600004ca007388 */ /* 0x0003e20000000c00 */
[----:B------:R-:W-:Y:S05]  /*b2c0*/  BRA `(.L_x_240) ;  /* 0x00002ba000007947 */ /* 0x000fea0003800000 */
.L_x_225:
        /* <DEDUP_REMOVED lines=19> */
[C---:B-12-4-:R-:W-:Y:S01]  /*b400*/  ISETP.GE.AND P0, PT, R100.reuse, c[0x0][0x27c], PT ;  /* 0x00009f0064007a0c */ /* 0x056fe20003f06270 */
[----:B------:R-:W-:Y:S01]  /*b410*/  CS2R R22, SRZ ;  /* 0x0000000000167805 */ /* 0x000fe2000001ff00 */
[----:B------:R-:W-:Y:S01]  /*b420*/  IADD3 R5, R100, 0x20, RZ ;  /* 0x0000002064057810 */ /* 0x000fe20007ffe0ff */
[----:B------:R-:W-:Y:S01]  /*b430*/  CS2R R20, SRZ ;  /* 0x0000000000147805 */ /* 0x000fe2000001ff00 */
[----:B------:R-:W-:Y:S01]  /*b440*/  CS2R R10, SRZ ;  /* 0x00000000000a7805 */ /* 0x000fe2000001ff00 */
[----:B------:R-:W-:Y:S01]  /*b450*/  CS2R R8, SRZ ;  /* 0x0000000000087805 */ /* 0x000fe2000001ff00 */
[----:B------:R-:W-:Y:S01]  /*b460*/  ISETP.GE.AND P2, PT, R5, c[0x0][0x27c], PT ;  /* 0x00009f0005007a0c */ /* 0x000fe20003f46270 */
[----:B------:R-:W-:Y:S01]  /*b470*/  CS2R R26, SRZ ;  /* 0x00000000001a7805 */ /* 0x000fe2000001ff00 */
[----:B------:R-:W-:-:S05]  /*b480*/  CS2R R24, SRZ ;  /* 0x0000000000187805 */ /* 0x000fca000001ff00 */
[C---:B------:R-:W-:Y:S01]  /*b490*/  @!P0 IMAD.SHL.U32 R4, R100.reuse, 0x2, RZ ;  /* 0x0000000264048824 */ /* 0x040fe200078e00ff */
[----:B------:R-:W-:-:S04]  /*b4a0*/  @!P0 SHF.L.U64.HI R0, R100, 0x1, R101 ;  /* 0x0000000164008819 */ /* 0x000fc80000010265 */
[-C--:B------:R-:W-:Y:S02]  /*b4b0*/  @!P0 IADD3 R32, P1, R28, R4.reuse, RZ ;  /* 0x000000041c208210 */ /* 0x080fe40007f3e0ff */
[----:B------:R-:W-:Y:S02]  /*b4c0*/  @!P0 IADD3 R30, P3, R2, R4, RZ ;  /* 0x00000004021e8210 */ /* 0x000fe40007f7e0ff */
[----:B------:R-:W-:Y:S01]  /*b4d0*/  IADD3 R4, R100, 0x40, RZ ;  /* 0x0000004064047810 */ /* 0x000fe20007ffe0ff */
[----:B------:R-:W-:Y:S01]  /*b4e0*/  @!P0 IMAD.X R33, R29, 0x1, R0, P1 ;  /* 0x000000011d218824 */ /* 0x000fe200008e0600 */
[----:B------:R-:W-:Y:S02]  /*b4f0*/  @!P0 IADD3.X R31, R3, R0, RZ, P3, !PT ;  /* 0x00000000031f8210 */ /* 0x000fe40001ffe4ff */
[----:B------:R-:W-:Y:S01]  /*b500*/  ISETP.GE.AND P1, PT, R4, c[0x0][0x27c], PT ;  /* 0x00009f0004007a0c */ /* 0x000fe20003f26270 */
[----:B------:R-:W-:-:S04]  /*b510*/  @!P2 IMAD.SHL.U32 R4, R215, 0x8, RZ ;  /* 0x00000008d704a824 */ /* 0x000fc800078e00ff */
[----:B------:R-:W-:-:S04]  /*b520*/  @!P2 IMAD.WIDE R12, R4, 0x2, R28 ;  /* 0x00000002040ca825 */ /* 0x000fc800078e021c */
[----:B------:R-:W-:Y:S01]  /*b530*/  @!P2 IMAD.WIDE R6, R4, 0x2, R2 ;  /* 0x000000020406a825 */ /* 0x000fe200078e0202 */
[----:B------:R1:W5:Y:S03]  /*b540*/  @!P2 LD.E.128 R20, [R12.64] ;  /* 0x0000000a0c14a980 */ /* 0x000366000c101d00 */
[----:B------:R-:W-:Y:S01]  /*b550*/  @!P1 SHF.L.U32 R0, R214, 0x3, RZ ;  /* 0x00000003d6009819 */ /* 0x000fe200000006ff */
[----:B------:R2:W5:Y:S04]  /*b560*/  @!P2 LD.E.128 R8, [R6.64] ;  /* 0x0000000a0608a980 */ /* 0x000568000c101d00 */
[C---:B------:R-:W-:Y:S01]  /*b570*/  @!P1 IMAD.WIDE R4, R0.reuse, 0x2, R28 ;  /* 0x0000000200049825 */ /* 0x040fe200078e021c */
[----:B------:R-:W-:Y:S01]  /*b580*/  CS2R R14, SRZ ;  /* 0x00000000000e7805 */ /* 0x000fe2000001ff00 */
[----:B------:R-:W-:Y:S01]  /*b590*/  CS2R R18, SRZ ;  /* 0x0000000000127805 */ /* 0x000fe2000001ff00 */
[----:B------:R-:W-:Y:S01]  /*b5a0*/  CS2R R16, SRZ ;  /* 0x0000000000107805 */ /* 0x000fe2000001ff00 */
[----:B------:R-:W-:Y:S01]  /*b5b0*/  @!P1 IMAD.WIDE R2, R0, 0x2, R2 ;  /* 0x0000000200029825 */ /* 0x000fe200078e0202 */
[----:B------:R3:W5:Y:S04]  /*b5c0*/  @!P1 LD.E.128 R24, [R4.64] ;  /* 0x0000000a04189980 */ /* 0x000768000c101d00 */
[----:B------:R4:W5:Y:S01]  /*b5d0*/  @!P0 LD.E.128 R16, [R32.64] ;  /* 0x0000000a20108980 */ /* 0x000962000c101d00 */
[----:B-1----:R-:W-:Y:S01]  /*b5e0*/  CS2R R12, SRZ ;  /* 0x00000000000c7805 */ /* 0x002fe2000001ff00 */
[----:B--2---:R-:W-:-:S05]  /*b5f0*/  CS2R R6, SRZ ;  /* 0x0000000000067805 */ /* 0x004fca000001ff00 */
[----:B------:R4:W5:Y:S01]  /*b600*/  @!P1 LD.E.128 R12, [R2.64] ;  /* 0x0000000a020c9980 */ /* 0x000962000c101d00 */
[----:B---3--:R-:W-:-:S06]  /*b610*/  CS2R R4, SRZ ;  /* 0x0000000000047805 */ /* 0x008fcc000001ff00 */
[----:B------:R4:W5:Y:S02]  /*b620*/  @!P0 LD.E.128 R4, [R30.64] ;  /* 0x0000000a1e048980 */ /* 0x000964000c101d00 */
.L_x_252:
[----:B-12-4-:R-:W-:Y:S05]  /*b630*/  BSYNC B0 ;  /* 0x0000000000007941 */ /* 0x016fea0003800000 */
.L_x_251:
[--C-:B-----5:R-:W-:Y:S01]  /*b640*/  IMAD.MOV.U32 R42, RZ, RZ, R23.reuse ;  /* 0x000000ffff2a7224 */ /* 0x120fe200078e0017 */
[----:B------:R-:W-:Y:S01]  /*b650*/  SHF.R.U32.HI R0, RZ, 0x10, R23 ;  /* 0x00000010ff007819 */ /* 0x000fe20000011617 */
[----:B------:R-:W-:Y:S01]  /*b660*/  IMAD.MOV.U32 R54, RZ, RZ, R16 ;  /* 0x000000ffff367224 */ /* 0x000fe200078e0010 */
[--C-:B------:R-:W-:Y:S01]  /*b670*/  SHF.R.U64 R52, R16, 0x10, R17.reuse ;  /* 0x0000001010347819 */ /* 0x100fe20000001211 */
[--C-:B------:R-:W-:Y:S01]  /*b680*/  IMAD.MOV.U32 R53, RZ, RZ, R17.reuse ;  /* 0x000000ffff357224 */ /* 0x100fe200078e0011 */
[----:B------:R-:W-:Y:S01]  /*b690*/  PRMT R42, R42, 0x5410, R0 ;  /* 0x000054102a2a7816 */ /* 0x000fe20000000000 */
[----:B------:R-:W-:Y:S01]  /*b6a0*/  IMAD R0, R237, -0x80, R34 ;  /* 0xffffff80ed007824 */ /* 0x000fe200078e0222 */
[----:B------:R-:W-:Y:S01]  /*b6b0*/  PRMT R52, R54, 0x5410, R52 ;  /* 0x0000541036347816 */ /* 0x000fe20000000034 */
[----:B------:R-:W-:Y:S01]  /*b6c0*/  IMAD.MOV.U32 R51, RZ, RZ, R18 ;  /* 0x000000ffff337224 */ /* 0x000fe200078e0012 */
[----:B------:R-:W-:Y:S01]  /*b6d0*/  SHF.R.U32.HI R48, RZ, 0x10, R17 ;  /* 0x00000010ff307819 */ /* 0x000fe20000011611 */
[----:B------:R-:W-:Y:S01]  /*b6e0*/  IMAD.MOV.U32 R50, RZ, RZ, R19 ;  /* 0x000000ffff327224 */ /* 0x000fe200078e0013 */
[----:B------:R-:W-:Y:S01]  /*b6f0*/  IMNMX R54, R0, 0x80, PT ;  /* 0x0000008000367817 */ /* 0x000fe20003800200 */
[----:B------:R-:W-:Y:S01]  /*b700*/  IMAD.MOV.U32 R46, RZ, RZ, R21 ;  /* 0x000000ffff2e7224 */ /* 0x000fe200078e0015 */
[--C-:B------:R-:W-:Y:S01]  /*b710*/  SHF.R.U64 R49, R18, 0x10, R19.reuse ;  /* 0x0000001012317819 */ /* 0x100fe20000001213 */
[----:B------:R-:W-:Y:S01]  /*b720*/  IMAD.MOV.U32 R43, RZ, RZ, R22 ;  /* 0x000000ffff2b7224 */ /* 0x000fe200078e0016 */
[----:B------:R-:W-:Y:S01]  /*b730*/  ISETP.GE.AND P0, PT, R209, R54, PT ;  /* 0x00000036d100720c */ /* 0x000fe20003f06270 */
[----:B------:R-:W-:Y:S01]  /*b740*/  IMAD.MOV.U32 R38, RZ, RZ, R24 ;  /* 0x000000ffff267224 */ /* 0x000fe200078e0018 */
[----:B------:R-:W-:Y:S01]  /*b750*/  SHF.R.U32.HI R44, RZ, 0x10, R19 ;  /* 0x00000010ff2c7819 */ /* 0x000fe20000011613 */
[----:B------:R-:W-:Y:S01]  /*b760*/  IMAD.MOV.U32 R39, RZ, RZ, R25 ;  /* 0x000000ffff277224 */ /* 0x000fe200078e0019 */
[----:B------:R-:W-:Y:S01]  /*b770*/  SHF.R.U64 R45, R20, 0x10, R21 ;  /* 0x00000010142d7819 */ /* 0x000fe20000001215 */
        /* <DEDUP_REMOVED lines=13> */
[--C-:B------:R-:W-:Y:S01]  /*b850*/  SHF.R.U64 R29, R4, 0x10, R5.reuse ;  /* 0x00000010041d7819 */ /* 0x100fe20000001205 */
[----:B------:R-:W-:Y:S01]  /*b860*/  IMAD.MOV.U32 R31, RZ, RZ, R4 ;  /* 0x000000ffff1f7224 */ /* 0x000fe200078e0004 */
[----:B------:R-:W-:Y:S01]  /*b870*/  SHF.R.U32.HI R24, RZ, 0x10, R5 ;  /* 0x00000010ff187819 */ /* 0x000fe20000011605 */
[--C-:B------:R-:W-:Y:S01]  /*b880*/  IMAD.MOV.U32 R26, RZ, RZ, R7.reuse ;  /* 0x000000ffff1a7224 */ /* 0x100fe200078e0007 */
        /* <DEDUP_REMOVED lines=45> */
[----:B------:R-:W2:Y:S01]  /*bb60*/  LDL R59, [R1+0x24] ;  /* 0x00002400013b7983 */ /* 0x000ea20000100800 */
[----:B------:R-:W-:-:S04]  /*bb70*/  MOV R0, c[0x0][0x27c] ;  /* 0x00009f0000007a02 */ /* 0x000fc80000000f00 */
[----:B------:R-:W-:-:S04]  /*bb80*/  LEA.HI R0, R0, R235, RZ, 0x1d ;  /* 0x000000eb00007211 */ /* 0x000fc800078fe8ff */
[----:B------:R-:W-:Y:S01]  /*bb90*/  SHF.R.S32.HI R3, RZ, 0x1f, R0 ;  /* 0x0000001fff037819 */ /* 0x000fe20000011400 */
[----:B------:R-:W-:-:S03]  /*bba0*/  IMAD.SHL.U32 R2, R0, 0x8, RZ ;  /* 0x0000000800027824 */ /* 0x000fc600078e00ff */
[----:B------:R-:W-:Y:S02]  /*bbb0*/  LEA.HI R0, R3, R0, RZ, 0x3 ;  /* 0x0000000003007211 */ /* 0x000fe400078f18ff */
[----:B------:R-:W-:Y:S02]  /*bbc0*/  LOP3.LUT R2, R216, 0x38, R2, 0xf8, !PT ;  /* 0x00000038d8027812 */ /* 0x000fe400078ef802 */
[----:B------:R-:W-:Y:S02]  /*bbd0*/  SHF.L.U32 R0, R0, 0xa, RZ ;  /* 0x0000000a00007819 */ /* 0x000fe400000006ff */
[----:B------:R-:W-:Y:S02]  /*bbe0*/  LOP3.LUT R2, R2, R218, RZ, 0x3c, !PT ;  /* 0x000000da02027212 */ /* 0x000fe400078e3cff */
[----:B------:R-:W-:-:S04]  /*bbf0*/  LOP3.LUT R0, R0, 0x7fffe000, RZ, 0xc0, !PT ;  /* 0x7fffe00000007812 */ /* 0x000fc800078ec0ff */
[----:B------:R-:W-:Y:S02]  /*bc00*/  IADD3 R0, R2, R0, R219 ;  /* 0x0000000002007210 */ /* 0x000fe40007ffe0db */
[----:B------:R-:W-:-:S03]  /*bc10*/  SHF.L.U32 R2, R31, 0x10, RZ ;  /* 0x000000101f027819 */ /* 0x000fc600000006ff */
[----:B------:R-:W-:Y:S02]  /*bc20*/  IMAD.SHL.U32 R23, R0, 0x2, RZ ;  /* 0x0000000200177824 */ /* 0x000fe400078e00ff */
[----:B------:R-:W-:-:S03]  /*bc30*/  IMAD.U32 R0, R52, 0x10000, RZ ;  /* 0x0001000034007824 */ /* 0x000fc600078e00ff */
[----:B------:R-:W1:Y:S02]  /*bc40*/  LDS.128 R4, [R23+0xc100] ;  /* 0x00c1000017047984 */ /* 0x000e640000000c00 */
[----:B-1----:R-:W-:Y:S02]  /*bc50*/  SHF.L.U32 R3, R4, 0x10, RZ ;  /* 0x0000001004037819 */ /* 0x002fe400000006ff */
[----:B------:R-:W-:Y:S02]  /*bc60*/  LOP3.LUT R18, R5, 0xffff0000, RZ, 0xc0, !PT ;  /* 0xffff000005127812 */ /* 0x000fe400078ec0ff */
[----:B------:R-:W-:Y:S01]  /*bc70*/  LOP3.LUT R17, R7, 0xffff0000, RZ, 0xc0, !PT ;  /* 0xffff000007117812 */ /* 0x000fe200078ec0ff */
[----:B------:R-:W-:Y:S01]  /*bc80*/  FMUL.FTZ R20, R3, R2 ;  /* 0x0000000203147220 */ /* 0x000fe20000410000 */
[----:B--2---:R-:W1:Y:S02]  /*bc90*/  LDS.128 R8, [R59] ;  /* 0x000000003b087984 */ /* 0x004e640000000c00 */
[C---:B-1----:R-:W-:Y:S01]  /*bca0*/  SHF.L.U32 R12, R8.reuse, 0x10, RZ ;  /* 0x00000010080c7819 */ /* 0x042fe200000006ff */
[----:B------:R-:W-:Y:S01]  /*bcb0*/  IMAD.U32 R14, R9, 0x10000, RZ ;  /* 0x00010000090e7824 */ /* 0x000fe200078e00ff */
[----:B------:R-:W-:Y:S01]  /*bcc0*/  LOP3.LUT R13, R8, 0xffff0000, RZ, 0xc0, !PT ;  /* 0xffff0000080d7812 */ /* 0x000fe200078ec0ff */
[----:B------:R-:W-:Y:S01]  /*bcd0*/  IMAD.U32 R19, R11, 0x10000, RZ ;  /* 0x000100000b137824 */ /* 0x000fe200078e00ff */
[----:B------:R-:W-:Y:S01]  /*bce0*/  LOP3.LUT R8, R4, 0xffff0000, RZ, 0xc0, !PT ;  /* 0xffff000004087812 */ /* 0x000fe200078ec0ff */
[----:B------:R-:W-:Y:S01]  /*bcf0*/  FFMA.FTZ R29, R12, R0, -R20 ;  /* 0x000000000c1d7223 */ /* 0x000fe20000010814 */
[----:B------:R-:W-:Y:S01]  /*bd00*/  LOP3.LUT R22, R9, 0xffff0000, RZ, 0xc0, !PT ;  /* 0xffff000009167812 */ /* 0x000fe200078ec0ff */
[----:B------:R-:W-:Y:S01]  /*bd10*/  IMAD.U32 R9, R5, 0x10000, RZ ;  /* 0x0001000005097824 */ /* 0x000fe200078e00ff */
[----:B------:R-:W-:-:S02]  /*bd20*/  LOP3.LUT R4, R31, 0xffff0000, RZ, 0xc0, !PT ;  /* 0xffff00001f047812 */ /* 0x000fc400078ec0ff */
[----:B------:R-:W-:Y:S02]  /*bd30*/  LOP3.LUT R21, R11, 0xffff0000, RZ, 0xc0, !PT ;  /* 0xffff00000b157812 */ /* 0x000fe400078ec0ff */
[C---:B------:R-:W-:Y:S02]  /*bd40*/  SHF.L.U32 R5, R6.reuse, 0x10, RZ ;  /* 0x0000001006057819 */ /* 0x040fe400000006ff */
[----:B------:R-:W-:Y:S01]  /*bd50*/  LOP3.LUT R11, R6, 0xffff0000, RZ, 0xc0, !PT ;  /* 0xffff0000060b7812 */ /* 0x000fe200078ec0ff */
[----:B------:R-:W-:Y:S01]  /*bd60*/  FMUL.FTZ R6, R3, R0 ;  /* 0x0000000003067220 */ /* 0x000fe20000410000 */
[C---:B------:R-:W-:Y:S02]  /*bd70*/  SHF.L.U32 R15, R10.reuse, 0x10, RZ ;  /* 0x000000100a0f7819 */ /* 0x040fe400000006ff */
[----:B------:R-:W-:Y:S01]  /*bd80*/  LOP3.LUT R16, R10, 0xffff0000, RZ, 0xc0, !PT ;  /* 0xffff00000a107812 */ /* 0x000fe200078ec0ff */
[----:B------:R-:W-:Y:S01]  /*bd90*/  IMAD.U32 R10, R7, 0x10000, RZ ;  /* 0x00010000070a7824 */ /* 0x000fe200078e00ff */
[----:B------:R-:W-:Y:S01]  /*bda0*/  LOP3.LUT R3, R52, 0xffff0000, RZ, 0xc0, !PT ;  /* 0xffff000034037812 */ /* 0x000fe200078ec0ff */
[----:B------:R-:W-:Y:S01]  /*bdb0*/  FMUL.FTZ R7, R8, R4 ;  /* 0x0000000408077220 */ /* 0x000fe20000410000 */
[----:B------:R-:W-:Y:S01]  /*bdc0*/  SHF.L.U32 R0, R32, 0x10, RZ ;  /* 0x0000001020007819 */ /* 0x000fe200000006ff */
[----:B------:R-:W-:Y:S01]  /*bdd0*/  FFMA.FTZ R28, R12, R2, R6 ;  /* 0x000000020c1c7223 */ /* 0x000fe20000010006 */
[----:B------:R-:W-:Y:S01]  /*bde0*/  SHF.L.U32 R6, R30, 0x10, RZ ;  /* 0x000000101e067819 */ /* 0x000fe200000006ff */
[----:B------:R-:W-:-:S02]  /*bdf0*/  FFMA.FTZ R27, R13, R3, -R7 ;  /* 0x000000030d1b7223 */ /* 0x000fc40000010807 */
[----:B------:R-:W-:Y:S02]  /*be00*/  IMAD.U32 R2, R48, 0x10000, RZ ;  /* 0x0001000030027824 */ /* 0x000fe400078e00ff */
[C---:B------:R-:W-:Y:S02]  /*be10*/  FMUL.FTZ R7, R9.reuse, R0 ;  /* 0x0000000009077220 */ /* 0x040fe40000410000 */
[----:B------:R-:W-:Y:S02]  /*be20*/  FMUL.FTZ R8, R8, R3 ;  /* 0x0000000308087220 */ /* 0x000fe40000410000 */
[-C--:B------:R-:W-:Y:S02]  /*be30*/  FMUL.FTZ R3, R9, R2.reuse ;  /* 0x0000000209037220 */ /* 0x080fe40000410000 */
[----:B------:R-:W-:Y:S02]  /*be40*/  FFMA.FTZ R25, R14, R2, -R7 ;  /* 0x000000020e197223 */ /* 0x000fe40000010807 */
[----:B------:R-:W-:-:S02]  /*be50*/  IMAD.U32 R2, R49, 0x10000, RZ ;  /* 0x0001000031027824 */ /* 0x000fc400078e00ff */
[----:B------:R-:W-:Y:S02]  /*be60*/  FFMA.FTZ R26, R13, R4, R8 ;  /* 0x000000040d1a7223 */ /* 0x000fe40000010008 */
[----:B------:R-:W-:Y:S01]  /*be70*/  FFMA.FTZ R24, R14, R0, R3 ;  /* 0x000000000e187223 */ /* 0x000fe20000010003 */
[----:B------:R-:W-:Y:S01]  /*be80*/  LOP3.LUT R3, R49, 0xffff0000, RZ, 0xc0, !PT ;  /* 0xffff000031037812 */ /* 0x000fe200078ec0ff */
[C---:B------:R-:W-:Y:S01]  /*be90*/  FMUL.FTZ R4, R5.reuse, R6 ;  /* 0x0000000605047220 */ /* 0x040fe20000410000 */
[----:B------:R-:W-:Y:S01]  /*bea0*/  LOP3.LUT R0, R30, 0xffff0000, RZ, 0xc0, !PT ;  /* 0xffff00001e007812 */ /* 0x000fe200078ec0ff */
[-C--:B------:R-:W-:Y:S01]  /*beb0*/  FMUL.FTZ R9, R5, R2.reuse ;  /* 0x0000000205097220 */ /* 0x080fe20000410000 */
[----:B------:R-:W-:Y:S01]  /*bec0*/  SHF.L.U32 R5, R33, 0x10, RZ ;  /* 0x0000001021057819 */ /* 0x000fe200000006ff */
[----:B------:R-:W-:Y:S01]  /*bed0*/  FFMA.FTZ R20, R15, R2, -R4 ;  /* 0x000000020f147223 */ /* 0x000fe20000010804 */
[----:B------:R-:W-:Y:S01]  /*bee0*/  SHF.L.U32 R2, R44, 0x10, RZ ;  /* 0x000000102c027819 */ /* 0x000fe200000006ff */
[----:B------:R-:W-:-:S02]  /*bef0*/  FMUL.FTZ R7, R11, R3 ;  /* 0x000000030b077220 */ /* 0x000fc40000410000 */
[----:B------:R-:W-:Y:S02]  /*bf00*/  FMUL.FTZ R4, R10, R5 ;  /* 0x000000050a047220 */ /* 0x000fe40000410000 */
[----:B------:R-:W-:Y:S02]  /*bf10*/  FMUL.FTZ R8, R11, R0 ;  /* 0x000000000b087220 */ /* 0x000fe40000410000 */
[----:B------:R-:W-:Y:S02]  /*bf20*/  FFMA.FTZ R15, R15, R6, R9 ;  /* 0x000000060f0f7223 */ /* 0x000fe40000010009 */
[----:B------:R-:W-:Y:S01]  /*bf30*/  FFMA.FTZ R11, R16, R0, R7 ;  /* 0x00000000100b7223 */ /* 0x000fe20000010007 */
[----:B------:R-:W-:Y:S01]  /*bf40*/  LOP3.LUT R0, R33, 0xffff0000, RZ, 0xc0, !PT ;  /* 0xffff000021007812 */ /* 0x000fe200078ec0ff */
[-C--:B------:R-:W-:Y:S02]  /*bf50*/  FMUL.FTZ R6, R10, R2.reuse ;  /* 0x000000020a067220 */ /* 0x080fe40000410000 */
[C---:B------:R-:W-:Y:S01]  /*bf60*/  FFMA.FTZ R13, R19.reuse, R2, -R4 ;  /* 0x00000002130d7223 */ /* 0x040fe20000010804 */
[----:B------:R-:W-:Y:S01]  /*bf70*/  LOP3.LUT R2, R32, 0xffff0000, RZ, 0xc0, !PT ;  /* 0xffff000020027812 */ /* 0x000fe200078ec0ff */
[----:B------:R-:W-:Y:S01]  /*bf80*/  FFMA.FTZ R14, R16, R3, -R8 ;  /* 0x00000003100e7223 */ /* 0x000fe20000010808 */
[----:B------:R-:W-:Y:S01]  /*bf90*/  LOP3.LUT R4, R48, 0xffff0000, RZ, 0xc0, !PT ;  /* 0xffff000030047812 */ /* 0x000fe200078ec0ff */
[----:B------:R-:W-:Y:S01]  /*bfa0*/  FFMA.FTZ R12, R19, R5, R6 ;  /* 0x00000005130c7223 */ /* 0x000fe20000010006 */
[----:B------:R-:W-:Y:S01]  /*bfb0*/  LOP3.LUT R3, R44, 0xffff0000, RZ, 0xc0, !PT ;  /* 0xffff00002c037812 */ /* 0x000fe200078ec0ff */
[----:B------:R-:W-:Y:S01]  /*bfc0*/  FMUL.FTZ R8, R18, R2 ;  /* 0x0000000212087220 */ /* 0x000fe20000410000 */
[----:B------:R-:W-:Y:S01]  /*bfd0*/  F2FP.BF16.PACK_AB R10, R14, R20 ;  /* 0x000000140e0a723e */ /* 0x000fe200000010ff */
[----:B------:R-:W-:-:S02]  /*bfe0*/  FMUL.FTZ R6, R17, R0 ;  /* 0x0000000011067220 */ /* 0x000fc40000410000 */
[-C--:B------:R-:W-:Y:S02]  /*bff0*/  FMUL.FTZ R7, R18, R4.reuse ;  /* 0x0000000412077220 */ /* 0x080fe40000410000 */
[----:B------:R-:W-:Y:S02]  /*c000*/  FMUL.FTZ R5, R17, R3 ;  /* 0x0000000311057220 */ /* 0x000fe40000410000 */
[C---:B------:R-:W-:Y:S01]  /*c010*/  FFMA.FTZ R9, R22.reuse, R4, -R8 ;  /* 0x0000000416097223 */ /* 0x040fe20000010808 */
[----:B------:R-:W-:Y:S01]  /*c020*/  F2FP.BF16.PACK_AB R8, R27, R29 ;  /* 0x0000001d1b08723e */ /* 0x000fe200000010ff */
[----:B------:R-:W-:Y:S01]  /*c030*/  FFMA.FTZ R3, R21, R3, -R6 ;  /* 0x0000000315037223 */ /* 0x000fe20000010806 */
[----:B------:R-:W-:Y:S01]  /*c040*/  F2FP.BF16.PACK_AB R6, R11, R15 ;  /* 0x0000000f0b06723e */ /* 0x000fe200000010ff */
[----:B------:R-:W-:Y:S01]  /*c050*/  FFMA.FTZ R2, R22, R2, R7 ;  /* 0x0000000216027223 */ /* 0x000fe20000010007 */
[----:B------:R-:W-:Y:S01]  /*c060*/  F2FP.BF16.PACK_AB R9, R9, R25 ;  /* 0x000000190909723e */ /* 0x000fe200000010ff */
[----:B------:R-:W-:Y:S01]  /*c070*/  FFMA.FTZ R0, R21, R0, R5 ;  /* 0x0000000015007223 */ /* 0x000fe20000010005 */
[----:B------:R-:W-:-:S02]  /*c080*/  F2FP.BF16.PACK_AB R11, R3, R13 ;  /* 0x0000000d030b723e */ /* 0x000fc400000010ff */
[----:B------:R-:W-:Y:S02]  /*c090*/  F2FP.BF16.PACK_AB R4, R26, R28 ;  /* 0x0000001c1a04723e */ /* 0x000fe400000010ff */
[----:B------:R-:W-:Y:S01]  /*c0a0*/  F2FP.BF16.PACK_AB R5, R2, R24 ;  /* 0x000000180205723e */ /* 0x000fe200000010ff */
[----:B------:R1:W-:Y:S01]  /*c0b0*/  STS.128 [R59], R8 ;  /* 0x000000083b007388 */ /* 0x0003e20000000c00 */
[----:B------:R-:W-:-:S05]  /*c0c0*/  F2FP.BF16.PACK_AB R7, R0, R12 ;  /* 0x0000000c0007723e */ /* 0x000fca00000010ff */
[----:B------:R1:W-:Y:S02]  /*c0d0*/  STS.128 [R23+0xc100], R4 ;  /* 0x00c1000417007388 */ /* 0x0003e40000000c00 */
.L_x_256:
[----:B------:R-:W-:Y:S05]  /*c0e0*/  BSYNC B0 ;  /* 0x0000000000007941 */ /* 0x000fea0003800000 */
.L_x_255:
[----:B------:R-:W-:Y:S01]  /*c0f0*/  IADD3 R0, R100, 0x20, RZ ;  /* 0x0000002064007810 */ /* 0x000fe20007ffe0ff */
[----:B------:R-:W-:Y:S03]  /*c100*/  BSSY B0, `(.L_x_257) ;  /* 0x000005b000007945 */ /* 0x000fe60003800000 */
[----:B------:R-:W-:-:S13]  /*c110*/  ISETP.GE.AND P0, PT, R0, c[0x0][0x27c], PT ;  /* 0x00009f0000007a0c */ /* 0x000fda0003f06270 */
[----:B------:R-:W-:Y:S05]  /*c120*/  @P0 BRA `(.L_x_258) ;  /* 0x0000058000000947 */ /* 0x000fea0003800000 */
[----:B-1----:R-:W2:Y:S01]  /*c130*/  LDL R59, [R1+0x20] ;  /* 0x00002000013b7983 */ /* 0x002ea20000100800 */
        /* <DEDUP_REMOVED lines=50> */
[----:B------:R-:W-:Y:S01]  /*c460*/  FMUL.FTZ R4, R5, R6 ;  /* 0x0000000605047220 */ /* 0x000fe20000410000 */
        /* <DEDUP_REMOVED lines=36> */
.L_x_258:
[----:B------:R-:W-:Y:S05]  /*c6b0*/  BSYNC B0 ;  /* 0x0000000000007941 */ /* 0x000fea0003800000 */
.L_x_257:
[----:B------:R-:W-:-:S04]  /*c6c0*/  IADD3 R0, R100, 0x40, RZ ;  /* 0x0000004064007810 */ /* 0x000fc80007ffe0ff */
        /* <DEDUP_REMOVED lines=66> */
[----:B------:R-:W-:Y:S01]  /*caf0*/  FFMA.FTZ R13, R19, R2, -R4 ;  /* 0x00000002130d7223 */ /* 0x000fe20000010804 */
        /* <DEDUP_REMOVED lines=23> */
.L_x_254:
[----:B------:R-:W-:Y:S05]  /*cc70*/  BSYNC B1 ;  /* 0x0000000000017941 */ /* 0x000fea0003800000 */
.L_x_253:
[----:B------:R-:W-:-:S04]  /*cc80*/  IADD3 R0, R209, 0x40, RZ ;  /* 0x00000040d1007810 */ /* 0x000fc80007ffe0ff */
[----:B------:R-:W-:-:S13]  /*cc90*/  ISETP.GE.AND P0, PT, R0, R54, PT ;  /* 0x000000360000720c */ /* 0x000fda0003f06270 */
[----:B------:R-:W-:Y:S05]  /*cca0*/  @P0 BRA `(.L_x_240) ;  /* 0x000011c000000947 */ /* 0x000fea0003800000 */
[----:B-1----:R1:W5:Y:S01]  /*ccb0*/  LDL R59, [R1+0x10] ;  /* 0x00001000013b7983 */ /* 0x0023620000100800 */
[----:B------:R-:W-:Y:S01]  /*ccc0*/  ISETP.GE.AND P0, PT, R100, c[0x0][0x27c], PT ;  /* 0x00009f0064007a0c */ /* 0x000fe20003f06270 */
[----:B------:R-:W-:Y:S01]  /*ccd0*/  BSSY B0, `(.L_x_259) ;  /* 0x0000061000007945 */ /* 0x000fe20003800000 */
[C---:B------:R-:W-:Y:S02]  /*cce0*/  IADD3 R60, R209.reuse, 0x40, RZ ;  /* 0x00000040d13c7810 */ /* 0x040fe40007ffe0ff */
[----:B------:R-:W-:-:S03]  /*ccf0*/  IADD3 R61, R209, 0x40, RZ ;  /* 0x00000040d13d7810 */ /* 0x000fc60007ffe0ff */
[----:B------:R-:W-:Y:S02]  /*cd00*/  IMAD.SHL.U32 R60, R60, 0x40, RZ ;  /* 0x000000403c3c7824 */ /* 0x000fe400078e00ff */
[----:B------:R-:W-:-:S03]  /*cd10*/  IMAD.SHL.U32 R61, R61, 0x40, RZ ;  /* 0x000000403d3d7824 */ /* 0x000fc600078e00ff */
[----:B------:R-:W-:Y:S02]  /*cd20*/  LOP3.LUT R60, R60, 0x1c0, RZ, 0xc0, !PT ;  /* 0x000001c03c3c7812 */ /* 0x000fe400078ec0ff */
[----:B------:R-:W-:Y:S02]  /*cd30*/  LOP3.LUT R61, R61, 0x1c0, RZ, 0xc0, !PT ;  /* 0x000001c03d3d7812 */ /* 0x000fe400078ec0ff */
[----:B------:R-:W-:Y:S01]  /*cd40*/  SHF.R.U32.HI R60, RZ, 0x3, R60 ;  /* 0x00000003ff3c7819 */ /* 0x000fe2000001163c */
        /* <DEDUP_REMOVED lines=11> */
[----:B-----5:R-:W-:Y:S02]  /*ce00*/  IADD3 R0, R2, R0, R59 ;  /* 0x0000000002007210 */ /* 0x020fe40007ffe03b */
[----:B------:R-:W-:-:S03]  /*ce10*/  SHF.L.U32 R2, R31, 0x10, RZ ;  /* 0x000000101f027819 */ /* 0x000fc600000006ff */
[----:B------:R-:W-:Y:S02]  /*ce20*/  IMAD.SHL.U32 R23, R0, 0x2, RZ ;  /* 0x0000000200177824 */ /* 0x000fe400078e00ff */
[----:B------:R-:W-:-:S03]  /*ce30*/  IMAD.U32 R0, R52, 0x10000, RZ ;  /* 0x0001000034007824 */ /* 0x000fc600078e00ff */
[----:B------:R-:W3:Y:S02]  /*ce40*/  LDS.128 R4, [R23+0xc100] ;  /* 0x00c1000017047984 */ /* 0x000ee40000000c00 */
[----:B---3--:R-:W-:Y:S02]  /*ce50*/  SHF.L.U32 R3, R4, 0x10, RZ ;  /* 0x0000001004037819 */ /* 0x008fe400000006ff */
[----:B------:R-:W-:Y:S02]  /*ce60*/  LOP3.LUT R18, R5, 0xffff0000, RZ, 0xc0, !PT ;  /* 0xffff000005127812 */ /* 0x000fe400078ec0ff */
[----:B------:R-:W-:Y:S01]  /*ce70*/  LOP3.LUT R17, R7, 0xffff0000, RZ, 0xc0, !PT ;  /* 0xffff000007117812 */ /* 0x000fe200078ec0ff */
[----:B------:R-:W-:Y:S01]  /*ce80*/  FMUL.FTZ R20, R2, R3 ;  /* 0x0000000302147220 */ /* 0x000fe20000410000 */
[----:B--2---:R-:W2:Y:S02]  /*ce90*/  LDS.128 R8, [R62] ;  /* 0x000000003e087984 */ /* 0x004ea40000000c00 */
[C---:B--2---:R-:W-:Y:S01]  /*cea0*/  SHF.L.U32 R12, R8.reuse, 0x10, RZ ;  /* 0x00000010080c7819 */ /* 0x044fe200000006ff */
        /* <DEDUP_REMOVED lines=22> */
[-C--:B------:R-:W-:Y:S02]  /*d010*/  FMUL.FTZ R7, R0, R9.reuse ;  /* 0x0000000900077220 */ /* 0x080fe40000410000 */
[----:B------:R-:W-:Y:S02]  /*d020*/  FMUL.FTZ R8, R3, R8 ;  /* 0x0000000803087220 */ /* 0x000fe40000410000 */
[C---:B------:R-:W-:Y:S02]  /*d030*/  FMUL.FTZ R3, R2.reuse, R9 ;  /* 0x0000000902037220 */ /* 0x040fe40000410000 */
[----:B------:R-:W-:Y:S02]  /*d040*/  FFMA.FTZ R25, R2, R14, -R7 ;  /* 0x0000000e02197223 */ /* 0x000fe40000010807 */
[----:B------:R-:W-:-:S02]  /*d050*/  IMAD.U32 R2, R49, 0x10000, RZ ;  /* 0x0001000031027824 */ /* 0x000fc400078e00ff */
[----:B------:R-:W-:Y:S02]  /*d060*/  FFMA.FTZ R26, R4, R13, R8 ;  /* 0x0000000d041a7223 */ /* 0x000fe40000010008 */
[----:B------:R-:W-:Y:S01]  /*d070*/  FFMA.FTZ R24, R0, R14, R3 ;  /* 0x0000000e00187223 */ /* 0x000fe20000010003 */
[----:B------:R-:W-:Y:S01]  /*d080*/  LOP3.LUT R3, R49, 0xffff0000, RZ, 0xc0, !PT ;  /* 0xffff000031037812 */ /* 0x000fe200078ec0ff */
[-C--:B------:R-:W-:Y:S01]  /*d090*/  FMUL.FTZ R4, R6, R5.reuse ;  /* 0x0000000506047220 */ /* 0x080fe20000410000 */
[----:B------:R-:W-:Y:S01]  /*d0a0*/  LOP3.LUT R0, R30, 0xffff0000, RZ, 0xc0, !PT ;  /* 0xffff00001e007812 */ /* 0x000fe200078ec0ff */
[C---:B------:R-:W-:Y:S01]  /*d0b0*/  FMUL.FTZ R9, R2.reuse, R5 ;  /* 0x0000000502097220 */ /* 0x040fe20000410000 */
        /* <DEDUP_REMOVED lines=9> */
[C---:B------:R-:W-:Y:S02]  /*d150*/  FMUL.FTZ R6, R2.reuse, R10 ;  /* 0x0000000a02067220 */ /* 0x040fe40000410000 */
[-C--:B------:R-:W-:Y:S01]  /*d160*/  FFMA.FTZ R13, R2, R19.reuse, -R4 ;  /* 0x00000013020d7223 */ /* 0x080fe20000010804 */
        /* <DEDUP_REMOVED lines=8> */
[C---:B------:R-:W-:Y:S02]  /*d1f0*/  FMUL.FTZ R7, R4.reuse, R18 ;  /* 0x0000001204077220 */ /* 0x040fe40000410000 */
[----:B------:R-:W-:Y:S02]  /*d200*/  FMUL.FTZ R5, R3, R17 ;  /* 0x0000001103057220 */ /* 0x000fe40000410000 */
[-C--:B------:R-:W-:Y:S01]  /*d210*/  FFMA.FTZ R9, R4, R22.reuse, -R8 ;  /* 0x0000001604097223 */ /* 0x080fe20000010808 */
        /* <DEDUP_REMOVED lines=12> */
.L_x_260:
[----:B------:R-:W-:Y:S05]  /*d2e0*/  BSYNC B0 ;  /* 0x0000000000007941 */ /* 0x000fea0003800000 */
.L_x_259:
[----:B------:R-:W-:Y:S01]  /*d2f0*/  IADD3 R0, R100, 0x20, RZ ;  /* 0x0000002064007810 */ /* 0x000fe20007ffe0ff */
[----:B------:R-:W-:Y:S03]  /*d300*/  BSSY B0, `(.L_x_261) ;  /* 0x000005b000007945 */ /* 0x000fe60003800000 */
[----:B------:R-:W-:-:S13]  /*d310*/  ISETP.GE.AND P0, PT, R0, c[0x0][0x27c], PT ;  /* 0x00009f0000007a0c */ /* 0x000fda0003f06270 */
[----:B------:R-:W-:Y:S05]  /*d320*/  @P0 BRA `(.L_x_262) ;  /* 0x0000058000000947 */ /* 0x000fea0003800000 */
[----:B------:R-:W3:Y:S01]  /*d330*/  LDL R30, [R1+0x1c] ;  /* 0x00001c00011e7983 */ /* 0x000ee20000100800 */
        /* <DEDUP_REMOVED lines=11> */
[----:B--2---:R-:W-:Y:S02]  /*d3f0*/  IMAD.SHL.U32 R23, R0, 0x2, RZ ;  /* 0x0000000200177824 */ /* 0x004fe400078e00ff */
[----:B------:R-:W-:-:S03]  /*d400*/  IMAD.U32 R0, R45, 0x10000, RZ ;  /* 0x000100002d007824 */ /* 0x000fc600078e00ff */
[----:B------:R-:W2:Y:S02]  /*d410*/  LDS.128 R4, [R23+0xc100] ;  /* 0x00c1000017047984 */ /* 0x000ea40000000c00 */
[----:B--2---:R-:W-:Y:S02]  /*d420*/  SHF.L.U32 R3, R4, 0x10, RZ ;  /* 0x0000001004037819 */ /* 0x004fe400000006ff */
[----:B------:R-:W-:Y:S02]  /*d430*/  LOP3.LUT R18, R5, 0xffff0000, RZ, 0xc0, !PT ;  /* 0xffff000005127812 */ /* 0x000fe400078ec0ff */
[----:B------:R-:W-:Y:S01]  /*d440*/  LOP3.LUT R17, R7, 0xffff0000, RZ, 0xc0, !PT ;  /* 0xffff000007117812 */ /* 0x000fe200078ec0ff */
[----:B------:R-:W-:Y:S01]  /*d450*/  FMUL.FTZ R20, R2, R3 ;  /* 0x0000000302147220 */ /* 0x000fe20000410000 */
[----:B---3--:R-:W2:Y:S02]  /*d460*/  LDS.128 R8, [R30] ;  /* 0x000000001e087984 */ /* 0x008ea40000000c00 */
        /* <DEDUP_REMOVED lines=68> */
.L_x_262:
[----:B------:R-:W-:Y:S05]  /*d8b0*/  BSYNC B0 ;  /* 0x0000000000007941 */ /* 0x000fea0003800000 */
.L_x_261:
[----:B------:R-:W-:-:S04]  /*d8c0*/  IADD3 R0, R100, 0x40, RZ ;  /* 0x0000004064007810 */ /* 0x000fc80007ffe0ff */
[----:B------:R-:W-:-:S13]  /*d8d0*/  ISETP.GE.AND P0, PT, R0, c[0x0][0x27c], PT ;  /* 0x00009f0000007a0c */ /* 0x000fda0003f06270 */
[----:B------:R-:W-:Y:S05]  /*d8e0*/  @P0 BRA `(.L_x_240) ;  /* 0x0000058000000947 */ /* 0x000fea0003800000 */
[----:B--2---:R-:W2:Y:S01]  /*d8f0*/  LDL R30, [R1+0x14] ;  /* 0x00001400011e7983 */ /* 0x004ea20000100800 */
        /* <DEDUP_REMOVED lines=87> */
.L_x_240:
[----:B------:R-:W-:Y:S05]  /*de70*/  BSYNC B2 ;  /* 0x0000000000027941 */ /* 0x000fea0003800000 */
.L_x_224:
[----:B------:R-:W-:Y:S01]  /*de80*/  IMAD R0, R57, c[0x0][0x208], RZ ;  /* 0x0000820039007a24 */ /* 0x000fe200078e02ff */
[C---:B------:R-:W-:Y:S01]  /*de90*/  SHF.L.U32 R85, R210.reuse, 0x1, RZ ;  /* 0x00000001d2557819 */ /* 0x040fe200000006ff */
[----:B------:R-:W-:Y:S01]  /*dea0*/  IMAD.WIDE.U32 R2, R195, c[0x0][0x208], RZ ;  /* 0x00008200c3027a25 */ /* 0x000fe200078e00ff */
[----:B------:R-:W-:Y:S01]  /*deb0*/  SHF.L.U64.HI R87, R210, 0x1, R211 ;  /* 0x00000001d2577819 */ /* 0x000fe200000102d3 */
[----:B------:R-:W-:-:S04]  /*dec0*/  DEPBAR.LE SB0, 0x0 ;  /* 0x000080000000791a */ /* 0x000fc80000000000 */
[----:B------:R-:W-:Y:S01]  /*ded0*/  IMAD R0, R195, c[0x0][0x20c], R0 ;  /* 0x00008300c3007a24 */ /* 0x000fe200078e0200 */
[----:B------:R-:W-:Y:S01]  /*dee0*/  BAR.SYNC.DEFER_BLOCKING 0x0 ;  /* 0x0000000000007b1d */ /* 0x000fe20000010000 */
[----:B------:R-:W-:Y:S01]  /*def0*/  IMAD.WIDE.U32 R226, R55, c[0x0][0x210], RZ ;  /* 0x0000840037e27a25 */ /* 0x000fe200078e00ff */
[----:B------:R-:W-:Y:S02]  /*df00*/  SHF.L.U32 R86, R207, 0x1, RZ ;  /* 0x00000001cf567819 */ /* 0x000fe400000006ff */
[----:B------:R-:W-:Y:S01]  /*df10*/  IADD3 R3, R3, R0, RZ ;  /* 0x0000000003037210 */ /* 0x000fe20007ffe0ff */
[----:B------:R-:W-:Y:S01]  /*df20*/  IMAD R0, R58, c[0x0][0x218], RZ ;  /* 0x000086003a007a24 */ /* 0x000fe200078e02ff */
[----:B------:R-:W-:Y:S01]  /*df30*/  SHF.L.U64.HI R88, R207, 0x1, R224 ;  /* 0x00000001cf587819 */ /* 0x000fe200000102e0 */
[----:B------:R-:W-:Y:S01]  /*df40*/  IMAD R225, R55, c[0x0][0x214], R227 ;  /* 0x0000850037e17a24 */ /* 0x000fe200078e02e3 */
[----:B------:R-:W-:Y:S01]  /*df50*/  ISETP.GE.AND P3, PT, R210, c[0x0][0x1d4], PT ;  /* 0x00007500d2007a0c */ /* 0x000fe20003f66270 */
[----:B------:R-:W-:Y:S01]  /*df60*/  IMAD.WIDE.U32 R2, R192, c[0x0][0x218], R2 ;  /* 0x00008600c0027a25 */ /* 0x000fe200078e0002 */
[C---:B------:R-:W-:Y:S01]  /*df70*/  SHF.L.U32 R89, R208.reuse, 0x1, RZ ;  /* 0x00000001d0597819 */ /* 0x040fe200000006ff */
[----:B------:R-:W-:Y:S01]  /*df80*/  BSSY B0, `(.L_x_263) ;  /* 0x000014e000007945 */ /* 0x000fe20003800000 */
[----:B------:R-:W-:Y:S01]  /*df90*/  SHF.L.U64.HI R90, R208, 0x1, R223 ;  /* 0x00000001d05a7819 */ /* 0x000fe200000102df */
[----:B-12---:R-:W-:Y:S01]  /*dfa0*/  IMAD R4, R192, c[0x0][0x21c], R0 ;  /* 0x00008700c0047a24 */ /* 0x006fe200078e0200 */
[----:B------:R-:W-:-:S04]  /*dfb0*/  IADD3 R0, P0, R2, R226, RZ ;  /* 0x000000e202007210 */ /* 0x000fc80007f1e0ff */
[----:B------:R-:W-:Y:S02]  /*dfc0*/  IADD3.X R2, R225, R3, R4, P0, !PT ;  /* 0x00000003e1027210 */ /* 0x000fe400007fe404 */
[----:B------:R-:W-:-:S04]  /*dfd0*/  LEA R3, P0, R0, c[0x0][0x1f8], 0x1 ;  /* 0x00007e0000037a11 */ /* 0x000fc800078008ff */
[----:B------:R-:W-:Y:S01]  /*dfe0*/  LEA.HI.X R4, R0, c[0x0][0x1fc], R2, 0x1, P0 ;  /* 0x00007f0000047a11 */ /* 0x000fe200000f0c02 */
[----:B------:R-:W-:Y:S04]  /*dff0*/  LDSM.16.M88.4 R8, [R175] ;  /* 0x00000000af08783b */ /* 0x000fe80000000200 */
[----:B------:R-:W1:Y:S04]  /*e000*/  SHFL.IDX PT, R0, R3, RZ, 0x181f ;  /* 0x00181fff03007589 */ /* 0x000e6800000e0000 */
[----:B------:R-:W2:Y:S04]  /*e010*/  SHFL.IDX PT, R2, R4, RZ, 0x181f ;  /* 0x00181fff04027589 */ /* 0x000ea800000e0000 */
[----:B------:R-:W3:Y:S04]  /*e020*/  SHFL.IDX PT, R3, R3, 0x1, 0x181f ;  /* 0x00381f0003037f89 */ /* 0x000ee800000e0000 */
[----:B------:R-:W4:Y:S04]  /*e030*/  SHFL.IDX PT, R12, R4, 0x1, 0x181f ;  /* 0x00381f00040c7f89 */ /* 0x000f2800000e0000 */
[----:B------:R-:W4:Y:S04]  /*e040*/  LDSM.16.M88.4 R28, [R168] ;  /* 0x00000000a81c783b */ /* 0x000f280000000200 */
[----:B------:R-:W4:Y:S01]  /*e050*/  LDSM.16.M88.4 R24, [R168+0x800] ;  /* 0x00080000a818783b */ /* 0x000f220000000200 */
[----:B-1----:R-:W-:-:S03]  /*e060*/  IADD3 R22, P0, R0, R85, RZ ;  /* 0x0000005500167210 */ /* 0x002fc60007f1e0ff */
[----:B------:R-:W1:Y:S01]  /*e070*/  LDSM.16.M88.4 R32, [R168+0x1000] ;  /* 0x00100000a820783b */ /* 0x000e620000000200 */
[----:B------:R-:W-:Y:S02]  /*e080*/  IADD3 R16, P1, R0, R89, RZ ;  /* 0x0000005900107210 */ /* 0x000fe40007f3e0ff */
[C---:B--2---:R-:W-:Y:S01]  /*e090*/  IADD3.X R23, R2.reuse, R87, RZ, P0, !PT ;  /* 0x0000005702177210 */ /* 0x044fe200007fe4ff */
[----:B------:R-:W-:Y:S01]  /*e0a0*/  LDSM.16.M88.4 R48, [R168+0x1800] ;  /* 0x00180000a830783b */ /* 0x000fe20000000200 */
[----:B------:R-:W-:Y:S02]  /*e0b0*/  IADD3.X R17, R2, R90, RZ, P1, !PT ;  /* 0x0000005a02117210 */ /* 0x000fe40000ffe4ff */
[----:B---3--:R-:W-:Y:S01]  /*e0c0*/  IADD3 R18, P0, R3, R85, RZ ;  /* 0x0000005503127210 */ /* 0x008fe20007f1e0ff */
[----:B------:R-:W-:Y:S01]  /*e0d0*/  LDSM.16.M88.4 R4, [R176] ;  /* 0x00000000b004783b */ /* 0x000fe20000000200 */
[----:B------:R-:W-:Y:S02]  /*e0e0*/  ISETP.GE.AND P1, PT, R207, c[0x0][0x1d4], PT ;  /* 0x00007500cf007a0c */ /* 0x000fe40003f26270 */
[----:B----4-:R-:W-:Y:S01]  /*e0f0*/  IADD3.X R19, R12, R87, RZ, P0, !PT ;  /* 0x000000570c137210 */ /* 0x010fe200007fe4ff */
[----:B------:R-:W2:Y:S01]  /*e100*/  LDSM.16.M88.4 R52, [R179] ;  /* 0x00000000b334783b */ /* 0x000ea20000000200 */
[----:B------:R-:W-:-:S02]  /*e110*/  IADD3 R14, P0, R3, R86, RZ ;  /* 0x00000056030e7210 */ /* 0x000fc40007f1e0ff */
[----:B------:R-:W-:Y:S01]  /*e120*/  IADD3 R20, P2, R0, R86, RZ ;  /* 0x0000005600147210 */ /* 0x000fe20007f5e0ff */
[----:B------:R-:W3:Y:S01]  /*e130*/  LDSM.16.M88.4 R64, [R190] ;  /* 0x00000000be40783b */ /* 0x000ee20000000200 */
[-C--:B------:R-:W-:Y:S02]  /*e140*/  IADD3.X R15, R12, R88.reuse, RZ, P0, !PT ;  /* 0x000000580c0f7210 */ /* 0x080fe400007fe4ff */
[----:B------:R-:W-:Y:S01]  /*e150*/  ISETP.LT.OR P0, PT, R56, 0x1, P3 ;  /* 0x000000013800780c */ /* 0x000fe20001f01670 */
[----:B------:R-:W4:Y:S01]  /*e160*/  LDSM.16.M88.4 R68, [R189] ;  /* 0x00000000bd44783b */ /* 0x000f220000000200 */
[----:B------:R-:W-:Y:S02]  /*e170*/  IADD3.X R21, R2, R88, RZ, P2, !PT ;  /* 0x0000005802157210 */ /* 0x000fe400017fe4ff */
[----:B------:R-:W-:Y:S01]  /*e180*/  ISETP.GE.AND P2, PT, R208, c[0x0][0x1d4], PT ;  /* 0x00007500d0007a0c */ /* 0x000fe20003f46270 */
[----:B------:R-:W1:Y:S01]  /*e190*/  LDSM.16.M88.4 R72, [R188] ;  /* 0x00000000bc48783b */ /* 0x000e620000000200 */
[C---:B------:R-:W-:Y:S01]  /*e1a0*/  ISETP.LT.OR P3, PT, R56.reuse, 0x21, P3 ;  /* 0x000000213800780c */ /* 0x040fe20001f61670 */
[----:B------:R-:W-:Y:S06]  /*e1b0*/  HMMA.16816.F32.BF16 R44, R8, R28, RZ ;  /* 0x0000001c082c723c */ /* 0x000fec00000418ff */
[----:B------:R-:W-:Y:S01]  /*e1c0*/  @!PT LDS RZ, [RZ] ;  /* 0x00000000fffff984 */ /* 0x000fe20000000800 */
[----:B------:R-:W-:Y:S01]  /*e1d0*/  @!PT LDS RZ, [RZ] ;  /* 0x00000000fffff984 */ /* 0x000fe20000000800 */
[----:B------:R-:W-:Y:S01]  /*e1e0*/  @!PT LDS RZ, [RZ] ;  /* 0x00000000fffff984 */ /* 0x000fe20000000800 */
[----:B------:R1:W-:Y:S01]  /*e1f0*/  LDGSTS.E.BYPASS.LTC128B.128 [R191+0x100], [R22.64], !P0 ;  /* 0x0010000016bf7fae */ /* 0x0003e2000c101d4a */
[----:B------:R-:W-:-:S02]  /*e200*/  ISETP.LT.OR P0, PT, R56, 0x1, P1 ;  /* 0x000000013800780c */ /* 0x000fc40000f01670 */
[C---:B------:R-:W-:Y:S01]  /*e210*/  ISETP.LT.OR P1, PT, R56.reuse, 0x21, P1 ;  /* 0x000000213800780c */ /* 0x040fe20000f21670 */
[C---:B------:R-:W-:Y:S10]  /*e220*/  HMMA.16816.F32.BF16 R36, R8.reuse, R24, RZ ;  /* 0x000000180824723c */ /* 0x040ff400000418ff */
[----:B------:R2:W-:Y:S01]  /*e230*/  LDGSTS.E.BYPASS.LTC128B.128 [R191+0x2100], [R20.64], !P0 ;  /* 0x0210000014bf7fae */ /* 0x0005e2000c101d4a */
[----:B------:R-:W-:Y:S01]  /*e240*/  ISETP.LT.OR P0, PT, R56, 0x1, P2 ;  /* 0x000000013800780c */ /* 0x000fe20001701670 */
[C---:B------:R-:W-:Y:S08]  /*e250*/  HMMA.16816.F32.BF16 R40, R8.reuse, R30, RZ ;  /* 0x0000001e0828723c */ /* 0x040ff000000418ff */
[----:B------:R-:W-:Y:S04]  /*e260*/  HMMA.16816.F32.BF16 R28, R8, R26, RZ ;  /* 0x0000001a081c723c */ /* 0x000fe800000418ff */
[----:B------:R3:W-:Y:S01]  /*e270*/  LDGSTS.E.BYPASS.LTC128B.128 [R191+0x4100], [R16.64], !P0 ;  /* 0x0410000010bf7fae */ /* 0x0007e2000c101d4a */
[----:B------:R-:W-:-:S03]  /*e280*/  IADD3 R2, P0, R3, R89, RZ ;  /* 0x0000005903027210 */ /* 0x000fc60007f1e0ff */
[----:B------:R4:W-:Y:S01]  /*e290*/  LDGSTS.E.BYPASS.LTC128B.128 [R191+0x1100], [R18.64], !P3 ;  /* 0x0110000012bf7fae */ /* 0x0009e2000d901d4a */
[----:B------:R-:W-:Y:S01]  /*e2a0*/  IADD3.X R3, R12, R90, RZ, P0, !PT ;  /* 0x0000005a0c037210 */ /* 0x000fe200007fe4ff */
[C---:B-1----:R-:W-:Y:S01]  /*e2b0*/  HMMA.16816.F32.BF16 R24, R8.reuse, R32, RZ ;  /* 0x000000200818723c */ /* 0x042fe200000418ff */
[----:B------:R-:W-:Y:S01]  /*e2c0*/  ISETP.LT.OR P0, PT, R56, 0x21, P2 ;  /* 0x000000213800780c */ /* 0x000fe20001701670 */
[----:B------:R1:W-:Y:S06]  /*e2d0*/  LDGSTS.E.BYPASS.LTC128B.128 [R191+0x3100], [R14.64], !P1 ;  /* 0x031000000ebf7fae */ /* 0x0003ec000c901d4a */
[----:B--2---:R-:W-:Y:S06]  /*e2e0*/  HMMA.16816.F32.BF16 R20, R8, R34, RZ ;  /* 0x000000220814723c */ /* 0x004fec00000418ff */
[----:B------:R2:W-:Y:S01]  /*e2f0*/  LDGSTS.E.BYPASS.LTC128B.128 [R191+0x5100], [R2.64], !P0 ;  /* 0x0510000002bf7fae */ /* 0x0005e2000c101d4a */
[----:B------:R-:W-:Y:S01]  /*e300*/  ISETP.GT.AND P0, PT, R91, R217, PT ;  /* 0x000000d95b00720c */ /* 0x000fe20003f04270 */
[C---:B------:R-:W-:Y:S02]  /*e310*/  HMMA.16816.F32.BF16 R60, R4.reuse, R52, R44 ;  /* 0x00000034043c723c */ /* 0x040fe4000004182c */
[----:B------:R-:W-:Y:S04]  /*e320*/  LDSM.16.M88.4 R76, [R174] ;  /* 0x00000000ae4c783b */ /* 0x000fe80000000200 */
[----:B------:R-:W-:Y:S02]  /*e330*/  LDSM.16.M88.4 R80, [R174+0x800] ;  /* 0x00080000ae50783b */ /* 0x000fe40000000200 */
[----:B---3-5:R-:W-:Y:S02]  /*e340*/  HMMA.16816.F32.BF16 R56, R4, R64, R36 ;  /* 0x000000400438723c */ /* 0x028fe40000041824 */
[----:B------:R-:W-:Y:S04]  /*e350*/  LDSM.16.M88.4 R36, [R174+0x1000] ;  /* 0x00100000ae24783b */ /* 0x000fe80000000200 */
[----:B-1----:R-:W1:Y:S02]  /*e360*/  LDSM.16.M88.4 R12, [R178] ;  /* 0x00000000b20c783b */ /* 0x002e640000000200 */
[C---:B----4-:R-:W-:Y:S02]  /*e370*/  HMMA.16816.F32.BF16 R16, R8.reuse, R48, RZ ;  /* 0x000000300810723c */ /* 0x050fe400000418ff */
[----:B------:R-:W0:Y:S06]  /*e380*/  LDGDEPBAR ;  /* 0x00000000000079af */ /* 0x000e2c0000000000 */
[----:B------:R-:W-:Y:S08]  /*e390*/  HMMA.16816.F32.BF16 R8, R8, R50, RZ ;  /* 0x000000320808723c */ /* 0x000ff000000418ff */
[C---:B------:R-:W-:Y:S08]  /*e3a0*/  HMMA.16816.F32.BF16 R52, R4.reuse, R54, R40 ;  /* 0x000000360434723c */ /* 0x040ff00000041828 */
[C---:B------:R-:W-:Y:S01]  /*e3b0*/  HMMA.16816.F32.BF16 R48, R4.reuse, R66, R28 ;  /* 0x000000420430723c */ /* 0x040fe2000004181c */
[----:B------:R-:W3:Y:S07]  /*e3c0*/  LDSM.16.M88.4 R28, [R174+0x1800] ;  /* 0x00180000ae1c783b */ /* 0x000eee0000000200 */
[C---:B------:R-:W-:Y:S08]  /*e3d0*/  HMMA.16816.F32.BF16 R44, R4.reuse, R68, R24 ;  /* 0x00000044042c723c */ /* 0x040ff00000041818 */
[C---:B------:R-:W-:Y:S01]  /*e3e0*/  HMMA.16816.F32.BF16 R40, R4.reuse, R70, R20 ;  /* 0x000000460428723c */ /* 0x040fe20000041814 */
[----:B------:R-:W-:Y:S07]  /*e3f0*/  LDSM.16.M88.4 R20, [R171] ;  /* 0x00000000ab14783b */ /* 0x000fee0000000200 */
[C---:B------:R-:W-:Y:S01]  /*e400*/  HMMA.16816.F32.BF16 R24, R4.reuse, R74, R8 ;  /* 0x0000004a0418723c */ /* 0x040fe20000041808 */
[----:B------:R-:W4:Y:S07]  /*e410*/  LDSM.16.M88.4 R8, [R177] ;  /* 0x00000000b108783b */ /* 0x000f2e0000000200 */
[----:B------:R-:W-:Y:S01]  /*e420*/  HMMA.16816.F32.BF16 R32, R4, R72, R16 ;  /* 0x000000480420723c */ /* 0x000fe20000041810 */
[----:B------:R-:W2:Y:S07]  /*e430*/  LDSM.16.M88.4 R72, [R171+0x800] ;  /* 0x00080000ab48783b */ /* 0x000eae0000000200 */
[C---:B-1----:R-:W-:Y:S08]  /*e440*/  HMMA.16816.F32.BF16 R16, R12.reuse, R76, R60 ;  /* 0x0000004c0c10723c */ /* 0x042ff0000004183c */
[C---:B------:R-:W-:Y:S01]  /*e450*/  HMMA.16816.F32.BF16 R4, R12.reuse, R78, R52 ;  /* 0x0000004e0c04723c */ /* 0x040fe20000041834 */
[----:B------:R-:W1:Y:S07]  /*e460*/  LDSM.16.M88.4 R76, [R171+0x1000] ;  /* 0x00100000ab4c783b */ /* 0x000e6e0000000200 */
[C---:B------:R-:W-:Y:S08]  /*e470*/  HMMA.16816.F32.BF16 R56, R12.reuse, R80, R56 ;  /* 0x000000500c38723c */ /* 0x040ff00000041838 */
[C---:B------:R-:W-:Y:S01]  /*e480*/  HMMA.16816.F32.BF16 R52, R12.reuse, R82, R48 ;  /* 0x000000520c34723c */ /* 0x040fe20000041830 */
[----:B------:R-:W1:Y:S07]  /*e490*/  LDSM.16.M88.4 R80, [R171+0x1800] ;  /* 0x00180000ab50783b */ /* 0x000e6e0000000200 */
[C---:B------:R-:W-:Y:S01]  /*e4a0*/  HMMA.16816.F32.BF16 R64, R12.reuse, R36, R44 ;  /* 0x000000240c40723c */ /* 0x040fe2000004182c */
[----:B------:R-:W-:Y:S07]  /*e4b0*/  LDSM.16.M88.4 R44, [R168+0x2000] ;  /* 0x00200000a82c783b */ /* 0x000fee0000000200 */
[C---:B------:R-:W-:Y:S01]  /*e4c0*/  HMMA.16816.F32.BF16 R36, R12.reuse, R38, R40 ;  /* 0x000000260c24723c */ /* 0x040fe20000041828 */
[----:B------:R-:W-:Y:S07]  /*e4d0*/  LDSM.16.M88.4 R40, [R168+0x2800] ;  /* 0x00280000a828783b */ /* 0x000fee0000000200 */
[----:B---3--:R-:W-:Y:S08]  /*e4e0*/  HMMA.16816.F32.BF16 R60, R12, R28, R32 ;  /* 0x0000001c0c3c723c */ /* 0x008ff00000041820 */
[----:B----4-:R-:W-:Y:S01]  /*e4f0*/  HMMA.16816.F32.BF16 R32, R8, R22, R4 ;  /* 0x000000160820723c */ /* 0x010fe20000041804 */
[----:B------:R-:W3:Y:S07]  /*e500*/  LDSM.16.M88.4 R4, [R175+0x4000] ;  /* 0x00400000af04783b */ /* 0x000eee0000000200 */
[----:B------:R-:W-:Y:S01]  /*e510*/  HMMA.16816.F32.BF16 R68, R12, R30, R24 ;  /* 0x0000001e0c44723c */ /* 0x000fe20000041818 */
[----:B------:R-:W-:Y:S07]  /*e520*/  LDSM.16.M88.4 R12, [R176+0x4000] ;  /* 0x00400000b00c783b */ /* 0x000fee0000000200 */
[C---:B------:R-:W-:Y:S08]  /*e530*/  HMMA.16816.F32.BF16 R48, R8.reuse, R20, R16 ;  /* 0x000000140830723c */ /* 0x040ff00000041810 */
[C---:B--2---:R-:W-:Y:S01]  /*e540*/  HMMA.16816.F32.BF16 R28, R8.reuse, R72, R56 ;  /* 0x00000048081c723c */ /* 0x044fe20000041838 */
[----:B------:R-:W-:Y:S07]  /*e550*/  LDSM.16.M88.4 R56, [R168+0x3800] ;  /* 0x00380000a838783b */ /* 0x000fee0000000200 */
[C---:B-1----:R-:W-:Y:S01]  /*e560*/  HMMA.16816.F32.BF16 R16, R8.reuse, R78, R36 ;  /* 0x0000004e0810723c */ /* 0x042fe20000041824 */
[----:B------:R-:W1:Y:S07]  /*e570*/  LDSM.16.M88.4 R36, [R168+0x3000] ;  /* 0x00300000a824783b */ /* 0x000e6e0000000200 */
[C---:B------:R-:W-:Y:S01]  /*e580*/  HMMA.16816.F32.BF16 R24, R8.reuse, R74, R52 ;  /* 0x0000004a0818723c */ /* 0x040fe20000041834 */
[----:B------:R-:W2:Y:S07]  /*e590*/  LDSM.16.M88.4 R72, [R187] ;  /* 0x00000000bb48783b */ /* 0x000eae0000000200 */
[C---:B------:R-:W-:Y:S01]  /*e5a0*/  HMMA.16816.F32.BF16 R20, R8.reuse, R76, R64 ;  /* 0x0000004c0814723c */ /* 0x040fe20000041840 */
[----:B------:R-:W-:Y:S07]  /*e5b0*/  LDSM.16.M88.4 R76, [R185] ;  /* 0x00000000b94c783b */ /* 0x000fee0000000200 */
[C---:B------:R-:W-:Y:S08]  /*e5c0*/  HMMA.16816.F32.BF16 R52, R8.reuse, R80, R60 ;  /* 0x000000500834723c */ /* 0x040ff0000004183c */
[----:B------:R-:W-:Y:S01]  /*e5d0*/  HMMA.16816.F32.BF16 R8, R8, R82, R68 ;  /* 0x000000520808723c */ /* 0x000fe20000041844 */
[----:B------:R-:W4:Y:S04]  /*e5e0*/  LDSM.16.M88.4 R68, [R186] ;  /* 0x00000000ba44783b */ /* 0x000f280000000200 */
[----:B------:R-:W-:Y:S03]  /*e5f0*/  LDSM.16.M88.4 R80, [R174+0x3800] ;  /* 0x00380000ae50783b */ /* 0x000fe60000000200 */
[C---:B---3--:R-:W-:Y:S08]  /*e600*/  HMMA.16816.F32.BF16 R64, R4.reuse, R46, R32 ;  /* 0x0000002e0440723c */ /* 0x048ff00000041820 */
[C---:B------:R-:W-:Y:S08]  /*e610*/  HMMA.16816.F32.BF16 R48, R4.reuse, R44, R48 ;  /* 0x0000002c0430723c */ /* 0x040ff00000041830 */
[C---:B------:R-:W-:Y:S01]  /*e620*/  HMMA.16816.F32.BF16 R60, R4.reuse, R40, R28 ;  /* 0x00000028043c723c */ /* 0x040fe2000004181c */
[----:B------:R-:W3:Y:S07]  /*e630*/  LDSM.16.M88.4 R28, [R184] ;  /* 0x00000000b81c783b */ /* 0x000eee0000000200 */
[C---:B------:R-:W-:Y:S08]  /*e640*/  HMMA.16816.F32.BF16 R44, R4.reuse, R42, R24 ;  /* 0x0000002a042c723c */ /* 0x040ff00000041818 */
[C---:B-1----:R-:W-:Y:S01]  /*e650*/  HMMA.16816.F32.BF16 R40, R4.reuse, R36, R20 ;  /* 0x000000240428723c */ /* 0x042fe20000041814 */
[----:B------:R-:W-:Y:S07]  /*e660*/  LDSM.16.M88.4 R20, [R174+0x2000] ;  /* 0x00200000ae14783b */ /* 0x000fee0000000200 */
[C---:B------:R-:W-:Y:S01]  /*e670*/  HMMA.16816.F32.BF16 R24, R4.reuse, R58, R8 ;  /* 0x0000003a0418723c */ /* 0x040fe20000041808 */
[----:B------:R-:W1:Y:S07]  /*e680*/  LDSM.16.M88.4 R8, [R178+0x4000] ;  /* 0x00400000b208783b */ /* 0x000e6e0000000200 */
[C---:B------:R-:W-:Y:S08]  /*e690*/  HMMA.16816.F32.BF16 R36, R4.reuse, R38, R16 ;  /* 0x000000260424723c */ /* 0x040ff00000041810 */
[----:B------:R-:W-:Y:S08]  /*e6a0*/  HMMA.16816.F32.BF16 R32, R4, R56, R52 ;  /* 0x000000380420723c */ /* 0x000ff00000041834 */
[C---:B--2---:R-:W-:Y:S01]  /*e6b0*/  HMMA.16816.F32.BF16 R4, R12.reuse, R74, R64 ;  /* 0x0000004a0c04723c */ /* 0x044fe20000041840 */
[----:B------:R-:W2:Y:S07]  /*e6c0*/  LDSM.16.M88.4 R64, [R174+0x2800] ;  /* 0x00280000ae40783b */ /* 0x000eae0000000200 */
[C---:B------:R-:W-:Y:S01]  /*e6d0*/  HMMA.16816.F32.BF16 R16, R12.reuse, R72, R48 ;  /* 0x000000480c10723c */ /* 0x040fe20000041830 */
[----:B------:R-:W-:Y:S07]  /*e6e0*/  LDSM.16.M88.4 R72, [R168+0x4000] ;  /* 0x00400000a848783b */ /* 0x000fee0000000200 */
[C---:B----4-:R-:W-:Y:S08]  /*e6f0*/  HMMA.16816.F32.BF16 R60, R12.reuse, R68, R60 ;  /* 0x000000440c3c723c */ /* 0x050ff0000004183c */
[C---:B------:R-:W-:Y:S01]  /*e700*/  HMMA.16816.F32.BF16 R56, R12.reuse, R70, R44 ;  /* 0x000000460c38723c */ /* 0x040fe2000004182c */
[----:B------:R-:W4:Y:S07]  /*e710*/  LDSM.16.M88.4 R68, [R174+0x3000] ;  /* 0x00300000ae44783b */ /* 0x000f2e0000000200 */
[C---:B------:R-:W-:Y:S08]  /*e720*/  HMMA.16816.F32.BF16 R44, R12.reuse, R76, R40 ;  /* 0x0000004c0c2c723c */ /* 0x040ff00000041828 */
[C---:B---3--:R-:W-:Y:S08]  /*e730*/  HMMA.16816.F32.BF16 R40, R12.reuse, R30, R24 ;  /* 0x0000001e0c28723c */ /* 0x048ff00000041818 */
[----:B------:R-:W-:Y:S01]  /*e740*/  HMMA.16816.F32.BF16 R48, R12, R28, R32 ;  /* 0x0000001c0c30723c */ /* 0x000fe20000041820 */
[----:B------:R-:W-:Y:S04]  /*e750*/  LDSM.16.M88.4 R32, [R171+0x2000] ;  /* 0x00200000ab20783b */ /* 0x000fe80000000200 */
[----:B------:R-:W-:Y:S03]  /*e760*/  LDSM.16.M88.4 R28, [R171+0x2800] ;  /* 0x00280000ab1c783b */ /* 0x000fe60000000200 */
[----:B-1----:R-:W-:Y:S01]  /*e770*/  HMMA.16816.F32.BF16 R24, R8, R22, R4 ;  /* 0x000000160818723c */ /* 0x002fe20000041804 */
[----:B------:R-:W1:Y:S07]  /*e780*/  LDSM.16.M88.4 R4, [R177+0x4000] ;  /* 0x00400000b104783b */ /* 0x000e6e0000000200 */
[----:B------:R-:W-:Y:S08]  /*e790*/  HMMA.16816.F32.BF16 R52, R12, R78, R36 ;  /* 0x0000004e0c34723c */ /* 0x000ff00000041824 */
[C---:B------:R-:W-:Y:S01]  /*e7a0*/  HMMA.16816.F32.BF16 R36, R8.reuse, R20, R16 ;  /* 0x000000140824723c */ /* 0x040fe20000041810 */
[----:B------:R-:W-:Y:S07]  /*e7b0*/  LDSM.16.M88.4 R16, [R175+0x8000] ;  /* 0x00800000af10783b */ /* 0x000fee0000000200 */
[C---:B--2---:R-:W-:Y:S01]  /*e7c0*/  HMMA.16816.F32.BF16 R20, R8.reuse, R64, R60 ;  /* 0x000000400814723c */ /* 0x044fe2000004183c */
[----:B------:R-:W2:Y:S07]  /*e7d0*/  LDSM.16.M88.4 R60, [R171+0x3000] ;  /* 0x00300000ab3c783b */ /* 0x000eae0000000200 */
[C---:B------:R-:W-:Y:S08]  /*e7e0*/  HMMA.16816.F32.BF16 R12, R8.reuse, R66, R56 ;  /* 0x00000042080c723c */ /* 0x040ff00000041838 */
[C---:B----4-:R-:W-:Y:S08]  /*e7f0*/  HMMA.16816.F32.BF16 R44, R8.reuse, R68, R44 ;  /* 0x00000044082c723c */ /* 0x050ff0000004182c */
[----:B------:R-:W-:Y:S01]  /*e800*/  HMMA.16816.F32.BF16 R52, R8, R70, R52 ;  /* 0x000000460834723c */ /* 0x000fe20000041834 */
[----:B------:R-:W3:Y:S07]  /*e810*/  LDSM.16.M88.4 R68, [R171+0x3800] ;  /* 0x00380000ab44783b */ /* 0x000eee0000000200 */
[----:B-1----:R-:W-:Y:S08]  /*e820*/  HMMA.16816.F32.BF16 R36, R4, R32, R36 ;  /* 0x000000200424723c */ /* 0x002ff00000041824 */
[C---:B------:R-:W-:Y:S08]  /*e830*/  HMMA.16816.F32.BF16 R56, R8.reuse, R80, R48 ;  /* 0x000000500838723c */ /* 0x040ff00000041830 */
[----:B------:R-:W-:Y:S08]  /*e840*/  HMMA.16816.F32.BF16 R8, R8, R82, R40 ;  /* 0x000000520808723c */ /* 0x000ff00000041828 */
[C---:B------:R-:W-:Y:S08]  /*e850*/  HMMA.16816.F32.BF16 R40, R4.reuse, R34, R24 ;  /* 0x000000220428723c */ /* 0x040ff00000041818 */
[C---:B------:R-:W-:Y:S08]  /*e860*/  HMMA.16816.F32.BF16 R32, R4.reuse, R28, R20 ;  /* 0x0000001c0420723c */ /* 0x040ff00000041814 */
[C---:B------:R-:W-:Y:S01]  /*e870*/  HMMA.16816.F32.BF16 R24, R4.reuse, R30, R12 ;  /* 0x0000001e0418723c */ /* 0x040fe2000004180c */
[----:B------:R-:W1:Y:S04]  /*e880*/  LDSM.16.M88.4 R28, [R168+0x4800] ;  /* 0x00480000a81c783b */ /* 0x000e680000000200 */
[----:B------:R-:W-:Y:S03]  /*e890*/  LDSM.16.M88.4 R12, [R176+0x8000] ;  /* 0x00800000b00c783b */ /* 0x000fe60000000200 */
[C---:B--2---:R-:W-:Y:S01]  /*e8a0*/  HMMA.16816.F32.BF16 R48, R4.reuse, R60, R44 ;  /* 0x0000003c0430723c */ /* 0x044fe2000004182c */
[----:B------:R-:W2:Y:S07]  /*e8b0*/  LDSM.16.M88.4 R44, [R183] ;  /* 0x00000000b72c783b */ /* 0x000eae0000000200 */
[----:B------:R-:W-:Y:S01]  /*e8c0*/  HMMA.16816.F32.BF16 R64, R4, R62, R52 ;  /* 0x0000003e0440723c */ /* 0x000fe20000041834 */
[----:B------:R-:W4:Y:S04]  /*e8d0*/  LDSM.16.M88.4 R52, [R168+0x5000] ;  /* 0x00500000a834783b */ /* 0x000f280000000200 */
[----:B------:R-:W-:Y:S03]  /*e8e0*/  LDSM.16.M88.4 R60, [R174+0x4000] ;  /* 0x00400000ae3c783b */ /* 0x000fe60000000200 */
[----:B------:R-:W-:Y:S08]  /*e8f0*/  HMMA.16816.F32.BF16 R20, R16, R72, R36 ;  /* 0x000000481014723c */ /* 0x000ff00000041824 */
[----:B---3--:R-:W-:Y:S01]  /*e900*/  HMMA.16816.F32.BF16 R80, R4, R70, R8 ;  /* 0x000000460450723c */ /* 0x008fe20000041808 */
[----:B------:R-:W3:Y:S07]  /*e910*/  LDSM.16.M88.4 R8, [R178+0x8000] ;  /* 0x00800000b208783b */ /* 0x000eee0000000200 */
[C---:B------:R-:W-:Y:S08]  /*e920*/  HMMA.16816.F32.BF16 R40, R16.reuse, R74, R40 ;  /* 0x0000004a1028723c */ /* 0x040ff00000041828 */
[C---:B-1----:R-:W-:Y:S08]  /*e930*/  HMMA.16816.F32.BF16 R32, R16.reuse, R28, R32 ;  /* 0x0000001c1020723c */ /* 0x042ff00000041820 */
[----:B------:R-:W-:Y:S01]  /*e940*/  HMMA.16816.F32.BF16 R36, R16, R30, R24 ;  /* 0x0000001e1024723c */ /* 0x000fe20000041818 */
[----:B------:R-:W1:Y:S07]  /*e950*/  LDSM.16.M88.4 R28, [R182] ;  /* 0x00000000b61c783b */ /* 0x000e6e0000000200 */
[----:B--2---:R-:W-:Y:S08]  /*e960*/  HMMA.16816.F32.BF16 R20, R12, R44, R20 ;  /* 0x0000002c0c14723c */ /* 0x004ff00000041814 */
[----:B------:R-:W-:Y:S01]  /*e970*/  HMMA.16816.F32.BF16 R76, R4, R68, R56 ;  /* 0x00000044044c723c */ /* 0x000fe20000041838 */
[----:B------:R-:W-:Y:S07]  /*e980*/  LDSM.16.M88.4 R4, [R177+0x8000] ;  /* 0x00800000b104783b */ /* 0x000fee0000000200 */
[----:B----4-:R-:W-:Y:S01]  /*e990*/  HMMA.16816.F32.BF16 R56, R16, R52, R48 ;  /* 0x000000341038723c */ /* 0x010fe20000041830 */
[----:B------:R-:W2:Y:S07]  /*e9a0*/  LDSM.16.M88.4 R48, [R171+0x4000] ;  /* 0x00400000ab30783b */ /* 0x000eae0000000200 */
[----:B------:R-:W-:Y:S01]  /*e9b0*/  HMMA.16816.F32.BF16 R24, R12, R46, R40 ;  /* 0x0000002e0c18723c */ /* 0x000fe20000041828 */
[----:B------:R-:W-:Y:S04]  /*e9c0*/  LDSM.16.M88.4 R40, [R174+0x4800] ;  /* 0x00480000ae28783b */ /* 0x000fe80000000200 */
[----:B------:R-:W-:Y:S03]  /*e9d0*/  LDSM.16.M88.4 R44, [R171+0x4800] ;  /* 0x00480000ab2c783b */ /* 0x000fe60000000200 */
[----:B------:R-:W-:Y:S01]  /*e9e0*/  HMMA.16816.F32.BF16 R72, R16, R54, R64 ;  /* 0x000000361048723c */ /* 0x000fe20000041840 */
[----:B------:R-:W4:Y:S04]  /*e9f0*/  LDSM.16.M88.4 R64, [R181] ;  /* 0x00000000b540783b */ /* 0x000f280000000200 */
[----:B------:R-:W4:Y:S03]  /*ea00*/  LDSM.16.M88.4 R52, [R168+0x5800] ;  /* 0x00580000a834783b */ /* 0x000f260000000200 */
[----:B---3--:R-:W-:Y:S08]  /*ea10*/  HMMA.16816.F32.BF16 R20, R8, R60, R20 ;  /* 0x0000003c0814723c */ /* 0x008ff00000041814 */
[C---:B-1----:R-:W-:Y:S08]  /*ea20*/  HMMA.16816.F32.BF16 R32, R12.reuse, R28, R32 ;  /* 0x0000001c0c20723c */ /* 0x042ff00000041820 */
[----:B------:R-:W-:Y:S08]  /*ea30*/  HMMA.16816.F32.BF16 R36, R12, R30, R36 ;  /* 0x0000001e0c24723c */ /* 0x000ff00000041824 */
[----:B------:R-:W-:Y:S08]  /*ea40*/  HMMA.16816.F32.BF16 R28, R8, R62, R24 ;  /* 0x0000003e081c723c */ /* 0x000ff00000041818 */
[----:B--2---:R-:W-:Y:S08]  /*ea50*/  HMMA.16816.F32.BF16 R20, R4, R48, R20 ;  /* 0x000000300414723c */ /* 0x004ff00000041814 */
[----:B----4-:R-:W-:Y:S01]  /*ea60*/  HMMA.16816.F32.BF16 R60, R12, R64, R56 ;  /* 0x000000400c3c723c */ /* 0x010fe20000041838 */
[----:B------:R-:W1:Y:S07]  /*ea70*/  LDSM.16.M88.4 R56, [R174+0x5000] ;  /* 0x00500000ae38783b */ /* 0x000e6e0000000200 */
[----:B------:R-:W-:Y:S08]  /*ea80*/  HMMA.16816.F32.BF16 R24, R8, R40, R32 ;  /* 0x000000280818723c */ /* 0x000ff00000041820 */
[----:B------:R-:W-:Y:S01]  /*ea90*/  HMMA.16816.F32.BF16 R28, R4, R50, R28 ;  /* 0x00000032041c723c */ /* 0x000fe2000004181c */
[----:B------:R-:W-:Y:S01]  /*eaa0*/  FMUL.FTZ R0, R20, c[0x0][0x320] ;  /* 0x0000c80014007a20 */ /* 0x000fe20000410000 */
[----:B------:R-:W-:Y:S03]  /*eab0*/  LDSM.16.M88.4 R48, [R171+0x5000] ;  /* 0x00500000ab30783b */ /* 0x000fe60000000200 */
[----:B------:R2:W3:Y:S03]  /*eac0*/  MUFU.TANH R84, R0 ;  /* 0x0000000000547308 */ /* 0x0004e60000002400 */
[----:B------:R-:W-:Y:S01]  /*ead0*/  HMMA.16816.F32.BF16 R32, R8, R42, R36 ;  /* 0x0000002a0820723c */ /* 0x000fe20000041824 */
[----:B------:R-:W4:Y:S07]  /*eae0*/  LDSM.16.M88.4 R40, [R180] ;  /* 0x00000000b428783b */ /* 0x000f2e0000000200 */
[----:B------:R-:W-:Y:S01]  /*eaf0*/  HMMA.16816.F32.BF16 R68, R16, R52, R76 ;  /* 0x000000341044723c */ /* 0x000fe2000004184c */
[----:B--2---:R-:W-:-:S07]  /*eb00*/  FMUL.FTZ R0, R21, c[0x0][0x320] ;  /* 0x0000c80015007a20 */ /* 0x004fce0000410000 */
[----:B------:R-:W-:Y:S01]  /*eb10*/  HMMA.16816.F32.BF16 R36, R4, R44, R24 ;  /* 0x0000002c0424723c */ /* 0x000fe20000041818 */
[----:B------:R2:W1:Y:S07]  /*eb20*/  MUFU.TANH R79, R0 ;  /* 0x00000000004f7308 */ /* 0x00046e0000002400 */
[----:B------:R-:W-:Y:S08]  /*eb30*/  HMMA.16816.F32.BF16 R52, R16, R54, R80 ;  /* 0x000000361034723c */ /* 0x000ff00000041850 */
[----:B------:R-:W-:Y:S01]  /*eb40*/  HMMA.16816.F32.BF16 R24, R4, R46, R32 ;  /* 0x0000002e0418723c */ /* 0x000fe20000041820 */
[----:B--2---:R-:W-:Y:S01]  /*eb50*/  FMUL.FTZ R0, R22, c[0x0][0x320] ;  /* 0x0000c80016007a20 */ /* 0x004fe20000410000 */
[----:B------:R-:W2:Y:S03]  /*eb60*/  LDSM.16.M88.4 R44, [R174+0x5800] ;  /* 0x00580000ae2c783b */ /* 0x000ea60000000200 */
[----:B------:R3:W2:Y:S03]  /*eb70*/  MUFU.TANH R78, R0 ;  /* 0x00000000004e7308 */ /* 0x0006a60000002400 */
[----:B-1----:R-:W-:Y:S08]  /*eb80*/  HMMA.16816.F32.BF16 R16, R8, R56, R60 ;  /* 0x000000380810723c */ /* 0x002ff0000004183c */
[----:B----4-:R-:W-:Y:S01]  /*eb90*/  HMMA.16816.F32.BF16 R32, R12, R40, R68 ;  /* 0x000000280c20723c */ /* 0x010fe20000041844 */
[----:B---3--:R-:W-:-:S07]  /*eba0*/  FMUL.FTZ R0, R23, c[0x0][0x320] ;  /* 0x0000c80017007a20 */ /* 0x008fce0000410000 */
[C---:B------:R-:W-:Y:S01]  /*ebb0*/  HMMA.16816.F32.BF16 R20, R12.reuse, R66, R72 ;  /* 0x000000420c14723c */ /* 0x040fe20000041848 */
[----:B------:R1:W3:Y:S07]  /*ebc0*/  MUFU.TANH R76, R0 ;  /* 0x00000000004c7308 */ /* 0x0002ee0000002400 */
[----:B------:R-:W-:Y:S01]  /*ebd0*/  HMMA.16816.F32.BF16 R12, R12, R42, R52 ;  /* 0x0000002a0c0c723c */ /* 0x000fe20000041834 */
[----:B-1----:R-:W-:-:S04]  /*ebe0*/  FMUL.FTZ R0, R28, c[0x0][0x320] ;  /* 0x0000c8001c007a20 */ /* 0x002fc80000410000 */
[----:B------:R1:W4:Y:S11]  /*ebf0*/  MUFU.TANH R77, R0 ;  /* 0x00000000004d7308 */ /* 0x0003360000002400 */
[----:B------:R-:W-:Y:S01]  /*ec00*/  HMMA.16816.F32.BF16 R20, R8, R58, R20 ;  /* 0x0000003a0814723c */ /* 0x000fe20000041814 */
[----:B-1----:R-:W-:-:S04]  /*ec10*/  FMUL.FTZ R0, R29, c[0x0][0x320] ;  /* 0x0000c8001d007a20 */ /* 0x002fc80000410000 */
[----:B------:R1:W1:Y:S11]  /*ec20*/  MUFU.TANH R65, R0 ;  /* 0x0000000000417308 */ /* 0x0002760000002400 */
[----:B------:R-:W-:Y:S08]  /*ec30*/  @!UPT UIADD3 URZ, URZ, URZ, URZ ;  /* 0x0000003f3f3ff290 */ /* 0x000ff0000fffe03f */
[----:B------:R-:W-:Y:S01]  /*ec40*/  HMMA.16816.F32.BF16 R20, R4, R50, R20 ;  /* 0x000000320414723c */ /* 0x000fe20000041814 */
[----:B-1----:R-:W-:-:S04]  /*ec50*/  FMUL.FTZ R0, R30, c[0x0][0x320] ;  /* 0x0000c8001e007a20 */ /* 0x002fc80000410000 */
[----:B------:R1:W1:Y:S02]  /*ec60*/  MUFU.TANH R64, R0 ;  /* 0x0000000000407308 */ /* 0x0002640000002400 */
[----:B-1----:R-:W-:Y:S02]  /*ec70*/  FMUL.FTZ R0, R31, c[0x0][0x320] ;  /* 0x0000c8001f007a20 */ /* 0x002fe40000410000 */
[----:B------:R-:W-:Y:S04]  /*ec80*/  HMMA.16816.F32.BF16 R28, R4, R48, R16 ;  /* 0x00000030041c723c */ /* 0x000fe80000041810 */
[----:B------:R1:W1:Y:S04]  /*ec90*/  MUFU.TANH R62, R0 ;  /* 0x00000000003e7308 */ /* 0x0002680000002400 */
[C---:B--2---:R-:W-:Y:S08]  /*eca0*/  HMMA.16816.F32.BF16 R16, R8.reuse, R44, R32 ;  /* 0x0000002c0810723c */ /* 0x044ff00000041820 */
[----:B------:R-:W-:Y:S01]  /*ecb0*/  HMMA.16816.F32.BF16 R8, R8, R46, R12 ;  /* 0x0000002e0808723c */ /* 0x000fe2000004180c */
[----:B-1----:R-:W-:-:S04]  /*ecc0*/  FMUL.FTZ R0, R36, c[0x0][0x320] ;  /* 0x0000c80024007a20 */ /* 0x002fc80000410000 */
[----:B------:R1:W2:Y:S02]  /*ecd0*/  MUFU.TANH R61, R0 ;  /* 0x00000000003d7308 */ /* 0x0002a40000002400 */
[----:B-1----:R-:W-:-:S06]  /*ece0*/  FMUL.FTZ R0, R37, c[0x0][0x320] ;  /* 0x0000c80025007a20 */ /* 0x002fcc0000410000 */
[----:B------:R1:W1:Y:S02]  /*ecf0*/  MUFU.TANH R60, R0 ;  /* 0x00000000003c7308 */ /* 0x0002640000002400 */
[----:B-1----:R-:W-:-:S06]  /*ed00*/  FMUL.FTZ R0, R38, c[0x0][0x320] ;  /* 0x0000c80026007a20 */ /* 0x002fcc0000410000 */
[----:B------:R1:W1:Y:S02]  /*ed10*/  MUFU.TANH R57, R0 ;  /* 0x0000000000397308 */ /* 0x0002640000002400 */
[----:B-1----:R-:W-:Y:S02]  /*ed20*/  FMUL.FTZ R0, R39, c[0x0][0x320] ;  /* 0x0000c80027007a20 */ /* 0x002fe40000410000 */
[----:B------:R-:W1:Y:S01]  /*ed30*/  LDSM.16.M88.4 R36, [R171+0x5800] ;  /* 0x00580000ab24783b */ /* 0x000e620000000200 */
[----:B------:R-:W-:-:S04]  /*ed40*/  DEPBAR.LE SB0, 0x0 ;  /* 0x000080000000791a */ /* 0x000fc80000000000 */
[----:B------:R2:W1:Y:S02]  /*ed50*/  MUFU.TANH R56, R0 ;  /* 0x0000000000387308 */ /* 0x0004640000002400 */
[----:B--2---:R-:W-:-:S06]  /*ed60*/  FMUL.FTZ R0, R24, c[0x0][0x320] ;  /* 0x0000c80018007a20 */ /* 0x004fcc0000410000 */
[----:B------:R2:W2:Y:S01]  /*ed70*/  MUFU.TANH R48, R0 ;  /* 0x0000000000307308 */ /* 0x0004a20000002400 */
[----:B-1----:R-:W-:Y:S01]  /*ed80*/  HMMA.16816.F32.BF16 R12, R4, R36, R16 ;  /* 0x00000024040c723c */ /* 0x002fe20000041810 */
[----:B--2---:R-:W-:-:S06]  /*ed90*/  FMUL.FTZ R0, R25, c[0x0][0x320] ;  /* 0x0000c80019007a20 */ /* 0x004fcc0000410000 */
[----:B------:R1:W2:Y:S01]  /*eda0*/  MUFU.TANH R49, R0 ;  /* 0x0000000000317308 */ /* 0x0002a20000002400 */
[----:B------:R-:W-:Y:S01]  /*edb0*/  HMMA.16816.F32.BF16 R4, R4, R38, R8 ;  /* 0x000000260404723c */ /* 0x000fe20000041808 */
        /* <DEDUP_REMOVED lines=38> */
[----:B--234-:R-:W-:Y:S01]  /*f020*/  IMAD R2, R91, 0x40, R234 ;  /* 0x000000405b027824 */ /* 0x01cfe200078e02ea */
[----:B------:R-:W-:Y:S01]  /*f030*/  ISETP.GT.AND P0, PT, R213, 0x3f, PT ;  /* 0x0000003fd500780c */ /* 0x000fe20003f04270 */
        /* <DEDUP_REMOVED lines=10> */
[----:B------:R-:W-:-:S04]  /*f0e0*/  IMAD.MOV R0, RZ, RZ, -R0 ;  /* 0x000000ffff007224 */ /* 0x000fc800078e0a00 */
        /* <DEDUP_REMOVED lines=16> */
.L_x_346:
[----:B------:R-:W-:Y:S05]  /*f1f0*/  BRA.DIV ~URZ, `(.L_x_266) ;  /* 0x00009cf27f007947 */ /* 0x000fea000b800000 */
[----:B------:R-:W3:Y:S01]  /*f200*/  SHFL.IDX PT, R0, R10, RZ, 0x181f ;  /* 0x00181fff0a007589 */ /* 0x000ee200000e0000 */
[----:B------:R-:W-:Y:S02]  /*f210*/  LOP3.LUT P3, RZ, R212, 0x10, RZ, 0xc0, !PT ;  /* 0x00000010d4ff7812 */ /* 0x000fe4000786c0ff */
[C---:B---3--:R-:W-:Y:S02]  /*f220*/  IADD3 R2, P2, R0.reuse, R85, RZ ;  /* 0x0000005500027210 */ /* 0x048fe40007f5e0ff */
[C---:B------:R-:W-:Y:S02]  /*f230*/  IADD3 R8, P1, R0.reuse, R86, RZ ;  /* 0x0000005600087210 */ /* 0x040fe40007f3e0ff */
[----:B------:R-:W-:Y:S01]  /*f240*/  IADD3 R6, P0, R0, R89, RZ ;  /* 0x0000005900067210 */ /* 0x000fe20007f1e0ff */
[C---:B--2---:R-:W-:Y:S01]  /*f250*/  IMAD.X R3, R4.reuse, 0x1, R87, P2 ;  /* 0x0000000104037824 */ /* 0x044fe200010e0657 */
[----:B------:R-:W2:Y:S01]  /*f260*/  SHFL.IDX PT, R0, R10, 0x1, 0x181f ;  /* 0x00381f000a007f89 */ /* 0x000ea200000e0000 */
[----:B------:R-:W-:-:S02]  /*f270*/  IMAD.X R9, R4, 0x1, R88, P1 ;  /* 0x0000000104097824 */ /* 0x000fc400008e0658 */
[----:B------:R-:W-:Y:S02]  /*f280*/  IMAD.X R7, R4, 0x1, R90, P0 ;  /* 0x0000000104077824 */ /* 0x000fe400000e065a */
[----:B------:R-:W-:Y:S01]  /*f290*/  @!PT LDS RZ, [RZ] ;  /* 0x00000000fffff984 */ /* 0x000fe20000000800 */
[----:B------:R3:W-:Y:S04]  /*f2a0*/  LDGSTS.E.BYPASS.LTC128B.128 [R191+0x6100], [R2.64], !P3 ;  /* 0x0610000002bf7fae */ /* 0x0007e8000d901d4a */
[----:B------:R3:W-:Y:S04]  /*f2b0*/  LDGSTS.E.BYPASS.LTC128B.128 [R191+0x8100], [R8.64], !P4 ;  /* 0x0810000008bf7fae */ /* 0x0007e8000e101d4a */
[----:B------:R4:W1:Y:S04]  /*f2c0*/  SHFL.IDX PT, R4, R5, 0x1, 0x181f ;  /* 0x00381f0005047f89 */ /* 0x00086800000e0000 */
[----:B------:R5:W-:Y:S01]  /*f2d0*/  LDGSTS.E.BYPASS.LTC128B.128 [R191+0xa100], [R6.64], !P5 ;  /* 0x0a10000006bf7fae */ /* 0x000be2000e901d4a */
[----:B-1--4-:R-:W-:Y:S01]  /*f2e0*/  SEL R5, RZ, 0x10, P3 ;  /* 0x00000010ff057807 */ /* 0x012fe20001800000 */
[----:B-----5:R-:W-:Y:S01]  /*f2f0*/  IMAD.MOV.U32 R7, RZ, RZ, R92 ;  /* 0x000000ffff077224 */ /* 0x020fe200078e005c */
[----:B------:R-:W-:-:S02]  /*f300*/  SEL R6, RZ, 0x10, P4 ;  /* 0x00000010ff067807 */ /* 0x000fc40002000000 */
.L_x_347:
[----:B--23--:R-:W-:Y:S02]  /*f310*/  IADD3 R3, -R5, 0x10, RZ ;  /* 0x0000001005037810 */ /* 0x00cfe40007ffe1ff */
[----:B------:R-:W-:-:S02]  /*f320*/  IADD3 R2, -R6, 0x10, RZ ;  /* 0x0000001006027810 */ /* 0x000fc40007ffe1ff */
[----:B------:R-:W-:Y:S02]  /*f330*/  LOP3.LUT R3, R3, 0xf, RZ, 0xc0, !PT ;  /* 0x0000000f03037812 */ /* 0x000fe400078ec0ff */
[----:B------:R-:W-:Y:S02]  /*f340*/  ISETP.NE.U32.AND P5, PT, R5, RZ, PT ;  /* 0x000000ff0500720c */ /* 0x000fe40003fa5070 */
[----:B------:R-:W-:Y:S02]  /*f350*/  LOP3.LUT R2, R2, 0xf, RZ, 0xc0, !PT ;  /* 0x0000000f02027812 */ /* 0x000fe400078ec0ff */
[----:B------:R-:W-:Y:S02]  /*f360*/  IADD3 R8, P3, P2, R3, R0, R85 ;  /* 0x0000000003087210 */ /* 0x000fe40007a7e055 */
[----:B------:R-:W-:Y:S02]  /*f370*/  IADD3 R5, -R7, 0x10, RZ ;  /* 0x0000001007057810 */ /* 0x000fe40007ffe1ff */
[----:B------:R-:W-:-:S02]  /*f380*/  ISETP.NE.U32.AND P4, PT, R6, RZ, PT ;  /* 0x000000ff0600720c */ /* 0x000fc40003f85070 */
[----:B------:R-:W-:Y:S02]  /*f390*/  IADD3 R6, P1, P0, R2, R0, R86 ;  /* 0x0000000002067210 */ /* 0x000fe4000783e056 */
[-C--:B------:R-:W-:Y:S02]  /*f3a0*/  IADD3.X R9, RZ, R4.reuse, R87, P3, P2 ;  /* 0x00000004ff097210 */ /* 0x080fe40001fe4457 */
[----:B------:R-:W-:Y:S02]  /*f3b0*/  LOP3.LUT R2, R5, 0xf, RZ, 0xc0, !PT ;  /* 0x0000000f05027812 */ /* 0x000fe400078ec0ff */
[----:B------:R-:W-:Y:S01]  /*f3c0*/  ISETP.NE.U32.AND P2, PT, R7, RZ, PT ;  /* 0x000000ff0700720c */ /* 0x000fe20003f45070 */
[----:B------:R-:W-:Y:S01]  /*f3d0*/  @!PT LDS RZ, [RZ] ;  /* 0x00000000fffff984 */ /* 0x000fe20000000800 */
[----:B------:R-:W-:Y:S01]  /*f3e0*/  @!PT LDS RZ, [RZ] ;  /* 0x00000000fffff984 */ /* 0x000fe20000000800 */
[----:B------:R-:W-:Y:S01]  /*f3f0*/  @!PT LDS RZ, [RZ] ;  /* 0x00000000fffff984 */ /* 0x000fe20000000800 */
[----:B------:R1:W-:Y:S01]  /*f400*/  LDGSTS.E.BYPASS.LTC128B.128.ZFILL [R191+0x7100], [R8.64], P5 ;  /* 0x0710000008bf7fae */ /* 0x0003e2000a941d4a */
[----:B------:R-:W-:Y:S02]  /*f410*/  IADD3.X R7, RZ, R4, R88, P1, P0 ;  /* 0x00000004ff077210 */ /* 0x000fe40000fe0458 */
[----:B------:R-:W-:-:S03]  /*f420*/  IADD3 R2, P1, P0, R2, R0, R89 ;  /* 0x0000000002027210 */ /* 0x000fc6000783e059 */
[----:B------:R1:W-:Y:S01]  /*f430*/  LDGSTS.E.BYPASS.LTC128B.128.ZFILL [R191+0x9100], [R6.64], P4 ;  /* 0x0910000006bf7fae */ /* 0x0003e2000a141d4a */
[----:B------:R-:W-:-:S05]  /*f440*/  IADD3.X R3, RZ, R4, R90, P1, P0 ;  /* 0x00000004ff037210 */ /* 0x000fca0000fe045a */
[----:B------:R1:W-:Y:S04]  /*f450*/  LDGSTS.E.BYPASS.LTC128B.128.ZFILL [R191+0xb100], [R2.64], P2 ;  /* 0x0b10000002bf7fae */ /* 0x0003e80009141d4a */
.L_x_264:
[----:B--234-:R-:W-:Y:S05]  /*f460*/  BSYNC B0 ;  /* 0x0000000000007941 */ /* 0x01cfea0003800000 */
.L_x_263:
[----:B-1----:R-:W-:Y:S01]  /*f470*/  IMAD.IADD R0, R127, 0x1, -R247 ;  /* 0x000000017f007824 */ /* 0x002fe200078e0af7 */
[----:B------:R-:W0:Y:S04]  /*f480*/  LDGDEPBAR ;  /* 0x00000000000079af */ /* 0x000e280000000000 */
[C---:B------:R-:W-:Y:S02]  /*f490*/  ISETP.GT.AND P4, PT, R0.reuse, RZ, PT ;  /* 0x000000ff0000720c */ /* 0x040fe40003f84270 */
[C---:B------:R-:W-:Y:S02]  /*f4a0*/  ISETP.GT.AND P3, PT, R0.reuse, 0x1, PT ;  /* 0x000000010000780c */ /* 0x040fe40003f64270 */
[----:B------:R-:W-:Y:S02]  /*f4b0*/  ISETP.GT.AND P2, PT, R0, 0x8, PT ;  /* 0x000000080000780c */ /* 0x000fe40003f44270 */
[----:B------:R-:W-:-:S02]  /*f4c0*/  FSEL R6, R84, -INF , P4 ;  /* 0xff80000054067808 */ /* 0x000fc40002000000 */
[----:B------:R-:W-:Y:S02]  /*f4d0*/  FSEL R7, R79, -INF , P3 ;  /* 0xff8000004f077808 */ /* 0x000fe40001800000 */
[----:B------:R-:W-:Y:S02]  /*f4e0*/  FSEL R10, R78, -INF , P4 ;  /* 0xff8000004e0a7808 */ /* 0x000fe40002000000 */
[----:B------:R-:W-:Y:S02]  /*f4f0*/  FSEL R12, R76, -INF , P3 ;  /* 0xff8000004c0c7808 */ /* 0x000fe40001800000 */
        /* <DEDUP_REMOVED lines=15> */
[----:B------:R-:W-:Y:S02]  /*f5f0*/  FSEL R17, R60, -INF , P4 ;  /* 0xff8000003c117808 */ /* 0x000fe40002000000 */
[----:B------:R-:W-:Y:S02]  /*f600*/  ISETP.GT.AND P3, PT, R0, 0x18, PT ;  /* 0x000000180000780c */ /* 0x000fe40003f64270 */
[----:B------:R-:W-:Y:S02]  /*f610*/  FMNMX.FTZ R2, R11, R2, !PT ;  /* 0x000000020b027209 */ /* 0x000fe40007810000 */
[----:B------:R-:W-:Y:S02]  /*f620*/  FSEL R20, R56, -INF , P4 ;  /* 0xff80000038147808 */ /* 0x000fe40002000000 */
[----:B------:R-:W-:Y:S02]  /*f630*/  FMNMX.FTZ R3, R19, R3, !PT ;  /* 0x0000000313037209 */ /* 0x000fe40007810000 */
[----:B------:R-:W-:-:S02]  /*f640*/  FSEL R14, R48, -INF , P3 ;  /* 0xff800000300e7808 */ /* 0x000fc40001800000 */
[----:B------:R-:W-:Y:S02]  /*f650*/  ISETP.GT.AND P2, PT, R0, 0x19, PT ;  /* 0x000000190000780c */ /* 0x000fe40003f44270 */
[----:B------:R-:W-:Y:S02]  /*f660*/  FMNMX.FTZ R2, R17, R2, !PT ;  /* 0x0000000211027209 */ /* 0x000fe40007810000 */
[----:B------:R-:W-:Y:S02]  /*f670*/  FSEL R21, R43, -INF , P3 ;  /* 0xff8000002b157808 */ /* 0x000fe40001800000 */
[----:B------:R-:W-:Y:S02]  /*f680*/  FMNMX.FTZ R3, R20, R3, !PT ;  /* 0x0000000314037209 */ /* 0x000fe40007810000 */
[----:B------:R-:W-:Y:S02]  /*f690*/  FSEL R18, R49, -INF , P2 ;  /* 0xff80000031127808 */ /* 0x000fe40001000000 */
[----:B------:R-:W-:-:S02]  /*f6a0*/  ISETP.GT.AND P1, PT, R0, 0x20, PT ;  /* 0x000000200000780c */ /* 0x000fc40003f24270 */
[----:B------:R-:W-:Y:S02]  /*f6b0*/  FMNMX.FTZ R2, R14, R2, !PT ;  /* 0x000000020e027209 */ /* 0x000fe40007810000 */
[----:B------:R-:W-:Y:S02]  /*f6c0*/  FSEL R52, R42, -INF , P2 ;  /* 0xff8000002a347808 */ /* 0x000fe40001000000 */
[----:B------:R-:W-:Y:S02]  /*f6d0*/  FMNMX.FTZ R3, R21, R3, !PT ;  /* 0x0000000315037209 */ /* 0x000fe40007810000 */
[----:B------:R-:W-:Y:S02]  /*f6e0*/  FSEL R75, R40, -INF , P1 ;  /* 0xff800000284b7808 */ /* 0x000fe40000800000 */
[----:B------:R-:W-:Y:S02]  /*f6f0*/  FMNMX.FTZ R2, R18, R2, !PT ;  /* 0x0000000212027209 */ /* 0x000fe40007810000 */
[----:B------:R-:W-:-:S02]  /*f700*/  ISETP.GT.AND P6, PT, R0, 0x21, PT ;  /* 0x000000210000780c */ /* 0x000fc40003fc4270 */
[----:B------:R-:W-:Y:S02]  /*f710*/  FSEL R83, R35, -INF , P1 ;  /* 0xff80000023537808 */ /* 0x000fe40000800000 */
[----:B------:R-:W-:Y:S02]  /*f720*/  FMNMX.FTZ R3, R52, R3, !PT ;  /* 0x0000000334037209 */ /* 0x000fe40007810000 */
[C---:B------:R-:W-:Y:S02]  /*f730*/  ISETP.GT.AND P5, PT, R0.reuse, 0x28, PT ;  /* 0x000000280000780c */ /* 0x040fe40003fa4270 */
[C---:B------:R-:W-:Y:S02]  /*f740*/  ISETP.GT.AND P4, PT, R0.reuse, 0x29, PT ;  /* 0x000000290000780c */ /* 0x040fe40003f84270 */
[C---:B------:R-:W-:Y:S02]  /*f750*/  ISETP.GT.AND P3, PT, R0.reuse, 0x30, PT ;  /* 0x000000300000780c */ /* 0x040fe40003f64270 */
[----:B------:R-:W-:-:S02]  /*f760*/  ISETP.GT.AND P2, PT, R0, 0x31, PT ;  /* 0x000000310000780c */ /* 0x000fc40003f44270 */
[C---:B------:R-:W-:Y:S02]  /*f770*/  ISETP.GT.AND P1, PT, R0.reuse, 0x38, PT ;  /* 0x000000380000780c */ /* 0x040fe40003f24270 */
[----:B------:R-:W-:Y:S02]  /*f780*/  ISETP.GT.AND P0, PT, R0, 0x39, PT ;  /* 0x000000390000780c */ /* 0x000fe40003f04270 */
[----:B------:R-:W-:Y:S02]  /*f790*/  FMNMX.FTZ R0, R75, R2, !PT ;  /* 0x000000024b007209 */ /* 0x000fe40007810000 */
[----:B------:R-:W-:Y:S02]  /*f7a0*/  FSEL R82, R34, -INF , P6 ;  /* 0xff80000022527808 */ /* 0x000fe40003000000 */
[----:B------:R-:W-:Y:S02]  /*f7b0*/  FSEL R74, R41, -INF , P6 ;  /* 0xff800000294a7808 */ /* 0x000fe40003000000 */
        /* <DEDUP_REMOVED lines=25> */
[----:B------:R-:W-:Y:S02]  /*f950*/  FMNMX.FTZ R4, R68, R0, !PT ;  /* 0x0000000044047209 */ /* 0x000fe40007810000 */
[----:B------:R-:W-:Y:S01]  /*f960*/  FMNMX.FTZ R5, R76, R2, !PT ;  /* 0x000000024c057209 */ /* 0x000fe20007810000 */
[----:B------:R-:W-:Y:S05]  /*f970*/  BRA.DIV ~URZ, `(.L_x_267) ;  /* 0x000097827f007947 */ /* 0x000fea000b800000 */
[----:B------:R-:W1:Y:S04]  /*f980*/  SHFL.BFLY PT, R0, R4, 0x2, 0x1f ;  /* 0x0c401f0004007f89 */ /* 0x000e6800000e0000 */
[----:B------:R-:W2:Y:S01]  /*f990*/  SHFL.BFLY PT, R3, R5, 0x2, 0x1f ;  /* 0x0c401f0005037f89 */ /* 0x000ea200000e0000 */
[----:B-1----:R-:W-:Y:S02]  /*f9a0*/  FMNMX.FTZ R0, R4, R0, !PT ;  /* 0x0000000004007209 */ /* 0x002fe40007810000 */
[----:B--2---:R-:W-:-:S03]  /*f9b0*/  FMNMX.FTZ R4, R5, R3, !PT ;  /* 0x0000000305047209 */ /* 0x004fc60007810000 */
[----:B------:R-:W1:Y:S04]  /*f9c0*/  SHFL.BFLY PT, R2, R0, 0x1, 0x1f ;  /* 0x0c201f0000027f89 */ /* 0x000e6800000e0000 */
[----:B------:R2:W3:Y:S01]  /*f9d0*/  SHFL.BFLY PT, R3, R4, 0x1, 0x1f ;  /* 0x0c201f0004037f89 */ /* 0x0004e200000e0000 */
[----:B-1----:R-:W-:-:S05]  /*f9e0*/  FMNMX.FTZ R102, R0, R2, !PT ;  /* 0x0000000200667209 */ /* 0x002fca0007810000 */
.L_x_348:
[C---:B------:R-:W-:Y:S01]  /*f9f0*/  FMUL.FTZ R2, R102.reuse, c[0x0][0x2d0] ;  /* 0x0000b40066027a20 */ /* 0x040fe20000410000 */
[----:B------:R-:W-:Y:S01]  /*fa00*/  FSETP.NEU.FTZ.AND P0, PT, R102, -INF , PT ;  /* 0xff8000006600780b */ /* 0x000fe20003f1d000 */
[----:B------:R-:W-:Y:S01]  /*fa10*/  WARPSYNC 0xffffffff ;  /* 0xffffffff00007948 */ /* 0x000fe20003800000 */
[----:B---3--:R-:W-:Y:S01]  /*fa20*/  FMNMX.FTZ R16, R3, R4, !PT ;  /* 0x0000000403107209 */ /* 0x008fe20007810000 */
[----:B------:R-:W-:Y:S01]  /*fa30*/  LDSM.16.MT88.4 R32, [R170+0x800] ;  /* 0x00080000aa20783b */ /* 0x000fe20000004200 */
[----:B------:R-:W-:-:S02]  /*fa40*/  FSEL R2, R2, RZ, P0 ;  /* 0x000000ff02027208 */ /* 0x000fc40000000000 */
[----:B------:R-:W-:Y:S01]  /*fa50*/  FSETP.NEU.FTZ.AND P0, PT, R16, -INF , PT ;  /* 0xff8000001000780b */ /* 0x000fe20003f1d000 */
[----:B------:R-:W-:Y:S02]  /*fa60*/  LDSM.16.MT88.4 R40, [R172] ;  /* 0x00000000ac28783b */ /* 0x000fe40000004200 */
[--C-:B------:R-:W-:Y:S02]  /*fa70*/  FFMA.FTZ R0, R6, c[0x0][0x2d0], -R2.reuse ;  /* 0x0000b40006007a23 */ /* 0x100fe40000010802 */
[--C-:B------:R-:W-:Y:S01]  /*fa80*/  FFMA.FTZ R3, R9, c[0x0][0x2d0], -R2.reuse ;  /* 0x0000b40009037a23 */ /* 0x100fe20000010802 */
[----:B------:R-:W-:Y:S01]  /*fa90*/  LDSM.16.MT88.4 R48, [R173] ;  /* 0x00000000ad30783b */ /* 0x000fe20000004200 */
        /* <DEDUP_REMOVED lines=8> */
[----:B------:R2:W4:Y:S01]  /*fb20*/  MUFU.EX2 R84, R0 ;  /* 0x0000000000547308 */ /* 0x0005220000000800 */
[----:B---3--:R-:W-:-:S07]  /*fb30*/  FFMA.FTZ R3, R11, c[0x0][0x2d0], -R2 ;  /* 0x0000b4000b037a23 */ /* 0x008fce0000010802 */
[----:B------:R-:W-:Y:S01]  /*fb40*/  MUFU.EX2 R95, R3 ;  /* 0x00000003005f7308 */ /* 0x000fe20000000800 */
[----:B--2---:R-:W-:-:S07]  /*fb50*/  FFMA.FTZ R0, R8, c[0x0][0x2d0], -R2 ;  /* 0x0000b40008007a23 */ /* 0x004fce0000010802 */
[----:B------:R2:W-:Y:S02]  /*fb60*/  MUFU.EX2 R88, R0 ;  /* 0x0000000000587308 */ /* 0x0005e40000000800 */
[----:B--2---:R-:W-:-:S05]  /*fb70*/  FMUL.FTZ R0, R16, c[0x0][0x2d0] ;  /* 0x0000b40010007a20 */ /* 0x004fca0000410000 */
[----:B------:R-:W-:-:S05]  /*fb80*/  FSEL R0, R0, RZ, P0 ;  /* 0x000000ff00007208 */ /* 0x000fca0000000000 */
[--C-:B------:R-:W-:Y:S02]  /*fb90*/  FFMA.FTZ R3, R10, c[0x0][0x2d0], -R0.reuse ;  /* 0x0000b4000a037a23 */ /* 0x100fe40000010800 */
[----:B------:R-:W2:Y:S02]  /*fba0*/  LDSM.16.MT88.4 R8, [R169] ;  /* 0x00000000a908783b */ /* 0x000ea40000004200 */
[----:B------:R3:W-:Y:S02]  /*fbb0*/  MUFU.EX2 R87, R3 ;  /* 0x0000000300577308 */ /* 0x0007e40000000800 */
[----:B---3--:R-:W-:Y:S01]  /*fbc0*/  FFMA.FTZ R3, R12, c[0x0][0x2d0], -R0 ;  /* 0x0000b4000c037a23 */ /* 0x008fe20000010800 */
[----:B----4-:R-:W-:-:S05]  /*fbd0*/  F2FP.BF16.PACK_AB R12, R84, R86 ;  /* 0x00000056540c723e */ /* 0x010fca00000010ff */
[----:B------:R3:W4:Y:S02]  /*fbe0*/  MUFU.EX2 R85, R3 ;  /* 0x0000000300557308 */ /* 0x0007240000000800 */
[----:B---3--:R-:W-:Y:S01]  /*fbf0*/  FFMA.FTZ R3, R13, c[0x0][0x2d0], -R0 ;  /* 0x0000b4000d037a23 */ /* 0x008fe20000010800 */
[----:B----4-:R-:W-:-:S05]  /*fc00*/  F2FP.BF16.PACK_AB R13, R85, R87 ;  /* 0x00000057550d723e */ /* 0x010fca00000010ff */
[----:B------:R3:W-:Y:S02]  /*fc10*/  MUFU.EX2 R89, R3 ;  /* 0x0000000300597308 */ /* 0x0007e40000000800 */
[----:B---3--:R-:W-:-:S06]  /*fc20*/  FFMA.FTZ R3, R15, c[0x0][0x2d0], -R0 ;  /* 0x0000b4000f037a23 */ /* 0x008fcc0000010800 */
[----:B------:R3:W4:Y:S02]  /*fc30*/  MUFU.EX2 R92, R3 ;  /* 0x00000003005c7308 */ /* 0x0007240000000800 */
[----:B---3--:R-:W-:Y:S01]  /*fc40*/  FFMA.FTZ R3, R17, c[0x0][0x2d0], -R2 ;  /* 0x0000b40011037a23 */ /* 0x008fe20000010802 */
[----:B----4-:R-:W-:Y:S01]  /*fc50*/  F2FP.BF16.PACK_AB R15, R92, R89 ;  /* 0x000000595c0f723e */ /* 0x010fe200000010ff */
[----:B------:R-:W-:-:S04]  /*fc60*/  FADD.FTZ R17, R87, R85 ;  /* 0x0000005557117221 */ /* 0x000fc80000010000 */
[----:B------:R3:W4:Y:S01]  /*fc70*/  MUFU.EX2 R93, R3 ;  /* 0x00000003005d7308 */ /* 0x0007220000000800 */
[----:B------:R-:W-:Y:S02]  /*fc80*/  FADD.FTZ R17, R89, R17 ;  /* 0x0000001159117221 */ /* 0x000fe40000010000 */
[----:B---3--:R-:W-:Y:S01]  /*fc90*/  FFMA.FTZ R3, R14, c[0x0][0x2d0], -R2 ;  /* 0x0000b4000e037a23 */ /* 0x008fe20000010802 */
[----:B------:R-:W-:-:S04]  /*fca0*/  F2FP.BF16.PACK_AB R14, R90, R88 ;  /* 0x000000585a0e723e */ /* 0x000fc800000010ff */
[----:B------:R3:W-:Y:S03]  /*fcb0*/  MUFU.EX2 R96, R3 ;  /* 0x0000000300607308 */ /* 0x0007e60000000800 */
[C---:B-1----:R-:W-:Y:S08]  /*fcc0*/  HMMA.16816.F32.BF16 R24, R12.reuse, R4, RZ ;  /* 0x000000040c18723c */ /* 0x042ff000000418ff */
[----:B--2---:R-:W-:Y:S01]  /*fcd0*/  HMMA.16816.F32.BF16 R44, R12, R8, RZ ;  /* 0x000000080c2c723c */ /* 0x004fe200000418ff */
[----:B---3--:R-:W-:-:S02]  /*fce0*/  FFMA.FTZ R3, R18, c[0x0][0x2d0], -R2 ;  /* 0x0000b40012037a23 */ /* 0x008fc40000010802 */
[----:B------:R-:W-:-:S04]  /*fcf0*/  FFMA.FTZ R18, R73, c[0x0][0x2d0], -R2 ;  /* 0x0000b40049127a23 */ /* 0x000fc80000010802 */
[----:B----4-:R-:W-:Y:S01]  /*fd00*/  F2FP.BF16.PACK_AB R8, R93, R95 ;  /* 0x0000005f5d08723e */ /* 0x010fe200000010ff */
[----:B------:R1:W2:Y:S01]  /*fd10*/  MUFU.EX2 R99, R3 ;  /* 0x0000000300637308 */ /* 0x0002a20000000800 */
[----:B------:R-:W-:Y:S01]  /*fd20*/  HMMA.16816.F32.BF16 R28, R12, R10, RZ ;  /* 0x0000000a0c1c723c */ /* 0x000fe200000418ff */
[----:B-1----:R-:W-:-:S06]  /*fd30*/  FFMA.FTZ R3, R19, c[0x0][0x2d0], -R0 ;  /* 0x0000b40013037a23 */ /* 0x002fcc0000010800 */
[----:B--2---:R-:W-:Y:S01]  /*fd40*/  F2FP.BF16.PACK_AB R10, R99, R96 ;  /* 0x00000060630a723e */ /* 0x004fe200000010ff */
[----:B------:R-:W-:Y:S01]  /*fd50*/  FFMA.FTZ R19, R74, c[0x0][0x2d0], -R2 ;  /* 0x0000b4004a137a23 */ /* 0x000fe20000010802 */
[----:B------:R1:W-:Y:S02]  /*fd60*/  MUFU.EX2 R94, R3 ;  /* 0x00000003005e7308 */ /* 0x0003e40000000800 */
[----:B-1----:R-:W-:-:S06]  /*fd70*/  FFMA.FTZ R3, R20, c[0x0][0x2d0], -R0 ;  /* 0x0000b40014037a23 */ /* 0x002fcc0000010800 */
[----:B------:R1:W2:Y:S02]  /*fd80*/  MUFU.EX2 R97, R3 ;  /* 0x0000000300617308 */ /* 0x0002a40000000800 */
[--C-:B-1----:R-:W-:Y:S01]  /*fd90*/  FFMA.FTZ R3, R21, c[0x0][0x2d0], -R0.reuse ;  /* 0x0000b40015037a23 */ /* 0x102fe20000010800 */
[----:B--2---:R-:W-:Y:S01]  /*fda0*/  F2FP.BF16.PACK_AB R9, R97, R94 ;  /* 0x0000005e6109723e */ /* 0x004fe200000010ff */
[C---:B------:R-:W-:Y:S04]  /*fdb0*/  HMMA.16816.F32.BF16 R20, R12.reuse, R6, RZ ;  /* 0x000000060c14723c */ /* 0x040fe800000418ff */
[----:B------:R1:W-:Y:S04]  /*fdc0*/  MUFU.EX2 R98, R3 ;  /* 0x0000000300627308 */ /* 0x0003e80000000800 */
[----:B------:R-:W-:Y:S01]  /*fdd0*/  HMMA.16816.F32.BF16 R4, R12, R48, RZ ;  /* 0x000000300c04723c */ /* 0x000fe200000418ff */
[----:B-1----:R-:W-:-:S02]  /*fde0*/  FFMA.FTZ R3, R52, c[0x0][0x2d0], -R0 ;  /* 0x0000b40034037a23 */ /* 0x002fc40000010800 */
[----:B------:R-:W1:Y:S02]  /*fdf0*/  LDSM.16.MT88.4 R52, [R172+0x800] ;  /* 0x00080000ac34783b */ /* 0x000e640000004200 */
[----:B------:R-:W2:Y:S02]  /*fe00*/  MUFU.EX2 R103, R3 ;  /* 0x0000000300677308 */ /* 0x000ea40000000800 */
[----:B--2---:R-:W-:Y:S01]  /*fe10*/  F2FP.BF16.PACK_AB R11, R103, R98 ;  /* 0x00000062670b723e */ /* 0x004fe200000010ff */
[----:B------:R-:W-:-:S04]  /*fe20*/  FADD.FTZ R3, R86, R84 ;  /* 0x0000005456037221 */ /* 0x000fc80000010000 */
[----:B------:R-:W-:Y:S02]  /*fe30*/  FADD.FTZ R3, R88, R3 ;  /* 0x0000000358037221 */ /* 0x000fe40000010000 */
[----:B------:R-:W-:Y:S02]  /*fe40*/  HMMA.16816.F32.BF16 R160, R8, R32, R24 ;  /* 0x0000002008a0723c */ /* 0x000fe40000041818 */
[----:B------:R-:W-:-:S04]  /*fe50*/  FADD.FTZ R3, R90, R3 ;  /* 0x000000035a037221 */ /* 0x000fc80000010000 */
[----:B------:R-:W-:Y:S02]  /*fe60*/  FADD.FTZ R3, R95, R3 ;  /* 0x000000035f037221 */ /* 0x000fe40000010000 */
[----:B------:R-:W-:Y:S01]  /*fe70*/  HMMA.16816.F32.BF16 R120, R8, R34, R20 ;  /* 0x000000220878723c */ /* 0x000fe20000041814 */
[----:B------:R-:W-:Y:S01]  /*fe80*/  LDSM.16.MT88.4 R32, [R170+0x2800] ;  /* 0x00280000aa20783b */ /* 0x000fe20000004200 */
[----:B------:R-:W-:-:S06]  /*fe90*/  FADD.FTZ R3, R93, R3 ;  /* 0x000000035d037221 */ /* 0x000fcc0000010000 */
[C---:B------:R-:W-:Y:S08]  /*fea0*/  HMMA.16816.F32.BF16 R24, R12.reuse, R40, RZ ;  /* 0x000000280c18723c */ /* 0x040ff000000418ff */
[----:B------:R-:W-:Y:S01]  /*feb0*/  HMMA.16816.F32.BF16 R20, R12, R42, RZ ;  /* 0x0000002a0c14723c */ /* 0x000fe200000418ff */
[----:B------:R-:W2:Y:S07]  /*fec0*/  LDSM.16.MT88.4 R40, [R170+0x2000] ;  /* 0x00200000aa28783b */ /* 0x000eae0000004200 */
[C---:B------:R-:W-:Y:S01]  /*fed0*/  HMMA.16816.F32.BF16 R136, R8.reuse, R36, R44 ;  /* 0x000000240888723c */ /* 0x040fe2000004182c */
[----:B------:R-:W3:Y:S07]  /*fee0*/  LDSM.16.MT88.4 R44, [R173+0x2000] ;  /* 0x00200000ad2c783b */ /* 0x000eee0000004200 */
[----:B------:R-:W-:Y:S08]  /*fef0*/  HMMA.16816.F32.BF16 R156, R8, R56, R4 ;  /* 0x00000038089c723c */ /* 0x000ff00000041804 */
[----:B------:R-:W-:Y:S08]  /*ff00*/  HMMA.16816.F32.BF16 R4, R12, R60, RZ ;  /* 0x0000003c0c04723c */ /* 0x000ff000000418ff */
[----:B------:R-:W-:Y:S01]  /*ff10*/  HMMA.16816.F32.BF16 R128, R8, R38, R28 ;  /* 0x000000260880723c */ /* 0x000fe2000004181c */
[----:B------:R-:W4:Y:S07]  /*ff20*/  LDSM.16.MT88.4 R36, [R173+0x2800] ;  /* 0x00280000ad24783b */ /* 0x000f2e0000004200 */
[----:B------:R-:W-:Y:S08]  /*ff30*/  HMMA.16816.F32.BF16 R28, R12, R50, RZ ;  /* 0x000000320c1c723c */ /* 0x000ff000000418ff */
[C---:B-1----:R-:W-:Y:S08]  /*ff40*/  HMMA.16816.F32.BF16 R152, R8.reuse, R52, R24 ;  /* 0x000000340898723c */ /* 0x042ff00000041818 */
[----:B------:R-:W-:Y:S08]  /*ff50*/  HMMA.16816.F32.BF16 R132, R8, R54, R20 ;  /* 0x000000360884723c */ /* 0x000ff00000041814 */
[C---:B--2---:R-:W-:Y:S08]  /*ff60*/  HMMA.16816.F32.BF16 R24, R12.reuse, R40, RZ ;  /* 0x000000280c18723c */ /* 0x044ff000000418ff */
[----:B------:R-:W-:Y:S01]  /*ff70*/  HMMA.16816.F32.BF16 R20, R12, R42, RZ ;  /* 0x0000002a0c14723c */ /* 0x000fe200000418ff */
[----:B------:R-:W1:Y:S07]  /*ff80*/  LDSM.16.MT88.4 R40, [R172+0x2000] ;  /* 0x00200000ac28783b */ /* 0x000e6e0000004200 */
[----:B------:R-:W-:Y:S08]  /*ff90*/  HMMA.16816.F32.BF16 R148, R8, R64, R4 ;  /* 0x000000400894723c */ /* 0x000ff00000041804 */
[----:B---3--:R-:W-:Y:S08]  /*ffa0*/  HMMA.16816.F32.BF16 R4, R12, R44, RZ ;  /* 0x0000002c0c04723c */ /* 0x008ff000000418ff */
[C---:B------:R-:W-:Y:S08]  /*ffb0*/  HMMA.16816.F32.BF16 R112, R8.reuse, R58, R28 ;  /* 0x0000003a0870723c */ /* 0x040ff0000004181c */
[----:B------:R-:W-:Y:S01]  /*ffc0*/  HMMA.16816.F32.BF16 R56, R8, R32, R24 ;  /* 0x000000200838723c */ /* 0x000fe20000041818 */
[----:B------:R-:W2:Y:S06]  /*ffd0*/  LDSM.16.MT88.4 R24, [R172+0x2800] ;  /* 0x00280000ac18783b */ /* 0x000eac0000004200 */
[--C-:B------:R-:W-:Y:S01]  /*ffe0*/  FFMA.FTZ R32, R78, c[0x0][0x2d0], -R0.reuse ;  /* 0x0000b4004e207a23 */ /* 0x100fe20000010800 */
[----:B------:R-:W-:Y:S01]  /*fff0*/  HMMA.16816.F32.BF16 R28, R12, R62, RZ ;  /* 0x0000003e0c1c723c */ /* 0x000fe200000418ff */
[----:B------:R-:W-:-:S07]  /*10000*/  FFMA.FTZ R33, R76, c[0x0][0x2d0], -R0 ;  /* 0x0000b4004c217a23 */ /* 0x000fce0000010800 */
[----:B----4-:R-:W-:Y:S07]  /*10010*/  HMMA.16816.F32.BF16 R124, R8, R36, R4 ;  /* 0x00000024087c723c */ /* 0x010fee0000041804 */
[--C-:B------:R-:W-:Y:S01]  /*10020*/  FFMA.FTZ R36, R69, c[0x0][0x2d0], -R2.reuse ;  /* 0x0000b40045247a23 */ /* 0x100fe20000010802 */
[----:B-1----:R-:W-:Y:S08]  /*10030*/  HMMA.16816.F32.BF16 R4, R12, R40, RZ ;  /* 0x000000280c04723c */ /* 0x002ff000000418ff */
[C---:B------:R-:W-:Y:S07]  /*10040*/  HMMA.16816.F32.BF16 R60, R8.reuse, R34, R20 ;  /* 0x00000022083c723c */ /* 0x040fee0000041814 */
[----:B------:R-:W-:Y:S01]  /*10050*/  FFMA.FTZ R35, R68, c[0x0][0x2d0], -R2 ;  /* 0x0000b40044237a23 */ /* 0x000fe20000010802 */
[----:B------:R-:W-:Y:S01]  /*10060*/  HMMA.16816.F32.BF16 R52, R8, R66, R28 ;  /* 0x000000420834723c */ /* 0x000fe2000004181c */
[----:B------:R-:W1:Y:S01]  /*10070*/  LDSM.16.MT88.4 R28, [R169+0x4000] ;  /* 0x00400000a91c783b */ /* 0x000e620000004200 */
[----:B------:R-:W-:-:S06]  /*10080*/  FFMA.FTZ R34, R77, c[0x0][0x2d0], -R0 ;  /* 0x0000b4004d227a23 */ /* 0x000fcc0000010800 */
[----:B------:R-:W-:Y:S08]  /*10090*/  HMMA.16816.F32.BF16 R20, R12, R46, RZ ;  /* 0x0000002e0c14723c */ /* 0x000ff000000418ff */
[----:B--2---:R-:W-:Y:S08]  /*100a0*/  HMMA.16816.F32.BF16 R116, R8, R24, R4 ;  /* 0x000000180874723c */ /* 0x004ff00000041804 */
[----:B------:R-:W-:Y:S08]  /*100b0*/  HMMA.16816.F32.BF16 R4, R12, R42, RZ ;  /* 0x0000002a0c04723c */ /* 0x000ff000000418ff */
[C---:B------:R-:W-:Y:S01]  /*100c0*/  HMMA.16816.F32.BF16 R108, R8.reuse, R38, R20 ;  /* 0x00000026086c723c */ /* 0x040fe20000041814 */
[----:B------:R-:W2:Y:S11]  /*100d0*/  LDSM.16.MT88.4 R20, [R169+0x4800] ;  /* 0x00480000a914783b */ /* 0x000eb60000004200 */
[----:B------:R-:W-:Y:S04]  /*100e0*/  @!UPT UIADD3 URZ, URZ, URZ, URZ ;  /* 0x0000003f3f3ff290 */ /* 0x000fe8000fffe03f */
[----:B------:R-:W-:Y:S01]  /*100f0*/  HMMA.16816.F32.BF16 R64, R8, R26, R4 ;  /* 0x0000001a0840723c */ /* 0x000fe20000041804 */
[----:B------:R-:W-:Y:S07]  /*10100*/  LDSM.16.MT88.4 R24, [R170+0x4800] ;  /* 0x00480000aa18783b */ /* 0x000fee0000004200 */
[----:B-1----:R-:W-:Y:S07]  /*10110*/  HMMA.16816.F32.BF16 R4, R12, R28, RZ ;  /* 0x0000001c0c04723c */ /* 0x002fee00000418ff */
[--C-:B------:R-:W-:Y:S11]  /*10120*/  FFMA.FTZ R28, R75, c[0x0][0x2d0], -R2.reuse ;  /* 0x0000b4004b1c7a23 */ /* 0x100ff60000010802 */
[----:B------:R-:W-:Y:S06]  /*10130*/  @!UPT UIADD3 URZ, URZ, URZ, URZ ;  /* 0x0000003f3f3ff290 */ /* 0x000fec000fffe03f */
[----:B--2---:R-:W-:Y:S08]  /*10140*/  HMMA.16816.F32.BF16 R84, R8, R20, R4 ;  /* 0x000000140854723c */ /* 0x004ff00000041804 */
[----:B------:R-:W-:Y:S07]  /*10150*/  HMMA.16816.F32.BF16 R4, R12, R30, RZ ;  /* 0x0000001e0c04723c */ /* 0x000fee00000418ff */
[----:B------:R-:W-:-:S02]  /*10160*/  FFMA.FTZ R30, R71, c[0x0][0x2d0], -R2 ;  /* 0x0000b400471e7a23 */ /* 0x000fc40000010802 */
[--C-:B------:R-:W-:Y:S11]  /*10170*/  FFMA.FTZ R31, R70, c[0x0][0x2d0], -R2.reuse ;  /* 0x0000b400461f7a23 */ /* 0x100ff60000010802 */
[----:B------:R-:W-:Y:S04]  /*10180*/  @!UPT UIADD3 URZ, URZ, URZ, URZ ;  /* 0x0000003f3f3ff290 */ /* 0x000fe8000fffe03f */
[----:B------:R-:W-:Y:S01]  /*10190*/  HMMA.16816.F32.BF16 R88, R8, R22, R4 ;  /* 0x000000160858723c */ /* 0x000fe20000041804 */
[----:B------:R-:W1:Y:S06]  /*101a0*/  LDSM.16.MT88.4 R20, [R170+0x4000] ;  /* 0x00400000aa14783b */ /* 0x000e6c0000004200 */
[----:B------:R-:W-:Y:S02]  /*101b0*/  FADD.FTZ R4, R92, R17 ;  /* 0x000000115c047221 */ /* 0x000fe40000010000 */
[----:B------:R-:W-:Y:S02]  /*101c0*/  FFMA.FTZ R17, R72, c[0x0][0x2d0], -R2 ;  /* 0x0000b40048117a23 */ /* 0x000fe40000010802 */
[----:B------:R-:W-:-:S02]  /*101d0*/  FADD.FTZ R29, R94, R4 ;  /* 0x000000045e1d7221 */ /* 0x000fc40000010000 */
[----:B------:R-:W-:Y:S02]  /*101e0*/  FADD.FTZ R2, R96, R3 ;  /* 0x0000000360027221 */ /* 0x000fe40000010000 */
[----:B------:R-:W-:Y:S02]  /*101f0*/  FADD.FTZ R3, R97, R29 ;  /* 0x0000001d61037221 */ /* 0x000fe40000010000 */
[----:B------:R-:W-:Y:S02]  /*10200*/  FADD.FTZ R2, R99, R2 ;  /* 0x0000000263027221 */ /* 0x000fe40000010000 */
[----:B------:R-:W-:Y:S01]  /*10210*/  FADD.FTZ R3, R98, R3 ;  /* 0x0000000362037221 */ /* 0x000fe20000010000 */
[----:B-1----:R-:W-:Y:S01]  /*10220*/  HMMA.16816.F32.BF16 R4, R12, R20, RZ ;  /* 0x000000140c04723c */ /* 0x002fe200000418ff */
[----:B------:R-:W-:Y:S08]  /*10230*/  MUFU.EX2 R21, R30 ;  /* 0x0000001e00157308 */ /* 0x000ff00000000800 */
[----:B------:R-:W1:Y:S11]  /*10240*/  MUFU.EX2 R20, R31 ;  /* 0x0000001f00147308 */ /* 0x000e760000000800 */
[----:B------:R-:W-:Y:S04]  /*10250*/  @!UPT UIADD3 URZ, URZ, URZ, URZ ;  /* 0x0000003f3f3ff290 */ /* 0x000fe8000fffe03f */
[----:B------:R-:W-:Y:S01]  /*10260*/  HMMA.16816.F32.BF16 R92, R8, R24, R4 ;  /* 0x00000018085c723c */ /* 0x000fe20000041804 */
[----:B------:R2:W-:Y:S01]  /*10270*/  MUFU.EX2 R25, R28 ;  /* 0x0000001c00197308 */ /* 0x0005e20000000800 */
[----:B-1----:R-:W-:-:S06]  /*10280*/  F2FP.BF16.PACK_AB R96, R20, R21 ;  /* 0x000000151460723e */ /* 0x002fcc00000010ff */
[----:B------:R-:W-:Y:S01]  /*10290*/  HMMA.16816.F32.BF16 R4, R12, R22, RZ ;  /* 0x000000160c04723c */ /* 0x000fe200000418ff */
[----:B------:R1:W3:Y:S01]  /*102a0*/  MUFU.EX2 R23, R19 ;  /* 0x0000001300177308 */ /* 0x0002e20000000800 */
[----:B--2---:R-:W2:Y:S07]  /*102b0*/  LDSM.16.MT88.4 R28, [R173+0x4000] ;  /* 0x00400000ad1c783b */ /* 0x004eae0000004200 */
[----:B------:R4:W-:Y:S01]  /*102c0*/  MUFU.EX2 R24, R18 ;  /* 0x0000001200187308 */ /* 0x0009e20000000800 */
[----:B-1----:R-:W-:-:S07]  /*102d0*/  FFMA.FTZ R19, R83, c[0x0][0x2d0], -R0 ;  /* 0x0000b40053137a23 */ /* 0x002fce0000010800 */
[----:B------:R-:W1:Y:S07]  /*102e0*/  MUFU.EX2 R22, R17 ;  /* 0x0000001100167308 */ /* 0x000e6e0000000800 */
[----:B------:R-:W-:Y:S01]  /*102f0*/  HMMA.16816.F32.BF16 R144, R8, R26, R4 ;  /* 0x0000001a0890723c */ /* 0x000fe20000041804 */
[----:B----4-:R-:W-:-:S06]  /*10300*/  FFMA.FTZ R18, R82, c[0x0][0x2d0], -R0 ;  /* 0x0000b40052127a23 */ /* 0x010fcc0000010800 */
[--C-:B------:R-:W-:Y:S01]  /*10310*/  FFMA.FTZ R7, R80, c[0x0][0x2d0], -R0.reuse ;  /* 0x0000b40050077a23 */ /* 0x100fe20000010800 */
[----:B---3--:R-:W-:Y:S01]  /*10320*/  F2FP.BF16.PACK_AB R4, R23, R25 ;  /* 0x000000191704723e */ /* 0x008fe200000010ff */
[--C-:B------:R-:W-:Y:S01]  /*10330*/  FFMA.FTZ R5, R79, c[0x0][0x2d0], -R0.reuse ;  /* 0x0000b4004f057a23 */ /* 0x100fe20000010800 */
[----:B-1----:R-:W-:Y:S01]  /*10340*/  F2FP.BF16.PACK_AB R6, R22, R24 ;  /* 0x000000181606723e */ /* 0x002fe200000010ff */
[----:B------:R-:W-:Y:S01]  /*10350*/  FFMA.FTZ R17, R81, c[0x0][0x2d0], -R0 ;  /* 0x0000b40051117a23 */ /* 0x000fe20000010800 */
[----:B------:R-:W-:Y:S01]  /*10360*/  MUFU.EX2 R18, R18 ;  /* 0x0000001200127308 */ /* 0x000fe20000000800 */
[----:B------:R-:W-:Y:S02]  /*10370*/  FADD.FTZ R0, R25, R2 ;  /* 0x0000000219007221 */ /* 0x000fe40000010000 */
[----:B------:R-:W-:Y:S02]  /*10380*/  FADD.FTZ R2, R103, R3 ;  /* 0x0000000367027221 */ /* 0x000fe40000010000 */
[----:B------:R-:W-:-:S03]  /*10390*/  FADD.FTZ R0, R23, R0 ;  /* 0x0000000017007221 */ /* 0x000fc60000010000 */
[----:B------:R-:W-:Y:S01]  /*103a0*/  MUFU.EX2 R7, R7 ;  /* 0x0000000700077308 */ /* 0x000fe20000000800 */
[----:B------:R-:W-:Y:S02]  /*103b0*/  FADD.FTZ R0, R24, R0 ;  /* 0x0000000018007221 */ /* 0x000fe40000010000 */
[----:B------:R-:W1:Y:S02]  /*103c0*/  LDSM.16.MT88.4 R24, [R173+0x4800] ;  /* 0x00480000ad18783b */ /* 0x000e640000004200 */
[----:B------:R-:W-:-:S04]  /*103d0*/  FADD.FTZ R0, R22, R0 ;  /* 0x0000000016007221 */ /* 0x000fc80000010000 */
[----:B------:R-:W-:-:S04]  /*103e0*/  FADD.FTZ R0, R21, R0 ;  /* 0x0000000015007221 */ /* 0x000fc80000010000 */
[----:B------:R-:W-:Y:S02]  /*103f0*/  FADD.FTZ R3, R20, R0 ;  /* 0x0000000014037221 */ /* 0x000fe40000010000 */
[----:B--2---:R-:W-:Y:S01]  /*10400*/  HMMA.16816.F32.BF16 R20, R12, R28, RZ ;  /* 0x0000001c0c14723c */ /* 0x004fe200000418ff */
[----:B------:R-:W-:Y:S08]  /*10410*/  MUFU.EX2 R29, R36 ;  /* 0x00000024001d7308 */ /* 0x000ff00000000800 */
[----:B------:R-:W2:Y:S02]  /*10420*/  MUFU.EX2 R28, R35 ;  /* 0x00000023001c7308 */ /* 0x000ea40000000800 */
[----:B--2---:R-:W-:Y:S11]  /*10430*/  F2FP.BF16.PACK_AB R98, R28, R29 ;  /* 0x0000001d1c62723e */ /* 0x004ff600000010ff */
[----:B------:R-:W-:Y:S02]  /*10440*/  @!UPT UIADD3 URZ, URZ, URZ, URZ ;  /* 0x0000003f3f3ff290 */ /* 0x000fe4000fffe03f */
[----:B-1----:R-:W-:Y:S01]  /*10450*/  HMMA.16816.F32.BF16 R48, R8, R24, R20 ;  /* 0x000000180830723c */ /* 0x002fe20000041814 */
[----:B------:R-:W1:Y:S07]  /*10460*/  MUFU.EX2 R25, R19 ;  /* 0x0000001300197308 */ /* 0x000e6e0000000800 */
[----:B------:R-:W-:Y:S01]  /*10470*/  HMMA.16816.F32.BF16 R20, R12, R30, RZ ;  /* 0x0000001e0c14723c */ /* 0x000fe200000418ff */
[----:B------:R-:W2:Y:S01]  /*10480*/  MUFU.EX2 R24, R17 ;  /* 0x0000001100187308 */ /* 0x000ea20000000800 */
[----:B-1----:R-:W-:-:S07]  /*10490*/  FADD.FTZ R0, R25, R2 ;  /* 0x0000000219007221 */ /* 0x002fce0000010000 */
[----:B------:R1:W3:Y:S01]  /*104a0*/  MUFU.EX2 R19, R5 ;  /* 0x0000000500137308 */ /* 0x0002e20000000800 */
[----:B------:R-:W-:Y:S02]  /*104b0*/  FADD.FTZ R2, R18, R0 ;  /* 0x0000000012027221 */ /* 0x000fe40000010000 */
[----:B------:R-:W-:Y:S02]  /*104c0*/  FADD.FTZ R0, R29, R3 ;  /* 0x000000031d007221 */ /* 0x000fe40000010000 */
[----:B--2---:R-:W-:-:S03]  /*104d0*/  FADD.FTZ R2, R24, R2 ;  /* 0x0000000218027221 */ /* 0x004fc60000010000 */
[----:B------:R-:W2:Y:S01]  /*104e0*/  MUFU.EX2 R17, R32 ;  /* 0x0000002000117308 */ /* 0x000ea20000000800 */
[----:B------:R-:W-:Y:S02]  /*104f0*/  FADD.FTZ R206, R28, R0 ;  /* 0x000000001cce7221 */ /* 0x000fe40000010000 */
[C---:B------:R-:W-:Y:S01]  /*10500*/  FADD.FTZ R0, R7.reuse, R2 ;  /* 0x0000000207007221 */ /* 0x040fe20000010000 */
[----:B------:R-:W-:-:S03]  /*10510*/  F2FP.BF16.PACK_AB R7, R7, R24 ;  /* 0x000000180707723e */ /* 0x000fc600000010ff */
[----:B------:R-:W-:Y:S01]  /*10520*/  HMMA.16816.F32.BF16 R40, R8, R26, R20 ;  /* 0x0000001a0828723c */ /* 0x000fe20000041814 */
[----:B------:R-:W4:Y:S01]  /*10530*/  LDSM.16.MT88.4 R20, [R172+0x4000] ;  /* 0x00400000ac14783b */ /* 0x000f220000004200 */
[----:B-1----:R-:W-:Y:S01]  /*10540*/  F2FP.BF16.PACK_AB R5, R18, R25 ;  /* 0x000000191205723e */ /* 0x002fe200000010ff */
[----:B------:R-:W1:Y:S01]  /*10550*/  MUFU.EX2 R3, R34 ;  /* 0x0000002200037308 */ /* 0x000e620000000800 */
[----:B---3--:R-:W-:Y:S01]  /*10560*/  FADD.FTZ R0, R19, R0 ;  /* 0x0000000013007221 */ /* 0x008fe20000010000 */
[----:B--2---:R-:W-:-:S06]  /*10570*/  F2FP.BF16.PACK_AB R97, R17, R19 ;  /* 0x000000131161723e */ /* 0x004fcc00000010ff */
[----:B------:R-:W2:Y:S01]  /*10580*/  MUFU.EX2 R2, R33 ;  /* 0x0000002100027308 */ /* 0x000ea20000000800 */
[----:B------:R-:W-:-:S04]  /*10590*/  FADD.FTZ R0, R17, R0 ;  /* 0x0000000011007221 */ /* 0x000fc80000010000 */
[----:B-1----:R-:W-:Y:S01]  /*105a0*/  FADD.FTZ R0, R3, R0 ;  /* 0x0000000003007221 */ /* 0x002fe20000010000 */
[----:B--2---:R-:W-:-:S03]  /*105b0*/  F2FP.BF16.PACK_AB R99, R2, R3 ;  /* 0x000000030263723e */ /* 0x004fc600000010ff */
[----:B------:R-:W-:Y:S01]  /*105c0*/  FADD.FTZ R200, R2, R0 ;  /* 0x0000000002c87221 */ /* 0x000fe20000010000 */
[----:B------:R-:W-:-:S04]  /*105d0*/  IADD3 R0, R104, -0x2, RZ ;  /* 0xfffffffe68007810 */ /* 0x000fc80007ffe0ff */
[----:B------:R-:W-:Y:S01]  /*105e0*/  ISETP.GE.AND P0, PT, R0, R217, PT ;  /* 0x000000d90000720c */ /* 0x000fe20003f06270 */
[C---:B----4-:R-:W-:Y:S08]  /*105f0*/  HMMA.16816.F32.BF16 R24, R12.reuse, R20, RZ ;  /* 0x000000140c18723c */ /* 0x050ff000000418ff */
[----:B------:R-:W-:Y:S01]  /*10600*/  HMMA.16816.F32.BF16 R12, R12, R22, RZ ;  /* 0x000000160c0c723c */ /* 0x000fe200000418ff */
[----:B------:R-:W1:Y:S11]  /*10610*/  LDSM.16.MT88.4 R20, [R172+0x4800] ;  /* 0x00480000ac14783b */ /* 0x000e760000004200 */
[----:B------:R-:W-:Y:S04]  /*10620*/  @!UPT UIADD3 URZ, URZ, URZ, URZ ;  /* 0x0000003f3f3ff290 */ /* 0x000fe8000fffe03f */
[C---:B-1----:R-:W-:Y:S08]  /*10630*/  HMMA.16816.F32.BF16 R24, R8.reuse, R20, R24 ;  /* 0x000000140818723c */ /* 0x042ff00000041818 */
[----:B------:R-:W-:Y:S01]  /*10640*/  HMMA.16816.F32.BF16 R12, R8, R22, R12 ;  /* 0x00000016080c723c */ /* 0x000fe2000004180c */
        /* <DEDUP_REMOVED lines=13> */
[----:B------:R-:W2:Y:S03]  /*10720*/  LDSM.16.MT88.4 R132, [R169+0x1800] ;  /* 0x00180000a984783b */ /* 0x000ea60000004200 */
[C---:B-1----:R-:W-:Y:S08]  /*10730*/  HMMA.16816.F32.BF16 R44, R4.reuse, R8, R148 ;  /* 0x00000008042c723c */ /* 0x042ff00000041894 */
[----:B------:R-:W-:Y:S01]  /*10740*/  HMMA.16816.F32.BF16 R52, R4, R10, R52 ;  /* 0x0000000a0434723c */ /* 0x000fe20000041834 */
[----:B------:R-:W1:Y:S07]  /*10750*/  LDSM.16.MT88.4 R8, [R170+0x3000] ;  /* 0x00300000aa08783b */ /* 0x000e6e0000004200 */
[C---:B--2---:R-:W-:Y:S08]  /*10760*/  HMMA.16816.F32.BF16 R136, R96.reuse, R132, R136 ;  /* 0x000000846088723c */ /* 0x044ff00000041888 */
[----:B------:R-:W-:Y:S08]  /*10770*/  HMMA.16816.F32.BF16 R132, R96, R134, R20 ;  /* 0x000000866084723c */ /* 0x000ff00000041814 */
[C---:B-1----:R-:W-:Y:S08]  /*10780*/  HMMA.16816.F32.BF16 R56, R4.reuse, R8, R56 ;  /* 0x000000080438723c */ /* 0x042ff00000041838 */
[C---:B------:R-:W-:Y:S01]  /*10790*/  HMMA.16816.F32.BF16 R60, R4.reuse, R10, R60 ;  /* 0x0000000a043c723c */ /* 0x040fe2000004183c */
[----:B------:R-:W1:Y:S07]  /*107a0*/  LDSM.16.MT88.4 R8, [R173+0x3000] ;  /* 0x00300000ad08783b */ /* 0x000e6e0000004200 */
[C---:B-1----:R-:W-:Y:S01]  /*107b0*/  HMMA.16816.F32.BF16 R68, R4.reuse, R8, R124 ;  /* 0x000000080444723c */ /* 0x042fe2000004187c */
[----:B------:R-:W1:Y:S07]  /*107c0*/  LDSM.16.MT88.4 R124, [R170+0x1800] ;  /* 0x00180000aa7c783b */ /* 0x000e6e0000004200 */
[----:B------:R-:W-:Y:S01]  /*107d0*/  HMMA.16816.F32.BF16 R72, R4, R10, R108 ;  /* 0x0000000a0448723c */ /* 0x000fe2000004186c */
[----:B------:R-:W2:Y:S04]  /*107e0*/  LDSM.16.MT88.4 R8, [R172+0x3000] ;  /* 0x00300000ac08783b */ /* 0x000ea80000004200 */
[----:B------:R-:W3:Y:S03]  /*107f0*/  LDSM.16.MT88.4 R108, [R172+0x1800] ;  /* 0x00180000ac6c783b */ /* 0x000ee60000004200 */
[----:B-1----:R-:W-:Y:S08]  /*10800*/  HMMA.16816.F32.BF16 R128, R96, R124, R128 ;  /* 0x0000007c6080723c */ /* 0x002ff00000041880 */
[C---:B--2---:R-:W-:Y:S01]  /*10810*/  HMMA.16816.F32.BF16 R76, R4.reuse, R8, R116 ;  /* 0x00000008044c723c */ /* 0x044fe20000041874 */
[----:B------:R-:W1:Y:S07]  /*10820*/  LDSM.16.MT88.4 R116, [R173+0x1800] ;  /* 0x00180000ad74783b */ /* 0x000e6e0000004200 */
[----:B------:R-:W-:Y:S01]  /*10830*/  HMMA.16816.F32.BF16 R80, R4, R10, R64 ;  /* 0x0000000a0450723c */ /* 0x000fe20000041840 */
[----:B------:R-:W2:Y:S04]  /*10840*/  LDSM.16.MT88.4 R8, [R169+0x5000] ;  /* 0x00500000a908783b */ /* 0x000ea80000004200 */
[----:B------:R-:W-:Y:S03]  /*10850*/  LDSM.16.MT88.4 R64, [R172+0x3800] ;  /* 0x00380000ac40783b */ /* 0x000fe60000004200 */
[C---:B---3--:R-:W-:Y:S08]  /*10860*/  HMMA.16816.F32.BF16 R112, R96.reuse, R108, R112 ;  /* 0x0000006c6070723c */ /* 0x048ff00000041870 */
[C---:B------:R-:W-:Y:S08]  /*10870*/  HMMA.16816.F32.BF16 R108, R96.reuse, R110, R36 ;  /* 0x0000006e606c723c */ /* 0x040ff00000041824 */
[C---:B------:R-:W-:Y:S08]  /*10880*/  HMMA.16816.F32.BF16 R124, R96.reuse, R126, R28 ;  /* 0x0000007e607c723c */ /* 0x040ff0000004181c */
[----:B-1----:R-:W-:Y:S08]  /*10890*/  HMMA.16816.F32.BF16 R120, R96, R116, R120 ;  /* 0x000000746078723c */ /* 0x002ff00000041878 */
[C---:B--2---:R-:W-:Y:S08]  /*108a0*/  HMMA.16816.F32.BF16 R84, R4.reuse, R8, R84 ;  /* 0x000000080454723c */ /* 0x044ff00000041854 */
[----:B------:R-:W-:Y:S01]  /*108b0*/  HMMA.16816.F32.BF16 R88, R4, R10, R88 ;  /* 0x0000000a0458723c */ /* 0x000fe20000041858 */
[----:B------:R-:W1:Y:S07]  /*108c0*/  LDSM.16.MT88.4 R8, [R170+0x5000] ;  /* 0x00500000aa08783b */ /* 0x000e6e0000004200 */
        /* <DEDUP_REMOVED lines=9> */
[C---:B-1----:R-:W-:Y:S08]  /*10960*/  HMMA.16816.F32.BF16 R36, R96.reuse, R40, R44 ;  /* 0x000000286024723c */ /* 0x042ff0000004182c */
[C---:B--2---:R-:W-:Y:S01]  /*10970*/  HMMA.16816.F32.BF16 R44, R96.reuse, R48, R56 ;  /* 0x00000030602c723c */ /* 0x044fe20000041838 */
[----:B------:R-:W1:Y:S07]  /*10980*/  LDSM.16.MT88.4 R56, [R173+0x3800] ;  /* 0x00380000ad38783b */ /* 0x000e6e0000004200 */
[C---:B------:R-:W-:Y:S08]  /*10990*/  HMMA.16816.F32.BF16 R40, R96.reuse, R42, R52 ;  /* 0x0000002a6028723c */ /* 0x040ff00000041834 */
[C---:B------:R-:W-:Y:S08]  /*109a0*/  HMMA.16816.F32.BF16 R48, R96.reuse, R50, R60 ;  /* 0x000000326030723c */ /* 0x040ff0000004183c */
[C---:B------:R-:W-:Y:S08]  /*109b0*/  HMMA.16816.F32.BF16 R60, R96.reuse, R64, R76 ;  /* 0x00000040603c723c */ /* 0x040ff0000004184c */
[----:B------:R-:W-:Y:S01]  /*109c0*/  HMMA.16816.F32.BF16 R64, R96, R66, R80 ;  /* 0x000000426040723c */ /* 0x000fe20000041850 */
[----:B------:R-:W2:Y:S07]  /*109d0*/  LDSM.16.MT88.4 R80, [R170+0x5800] ;  /* 0x00580000aa50783b */ /* 0x000eae0000004200 */
[----:B---3--:R-:W-:Y:S08]  /*109e0*/  HMMA.16816.F32.BF16 R24, R4, R8, R24 ;  /* 0x000000080418723c */ /* 0x008ff00000041818 */
[C---:B-1----:R-:W-:Y:S08]  /*109f0*/  HMMA.16816.F32.BF16 R52, R96.reuse, R56, R68 ;  /* 0x000000386034723c */ /* 0x042ff00000041844 */
[----:B------:R-:W-:Y:S01]  /*10a00*/  HMMA.16816.F32.BF16 R56, R96, R58, R72 ;  /* 0x0000003a6038723c */ /* 0x000fe20000041848 */
[----:B------:R-:W1:Y:S07]  /*10a10*/  LDSM.16.MT88.4 R72, [R169+0x5800] ;  /* 0x00580000a948783b */ /* 0x000e6e0000004200 */
[----:B------:R-:W-:Y:S01]  /*10a20*/  HMMA.16816.F32.BF16 R12, R4, R10, R12 ;  /* 0x0000000a040c723c */ /* 0x000fe2000004180c */
[----:B------:R-:W3:Y:S07]  /*10a30*/  LDSM.16.MT88.4 R4, [R172+0x5800] ;  /* 0x00580000ac04783b */ /* 0x000eee0000004200 */
[C---:B--2---:R-:W-:Y:S08]  /*10a40*/  HMMA.16816.F32.BF16 R76, R96.reuse, R80, R92 ;  /* 0x00000050604c723c */ /* 0x044ff0000004185c */
[C---:B------:R-:W-:Y:S08]  /*10a50*/  HMMA.16816.F32.BF16 R80, R96.reuse, R82, R144 ;  /* 0x000000526050723c */ /* 0x040ff00000041890 */
[C---:B-1----:R-:W-:Y:S08]  /*10a60*/  HMMA.16816.F32.BF16 R68, R96.reuse, R72, R84 ;  /* 0x000000486044723c */ /* 0x042ff00000041854 */
[C---:B------:R-:W-:Y:S01]  /*10a70*/  HMMA.16816.F32.BF16 R72, R96.reuse, R74, R88 ;  /* 0x0000004a6048723c */ /* 0x040fe20000041858 */
[----:B------:R-:W1:Y:S07]  /*10a80*/  LDSM.16.MT88.4 R88, [R173+0x5800] ;  /* 0x00580000ad58783b */ /* 0x000e6e0000004200 */
[C---:B---3--:R-:W-:Y:S08]  /*10a90*/  HMMA.16816.F32.BF16 R92, R96.reuse, R4, R24 ;  /* 0x00000004605c723c */ /* 0x048ff00000041818 */
[C---:B-1----:R-:W-:Y:S08]  /*10aa0*/  HMMA.16816.F32.BF16 R84, R96.reuse, R88, R152 ;  /* 0x000000586054723c */ /* 0x042ff00000041898 */
[C---:B------:R-:W-:Y:S08]  /*10ab0*/  HMMA.16816.F32.BF16 R88, R96.reuse, R90, R148 ;  /* 0x0000005a6058723c */ /* 0x040ff00000041894 */
[----:B------:R-:W-:Y:S01]  /*10ac0*/  HMMA.16816.F32.BF16 R96, R96, R6, R12 ;  /* 0x000000066060723c */ /* 0x000fe2000004180c */
[----:B------:R-:W-:Y:S07]  /*10ad0*/  @!UPT UIADD3 URZ, URZ, URZ, URZ ;  /* 0x0000003f3f3ff290 */ /* 0x000fee000fffe03f */
[----:B------:R-:W-:Y:S11]  /*10ae0*/  @!P0 BRA `(.L_x_268) ;  /* 0x0000303000008947 */ /* 0x000ff60003800000 */
[----:B------:R-:W-:Y:S02]  /*10af0*/  MOV R194, R0 ;  /* 0x0000000000c27202 */ /* 0x000fe40000000f00 */
[----:B------:R-:W-:-:S02]  /*10b00*/  MOV R104, R16 ;  /* 0x0000001000687202 */ /* 0x000fc40000000f00 */
[----:B------:R-:W-:Y:S02]  /*10b10*/  MOV R103, R102 ;  /* 0x0000006600677202 */ /* 0x000fe40000000f00 */
.L_x_275:
[----:B------:R-:W-:Y:S04]  /*10b20*/  DEPBAR.LE SB0, 0x0 ;  /* 0x000080000000791a */ /* 0x000fe80000000000 */
[----:B------:R-:W-:Y:S01]  /*10b30*/  WARPSYNC 0xffffffff ;  /* 0xffffffff00007948 */ /* 0x000fe20003800000 */
[----:B------:R-:W-:Y:S01]  /*10b40*/  BAR.SYNC.DEFER_BLOCKING 0x0 ;  /* 0x0000000000007b1d */ /* 0x000fe20000010000 */
[----:B------:R-:W-:Y:S01]  /*10b50*/  SHF.R.S32.HI R0, RZ, 0x1f, R195 ;  /* 0x0000001fff007819 */ /* 0x000fe200000114c3 */
[----:B------:R-:W-:Y:S01]  /*10b60*/  IMAD.WIDE.U32 R2, R195, c[0x0][0x208], RZ ;  /* 0x00008200c3027a25 */ /* 0x000fe200078e00ff */
[----:B------:R-:W-:Y:S02]  /*10b70*/  ISETP.GE.AND P4, PT, R208, c[0x0][0x1d4], PT ;  /* 0x00007500d0007a0c */ /* 0x000fe40003f86270 */
[C---:B------:R-:W-:Y:S01]  /*10b80*/  ISETP.GE.AND P3, PT, R207.reuse, c[0x0][0x1d4], PT ;  /* 0x00007500cf007a0c */ /* 0x040fe20003f66270 */
[----:B------:R-:W-:Y:S01]  /*10b90*/  IMAD R0, R0, c[0x0][0x208], RZ ;  /* 0x0000820000007a24 */ /* 0x000fe200078e02ff */
[C---:B------:R-:W-:Y:S01]  /*10ba0*/  SHF.L.U64.HI R30, R208.reuse, 0x1, R223 ;  /* 0x00000001d01e7819 */ /* 0x040fe200000102df */
[----:B------:R-:W-:Y:S01]  /*10bb0*/  IMAD.SHL.U32 R23, R208, 0x2, RZ ;  /* 0x00000002d0177824 */ /* 0x000fe200078e00ff */
[----:B------:R-:W-:Y:S01]  /*10bc0*/  SHF.L.U64.HI R22, R207, 0x1, R224 ;  /* 0x00000001cf167819 */ /* 0x000fe200000102e0 */
[----:B------:R-:W-:Y:S01]  /*10bd0*/  IMAD R0, R195, c[0x0][0x20c], R0 ;  /* 0x00008300c3007a24 */ /* 0x000fe200078e0200 */
[C---:B------:R-:W-:Y:S01]  /*10be0*/  SHF.L.U64.HI R14, R210.reuse, 0x1, R211 ;  /* 0x00000001d20e7819 */ /* 0x040fe200000102d3 */
[----:B------:R-:W-:Y:S02]  /*10bf0*/  IMAD.SHL.U32 R15, R207, 0x2, RZ ;  /* 0x00000002cf0f7824 */ /* 0x000fe400078e00ff */
[----:B------:R-:W-:Y:S01]  /*10c00*/  IMAD.IADD R3, R3, 0x1, R0 ;  /* 0x0000000103037824 */ /* 0x000fe200078e0200 */
[----:B------:R-:W-:Y:S01]  /*10c10*/  SHF.R.S32.HI R0, RZ, 0x1f, R192 ;  /* 0x0000001fff007819 */ /* 0x000fe200000114c0 */
[----:B------:R-:W-:Y:S02]  /*10c20*/  IMAD.SHL.U32 R13, R210, 0x2, RZ ;  /* 0x00000002d20d7824 */ /* 0x000fe400078e00ff */
[----:B------:R-:W-:Y:S04]  /*10c30*/  IMAD.WIDE.U32 R2, R192, c[0x0][0x218], R2 ;  /* 0x00008600c0027a25 */ /* 0x000fe800078e0002 */
[----:B------:R-:W-:Y:S01]  /*10c40*/  IMAD R4, R0, c[0x0][0x218], RZ ;  /* 0x0000860000047a24 */ /* 0x000fe200078e02ff */
[----:B------:R-:W-:Y:S01]  /*10c50*/  IADD3 R0, P0, R226, R2, RZ ;  /* 0x00000002e2007210 */ /* 0x000fe20007f1e0ff */
[----:B------:R1:W2:Y:S02]  /*10c60*/  LDSM.16.M88.4 R32, [R175] ;  /* 0x00000000af20783b */ /* 0x0002a40000000200 */
[----:B------:R-:W-:Y:S02]  /*10c70*/  IMAD R4, R192, c[0x0][0x21c], R4 ;  /* 0x00008700c0047a24 */ /* 0x000fe400078e0204 */
[----:B------:R1:W3:Y:S03]  /*10c80*/  LDSM.16.M88.4 R8, [R168] ;  /* 0x00000000a808783b */ /* 0x0002e60000000200 */
[----:B------:R-:W-:Y:S01]  /*10c90*/  IADD3.X R2, R225, R3, R4, P0, !PT ;  /* 0x00000003e1027210 */ /* 0x000fe200007fe404 */
[----:B------:R1:W4:Y:S01]  /*10ca0*/  LDSM.16.M88.4 R16, [R168+0x800] ;  /* 0x00080000a810783b */ /* 0x0003220000000200 */
[C---:B------:R-:W-:Y:S03]  /*10cb0*/  LEA R5, P0, R0.reuse, c[0x0][0x1f8], 0x1 ;  /* 0x00007e0000057a11 */ /* 0x040fe600078008ff */
[----:B------:R1:W1:Y:S01]  /*10cc0*/  LDSM.16.M88.4 R24, [R168+0x1000] ;  /* 0x00100000a818783b */ /* 0x0002620000000200 */
[----:B------:R-:W-:Y:S03]  /*10cd0*/  LEA.HI.X R4, R0, c[0x0][0x1fc], R2, 0x1, P0 ;  /* 0x00007f0000047a11 */ /* 0x000fe600000f0c02 */
[----:B------:R1:W1:Y:S04]  /*10ce0*/  LDSM.16.M88.4 R144, [R168+0x1800] ;  /* 0x00180000a890783b */ /* 0x0002680000000200 */
[----:B------:R1:W1:Y:S04]  /*10cf0*/  LDSM.16.M88.4 R148, [R176] ;  /* 0x00000000b094783b */ /* 0x0002680000000200 */
[----:B------:R1:W1:Y:S04]  /*10d00*/  LDSM.16.M88.4 R152, [R179] ;  /* 0x00000000b398783b */ /* 0x0002680000000200 */
[----:B------:R1:W1:Y:S04]  /*10d10*/  LDSM.16.M88.4 R156, [R190] ;  /* 0x00000000be9c783b */ /* 0x0002680000000200 */
[----:B------:R1:W1:Y:S04]  /*10d20*/  LDSM.16.M88.4 R160, [R189] ;  /* 0x00000000bda0783b */ /* 0x0002680000000200 */
[----:B------:R1:W1:Y:S01]  /*10d30*/  LDSM.16.M88.4 R164, [R188] ;  /* 0x00000000bca4783b */ /* 0x0002620000000200 */
[----:B------:R-:W-:-:S05]  /*10d40*/  BRA.DIV ~URZ, `(.L_x_269) ;  /* 0x000084d27f007947 */ /* 0x000fca000b800000 */
[----:B------:R4:W3:Y:S02]  /*10d50*/  SHFL.IDX PT, R0, R4, RZ, 0x181f ;  /* 0x00181fff04007589 */ /* 0x0008e400000e0000 */
.L_x_349:
[----:B------:R-:W5:Y:S01]  /*10d60*/  SHFL.IDX PT, R3, R5, RZ, 0x181f ;  /* 0x00181fff05037589 */ /* 0x000f6200000e0000 */
[----:B------:R-:W-:Y:S01]  /*10d70*/  LOP3.LUT P1, RZ, R212, 0x10, RZ, 0xc0, !PT ;  /* 0x00000010d4ff7812 */ /* 0x000fe2000782c0ff */
[----:B------:R-:W-:Y:S03]  /*10d80*/  BSSY B0, `(.L_x_270) ;  /* 0x000013e000007945 */ /* 0x000fe60003800000 */
[----:B------:R-:W-:Y:S03]  /*10d90*/  SEL R102, RZ, 0x10, P1 ;  /* 0x00000010ff667807 */ /* 0x000fe60000800000 */
[----:B------:R4:W-:Y:S08]  /*10da0*/  SHFL.IDX PT, R12, R4, 0x1, 0x181f ;  /* 0x00381f00040c7f89 */ /* 0x0009f000000e0000 */
[----:B------:R3:W2:Y:S01]  /*10db0*/  SHFL.IDX PT, R2, R5, 0x1, 0x181f ;  /* 0x00381f0005027f89 */ /* 0x0006a200000e0000 */
[C---:B-----5:R-:W-:Y:S04]  /*10dc0*/  IADD3 R6, P0, R3.reuse, R13, RZ ;  /* 0x0000000d03067210 */ /* 0x060fe80007f1e0ff */
[C---:B---3--:R-:W-:Y:S02]  /*10dd0*/  IADD3.X R7, R0.reuse, R14, RZ, P0, !PT ;  /* 0x0000000e00077210 */ /* 0x048fe400007fe4ff */
[----:B----4-:R-:W-:Y:S03]  /*10de0*/  IADD3 R4, P0, R3, R15, RZ ;  /* 0x0000000f03047210 */ /* 0x010fe60007f1e0ff */
[----:B------:R3:W-:Y:S01]  /*10df0*/  LDGSTS.E.BYPASS.LTC128B.128 [R191+0x100], [R6.64], !P1 ;  /* 0x0010000006bf7fae */ /* 0x0007e2000c901d4a */
[----:B------:R-:W-:Y:S07]  /*10e00*/  IADD3.X R5, R0, R22, RZ, P0, !PT ;  /* 0x0000001600057210 */ /* 0x000fee00007fe4ff */
[----:B------:R4:W-:Y:S02]  /*10e10*/  LDGSTS.E.BYPASS.LTC128B.128 [R191+0x2100], [R4.64], !P3 ;  /* 0x0210000004bf7fae */ /* 0x0009e4000d901d4a */
[----:B----4-:R-:W-:Y:S02]  /*10e20*/  IADD3 R5, -R102, 0x10, RZ ;  /* 0x0000001066057810 */ /* 0x010fe40007ffe1ff */
[----:B------:R-:W-:Y:S02]  /*10e30*/  SEL R4, RZ, 0x10, P3 ;  /* 0x00000010ff047807 */ /* 0x000fe40001800000 */
[----:B------:R-:W-:Y:S02]  /*10e40*/  LOP3.LUT R5, R5, 0xf, RZ, 0xc0, !PT ;  /* 0x0000000f05057812 */ /* 0x000fe400078ec0ff */
[C---:B------:R-:W-:Y:S02]  /*10e50*/  ISETP.NE.U32.AND P5, PT, R4.reuse, RZ, PT ;  /* 0x000000ff0400720c */ /* 0x040fe40003fa5070 */
[----:B--2---:R-:W-:Y:S02]  /*10e60*/  IADD3 R20, P1, P0, R5, R2, R13 ;  /* 0x0000000205147210 */ /* 0x004fe4000783e00d */
[----:B------:R-:W-:Y:S02]  /*10e70*/  IADD3 R4, -R4, 0x10, RZ ;  /* 0x0000001004047810 */ /* 0x000fe40007ffe1ff */
[----:B------:R-:W-:Y:S02]  /*10e80*/  IADD3.X R21, RZ, R12, R14, P1, P0 ;  /* 0x0000000cff157210 */ /* 0x000fe40000fe040e */
[----:B------:R-:W-:Y:S02]  /*10e90*/  IADD3 R14, P2, R3, R23, RZ ;  /* 0x00000017030e7210 */ /* 0x000fe40007f5e0ff */
[----:B------:R-:W-:Y:S02]  /*10ea0*/  LOP3.LUT R4, R4, 0xf, RZ, 0xc0, !PT ;  /* 0x0000000f04047812 */ /* 0x000fe400078ec0ff */
[----:B------:R-:W-:Y:S02]  /*10eb0*/  SEL R13, RZ, 0x10, P4 ;  /* 0x00000010ff0d7807 */ /* 0x000fe40002000000 */
[----:B------:R-:W-:Y:S02]  /*10ec0*/  IADD3 R28, P1, P0, R4, R2, R15 ;  /* 0x00000002041c7210 */ /* 0x000fe4000783e00f */
[----:B------:R-:W-:Y:S02]  /*10ed0*/  IADD3.X R15, R0, R30, RZ, P2, !PT ;  /* 0x0000001e000f7210 */ /* 0x000fe400017fe4ff */
[C---:B------:R-:W-:Y:S02]  /*10ee0*/  IADD3 R4, -R13.reuse, 0x10, RZ ;  /* 0x000000100d047810 */ /* 0x040fe40007ffe1ff */
[----:B------:R-:W-:Y:S01]  /*10ef0*/  ISETP.NE.U32.AND P2, PT, R102, RZ, PT ;  /* 0x000000ff6600720c */ /* 0x000fe20003f45070 */
[----:B------:R2:W-:Y:S01]  /*10f00*/  LDGSTS.E.BYPASS.LTC128B.128 [R191+0x4100], [R14.64], !P4 ;  /* 0x041000000ebf7fae */ /* 0x0005e2000e101d4a */
[----:B------:R-:W-:Y:S02]  /*10f10*/  LOP3.LUT R4, R4, 0xf, RZ, 0xc0, !PT ;  /* 0x0000000f04047812 */ /* 0x000fe400078ec0ff */
[----:B------:R-:W-:Y:S02]  /*10f20*/  IADD3.X R29, RZ, R12, R22, P1, P0 ;  /* 0x0000000cff1d7210 */ /* 0x000fe40000fe0416 */
[----:B------:R-:W-:Y:S02]  /*10f30*/  IADD3 R2, P1, P0, R4, R2, R23 ;  /* 0x0000000204027210 */ /* 0x000fe4000783e017 */
[C---:B---3--:R-:W-:Y:S03]  /*10f40*/  HMMA.16816.F32.BF16 R4, R32.reuse, R8, RZ ;  /* 0x000000082004723c */ /* 0x048fe600000418ff */
[----:B------:R-:W-:Y:S02]  /*10f50*/  IADD3.X R3, RZ, R12, R30, P1, P0 ;  /* 0x0000000cff037210 */ /* 0x000fe40000fe041e */
[----:B------:R3:W-:Y:S01]  /*10f60*/  LDGSTS.E.BYPASS.LTC128B.128.ZFILL [R191+0x1100], [R20.64], P2 ;  /* 0x0110000014bf7fae */ /* 0x0007e20009141d4a */
[----:B------:R-:W-:Y:S02]  /*10f70*/  ISETP.NE.U32.AND P0, PT, R13, RZ, PT ;  /* 0x000000ff0d00720c */ /* 0x000fe40003f05070 */
[C---:B------:R-:W-:Y:S05]  /*10f80*/  HMMA.16816.F32.BF16 R8, R32.reuse, R10, RZ ;  /* 0x0000000a2008723c */ /* 0x040fea00000418ff */
[----:B------:R4:W-:Y:S03]  /*10f90*/  LDGSTS.E.BYPASS.LTC128B.128.ZFILL [R191+0x3100], [R28.64], P5 ;  /* 0x031000001cbf7fae */ /* 0x0009e6000a941d4a */
[C---:B--2---:R-:W-:Y:S05]  /*10fa0*/  HMMA.16816.F32.BF16 R12, R32.reuse, R16, RZ ;  /* 0x00000010200c723c */ /* 0x044fea00000418ff */
[----:B------:R2:W-:Y:S01]  /*10fb0*/  LDGSTS.E.BYPASS.LTC128B.128.ZFILL [R191+0x5100], [R2.64], P0 ;  /* 0x0510000002bf7fae */ /* 0x0005e20008141d4a */
[----:B------:R-:W-:Y:S02]  /*10fc0*/  ISETP.GT.AND P0, PT, R194, R217, PT ;  /* 0x000000d9c200720c */ /* 0x000fe40003f04270 */
[C---:B------:R-:W-:Y:S05]  /*10fd0*/  HMMA.16816.F32.BF16 R16, R32.reuse, R18, RZ ;  /* 0x000000122010723c */ /* 0x040fea00000418ff */
[----:B------:R-:W0:Y:S03]  /*10fe0*/  LDGDEPBAR ;  /* 0x00000000000079af */ /* 0x000e260000000000 */
[C---:B-1-3--:R-:W-:Y:S08]  /*10ff0*/  HMMA.16816.F32.BF16 R20, R32.reuse, R24, RZ ;  /* 0x000000182014723c */ /* 0x04aff000000418ff */
[C---:B------:R-:W-:Y:S08]  /*11000*/  HMMA.16816.F32.BF16 R24, R32.reuse, R26, RZ ;  /* 0x0000001a2018723c */ /* 0x040ff000000418ff */
[C---:B----4-:R-:W-:Y:S08]  /*11010*/  HMMA.16816.F32.BF16 R28, R32.reuse, R144, RZ ;  /* 0x00000090201c723c */ /* 0x050ff000000418ff */
[----:B------:R-:W-:Y:S01]  /*11020*/  HMMA.16816.F32.BF16 R32, R32, R146, RZ ;  /* 0x000000922020723c */ /* 0x000fe200000418ff */
[----:B------:R-:W-:Y:S07]  /*11030*/  LDSM.16.M88.4 R144, [R178] ;  /* 0x00000000b290783b */ /* 0x000fee0000000200 */
[C---:B------:R-:W-:Y:S08]  /*11040*/  HMMA.16816.F32.BF16 R4, R148.reuse, R152, R4 ;  /* 0x000000989404723c */ /* 0x040ff00000041804 */
[C---:B------:R-:W-:Y:S01]  /*11050*/  HMMA.16816.F32.BF16 R8, R148.reuse, R154, R8 ;  /* 0x0000009a9408723c */ /* 0x040fe20000041808 */
[----:B------:R-:W1:Y:S07]  /*11060*/  LDSM.16.M88.4 R152, [R174] ;  /* 0x00000000ae98783b */ /* 0x000e6e0000000200 */
[C---:B------:R-:W-:Y:S08]  /*11070*/  HMMA.16816.F32.BF16 R12, R148.reuse, R156, R12 ;  /* 0x0000009c940c723c */ /* 0x040ff0000004180c */
[C---:B------:R-:W-:Y:S01]  /*11080*/  HMMA.16816.F32.BF16 R16, R148.reuse, R158, R16 ;  /* 0x0000009e9410723c */ /* 0x040fe20000041810 */
[----:B------:R-:W3:Y:S07]  /*11090*/  LDSM.16.M88.4 R156, [R174+0x800] ;  /* 0x00080000ae9c783b */ /* 0x000eee0000000200 */
[C---:B------:R-:W-:Y:S08]  /*110a0*/  HMMA.16816.F32.BF16 R20, R148.reuse, R160, R20 ;  /* 0x000000a09414723c */ /* 0x040ff00000041814 */
[C---:B------:R-:W-:Y:S01]  /*110b0*/  HMMA.16816.F32.BF16 R24, R148.reuse, R162, R24 ;  /* 0x000000a29418723c */ /* 0x040fe20000041818 */
[----:B------:R-:W-:Y:S07]  /*110c0*/  LDSM.16.M88.4 R160, [R174+0x1800] ;  /* 0x00180000aea0783b */ /* 0x000fee0000000200 */
[C---:B------:R-:W-:Y:S08]  /*110d0*/  HMMA.16816.F32.BF16 R28, R148.reuse, R164, R28 ;  /* 0x000000a4941c723c */ /* 0x040ff0000004181c */
[----:B------:R-:W-:Y:S01]  /*110e0*/  HMMA.16816.F32.BF16 R32, R148, R166, R32 ;  /* 0x000000a69420723c */ /* 0x000fe20000041820 */
[----:B------:R-:W4:Y:S07]  /*110f0*/  LDSM.16.M88.4 R148, [R174+0x1000] ;  /* 0x00100000ae94783b */ /* 0x000f2e0000000200 */
[C---:B-1----:R-:W-:Y:S08]  /*11100*/  HMMA.16816.F32.BF16 R4, R144.reuse, R152, R4 ;  /* 0x000000989004723c */ /* 0x042ff00000041804 */
[C---:B------:R-:W-:Y:S01]  /*11110*/  HMMA.16816.F32.BF16 R8, R144.reuse, R154, R8 ;  /* 0x0000009a9008723c */ /* 0x040fe20000041808 */
[----:B------:R-:W-:Y:S07]  /*11120*/  LDSM.16.M88.4 R152, [R171] ;  /* 0x00000000ab98783b */ /* 0x000fee0000000200 */
[C---:B---3--:R-:W-:Y:S08]  /*11130*/  HMMA.16816.F32.BF16 R12, R144.reuse, R156, R12 ;  /* 0x0000009c900c723c */ /* 0x048ff0000004180c */
[C---:B------:R-:W-:Y:S01]  /*11140*/  HMMA.16816.F32.BF16 R16, R144.reuse, R158, R16 ;  /* 0x0000009e9010723c */ /* 0x040fe20000041810 */
[----:B------:R-:W-:Y:S07]  /*11150*/  LDSM.16.M88.4 R156, [R171+0x800] ;  /* 0x00080000ab9c783b */ /* 0x000fee0000000200 */
[C---:B----4-:R-:W-:Y:S08]  /*11160*/  HMMA.16816.F32.BF16 R20, R144.reuse, R148, R20 ;  /* 0x000000949014723c */ /* 0x050ff00000041814 */
[C---:B------:R-:W-:Y:S01]  /*11170*/  HMMA.16816.F32.BF16 R24, R144.reuse, R150, R24 ;  /* 0x000000969018723c */ /* 0x040fe20000041818 */
[----:B------:R-:W1:Y:S07]  /*11180*/  LDSM.16.M88.4 R148, [R177] ;  /* 0x00000000b194783b */ /* 0x000e6e0000000200 */
[C---:B------:R-:W-:Y:S08]  /*11190*/  HMMA.16816.F32.BF16 R28, R144.reuse, R160, R28 ;  /* 0x000000a0901c723c */ /* 0x040ff0000004181c */
[----:B------:R-:W-:Y:S01]  /*111a0*/  HMMA.16816.F32.BF16 R32, R144, R162, R32 ;  /* 0x000000a29020723c */ /* 0x000fe20000041820 */
[----:B------:R-:W3:Y:S08]  /*111b0*/  LDSM.16.M88.4 R144, [R171+0x1000] ;  /* 0x00100000ab90783b */ /* 0x000ef00000000200 */
[----:B------:R-:W4:Y:S01]  /*111c0*/  LDSM.16.M88.4 R160, [R171+0x1800] ;  /* 0x00180000aba0783b */ /* 0x000f220000000200 */
[C---:B-1----:R-:W-:Y:S08]  /*111d0*/  HMMA.16816.F32.BF16 R4, R148.reuse, R152, R4 ;  /* 0x000000989404723c */ /* 0x042ff00000041804 */
[C---:B------:R-:W-:Y:S01]  /*111e0*/  HMMA.16816.F32.BF16 R8, R148.reuse, R154, R8 ;  /* 0x0000009a9408723c */ /* 0x040fe20000041808 */
[----:B------:R-:W-:Y:S07]  /*111f0*/  LDSM.16.M88.4 R152, [R168+0x2000] ;  /* 0x00200000a898783b */ /* 0x000fee0000000200 */
[C---:B------:R-:W-:Y:S08]  /*11200*/  HMMA.16816.F32.BF16 R12, R148.reuse, R156, R12 ;  /* 0x0000009c940c723c */ /* 0x040ff0000004180c */
[C---:B------:R-:W-:Y:S01]  /*11210*/  HMMA.16816.F32.BF16 R16, R148.reuse, R158, R16 ;  /* 0x0000009e9410723c */ /* 0x040fe20000041810 */
[----:B------:R-:W-:Y:S07]  /*11220*/  LDSM.16.M88.4 R156, [R168+0x2800] ;  /* 0x00280000a89c783b */ /* 0x000fee0000000200 */
[C---:B---3--:R-:W-:Y:S08]  /*11230*/  HMMA.16816.F32.BF16 R20, R148.reuse, R144, R20 ;  /* 0x000000909414723c */ /* 0x048ff00000041814 */
[C---:B------:R-:W-:Y:S01]  /*11240*/  HMMA.16816.F32.BF16 R24, R148.reuse, R146, R24 ;  /* 0x000000929418723c */ /* 0x040fe20000041818 */
[----:B------:R-:W1:Y:S07]  /*11250*/  LDSM.16.M88.4 R144, [R175+0x4000] ;  /* 0x00400000af90783b */ /* 0x000e6e0000000200 */
[C---:B----4-:R-:W-:Y:S08]  /*11260*/  HMMA.16816.F32.BF16 R28, R148.reuse, R160, R28 ;  /* 0x000000a0941c723c */ /* 0x050ff0000004181c */
[----:B------:R-:W-:Y:S01]  /*11270*/  HMMA.16816.F32.BF16 R32, R148, R162, R32 ;  /* 0x000000a29420723c */ /* 0x000fe20000041820 */
[----:B------:R-:W3:Y:S08]  /*11280*/  LDSM.16.M88.4 R148, [R168+0x3000] ;  /* 0x00300000a894783b */ /* 0x000ef00000000200 */
[----:B------:R-:W4:Y:S01]  /*11290*/  LDSM.16.M88.4 R160, [R168+0x3800] ;  /* 0x00380000a8a0783b */ /* 0x000f220000000200 */
[C---:B-1----:R-:W-:Y:S08]  /*112a0*/  HMMA.16816.F32.BF16 R4, R144.reuse, R152, R4 ;  /* 0x000000989004723c */ /* 0x042ff00000041804 */
[C---:B------:R-:W-:Y:S01]  /*112b0*/  HMMA.16816.F32.BF16 R8, R144.reuse, R154, R8 ;  /* 0x0000009a9008723c */ /* 0x040fe20000041808 */
[----:B------:R-:W-:Y:S07]  /*112c0*/  LDSM.16.M88.4 R152, [R187] ;  /* 0x00000000bb98783b */ /* 0x000fee0000000200 */
[C---:B------:R-:W-:Y:S08]  /*112d0*/  HMMA.16816.F32.BF16 R12, R144.reuse, R156, R12 ;  /* 0x0000009c900c723c */ /* 0x040ff0000004180c */
[C---:B------:R-:W-:Y:S01]  /*112e0*/  HMMA.16816.F32.BF16 R16, R144.reuse, R158, R16 ;  /* 0x0000009e9010723c */ /* 0x040fe20000041810 */
[----:B------:R-:W-:Y:S07]  /*112f0*/  LDSM.16.M88.4 R156, [R186] ;  /* 0x00000000ba9c783b */ /* 0x000fee0000000200 */
[C---:B---3--:R-:W-:Y:S08]  /*11300*/  HMMA.16816.F32.BF16 R20, R144.reuse, R148, R20 ;  /* 0x000000949014723c */ /* 0x048ff00000041814 */
[C---:B------:R-:W-:Y:S01]  /*11310*/  HMMA.16816.F32.BF16 R24, R144.reuse, R150, R24 ;  /* 0x000000969018723c */ /* 0x040fe20000041818 */
[----:B------:R-:W1:Y:S07]  /*11320*/  LDSM.16.M88.4 R148, [R176+0x4000] ;  /* 0x00400000b094783b */ /* 0x000e6e0000000200 */
[C---:B----4-:R-:W-:Y:S08]  /*11330*/  HMMA.16816.F32.BF16 R28, R144.reuse, R160, R28 ;  /* 0x000000a0901c723c */ /* 0x050ff0000004181c */
[----:B------:R-:W-:Y:S01]  /*11340*/  HMMA.16816.F32.BF16 R32, R144, R162, R32 ;  /* 0x000000a29020723c */ /* 0x000fe20000041820 */
[----:B------:R-:W3:Y:S08]  /*11350*/  LDSM.16.M88.4 R144, [R185] ;  /* 0x00000000b990783b */ /* 0x000ef00000000200 */
[----:B------:R-:W4:Y:S01]  /*11360*/  LDSM.16.M88.4 R160, [R184] ;  /* 0x00000000b8a0783b */ /* 0x000f220000000200 */
        /* <DEDUP_REMOVED lines=51> */
[----:B------:R-:W-:Y:S01]  /*116a0*/  LDSM.16.M88.4 R160, [R174+0x4000] ;  /* 0x00400000aea0783b */ /* 0x000fe20000000200 */
[C---:B-1----:R-:W-:Y:S08]  /*116b0*/  HMMA.16816.F32.BF16 R4, R148.reuse, R152, R4 ;  /* 0x000000989404723c */ /* 0x042ff00000041804 */
[C---:B------:R-:W-:Y:S01]  /*116c0*/  HMMA.16816.F32.BF16 R8, R148.reuse, R154, R8 ;  /* 0x0000009a9408723c */ /* 0x040fe20000041808 */
[----:B------:R-:W1:Y:S07]  /*116d0*/  LDSM.16.M88.4 R152, [R180] ;  /* 0x00000000b498783b */ /* 0x000e6e0000000200 */
[C---:B------:R-:W-:Y:S08]  /*116e0*/  HMMA.16816.F32.BF16 R12, R148.reuse, R156, R12 ;  /* 0x0000009c940c723c */ /* 0x040ff0000004180c */
[C---:B------:R-:W-:Y:S01]  /*116f0*/  HMMA.16816.F32.BF16 R16, R148.reuse, R158, R16 ;  /* 0x0000009e9410723c */ /* 0x040fe20000041810 */
[----:B------:R-:W4:Y:S07]  /*11700*/  LDSM.16.M88.4 R156, [R178+0x8000] ;  /* 0x00800000b29c783b */ /* 0x000f2e0000000200 */
[C---:B---3--:R-:W-:Y:S08]  /*11710*/  HMMA.16816.F32.BF16 R20, R148.reuse, R144, R20 ;  /* 0x000000909414723c */ /* 0x048ff00000041814 */
[C---:B------:R-:W-:Y:S01]  /*11720*/  HMMA.16816.F32.BF16 R24, R148.reuse, R146, R24 ;  /* 0x000000929418723c */ /* 0x040fe20000041818 */
[----:B------:R-:W3:Y:S07]  /*11730*/  LDSM.16.M88.4 R144, [R174+0x4800] ;  /* 0x00480000ae90783b */ /* 0x000eee0000000200 */
[C---:B-1----:R-:W-:Y:S08]  /*11740*/  HMMA.16816.F32.BF16 R28, R148.reuse, R152, R28 ;  /* 0x00000098941c723c */ /* 0x042ff0000004181c */
[----:B------:R-:W-:Y:S01]  /*11750*/  HMMA.16816.F32.BF16 R32, R148, R154, R32 ;  /* 0x0000009a9420723c */ /* 0x000fe20000041820 */
[----:B------:R-:W1:Y:S07]  /*11760*/  LDSM.16.M88.4 R148, [R174+0x5000] ;  /* 0x00500000ae94783b */ /* 0x000e6e0000000200 */
[C---:B----4-:R-:W-:Y:S01]  /*11770*/  HMMA.16816.F32.BF16 R4, R156.reuse, R160, R4 ;  /* 0x000000a09c04723c */ /* 0x050fe20000041804 */
[----:B------:R-:W4:Y:S07]  /*11780*/  LDSM.16.M88.4 R152, [R174+0x5800] ;  /* 0x00580000ae98783b */ /* 0x000f2e0000000200 */
[C---:B------:R-:W-:Y:S01]  /*11790*/  HMMA.16816.F32.BF16 R8, R156.reuse, R162, R8 ;  /* 0x000000a29c08723c */ /* 0x040fe20000041808 */
[----:B------:R-:W-:Y:S07]  /*117a0*/  LDSM.16.M88.4 R160, [R171+0x4000] ;  /* 0x00400000aba0783b */ /* 0x000fee0000000200 */
[C---:B---3--:R-:W-:Y:S08]  /*117b0*/  HMMA.16816.F32.BF16 R12, R156.reuse, R144, R12 ;  /* 0x000000909c0c723c */ /* 0x048ff0000004180c */
[C---:B------:R-:W-:Y:S01]  /*117c0*/  HMMA.16816.F32.BF16 R16, R156.reuse, R146, R16 ;  /* 0x000000929c10723c */ /* 0x040fe20000041810 */
[----:B------:R-:W3:Y:S07]  /*117d0*/  LDSM.16.M88.4 R144, [R177+0x8000] ;  /* 0x00800000b190783b */ /* 0x000eee0000000200 */
[C---:B-1----:R-:W-:Y:S08]  /*117e0*/  HMMA.16816.F32.BF16 R20, R156.reuse, R148, R20 ;  /* 0x000000949c14723c */ /* 0x042ff00000041814 */
[C---:B------:R-:W-:Y:S01]  /*117f0*/  HMMA.16816.F32.BF16 R24, R156.reuse, R150, R24 ;  /* 0x000000969c18723c */ /* 0x040fe20000041818 */
[----:B------:R-:W1:Y:S07]  /*11800*/  LDSM.16.M88.4 R148, [R171+0x4800] ;  /* 0x00480000ab94783b */ /* 0x000e6e0000000200 */
[C---:B----4-:R-:W-:Y:S08]  /*11810*/  HMMA.16816.F32.BF16 R28, R156.reuse, R152, R28 ;  /* 0x000000989c1c723c */ /* 0x050ff0000004181c */
[----:B------:R-:W-:Y:S08]  /*11820*/  HMMA.16816.F32.BF16 R32, R156, R154, R32 ;  /* 0x0000009a9c20723c */ /* 0x000ff00000041820 */
[C---:B---3--:R-:W-:Y:S08]  /*11830*/  HMMA.16816.F32.BF16 R4, R144.reuse, R160, R4 ;  /* 0x000000a09004723c */ /* 0x048ff00000041804 */
[C---:B------:R-:W-:Y:S08]  /*11840*/  HMMA.16816.F32.BF16 R8, R144.reuse, R162, R8 ;  /* 0x000000a29008723c */ /* 0x040ff00000041808 */
[C---:B-1----:R-:W-:Y:S08]  /*11850*/  HMMA.16816.F32.BF16 R12, R144.reuse, R148, R12 ;  /* 0x00000094900c723c */ /* 0x042ff0000004180c */
[----:B------:R-:W-:Y:S01]  /*11860*/  FMUL.FTZ R0, R4, c[0x0][0x320] ;  /* 0x0000c80004007a20 */ /* 0x000fe20000410000 */
[C---:B------:R-:W-:Y:S03]  /*11870*/  HMMA.16816.F32.BF16 R16, R144.reuse, R150, R16 ;  /* 0x000000969010723c */ /* 0x040fe60000041810 */
[----:B------:R1:W3:Y:S04]  /*11880*/  MUFU.TANH R161, R0 ;  /* 0x0000000000a17308 */ /* 0x0002e80000002400 */
[----:B------:R-:W-:Y:S02]  /*11890*/  FMUL.FTZ R10, R10, c[0x0][0x320] ;  /* 0x0000c8000a0a7a20 */ /* 0x000fe40000410000 */
[----:B--2---:R-:W-:Y:S04]  /*118a0*/  FMUL.FTZ R3, R11, c[0x0][0x320] ;  /* 0x0000c8000b037a20 */ /* 0x004fe80000410000 */
[----:B------:R-:W2:Y:S02]  /*118b0*/  MUFU.TANH R165, R10 ;  /* 0x0000000a00a57308 */ /* 0x000ea40000002400 */
[----:B------:R-:W-:Y:S08]  /*118c0*/  FMUL.FTZ R2, R12, c[0x0][0x320] ;  /* 0x0000c8000c027a20 */ /* 0x000ff00000410000 */
[----:B------:R-:W4:Y:S01]  /*118d0*/  MUFU.TANH R157, R2 ;  /* 0x00000002009d7308 */ /* 0x000f220000002400 */
[----:B-1----:R-:W-:Y:S09]  /*118e0*/  FMUL.FTZ R0, R5, c[0x0][0x320] ;  /* 0x0000c80005007a20 */ /* 0x002ff20000410000 */
[----:B------:R1:W1:Y:S10]  /*118f0*/  MUFU.TANH R164, R0 ;  /* 0x0000000000a47308 */ /* 0x0002740000002400 */
[----:B------:R5:W2:Y:S01]  /*11900*/  MUFU.TANH R163, R3 ;  /* 0x0000000300a37308 */ /* 0x000aa20000002400 */
[----:B-1----:R-:W-:Y:S09]  /*11910*/  FMUL.FTZ R0, R6, c[0x0][0x320] ;  /* 0x0000c80006007a20 */ /* 0x002ff20000410000 */
[----:B------:R1:W1:Y:S01]  /*11920*/  MUFU.TANH R166, R0 ;  /* 0x0000000000a67308 */ /* 0x0002620000002400 */
[----:B-----5:R-:W-:Y:S09]  /*11930*/  FMUL.FTZ R3, R19, c[0x0][0x320] ;  /* 0x0000c80013037a20 */ /* 0x020ff20000410000 */
[----:B------:R-:W2:Y:S01]  /*11940*/  MUFU.TANH R153, R3 ;  /* 0x0000000300997308 */ /* 0x000ea20000002400 */
[----:B-1----:R-:W-:Y:S02]  /*11950*/  FMUL.FTZ R0, R7, c[0x0][0x320] ;  /* 0x0000c80007007a20 */ /* 0x002fe40000410000 */
[----:B------:R-:W1:Y:S07]  /*11960*/  LDSM.16.M88.4 R4, [R171+0x5000] ;  /* 0x00500000ab04783b */ /* 0x000e6e0000000200 */
[----:B------:R5:W1:Y:S02]  /*11970*/  MUFU.TANH R167, R0 ;  /* 0x0000000000a77308 */ /* 0x000a640000002400 */
[----:B-----5:R-:W-:Y:S08]  /*11980*/  FMUL.FTZ R0, R8, c[0x0][0x320] ;  /* 0x0000c80008007a20 */ /* 0x020ff00000410000 */
[----:B------:R5:W2:Y:S01]  /*11990*/  MUFU.TANH R162, R0 ;  /* 0x0000000000a27308 */ /* 0x000aa20000002400 */
[C---:B-1----:R-:W-:Y:S07]  /*119a0*/  HMMA.16816.F32.BF16 R20, R144.reuse, R4, R20 ;  /* 0x000000049014723c */ /* 0x042fee0000041814 */
[----:B------:R-:W-:Y:S01]  /*119b0*/  FMUL.FTZ R4, R18, c[0x0][0x320] ;  /* 0x0000c80012047a20 */ /* 0x000fe20000410000 */
[C---:B------:R-:W-:Y:S03]  /*119c0*/  HMMA.16816.F32.BF16 R24, R144.reuse, R6, R24 ;  /* 0x000000069018723c */ /* 0x040fe60000041818 */
[----:B------:R-:W1:Y:S01]  /*119d0*/  MUFU.TANH R154, R4 ;  /* 0x00000004009a7308 */ /* 0x000e620000002400 */
[----:B-----5:R-:W-:Y:S02]  /*119e0*/  FMUL.FTZ R0, R9, c[0x0][0x320] ;  /* 0x0000c80009007a20 */ /* 0x020fe40000410000 */
[----:B------:R-:W5:Y:S02]  /*119f0*/  LDSM.16.M88.4 R8, [R171+0x5800] ;  /* 0x00580000ab08783b */ /* 0x000f640000000200 */
[----:B------:R-:W-:Y:S05]  /*11a00*/  DEPBAR.LE SB0, 0x0 ;  /* 0x000080000000791a */ /* 0x000fea0000000000 */
[----:B------:R1:W1:Y:S01]  /*11a10*/  MUFU.TANH R160, R0 ;  /* 0x0000000000a07308 */ /* 0x0002620000002400 */
[----:B------:R-:W-:Y:S02]  /*11a20*/  BAR.SYNC.DEFER_BLOCKING 0x0 ;  /* 0x0000000000007b1d */ /* 0x000fe40000010000 */
[----:B------:R-:W-:Y:S07]  /*11a30*/  FMUL.FTZ R2, R21, c[0x0][0x320] ;  /* 0x0000c80015027a20 */ /* 0x000fee0000410000 */
[----:B------:R-:W2:Y:S01]  /*11a40*/  MUFU.TANH R148, R2 ;  /* 0x0000000200947308 */ /* 0x000ea20000002400 */
[----:B-1----:R-:W-:Y:S09]  /*11a50*/  FMUL.FTZ R0, R13, c[0x0][0x320] ;  /* 0x0000c8000d007a20 */ /* 0x002ff20000410000 */
[----:B------:R1:W1:Y:S01]  /*11a60*/  MUFU.TANH R156, R0 ;  /* 0x00000000009c7308 */ /* 0x0002620000002400 */
[C---:B-----5:R-:W-:Y:S08]  /*11a70*/  HMMA.16816.F32.BF16 R28, R144.reuse, R8, R28 ;  /* 0x00000008901c723c */ /* 0x060ff0000004181c */
[----:B------:R-:W-:Y:S04]  /*11a80*/  HMMA.16816.F32.BF16 R32, R144, R10, R32 ;  /* 0x0000000a9020723c */ /* 0x000fe80000041820 */
[----:B-1----:R-:W-:Y:S04]  /*11a90*/  FMUL.FTZ R0, R14, c[0x0][0x320] ;  /* 0x0000c8000e007a20 */ /* 0x002fe80000410000 */
        /* <DEDUP_REMOVED lines=39> */
[----:B------:R-:W-:Y:S01]  /*11d10*/  ISETP.GT.AND P0, PT, R213, 0x3f, PT ;  /* 0x0000003fd500780c */ /* 0x000fe20003f04270 */
[----:B------:R-:W-:Y:S01]  /*11d20*/  IMAD R2, R194, 0x40, R234 ;  /* 0x00000040c2027824 */ /* 0x000fe200078e02ea */
[----:B------:R-:W-:Y:S01]  /*11d30*/  SHF.L.U64.HI R14, R208, 0x1, R223 ;  /* 0x00000001d00e7819 */ /* 0x000fe200000102df */
[----:B------:R-:W-:Y:S01]  /*11d40*/  IMAD.MOV.U32 R192, RZ, RZ, RZ ;  /* 0x000000ffffc07224 */ /* 0x000fe200078e00ff */
[----:B------:R-:W-:Y:S01]  /*11d50*/  ISETP.NE.AND P1, PT, R0, c[0x0][0x2b8], PT ;  /* 0x0000ae0000007a0c */ /* 0x000fe20003f25270 */
[----:B------:R-:W-:Y:S01]  /*11d60*/  IMAD.SHL.U32 R12, R208, 0x2, RZ ;  /* 0x00000002d00c7824 */ /* 0x000fe200078e00ff */
[----:B------:R-:W-:Y:S01]  /*11d70*/  IADD3 R2, R2, -0x40, R213 ;  /* 0xffffffc002027810 */ /* 0x000fe20007ffe0d5 */
[C---:B------:R-:W-:Y:S01]  /*11d80*/  IMAD.SHL.U32 R11, R207.reuse, 0x2, RZ ;  /* 0x00000002cf0b7824 */ /* 0x040fe200078e00ff */
[----:B------:R-:W-:Y:S01]  /*11d90*/  SHF.L.U64.HI R13, R207, 0x1, R224 ;  /* 0x00000001cf0d7819 */ /* 0x000fe200000102e0 */
[C---:B------:R-:W-:Y:S01]  /*11da0*/  IMAD.SHL.U32 R9, R210.reuse, 0x2, RZ ;  /* 0x00000002d2097824 */ /* 0x040fe200078e00ff */
[----:B------:R-:W-:Y:S01]  /*11db0*/  SHF.L.U64.HI R10, R210, 0x1, R211 ;  /* 0x00000001d20a7819 */ /* 0x000fe200000102d3 */
[----:B------:R-:W-:Y:S06]  /*11dc0*/  IMAD.MOV.U32 R0, RZ, RZ, R2 ;  /* 0x000000ffff007224 */ /* 0x000fec00078e0002 */
        /* <DEDUP_REMOVED lines=24> */
.L_x_350:
        /* <DEDUP_REMOVED lines=18> */
.L_x_351:
[C---:B---3--:R-:W-:Y:S02]  /*12070*/  IADD3 R2, -R102.reuse, 0x10, RZ ;  /* 0x0000001066027810 */ /* 0x048fe40007ffe1ff */
[----:B------:R-:W-:Y:S02]  /*12080*/  ISETP.NE.U32.AND P0, PT, R102, RZ, PT ;  /* 0x000000ff6600720c */ /* 0x000fe40003f05070 */
[----:B------:R-:W-:Y:S04]  /*12090*/  LOP3.LUT R2, R2, 0xf, RZ, 0xc0, !PT ;  /* 0x0000000f02027812 */ /* 0x000fe800078ec0ff */
[----:B--2---:R-:W-:Y:S04]  /*120a0*/  IADD3 R2, P2, P1, R2, R0, R9 ;  /* 0x0000000002027210 */ /* 0x004fe8000795e009 */
[----:B----4-:R-:W-:Y:S02]  /*120b0*/  IADD3.X R3, RZ, R4, R10, P2, P1 ;  /* 0x00000004ff037210 */ /* 0x010fe400017e240a */
[----:B------:R-:W-:Y:S03]  /*120c0*/  IADD3 R6, P1, R0, R11, RZ ;  /* 0x0000000b00067210 */ /* 0x000fe60007f3e0ff */
[----:B------:R-:W-:Y:S01]  /*120d0*/  @!PT LDS RZ, [RZ] ;  /* 0x00000000fffff984 */ /* 0x000fe20000000800 */
[----:B------:R-:W-:Y:S01]  /*120e0*/  @!PT LDS RZ, [RZ] ;  /* 0x00000000fffff984 */ /* 0x000fe20000000800 */
[----:B------:R-:W-:Y:S01]  /*120f0*/  @!PT LDS RZ, [RZ] ;  /* 0x00000000fffff984 */ /* 0x000fe20000000800 */
[----:B------:R2:W-:Y:S02]  /*12100*/  LDGSTS.E.BYPASS.LTC128B.128.ZFILL [R191+0x7100], [R2.64], P0 ;  /* 0x0710000002bf7fae */ /* 0x0005e40008141d4a */
[----:B------:R-:W-:Y:S05]  /*12110*/  IMAD.X R7, R4, 0x1, R13, P1 ;  /* 0x0000000104077824 */ /* 0x000fea00008e060d */
[----:B------:R3:W-:Y:S01]  /*12120*/  LDGSTS.E.BYPASS.LTC128B.128 [R191+0x9100], [R6.64], !P3 ;  /* 0x0910000006bf7fae */ /* 0x0007e2000d901d4a */
[----:B--2---:R-:W-:Y:S05]  /*12130*/  IADD3 R2, P0, R0, R12, RZ ;  /* 0x0000000c00027210 */ /* 0x004fea0007f1e0ff */
[----:B------:R-:W-:Y:S05]  /*12140*/  IMAD.X R3, R4, 0x1, R14, P0 ;  /* 0x0000000104037824 */ /* 0x000fea00000e060e */
[----:B------:R3:W-:Y:S03]  /*12150*/  LDGSTS.E.BYPASS.LTC128B.128 [R191+0xb100], [R2.64], !P4 ;  /* 0x0b10000002bf7fae */ /* 0x0007e6000e101d4a */
.L_x_271:
[----:B--234-:R-:W-:Y:S05]  /*12160*/  BSYNC B0 ;  /* 0x0000000000007941 */ /* 0x01cfea0003800000 */
.L_x_270:
        /* <DEDUP_REMOVED lines=34> */
[----:B------:R-:W1:Y:S02]  /*12390*/  SHFL.BFLY PT, R0, R4, 0x2, 0x1f ;  /* 0x0c401f0004007f89 */ /* 0x000e6400000e0000 */
[----:B-1----:R-:W-:Y:S05]  /*123a0*/  FMNMX.FTZ R0, R4, R0, !PT ;  /* 0x0000000004007209 */ /* 0x002fea0007810000 */
[----:B------:R-:W1:Y:S02]  /*123b0*/  SHFL.BFLY PT, R2, R0, 0x1, 0x1f ;  /* 0x0c201f0000027f89 */ /* 0x000e6400000e0000 */
[----:B-1----:R-:W-:Y:S02]  /*123c0*/  FMNMX.FTZ R102, R0, R2, !PT ;  /* 0x0000000200667209 */ /* 0x002fe40007810000 */
[----:B------:R-:W1:Y:S02]  /*123d0*/  SHFL.BFLY PT, R0, R5, 0x2, 0x1f ;  /* 0x0c401f0005007f89 */ /* 0x000e6400000e0000 */
[----:B-1----:R-:W-:Y:S05]  /*123e0*/  FMNMX.FTZ R4, R5, R0, !PT ;  /* 0x0000000005047209 */ /* 0x002fea0007810000 */
[----:B------:R1:W2:Y:S02]  /*123f0*/  SHFL.BFLY PT, R0, R4, 0x1, 0x1f ;  /* 0x0c201f0004007f89 */ /* 0x0002a400000e0000 */
.L_x_352:
[----:B--2---:R-:W-:Y:S01]  /*12400*/  FMNMX.FTZ R3, R0, R4, !PT ;  /* 0x0000000400037209 */ /* 0x004fe20007810000 */
[C---:B------:R-:W-:Y:S01]  /*12410*/  FADD.FTZ R0, -R102.reuse, R103 ;  /* 0x0000006766007221 */ /* 0x040fe20000010100 */
[----:B------:R-:W-:Y:S01]  /*12420*/  WARPSYNC 0xffffffff ;  /* 0xffffffff00007948 */ /* 0x000fe20003800000 */
[----:B-1----:R-:W-:Y:S01]  /*12430*/  FMUL.FTZ R4, R102, c[0x0][0x2d0] ;  /* 0x0000b40066047a20 */ /* 0x002fe20000410000 */
[----:B------:R-:W-:Y:S01]  /*12440*/  ISETP.GT.AND P0, PT, R194, R217, PT ;  /* 0x000000d9c200720c */ /* 0x000fe20003f04270 */
[----:B------:R-:W-:Y:S02]  /*12450*/  FMUL.FTZ R0, R0, c[0x0][0x2d0] ;  /* 0x0000b40000007a20 */ /* 0x000fe40000410000 */
[--C-:B------:R-:W-:Y:S02]  /*12460*/  FFMA.FTZ R7, R161, c[0x0][0x2d0], -R4.reuse ;  /* 0x0000b400a1077a23 */ /* 0x100fe40000010804 */
[--C-:B------:R-:W-:Y:S01]  /*12470*/  FFMA.FTZ R155, R155, c[0x0][0x2d0], -R4.reuse ;  /* 0x0000b4009b9b7a23 */ /* 0x100fe20000010804 */
        /* <DEDUP_REMOVED lines=16> */
[----:B------:R-:W-:Y:S03]  /*12580*/  FFMA.FTZ R156, R156, c[0x0][0x2d0], -R4 ;  /* 0x0000b4009c9c7a23 */ /* 0x000fe60000010804 */
[----:B------:R-:W-:Y:S10]  /*12590*/  MUFU.EX2 R4, R7 ;  /* 0x0000000700047308 */ /* 0x000ff40000000800 */
[----:B------:R-:W1:Y:S02]  /*125a0*/  MUFU.EX2 R6, R6 ;  /* 0x0000000600067308 */ /* 0x000e640000000800 */
[----:B-1----:R-:W-:Y:S01]  /*125b0*/  F2FP.BF16.PACK_AB R144, R6, R4 ;  /* 0x000000040690723e */ /* 0x002fe200000010ff */
[----:B------:R-:W-:Y:S01]  /*125c0*/  FFMA.FTZ R0, R2, R206, R4 ;  /* 0x000000ce02007223 */ /* 0x000fe20000010004 */
[----:B------:R-:W-:Y:S01]  /*125d0*/  F2FP.BF16.PACK_AB R146, R8, R9 ;  /* 0x000000090892723e */ /* 0x000fe200000010ff */
[C---:B------:R-:W-:Y:S02]  /*125e0*/  FMUL.FTZ R4, R3.reuse, c[0x0][0x2d0] ;  /* 0x0000b40003047a20 */ /* 0x040fe40000410000 */
[----:B------:R-:W-:Y:S02]  /*125f0*/  FADD.FTZ R7, R6, R0 ;  /* 0x0000000006077221 */ /* 0x000fe40000010000 */
[----:B------:R-:W-:Y:S02]  /*12600*/  FADD.FTZ R0, -R3, R104 ;  /* 0x0000006803007221 */ /* 0x000fe40000010100 */
[----:B------:R-:W-:Y:S02]  /*12610*/  FMUL.FTZ R32, R2, R108 ;  /* 0x0000006c02207220 */ /* 0x000fe40000410000 */
[----:B------:R-:W-:Y:S02]  /*12620*/  FMUL.FTZ R0, R0, c[0x0][0x2d0] ;  /* 0x0000b40000007a20 */ /* 0x000fe40000410000 */
[----:B------:R-:W-:Y:S02]  /*12630*/  FMUL.FTZ R33, R2, R109 ;  /* 0x0000006d02217220 */ /* 0x000fe40000410000 */
[--C-:B------:R-:W-:Y:S02]  /*12640*/  FFMA.FTZ R5, R166, c[0x0][0x2d0], -R4.reuse ;  /* 0x0000b400a6057a23 */ /* 0x100fe40000010804 */
[----:B------:R-:W1:Y:S01]  /*12650*/  MUFU.EX2 R0, R0 ;  /* 0x0000000000007308 */ /* 0x000e620000000800 */
[--C-:B------:R-:W-:Y:S02]  /*12660*/  FFMA.FTZ R6, R167, c[0x0][0x2d0], -R4.reuse ;  /* 0x0000b400a7067a23 */ /* 0x100fe40000010804 */
[--C-:B------:R-:W-:Y:S02]  /*12670*/  FFMA.FTZ R103, R165, c[0x0][0x2d0], -R4.reuse ;  /* 0x0000b400a5677a23 */ /* 0x100fe40000010804 */
[--C-:B------:R-:W-:Y:S02]  /*12680*/  FFMA.FTZ R104, R163, c[0x0][0x2d0], -R4.reuse ;  /* 0x0000b400a3687a23 */ /* 0x100fe40000010804 */
[--C-:B------:R-:W-:Y:S02]  /*12690*/  FFMA.FTZ R160, R25, c[0x0][0x2d0], -R4.reuse ;  /* 0x0000b40019a07a23 */ /* 0x100fe40000010804 */
[--C-:B------:R-:W-:Y:S01]  /*126a0*/  FFMA.FTZ R163, R21, c[0x0][0x2d0], -R4.reuse ;  /* 0x0000b40015a37a23 */ /* 0x100fe20000010804 */
[----:B------:R2:W-:Y:S01]  /*126b0*/  MUFU.EX2 R10, R5 ;  /* 0x00000005000a7308 */ /* 0x0005e20000000800 */
[--C-:B------:R-:W-:Y:S02]  /*126c0*/  FFMA.FTZ R151, R159, c[0x0][0x2d0], -R4.reuse ;  /* 0x0000b4009f977a23 */ /* 0x100fe40000010804 */
[--C-:B------:R-:W-:Y:S02]  /*126d0*/  FFMA.FTZ R159, R26, c[0x0][0x2d0], -R4.reuse ;  /* 0x0000b4001a9f7a23 */ /* 0x100fe40000010804 */
[--C-:B------:R-:W-:Y:S02]  /*126e0*/  FFMA.FTZ R148, R158, c[0x0][0x2d0], -R4.reuse ;  /* 0x0000b4009e947a23 */ /* 0x100fe40000010804 */
[--C-:B------:R-:W-:Y:S02]  /*126f0*/  FFMA.FTZ R154, R154, c[0x0][0x2d0], -R4.reuse ;  /* 0x0000b4009a9a7a23 */ /* 0x100fe40000010804 */
[--C-:B------:R-:W-:Y:S02]  /*12700*/  FFMA.FTZ R153, R153, c[0x0][0x2d0], -R4.reuse ;  /* 0x0000b40099997a23 */ /* 0x100fe40000010804 */
[--C-:B------:R-:W-:Y:S02]  /*12710*/  FFMA.FTZ R158, R150, c[0x0][0x2d0], -R4.reuse ;  /* 0x0000b400969e7a23 */ /* 0x100fe40000010804 */
[--C-:B------:R-:W-:Y:S02]  /*12720*/  FFMA.FTZ R150, R149, c[0x0][0x2d0], -R4.reuse ;  /* 0x0000b40095967a23 */ /* 0x100fe40000010804 */
[C---:B-1----:R-:W-:Y:S02]  /*12730*/  FMUL.FTZ R34, R0.reuse, R110 ;  /* 0x0000006e00227220 */ /* 0x042fe40000410000 */
[----:B------:R-:W-:Y:S02]  /*12740*/  FMUL.FTZ R35, R0, R111 ;  /* 0x0000006f00237220 */ /* 0x000fe40000410000 */
[----:B------:R-:W1:Y:S01]  /*12750*/  LDSM.16.MT88.4 R108, [R169] ;  /* 0x00000000a96c783b */ /* 0x000e620000004200 */
[--C-:B------:R-:W-:Y:S02]  /*12760*/  FFMA.FTZ R165, R20, c[0x0][0x2d0], -R4.reuse ;  /* 0x0000b40014a57a23 */ /* 0x100fe40000010804 */
[--C-:B------:R-:W-:Y:S02]  /*12770*/  FFMA.FTZ R166, R19, c[0x0][0x2d0], -R4.reuse ;  /* 0x0000b40013a67a23 */ /* 0x100fe40000010804 */
[----:B------:R-:W-:Y:S02]  /*12780*/  FFMA.FTZ R167, R18, c[0x0][0x2d0], -R4 ;  /* 0x0000b40012a77a23 */ /* 0x000fe40000010804 */
[----:B------:R-:W-:Y:S02]  /*12790*/  FADD.FTZ R4, R9, R7 ;  /* 0x0000000709047221 */ /* 0x000fe40000010000 */
[----:B------:R-:W3:Y:S01]  /*127a0*/  MUFU.EX2 R7, R6 ;  /* 0x0000000600077308 */ /* 0x000ee20000000800 */
[C---:B------:R-:W-:Y:S02]  /*127b0*/  FMUL.FTZ R18, R0.reuse, R126 ;  /* 0x0000007e00127220 */ /* 0x040fe40000410000 */
[----:B------:R-:W-:Y:S02]  /*127c0*/  FMUL.FTZ R19, R0, R127 ;  /* 0x0000007f00137220 */ /* 0x000fe40000410000 */
[----:B------:R-:W-:Y:S02]  /*127d0*/  FADD.FTZ R149, R8, R4 ;  /* 0x0000000408957221 */ /* 0x000fe40000010000 */
[C---:B------:R-:W-:Y:S02]  /*127e0*/  FMUL.FTZ R4, R2.reuse, R136 ;  /* 0x0000008802047220 */ /* 0x040fe40000410000 */
[C---:B--2---:R-:W-:Y:S01]  /*127f0*/  FMUL.FTZ R5, R2.reuse, R137 ;  /* 0x0000008902057220 */ /* 0x044fe20000410000 */
[----:B------:R-:W-:Y:S01]  /*12800*/  MUFU.EX2 R126, R103 ;  /* 0x00000067007e7308 */ /* 0x000fe20000000800 */
[C---:B------:R-:W-:Y:S02]  /*12810*/  FMUL.FTZ R17, R2.reuse, R125 ;  /* 0x0000007d02117220 */ /* 0x040fe40000410000 */
[C---:B------:R-:W-:Y:S02]  /*12820*/  FMUL.FTZ R8, R2.reuse, R132 ;  /* 0x0000008402087220 */ /* 0x040fe40000410000 */
[----:B------:R-:W-:Y:S02]  /*12830*/  FMUL.FTZ R9, R2, R133 ;  /* 0x0000008502097220 */ /* 0x000fe40000410000 */
[----:B------:R-:W-:Y:S02]  /*12840*/  FMUL.FTZ R11, R0, R135 ;  /* 0x00000087000b7220 */ /* 0x000fe40000410000 */
[C---:B------:R-:W-:Y:S01]  /*12850*/  FMUL.FTZ R12, R2.reuse, R128 ;  /* 0x00000080020c7220 */ /* 0x040fe20000410000 */
[----:B------:R-:W2:Y:S01]  /*12860*/  MUFU.EX2 R127, R104 ;  /* 0x00000068007f7308 */ /* 0x000ea20000000800 */
[----:B------:R-:W-:Y:S02]  /*12870*/  FMUL.FTZ R13, R2, R129 ;  /* 0x00000081020d7220 */ /* 0x000fe40000410000 */
[C---:B------:R-:W-:Y:S01]  /*12880*/  FMUL.FTZ R14, R0.reuse, R130 ;  /* 0x00000082000e7220 */ /* 0x040fe20000410000 */
[C---:B---3--:R-:W-:Y:S01]  /*12890*/  F2FP.BF16.PACK_AB R145, R7.reuse, R10 ;  /* 0x0000000a0791723e */ /* 0x048fe200000010ff */
[C---:B------:R-:W-:Y:S02]  /*128a0*/  FFMA.FTZ R6, R0.reuse, R200, R10 ;  /* 0x000000c800067223 */ /* 0x040fe4000001000a */
[C---:B------:R-:W-:Y:S02]  /*128b0*/  FMUL.FTZ R10, R0.reuse, R134 ;  /* 0x00000086000a7220 */ /* 0x040fe40000410000 */
[----:B------:R-:W-:Y:S01]  /*128c0*/  FADD.FTZ R125, R7, R6 ;  /* 0x00000006077d7221 */ /* 0x000fe20000010000 */
[----:B------:R-:W-:Y:S01]  /*128d0*/  LDSM.16.MT88.4 R132, [R169+0x1800] ;  /* 0x00180000a984783b */ /* 0x000fe20000004200 */
[C---:B------:R-:W-:Y:S01]  /*128e0*/  FMUL.FTZ R6, R0.reuse, R138 ;  /* 0x0000008a00067220 */ /* 0x040fe20000410000 */
[----:B------:R-:W-:Y:S01]  /*128f0*/  MUFU.EX2 R104, R152 ;  /* 0x0000009800687308 */ /* 0x000fe20000000800 */
[C---:B------:R-:W-:Y:S02]  /*12900*/  FMUL.FTZ R7, R0.reuse, R139 ;  /* 0x0000008b00077220 */ /* 0x040fe40000410000 */
[----:B------:R-:W-:Y:S02]  /*12910*/  FMUL.FTZ R15, R0, R131 ;  /* 0x00000083000f7220 */ /* 0x000fe40000410000 */
[C---:B------:R-:W-:Y:S02]  /*12920*/  FMUL.FTZ R16, R2.reuse, R124 ;  /* 0x0000007c02107220 */ /* 0x040fe40000410000 */
[----:B------:R-:W-:Y:S02]  /*12930*/  FMUL.FTZ R21, R2, R121 ;  /* 0x0000007902157220 */ /* 0x000fe40000410000 */
[C---:B------:R-:W-:Y:S01]  /*12940*/  FMUL.FTZ R22, R0.reuse, R122 ;  /* 0x0000007a00167220 */ /* 0x040fe20000410000 */
[----:B------:R-:W-:Y:S01]  /*12950*/  MUFU.EX2 R124, R196 ;  /* 0x000000c4007c7308 */ /* 0x000fe20000000800 */
[----:B------:R-:W-:Y:S01]  /*12960*/  FMUL.FTZ R23, R0, R123 ;  /* 0x0000007b00177220 */ /* 0x000fe20000410000 */
[----:B--2---:R-:W-:Y:S01]  /*12970*/  F2FP.BF16.PACK_AB R147, R127, R126 ;  /* 0x0000007e7f93723e */ /* 0x004fe200000010ff */
[----:B------:R-:W-:Y:S02]  /*12980*/  FMUL.FTZ R25, R2, R117 ;  /* 0x0000007502197220 */ /* 0x000fe40000410000 */
[C---:B------:R-:W-:Y:S02]  /*12990*/  FMUL.FTZ R26, R0.reuse, R118 ;  /* 0x00000076001a7220 */ /* 0x040fe40000410000 */
[----:B------:R-:W-:Y:S02]  /*129a0*/  FMUL.FTZ R27, R0, R119 ;  /* 0x00000077001b7220 */ /* 0x000fe40000410000 */
[C---:B-1----:R-:W-:Y:S01]  /*129b0*/  HMMA.16816.F32.BF16 R4, R144.reuse, R108, R4 ;  /* 0x0000006c9004723c */ /* 0x042fe20000041804 */
[----:B------:R-:W-:Y:S04]  /*129c0*/  MUFU.EX2 R152, R150 ;  /* 0x0000009600987308 */ /* 0x000fe80000000800 */
[C---:B------:R-:W-:Y:S02]  /*129d0*/  FMUL.FTZ R28, R2.reuse, R112 ;  /* 0x00000070021c7220 */ /* 0x040fe40000410000 */
[----:B------:R-:W-:Y:S01]  /*129e0*/  FMUL.FTZ R29, R2, R113 ;  /* 0x00000071021d7220 */ /* 0x000fe20000410000 */
[C---:B------:R-:W-:Y:S01]  /*129f0*/  HMMA.16816.F32.BF16 R8, R144.reuse, R110, R8 ;  /* 0x0000006e9008723c */ /* 0x040fe20000041808 */
[----:B------:R-:W1:Y:S02]  /*12a00*/  LDSM.16.MT88.4 R108, [R170] ;  /* 0x00000000aa6c783b */ /* 0x000e640000004200 */
[----:B------:R-:W-:Y:S01]  /*12a10*/  MUFU.EX2 R150, R160 ;  /* 0x000000a000967308 */ /* 0x000fe20000000800 */
[C---:B------:R-:W-:Y:S02]  /*12a20*/  FMUL.FTZ R30, R0.reuse, R114 ;  /* 0x00000072001e7220 */ /* 0x040fe40000410000 */
[----:B------:R-:W-:Y:S02]  /*12a30*/  FMUL.FTZ R31, R0, R115 ;  /* 0x00000073001f7220 */ /* 0x000fe40000410000 */
[C---:B------:R-:W-:Y:S01]  /*12a40*/  FMUL.FTZ R20, R2.reuse, R120 ;  /* 0x0000007802147220 */ /* 0x040fe20000410000 */
[----:B------:R-:W-:Y:S03]  /*12a50*/  LDSM.16.MT88.4 R112, [R169+0x800] ;  /* 0x00080000a970783b */ /* 0x000fe60000004200 */
        /* <DEDUP_REMOVED lines=15> */
[----:B------:R-:W-:Y:S02]  /*12b50*/  FMUL.FTZ R47, R0, R47 ;  /* 0x0000002f002f7220 */ /* 0x000fe40000410000 */
[C---:B------:R-:W-:Y:S02]  /*12b60*/  FMUL.FTZ R48, R2.reuse, R48 ;  /* 0x0000003002307220 */ /* 0x040fe40000410000 */
[----:B------:R-:W-:Y:S01]  /*12b70*/  FMUL.FTZ R49, R2, R49 ;  /* 0x0000003102317220 */ /* 0x000fe20000410000 */
[C---:B-1----:R-:W-:Y:S02]  /*12b80*/  HMMA.16816.F32.BF16 R12, R144.reuse, R108, R12 ;  /* 0x0000006c900c723c */ /* 0x042fe4000004180c */
[----:B------:R-:W-:Y:S01]  /*12b90*/  MUFU.EX2 R157, R151 ;  /* 0x00000097009d7308 */ /* 0x000fe20000000800 */
[C---:B------:R-:W-:Y:S02]  /*12ba0*/  FMUL.FTZ R50, R0.reuse, R50 ;  /* 0x0000003200327220 */ /* 0x040fe40000410000 */
[----:B------:R-:W-:Y:S02]  /*12bb0*/  FMUL.FTZ R51, R0, R51 ;  /* 0x0000003300337220 */ /* 0x000fe40000410000 */
[C---:B------:R-:W-:Y:S01]  /*12bc0*/  FMUL.FTZ R52, R2.reuse, R52 ;  /* 0x0000003402347220 */ /* 0x040fe20000410000 */
[C---:B------:R-:W-:Y:S01]  /*12bd0*/  HMMA.16816.F32.BF16 R16, R144.reuse, R110, R16 ;  /* 0x0000006e9010723c */ /* 0x040fe20000041810 */
[----:B------:R-:W1:Y:S03]  /*12be0*/  LDSM.16.MT88.4 R108, [R173] ;  /* 0x00000000ad6c783b */ /* 0x000e660000004200 */
[----:B------:R-:W-:Y:S01]  /*12bf0*/  FMUL.FTZ R53, R2, R53 ;  /* 0x0000003502357220 */ /* 0x000fe20000410000 */
[----:B------:R-:W-:Y:S01]  /*12c00*/  MUFU.EX2 R151, R159 ;  /* 0x0000009f00977308 */ /* 0x000fe20000000800 */
[C---:B------:R-:W-:Y:S02]  /*12c10*/  FMUL.FTZ R54, R0.reuse, R54 ;  /* 0x0000003600367220 */ /* 0x040fe40000410000 */
[----:B------:R-:W-:Y:S04]  /*12c20*/  FMUL.FTZ R55, R0, R55 ;  /* 0x0000003700377220 */ /* 0x000fe80000410000 */
[C---:B------:R-:W-:Y:S02]  /*12c30*/  FMUL.FTZ R56, R2.reuse, R56 ;  /* 0x0000003802387220 */ /* 0x040fe40000410000 */
[----:B------:R-:W-:Y:S01]  /*12c40*/  FMUL.FTZ R57, R2, R57 ;  /* 0x0000003902397220 */ /* 0x000fe20000410000 */
        /* <DEDUP_REMOVED lines=12> */
[----:B------:R-:W-:Y:S01]  /*12d10*/  MUFU.EX2 R153, R158 ;  /* 0x0000009e00997308 */ /* 0x000fe20000000800 */
        /* <DEDUP_REMOVED lines=8> */
[----:B------:R-:W1:Y:S03]  /*12da0*/  LDSM.16.MT88.4 R108, [R172] ;  /* 0x00000000ac6c783b */ /* 0x000e660000004200 */
[C---:B------:R-:W-:Y:S02]  /*12db0*/  FMUL.FTZ R74, R0.reuse, R74 ;  /* 0x0000004a004a7220 */ /* 0x040fe40000410000 */
[----:B------:R-:W-:Y:S02]  /*12dc0*/  FMUL.FTZ R75, R0, R75 ;  /* 0x0000004b004b7220 */ /* 0x000fe40000410000 */
[C---:B------:R-:W-:Y:S04]  /*12dd0*/  FMUL.FTZ R76, R2.reuse, R76 ;  /* 0x0000004c024c7220 */ /* 0x040fe80000410000 */
[----:B------:R-:W-:Y:S02]  /*12de0*/  FMUL.FTZ R77, R2, R77 ;  /* 0x0000004d024d7220 */ /* 0x000fe40000410000 */
[C---:B------:R-:W-:Y:S02]  /*12df0*/  FMUL.FTZ R78, R0.reuse, R78 ;  /* 0x0000004e004e7220 */ /* 0x040fe40000410000 */
        /* <DEDUP_REMOVED lines=12> */
[----:B------:R-:W-:Y:S01]  /*12ec0*/  FMUL.FTZ R91, R0, R91 ;  /* 0x0000005b005b7220 */ /* 0x000fe20000410000 */
[C---:B-1----:R-:W-:Y:S03]  /*12ed0*/  HMMA.16816.F32.BF16 R28, R144.reuse, R108, R28 ;  /* 0x0000006c901c723c */ /* 0x042fe6000004181c */
[C---:B------:R-:W-:Y:S02]  /*12ee0*/  FMUL.FTZ R92, R2.reuse, R92 ;  /* 0x0000005c025c7220 */ /* 0x040fe40000410000 */
[C---:B------:R-:W-:Y:S02]  /*12ef0*/  FMUL.FTZ R93, R2.reuse, R93 ;  /* 0x0000005d025d7220 */ /* 0x040fe40000410000 */
[C---:B------:R-:W-:Y:S01]  /*12f00*/  FMUL.FTZ R96, R2.reuse, R96 ;  /* 0x0000006002607220 */ /* 0x040fe20000410000 */
[C---:B------:R-:W-:Y:S01]  /*12f10*/  HMMA.16816.F32.BF16 R32, R144.reuse, R110, R32 ;  /* 0x0000006e9020723c */ /* 0x040fe20000041820 */
[----:B------:R-:W1:Y:S03]  /*12f20*/  LDSM.16.MT88.4 R108, [R169+0x2000] ;  /* 0x00200000a96c783b */ /* 0x000e660000004200 */
[----:B------:R-:W-:Y:S02]  /*12f30*/  FMUL.FTZ R97, R2, R97 ;  /* 0x0000006102617220 */ /* 0x000fe40000410000 */
[----:B------:R-:W3:Y:S01]  /*12f40*/  MUFU.EX2 R2, R156 ;  /* 0x0000009c00027308 */ /* 0x000ee20000000800 */
[C---:B------:R-:W-:Y:S02]  /*12f50*/  FMUL.FTZ R94, R0.reuse, R94 ;  /* 0x0000005e005e7220 */ /* 0x040fe40000410000 */
[C---:B------:R-:W-:Y:S03]  /*12f60*/  FMUL.FTZ R95, R0.reuse, R95 ;  /* 0x0000005f005f7220 */ /* 0x040fe60000410000 */
[C---:B------:R-:W-:Y:S02]  /*12f70*/  FMUL.FTZ R98, R0.reuse, R98 ;  /* 0x0000006200627220 */ /* 0x040fe40000410000 */
[----:B------:R-:W-:Y:S02]  /*12f80*/  FMUL.FTZ R99, R0, R99 ;  /* 0x0000006300637220 */ /* 0x000fe40000410000 */
[----:B--2---:R-:W-:Y:S01]  /*12f90*/  FADD.FTZ R0, R103, R149 ;  /* 0x0000009567007221 */ /* 0x004fe20000010000 */
[----:B------:R-:W2:Y:S10]  /*12fa0*/  MUFU.EX2 R156, R148 ;  /* 0x00000094009c7308 */ /* 0x000eb40000000800 */
[----:B------:R-:W-:Y:S01]  /*12fb0*/  MUFU.EX2 R149, R163 ;  /* 0x000000a300957308 */ /* 0x000fe20000000800 */
[----:B---3--:R-:W-:Y:S04]  /*12fc0*/  FADD.FTZ R0, R2, R0 ;  /* 0x0000000002007221 */ /* 0x008fe80000010000 */
[----:B------:R-:W-:Y:S05]  /*12fd0*/  FADD.FTZ R0, R116, R0 ;  /* 0x0000000074007221 */ /* 0x000fea0000010000 */
[----:B------:R-:W3:Y:S01]  /*12fe0*/  MUFU.EX2 R148, R165 ;  /* 0x000000a500947308 */ /* 0x000ee20000000800 */
[----:B------:R-:W-:Y:S01]  /*12ff0*/  FADD.FTZ R0, R104, R0 ;  /* 0x0000000068007221 */ /* 0x000fe20000010000 */
        /* <DEDUP_REMOVED lines=21> */
[C---:B-1----:R-:W-:Y:S07]  /*13150*/  HMMA.16816.F32.BF16 R92, R144.reuse, R108, R92 ;  /* 0x0000006c905c723c */ /* 0x042fee000004185c */
[----:B------:R-:W-:Y:S01]  /*13160*/  F2FP.BF16.PACK_AB R108, R2, R103 ;  /* 0x00000067026c723e */ /* 0x000fe200000010ff */
[----:B------:R-:W-:Y:S01]  /*13170*/  HMMA.16816.F32.BF16 R96, R144, R110, R96 ;  /* 0x0000006e9060723c */ /* 0x000fe20000041860 */
[----:B------:R-:W1:Y:S03]  /*13180*/  MUFU.EX2 R103, R193 ;  /* 0x000000c100677308 */ /* 0x000e660000000800 */
[----:B--2---:R-:W-:Y:S03]  /*13190*/  F2FP.BF16.PACK_AB R109, R156, R157 ;  /* 0x0000009d9c6d723e */ /* 0x004fe600000010ff */
[----:B------:R-:W-:Y:S02]  /*131a0*/  F2FP.BF16.PACK_AB R110, R104, R116 ;  /* 0x00000074686e723e */ /* 0x000fe400000010ff */
[----:B------:R-:W2:Y:S02]  /*131b0*/  LDSM.16.MT88.4 R116, [R170+0x800] ;  /* 0x00080000aa74783b */ /* 0x000ea40000004200 */
[----:B------:R-:W4:Y:S01]  /*131c0*/  MUFU.EX2 R2, R164 ;  /* 0x000000a400027308 */ /* 0x000f220000000800 */
[----:B------:R-:W-:Y:S02]  /*131d0*/  F2FP.BF16.PACK_AB R111, R154, R155 ;  /* 0x0000009b9a6f723e */ /* 0x000fe400000010ff */
[----:B---3--:R-:W-:Y:S05]  /*131e0*/  F2FP.BF16.PACK_AB R145, R148, R149 ;  /* 0x000000959491723e */ /* 0x008fea00000010ff */
[C---:B------:R-:W-:Y:S02]  /*131f0*/  HMMA.16816.F32.BF16 R4, R108.reuse, R112, R4 ;  /* 0x000000706c04723c */ /* 0x040fe40000041804 */
[----:B------:R-:W3:Y:S03]  /*13200*/  MUFU.EX2 R104, R161 ;  /* 0x000000a100687308 */ /* 0x000ee60000000800 */
[----:B-1----:R-:W-:Y:S03]  /*13210*/  FADD.FTZ R0, R103, R0 ;  /* 0x0000000067007221 */ /* 0x002fe60000010000 */
[C---:B------:R-:W-:Y:S01]  /*13220*/  HMMA.16816.F32.BF16 R8, R108.reuse, R114, R8 ;  /* 0x000000726c08723c */ /* 0x040fe20000041808 */
[----:B------:R-:W1:Y:S03]  /*13230*/  LDSM.16.MT88.4 R112, [R173+0x800] ;  /* 0x00080000ad70783b */ /* 0x000e660000004200 */
[----:B----4-:R-:W-:Y:S04]  /*13240*/  FADD.FTZ R0, R2, R0 ;  /* 0x0000000002007221 */ /* 0x010fe80000010000 */
[----:B------:R-:W-:Y:S04]  /*13250*/  FADD.FTZ R0, R120, R0 ;  /* 0x0000000078007221 */ /* 0x000fe80000010000 */
[----:B---3--:R-:W-:Y:S01]  /*13260*/  FADD.FTZ R0, R104, R0 ;  /* 0x0000000068007221 */ /* 0x008fe20000010000 */
[C---:B--2---:R-:W-:Y:S03]  /*13270*/  HMMA.16816.F32.BF16 R12, R108.reuse, R116, R12 ;  /* 0x000000746c0c723c */ /* 0x044fe6000004180c */
[----:B------:R-:W-:Y:S05]  /*13280*/  FADD.FTZ R0, R124, R0 ;  /* 0x000000007c007221 */ /* 0x000fea0000010000 */
        /* <DEDUP_REMOVED lines=30> */
[----:B------:R-:W-:Y:S01]  /*13470*/  HMMA.16816.F32.BF16 R96, R108, R118, R96 ;  /* 0x000000766c60723c */ /* 0x000fe20000041860 */
[----:B------:R-:W2:Y:S06]  /*13480*/  LDSM.16.MT88.4 R116, [R170+0x1000] ;  /* 0x00100000aa74783b */ /* 0x000eac0000004200 */
[----:B------:R-:W-:Y:S02]  /*13490*/  F2FP.BF16.PACK_AB R110, R104, R120 ;  /* 0x00000078686e723e */ /* 0x000fe400000010ff */
[----:B------:R-:W3:Y:S01]  /*134a0*/  LDSM.16.MT88.4 R120, [R173+0x1000] ;  /* 0x00100000ad78783b */ /* 0x000ee20000004200 */
[----:B------:R-:W-:Y:S02]  /*134b0*/  MUFU.EX2 R104, R199 ;  /* 0x000000c700687308 */ /* 0x000fe40000000800 */
[----:B------:R-:W-:Y:S02]  /*134c0*/  F2FP.BF16.PACK_AB R108, R2, R103 ;  /* 0x00000067026c723e */ /* 0x000fe400000010ff */
[----:B------:R-:W-:Y:S02]  /*134d0*/  F2FP.BF16.PACK_AB R109, R152, R153 ;  /* 0x00000099986d723e */ /* 0x000fe400000010ff */
[----:B------:R-:W-:Y:S04]  /*134e0*/  F2FP.BF16.PACK_AB R111, R150, R151 ;  /* 0x00000097966f723e */ /* 0x000fe800000010ff */
[----:B------:R-:W4:Y:S03]  /*134f0*/  MUFU.EX2 R2, R197 ;  /* 0x000000c500027308 */ /* 0x000f260000000800 */
[C---:B-1----:R-:W-:Y:S07]  /*13500*/  HMMA.16816.F32.BF16 R4, R108.reuse, R112, R4 ;  /* 0x000000706c04723c */ /* 0x042fee0000041804 */
[----:B------:R-:W1:Y:S01]  /*13510*/  MUFU.EX2 R103, R198 ;  /* 0x000000c600677308 */ /* 0x000e620000000800 */
[C---:B------:R-:W-:Y:S01]  /*13520*/  HMMA.16816.F32.BF16 R8, R108.reuse, R114, R8 ;  /* 0x000000726c08723c */ /* 0x040fe20000041808 */
[----:B------:R-:W5:Y:S07]  /*13530*/  LDSM.16.MT88.4 R112, [R172+0x1000] ;  /* 0x00100000ac70783b */ /* 0x000f6e0000004200 */
[C---:B--2---:R-:W-:Y:S04]  /*13540*/  HMMA.16816.F32.BF16 R12, R108.reuse, R116, R12 ;  /* 0x000000746c0c723c */ /* 0x044fe8000004180c */
[C---:B----4-:R-:W-:Y:S01]  /*13550*/  F2FP.BF16.PACK_AB R144, R2.reuse, R124 ;  /* 0x0000007c0290723e */ /* 0x050fe200000010ff */
[----:B------:R-:W-:Y:S02]  /*13560*/  FADD.FTZ R0, R2, R0 ;  /* 0x0000000002007221 */ /* 0x000fe40000010000 */
[----:B------:R-:W-:Y:S01]  /*13570*/  FADD.FTZ R2, R126, R125 ;  /* 0x0000007d7e027221 */ /* 0x000fe20000010000 */
[C---:B------:R-:W-:Y:S01]  /*13580*/  HMMA.16816.F32.BF16 R16, R108.reuse, R118, R16 ;  /* 0x000000766c10723c */ /* 0x040fe20000041810 */
[----:B------:R-:W2:Y:S03]  /*13590*/  LDSM.16.MT88.4 R116, [R169+0x3000] ;  /* 0x00300000a974783b */ /* 0x000ea60000004200 */
[----:B------:R-:W-:Y:S01]  /*135a0*/  FADD.FTZ R0, R104, R0 ;  /* 0x0000000068007221 */ /* 0x000fe20000010000 */
[C---:B-1----:R-:W-:Y:S02]  /*135b0*/  F2FP.BF16.PACK_AB R146, R103.reuse, R104 ;  /* 0x000000686792723e */ /* 0x042fe400000010ff */
[----:B------:R-:W-:Y:S01]  /*135c0*/  MUFU.EX2 R104, R166 ;  /* 0x000000a600687308 */ /* 0x000fe20000000800 */
[C---:B---3--:R-:W-:Y:S04]  /*135d0*/  HMMA.16816.F32.BF16 R20, R108.reuse, R120, R20 ;  /* 0x000000786c14723c */ /* 0x048fe80000041814 */
[----:B------:R-:W-:Y:S02]  /*135e0*/  FADD.FTZ R206, R103, R0 ;  /* 0x0000000067ce7221 */ /* 0x000fe40000010000 */
[----:B------:R-:W-:Y:S02]  /*135f0*/  FADD.FTZ R0, R127, R2 ;  /* 0x000000027f007221 */ /* 0x000fe40000010000 */
[C---:B------:R-:W-:Y:S01]  /*13600*/  HMMA.16816.F32.BF16 R24, R108.reuse, R122, R24 ;  /* 0x0000007a6c18723c */ /* 0x040fe20000041818 */
[----:B------:R-:W1:Y:S01]  /*13610*/  LDSM.16.MT88.4 R120, [R170+0x3000] ;  /* 0x00300000aa78783b */ /* 0x000e620000004200 */
[----:B------:R-:W3:Y:S02]  /*13620*/  MUFU.EX2 R103, R167 ;  /* 0x000000a700677308 */ /* 0x000ee40000000800 */
[----:B------:R-:W-:Y:S04]  /*13630*/  FADD.FTZ R0, R157, R0 ;  /* 0x000000009d007221 */ /* 0x000fe80000010000 */
[C---:B-----5:R-:W-:Y:S01]  /*13640*/  HMMA.16816.F32.BF16 R28, R108.reuse, R112, R28 ;  /* 0x000000706c1c723c */ /* 0x060fe2000004181c */
[----:B------:R-:W-:Y:S03]  /*13650*/  LDSM.16.MT88.4 R124, [R170+0x1800] ;  /* 0x00180000aa7c783b */ /* 0x000fe60000004200 */
[----:B------:R-:W-:Y:S04]  /*13660*/  FADD.FTZ R0, R156, R0 ;  /* 0x000000009c007221 */ /* 0x000fe80000010000 */
[C---:B------:R-:W-:Y:S01]  /*13670*/  HMMA.16816.F32.BF16 R32, R108.reuse, R114, R32 ;  /* 0x000000726c20723c */ /* 0x040fe20000041820 */
[----:B------:R-:W4:Y:S03]  /*13680*/  LDSM.16.MT88.4 R112, [R173+0x3000] ;  /* 0x00300000ad70783b */ /* 0x000f260000004200 */
[----:B------:R-:W-:Y:S04]  /*13690*/  FADD.FTZ R0, R155, R0 ;  /* 0x000000009b007221 */ /* 0x000fe80000010000 */
[----:B------:R-:W-:Y:S01]  /*136a0*/  FADD.FTZ R0, R154, R0 ;  /* 0x000000009a007221 */ /* 0x000fe20000010000 */
[C---:B--2---:R-:W-:Y:S03]  /*136b0*/  HMMA.16816.F32.BF16 R36, R108.reuse, R116, R36 ;  /* 0x000000746c24723c */ /* 0x044fe60000041824 */
[----:B---3--:R-:W-:Y:S01]  /*136c0*/  F2FP.BF16.PACK_AB R147, R103, R104 ;  /* 0x000000686793723e */ /* 0x008fe200000010ff */
[----:B------:R-:W-:Y:S04]  /*136d0*/  FADD.FTZ R0, R153, R0 ;  /* 0x0000000099007221 */ /* 0x000fe80000010000 */
        /* <DEDUP_REMOVED lines=8> */
[C---:B----4-:R-:W-:Y:S04]  /*13760*/  HMMA.16816.F32.BF16 R52, R108.reuse, R112, R52 ;  /* 0x000000706c34723c */ /* 0x050fe80000041834 */
[----:B------:R-:W-:Y:S04]  /*13770*/  FADD.FTZ R0, R149, R0 ;  /* 0x0000000095007221 */ /* 0x000fe80000010000 */
[C---:B------:R-:W-:Y:S01]  /*13780*/  HMMA.16816.F32.BF16 R56, R108.reuse, R114, R56 ;  /* 0x000000726c38723c */ /* 0x040fe20000041838 */
[----:B------:R-:W3:Y:S03]  /*13790*/  LDSM.16.MT88.4 R112, [R170+0x5000] ;  /* 0x00500000aa70783b */ /* 0x000ee60000004200 */
[----:B------:R-:W-:Y:S04]  /*137a0*/  FADD.FTZ R0, R148, R0 ;  /* 0x0000000094007221 */ /* 0x000fe80000010000 */
[----:B------:R-:W-:Y:S01]  /*137b0*/  FADD.FTZ R2, R104, R0 ;  /* 0x0000000068027221 */ /* 0x000fe20000010000 */
[C---:B--2---:R-:W-:Y:S03]  /*137c0*/  HMMA.16816.F32.BF16 R60, R108.reuse, R116, R60 ;  /* 0x000000746c3c723c */ /* 0x044fe6000004183c */
[----:B------:R-:W-:Y:S01]  /*137d0*/  IADD3 R0, R194, -0x1, RZ ;  /* 0xffffffffc2007810 */ /* 0x000fe20007ffe0ff */
[----:B------:R-:W-:Y:S01]  /*137e0*/  FADD.FTZ R200, R103, R2 ;  /* 0x0000000267c87221 */ /* 0x000fe20000010000 */
[----:B------:R-:W-:Y:S02]  /*137f0*/  MOV R103, R102 ;  /* 0x0000006600677202 */ /* 0x000fe40000000f00 */
[----:B------:R-:W-:Y:S01]  /*13800*/  MOV R194, R0 ;  /* 0x0000000000c27202 */ /* 0x000fe20000000f00 */
[C---:B------:R-:W-:Y:S01]  /*13810*/  HMMA.16816.F32.BF16 R64, R108.reuse, R118, R64 ;  /* 0x000000766c40723c */ /* 0x040fe20000041840 */
[----:B------:R-:W2:Y:S03]  /*13820*/  LDSM.16.MT88.4 R116, [R173+0x5000] ;  /* 0x00500000ad74783b */ /* 0x000ea60000004200 */
[-C--:B------:R-:W-:Y:S04]  /*13830*/  MOV R104, R3.reuse ;  /* 0x0000000300687202 */ /* 0x080fe80000000f00 */
[C---:B-1----:R-:W-:Y:S08]  /*13840*/  HMMA.16816.F32.BF16 R68, R108.reuse, R120, R68 ;  /* 0x000000786c44723c */ /* 0x042ff00000041844 */
[C---:B------:R-:W-:Y:S01]  /*13850*/  HMMA.16816.F32.BF16 R72, R108.reuse, R122, R72 ;  /* 0x0000007a6c48723c */ /* 0x040fe20000041848 */
[----:B------:R-:W1:Y:S07]  /*13860*/  LDSM.16.MT88.4 R120, [R172+0x5000] ;  /* 0x00500000ac78783b */ /* 0x000e6e0000004200 */
[C---:B---3--:R-:W-:Y:S08]  /*13870*/  HMMA.16816.F32.BF16 R76, R108.reuse, R112, R76 ;  /* 0x000000706c4c723c */ /* 0x048ff0000004184c */
[C---:B------:R-:W-:Y:S08]  /*13880*/  HMMA.16816.F32.BF16 R80, R108.reuse, R114, R80 ;  /* 0x000000726c50723c */ /* 0x040ff00000041850 */
[C---:B--2---:R-:W-:Y:S08]  /*13890*/  HMMA.16816.F32.BF16 R84, R108.reuse, R116, R84 ;  /* 0x000000746c54723c */ /* 0x044ff00000041854 */
[C---:B------:R-:W-:Y:S01]  /*138a0*/  HMMA.16816.F32.BF16 R88, R108.reuse, R118, R88 ;  /* 0x000000766c58723c */ /* 0x040fe20000041858 */
[----:B------:R-:W2:Y:S07]  /*138b0*/  LDSM.16.MT88.4 R116, [R173+0x1800] ;  /* 0x00180000ad74783b */ /* 0x000eae0000004200 */
[C---:B-1----:R-:W-:Y:S08]  /*138c0*/  HMMA.16816.F32.BF16 R92, R108.reuse, R120, R92 ;  /* 0x000000786c5c723c */ /* 0x042ff0000004185c */
[----:B------:R-:W-:Y:S01]  /*138d0*/  HMMA.16816.F32.BF16 R96, R108, R122, R96 ;  /* 0x0000007a6c60723c */ /* 0x000fe20000041860 */
[----:B------:R-:W1:Y:S07]  /*138e0*/  LDSM.16.MT88.4 R108, [R172+0x1800] ;  /* 0x00180000ac6c783b */ /* 0x000e6e0000004200 */
        /* <DEDUP_REMOVED lines=8> */
[C---:B--2---:R-:W-:Y:S08]  /*13970*/  HMMA.16816.F32.BF16 R120, R144.reuse, R116, R20 ;  /* 0x000000749078723c */ /* 0x044ff00000041814 */
[C---:B------:R-:W-:Y:S08]  /*13980*/  HMMA.16816.F32.BF16 R116, R144.reuse, R118, R24 ;  /* 0x000000769074723c */ /* 0x040ff00000041818 */
[C---:B-1----:R-:W-:Y:S08]  /*13990*/  HMMA.16816.F32.BF16 R112, R144.reuse, R108, R28 ;  /* 0x0000006c9070723c */ /* 0x042ff0000004181c */
        /* <DEDUP_REMOVED lines=13> */
[C---:B-1----:R-:W-:Y:S08]  /*13a70*/  HMMA.16816.F32.BF16 R68, R144.reuse, R4, R68 ;  /* 0x000000049044723c */ /* 0x042ff00000041844 */
[C---:B------:R-:W-:Y:S08]  /*13a80*/  HMMA.16816.F32.BF16 R72, R144.reuse, R6, R72 ;  /* 0x000000069048723c */ /* 0x040ff00000041848 */
[C---:B--2---:R-:W-:Y:S08]  /*13a90*/  HMMA.16816.F32.BF16 R76, R144.reuse, R8, R76 ;  /* 0x00000008904c723c */ /* 0x044ff0000004184c */
[C---:B------:R-:W-:Y:S08]  /*13aa0*/  HMMA.16816.F32.BF16 R80, R144.reuse, R10, R80 ;  /* 0x0000000a9050723c */ /* 0x040ff00000041850 */
[C---:B---3--:R-:W-:Y:S08]  /*13ab0*/  HMMA.16816.F32.BF16 R84, R144.reuse, R12, R84 ;  /* 0x0000000c9054723c */ /* 0x048ff00000041854 */
[C---:B------:R-:W-:Y:S08]  /*13ac0*/  HMMA.16816.F32.BF16 R88, R144.reuse, R14, R88 ;  /* 0x0000000e9058723c */ /* 0x040ff00000041858 */
[C---:B----4-:R-:W-:Y:S07]  /*13ad0*/  HMMA.16816.F32.BF16 R92, R144.reuse, R16, R92 ;  /* 0x00000010905c723c */ /* 0x050fee000004185c */
[----:B------:R-:W-:Y:S01]  /*13ae0*/  MOV R16, R3 ;  /* 0x0000000300107202 */ /* 0x000fe20000000f00 */
[----:B------:R-:W-:Y:S01]  /*13af0*/  HMMA.16816.F32.BF16 R96, R144, R18, R96 ;  /* 0x000000129060723c */ /* 0x000fe20000041860 */
[----:B------:R-:W-:Y:S07]  /*13b00*/  @!UPT UIADD3 URZ, URZ, URZ, URZ ;  /* 0x0000003f3f3ff290 */ /* 0x000fee000fffe03f */
[----:B------:R-:W-:-:S11]  /*13b10*/  @P0 BRA `(.L_x_275) ;  /* 0xffffd00000000947 */ /* 0x000fd6000383ffff */
.L_x_268:
[----:B------:R-:W-:Y:S05]  /*13b20*/  BRA.DIV ~URZ, `(.L_x_276) ;  /* 0x00005ad27f007947 */ /* 0x000fea000b800000 */
[----:B------:R1:W2:Y:S02]  /*13b30*/  SHFL.BFLY PT, R0, R206, 0x2, 0x1f ;  /* 0x0c401f00ce007f89 */ /* 0x0002a400000e0000 */
.L_x_353:
[----:B--2---:R-:W-:Y:S01]  /*13b40*/  FADD.FTZ R5, R0, R206 ;  /* 0x000000ce00057221 */ /* 0x004fe20000010000 */
[----:B------:R-:W-:Y:S05]  /*13b50*/  BRA.DIV ~URZ, `(.L_x_277) ;  /* 0x00005af27f007947 */ /* 0x000fea000b800000 */
[----:B------:R-:W2:Y:S02]  /*13b60*/  SHFL.BFLY PT, R0, R5, 0x1, 0x1f ;  /* 0x0c201f0005007f89 */ /* 0x000ea400000e0000 */
[----:B--2---:R-:W-:-:S02]  /*13b70*/  FADD.FTZ R5, R5, R0 ;  /* 0x0000000005057221 */ /* 0x004fc40000010000 */
[----:B------:R-:W2:Y:S02]  /*13b80*/  SHFL.BFLY PT, R0, R200, 0x2, 0x1f ;  /* 0x0c401f00c8007f89 */ /* 0x000ea400000e0000 */
[----:B--2---:R-:W-:-:S05]  /*13b90*/  FADD.FTZ R4, R0, R200 ;  /* 0x000000c800047221 */ /* 0x004fca0000010000 */
[----:B------:R2:W3:Y:S02]  /*13ba0*/  SHFL.BFLY PT, R3, R4, 0x1, 0x1f ;  /* 0x0c201f0004037f89 */ /* 0x0004e400000e0000 */
.L_x_354:
[----:B------:R-:W-:Y:S01]  /*13bb0*/  FSETP.NE.FTZ.AND P0, PT, R5, RZ, PT ;  /* 0x000000ff0500720b */ /* 0x000fe20003f15000 */
[----:B---3--:R-:W-:Y:S01]  /*13bc0*/  FADD.FTZ R3, R3, R4 ;  /* 0x0000000403037221 */ /* 0x008fe20000010000 */
[----:B------:R-:W-:Y:S02]  /*13bd0*/  MOV R2, RZ ;  /* 0x000000ff00027202 */ /* 0x000fe40000000f00 */
[----:B------:R-:W-:Y:S02]  /*13be0*/  MOV R18, 0xff800000 ;  /* 0xff80000000127802 */ /* 0x000fe40000000f00 */
[----:B------:R-:W-:-:S07]  /*13bf0*/  MOV R15, 0xff800000 ;  /* 0xff800000000f7802 */ /* 0x000fce0000000f00 */
[----:B------:R-:W3:Y:S08]  /*13c00*/  @P0 MUFU.LG2 R0, R5 ;  /* 0x0000000500000308 */ /* 0x000ef00000000c00 */
[----:B------:R4:W5:Y:S01]  /*13c10*/  @P0 MUFU.RCP R2, R5 ;  /* 0x0000000500020308 */ /* 0x0009620000001000 */
[----:B--23--:R-:W-:Y:S01]  /*13c20*/  @P0 FMUL.FTZ R4, R0, 0.69314718246459960938 ;  /* 0x3f31721800040820 */ /* 0x00cfe20000410000 */
[----:B----4-:R-:W-:Y:S01]  /*13c30*/  @P0 MOV R5, 0x3f317218 ;  /* 0x3f31721800050802 */ /* 0x010fe20000000f00 */
[----:B-----5:R-:W-:-:S02]  /*13c40*/  FMUL.FTZ R34, R2, R116 ;  /* 0x0000007402227220 */ /* 0x020fc40000410000 */
[C---:B------:R-:W-:Y:S02]  /*13c50*/  FMUL.FTZ R35, R2.reuse, R117 ;  /* 0x0000007502237220 */ /* 0x040fe40000410000 */
[----:B------:R-:W-:Y:S02]  /*13c60*/  @P0 FMUL.FTZ R0, R5, c[0x0][0x2d0] ;  /* 0x0000b40005000a20 */ /* 0x000fe40000410000 */
[----:B------:R-:W-:Y:S02]  /*13c70*/  FMUL.FTZ R103, R2, R113 ;  /* 0x0000007102677220 */ /* 0x000fe40000410000 */
[----:B------:R-:W-:Y:S01]  /*13c80*/  @P0 FFMA.FTZ R18, R0, R102, R4 ;  /* 0x0000006600120223 */ /* 0x000fe20000010004 */
[----:B------:R-:W-:Y:S01]  /*13c90*/  FSETP.NE.FTZ.AND P0, PT, R3, RZ, PT ;  /* 0x000000ff0300720b */ /* 0x000fe20003f15000 */
[C---:B------:R-:W-:Y:S01]  /*13ca0*/  FMUL.FTZ R102, R2.reuse, R112 ;  /* 0x0000007002667220 */ /* 0x040fe20000410000 */
[----:B------:R-:W-:Y:S01]  /*13cb0*/  MOV R0, RZ ;  /* 0x000000ff00007202 */ /* 0x000fe20000000f00 */
[----:B------:R-:W-:-:S02]  /*13cc0*/  FMUL.FTZ R116, R2, R88 ;  /* 0x0000005802747220 */ /* 0x000fc40000410000 */
[C---:B------:R-:W-:Y:S02]  /*13cd0*/  FMUL.FTZ R117, R2.reuse, R89 ;  /* 0x0000005902757220 */ /* 0x040fe40000410000 */
[C---:B------:R-:W-:Y:S02]  /*13ce0*/  FMUL.FTZ R112, R2.reuse, R68 ;  /* 0x0000004402707220 */ /* 0x040fe40000410000 */
[C---:B------:R-:W-:Y:S02]  /*13cf0*/  FMUL.FTZ R113, R2.reuse, R69 ;  /* 0x0000004502717220 */ /* 0x040fe40000410000 */
[C---:B------:R-:W-:Y:S02]  /*13d00*/  FMUL.FTZ R24, R2.reuse, R132 ;  /* 0x0000008402187220 */ /* 0x040fe40000410000 */
[----:B------:R-:W2:Y:S01]  /*13d10*/  @P0 MUFU.RCP R0, R3 ;  /* 0x0000000300000308 */ /* 0x000ea20000001000 */
[----:B------:R-:W-:Y:S01]  /*13d20*/  @P0 MOV R4, 0x3f317218 ;  /* 0x3f31721800040802 */ /* 0x000fe20000000f00 */
[----:B------:R-:W-:-:S02]  /*13d30*/  FMUL.FTZ R25, R2, R133 ;  /* 0x0000008502197220 */ /* 0x000fc40000410000 */
[C---:B------:R-:W-:Y:S02]  /*13d40*/  FMUL.FTZ R68, R2.reuse, R72 ;  /* 0x0000004802447220 */ /* 0x040fe40000410000 */
[C---:B------:R-:W-:Y:S02]  /*13d50*/  FMUL.FTZ R69, R2.reuse, R73 ;  /* 0x0000004902457220 */ /* 0x040fe40000410000 */
[----:B------:R-:W3:Y:S01]  /*13d60*/  @P0 MUFU.LG2 R3, R3 ;  /* 0x0000000300030308 */ /* 0x000ee20000000c00 */
[C---:B------:R-:W-:Y:S02]  /*13d70*/  FMUL.FTZ R20, R2.reuse, R96 ;  /* 0x0000006002147220 */ /* 0x040fe40000410000 */
[----:B------:R-:W-:Y:S02]  /*13d80*/  FMUL.FTZ R21, R2, R97 ;  /* 0x0000006102157220 */ /* 0x000fe40000410000 */
[----:B------:R-:W-:Y:S02]  /*13d90*/  @P0 FMUL.FTZ R4, R4, c[0x0][0x2d0] ;  /* 0x0000b40004040a20 */ /* 0x000fe40000410000 */
[----:B------:R-:W-:-:S02]  /*13da0*/  FMUL.FTZ R72, R2, R76 ;  /* 0x0000004c02487220 */ /* 0x000fc40000410000 */
[C---:B--2---:R-:W-:Y:S02]  /*13db0*/  FMUL.FTZ R88, R0.reuse, R122 ;  /* 0x0000007a00587220 */ /* 0x044fe40000410000 */
[C---:B------:R-:W-:Y:S02]  /*13dc0*/  FMUL.FTZ R89, R0.reuse, R123 ;  /* 0x0000007b00597220 */ /* 0x040fe40000410000 */
[C---:B------:R-:W-:Y:S02]  /*13dd0*/  FMUL.FTZ R122, R0.reuse, R38 ;  /* 0x00000026007a7220 */ /* 0x040fe40000410000 */
[----:B------:R-:W-:Y:S02]  /*13de0*/  FMUL.FTZ R123, R0, R39 ;  /* 0x00000027007b7220 */ /* 0x000fe40000410000 */
[----:B---3--:R-:W-:Y:S02]  /*13df0*/  @P0 FMUL.FTZ R3, R3, 0.69314718246459960938 ;  /* 0x3f31721803030820 */ /* 0x008fe40000410000 */
        /* <DEDUP_REMOVED lines=58> */
[----:B------:R-:W-:Y:S02]  /*141a0*/  @P0 FFMA.FTZ R15, R4, R16, R3 ;  /* 0x00000010040f0223 */ /* 0x000fe40000010003 */
        /* <DEDUP_REMOVED lines=19> */
[----:B------:R-:W-:Y:S02]  /*142e0*/  FMUL.FTZ R65, R2, R65 ;  /* 0x0000004102417220 */ /* 0x000fe40000410000 */
.L_x_210:
[----:B------:R-:W2:Y:S01]  /*142f0*/  S2R R2, SR_TID.X ;  /* 0x0000000000027919 */ /* 0x000ea20000002100 */
[----:B------:R-:W-:Y:S01]  /*14300*/  BSSY B0, `(.L_x_278) ;  /* 0x0000010000007945 */ /* 0x000fe20003800000 */
[----:B--2---:R-:W-:-:S13]  /*14310*/  LOP3.LUT P0, RZ, R2, 0xff, RZ, 0xc0, !PT ;  /* 0x000000ff02ff7812 */ /* 0x004fda000780c0ff */
[----:B------:R-:W-:Y:S05]  /*14320*/  @P0 BRA `(.L_x_279) ;  /* 0x000000d000000947 */ /* 0x000fea0003800000 */
[----:B------:R-:W2:Y:S01]  /*14330*/  S2R R2, SR_LANEID ;  /* 0x0000000000027919 */ /* 0x000ea20000000000 */
[----:B------:R-:W-:Y:S01]  /*14340*/  VOTEU.ANY UR4, UPT, PT ;  /* 0x0000000000047886 */ /* 0x000fe200038e0100 */
[----:B------:R-:W-:Y:S01]  /*14350*/  IMAD.MOV.U32 R4, RZ, RZ, c[0x0][0x560] ;  /* 0x00015800ff047624 */ /* 0x000fe200078e00ff */
[----:B------:R-:W2:Y:S01]  /*14360*/  FLO.U32 R3, UR4 ;  /* 0x0000000400037d00 */ /* 0x000ea200080e0000 */
[----:B------:R-:W-:Y:S01]  /*14370*/  IMAD.MOV.U32 R5, RZ, RZ, c[0x0][0x564] ;  /* 0x00015900ff057624 */ /* 0x000fe200078e00ff */
[----:B--2---:R-:W-:-:S06]  /*14380*/  ISETP.EQ.U32.AND P0, PT, R3, R2, PT ;  /* 0x000000020300720c */ /* 0x004fcc0003f02070 */
[----:B------:R-:W2:Y:S07]  /*14390*/  POPC R2, UR4 ;  /* 0x0000000400027d09 */ /* 0x000eae0008000000 */
[----:B--2---:R2:W3:Y:S04]  /*143a0*/  @P0 ATOMG.E.ADD.STRONG.GPU PT, R2, [R4.64], R2 ;  /* 0x00000002040209a8 */ /* 0x0044e800081ee1ca */
[----:B--2---:R-:W2:Y:S04]  /*143b0*/  S2R R4, SR_LTMASK ;  /* 0x0000000000047919 */ /* 0x004ea80000003900 */
[----:B---3--:R2:W3:Y:S02]  /*143c0*/  SHFL.IDX PT, R3, R2, R3, 0x1f ;  /* 0x00001f0302037589 */ /* 0x0084e400000e0000 */
[----:B--2---:R-:W-:-:S06]  /*143d0*/  LOP3.LUT R2, R4, UR4, RZ, 0xc0, !PT ;  /* 0x0000000404027c12 */ /* 0x004fcc000f8ec0ff */
[----:B------:R-:W3:Y:S02]  /*143e0*/  POPC R2, R2 ;  /* 0x0000000200027309 */ /* 0x000ee40000000000 */
[----:B---3--:R-:W-:-:S06]  /*143f0*/  IADD3 R236, R3, c[0x0][0xc], R2 ;  /* 0x0000030003ec7a10 */ /* 0x008fcc0007ffe002 */
.L_x_279:
[----:B------:R-:W-:Y:S05]  /*14400*/  BSYNC B0 ;  /* 0x0000000000007941 */ /* 0x000fea0003800000 */
.L_x_278:
[----:B------:R-:W-:Y:S01]  /*14410*/  PRMT R0, R0, 0x9910, RZ ;  /* 0x0000991000007816 */ /* 0x000fe200000000ff */
[----:B------:R-:W-:Y:S01]  /*14420*/  BSSY B1, `(.L_x_280) ;  /* 0x0000381000017945 */ /* 0x000fe20003800000 */
[----:B------:R-:W-:Y:S02]  /*14430*/  IMAD.MOV.U32 R29, RZ, RZ, R236 ;  /* 0x000000ffff1d7224 */ /* 0x000fe400078e00ec */
[----:B------:R-:W-:-:S13]  /*14440*/  ISETP.NE.AND P0, PT, R0, RZ, PT ;  /* 0x000000ff0000720c */ /* 0x000fda0003f05270 */
[----:B------:R-:W-:Y:S05]  /*14450*/  @!P0 BRA `(.L_x_281) ;  /* 0x00002bf000008947 */ /* 0x000fea0003800000 */
[----:B------:R-:W2:Y:S04]  /*14460*/  LDL R6, [R1+0xc] ;  /* 0x00000c0001067983 */ /* 0x000ea80000100800 */
[----:B------:R-:W3:Y:S04]  /*14470*/  LDL R5, [R1+0x4] ;  /* 0x0000040001057983 */ /* 0x000ee80000100800 */
[----:B------:R-:W4:Y:S04]  /*14480*/  LDL R4, [R1+0x8] ;  /* 0x0000080001047983 */ /* 0x000f280000100800 */
[----:B------:R-:W3:Y:S01]  /*14490*/  LDL R3, [R1] ;  /* 0x0000000001037983 */ /* 0x000ee20000100800 */
[----:B------:R-:W-:Y:S01]  /*144a0*/  WARPSYNC 0xffffffff ;  /* 0xffffffff00007948 */ /* 0x000fe20003800000 */
[----:B------:R-:W-:Y:S01]  /*144b0*/  F2FP.BF16.PACK_AB R2, R23, R22 ;  /* 0x000000161702723e */ /* 0x000fe200000010ff */
[----:B------:R-:W-:Y:S01]  /*144c0*/  IMAD.MOV.U32 R14, RZ, RZ, c[0x0][0x388] ;  /* 0x0000e200ff0e7624 */ /* 0x000fe200078e00ff */
[----:B------:R-:W-:Y:S01]  /*144d0*/  BAR.SYNC.DEFER_BLOCKING 0x1, 0x100 ;  /* 0x0044000000007b1d */ /* 0x000fe20000010000 */
[----:B------:R-:W-:-:S02]  /*144e0*/  F2FP.BF16.PACK_AB R0, R93, R92 ;  /* 0x0000005c5d00723e */ /* 0x000fc400000010ff */
[----:B------:R-:W-:-:S04]  /*144f0*/  ISETP.NE.U32.AND P0, PT, RZ, c[0x0][0x508], PT ;  /* 0x00014200ff007a0c */ /* 0x000fc80003f05070 */
[----:B------:R-:W-:Y:S01]  /*14500*/  ISETP.NE.AND.EX P1, PT, RZ, c[0x0][0x50c], PT, P0 ;  /* 0x00014300ff007a0c */ /* 0x000fe20003f25300 */
[----:B------:R1:W-:Y:S04]  /*14510*/  STS [R248], R2 ;  /* 0x00000002f8007388 */ /* 0x0003e80000000800 */
[----:B------:R1:W-:Y:S02]  /*14520*/  STS [R248+0x400], R0 ;  /* 0x00040000f8007388 */ /* 0x0003e40000000800 */
[----:B-1----:R-:W-:Y:S02]  /*14530*/  F2FP.BF16.PACK_AB R2, R25, R24 ;  /* 0x000000181902723e */ /* 0x002fe400000010ff */
[----:B------:R-:W-:-:S03]  /*14540*/  F2FP.BF16.PACK_AB R0, R85, R84 ;  /* 0x000000545500723e */ /* 0x000fc600000010ff */
        /* <DEDUP_REMOVED lines=11> */
[----:B------:R-:W-:Y:S02]  /*14600*/  F2FP.BF16.PACK_AB R0, R89, R88 ;  /* 0x000000585900723e */ /* 0x000fe400000010ff */
[----:B------:R-:W-:-:S04]  /*14610*/  ISETP.NE.U32.AND P2, PT, RZ, c[0x0][0x500], PT ;  /* 0x00014000ff007a0c */ /* 0x000fc80003f45070 */
[----:B------:R-:W-:Y:S01]  /*14620*/  ISETP.NE.AND.EX P2, PT, RZ, c[0x0][0x504], PT, P2 ;  /* 0x00014100ff007a0c */ /* 0x000fe20003f45320 */
[----:B--2---:R1:W-:Y:S04]  /*14630*/  STS [R6], R2 ;  /* 0x0000000206007388 */ /* 0x0043e80000000800 */
[----:B------:R2:W-:Y:S01]  /*14640*/  STS [R6+0x400], R0 ;  /* 0x0004000006007388 */ /* 0x0005e20000000800 */
[----:B-1----:R-:W-:Y:S02]  /*14650*/  F2FP.BF16.PACK_AB R2, R35, R34 ;  /* 0x000000222302723e */ /* 0x002fe400000010ff */
[----:B--2---:R-:W-:-:S03]  /*14660*/  F2FP.BF16.PACK_AB R0, R119, R118 ;  /* 0x000000767700723e */ /* 0x004fc600000010ff */
[----:B---3--:R1:W-:Y:S04]  /*14670*/  STS [R5], R2 ;  /* 0x0000000205007388 */ /* 0x0083e80000000800 */
[----:B------:R2:W-:Y:S01]  /*14680*/  STS [R5+0x400], R0 ;  /* 0x0004000005007388 */ /* 0x0005e20000000800 */
[----:B-1----:R-:W-:Y:S02]  /*14690*/  F2FP.BF16.PACK_AB R2, R103, R102 ;  /* 0x000000666702723e */ /* 0x002fe400000010ff */
[----:B--2---:R-:W-:-:S03]  /*146a0*/  F2FP.BF16.PACK_AB R0, R115, R114 ;  /* 0x000000727300723e */ /* 0x004fc600000010ff */
[----:B----4-:R1:W-:Y:S04]  /*146b0*/  STS [R4], R2 ;  /* 0x0000000204007388 */ /* 0x0103e80000000800 */
[----:B------:R2:W-:Y:S01]  /*146c0*/  STS [R4+0x400], R0 ;  /* 0x0004000004007388 */ /* 0x0005e20000000800 */
[----:B-1----:R-:W-:Y:S02]  /*146d0*/  F2FP.BF16.PACK_AB R2, R109, R108 ;  /* 0x0000006c6d02723e */ /* 0x002fe400000010ff */
[----:B--2---:R-:W-:-:S03]  /*146e0*/  F2FP.BF16.PACK_AB R0, R97, R96 ;  /* 0x000000606100723e */ /* 0x004fc600000010ff */
[----:B------:R1:W-:Y:S04]  /*146f0*/  STS [R3], R2 ;  /* 0x0000000203007388 */ /* 0x0003e80000000800 */
[----:B------:R2:W-:Y:S01]  /*14700*/  STS [R3+0x400], R0 ;  /* 0x0004000003007388 */ /* 0x0005e20000000800 */
[----:B-1----:R-:W-:Y:S02]  /*14710*/  F2FP.BF16.PACK_AB R2, R37, R36 ;  /* 0x000000242502723e */ /* 0x002fe400000010ff */
[----:B--2---:R-:W-:-:S03]  /*14720*/  F2FP.BF16.PACK_AB R0, R123, R122 ;  /* 0x0000007a7b00723e */ /* 0x004fc600000010ff */
[----:B------:R1:W-:Y:S04]  /*14730*/  STS [R248+0x4000], R2 ;  /* 0x00400002f8007388 */ /* 0x0003e80000000800 */
        /* <DEDUP_REMOVED lines=60> */
[----:B------:R2:W-:Y:S04]  /*14b00*/  STS [R3+0x8400], R0 ;  /* 0x0084000003007388 */ /* 0x0005e80000000800 */
[----:B------:R-:W-:Y:S01]  /*14b10*/  BAR.SYNC.DEFER_BLOCKING 0x1, 0x100 ;  /* 0x0044000000007b1d */ /* 0x000fe20000010000 */
[----:B-1----:R-:W-:-:S04]  /*14b20*/  @P1 IADD3 R2, P0, R240, c[0x0][0x508], RZ ;  /* 0x00014200f0021a10 */ /* 0x002fc80007f1e0ff */
[----:B--2---:R-:W-:Y:S02]  /*14b30*/  @P1 IADD3.X R3, R241, c[0x0][0x50c], RZ, P0, !PT ;  /* 0x00014300f1031a10 */ /* 0x004fe400007fe4ff */
[----:B------:R-:W-:-:S03]  /*14b40*/  IADD3 R4, P0, R240, c[0x0][0x500], RZ ;  /* 0x00014000f0047a10 */ /* 0x000fc60007f1e0ff */
[----:B------:R1:W5:Y:S01]  /*14b50*/  @P1 LDG.E R14, [R2.64] ;  /* 0x0000000a020e1981 */ /* 0x000362000c1e1900 */
[----:B------:R-:W-:Y:S01]  /*14b60*/  IADD3.X R5, R241, c[0x0][0x504], RZ, P0, !PT ;  /* 0x00014100f1057a10 */ /* 0x000fe200007fe4ff */
[----:B-1----:R-:W-:-:S06]  /*14b70*/  IMAD.MOV.U32 R2, RZ, RZ, RZ ;  /* 0x000000ffff027224 */ /* 0x002fcc00078e00ff */
[----:B------:R1:W5:Y:S01]  /*14b80*/  @P2 LDG.E R2, [R4.64] ;  /* 0x0000000a04022981 */ /* 0x000362000c1e1900 */
[----:B------:R-:W-:-:S04]  /*14b90*/  ISETP.NE.AND P0, PT, R244, RZ, PT ;  /* 0x000000fff400720c */ /* 0x000fc80003f05270 */
[----:B------:R-:W-:Y:S01]  /*14ba0*/  SEL R0, R244, c[0x0][0x3d4], P0 ;  /* 0x0000f500f4007a07 */ /* 0x000fe20000000000 */
[----:B------:R-:W-:Y:S05]  /*14bb0*/  @P1 BRA `(.L_x_282) ;  /* 0x0000004000001947 */ /* 0x000fea0003800000 */
[----:B------:R-:W-:Y:S05]  /*14bc0*/  @!P2 BRA `(.L_x_282) ;  /* 0x000000300000a947 */ /* 0x000fea0003800000 */
[----:B-----5:R2:W3:Y:S04]  /*14bd0*/  LDG.E R14, [R4.64] ;  /* 0x0000000a040e7981 */ /* 0x0204e8000c1e1900 */
[----:B-12---:R-:W3:Y:S02]  /*14be0*/  LDG.E R4, [R4.64+0x4] ;  /* 0x0000040a04047981 */ /* 0x006ee4000c1e1900 */
[----:B---3--:R-:W-:Y:S02]  /*14bf0*/  IADD3 R14, -R14, R4, RZ ;  /* 0x000000040e0e7210 */ /* 0x008fe40007ffe1ff */
.L_x_282:
[----:B------:R-:W2:Y:S01]  /*14c00*/  LDL R19, [R1+0x58] ;  /* 0x0000580001137983 */ /* 0x000ea20000100800 */
[----:B------:R-:W-:Y:S01]  /*14c10*/  IMAD.MOV.U32 R13, RZ, RZ, 0x368 ;  /* 0x00000368ff0d7424 */ /* 0x000fe200078e00ff */
[----:B------:R-:W-:Y:S02]  /*14c20*/  ISETP.GT.AND P2, PT, R0, 0x1, PT ;  /* 0x000000010000780c */ /* 0x000fe40003f44270 */
[----:B------:R-:W-:-:S02]  /*14c30*/  ISETP.NE.U32.AND P0, PT, RZ, c[0x0][0x500], PT ;  /* 0x00014000ff007a0c */ /* 0x000fc40003f05070 */
[----:B------:R-:W-:Y:S02]  /*14c40*/  SEL R13, R13, 0x328, P2 ;  /* 0x000003280d0d7807 */ /* 0x000fe40001000000 */
[----:B------:R-:W-:Y:S02]  /*14c50*/  ISETP.NE.AND.EX P0, PT, RZ, c[0x0][0x504], PT, P0 ;  /* 0x00014100ff007a0c */ /* 0x000fe40003f05300 */
[----:B------:R-:W3:Y:S01]  /*14c60*/  LDC.64 R6, c[0x0][R13+0x170] ;  /* 0x00005c000d067b82 */ /* 0x000ee20000000a00 */
[----:B-1----:R-:W-:Y:S02]  /*14c70*/  LOP3.LUT R5, R238, 0xffff, RZ, 0xc0, !PT ;  /* 0x0000ffffee057812 */ /* 0x002fe400078ec0ff */
[----:B------:R-:W-:Y:S02]  /*14c80*/  SEL R0, R242, RZ, !P0 ;  /* 0x000000fff2007207 */ /* 0x000fe40004000000 */
[----:B------:R-:W-:-:S03]  /*14c90*/  SEL R4, R243, RZ, !P0 ;  /* 0x000000fff3047207 */ /* 0x000fc60004000000 */
[----:B------:R-:W1:Y:S08]  /*14ca0*/  LDC.64 R10, c[0x0][R13+0x168] ;  /* 0x00005a000d0a7b82 */ /* 0x000e700000000a00 */
[----:B------:R-:W4:Y:S01]  /*14cb0*/  LDC.64 R16, c[0x0][R13+0x178] ;  /* 0x00005e000d107b82 */ /* 0x000f220000000a00 */
[----:B---3--:R-:W-:-:S04]  /*14cc0*/  IMAD R3, R7, R0, RZ ;  /* 0x0000000007037224 */ /* 0x008fc800078e02ff */
[C---:B------:R-:W-:Y:S02]  /*14cd0*/  IMAD R4, R6.reuse, R4, R3 ;  /* 0x0000000406047224 */ /* 0x040fe400078e0203 */
[----:B------:R-:W-:-:S04]  /*14ce0*/  IMAD.WIDE.U32 R6, R6, R0, RZ ;  /* 0x0000000006067225 */ /* 0x000fc800078e00ff */
[----:B-1----:R-:W-:-:S04]  /*14cf0*/  IMAD.WIDE.U32 R8, R10, R5, RZ ;  /* 0x000000050a087225 */ /* 0x002fc800078e00ff */
[----:B------:R-:W-:Y:S01]  /*14d00*/  IMAD.IADD R4, R7, 0x1, R4 ;  /* 0x0000000107047824 */ /* 0x000fe200078e0204 */
[--C-:B-----5:R-:W-:Y:S01]  /*14d10*/  IADD3 R12, P1, P0, R6, R8, R2.reuse ;  /* 0x00000008060c7210 */ /* 0x120fe2000783e002 */
[----:B------:R-:W-:Y:S01]  /*14d20*/  IMAD R3, R11, R5, RZ ;  /* 0x000000050b037224 */ /* 0x000fe200078e02ff */
[----:B------:R-:W-:Y:S02]  /*14d30*/  SEL R6, R245, RZ, P2 ;  /* 0x000000fff5067207 */ /* 0x000fe40001000000 */
[----:B------:R-:W-:Y:S01]  /*14d40*/  SHF.R.S32.HI R8, RZ, 0x1f, R2 ;  /* 0x0000001fff087819 */ /* 0x000fe20000011402 */
[----:B------:R-:W-:Y:S02]  /*14d50*/  IMAD.IADD R9, R9, 0x1, R3 ;  /* 0x0000000109097824 */ /* 0x000fe400078e0203 */
[-C--:B----4-:R-:W-:Y:S02]  /*14d60*/  IMAD R10, R17, R6.reuse, RZ ;  /* 0x00000006110a7224 */ /* 0x090fe400078e02ff */
[----:B------:R-:W-:Y:S01]  /*14d70*/  IMAD.WIDE.U32 R6, R16, R6, RZ ;  /* 0x0000000610067225 */ /* 0x000fe200078e00ff */
[----:B------:R-:W-:Y:S01]  /*14d80*/  IADD3.X R11, R4, R9, R8, P1, P0 ;  /* 0x00000009040b7210 */ /* 0x000fe20000fe0408 */
[----:B------:R-:W3:Y:S02]  /*14d90*/  LDL R16, [R1+0x54] ;  /* 0x0000540001107983 */ /* 0x000ee40000100800 */
[----:B------:R-:W-:-:S05]  /*14da0*/  IMAD.MOV.U32 R3, RZ, RZ, c[0x0][0x4e8] ;  /* 0x00013a00ff037624 */ /* 0x000fca00078e00ff */
[----:B------:R-:W-:Y:S01]  /*14db0*/  ISETP.NE.AND P3, PT, R3, 0x1, PT ;  /* 0x000000010300780c */ /* 0x000fe20003f65270 */
[----:B------:R-:W-:Y:S01]  /*14dc0*/  IMAD.IADD R10, R7, 0x1, R10 ;  /* 0x00000001070a7824 */ /* 0x000fe200078e020a */
[----:B------:R-:W1:Y:S01]  /*14dd0*/  S2R R28, SR_TID.X ;  /* 0x00000000001c7919 */ /* 0x000e620000002100 */
[----:B--2---:R-:W-:-:S10]  /*14de0*/  IMAD R3, R237, 0x80, R19 ;  /* 0x00000080ed037824 */ /* 0x004fd400078e0213 */
[----:B------:R-:W-:-:S04]  /*14df0*/  @P3 IMAD.HI.U32 R9, R3, c[0x0][0x4ec], RZ ;  /* 0x00013b0003093a27 */ /* 0x000fc800078e00ff */
[----:B------:R-:W-:Y:S01]  /*14e00*/  IMAD.MOV.U32 R4, RZ, RZ, R3 ;  /* 0x000000ffff047224 */ /* 0x000fe200078e0003 */
[----:B------:R-:W-:-:S04]  /*14e10*/  @P3 SHF.R.U32.HI R4, RZ, c[0x0][0x4f0], R9 ;  /* 0x00013c00ff043a19 */ /* 0x000fc80000011609 */
[----:B------:R-:W-:Y:S02]  /*14e20*/  IADD3 R6, P1, P0, R4, R12, R6 ;  /* 0x0000000c04067210 */ /* 0x000fe4000783e006 */
[----:B------:R-:W-:-:S04]  /*14e30*/  SHF.R.S32.HI R7, RZ, 0x1f, R4 ;  /* 0x0000001fff077819 */ /* 0x000fc80000011404 */
[----:B------:R-:W-:Y:S02]  /*14e40*/  IADD3.X R7, R7, R11, R10, P1, P0 ;  /* 0x0000000b07077210 */ /* 0x000fe40000fe040a */
[----:B------:R-:W2:Y:S01]  /*14e50*/  LDC.64 R10, c[0x0][R13+0x160] ;  /* 0x000058000d0a7b82 */ /* 0x000ea20000000a00 */
[----:B------:R-:W-:-:S04]  /*14e60*/  IMAD.MOV R4, RZ, RZ, -R4 ;  /* 0x000000ffff047224 */ /* 0x000fc800078e0a04 */
[----:B------:R-:W-:-:S05]  /*14e70*/  IMAD R4, R4, c[0x0][0x4e8], R3 ;  /* 0x00013a0004047a24 */ /* 0x000fca00078e0203 */
[----:B------:R-:W-:Y:S02]  /*14e80*/  SHF.R.S32.HI R9, RZ, 0x1f, R4 ;  /* 0x0000001fff097819 */ /* 0x000fe40000011404 */
[----:B-1----:R-:W-:-:S04]  /*14e90*/  SHF.R.S32.HI R19, RZ, 0x1f, R28 ;  /* 0x0000001fff137819 */ /* 0x002fc8000001141c */
[----:B------:R-:W-:-:S04]  /*14ea0*/  LEA.HI R19, R19, R28, RZ, 0x5 ;  /* 0x0000001c13137211 */ /* 0x000fc800078f28ff */
[----:B------:R-:W-:Y:S01]  /*14eb0*/  LOP3.LUT R19, R19, 0xffffffe0, RZ, 0xc0, !PT ;  /* 0xffffffe013137812 */ /* 0x000fe200078ec0ff */
[----:B--2---:R-:W-:-:S04]  /*14ec0*/  IMAD.WIDE.U32 R6, R10, R4, R6 ;  /* 0x000000040a067225 */ /* 0x004fc800078e0006 */
[----:B------:R-:W-:-:S04]  /*14ed0*/  IMAD R4, R11, R4, RZ ;  /* 0x000000040b047224 */ /* 0x000fc800078e02ff */
[----:B------:R-:W-:Y:S02]  /*14ee0*/  IMAD R4, R10, R9, R4 ;  /* 0x000000090a047224 */ /* 0x000fe400078e0204 */
[----:B------:R-:W-:Y:S02]  /*14ef0*/  IMAD.MOV.U32 R10, RZ, RZ, c[0x0][0x4a8] ;  /* 0x00012a00ff0a7624 */ /* 0x000fe400078e00ff */
[----:B------:R-:W-:-:S03]  /*14f00*/  IMAD.MOV.U32 R9, RZ, RZ, c[0x0][0x4ac] ;  /* 0x00012b00ff097624 */ /* 0x000fc600078e00ff */
[----:B------:R-:W-:Y:S01]  /*14f10*/  SEL R10, R10, c[0x0][0x450], P2 ;  /* 0x000114000a0a7a07 */ /* 0x000fe20001000000 */
[----:B------:R-:W-:Y:S01]  /*14f20*/  IMAD.IADD R4, R7, 0x1, R4 ;  /* 0x0000000107047824 */ /* 0x000fe200078e0204 */
[----:B------:R-:W-:Y:S02]  /*14f30*/  SEL R9, R9, c[0x0][0x454], P2 ;  /* 0x0001150009097a07 */ /* 0x000fe40001000000 */
[----:B------:R-:W-:-:S04]  /*14f40*/  LEA R10, P0, R6, R10, 0x2 ;  /* 0x0000000a060a7211 */ /* 0x000fc800078010ff */
[----:B------:R-:W-:Y:S01]  /*14f50*/  LEA.HI.X R6, R6, R9, R4, 0x2, P0 ;  /* 0x0000000906067211 */ /* 0x000fe200000f1404 */
[----:B------:R-:W-:Y:S01]  /*14f60*/  SHFL.IDX PT, R12, R10, RZ, 0x1c1f ;  /* 0x001c1fff0a0c7589 */ /* 0x000fe200000e0000 */
[----:B------:R-:W-:-:S03]  /*14f70*/  IMAD.IADD R19, R28, 0x1, -R19 ;  /* 0x000000011c137824 */ /* 0x000fc600078e0a13 */
[----:B------:R-:W1:Y:S01]  /*14f80*/  SHFL.IDX PT, R13, R6, RZ, 0x1c1f ;  /* 0x001c1fff060d7589 */ /* 0x000e6200000e0000 */
[----:B------:R-:W-:-:S03]  /*14f90*/  IMAD R4, R14, c[0x0][0x4e8], RZ ;  /* 0x00013a000e047a24 */ /* 0x000fc600078e02ff */
[----:B------:R-:W-:Y:S01]  /*14fa0*/  SHFL.IDX PT, R10, R10, 0x1, 0x1c1f ;  /* 0x003c1f000a0a7f89 */ /* 0x000fe200000e0000 */
[----:B------:R-:W-:-:S03]  /*14fb0*/  LOP3.LUT P0, RZ, R19, 0x3, RZ, 0xc0, !PT ;  /* 0x0000000313ff7812 */ /* 0x000fc6000780c0ff */
[----:B------:R3:W2:Y:S02]  /*14fc0*/  SHFL.IDX PT, R11, R6, 0x1, 0x1c1f ;  /* 0x003c1f00060b7f89 */ /* 0x0006a400000e0000 */
[----:B---3--:R-:W-:-:S05]  /*14fd0*/  IMAD R6, R237, 0x80, R16 ;  /* 0x00000080ed067824 */ /* 0x008fca00078e0210 */
[C---:B------:R-:W-:Y:S02]  /*14fe0*/  IADD3 R7, R6.reuse, 0x8, RZ ;  /* 0x0000000806077810 */ /* 0x040fe40007ffe0ff */
[-C--:B------:R-:W-:Y:S02]  /*14ff0*/  ISETP.GE.OR P1, PT, R6, R4.reuse, P0 ;  /* 0x000000040600720c */ /* 0x080fe40000726670 */
[----:B------:R-:W-:-:S11]  /*15000*/  ISETP.GE.OR P0, PT, R7, R4, P0 ;  /* 0x000000040700720c */ /* 0x000fd60000706670 */
[----:B-1----:R1:W-:Y:S01]  /*15010*/  @!P1 ST.E [R12.64], R18 ;  /* 0x000000120c009985 */ /* 0x0023e2000c10190a */
[----:B------:R-:W-:-:S03]  /*15020*/  ISETP.GE.AND P1, PT, R7, R4, PT ;  /* 0x000000040700720c */ /* 0x000fc60003f26270 */
[----:B--2---:R2:W-:Y:S01]  /*15030*/  @!P0 ST.E [R10.64], R15 ;  /* 0x0000000f0a008985 */ /* 0x0045e2000c10190a */
[----:B------:R-:W-:Y:S02]  /*15040*/  ISETP.GE.AND P0, PT, R6, R4, PT ;  /* 0x000000040600720c */ /* 0x000fe40003f06270 */
[----:B-1----:R-:W-:Y:S01]  /*15050*/  P2R R13, PR, RZ, 0x2 ;  /* 0x00000002ff0d7803 */ /* 0x002fe20000000000 */
[----:B------:R-:W-:Y:S05]  /*15060*/  @P2 BRA `(.L_x_283) ;  /* 0x000007c000002947 */ /* 0x000fea0003800000 */
[----:B------:R-:W-:Y:S01]  /*15070*/  IMAD R8, R8, c[0x0][0x3a0], RZ ;  /* 0x0000e80008087a24 */ /* 0x000fe200078e02ff */
[----:B------:R-:W-:Y:S01]  /*15080*/  SHF.R.S32.HI R9, RZ, 0x1f, R0 ;  /* 0x0000001fff097819 */ /* 0x000fe20000011400 */
[C---:B------:R-:W-:Y:S01]  /*15090*/  IMAD.WIDE.U32 R6, R2.reuse, c[0x0][0x3a0], RZ ;  /* 0x0000e80002067a25 */ /* 0x040fe200078e00ff */
[----:B------:R1:W3:Y:S03]  /*150a0*/  LDS.128 R24, [R191+0x80] ;  /* 0x00008000bf187984 */ /* 0x0002e60000000c00 */
[----:B------:R-:W-:Y:S01]  /*150b0*/  IMAD R2, R2, c[0x0][0x3a4], R8 ;  /* 0x0000e90002027a24 */ /* 0x000fe200078e0208 */
[----:B------:R-:W-:Y:S01]  /*150c0*/  LEA R8, R237, R213, 0x7 ;  /* 0x000000d5ed087211 */ /* 0x000fe200078e38ff */
[----:B------:R1:W4:Y:S03]  /*150d0*/  LDS.128 R40, [R191+0x1080] ;  /* 0x00108000bf287984 */ /* 0x0003260000000c00 */
[----:B------:R-:W-:Y:S01]  /*150e0*/  IADD3 R3, R7, R2, RZ ;  /* 0x0000000207037210 */ /* 0x000fe20007ffe0ff */
[----:B------:R1:W2:Y:S01]  /*150f0*/  LDS.128 R52, [R191+0x2080] ;  /* 0x00208000bf347984 */ /* 0x0002a20000000c00 */
[----:B------:R-:W-:-:S03]  /*15100*/  MOV R2, R6 ;  /* 0x0000000600027202 */ /* 0x000fc60000000f00 */
[----:B------:R1:W1:Y:S02]  /*15110*/  LDS.128 R60, [R191+0x3080] ;  /* 0x00308000bf3c7984 */ /* 0x0002640000000c00 */
[----:B------:R-:W-:Y:S01]  /*15120*/  IMAD.WIDE.U32 R6, R5, c[0x0][0x3e8], R2 ;  /* 0x0000fa0005067a25 */ /* 0x000fe200078e0002 */
[----:B------:R-:W-:Y:S01]  /*15130*/  MOV R2, R8 ;  /* 0x0000000800027202 */ /* 0x000fe20000000f00 */
[----:B------:R1:W1:Y:S02]  /*15140*/  LDS.128 R20, [R191+0x4080] ;  /* 0x00408000bf147984 */ /* 0x0002640000000c00 */
[----:B------:R-:W-:Y:S02]  /*15150*/  IMAD R3, R9, c[0x0][0x3f0], RZ ;  /* 0x0000fc0009037a24 */ /* 0x000fe400078e02ff */
[----:B------:R-:W-:Y:S01]  /*15160*/  @P3 IMAD.HI.U32 R9, R8, c[0x0][0x4ec], RZ ;  /* 0x00013b0008093a27 */ /* 0x000fe200078e00ff */
[----:B------:R1:W1:Y:S03]  /*15170*/  LDS.128 R36, [R191+0x5080] ;  /* 0x00508000bf247984 */ /* 0x0002660000000c00 */
[----:B------:R-:W-:Y:S01]  /*15180*/  IMAD R7, R5, c[0x0][0x3ec], R7 ;  /* 0x0000fb0005077a24 */ /* 0x000fe200078e0207 */
[----:B------:R1:W1:Y:S01]  /*15190*/  LDS.128 R48, [R191+0x6080] ;  /* 0x00608000bf307984 */ /* 0x0002620000000c00 */
[----:B------:R-:W-:Y:S01]  /*151a0*/  @P3 SHF.R.U32.HI R2, RZ, c[0x0][0x4f0], R9 ;  /* 0x00013c00ff023a19 */ /* 0x000fe20000011609 */
[----:B------:R-:W-:-:S02]  /*151b0*/  IMAD R5, R0, c[0x0][0x3f4], R3 ;  /* 0x0000fd0000057a24 */ /* 0x000fc400078e0203 */
[----:B------:R1:W1:Y:S01]  /*151c0*/  LDS.128 R56, [R191+0x7080] ;  /* 0x00708000bf387984 */ /* 0x0002620000000c00 */
[----:B------:R-:W-:Y:S01]  /*151d0*/  IMAD.WIDE.U32 R6, R0, c[0x0][0x3f0], R6 ;  /* 0x0000fc0000067a25 */ /* 0x000fe200078e0006 */
[----:B------:R-:W-:Y:S02]  /*151e0*/  SHF.R.S32.HI R3, RZ, 0x1f, R2 ;  /* 0x0000001fff037819 */ /* 0x000fe40000011402 */
[----:B------:R1:W1:Y:S01]  /*151f0*/  LDS.128 R16, [R191+0x8080] ;  /* 0x00808000bf107984 */ /* 0x0002620000000c00 */
[----:B------:R-:W-:Y:S02]  /*15200*/  IADD3 R0, -R2, RZ, RZ ;  /* 0x000000ff02007210 */ /* 0x000fe40007ffe1ff */
[----:B------:R-:W-:Y:S01]  /*15210*/  IADD3 R7, R7, R5, RZ ;  /* 0x0000000507077210 */ /* 0x000fe20007ffe0ff */
[----:B------:R1:W1:Y:S01]  /*15220*/  LDS.128 R32, [R191+0x9080] ;  /* 0x00908000bf207984 */ /* 0x0002620000000c00 */
[----:B------:R-:W-:Y:S02]  /*15230*/  IMAD R3, R3, c[0x0][0x3e0], RZ ;  /* 0x0000f80003037a24 */ /* 0x000fe400078e02ff */
[----:B------:R-:W-:Y:S01]  /*15240*/  IMAD R0, R0, c[0x0][0x4e8], R8 ;  /* 0x00013a0000007a24 */ /* 0x000fe200078e0208 */
[----:B------:R1:W1:Y:S01]  /*15250*/  LDS.128 R44, [R191+0xa080] ;  /* 0x00a08000bf2c7984 */ /* 0x0002620000000c00 */
[----:B------:R-:W-:-:S02]  /*15260*/  IMAD R8, R2, c[0x0][0x3e4], R3 ;  /* 0x0000f90002087a24 */ /* 0x000fc400078e0203 */
[----:B------:R-:W-:Y:S01]  /*15270*/  IMAD.WIDE.U32 R2, R2, c[0x0][0x3e0], R6 ;  /* 0x0000f80002027a25 */ /* 0x000fe200078e0006 */
[----:B------:R1:W1:Y:S01]  /*15280*/  LDS.128 R64, [R191+0xb080] ;  /* 0x00b08000bf407984 */ /* 0x0002620000000c00 */
[----:B------:R-:W-:-:S03]  /*15290*/  SHF.R.S32.HI R5, RZ, 0x1f, R0 ;  /* 0x0000001fff057819 */ /* 0x000fc60000011400 */
[----:B------:R-:W-:Y:S02]  /*152a0*/  IADD3 R3, R3, R8, RZ ;  /* 0x0000000803037210 */ /* 0x000fe40007ffe0ff */
[----:B------:R-:W-:-:S03]  /*152b0*/  IMAD R5, R5, c[0x0][0x3d8], RZ ;  /* 0x0000f60005057a24 */ /* 0x000fc600078e02ff */
[----:B------:R-:W-:-:S04]  /*152c0*/  IMAD.WIDE.U32 R2, R0, c[0x0][0x3d8], R2 ;  /* 0x0000f60000027a25 */ /* 0x000fc800078e0002 */
[----:B------:R-:W-:Y:S01]  /*152d0*/  IMAD R0, R0, c[0x0][0x3dc], R5 ;  /* 0x0000f70000007a24 */ /* 0x000fe200078e0205 */
[----:B------:R-:W-:Y:S02]  /*152e0*/  LEA R12, P0, R2, c[0x0][0x380], 0x1 ;  /* 0x0000e000020c7a11 */ /* 0x000fe400078008ff */
[----:B------:R-:W-:Y:S02]  /*152f0*/  LEA R5, R237, R246, 0x7 ;  /* 0x000000f6ed057211 */ /* 0x000fe400078e38ff */
[----:B------:R-:W-:-:S04]  /*15300*/  IADD3 R0, R3, R0, RZ ;  /* 0x0000000003007210 */ /* 0x000fc80007ffe0ff */
[----:B------:R-:W-:Y:S01]  /*15310*/  LEA.HI.X R6, R2, c[0x0][0x384], R0, 0x1, P0 ;  /* 0x0000e10002067a11 */ /* 0x000fe200000f0c00 */
[----:B------:R-:W-:Y:S05]  /*15320*/  BRA.DIV ~URZ, `(.L_x_284) ;  /* 0x000044127f007947 */ /* 0x000fea000b800000 */
[----:B--234-:R2:W3:Y:S02]  /*15330*/  SHFL.IDX PT, R7, R6, RZ, 0x181f ;  /* 0x00181fff06077589 */ /* 0x01c4e400000e0000 */
.L_x_355:
[----:B------:R-:W-:Y:S05]  /*15340*/  BRA.DIV ~URZ, `(.L_x_285) ;  /* 0x000044627f007947 */ /* 0x000fea000b800000 */
[----:B------:R4:W2:Y:S02]  /*15350*/  SHFL.IDX PT, R0, R12, RZ, 0x181f ;  /* 0x00181fff0c007589 */ /* 0x0008a400000e0000 */
.L_x_356:
[----:B------:R-:W-:Y:S01]  /*15360*/  ISETP.GE.AND P0, PT, R5, R4, PT ;  /* 0x000000040500720c */ /* 0x000fe20003f06270 */
[----:B------:R-:W-:-:S12]  /*15370*/  BSSY B0, `(.L_x_286) ;  /* 0x000000e000007945 */ /* 0x000fd80003800000 */
[----:B------:R-:W-:Y:S05]  /*15380*/  @P0 BRA `(.L_x_287) ;  /* 0x000000c000000947 */ /* 0x000fea0003800000 */
[----:B------:R-:W-:Y:S02]  /*15390*/  ISETP.GE.AND P2, PT, R210, c[0x0][0x3c8], PT ;  /* 0x0000f200d2007a0c */ /* 0x000fe40003f46270 */
[----:B------:R-:W-:Y:S02]  /*153a0*/  ISETP.GE.AND P1, PT, R207, c[0x0][0x3c8], PT ;  /* 0x0000f200cf007a0c */ /* 0x000fe40003f26270 */
[----:B------:R-:W-:-:S09]  /*153b0*/  ISETP.GE.AND P0, PT, R208, c[0x0][0x3c8], PT ;  /* 0x0000f200d0007a0c */ /* 0x000fd20003f06270 */
        /* <DEDUP_REMOVED lines=9> */
.L_x_287:
[----:B------:R-:W-:Y:S05]  /*15450*/  BSYNC B0 ;  /* 0x0000000000007941 */ /* 0x000fea0003800000 */
.L_x_286:
[----:B------:R-:W-:Y:S05]  /*15460*/  BRA.DIV ~URZ, `(.L_x_288) ;  /* 0x000043a27f007947 */ /* 0x000fea000b800000 */
[----:B---3--:R3:W4:Y:S04]  /*15470*/  SHFL.IDX PT, R7, R6, 0x1, 0x181f ;  /* 0x00381f0006077f89 */ /* 0x00872800000e0000 */
[----:B--2---:R3:W2:Y:S02]  /*15480*/  SHFL.IDX PT, R0, R12, 0x1, 0x181f ;  /* 0x00381f000c007f89 */ /* 0x0046a400000e0000 */
.L_x_357:
[----:B------:R-:W-:Y:S01]  /*15490*/  IADD3 R2, R5, 0x20, RZ ;  /* 0x0000002005027810 */ /* 0x000fe20007ffe0ff */
[----:B------:R-:W-:Y:S03]  /*154a0*/  BSSY B0, `(.L_x_289) ;  /* 0x000000f000007945 */ /* 0x000fe60003800000 */
[----:B------:R-:W-:-:S13]  /*154b0*/  ISETP.GE.AND P0, PT, R2, R4, PT ;  /* 0x000000040200720c */ /* 0x000fda0003f06270 */
[----:B------:R-:W-:Y:S05]  /*154c0*/  @P0 BRA `(.L_x_290) ;  /* 0x000000c000000947 */ /* 0x000fea0003800000 */
[----:B------:R-:W-:Y:S02]  /*154d0*/  ISETP.GE.AND P2, PT, R210, c[0x0][0x3c8], PT ;  /* 0x0000f200d2007a0c */ /* 0x000fe40003f46270 */
[----:B------:R-:W-:Y:S02]  /*154e0*/  ISETP.GE.AND P1, PT, R207, c[0x0][0x3c8], PT ;  /* 0x0000f200cf007a0c */ /* 0x000fe40003f26270 */
[----:B------:R-:W-:-:S09]  /*154f0*/  ISETP.GE.AND P0, PT, R208, c[0x0][0x3c8], PT ;  /* 0x0000f200d0007a0c */ /* 0x000fd20003f06270 */
        /* <DEDUP_REMOVED lines=9> */
.L_x_290:
[----:B------:R-:W-:Y:S05]  /*15590*/  BSYNC B0 ;  /* 0x0000000000007941 */ /* 0x000fea0003800000 */
.L_x_289:
[----:B------:R-:W-:Y:S05]  /*155a0*/  BRA.DIV ~URZ, `(.L_x_291) ;  /* 0x000043227f007947 */ /* 0x000fea000b800000 */
[----:B----4-:R4:W3:Y:S02]  /*155b0*/  SHFL.IDX PT, R7, R6, 0x2, 0x181f ;  /* 0x00581f0006077f89 */ /* 0x0108e400000e0000 */
.L_x_358:
[----:B------:R-:W-:Y:S05]  /*155c0*/  BRA.DIV ~URZ, `(.L_x_292) ;  /* 0x000043727f007947 */ /* 0x000fea000b800000 */
[----:B--2---:R2:W4:Y:S02]  /*155d0*/  SHFL.IDX PT, R0, R12, 0x2, 0x181f ;  /* 0x00581f000c007f89 */ /* 0x00452400000e0000 */
.L_x_359:
[----:B------:R-:W-:Y:S01]  /*155e0*/  IADD3 R2, R5, 0x40, RZ ;  /* 0x0000004005027810 */ /* 0x000fe20007ffe0ff */
[----:B------:R-:W-:Y:S03]  /*155f0*/  BSSY B0, `(.L_x_293) ;  /* 0x000000f000007945 */ /* 0x000fe60003800000 */
[----:B------:R-:W-:-:S13]  /*15600*/  ISETP.GE.AND P0, PT, R2, R4, PT ;  /* 0x000000040200720c */ /* 0x000fda0003f06270 */
[----:B------:R-:W-:Y:S05]  /*15610*/  @P0 BRA `(.L_x_294) ;  /* 0x000000c000000947 */ /* 0x000fea0003800000 */
[----:B------:R-:W-:Y:S02]  /*15620*/  ISETP.GE.AND P2, PT, R210, c[0x0][0x3c8], PT ;  /* 0x0000f200d2007a0c */ /* 0x000fe40003f46270 */
[----:B------:R-:W-:Y:S02]  /*15630*/  ISETP.GE.AND P1, PT, R207, c[0x0][0x3c8], PT ;  /* 0x0000f200cf007a0c */ /* 0x000fe40003f26270 */
[----:B------:R-:W-:-:S09]  /*15640*/  ISETP.GE.AND P0, PT, R208, c[0x0][0x3c8], PT ;  /* 0x0000f200d0007a0c */ /* 0x000fd20003f06270 */
        /* <DEDUP_REMOVED lines=9> */
.L_x_294:
[----:B------:R-:W-:Y:S05]  /*156e0*/  BSYNC B0 ;  /* 0x0000000000007941 */ /* 0x000fea0003800000 */
.L_x_293:
[----:B------:R-:W-:Y:S05]  /*156f0*/  BRA.DIV ~URZ, `(.L_x_295) ;  /* 0x000042a27f007947 */ /* 0x000fea000b800000 */
[----:B---34-:R-:W3:Y:S04]  /*15700*/  SHFL.IDX PT, R6, R6, 0x3, 0x181f ;  /* 0x00781f0006067f89 */ /* 0x018ee800000e0000 */
[----:B------:R4:W2:Y:S02]  /*15710*/  SHFL.IDX PT, R0, R12, 0x3, 0x181f ;  /* 0x00781f000c007f89 */ /* 0x0008a400000e0000 */
.L_x_360:
[----:B------:R-:W-:-:S04]  /*15720*/  IADD3 R2, R5, 0x60, RZ ;  /* 0x0000006005027810 */ /* 0x000fc80007ffe0ff */
[----:B------:R-:W-:-:S13]  /*15730*/  ISETP.GE.AND P0, PT, R2, R4, PT ;  /* 0x000000040200720c */ /* 0x000fda0003f06270 */
[----:B------:R-:W-:Y:S05]  /*15740*/  @P0 BRA `(.L_x_296) ;  /* 0x000024e000000947 */ /* 0x000fea0003800000 */
[----:B------:R-:W-:Y:S02]  /*15750*/  ISETP.GE.AND P1, PT, R210, c[0x0][0x3c8], PT ;  /* 0x0000f200d2007a0c */ /* 0x000fe40003f26270 */
[----:B------:R-:W-:-:S11]  /*15760*/  ISETP.GE.AND P0, PT, R207, c[0x0][0x3c8], PT ;  /* 0x0000f200cf007a0c */ /* 0x000fd60003f06270 */
[CC--:B--2---:R-:W-:Y:S02]  /*15770*/  @!P1 LEA R4, P3, R210.reuse, R0.reuse, 0x1 ;  /* 0x00000000d2049211 */ /* 0x0c4fe400078608ff */
[C---:B------:R-:W-:Y:S02]  /*15780*/  @!P0 LEA R2, P2, R207.reuse, R0, 0x1 ;  /* 0x00000000cf028211 */ /* 0x040fe400078408ff */
[-C--:B---3--:R-:W-:Y:S02]  /*15790*/  @!P1 LEA.HI.X R5, R210, R6.reuse, R211, 0x1, P3 ;  /* 0x00000006d2059211 */ /* 0x088fe400018f0cd3 */
[----:B------:R-:W-:-:S03]  /*157a0*/  @!P0 LEA.HI.X R3, R207, R6, R224, 0x1, P2 ;  /* 0x00000006cf038211 */ /* 0x000fc600010f0ce0 */
[----:B-1----:R1:W-:Y:S04]  /*157b0*/  @!P1 ST.E.128 [R4.64], R60 ;  /* 0x0000003c04009985 */ /* 0x0023e8000c101d0a */
[----:B------:R1:W-:Y:S01]  /*157c0*/  @!P0 ST.E.128 [R2.64], R56 ;  /* 0x0000003802008985 */ /* 0x0003e2000c101d0a */
[----:B------:R-:W-:-:S13]  /*157d0*/  ISETP.GE.AND P0, PT, R208, c[0x0][0x3c8], PT ;  /* 0x0000f200d0007a0c */ /* 0x000fda0003f06270 */
[----:B------:R-:W-:Y:S05]  /*157e0*/  @P0 BRA `(.L_x_296) ;  /* 0x0000244000000947 */ /* 0x000fea0003800000 */
[----:B-1----:R-:W-:-:S04]  /*157f0*/  LEA R2, P0, R208, R0, 0x1 ;  /* 0x00000000d0027211 */ /* 0x002fc800078008ff */
[----:B------:R-:W-:-:S05]  /*15800*/  LEA.HI.X R3, R208, R6, R223, 0x1, P0 ;  /* 0x00000006d0037211 */ /* 0x000fca00000f0cdf */
[----:B------:R1:W-:Y:S01]  /*15810*/  ST.E.128 [R2.64], R64 ;  /* 0x0000004002007985 */ /* 0x0003e2000c101d0a */
[----:B------:R-:W-:Y:S05]  /*15820*/  BRA `(.L_x_296) ;  /* 0x0000240000007947 */ /* 0x000fea0003800000 */
.L_x_283:
[----:B------:R-:W-:Y:S02]  /*15830*/  IMAD R8, R8, c[0x0][0x408], RZ ;  /* 0x0001020008087a24 */ /* 0x000fe400078e02ff */
[----:B------:R-:W-:-:S04]  /*15840*/  IMAD.WIDE.U32 R6, R2, c[0x0][0x408], RZ ;  /* 0x0001020002067a25 */ /* 0x000fc800078e00ff */
[----:B------:R-:W-:Y:S01]  /*15850*/  IMAD R8, R2, c[0x0][0x40c], R8 ;  /* 0x0001030002087a24 */ /* 0x000fe200078e0208 */
[----:B------:R-:W-:-:S04]  /*15860*/  SHF.R.S32.HI R2, RZ, 0x1f, R0 ;  /* 0x0000001fff027819 */ /* 0x000fc80000011400 */
[----:B------:R-:W-:Y:S01]  /*15870*/  IADD3 R7, R7, R8, RZ ;  /* 0x0000000807077210 */ /* 0x000fe20007ffe0ff */
[----:B------:R-:W-:-:S04]  /*15880*/  IMAD R2, R2, c[0x0][0x440], RZ ;  /* 0x0001100002027a24 */ /* 0x000fc800078e02ff */
[----:B------:R-:W-:-:S04]  /*15890*/  IMAD.WIDE.U32 R6, R5, c[0x0][0x438], R6 ;  /* 0x00010e0005067a25 */ /* 0x000fc800078e0006 */
[----:B------:R-:W-:Y:S01]  /*158a0*/  IMAD R5, R5, c[0x0][0x43c], R7 ;  /* 0x00010f0005057a24 */ /* 0x000fe200078e0207 */
[----:B------:R-:W-:Y:S01]  /*158b0*/  MOV R4, R6 ;  /* 0x0000000600047202 */ /* 0x000fe20000000f00 */
[----:B------:R-:W-:-:S04]  /*158c0*/  IMAD R2, R0, c[0x0][0x444], R2 ;  /* 0x0001110000027a24 */ /* 0x000fc800078e0202 */
[----:B------:R-:W-:Y:S01]  /*158d0*/  IMAD.WIDE.U32 R4, R0, c[0x0][0x440], R4 ;  /* 0x0001100000047a25 */ /* 0x000fe200078e0004 */
[----:B------:R-:W-:-:S04]  /*158e0*/  MOV R0, R3 ;  /* 0x0000000300007202 */ /* 0x000fc80000000f00 */
[----:B------:R-:W-:Y:S01]  /*158f0*/  IADD3 R5, R5, R2, RZ ;  /* 0x0000000205057210 */ /* 0x000fe20007ffe0ff */
[----:B------:R-:W-:-:S04]  /*15900*/  @P3 IMAD.HI.U32 R2, R3, c[0x0][0x4ec], RZ ;  /* 0x00013b0003023a27 */ /* 0x000fc800078e00ff */
[----:B------:R-:W-:Y:S01]  /*15910*/  IMAD.WIDE.U32 R4, R245, c[0x0][0x448], R4 ;  /* 0x00011200f5047a25 */ /* 0x000fe200078e0004 */
[----:B------:R-:W-:-:S03]  /*15920*/  @P3 SHF.R.U32.HI R0, RZ, c[0x0][0x4f0], R2 ;  /* 0x00013c00ff003a19 */ /* 0x000fc60000011602 */
[----:B------:R-:W-:Y:S01]  /*15930*/  IMAD R5, R245, c[0x0][0x44c], R5 ;  /* 0x00011300f5057a24 */ /* 0x000fe200078e0205 */
[----:B------:R-:W-:-:S03]  /*15940*/  SHF.R.S32.HI R2, RZ, 0x1f, R0 ;  /* 0x0000001fff027819 */ /* 0x000fc60000011400 */
[----:B------:R-:W-:-:S04]  /*15950*/  IMAD.WIDE.U32 R4, R0, c[0x0][0x430], R4 ;  /* 0x00010c0000047a25 */ /* 0x000fc800078e0004 */
[----:B------:R-:W-:-:S04]  /*15960*/  IMAD R2, R2, c[0x0][0x430], RZ ;  /* 0x00010c0002027a24 */ /* 0x000fc800078e02ff */
[C---:B------:R-:W-:Y:S01]  /*15970*/  IMAD R2, R0.reuse, c[0x0][0x434], R2 ;  /* 0x00010d0000027a24 */ /* 0x040fe200078e0202 */
[----:B------:R-:W-:-:S05]  /*15980*/  IADD3 R0, -R0, RZ, RZ ;  /* 0x000000ff00007210 */ /* 0x000fca0007ffe1ff */
[----:B------:R-:W-:Y:S01]  /*15990*/  IMAD R0, R0, c[0x0][0x4e8], R3 ;  /* 0x00013a0000007a24 */ /* 0x000fe200078e0203 */
[----:B------:R-:W-:Y:S02]  /*159a0*/  IADD3 R3, R5, R2, RZ ;  /* 0x0000000205037210 */ /* 0x000fe40007ffe0ff */
[----:B------:R-:W-:Y:S02]  /*159b0*/  MOV R2, R4 ;  /* 0x0000000400027202 */ /* 0x000fe40000000f00 */
[----:B------:R-:W-:-:S03]  /*159c0*/  SHF.R.S32.HI R4, RZ, 0x1f, R0 ;  /* 0x0000001fff047819 */ /* 0x000fc60000011400 */
[----:B------:R-:W-:-:S04]  /*159d0*/  IMAD.WIDE.U32 R2, R0, c[0x0][0x428], R2 ;  /* 0x00010a0000027a25 */ /* 0x000fc800078e0002 */
[----:B------:R-:W-:Y:S01]  /*159e0*/  IMAD R4, R4, c[0x0][0x428], RZ ;  /* 0x00010a0004047a24 */ /* 0x000fe200078e02ff */
[----:B------:R-:W-:-:S03]  /*159f0*/  LEA R12, P1, R2, c[0x0][0x400], 0x2 ;  /* 0x00010000020c7a11 */ /* 0x000fc600078210ff */
[----:B------:R-:W-:-:S05]  /*15a00*/  IMAD R0, R0, c[0x0][0x42c], R4 ;  /* 0x00010b0000007a24 */ /* 0x000fca00078e0204 */
[----:B------:R-:W-:-:S04]  /*15a10*/  IADD3 R0, R3, R0, RZ ;  /* 0x0000000003007210 */ /* 0x000fc80007ffe0ff */
[----:B------:R-:W-:Y:S01]  /*15a20*/  LEA.HI.X R5, R2, c[0x0][0x404], R0, 0x2, P1 ;  /* 0x0001010002057a11 */ /* 0x000fe200008f1400 */
[----:B------:R-:W-:Y:S05]  /*15a30*/  BRA.DIV ~URZ, `(.L_x_297) ;  /* 0x000040227f007947 */ /* 0x000fea000b800000 */
[----:B------:R1:W3:Y:S02]  /*15a40*/  SHFL.IDX PT, R4, R5, RZ, 0x1c1f ;  /* 0x001c1fff05047589 */ /* 0x0002e400000e0000 */
.L_x_361:
[----:B------:R-:W-:Y:S05]  /*15a50*/  BRA.DIV ~URZ, `(.L_x_298) ;  /* 0x000040727f007947 */ /* 0x000fea000b800000 */
[----:B------:R4:W1:Y:S02]  /*15a60*/  SHFL.IDX PT, R0, R12, RZ, 0x1c1f ;  /* 0x001c1fff0c007589 */ /* 0x00086400000e0000 */
.L_x_362:
[----:B------:R-:W-:Y:S01]  /*15a70*/  BSSY B0, `(.L_x_299) ;  /* 0x00000a6000007945 */ /* 0x000fe20003800000 */
[----:B------:R-:W-:Y:S05]  /*15a80*/  @P0 BRA `(.L_x_300) ;  /* 0x00000a4000000947 */ /* 0x000fea0003800000 */
[C---:B------:R-:W-:Y:S02]  /*15a90*/  ISETP.GE.AND P0, PT, R247.reuse, c[0x0][0x3c8], PT ;  /* 0x0000f200f7007a0c */ /* 0x040fe40003f06270 */
[C---:B------:R-:W-:Y:S02]  /*15aa0*/  IADD3 R7, R247.reuse, 0x8, RZ ;  /* 0x00000008f7077810 */ /* 0x040fe40007ffe0ff */
[----:B------:R-:W-:Y:S02]  /*15ab0*/  IADD3 R6, R247, 0x10, RZ ;  /* 0x00000010f7067810 */ /* 0x000fe40007ffe0ff */
[----:B------:R-:W-:Y:S02]  /*15ac0*/  ISETP.GE.AND P1, PT, R7, c[0x0][0x3c8], PT ;  /* 0x0000f20007007a0c */ /* 0x000fe40003f26270 */
[----:B------:R-:W-:-:S02]  /*15ad0*/  IADD3 R9, R247, 0x8, RZ ;  /* 0x00000008f7097810 */ /* 0x000fc40007ffe0ff */
[----:B------:R-:W-:Y:S02]  /*15ae0*/  ISETP.GE.AND P2, PT, R6, c[0x0][0x3c8], PT ;  /* 0x0000f20006007a0c */ /* 0x000fe40003f46270 */
[----:B------:R-:W-:Y:S01]  /*15af0*/  SHF.R.S32.HI R9, RZ, 0x1f, R9 ;  /* 0x0000001fff097819 */ /* 0x000fe20000011409 */
[----:B-1----:R-:W-:Y:S01]  /*15b00*/  @!P0 IMAD.MOV.U32 R2, RZ, RZ, R0 ;  /* 0x000000ffff028224 */ /* 0x002fe200078e0000 */
[C---:B------:R-:W-:Y:S01]  /*15b10*/  IADD3 R8, R247.reuse, 0x18, RZ ;  /* 0x00000018f7087810 */ /* 0x040fe20007ffe0ff */
[----:B---3--:R-:W-:Y:S01]  /*15b20*/  @!P0 IMAD.MOV.U32 R3, RZ, RZ, R4 ;  /* 0x000000ffff038224 */ /* 0x008fe200078e0004 */
[C---:B--2---:R-:W-:Y:S02]  /*15b30*/  IADD3 R10, R247.reuse, 0x30, RZ ;  /* 0x00000030f70a7810 */ /* 0x044fe40007ffe0ff */
[C---:B------:R-:W-:Y:S01]  /*15b40*/  IADD3 R14, R247.reuse, 0x40, RZ ;  /* 0x00000040f70e7810 */ /* 0x040fe20007ffe0ff */
[----:B------:R-:W-:Y:S01]  /*15b50*/  @!P0 IMAD.WIDE R2, R247, 0x4, R2 ;  /* 0x00000004f7028825 */ /* 0x000fe200078e0202 */
[----:B------:R-:W-:-:S02]  /*15b60*/  ISETP.GE.AND P3, PT, R10, c[0x0][0x3c8], PT ;  /* 0x0000f2000a007a0c */ /* 0x000fc40003f66270 */
[C---:B------:R-:W-:Y:S02]  /*15b70*/  IADD3 R15, R247.reuse, 0x30, RZ ;  /* 0x00000030f70f7810 */ /* 0x040fe40007ffe0ff */
[----:B------:R1:W-:Y:S01]  /*15b80*/  @!P0 ST.E.64 [R2.64], R22 ;  /* 0x0000001602008985 */ /* 0x0003e2000c101b0a */
[----:B------:R-:W-:Y:S02]  /*15b90*/  ISETP.GE.AND P4, PT, R14, c[0x0][0x3c8], PT ;  /* 0x0000f2000e007a0c */ /* 0x000fe40003f86270 */
[C---:B------:R-:W-:Y:S02]  /*15ba0*/  IADD3 R11, R247.reuse, 0x38, RZ ;  /* 0x00000038f70b7810 */ /* 0x040fe40007ffe0ff */
[----:B------:R-:W-:Y:S02]  /*15bb0*/  SHF.R.S32.HI R15, RZ, 0x1f, R15 ;  /* 0x0000001fff0f7819 */ /* 0x000fe4000001140f */
[----:B------:R-:W-:Y:S02]  /*15bc0*/  SHF.R.S32.HI R11, RZ, 0x1f, R11 ;  /* 0x0000001fff0b7819 */ /* 0x000fe4000001140b */
[----:B------:R-:W-:-:S02]  /*15bd0*/  IADD3 R16, R247, 0x60, RZ ;  /* 0x00000060f7107810 */ /* 0x000fc40007ffe0ff */
[C---:B------:R-:W-:Y:S02]  /*15be0*/  IADD3 R17, R247.reuse, 0x80, RZ ;  /* 0x00000080f7117810 */ /* 0x040fe40007ffe0ff */
[----:B------:R-:W-:Y:S02]  /*15bf0*/  SHF.R.S32.HI R16, RZ, 0x1f, R16 ;  /* 0x0000001fff107819 */ /* 0x000fe40000011410 */
[----:B------:R-:W-:Y:S02]  /*15c00*/  SHF.R.S32.HI R17, RZ, 0x1f, R17 ;  /* 0x0000001fff117819 */ /* 0x000fe40000011411 */
[----:B------:R-:W-:-:S04]  /*15c10*/  IADD3 R18, R247, 0xa8, RZ ;  /* 0x000000a8f7127810 */ /* 0x000fc80007ffe0ff */
[----:B------:R-:W-:Y:S02]  /*15c20*/  SHF.R.S32.HI R18, RZ, 0x1f, R18 ;  /* 0x0000001fff127819 */ /* 0x000fe40000011412 */
[----:B-1----:R-:W-:-:S04]  /*15c30*/  @!P1 LEA R2, P0, R7, R0, 0x2 ;  /* 0x0000000007029211 */ /* 0x002fc800078010ff */
[----:B------:R-:W-:Y:S02]  /*15c40*/  @!P1 LEA.HI.X R3, R7, R4, R9, 0x2, P0 ;  /* 0x0000000407039211 */ /* 0x000fe400000f1409 */
[C---:B------:R-:W-:Y:S02]  /*15c50*/  IADD3 R9, R247.reuse, 0x10, RZ ;  /* 0x00000010f7097810 */ /* 0x040fe40007ffe0ff */
[----:B------:R-:W-:Y:S01]  /*15c60*/  IADD3 R7, R247, 0x20, RZ ;  /* 0x00000020f7077810 */ /* 0x000fe20007ffe0ff */
[----:B------:R1:W-:Y:S01]  /*15c70*/  @!P1 ST.E.64 [R2.64], R24 ;  /* 0x0000001802009985 */ /* 0x0003e2000c101b0a */
[----:B------:R-:W-:Y:S02]  /*15c80*/  ISETP.GE.AND P1, PT, R8, c[0x0][0x3c8], PT ;  /* 0x0000f20008007a0c */ /* 0x000fe40003f26270 */
[----:B------:R-:W-:Y:S02]  /*15c90*/  SHF.R.S32.HI R9, RZ, 0x1f, R9 ;  /* 0x0000001fff097819 */ /* 0x000fe40000011409 */
[----:B-1----:R-:W-:-:S04]  /*15ca0*/  @!P2 LEA R2, P0, R6, R0, 0x2 ;  /* 0x000000000602a211 */ /* 0x002fc800078010ff */
[----:B------:R-:W-:Y:S02]  /*15cb0*/  @!P2 LEA.HI.X R3, R6, R4, R9, 0x2, P0 ;  /* 0x000000040603a211 */ /* 0x000fe400000f1409 */
[C---:B------:R-:W-:Y:S02]  /*15cc0*/  IADD3 R9, R247.reuse, 0x18, RZ ;  /* 0x00000018f7097810 */ /* 0x040fe40007ffe0ff */
[----:B------:R-:W-:Y:S01]  /*15cd0*/  IADD3 R6, R247, 0x28, RZ ;  /* 0x00000028f7067810 */ /* 0x000fe20007ffe0ff */
[----:B------:R1:W-:Y:S01]  /*15ce0*/  @!P2 ST.E.64 [R2.64], R26 ;  /* 0x0000001a0200a985 */ /* 0x0003e2000c101b0a */
[----:B------:R-:W-:Y:S02]  /*15cf0*/  SHF.R.S32.HI R9, RZ, 0x1f, R9 ;  /* 0x0000001fff097819 */ /* 0x000fe40000011409 */
[----:B------:R-:W-:Y:S02]  /*15d00*/  ISETP.GE.AND P2, PT, R7, c[0x0][0x3c8], PT ;  /* 0x0000f20007007a0c */ /* 0x000fe40003f46270 */
        /* <DEDUP_REMOVED lines=16> */
[----:B------:R-:W-:-:S03]  /*15e10*/  @!P3 LEA R6, P5, R10, R0, 0x2 ;  /* 0x000000000a06b211 */ /* 0x000fc600078a10ff */
[----:B------:R1:W-:Y:S01]  /*15e20*/  @!P1 ST.E.64 [R2.64], R34 ;  /* 0x0000002202009985 */ /* 0x0003e2000c101b0a */
[----:B------:R-:W-:Y:S02]  /*15e30*/  ISETP.GE.AND P1, PT, R9, c[0x0][0x3c8], PT ;  /* 0x0000f20009007a0c */ /* 0x000fe40003f26270 */
[----:B------:R-:W-:Y:S02]  /*15e40*/  @!P3 LEA.HI.X R7, R10, R4, R15, 0x2, P5 ;  /* 0x000000040a07b211 */ /* 0x000fe400028f140f */
[C---:B------:R-:W-:Y:S02]  /*15e50*/  IADD3 R10, R247.reuse, 0x50, RZ ;  /* 0x00000050f70a7810 */ /* 0x040fe40007ffe0ff */
[----:B------:R-:W-:Y:S01]  /*15e60*/  IADD3 R15, R247, 0x40, RZ ;  /* 0x00000040f70f7810 */ /* 0x000fe20007ffe0ff */
[----:B------:R2:W-:Y:S01]  /*15e70*/  @!P3 ST.E.64 [R6.64], R102 ;  /* 0x000000660600b985 */ /* 0x0005e2000c101b0a */
[----:B------:R-:W-:Y:S02]  /*15e80*/  ISETP.GE.AND P3, PT, R10, c[0x0][0x3c8], PT ;  /* 0x0000f2000a007a0c */ /* 0x000fe40003f66270 */
[----:B------:R-:W-:-:S02]  /*15e90*/  SHF.R.S32.HI R15, RZ, 0x1f, R15 ;  /* 0x0000001fff0f7819 */ /* 0x000fc4000001140f */
[----:B-1----:R-:W-:-:S04]  /*15ea0*/  @!P2 LEA R2, P0, R8, R0, 0x2 ;  /* 0x000000000802a211 */ /* 0x002fc800078010ff */
[----:B------:R-:W-:Y:S02]  /*15eb0*/  @!P2 LEA.HI.X R3, R8, R4, R11, 0x2, P0 ;  /* 0x000000040803a211 */ /* 0x000fe400000f140b */
[C---:B------:R-:W-:Y:S02]  /*15ec0*/  IADD3 R8, R247.reuse, 0x58, RZ ;  /* 0x00000058f7087810 */ /* 0x040fe40007ffe0ff */
[----:B------:R-:W-:Y:S01]  /*15ed0*/  IADD3 R11, R247, 0x48, RZ ;  /* 0x00000048f70b7810 */ /* 0x000fe20007ffe0ff */
[----:B------:R1:W-:Y:S01]  /*15ee0*/  @!P2 ST.E.64 [R2.64], R108 ;  /* 0x0000006c0200a985 */ /* 0x0003e2000c101b0a */
[----:B--2---:R-:W-:Y:S02]  /*15ef0*/  @!P4 LEA R6, P5, R14, R0, 0x2 ;  /* 0x000000000e06c211 */ /* 0x004fe400078a10ff */
[----:B------:R-:W-:Y:S02]  /*15f00*/  ISETP.GE.AND P2, PT, R8, c[0x0][0x3c8], PT ;  /* 0x0000f20008007a0c */ /* 0x000fe40003f46270 */
[----:B------:R-:W-:-:S02]  /*15f10*/  SHF.R.S32.HI R11, RZ, 0x1f, R11 ;  /* 0x0000001fff0b7819 */ /* 0x000fc4000001140b */
        /* <DEDUP_REMOVED lines=11> */
[----:B------:R-:W-:Y:S02]  /*15fd0*/  ISETP.GE.AND P1, PT, R9, c[0x0][0x3c8], PT ;  /* 0x0000f20009007a0c */ /* 0x000fe40003f26270 */
[----:B--2---:R-:W-:Y:S02]  /*15fe0*/  @!P3 LEA R6, P5, R10, R0, 0x2 ;  /* 0x000000000a06b211 */ /* 0x004fe400078a10ff */
[----:B------:R-:W-:-:S02]  /*15ff0*/  SHF.R.S32.HI R11, RZ, 0x1f, R11 ;  /* 0x0000001fff0b7819 */ /* 0x000fc4000001140b */
[----:B------:R-:W-:Y:S02]  /*16000*/  @!P3 LEA.HI.X R7, R10, R4, R14, 0x2, P5 ;  /* 0x000000040a07b211 */ /* 0x000fe400028f140e */
[C---:B------:R-:W-:Y:S02]  /*16010*/  IADD3 R10, R247.reuse, 0x70, RZ ;  /* 0x00000070f70a7810 */ /* 0x040fe40007ffe0ff */
[----:B------:R-:W-:Y:S01]  /*16020*/  IADD3 R14, R247, 0x80, RZ ;  /* 0x00000080f70e7810 */ /* 0x000fe20007ffe0ff */
[----:B------:R2:W-:Y:S01]  /*16030*/  @!P3 ST.E.64 [R6.64], R44 ;  /* 0x0000002c0600b985 */ /* 0x0005e2000c101b0a */
[----:B------:R-:W-:Y:S02]  /*16040*/  ISETP.GE.AND P3, PT, R10, c[0x0][0x3c8], PT ;  /* 0x0000f2000a007a0c */ /* 0x000fe40003f66270 */
        /* <DEDUP_REMOVED lines=23> */
[----:B------:R-:W-:Y:S02]  /*161c0*/  ISETP.GE.AND P6, PT, R11, c[0x0][0x3c8], PT ;  /* 0x0000f2000b007a0c */ /* 0x000fe40003fc6270 */
[C---:B------:R-:W-:Y:S01]  /*161d0*/  IADD3 R16, R247.reuse, 0x88, RZ ;  /* 0x00000088f7107810 */ /* 0x040fe20007ffe0ff */
[----:B------:R2:W-:Y:S01]  /*161e0*/  @!P3 ST.E.64 [R6.64], R60 ;  /* 0x0000003c0600b985 */ /* 0x0005e2000c101b0a */
[----:B------:R-:W-:Y:S02]  /*161f0*/  IADD3 R10, R247, 0x98, RZ ;  /* 0x00000098f70a7810 */ /* 0x000fe40007ffe0ff */
[----:B------:R-:W-:Y:S02]  /*16200*/  SHF.R.S32.HI R16, RZ, 0x1f, R16 ;  /* 0x0000001fff107819 */ /* 0x000fe40000011410 */
[----:B------:R-:W-:-:S02]  /*16210*/  ISETP.GE.AND P5, PT, R10, c[0x0][0x3c8], PT ;  /* 0x0000f2000a007a0c */ /* 0x000fc40003fa6270 */
[----:B-1----:R-:W-:-:S04]  /*16220*/  @!P2 LEA R2, P0, R8, R0, 0x2 ;  /* 0x000000000802a211 */ /* 0x002fc800078010ff */
[----:B------:R-:W-:Y:S02]  /*16230*/  @!P2 LEA.HI.X R3, R8, R4, R9, 0x2, P0 ;  /* 0x000000040803a211 */ /* 0x000fe400000f1409 */
[----:B------:R-:W-:-:S03]  /*16240*/  @!P4 LEA R8, P0, R14, R0, 0x2 ;  /* 0x000000000e08c211 */ /* 0x000fc600078010ff */
[----:B------:R1:W-:Y:S01]  /*16250*/  @!P2 ST.E.64 [R2.64], R64 ;  /* 0x000000400200a985 */ /* 0x0003e2000c101b0a */
[----:B------:R-:W-:Y:S02]  /*16260*/  @!P4 LEA.HI.X R9, R14, R4, R17, 0x2, P0 ;  /* 0x000000040e09c211 */ /* 0x000fe400000f1411 */
[----:B------:R-:W-:Y:S02]  /*16270*/  IADD3 R14, R247, 0xa0, RZ ;  /* 0x000000a0f70e7810 */ /* 0x000fe40007ffe0ff */
[-C--:B--2---:R-:W-:Y:S01]  /*16280*/  @!P6 LEA R6, P0, R11, R0.reuse, 0x2 ;  /* 0x000000000b06e211 */ /* 0x084fe200078010ff */
[----:B------:R-:W-:Y:S01]  /*16290*/  @!P4 ST.E.64 [R8.64], R112 ;  /* 0x000000700800c985 */ /* 0x000fe2000c101b0a */
[----:B------:R-:W-:Y:S02]  /*162a0*/  ISETP.GE.AND P4, PT, R14, c[0x0][0x3c8], PT ;  /* 0x0000f2000e007a0c */ /* 0x000fe40003f86270 */
[----:B------:R-:W-:Y:S02]  /*162b0*/  IADD3 R17, R247, 0xa8, RZ ;  /* 0x000000a8f7117810 */ /* 0x000fe40007ffe0ff */
[----:B-1----:R-:W-:-:S04]  /*162c0*/  @!P1 LEA R2, P2, R15, R0, 0x2 ;  /* 0x000000000f029211 */ /* 0x002fc800078410ff */
[-C--:B------:R-:W-:Y:S02]  /*162d0*/  @!P1 LEA.HI.X R3, R15, R4.reuse, R16, 0x2, P2 ;  /* 0x000000040f039211 */ /* 0x080fe400010f1410 */
[C---:B------:R-:W-:Y:S02]  /*162e0*/  IADD3 R16, R247.reuse, 0x90, RZ ;  /* 0x00000090f7107810 */ /* 0x040fe40007ffe0ff */
[----:B------:R-:W-:Y:S01]  /*162f0*/  IADD3 R15, R247, 0xb0, RZ ;  /* 0x000000b0f70f7810 */ /* 0x000fe20007ffe0ff */
[----:B------:R1:W-:Y:S01]  /*16300*/  @!P1 ST.E.64 [R2.64], R68 ;  /* 0x0000004402009985 */ /* 0x0003e2000c101b0a */
[----:B------:R-:W-:Y:S02]  /*16310*/  SHF.R.S32.HI R16, RZ, 0x1f, R16 ;  /* 0x0000001fff107819 */ /* 0x000fe40000011410 */
[----:B------:R-:W-:Y:S02]  /*16320*/  ISETP.GE.AND P2, PT, R17, c[0x0][0x3c8], PT ;  /* 0x0000f20011007a0c */ /* 0x000fe40003f46270 */
[----:B------:R-:W-:-:S02]  /*16330*/  @!P6 LEA.HI.X R7, R11, R4, R16, 0x2, P0 ;  /* 0x000000040b07e211 */ /* 0x000fc400000f1410 */
[----:B------:R-:W-:Y:S02]  /*16340*/  IADD3 R11, R247, 0x98, RZ ;  /* 0x00000098f70b7810 */ /* 0x000fe40007ffe0ff */
[----:B------:R-:W-:Y:S01]  /*16350*/  ISETP.GE.AND P1, PT, R15, c[0x0][0x3c8], PT ;  /* 0x0000f2000f007a0c */ /* 0x000fe20003f26270 */
[----:B------:R2:W-:Y:S01]  /*16360*/  @!P6 ST.E.64 [R6.64], R72 ;  /* 0x000000480600e985 */ /* 0x0005e2000c101b0a */
[----:B------:R-:W-:Y:S02]  /*16370*/  SHF.R.S32.HI R11, RZ, 0x1f, R11 ;  /* 0x0000001fff0b7819 */ /* 0x000fe4000001140b */
[----:B------:R-:W-:Y:S02]  /*16380*/  IADD3 R16, R247, 0xa0, RZ ;  /* 0x000000a0f7107810 */ /* 0x000fe40007ffe0ff */
[----:B------:R-:W-:Y:S02]  /*16390*/  ISETP.GE.AND P0, PT, R252, c[0x0][0x3c8], PT ;  /* 0x0000f200fc007a0c */ /* 0x000fe40003f06270 */
[----:B------:R-:W-:-:S02]  /*163a0*/  SHF.R.S32.HI R16, RZ, 0x1f, R16 ;  /* 0x0000001fff107819 */ /* 0x000fc40000011410 */
[----:B-1----:R-:W-:-:S04]  /*163b0*/  @!P5 LEA R2, P3, R10, R0, 0x2 ;  /* 0x000000000a02d211 */ /* 0x002fc800078610ff */
[----:B------:R-:W-:Y:S02]  /*163c0*/  @!P5 LEA.HI.X R3, R10, R4, R11, 0x2, P3 ;  /* 0x000000040a03d211 */ /* 0x000fe400018f140b */
[CC--:B------:R-:W-:Y:S02]  /*163d0*/  @!P4 LEA R10, P6, R14.reuse, R0.reuse, 0x2 ;  /* 0x000000000e0ac211 */ /* 0x0c0fe400078c10ff */
[----:B------:R-:W-:Y:S01]  /*163e0*/  @!P2 LEA R8, P3, R17, R0, 0x2 ;  /* 0x000000001108a211 */ /* 0x000fe200078610ff */
[----:B------:R1:W-:Y:S01]  /*163f0*/  @!P5 ST.E.64 [R2.64], R76 ;  /* 0x0000004c0200d985 */ /* 0x0003e2000c101b0a */
[----:B------:R-:W-:Y:S02]  /*16400*/  @!P4 LEA.HI.X R11, R14, R4, R16, 0x2, P6 ;  /* 0x000000040e0bc211 */ /* 0x000fe400030f1410 */
[----:B------:R-:W-:Y:S02]  /*16410*/  IADD3 R16, R247, 0xb0, RZ ;  /* 0x000000b0f7107810 */ /* 0x000fe40007ffe0ff */
[----:B--2---:R-:W-:Y:S01]  /*16420*/  @!P1 LEA R6, P5, R15, R0, 0x2 ;  /* 0x000000000f069211 */ /* 0x004fe200078a10ff */
[----:B------:R2:W-:Y:S01]  /*16430*/  @!P4 ST.E.64 [R10.64], R124 ;  /* 0x0000007c0a00c985 */ /* 0x0005e2000c101b0a */
[----:B------:R-:W-:-:S02]  /*16440*/  SHF.R.S32.HI R16, RZ, 0x1f, R16 ;  /* 0x0000001fff107819 */ /* 0x000fc40000011410 */
[-C--:B------:R-:W-:Y:S02]  /*16450*/  @!P2 LEA.HI.X R9, R17, R4.reuse, R18, 0x2, P3 ;  /* 0x000000041109a211 */ /* 0x080fe400018f1412 */
[----:B------:R-:W-:Y:S02]  /*16460*/  SHF.R.S32.HI R14, RZ, 0x1f, R252 ;  /* 0x0000001fff0e7819 */ /* 0x000fe400000114fc */
[----:B------:R-:W-:Y:S01]  /*16470*/  @!P1 LEA.HI.X R7, R15, R4, R16, 0x2, P5 ;  /* 0x000000040f079211 */ /* 0x000fe200028f1410 */
[----:B------:R2:W-:Y:S04]  /*16480*/  @!P2 ST.E.64 [R8.64], R116 ;  /* 0x000000740800a985 */ /* 0x0005e8000c101b0a */
[----:B------:R2:W-:Y:S01]  /*16490*/  @!P1 ST.E.64 [R6.64], R80 ;  /* 0x0000005006009985 */ /* 0x0005e2000c101b0a */
[----:B-1----:R-:W-:-:S04]  /*164a0*/  @!P0 LEA R2, P3, R252, R0, 0x2 ;  /* 0x00000000fc028211 */ /* 0x002fc800078610ff */
[----:B------:R-:W-:-:S05]  /*164b0*/  @!P0 LEA.HI.X R3, R252, R4, R14, 0x2, P3 ;  /* 0x00000004fc038211 */ /* 0x000fca00018f140e */
[----:B------:R2:W-:Y:S04]  /*164c0*/  @!P0 ST.E.64 [R2.64], R20 ;  /* 0x0000001402008985 */ /* 0x0005e8000c101b0a */
.L_x_300:
[----:B------:R-:W-:Y:S05]  /*164d0*/  BSYNC B0 ;  /* 0x0000000000007941 */ /* 0x000fea0003800000 */
.L_x_299:
[----:B------:R-:W-:Y:S05]  /*164e0*/  BRA.DIV ~URZ, `(.L_x_301) ;  /* 0x000036427f007947 */ /* 0x000fea000b800000 */
[----:B---3--:R3:W2:Y:S04]  /*164f0*/  SHFL.IDX PT, R4, R5, 0x1, 0x1c1f ;  /* 0x003c1f0005047f89 */ /* 0x0086a800000e0000 */
[----:B-1----:R3:W1:Y:S02]  /*16500*/  SHFL.IDX PT, R0, R12, 0x1, 0x1c1f ;  /* 0x003c1f000c007f89 */ /* 0x00266400000e0000 */
.L_x_363:
[----:B------:R-:W-:-:S13]  /*16510*/  ISETP.NE.AND P0, PT, R13, RZ, PT ;  /* 0x000000ff0d00720c */ /* 0x000fda0003f05270 */
[----:B------:R-:W-:Y:S05]  /*16520*/  @P0 BRA `(.L_x_296) ;  /* 0x0000170000000947 */ /* 0x000fea0003800000 */
[C---:B------:R-:W-:Y:S02]  /*16530*/  ISETP.GE.AND P4, PT, R247.reuse, c[0x0][0x3c8], PT ;  /* 0x0000f200f7007a0c */ /* 0x040fe40003f86270 */
[C---:B--2---:R-:W-:Y:S02]  /*16540*/  IADD3 R15, R247.reuse, 0x18, RZ ;  /* 0x00000018f70f7810 */ /* 0x044fe40007ffe0ff */
[----:B------:R-:W-:Y:S02]  /*16550*/  IADD3 R8, R247, 0x8, RZ ;  /* 0x00000008f7087810 */ /* 0x000fe40007ffe0ff */
[----:B------:R-:W-:Y:S02]  /*16560*/  ISETP.GE.AND P1, PT, R15, c[0x0][0x3c8], PT ;  /* 0x0000f2000f007a0c */ /* 0x000fe40003f26270 */
[----:B------:R-:W-:Y:S02]  /*16570*/  ISETP.GE.AND P3, PT, R8, c[0x0][0x3c8], PT ;  /* 0x0000f20008007a0c */ /* 0x000fe40003f66270 */
[----:B---3--:R-:W-:-:S02]  /*16580*/  IADD3 R5, R247, 0x10, RZ ;  /* 0x00000010f7057810 */ /* 0x008fc40007ffe0ff */
[----:B------:R-:W-:Y:S01]  /*16590*/  IADD3 R9, R247, 0x8, RZ ;  /* 0x00000008f7097810 */ /* 0x000fe20007ffe0ff */
[----:B-1----:R-:W-:Y:S01]  /*165a0*/  @!P4 IMAD.MOV.U32 R6, RZ, RZ, R0 ;  /* 0x000000ffff06c224 */ /* 0x002fe200078e0000 */
[----:B------:R-:W-:Y:S01]  /*165b0*/  ISETP.GE.AND P2, PT, R5, c[0x0][0x3c8], PT ;  /* 0x0000f20005007a0c */ /* 0x000fe20003f46270 */
[----:B------:R-:W-:Y:S01]  /*165c0*/  @!P4 IMAD.MOV.U32 R7, RZ, RZ, R4 ;  /* 0x000000ffff07c224 */ /* 0x000fe200078e0004 */
[----:B------:R-:W-:Y:S02]  /*165d0*/  SHF.R.S32.HI R9, RZ, 0x1f, R9 ;  /* 0x0000001fff097819 */ /* 0x000fe40000011409 */
[C---:B------:R-:W-:Y:S01]  /*165e0*/  IADD3 R10, R247.reuse, 0x20, RZ ;  /* 0x00000020f70a7810 */ /* 0x040fe20007ffe0ff */
[C---:B------:R-:W-:Y:S01]  /*165f0*/  @!P4 IMAD.WIDE R6, R247.reuse, 0x4, R6 ;  /* 0x00000004f706c825 */ /* 0x040fe200078e0206 */
[----:B----4-:R-:W-:Y:S02]  /*16600*/  IADD3 R12, R247, 0x10, RZ ;  /* 0x00000010f70c7810 */ /* 0x010fe40007ffe0ff */
[----:B------:R-:W-:-:S02]  /*16610*/  @!P3 LEA R2, P5, R8, R0, 0x2 ;  /* 0x000000000802b211 */ /* 0x000fc400078a10ff */
[----:B------:R1:W-:Y:S01]  /*16620*/  @!P4 ST.E.64 [R6.64], R92 ;  /* 0x0000005c0600c985 */ /* 0x0003e2000c101b0a */
[----:B------:R-:W-:Y:S02]  /*16630*/  ISETP.GE.AND P0, PT, R10, c[0x0][0x3c8], PT ;  /* 0x0000f2000a007a0c */ /* 0x000fe40003f06270 */
[----:B------:R-:W-:Y:S02]  /*16640*/  @!P3 LEA.HI.X R3, R8, R4, R9, 0x2, P5 ;  /* 0x000000040803b211 */ /* 0x000fe400028f1409 */
[----:B------:R-:W-:Y:S02]  /*16650*/  SHF.R.S32.HI R12, RZ, 0x1f, R12 ;  /* 0x0000001fff0c7819 */ /* 0x000fe4000001140c */
[----:B------:R-:W-:Y:S01]  /*16660*/  IADD3 R16, R247, 0x18, RZ ;  /* 0x00000018f7107810 */ /* 0x000fe20007ffe0ff */
[----:B------:R2:W-:Y:S01]  /*16670*/  @!P3 ST.E.64 [R2.64], R84 ;  /* 0x000000540200b985 */ /* 0x0005e2000c101b0a */
[----:B------:R-:W-:Y:S02]  /*16680*/  @!P2 LEA R8, P3, R5, R0, 0x2 ;  /* 0x000000000508a211 */ /* 0x000fe400078610ff */
[----:B------:R-:W-:-:S02]  /*16690*/  SHF.R.S32.HI R16, RZ, 0x1f, R16 ;  /* 0x0000001fff107819 */ /* 0x000fc40000011410 */
[----:B------:R-:W-:Y:S02]  /*166a0*/  @!P2 LEA.HI.X R9, R5, R4, R12, 0x2, P3 ;  /* 0x000000040509a211 */ /* 0x000fe400018f140c */
[C---:B------:R-:W-:Y:S02]  /*166b0*/  IADD3 R5, R247.reuse, 0x38, RZ ;  /* 0x00000038f7057810 */ /* 0x040fe40007ffe0ff */
[C---:B------:R-:W-:Y:S01]  /*166c0*/  IADD3 R12, R247.reuse, 0x20, RZ ;  /* 0x00000020f70c7810 */ /* 0x040fe20007ffe0ff */
[----:B------:R3:W-:Y:S01]  /*166d0*/  @!P2 ST.E.64 [R8.64], R130 ;  /* 0x000000820800a985 */ /* 0x0007e2000c101b0a */
[C---:B------:R-:W-:Y:S02]  /*166e0*/  IADD3 R11, R247.reuse, 0x28, RZ ;  /* 0x00000028f70b7810 */ /* 0x040fe40007ffe0ff */
[----:B------:R-:W-:Y:S02]  /*166f0*/  SHF.R.S32.HI R12, RZ, 0x1f, R12 ;  /* 0x0000001fff0c7819 */ /* 0x000fe4000001140c */
[----:B------:R-:W-:-:S02]  /*16700*/  IADD3 R14, R247, 0x30, RZ ;  /* 0x00000030f70e7810 */ /* 0x000fc40007ffe0ff */
[----:B------:R-:W-:Y:S02]  /*16710*/  ISETP.GE.AND P5, PT, R11, c[0x0][0x3c8], PT ;  /* 0x0000f2000b007a0c */ /* 0x000fe40003fa6270 */
[----:B------:R-:W-:Y:S02]  /*16720*/  ISETP.GE.AND P4, PT, R14, c[0x0][0x3c8], PT ;  /* 0x0000f2000e007a0c */ /* 0x000fe40003f86270 */
[----:B-1----:R-:W-:Y:S02]  /*16730*/  @!P1 LEA R6, P6, R15, R0, 0x2 ;  /* 0x000000000f069211 */ /* 0x002fe400078c10ff */
[----:B------:R-:W-:-:S04]  /*16740*/  IADD3 R13, R247, 0x30, RZ ;  /* 0x00000030f70d7810 */ /* 0x000fc80007ffe0ff */
[----:B------:R-:W-:-:S07]  /*16750*/  SHF.R.S32.HI R13, RZ, 0x1f, R13 ;  /* 0x0000001fff0d7819 */ /* 0x000fce000001140d */
[----:B--2---:R-:W-:-:S04]  /*16760*/  P2R R2, PR, RZ, 0x40 ;  /* 0x00000040ff027803 */ /* 0x004fc80000000000 */
[----:B------:R-:W-:Y:S02]  /*16770*/  ISETP.NE.AND P3, PT, R2, RZ, PT ;  /* 0x000000ff0200720c */ /* 0x000fe40003f65270 */
[C---:B------:R-:W-:Y:S02]  /*16780*/  @!P0 LEA R2, P6, R10.reuse, R0, 0x2 ;  /* 0x000000000a028211 */ /* 0x040fe400078c10ff */
[-C--:B------:R-:W-:Y:S02]  /*16790*/  @!P1 LEA.HI.X R7, R15, R4.reuse, R16, 0x2, P3 ;  /* 0x000000040f079211 */ /* 0x080fe400018f1410 */
[----:B------:R-:W-:Y:S02]  /*167a0*/  ISETP.GE.AND P3, PT, R5, c[0x0][0x3c8], PT ;  /* 0x0000f20005007a0c */ /* 0x000fe40003f66270 */
[----:B------:R-:W-:Y:S01]  /*167b0*/  @!P0 LEA.HI.X R3, R10, R4, R12, 0x2, P6 ;  /* 0x000000040a038211 */ /* 0x000fe200030f140c */
[----:B------:R1:W-:Y:S01]  /*167c0*/  @!P1 ST.E.64 [R6.64], R120 ;  /* 0x0000007806009985 */ /* 0x0003e2000c101b0a */
[----:B------:R-:W-:-:S02]  /*167d0*/  IADD3 R12, R247, 0x28, RZ ;  /* 0x00000028f70c7810 */ /* 0x000fc40007ffe0ff */
[----:B------:R-:W-:Y:S01]  /*167e0*/  IADD3 R15, R247, 0x48, RZ ;  /* 0x00000048f70f7810 */ /* 0x000fe20007ffe0ff */
[----:B------:R2:W-:Y:S01]  /*167f0*/  @!P0 ST.E.64 [R2.64], R88 ;  /* 0x0000005802008985 */ /* 0x0005e2000c101b0a */
[----:B---3--:R-:W-:Y:S02]  /*16800*/  @!P5 LEA R8, P0, R11, R0, 0x2 ;  /* 0x000000000b08d211 */ /* 0x008fe400078010ff */
[----:B------:R-:W-:Y:S02]  /*16810*/  SHF.R.S32.HI R12, RZ, 0x1f, R12 ;  /* 0x0000001fff0c7819 */ /* 0x000fe4000001140c */
[----:B------:R-:W-:Y:S02]  /*16820*/  IADD3 R10, R247, 0x40, RZ ;  /* 0x00000040f70a7810 */ /* 0x000fe40007ffe0ff */
[----:B------:R-:W-:Y:S02]  /*16830*/  @!P5 LEA.HI.X R9, R11, R4, R12, 0x2, P0 ;  /* 0x000000040b09d211 */ /* 0x000fe400000f140c */
[----:B------:R-:W-:-:S02]  /*16840*/  IADD3 R12, R247, 0x38, RZ ;  /* 0x00000038f70c7810 */ /* 0x000fc40007ffe0ff */
[----:B------:R-:W-:Y:S01]  /*16850*/  ISETP.GE.AND P2, PT, R10, c[0x0][0x3c8], PT ;  /* 0x0000f2000a007a0c */ /* 0x000fe20003f46270 */
[----:B------:R3:W-:Y:S01]  /*16860*/  @!P5 ST.E.64 [R8.64], R118 ;  /* 0x000000760800d985 */ /* 0x0007e2000c101b0a */
[----:B------:R-:W-:Y:S02]  /*16870*/  SHF.R.S32.HI R12, RZ, 0x1f, R12 ;  /* 0x0000001fff0c7819 */ /* 0x000fe4000001140c */
[C---:B------:R-:W-:Y:S02]  /*16880*/  IADD3 R11, R247.reuse, 0x50, RZ ;  /* 0x00000050f70b7810 */ /* 0x040fe40007ffe0ff */
[----:B------:R-:W-:Y:S02]  /*16890*/  IADD3 R16, R247, 0x88, RZ ;  /* 0x00000088f7107810 */ /* 0x000fe40007ffe0ff */
[----:B------:R-:W-:Y:S02]  /*168a0*/  ISETP.GE.AND P0, PT, R11, c[0x0][0x3c8], PT ;  /* 0x0000f2000b007a0c */ /* 0x000fe40003f06270 */
[----:B------:R-:W-:-:S02]  /*168b0*/  SHF.R.S32.HI R16, RZ, 0x1f, R16 ;  /* 0x0000001fff107819 */ /* 0x000fc40000011410 */
[CC--:B-1----:R-:W-:Y:S02]  /*168c0*/  @!P4 LEA R6, P6, R14.reuse, R0.reuse, 0x2 ;  /* 0x000000000e06c211 */ /* 0x0c2fe400078c10ff */
[----:B--2---:R-:W-:Y:S02]  /*168d0*/  @!P3 LEA R2, P1, R5, R0, 0x2 ;  /* 0x000000000502b211 */ /* 0x004fe400078210ff */
[----:B------:R-:W-:Y:S02]  /*168e0*/  @!P4 LEA.HI.X R7, R14, R4, R13, 0x2, P6 ;  /* 0x000000040e07c211 */ /* 0x000fe400030f140d */
[C---:B------:R-:W-:Y:S02]  /*168f0*/  IADD3 R14, R247.reuse, 0x60, RZ ;  /* 0x00000060f70e7810 */ /* 0x040fe40007ffe0ff */
[----:B------:R-:W-:Y:S01]  /*16900*/  IADD3 R13, R247, 0x48, RZ ;  /* 0x00000048f70d7810 */ /* 0x000fe20007ffe0ff */
[----:B------:R1:W-:Y:S01]  /*16910*/  @!P4 ST.E.64 [R6.64], R114 ;  /* 0x000000720600c985 */ /* 0x0003e2000c101b0a */
[----:B------:R-:W-:-:S02]  /*16920*/  ISETP.GE.AND P4, PT, R14, c[0x0][0x3c8], PT ;  /* 0x0000f2000e007a0c */ /* 0x000fc40003f86270 */
[----:B------:R-:W-:-:S03]  /*16930*/  SHF.R.S32.HI R13, RZ, 0x1f, R13 ;  /* 0x0000001fff0d7819 */ /* 0x000fc6000001140d */
[----:B------:R-:W-:Y:S02]  /*16940*/  P2R R3, PR, RZ, 0x2 ;  /* 0x00000002ff037803 */ /* 0x000fe40000000000 */
[----:B------:R-:W-:Y:S02]  /*16950*/  ISETP.GE.AND P1, PT, R15, c[0x0][0x3c8], PT ;  /* 0x0000f2000f007a0c */ /* 0x000fe40003f26270 */
[----:B------:R-:W-:-:S04]  /*16960*/  ISETP.NE.AND P6, PT, R3, RZ, PT ;  /* 0x000000ff0300720c */ /* 0x000fc80003fc5270 */
[----:B------:R-:W-:Y:S02]  /*16970*/  @!P3 LEA.HI.X R3, R5, R4, R12, 0x2, P6 ;  /* 0x000000040503b211 */ /* 0x000fe400030f140c */
[C---:B------:R-:W-:Y:S02]  /*16980*/  IADD3 R12, R247.reuse, 0x40, RZ ;  /* 0x00000040f70c7810 */ /* 0x040fe40007ffe0ff */
[----:B------:R-:W-:Y:S01]  /*16990*/  IADD3 R5, R247, 0x58, RZ ;  /* 0x00000058f7057810 */ /* 0x000fe20007ffe0ff */
[----:B------:R2:W-:Y:S01]  /*169a0*/  @!P3 ST.E.64 [R2.64], R96 ;  /* 0x000000600200b985 */ /* 0x0005e2000c101b0a */
[----:B---3--:R-:W-:Y:S02]  /*169b0*/  @!P2 LEA R8, P3, R10, R0, 0x2 ;  /* 0x000000000a08a211 */ /* 0x008fe400078610ff */
[----:B------:R-:W-:Y:S02]  /*169c0*/  SHF.R.S32.HI R12, RZ, 0x1f, R12 ;  /* 0x0000001fff0c7819 */ /* 0x000fe4000001140c */
[----:B------:R-:W-:-:S02]  /*169d0*/  ISETP.GE.AND P5, PT, R5, c[0x0][0x3c8], PT ;  /* 0x0000f20005007a0c */ /* 0x000fc40003fa6270 */
[----:B------:R-:W-:Y:S02]  /*169e0*/  @!P2 LEA.HI.X R9, R10, R4, R12, 0x2, P3 ;  /* 0x000000040a09a211 */ /* 0x000fe400018f140c */
[----:B------:R-:W-:Y:S02]  /*169f0*/  IADD3 R12, R247, 0x50, RZ ;  /* 0x00000050f70c7810 */ /* 0x000fe40007ffe0ff */
[----:B-1----:R-:W-:Y:S01]  /*16a00*/  @!P1 LEA R6, P6, R15, R0, 0x2 ;  /* 0x000000000f069211 */ /* 0x002fe200078c10ff */
[----:B------:R1:W-:Y:S01]  /*16a10*/  @!P2 ST.E.64 [R8.64], R122 ;  /* 0x0000007a0800a985 */ /* 0x0003e2000c101b0a */
[----:B------:R-:W-:Y:S02]  /*16a20*/  SHF.R.S32.HI R12, RZ, 0x1f, R12 ;  /* 0x0000001fff0c7819 */ /* 0x000fe4000001140c */
[----:B------:R-:W-:-:S09]  /*16a30*/  IADD3 R10, R247, 0x68, RZ ;  /* 0x00000068f70a7810 */ /* 0x000fd20007ffe0ff */
[----:B--2---:R-:W-:-:S04]  /*16a40*/  P2R R2, PR, RZ, 0x40 ;  /* 0x00000040ff027803 */ /* 0x004fc80000000000 */
[----:B------:R-:W-:Y:S02]  /*16a50*/  ISETP.NE.AND P3, PT, R2, RZ, PT ;  /* 0x000000ff0200720c */ /* 0x000fe40003f65270 */
[----:B------:R-:W-:Y:S02]  /*16a60*/  @!P0 LEA R2, P6, R11, R0, 0x2 ;  /* 0x000000000b028211 */ /* 0x000fe400078c10ff */
[-C--:B------:R-:W-:Y:S02]  /*16a70*/  @!P1 LEA.HI.X R7, R15, R4.reuse, R13, 0x2, P3 ;  /* 0x000000040f079211 */ /* 0x080fe400018f140d */
[----:B------:R-:W-:Y:S02]  /*16a80*/  @!P0 LEA.HI.X R3, R11, R4, R12, 0x2, P6 ;  /* 0x000000040b038211 */ /* 0x000fe400030f140c */
[C---:B------:R-:W-:Y:S01]  /*16a90*/  IADD3 R13, R247.reuse, 0x58, RZ ;  /* 0x00000058f70d7810 */ /* 0x040fe20007ffe0ff */
[----:B------:R2:W-:Y:S01]  /*16aa0*/  @!P1 ST.E.64 [R6.64], R110 ;  /* 0x0000006e06009985 */ /* 0x0005e2000c101b0a */
[----:B------:R-:W-:-:S02]  /*16ab0*/  IADD3 R12, R247, 0x78, RZ ;  /* 0x00000078f70c7810 */ /* 0x000fc40007ffe0ff */
[----:B------:R-:W-:Y:S01]  /*16ac0*/  ISETP.GE.AND P3, PT, R10, c[0x0][0x3c8], PT ;  /* 0x0000f2000a007a0c */ /* 0x000fe20003f66270 */
[----:B------:R3:W-:Y:S01]  /*16ad0*/  @!P0 ST.E.64 [R2.64], R38 ;  /* 0x0000002602008985 */ /* 0x0007e2000c101b0a */
[----:B-1----:R-:W-:Y:S02]  /*16ae0*/  @!P5 LEA R8, P0, R5, R0, 0x2 ;  /* 0x000000000508d211 */ /* 0x002fe400078010ff */
[----:B------:R-:W-:Y:S02]  /*16af0*/  SHF.R.S32.HI R13, RZ, 0x1f, R13 ;  /* 0x0000001fff0d7819 */ /* 0x000fe4000001140d */
[----:B------:R-:W-:Y:S02]  /*16b00*/  IADD3 R15, R247, 0x60, RZ ;  /* 0x00000060f70f7810 */ /* 0x000fe40007ffe0ff */
[----:B------:R-:W-:Y:S02]  /*16b10*/  ISETP.GE.AND P1, PT, R12, c[0x0][0x3c8], PT ;  /* 0x0000f2000c007a0c */ /* 0x000fe40003f26270 */
[----:B------:R-:W-:-:S02]  /*16b20*/  @!P5 LEA.HI.X R9, R5, R4, R13, 0x2, P0 ;  /* 0x000000040509d211 */ /* 0x000fc400000f140d */
[----:B------:R-:W-:Y:S02]  /*16b30*/  SHF.R.S32.HI R15, RZ, 0x1f, R15 ;  /* 0x0000001fff0f7819 */ /* 0x000fe4000001140f */
[C---:B------:R-:W-:Y:S01]  /*16b40*/  IADD3 R11, R247.reuse, 0x70, RZ ;  /* 0x00000070f70b7810 */ /* 0x040fe20007ffe0ff */
[----:B------:R1:W-:Y:S01]  /*16b50*/  @!P5 ST.E.64 [R8.64], R128 ;  /* 0x000000800800d985 */ /* 0x0003e2000c101b0a */
[----:B------:R-:W-:Y:S02]  /*16b60*/  IADD3 R13, R247, 0x68, RZ ;  /* 0x00000068f70d7810 */ /* 0x000fe40007ffe0ff */
[----:B------:R-:W-:Y:S02]  /*16b70*/  ISETP.GE.AND P2, PT, R11, c[0x0][0x3c8], PT ;  /* 0x0000f2000b007a0c */ /* 0x000fe40003f46270 */
[----:B------:R-:W-:Y:S02]  /*16b80*/  SHF.R.S32.HI R13, RZ, 0x1f, R13 ;  /* 0x0000001fff0d7819 */ /* 0x000fe4000001140d */
[----:B------:R-:W-:-:S02]  /*16b90*/  IADD3 R5, R247, 0x80, RZ ;  /* 0x00000080f7057810 */ /* 0x000fc40007ffe0ff */
[----:B--2---:R-:W-:-:S13]  /*16ba0*/  @!P4 LEA R6, P6, R14, R0, 0x2 ;  /* 0x000000000e06c211 */ /* 0x004fda00078c10ff */
[----:B---3--:R-:W-:-:S04]  /*16bb0*/  P2R R2, PR, RZ, 0x40 ;  /* 0x00000040ff027803 */ /* 0x008fc80000000000 */
[----:B------:R-:W-:Y:S02]  /*16bc0*/  ISETP.NE.AND P0, PT, R2, RZ, PT ;  /* 0x000000ff0200720c */ /* 0x000fe40003f05270 */
[----:B------:R-:W-:Y:S02]  /*16bd0*/  @!P3 LEA R2, P6, R10, R0, 0x2 ;  /* 0x000000000a02b211 */ /* 0x000fe400078c10ff */
[-C--:B------:R-:W-:Y:S02]  /*16be0*/  @!P4 LEA.HI.X R7, R14, R4.reuse, R15, 0x2, P0 ;  /* 0x000000040e07c211 */ /* 0x080fe400000f140f */
[----:B------:R-:W-:Y:S02]  /*16bf0*/  @!P3 LEA.HI.X R3, R10, R4, R13, 0x2, P6 ;  /* 0x000000040a03b211 */ /* 0x000fe400030f140d */
[----:B------:R-:W-:Y:S01]  /*16c00*/  IADD3 R13, R247, 0x70, RZ ;  /* 0x00000070f70d7810 */ /* 0x000fe20007ffe0ff */
[----:B------:R2:W-:Y:S01]  /*16c10*/  @!P4 ST.E.64 [R6.64], R54 ;  /* 0x000000360600c985 */ /* 0x0005e2000c101b0a */
[----:B------:R-:W-:-:S02]  /*16c20*/  ISETP.GE.AND P0, PT, R5, c[0x0][0x3c8], PT ;  /* 0x0000f20005007a0c */ /* 0x000fc40003f06270 */
[----:B------:R-:W-:Y:S01]  /*16c30*/  SHF.R.S32.HI R13, RZ, 0x1f, R13 ;  /* 0x0000001fff0d7819 */ /* 0x000fe2000001140d */
[----:B------:R3:W-:Y:S01]  /*16c40*/  @!P3 ST.E.64 [R2.64], R42 ;  /* 0x0000002a0200b985 */ /* 0x0007e2000c101b0a */
[----:B-1----:R-:W-:Y:S02]  /*16c50*/  @!P2 LEA R8, P3, R11, R0, 0x2 ;  /* 0x000000000b08a211 */ /* 0x002fe400078610ff */
[----:B------:R-:W-:Y:S02]  /*16c60*/  IADD3 R14, R247, 0x88, RZ ;  /* 0x00000088f70e7810 */ /* 0x000fe40007ffe0ff */
[----:B------:R-:W-:Y:S02]  /*16c70*/  @!P2 LEA.HI.X R9, R11, R4, R13, 0x2, P3 ;  /* 0x000000040b09a211 */ /* 0x000fe400018f140d */
[C---:B------:R-:W-:Y:S02]  /*16c80*/  IADD3 R13, R247.reuse, 0x78, RZ ;  /* 0x00000078f70d7810 */ /* 0x040fe40007ffe0ff */
[----:B------:R-:W-:Y:S01]  /*16c90*/  IADD3 R11, R247, 0x80, RZ ;  /* 0x00000080f70b7810 */ /* 0x000fe20007ffe0ff */
[----:B------:R-:W-:Y:S01]  /*16ca0*/  @!P2 ST.E.64 [R8.64], R132 ;  /* 0x000000840800a985 */ /* 0x000fe2000c101b0a */
[----:B------:R-:W-:-:S02]  /*16cb0*/  ISETP.GE.AND P5, PT, R14, c[0x0][0x3c8], PT ;  /* 0x0000f2000e007a0c */ /* 0x000fc40003fa6270 */
[C---:B------:R-:W-:Y:S02]  /*16cc0*/  IADD3 R10, R247.reuse, 0x90, RZ ;  /* 0x00000090f70a7810 */ /* 0x040fe40007ffe0ff */
[----:B------:R-:W-:Y:S02]  /*16cd0*/  SHF.R.S32.HI R13, RZ, 0x1f, R13 ;  /* 0x0000001fff0d7819 */ /* 0x000fe4000001140d */
[----:B------:R-:W-:Y:S02]  /*16ce0*/  SHF.R.S32.HI R11, RZ, 0x1f, R11 ;  /* 0x0000001fff0b7819 */ /* 0x000fe4000001140b */
[----:B------:R-:W-:-:S04]  /*16cf0*/  IADD3 R15, R247, 0xa0, RZ ;  /* 0x000000a0f70f7810 */ /* 0x000fc80007ffe0ff */
[----:B------:R-:W-:Y:S02]  /*16d00*/  ISETP.GE.AND P2, PT, R15, c[0x0][0x3c8], PT ;  /* 0x0000f2000f007a0c */ /* 0x000fe40003f46270 */
[-C--:B--2---:R-:W-:Y:S02]  /*16d10*/  @!P1 LEA R6, P4, R12, R0.reuse, 0x2 ;  /* 0x000000000c069211 */ /* 0x084fe400078810ff */
[----:B---3--:R-:W-:-:S11]  /*16d20*/  @!P0 LEA R2, P6, R5, R0, 0x2 ;  /* 0x0000000005028211 */ /* 0x008fd600078c10ff */
[----:B------:R-:W-:Y:S02]  /*16d30*/  P2R R3, PR, RZ, 0x10 ;  /* 0x00000010ff037803 */ /* 0x000fe40000000000 */
[----:B------:R-:W-:Y:S02]  /*16d40*/  ISETP.GE.AND P4, PT, R10, c[0x0][0x3c8], PT ;  /* 0x0000f2000a007a0c */ /* 0x000fe40003f86270 */
[----:B------:R-:W-:Y:S02]  /*16d50*/  ISETP.NE.AND P3, PT, R3, RZ, PT ;  /* 0x000000ff0300720c */ /* 0x000fe40003f65270 */
[-C--:B------:R-:W-:Y:S02]  /*16d60*/  @!P0 LEA.HI.X R3, R5, R4.reuse, R11, 0x2, P6 ;  /* 0x0000000405038211 */ /* 0x080fe400030f140b */
[----:B------:R-:W-:Y:S02]  /*16d70*/  @!P1 LEA.HI.X R7, R12, R4, R13, 0x2, P3 ;  /* 0x000000040c079211 */ /* 0x000fe400018f140d */
[----:B------:R-:W-:-:S02]  /*16d80*/  IADD3 R12, R247, 0x98, RZ ;  /* 0x00000098f70c7810 */ /* 0x000fc40007ffe0ff */
[C---:B------:R-:W-:Y:S01]  /*16d90*/  IADD3 R11, R247.reuse, 0x90, RZ ;  /* 0x00000090f70b7810 */ /* 0x040fe20007ffe0ff */
[----:B------:R1:W-:Y:S01]  /*16da0*/  @!P1 ST.E.64 [R6.64], R62 ;  /* 0x0000003e06009985 */ /* 0x0003e2000c101b0a */
[----:B------:R-:W-:Y:S02]  /*16db0*/  ISETP.GE.AND P3, PT, R12, c[0x0][0x3c8], PT ;  /* 0x0000f2000c007a0c */ /* 0x000fe40003f66270 */
[----:B------:R-:W-:Y:S01]  /*16dc0*/  SHF.R.S32.HI R11, RZ, 0x1f, R11 ;  /* 0x0000001fff0b7819 */ /* 0x000fe2000001140b */
[----:B------:R2:W-:Y:S01]  /*16dd0*/  @!P0 ST.E.64 [R2.64], R46 ;  /* 0x0000002e02008985 */ /* 0x0005e2000c101b0a */
[C---:B------:R-:W-:Y:S02]  /*16de0*/  IADD3 R13, R247.reuse, 0xa8, RZ ;  /* 0x000000a8f70d7810 */ /* 0x040fe40007ffe0ff */
[----:B------:R-:W-:Y:S02]  /*16df0*/  IADD3 R5, R247, 0xb0, RZ ;  /* 0x000000b0f7057810 */ /* 0x000fe40007ffe0ff */
[----:B------:R-:W-:-:S02]  /*16e00*/  ISETP.GE.AND P1, PT, R13, c[0x0][0x3c8], PT ;  /* 0x0000f2000d007a0c */ /* 0x000fc40003f26270 */
[----:B-1----:R-:W-:-:S04]  /*16e10*/  @!P5 LEA R6, P0, R14, R0, 0x2 ;  /* 0x000000000e06d211 */ /* 0x002fc800078010ff */
[----:B------:R-:W-:Y:S02]  /*16e20*/  @!P5 LEA.HI.X R7, R14, R4, R16, 0x2, P0 ;  /* 0x000000040e07d211 */ /* 0x000fe400000f1410 */
[C---:B--2---:R-:W-:Y:S02]  /*16e30*/  @!P4 LEA R2, P6, R10.reuse, R0, 0x2 ;  /* 0x000000000a02c211 */ /* 0x044fe400078c10ff */
[----:B------:R-:W-:Y:S01]  /*16e40*/  IADD3 R14, R247, 0x98, RZ ;  /* 0x00000098f70e7810 */ /* 0x000fe20007ffe0ff */
[----:B------:R-:W-:Y:S01]  /*16e50*/  @!P5 ST.E.64 [R6.64], R66 ;  /* 0x000000420600d985 */ /* 0x000fe2000c101b0a */
[----:B------:R-:W-:Y:S02]  /*16e60*/  @!P4 LEA.HI.X R3, R10, R4, R11, 0x2, P6 ;  /* 0x000000040a03c211 */ /* 0x000fe400030f140b */
[----:B------:R-:W-:Y:S02]  /*16e70*/  @!P3 LEA R10, P5, R12, R0, 0x2 ;  /* 0x000000000c0ab211 */ /* 0x000fe400078a10ff */
[----:B------:R-:W-:Y:S01]  /*16e80*/  ISETP.GE.AND P0, PT, R5, c[0x0][0x3c8], PT ;  /* 0x0000f20005007a0c */ /* 0x000fe20003f06270 */
[----:B------:R1:W-:Y:S01]  /*16e90*/  @!P4 ST.E.64 [R2.64], R70 ;  /* 0x000000460200c985 */ /* 0x0003e2000c101b0a */
[----:B------:R-:W-:-:S02]  /*16ea0*/  SHF.R.S32.HI R14, RZ, 0x1f, R14 ;  /* 0x0000001fff0e7819 */ /* 0x000fc4000001140e */
[----:B------:R-:W-:Y:S02]  /*16eb0*/  IADD3 R16, R247, 0xa0, RZ ;  /* 0x000000a0f7107810 */ /* 0x000fe40007ffe0ff */
[----:B------:R-:W-:Y:S02]  /*16ec0*/  @!P2 LEA R8, P6, R15, R0, 0x2 ;  /* 0x000000000f08a211 */ /* 0x000fe400078c10ff */
[----:B------:R-:W-:-:S04]  /*16ed0*/  SHF.R.S32.HI R16, RZ, 0x1f, R16 ;  /* 0x0000001fff107819 */ /* 0x000fc80000011410 */
[----:B------:R-:W-:Y:S02]  /*16ee0*/  @!P2 LEA.HI.X R9, R15, R4, R16, 0x2, P6 ;  /* 0x000000040f09a211 */ /* 0x000fe400030f1410 */
[----:B-1----:R-:W-:Y:S02]  /*16ef0*/  P2R R2, PR, RZ, 0x20 ;  /* 0x00000020ff027803 */ /* 0x002fe40000000000 */
[----:B------:R-:W-:Y:S02]  /*16f00*/  @!P1 LEA R6, P5, R13, R0, 0x2 ;  /* 0x000000000d069211 */ /* 0x000fe400078a10ff */
[----:B------:R-:W-:-:S04]  /*16f10*/  ISETP.NE.AND P4, PT, R2, RZ, PT ;  /* 0x000000ff0200720c */ /* 0x000fc80003f85270 */
[----:B------:R-:W-:Y:S02]  /*16f20*/  @!P3 LEA.HI.X R11, R12, R4, R14, 0x2, P4 ;  /* 0x000000040c0bb211 */ /* 0x000fe400020f140e */
[C---:B------:R-:W-:Y:S02]  /*16f30*/  IADD3 R14, R247.reuse, 0xa8, RZ ;  /* 0x000000a8f70e7810 */ /* 0x040fe40007ffe0ff */
[----:B------:R-:W-:Y:S01]  /*16f40*/  IADD3 R12, R247, 0xb0, RZ ;  /* 0x000000b0f70c7810 */ /* 0x000fe20007ffe0ff */
[----:B------:R1:W-:Y:S01]  /*16f50*/  @!P3 ST.E.64 [R10.64], R82 ;  /* 0x000000520a00b985 */ /* 0x0003e2000c101b0a */
[----:B------:R-:W-:Y:S02]  /*16f60*/  SHF.R.S32.HI R14, RZ, 0x1f, R14 ;  /* 0x0000001fff0e7819 */ /* 0x000fe4000001140e */
[----:B------:R-:W-:Y:S01]  /*16f70*/  SHF.R.S32.HI R12, RZ, 0x1f, R12 ;  /* 0x0000001fff0c7819 */ /* 0x000fe2000001140c */
[----:B------:R1:W-:Y:S01]  /*16f80*/  @!P2 ST.E.64 [R8.64], R78 ;  /* 0x0000004e0800a985 */ /* 0x0003e2000c101b0a */
[----:B------:R-:W-:-:S02]  /*16f90*/  @!P0 LEA R2, P4, R5, R0, 0x2 ;  /* 0x0000000005028211 */ /* 0x000fc400078810ff */
[-C--:B------:R-:W-:Y:S02]  /*16fa0*/  @!P1 LEA.HI.X R7, R13, R4.reuse, R14, 0x2, P5 ;  /* 0x000000040d079211 */ /* 0x080fe400028f140e */
[----:B------:R-:W-:-:S03]  /*16fb0*/  @!P0 LEA.HI.X R3, R5, R4, R12, 0x2, P4 ;  /* 0x0000000405038211 */ /* 0x000fc600020f140c */
[----:B------:R1:W-:Y:S04]  /*16fc0*/  @!P1 ST.E.64 [R6.64], R74 ;  /* 0x0000004a06009985 */ /* 0x0003e8000c101b0a */
[----:B------:R1:W-:Y:S01]  /*16fd0*/  @!P0 ST.E.64 [R2.64], R58 ;  /* 0x0000003a02008985 */ /* 0x0003e2000c101b0a */
[----:B------:R-:W-:-:S13]  /*16fe0*/  ISETP.GE.AND P0, PT, R252, c[0x0][0x3c8], PT ;  /* 0x0000f200fc007a0c */ /* 0x000fda0003f06270 */
[----:B------:R-:W-:Y:S05]  /*16ff0*/  @P0 BRA `(.L_x_296) ;  /* 0x00000c3000000947 */ /* 0x000fea0003800000 */
[----:B------:R-:W-:Y:S02]  /*17000*/  SHF.R.S32.HI R5, RZ, 0x1f, R252 ;  /* 0x0000001fff057819 */ /* 0x000fe400000114fc */
[----:B-1----:R-:W-:-:S04]  /*17010*/  LEA R2, P0, R252, R0, 0x2 ;  /* 0x00000000fc027211 */ /* 0x002fc800078010ff */
[----:B------:R-:W-:-:S05]  /*17020*/  LEA.HI.X R3, R252, R4, R5, 0x2, P0 ;  /* 0x00000004fc037211 */ /* 0x000fca00000f1405 */
[----:B------:R1:W-:Y:S01]  /*17030*/  ST.E.64 [R2.64], R50 ;  /* 0x0000003202007985 */ /* 0x0003e2000c101b0a */
[----:B------:R-:W-:Y:S05]  /*17040*/  BRA `(.L_x_296) ;  /* 0x00000be000007947 */ /* 0x000fea0003800000 */
.L_x_281:
        /* <DEDUP_REMOVED lines=16> */
[----:B--2---:R2:W3:Y:S04]  /*17150*/  LDG.E R4, [R2.64] ;  /* 0x0000000a02047981 */ /* 0x0044e8000c1e1900 */
[----:B--2---:R-:W3:Y:S02]  /*17160*/  LDG.E R2, [R2.64+0x4] ;  /* 0x0000040a02027981 */ /* 0x004ee4000c1e1900 */
[----:B---3-5:R-:W-:Y:S02]  /*17170*/  IADD3 R19, -R4, R2, RZ ;  /* 0x0000000204137210 */ /* 0x028fe40007ffe1ff */
.L_x_302:
        /* <DEDUP_REMOVED lines=31> */
[-C--:B-----5:R-:W-:Y:S01]  /*17370*/  IMAD R10, R17, R5.reuse, RZ ;  /* 0x00000005110a7224 */ /* 0x0a0fe200078e02ff */
[----:B------:R-:W-:Y:S02]  /*17380*/  @P0 SHF.R.U32.HI R2, RZ, c[0x0][0x4f0], R20 ;  /* 0x00013c00ff020a19 */ /* 0x000fe40000011614 */
[----:B------:R-:W-:Y:S01]  /*17390*/  IADD3 R20, P1, P0, R6, R8, R0 ;  /* 0x0000000806147210 */ /* 0x000fe2000783e000 */
[----:B------:R-:W-:Y:S01]  /*173a0*/  IMAD.WIDE.U32 R8, R16, R5, RZ ;  /* 0x0000000510087225 */ /* 0x000fe200078e00ff */
[--C-:B------:R-:W-:Y:S02]  /*173b0*/  SHF.R.S32.HI R5, RZ, 0x1f, R2.reuse ;  /* 0x0000001fff057819 */ /* 0x100fe40000011402 */
[----:B------:R-:W-:Y:S01]  /*173c0*/  IADD3.X R11, R7, R11, R15, P1, P0 ;  /* 0x0000000b070b7210 */ /* 0x000fe20000fe040f */
[----:B------:R-:W-:Y:S01]  /*173d0*/  IMAD.MOV R6, RZ, RZ, -R2 ;  /* 0x000000ffff067224 */ /* 0x000fe200078e0a02 */
[----:B------:R-:W-:Y:S01]  /*173e0*/  IADD3 R9, R9, R10, RZ ;  /* 0x0000000a09097210 */ /* 0x000fe20007ffe0ff */
[----:B------:R-:W-:Y:S01]  /*173f0*/  IMAD.MOV.U32 R10, RZ, RZ, c[0x0][0x4a8] ;  /* 0x00012a00ff0a7624 */ /* 0x000fe200078e00ff */
[----:B------:R-:W-:Y:S01]  /*17400*/  IADD3 R8, P1, P0, R2, R20, R8 ;  /* 0x0000001402087210 */ /* 0x000fe2000783e008 */
[----:B------:R-:W-:-:S03]  /*17410*/  IMAD R6, R6, c[0x0][0x4e8], R14 ;  /* 0x00013a0006067a24 */ /* 0x000fc600078e020e */
[----:B------:R-:W-:Y:S01]  /*17420*/  IADD3.X R9, R5, R11, R9, P1, P0 ;  /* 0x0000000b05097210 */ /* 0x000fe20000fe0409 */
[----:B-1----:R-:W-:Y:S01]  /*17430*/  IMAD R2, R13, R6, RZ ;  /* 0x000000060d027224 */ /* 0x002fe200078e02ff */
[----:B------:R-:W-:Y:S02]  /*17440*/  SHF.R.S32.HI R7, RZ, 0x1f, R6 ;  /* 0x0000001fff077819 */ /* 0x000fe40000011406 */
[----:B------:R-:W-:-:S03]  /*17450*/  MOV R5, c[0x0][0x4ac] ;  /* 0x00012b0000057a02 */ /* 0x000fc60000000f00 */
[C---:B------:R-:W-:Y:S01]  /*17460*/  IMAD R2, R12.reuse, R7, R2 ;  /* 0x000000070c027224 */ /* 0x040fe200078e0202 */
[----:B------:R-:W-:Y:S01]  /*17470*/  SEL R5, R5, c[0x0][0x454], P2 ;  /* 0x0001150005057a07 */ /* 0x000fe20001000000 */
[----:B------:R-:W-:Y:S01]  /*17480*/  IMAD.WIDE.U32 R6, R12, R6, R8 ;  /* 0x000000060c067225 */ /* 0x000fe200078e0008 */
[----:B------:R-:W-:-:S03]  /*17490*/  SEL R8, R10, c[0x0][0x450], P2 ;  /* 0x000114000a087a07 */ /* 0x000fc60001000000 */
[----:B------:R-:W-:Y:S01]  /*174a0*/  IMAD.IADD R2, R7, 0x1, R2 ;  /* 0x0000000107027824 */ /* 0x000fe200078e0202 */
[----:B------:R-:W-:-:S04]  /*174b0*/  LEA R8, P0, R6, R8, 0x2 ;  /* 0x0000000806087211 */ /* 0x000fc800078010ff */
[----:B------:R-:W-:Y:S02]  /*174c0*/  LEA.HI.X R9, R6, R5, R2, 0x2, P0 ;  /* 0x0000000506097211 */ /* 0x000fe400000f1402 */
[----:B------:R-:W-:-:S05]  /*174d0*/  MOV R2, 0xff800000 ;  /* 0xff80000000027802 */ /* 0x000fca0000000f00 */
[----:B------:R1:W-:Y:S02]  /*174e0*/  STG.E [R8.64], R2 ;  /* 0x0000000208007986 */ /* 0x0003e4000c10190a */
.L_x_304:
[----:B------:R-:W-:Y:S05]  /*174f0*/  BSYNC B0 ;  /* 0x0000000000007941 */ /* 0x000fea0003800000 */
.L_x_303:
[----:B------:R-:W-:-:S13]  /*17500*/  ISETP.GT.AND P0, PT, R18, 0x1, PT ;  /* 0x000000011200780c */ /* 0x000fda0003f04270 */
[----:B------:R-:W-:Y:S05]  /*17510*/  @P0 BRA `(.L_x_296) ;  /* 0x0000071000000947 */ /* 0x000fea0003800000 */
[----:B------:R-:W-:Y:S01]  /*17520*/  MOV R5, c[0x0][0x4e8] ;  /* 0x00013a0000057a02 */ /* 0x000fe20000000f00 */
[----:B-1----:R-:W-:Y:S01]  /*17530*/  IMAD R2, R15, c[0x0][0x3a0], RZ ;  /* 0x0000e8000f027a24 */ /* 0x002fe200078e02ff */
[----:B------:R-:W-:Y:S01]  /*17540*/  LEA R11, R237, R246, 0x7 ;  /* 0x000000f6ed0b7211 */ /* 0x000fe200078e38ff */
[----:B------:R-:W-:Y:S01]  /*17550*/  IMAD.WIDE.U32 R6, R0, c[0x0][0x3a0], RZ ;  /* 0x0000e80000067a25 */ /* 0x000fe200078e00ff */
[----:B------:R-:W-:-:S03]  /*17560*/  ISETP.NE.AND P0, PT, R5, 0x1, PT ;  /* 0x000000010500780c */ /* 0x000fc60003f05270 */
[----:B------:R-:W-:Y:S01]  /*17570*/  IMAD R0, R0, c[0x0][0x3a4], R2 ;  /* 0x0000e90000007a24 */ /* 0x000fe200078e0202 */
[----:B------:R-:W-:Y:S01]  /*17580*/  LEA R2, R237, R213, 0x7 ;  /* 0x000000d5ed027211 */ /* 0x000fe200078e38ff */
[----:B------:R-:W-:-:S03]  /*17590*/  IMAD R8, R21, c[0x0][0x3f0], RZ ;  /* 0x0000fc0015087a24 */ /* 0x000fc600078e02ff */
[----:B------:R-:W-:Y:S01]  /*175a0*/  IADD3 R7, R7, R0, RZ ;  /* 0x0000000007077210 */ /* 0x000fe20007ffe0ff */
[----:B------:R-:W-:Y:S01]  /*175b0*/  IMAD R9, R3, c[0x0][0x3f4], R8 ;  /* 0x0000fd0003097a24 */ /* 0x000fe200078e0208 */
[----:B------:R-:W-:-:S03]  /*175c0*/  MOV R0, R2 ;  /* 0x0000000200007202 */ /* 0x000fc60000000f00 */
[----:B------:R-:W-:-:S04]  /*175d0*/  @P0 IMAD.HI.U32 R5, R2, c[0x0][0x4ec], RZ ;  /* 0x00013b0002050a27 */ /* 0x000fc800078e00ff */
[----:B------:R-:W-:Y:S01]  /*175e0*/  IMAD.WIDE.U32 R6, R4, c[0x0][0x3e8], R6 ;  /* 0x0000fa0004067a25 */ /* 0x000fe200078e0006 */
[----:B------:R-:W-:-:S03]  /*175f0*/  @P0 SHF.R.U32.HI R0, RZ, c[0x0][0x4f0], R5 ;  /* 0x00013c00ff000a19 */ /* 0x000fc60000011605 */
[----:B------:R-:W-:Y:S01]  /*17600*/  IMAD R5, R4, c[0x0][0x3ec], R7 ;  /* 0x0000fb0004057a24 */ /* 0x000fe200078e0207 */
[----:B------:R-:W-:Y:S02]  /*17610*/  MOV R4, R6 ;  /* 0x0000000600047202 */ /* 0x000fe40000000f00 */
[----:B------:R-:W-:-:S03]  /*17620*/  SHF.R.S32.HI R8, RZ, 0x1f, R0 ;  /* 0x0000001fff087819 */ /* 0x000fc60000011400 */
[----:B------:R-:W-:Y:S01]  /*17630*/  IMAD.WIDE.U32 R6, R3, c[0x0][0x3f0], R4 ;  /* 0x0000fc0003067a25 */ /* 0x000fe200078e0004 */
[----:B------:R-:W-:-:S03]  /*17640*/  IADD3 R4, -R0, RZ, RZ ;  /* 0x000000ff00047210 */ /* 0x000fc60007ffe1ff */
[----:B------:R-:W-:Y:S01]  /*17650*/  IMAD R5, R8, c[0x0][0x3e0], RZ ;  /* 0x0000f80008057a24 */ /* 0x000fe200078e02ff */
[----:B------:R-:W-:Y:S01]  /*17660*/  IADD3 R3, R7, R9, RZ ;  /* 0x0000000907037210 */ /* 0x000fe20007ffe0ff */
[----:B------:R-:W-:Y:S01]  /*17670*/  IMAD R4, R4, c[0x0][0x4e8], R2 ;  /* 0x00013a0004047a24 */ /* 0x000fe200078e0202 */
[----:B------:R-:W-:Y:S01]  /*17680*/  MOV R2, R6 ;  /* 0x0000000600027202 */ /* 0x000fe20000000f00 */
[----:B------:R-:W-:-:S04]  /*17690*/  IMAD R5, R0, c[0x0][0x3e4], R5 ;  /* 0x0000f90000057a24 */ /* 0x000fc800078e0205 */
        /* <DEDUP_REMOVED lines=11> */
.L_x_364:
[----:B------:R-:W-:Y:S05]  /*17750*/  BRA.DIV ~URZ, `(.L_x_306) ;  /* 0x000025027f007947 */ /* 0x000fea000b800000 */
[----:B------:R3:W4:Y:S02]  /*17760*/  SHFL.IDX PT, R0, R12, RZ, 0x181f ;  /* 0x00181fff0c007589 */ /* 0x00072400000e0000 */
.L_x_365:
[----:B------:R-:W-:Y:S01]  /*17770*/  IMAD R10, R19, c[0x0][0x4e8], RZ ;  /* 0x00013a00130a7a24 */ /* 0x000fe200078e02ff */
[----:B------:R-:W-:Y:S04]  /*17780*/  BSSY B0, `(.L_x_307) ;  /* 0x000000f000007945 */ /* 0x000fe80003800000 */
        /* <DEDUP_REMOVED lines=14> */
.L_x_308:
[----:B------:R-:W-:Y:S05]  /*17870*/  BSYNC B0 ;  /* 0x0000000000007941 */ /* 0x000fea0003800000 */
.L_x_307:
[----:B------:R-:W-:Y:S05]  /*17880*/  BRA.DIV ~URZ, `(.L_x_309) ;  /* 0x000024327f007947 */ /* 0x000fea000b800000 */
[----:B--2---:R2:W1:Y:S04]  /*17890*/  SHFL.IDX PT, R4, R5, 0x1, 0x181f ;  /* 0x00381f0005047f89 */ /* 0x00446800000e0000 */
[----:B----4-:R2:W4:Y:S02]  /*178a0*/  SHFL.IDX PT, R0, R12, 0x1, 0x181f ;  /* 0x00381f000c007f89 */ /* 0x01052400000e0000 */
.L_x_366:
        /* <DEDUP_REMOVED lines=16> */
.L_x_311:
[----:B------:R-:W-:Y:S05]  /*179b0*/  BSYNC B0 ;  /* 0x0000000000007941 */ /* 0x000fea0003800000 */
.L_x_310:
[----:B------:R-:W-:Y:S05]  /*179c0*/  BRA.DIV ~URZ, `(.L_x_312) ;  /* 0x000023b27f007947 */ /* 0x000fea000b800000 */
[----:B-1----:R1:W2:Y:S02]  /*179d0*/  SHFL.IDX PT, R4, R5, 0x2, 0x181f ;  /* 0x00581f0005047f89 */ /* 0x0022a400000e0000 */
.L_x_367:
[----:B------:R-:W-:Y:S05]  /*179e0*/  BRA.DIV ~URZ, `(.L_x_313) ;  /* 0x000024027f007947 */ /* 0x000fea000b800000 */
[----:B----4-:R4:W1:Y:S02]  /*179f0*/  SHFL.IDX PT, R0, R12, 0x2, 0x181f ;  /* 0x00581f000c007f89 */ /* 0x01086400000e0000 */
.L_x_368:
[----:B------:R-:W-:Y:S01]  /*17a00*/  IADD3 R2, R11, 0x40, RZ ;  /* 0x000000400b027810 */ /* 0x000fe20007ffe0ff */
[----:B------:R-:W-:Y:S03]  /*17a10*/  BSSY B0, `(.L_x_314) ;  /* 0x000000f000007945 */ /* 0x000fe60003800000 */
[----:B------:R-:W-:-:S13]  /*17a20*/  ISETP.GE.AND P0, PT, R2, R10, PT ;  /* 0x0000000a0200720c */ /* 0x000fda0003f06270 */
[----:B------:R-:W-:Y:S05]  /*17a30*/  @P0 BRA `(.L_x_315) ;  /* 0x000000c000000947 */ /* 0x000fea0003800000 */
[----:B------:R-:W-:Y:S02]  /*17a40*/  ISETP.GE.AND P2, PT, R210, c[0x0][0x3c8], PT ;  /* 0x0000f200d2007a0c */ /* 0x000fe40003f46270 */
[----:B------:R-:W-:Y:S02]  /*17a50*/  ISETP.GE.AND P1, PT, R207, c[0x0][0x3c8], PT ;  /* 0x0000f200cf007a0c */ /* 0x000fe40003f26270 */
[----:B------:R-:W-:-:S09]  /*17a60*/  ISETP.GE.AND P0, PT, R208, c[0x0][0x3c8], PT ;  /* 0x0000f200d0007a0c */ /* 0x000fd20003f06270 */
        /* <DEDUP_REMOVED lines=9> */
.L_x_315:
[----:B------:R-:W-:Y:S05]  /*17b00*/  BSYNC B0 ;  /* 0x0000000000007941 */ /* 0x000fea0003800000 */
.L_x_314:
[----:B------:R-:W-:Y:S05]  /*17b10*/  BRA.DIV ~URZ, `(.L_x_316) ;  /* 0x000023327f007947 */ /* 0x000fea000b800000 */
[----:B--2---:R2:W3:Y:S04]  /*17b20*/  SHFL.IDX PT, R4, R5, 0x3, 0x181f ;  /* 0x00781f0005047f89 */ /* 0x0044e800000e0000 */
[----:B-1----:R2:W1:Y:S02]  /*17b30*/  SHFL.IDX PT, R0, R12, 0x3, 0x181f ;  /* 0x00781f000c007f89 */ /* 0x00246400000e0000 */
.L_x_369:
[----:B------:R-:W-:-:S04]  /*17b40*/  IADD3 R11, R11, 0x60, RZ ;  /* 0x000000600b0b7810 */ /* 0x000fc80007ffe0ff */
        /* <DEDUP_REMOVED lines=8> */
[-C--:B---3--:R-:W-:Y:S02]  /*17bd0*/  @!P2 LEA.HI.X R9, R210, R4.reuse, R211, 0x1, P5 ;  /* 0x00000004d209a211 */ /* 0x088fe400028f0cd3 */
[-C--:B------:R-:W-:Y:S02]  /*17be0*/  @!P1 LEA.HI.X R7, R207, R4.reuse, R224, 0x1, P4 ;  /* 0x00000004cf079211 */ /* 0x080fe400020f0ce0 */
[----:B------:R-:W-:Y:S01]  /*17bf0*/  @!P0 LEA.HI.X R3, R208, R4, R223, 0x1, P3 ;  /* 0x00000004d0038211 */ /* 0x000fe200018f0cdf */
[----:B------:R1:W-:Y:S04]  /*17c00*/  @!P2 ST.E.128 [R8.64], RZ ;  /* 0x000000ff0800a985 */ /* 0x0003e8000c101d0a */
[----:B------:R1:W-:Y:S04]  /*17c10*/  @!P1 ST.E.128 [R6.64], RZ ;  /* 0x000000ff06009985 */ /* 0x0003e8000c101d0a */
[----:B------:R1:W-:Y:S02]  /*17c20*/  @!P0 ST.E.128 [R2.64], RZ ;  /* 0x000000ff02008985 */ /* 0x0003e4000c101d0a */
.L_x_296:
[----:B------:R-:W-:Y:S05]  /*17c30*/  BSYNC B1 ;  /* 0x0000000000017941 */ /* 0x000fea0003800000 */
.L_x_280:
[----:B------:R-:W-:-:S13]  /*17c40*/  ISETP.NE.AND P0, PT, RZ, UR9, PT ;  /* 0x00000009ff007c0c */ /* 0x000fda000bf05270 */
[----:B------:R-:W-:Y:S01]  /*17c50*/  @P0 WARPSYNC 0xffffffff ;  /* 0xffffffff00000948 */ /* 0x000fe20003800000 */
[----:B------:R-:W-:Y:S06]  /*17c60*/  @P0 BAR.SYNC.DEFER_BLOCKING 0x5, 0x100 ;  /* 0x0144000000000b1d */ /* 0x000fec0000010000 */
[----:B------:R-:W4:Y:S04]  /*17c70*/  @P0 LDS.128 R236, [0x18100] ;  /* 0x01810000ffec0984 */ /* 0x000f280000000c00 */
[----:B------:R-:W-:Y:S06]  /*17c80*/  @P0 BAR.ARV 0x4, 0x100 ;  /* 0x0104000000000b1d */ /* 0x000fec0000002000 */
[----:B------:R-:W-:Y:S05]  /*17c90*/  @P0 BRA `(.L_x_317) ;  /* 0x00000ae000000947 */ /* 0x000fea0003800000 */
[----:B-12---:R-:W1:Y:S01]  /*17ca0*/  S2R R0, SR_TID.X ;  /* 0x0000000000007919 */ /* 0x006e620000002100 */
[----:B------:R-:W-:Y:S01]  /*17cb0*/  IMAD.MOV.U32 R8, RZ, RZ, RZ ;  /* 0x000000ffff087224 */ /* 0x000fe200078e00ff */
[----:B-1----:R-:W-:-:S04]  /*17cc0*/  LOP3.LUT R14, R0, 0x1f, RZ, 0xc0, !PT ;  /* 0x0000001f000e7812 */ /* 0x002fc800078ec0ff */
[----:B------:R-:W-:Y:S01]  /*17cd0*/  ISETP.NE.AND P6, PT, R14, 0x1f, PT ;  /* 0x0000001f0e00780c */ /* 0x000fe20003fc5270 */
[----:B------:R-:W-:Y:S10]  /*17ce0*/  BRA.DIV ~URZ, `(.L_x_318) ;  /* 0x000022227f007947 */ /* 0x000ff4000b800000 */
[----:B------:R1:W2:Y:S02]  /*17cf0*/  SHFL.IDX PT, R9, R29, RZ, 0x1f ;  /* 0x00001fff1d097589 */ /* 0x0002a400000e0000 */
.L_x_370:
[----:B------:R-:W-:Y:S05]  /*17d00*/  BRA.DIV ~URZ, `(.L_x_319) ;  /* 0x000022727f007947 */ /* 0x000fea000b800000 */
[----:B---3--:R3:W1:Y:S02]  /*17d10*/  SHFL.IDX PT, R6, R29, 0x1, 0x1f ;  /* 0x00201f001d067f89 */ /* 0x00866400000e0000 */
.L_x_371:
[----:B----4-:R-:W-:Y:S02]  /*17d20*/  IMAD.IADD R0, R239, 0x1, R14 ;  /* 0x00000001ef007824 */ /* 0x010fe400078e020e */
[----:B------:R-:W-:-:S03]  /*17d30*/  IMAD.MOV.U32 R7, RZ, RZ, RZ ;  /* 0x000000ffff077224 */ /* 0x000fc600078e00ff */
[----:B------:R-:W-:-:S13]  /*17d40*/  ISETP.GE.OR P0, PT, R0, c[0x0][0x53c], !P6 ;  /* 0x00014f0000007a0c */ /* 0x000fda0007706670 */
[----:B------:R-:W-:Y:S01]  /*17d50*/  @!P0 MOV R2, 0x4 ;  /* 0x0000000400028802 */ /* 0x000fe20000000f00 */
[----:B------:R-:W-:-:S04]  /*17d60*/  @!P0 IMAD.MOV.U32 R4, RZ, RZ, 0x4 ;  /* 0x00000004ff048424 */ /* 0x000fc800078e00ff */
[----:B------:R-:W-:-:S04]  /*17d70*/  @!P0 IMAD.WIDE R4, R0, R4, c[0x0][0x580] ;  /* 0x0001600000048625 */ /* 0x000fc800078e0204 */
[----:B------:R-:W-:Y:S01]  /*17d80*/  @!P0 IMAD.WIDE R2, R0, R2, c[0x0][0x578] ;  /* 0x00015e0000028625 */ /* 0x000fe200078e0202 */
[----:B------:R-:W4:Y:S04]  /*17d90*/  @!P0 LDG.E R7, [R4.64] ;  /* 0x0000000a04078981 */ /* 0x000f28000c1e1900 */
[----:B------:R-:W4:Y:S01]  /*17da0*/  @!P0 LDG.E R8, [R2.64] ;  /* 0x0000000a02088981 */ /* 0x000f22000c1e1900 */
[C---:B------:R-:W-:Y:S02]  /*17db0*/  ISETP.GE.U32.AND P4, PT, R14.reuse, 0x10, PT ;  /* 0x000000100e00780c */ /* 0x040fe40003f86070 */
[C---:B------:R-:W-:Y:S02]  /*17dc0*/  ISETP.GE.U32.AND P3, PT, R14.reuse, 0x8, PT ;  /* 0x000000080e00780c */ /* 0x040fe40003f66070 */
[----:B------:R-:W-:-:S02]  /*17dd0*/  ISETP.GE.U32.AND P2, PT, R14, 0x4, PT ;  /* 0x000000040e00780c */ /* 0x000fc40003f46070 */
[C---:B------:R-:W-:Y:S02]  /*17de0*/  ISETP.GE.U32.AND P1, PT, R14.reuse, 0x2, PT ;  /* 0x000000020e00780c */ /* 0x040fe40003f26070 */
[----:B------:R-:W-:Y:S02]  /*17df0*/  ISETP.NE.AND P5, PT, R14, RZ, PT ;  /* 0x000000ff0e00720c */ /* 0x000fe40003fa5270 */
[----:B------:R-:W-:Y:S01]  /*17e00*/  MOV R13, RZ ;  /* 0x000000ff000d7202 */ /* 0x000fe20000000f00 */
[----:B----4-:R-:W-:Y:S01]  /*17e10*/  IMAD R0, R8, R7, RZ ;  /* 0x0000000708007224 */ /* 0x010fe200078e02ff */
[----:B------:R-:W-:Y:S07]  /*17e20*/  BRA.DIV ~URZ, `(.L_x_320) ;  /* 0x000021c27f007947 */ /* 0x000fee000b800000 */
[----:B------:R4:W3:Y:S02]  /*17e30*/  SHFL.UP PT, R4, R0, 0x1, RZ ;  /* 0x0420000000047989 */ /* 0x0008e400000e00ff */
.L_x_372:
[----:B---3--:R-:W-:-:S04]  /*17e40*/  SEL R4, R4, RZ, P5 ;  /* 0x000000ff04047207 */ /* 0x008fc80002800000 */
[----:B----4-:R-:W-:Y:S01]  /*17e50*/  IADD3 R0, R0, R4, RZ ;  /* 0x0000000400007210 */ /* 0x010fe20007ffe0ff */
[----:B------:R-:W-:Y:S05]  /*17e60*/  BRA.DIV ~URZ, `(.L_x_321) ;  /* 0x000021c27f007947 */ /* 0x000fea000b800000 */
        /* <DEDUP_REMOVED lines=12> */
[----:B------:R3:W4:Y:S02]  /*17f30*/  SHFL.IDX PT, R0, R4, 0x1f, 0x1f ;  /* 0x03e01f0004007f89 */ /* 0x00072400000e0000 */
.L_x_373:
[----:B----4-:R-:W-:Y:S01]  /*17f40*/  IMAD R0, R0, c[0x0][0x538], RZ ;  /* 0x00014e0000007a24 */ /* 0x010fe200078e02ff */
[----:B------:R-:W-:Y:S04]  /*17f50*/  BSSY B1, `(.L_x_322) ;  /* 0x000007d000017945 */ /* 0x000fe80003800000 */
[----:B-1----:R-:W-:-:S04]  /*17f60*/  IADD3 R6, R0, R6, RZ ;  /* 0x0000000600067210 */ /* 0x002fc80007ffe0ff */
[----:B--2---:R-:W-:-:S13]  /*17f70*/  ISETP.GT.AND P0, PT, R6, R9, PT ;  /* 0x000000090600720c */ /* 0x004fda0003f04270 */
[----:B------:R-:W-:Y:S05]  /*17f80*/  @P0 BRA `(.L_x_323) ;  /* 0x0000025000000947 */ /* 0x000fea0003800000 */
.L_x_327:
        /* <DEDUP_REMOVED lines=8> */
[----:B---3--:R-:W-:Y:S01]  /*18010*/  @!P0 MOV R4, 0x4 ;  /* 0x0000000400048802 */ /* 0x008fe20000000f00 */
[----:B------:R-:W-:-:S04]  /*18020*/  @!P0 IMAD.MOV.U32 R2, RZ, RZ, 0x4 ;  /* 0x00000004ff028424 */ /* 0x000fc800078e00ff */
[----:B------:R-:W-:-:S04]  /*18030*/  @!P0 IMAD.WIDE R4, R0, R4, c[0x0][0x580] ;  /* 0x0001600000048625 */ /* 0x000fc800078e0204 */
[----:B------:R-:W-:Y:S01]  /*18040*/  @!P0 IMAD.WIDE R2, R0, R2, c[0x0][0x578] ;  /* 0x00015e0000028625 */ /* 0x000fe200078e0202 */
[----:B------:R-:W2:Y:S04]  /*18050*/  @!P0 LDG.E R7, [R4.64] ;  /* 0x0000000a04078981 */ /* 0x000ea8000c1e1900 */
[----:B------:R-:W2:Y:S02]  /*18060*/  @!P0 LDG.E R8, [R2.64] ;  /* 0x0000000a02088981 */ /* 0x000ea4000c1e1900 */
[----:B--2---:R-:W-:Y:S01]  /*18070*/  IMAD R0, R8, R7, RZ ;  /* 0x0000000708007224 */ /* 0x004fe200078e02ff */
[----:B------:R-:W-:Y:S05]  /*18080*/  BRA.DIV ~URZ, `(.L_x_325) ;  /* 0x000021427f007947 */ /* 0x000fea000b800000 */
[----:B------:R1:W2:Y:S02]  /*18090*/  SHFL.UP PT, R2, R0, 0x1, RZ ;  /* 0x0420000000027989 */ /* 0x0002a400000e00ff */
.L_x_374:
        /* <DEDUP_REMOVED lines=16> */
.L_x_375:
[----:B--2---:R-:W-:-:S05]  /*181a0*/  IMAD R0, R0, c[0x0][0x538], RZ ;  /* 0x00014e0000007a24 */ /* 0x004fca00078e02ff */
[----:B------:R-:W-:-:S04]  /*181b0*/  IADD3 R6, R0, R6, RZ ;  /* 0x0000000600067210 */ /* 0x000fc80007ffe0ff */
[----:B------:R-:W-:-:S13]  /*181c0*/  ISETP.GT.AND P0, PT, R6, R9, PT ;  /* 0x000000090600720c */ /* 0x000fda0003f04270 */
[----:B-1----:R-:W-:Y:S05]  /*181d0*/  @!P0 BRA `(.L_x_327) ;  /* 0xfffffdb000008947 */ /* 0x002fea000383ffff */
.L_x_323:
[----:B------:R-:W-:-:S05]  /*181e0*/  IADD3 R12, -R0, R6, RZ ;  /* 0x00000006000c7210 */ /* 0x000fca0007ffe1ff */
[----:B------:R-:W-:-:S05]  /*181f0*/  IMAD R0, R4, c[0x0][0x538], R12 ;  /* 0x00014e0004007a24 */ /* 0x000fca00078e020c */
[----:B------:R-:W-:Y:S01]  /*18200*/  ISETP.GT.AND P0, PT, R0, R9, PT ;  /* 0x000000090000720c */ /* 0x000fe20003f04270 */
[----:B------:R-:W-:-:S12]  /*18210*/  BRA.DIV ~URZ, `(.L_x_328) ;  /* 0x000021a27f007947 */ /* 0x000fd8000b800000 */
[----:B------:R-:W-:-:S04]  /*18220*/  VOTE.ANY R10, PT, !P0 ;  /* 0x00000000000a7806 */ /* 0x000fc800040e0100 */
.L_x_376:
[----:B------:R1:W2:Y:S01]  /*18230*/  POPC R6, R10 ;  /* 0x0000000a00067309 */ /* 0x0002a20000000000 */
[----:B------:R-:W-:Y:S05]  /*18240*/  BRA.DIV ~URZ, `(.L_x_329) ;  /* 0x000021c27f007947 */ /* 0x000fea000b800000 */
[----:B--2---:R2:W4:Y:S04]  /*18250*/  SHFL.IDX PT, R7, R7, R6, 0x1f ;  /* 0x00001f0607077589 */ /* 0x00452800000e0000 */
[----:B------:R2:W1:Y:S02]  /*18260*/  SHFL.IDX PT, R5, R8, R6, 0x1f ;  /* 0x00001f0608057589 */ /* 0x00046400000e0000 */
.L_x_377:
[----:B------:R-:W-:Y:S01]  /*18270*/  ISETP.NE.AND P0, PT, R10, RZ, PT ;  /* 0x000000ff0a00720c */ /* 0x000fe20003f05270 */
[----:B------:R-:W-:-:S12]  /*18280*/  BSSY B0, `(.L_x_330) ;  /* 0x0000005000007945 */ /* 0x000fd80003800000 */
[----:B------:R-:W-:Y:S05]  /*18290*/  @!P0 BRA `(.L_x_331) ;  /* 0x0000003000008947 */ /* 0x000fea0003800000 */
[----:B------:R-:W-:Y:S01]  /*182a0*/  IADD3 R28, R6, -0x1, RZ ;  /* 0xffffffff061c7810 */ /* 0x000fe20007ffe0ff */
[----:B------:R-:W-:Y:S05]  /*182b0*/  BRA.DIV ~URZ, `(.L_x_332) ;  /* 0x000022227f007947 */ /* 0x000fea000b800000 */
[----:B------:R2:W3:Y:S02]  /*182c0*/  SHFL.IDX PT, R13, R4, R28, 0x1f ;  /* 0x00001f1c040d7589 */ /* 0x0004e400000e0000 */
.L_x_331:
[----:B------:R-:W-:Y:S05]  /*182d0*/  BSYNC B0 ;  /* 0x0000000000007941 */ /* 0x000fea0003800000 */
.L_x_330:
[----:B----4-:R-:W-:Y:S01]  /*182e0*/  IABS R2, R7 ;  /* 0x0000000700027213 */ /* 0x010fe20000000000 */
[----:B---3--:R-:W-:Y:S01]  /*182f0*/  IMAD R236, R13, c[0x0][0x538], R12 ;  /* 0x00014e000dec7a24 */ /* 0x008fe200078e020c */
[----:B-1----:R-:W-:Y:S01]  /*18300*/  IABS R3, R5 ;  /* 0x0000000500037213 */ /* 0x002fe20000000000 */
[----:B------:R-:W-:Y:S01]  /*18310*/  IMAD.IADD R239, R6, 0x1, R239 ;  /* 0x0000000106ef7824 */ /* 0x000fe200078e02ef */
[----:B------:R-:W1:Y:S01]  /*18320*/  I2F.RP R10, R2 ;  /* 0x00000002000a7306 */ /* 0x000e620000209400 */
[----:B------:R-:W-:-:S05]  /*18330*/  IMAD.IADD R12, R9, 0x1, -R236 ;  /* 0x00000001090c7824 */ /* 0x000fca00078e0aec */
[----:B--2---:R-:W-:Y:S02]  /*18340*/  IABS R8, R12 ;  /* 0x0000000c00087213 */ /* 0x004fe40000000000 */
[----:B------:R-:W-:Y:S08]  /*18350*/  I2F.RP R9, R3 ;  /* 0x0000000300097306 */ /* 0x000ff00000209400 */
[----:B-1----:R-:W1:Y:S02]  /*18360*/  MUFU.RCP R10, R10 ;  /* 0x0000000a000a7308 */ /* 0x002e640000001000 */
[----:B-1----:R-:W-:-:S06]  /*18370*/  IADD3 R10, R10, 0xffffffe, RZ ;  /* 0x0ffffffe0a0a7810 */ /* 0x002fcc0007ffe0ff */
[----:B------:R-:W1:Y:S02]  /*18380*/  F2I.FTZ.U32.TRUNC.NTZ R11, R10 ;  /* 0x0000000a000b7305 */ /* 0x000e64000021f000 */
[----:B-1----:R-:W-:Y:S01]  /*18390*/  IMAD.MOV R0, RZ, RZ, -R11 ;  /* 0x000000ffff007224 */ /* 0x002fe200078e0a0b */
[----:B------:R-:W-:-:S03]  /*183a0*/  MOV R10, RZ ;  /* 0x000000ff000a7202 */ /* 0x000fc60000000f00 */
        /* <DEDUP_REMOVED lines=12> */
[-C--:B------:R-:W-:Y:S01]  /*18470*/  @!P0 IADD3 R4, R4, -R2.reuse, RZ ;  /* 0x8000000204048210 */ /* 0x080fe20007ffe0ff */
[----:B------:R-:W1:Y:S01]  /*18480*/  F2I.FTZ.U32.TRUNC.NTZ R9, R8 ;  /* 0x0000000800097305 */ /* 0x000e62000021f000 */
[----:B------:R-:W-:Y:S02]  /*18490*/  @!P0 IADD3 R0, R0, 0x1, RZ ;  /* 0x0000000100008810 */ /* 0x000fe40007ffe0ff */
[----:B------:R-:W-:Y:S02]  /*184a0*/  ISETP.GE.U32.AND P2, PT, R4, R2, PT ;  /* 0x000000020400720c */ /* 0x000fe40003f46070 */
[----:B------:R-:W-:Y:S02]  /*184b0*/  LOP3.LUT R2, R12, R7, RZ, 0x3c, !PT ;  /* 0x000000070c027212 */ /* 0x000fe400078e3cff */
[----:B------:R-:W-:Y:S02]  /*184c0*/  ISETP.NE.AND P0, PT, R7, RZ, PT ;  /* 0x000000ff0700720c */ /* 0x000fe40003f05270 */
[----:B------:R-:W-:-:S07]  /*184d0*/  ISETP.GE.AND P1, PT, R2, RZ, PT ;  /* 0x000000ff0200720c */ /* 0x000fce0003f26270 */
[----:B------:R-:W-:Y:S01]  /*184e0*/  @P2 IADD3 R0, R0, 0x1, RZ ;  /* 0x0000000100002810 */ /* 0x000fe20007ffe0ff */
[----:B-1----:R-:W-:Y:S02]  /*184f0*/  IMAD.MOV R2, RZ, RZ, -R9 ;  /* 0x000000ffff027224 */ /* 0x002fe400078e0a09 */
[----:B------:R-:W-:Y:S02]  /*18500*/  IMAD.MOV.U32 R8, RZ, RZ, RZ ;  /* 0x000000ffff087224 */ /* 0x000fe400078e00ff */
[----:B------:R-:W-:Y:S01]  /*18510*/  IMAD.MOV.U32 R4, RZ, RZ, R2 ;  /* 0x000000ffff047224 */ /* 0x000fe200078e0002 */
[----:B------:R-:W-:Y:S01]  /*18520*/  IABS R2, R5 ;  /* 0x0000000500027213 */ /* 0x000fe20000000000 */
[----:B------:R-:W-:Y:S01]  /*18530*/  @!P1 IMAD.MOV R0, RZ, RZ, -R0 ;  /* 0x000000ffff009224 */ /* 0x000fe200078e0a00 */
[----:B------:R-:W-:Y:S01]  /*18540*/  @!P0 LOP3.LUT R0, RZ, R7, RZ, 0x33, !PT ;  /* 0x00000007ff008212 */ /* 0x000fe200078e33ff */
[----:B------:R-:W-:Y:S01]  /*18550*/  IMAD R4, R4, R3, RZ ;  /* 0x0000000304047224 */ /* 0x000fe200078e02ff */
[----:B------:R-:W-:-:S02]  /*18560*/  IADD3 R10, RZ, -R2, RZ ;  /* 0x80000002ff0a7210 */ /* 0x000fc40007ffe0ff */
[----:B------:R-:W-:Y:S01]  /*18570*/  IABS R11, R0 ;  /* 0x00000000000b7213 */ /* 0x000fe20000000000 */
[----:B------:R-:W-:Y:S01]  /*18580*/  IMAD.HI.U32 R2, R9, R4, R8 ;  /* 0x0000000409027227 */ /* 0x000fe200078e0008 */
[----:B------:R-:W-:-:S03]  /*18590*/  MOV R8, R10 ;  /* 0x0000000a00087202 */ /* 0x000fc60000000f00 */
[----:B------:R-:W-:Y:S02]  /*185a0*/  IMAD.MOV.U32 R4, RZ, RZ, R11 ;  /* 0x000000ffff047224 */ /* 0x000fe400078e000b */
[----:B------:R-:W-:Y:S02]  /*185b0*/  IMAD R7, R0, R7, RZ ;  /* 0x0000000700077224 */ /* 0x000fe400078e02ff */
[----:B------:R-:W-:-:S03]  /*185c0*/  IMAD.HI.U32 R2, R2, R4, RZ ;  /* 0x0000000402027227 */ /* 0x000fc600078e00ff */
[----:B------:R-:W-:Y:S01]  /*185d0*/  IADD3 R237, R12, -R7, RZ ;  /* 0x800000070ced7210 */ /* 0x000fe20007ffe0ff */
        /* <DEDUP_REMOVED lines=16> */
.L_x_324:
[----:B------:R-:W-:Y:S01]  /*186e0*/  IMAD.MOV.U32 R236, RZ, RZ, R9 ;  /* 0x000000ffffec7224 */ /* 0x000fe200078e0009 */
[----:B------:R-:W-:Y:S01]  /*186f0*/  MOV R238, RZ ;  /* 0x000000ff00ee7202 */ /* 0x000fe20000000f00 */
[----:B------:R-:W-:Y:S01]  /*18700*/  IMAD.MOV.U32 R237, RZ, RZ, RZ ;  /* 0x000000ffffed7224 */ /* 0x000fe200078e00ff */
[----:B------:R-:W-:Y:S02]  /*18710*/  MOV R239, c[0x0][0x53c] ;  /* 0x00014f0000ef7a02 */ /* 0x000fe40000000f00 */
.L_x_333:
[----:B------:R-:W-:Y:S05]  /*18720*/  BSYNC B1 ;  /* 0x0000000000017941 */ /* 0x000fea0003800000 */
.L_x_322:
[----:B------:R-:W-:Y:S01]  /*18730*/  WARPSYNC 0xffffffff ;  /* 0xffffffff00007948 */ /* 0x000fe20003800000 */
[----:B------:R-:W-:Y:S01]  /*18740*/  BAR.SYNC.DEFER_BLOCKING 0x4, 0x100 ;  /* 0x0104000000007b1d */ /* 0x000fe20000010000 */
[----:B------:R-:W-:-:S13]  /*18750*/  ISETP.NE.AND P0, PT, R14, RZ, PT ;  /* 0x000000ff0e00720c */ /* 0x000fda0003f05270 */
[----:B------:R1:W-:Y:S04]  /*18760*/  @!P0 STS.128 [0x18100], R236 ;  /* 0x018100ecff008388 */ /* 0x0003e80000000c00 */
[----:B------:R-:W-:Y:S06]  /*18770*/  BAR.ARV 0x5, 0x100 ;  /* 0x0144000000007b1d */ /* 0x000fec0000002000 */
.L_x_317:
[----:B----4-:R-:W-:-:S13]  /*18780*/  ISETP.GE.AND P0, PT, R239, c[0x0][0x53c], PT ;  /* 0x00014f00ef007a0c */ /* 0x010fda0003f06270 */
[----:B-123--:R-:W-:Y:S01]  /*18790*/  @P0 CALL.REL.NOINC `(.L_x_334) ;  /* 0x0000001000000944 */ /* 0x00efe20003c00000 */
[----:B------:R-:W-:Y:S05]  /*187a0*/  BRA `(.L_x_335) ;  /* 0xfffe952000007947 */ /* 0x000fea000383ffff */
.L_x_334:
[----:B------:R-:W-:Y:S05]  /*187b0*/  EXIT ;  /* 0x000000000000794d */ /* 0x000fea0003800000 */
.L_x_168:
[----:B------:R-:W-:Y:S01]  /*187c0*/  IMAD.MOV.U32 R0, RZ, RZ, R5 ;  /* 0x000000ffff007224 */ /* 0x000fe200078e0005 */
[----:B------:R-:W-:Y:S02]  /*187d0*/  MOV R3, 0x1 ;  /* 0x0000000100037802 */ /* 0x000fe40000000f00 */
[----:B------:R-:W-:Y:S02]  /*187e0*/  MOV R2, 0x18800 ;  /* 0x0001880000027802 */ /* 0x000fe40000000f00 */
[----:B-1----:R-:W-:Y:S05]  /*187f0*/  CALL.REL.NOINC `($__internal_6_$__cuda_sm70_shflsync_up_p) ;  /* 0x00001df000007944 */ /* 0x002fea0003c00000 */
[----:B------:R-:W-:Y:S01]  /*18800*/  MOV R0, R4 ;  /* 0x0000000400007202 */ /* 0x000fe20000000f00 */
[----:B------:R-:W-:Y:S05]  /*18810*/  BRA `(.L_x_336) ;  /* 0xfffe7c3000007947 */ /* 0x000fea000383ffff */
.L_x_169:
[----:B------:R-:W-:Y:S01]  /*18820*/  IMAD.MOV.U32 R0, RZ, RZ, R5 ;  /* 0x000000ffff007224 */ /* 0x000fe200078e0005 */
[----:B------:R-:W-:Y:S02]  /*18830*/  MOV R3, 0x2 ;  /* 0x0000000200037802 */ /* 0x000fe40000000f00 */
[----:B------:R-:W-:Y:S02]  /*18840*/  MOV R2, 0x18860 ;  /* 0x0001886000027802 */ /* 0x000fe40000000f00 */
[----:B-1----:R-:W-:Y:S05]  /*18850*/  CALL.REL.NOINC `($__internal_6_$__cuda_sm70_shflsync_up_p) ;  /* 0x00001d9000007944 */ /* 0x002fea0003c00000 */
[----:B------:R-:W-:Y:S01]  /*18860*/  SEL R4, R4, RZ, P4 ;  /* 0x000000ff04047207 */ /* 0x000fe20002000000 */
[----:B------:R-:W-:Y:S01]  /*18870*/  IMAD.MOV.U32 R3, RZ, RZ, 0x4 ;  /* 0x00000004ff037424 */ /* 0x000fe200078e00ff */
[----:B------:R-:W-:-:S03]  /*18880*/  MOV R2, 0x188b0 ;  /* 0x000188b000027802 */ /* 0x000fc60000000f00 */
[----:B------:R-:W-:Y:S02]  /*18890*/  IMAD.IADD R0, R5, 0x1, R4 ;  /* 0x0000000105007824 */ /* 0x000fe400078e0204 */
[----:B------:R-:W-:Y:S05]  /*188a0*/  CALL.REL.NOINC `($__internal_6_$__cuda_sm70_shflsync_up_p) ;  /* 0x00001d4000007944 */ /* 0x000fea0003c00000 */
        /* <DEDUP_REMOVED lines=12> */
[----:B------:R-:W-:Y:S02]  /*18970*/  MOV R3, 0x1f ;  /* 0x0000001f00037802 */ /* 0x000fe40000000f00 */
[----:B------:R-:W-:Y:S01]  /*18980*/  MOV R2, 0x189c0 ;  /* 0x000189c000027802 */ /* 0x000fe20000000f00 */
[----:B------:R-:W-:-:S04]  /*18990*/  IMAD.IADD R4, R0, 0x1, R4 ;  /* 0x0000000100047824 */ /* 0x000fc800078e0204 */
[----:B------:R-:W-:Y:S02]  /*189a0*/  IMAD.MOV.U32 R0, RZ, RZ, R4 ;  /* 0x000000ffff007224 */ /* 0x000fe400078e0004 */
[----:B------:R-:W-:Y:S05]  /*189b0*/  CALL.REL.NOINC `($__internal_5_$__cuda_sm70_shflsync_idx_p) ;  /* 0x00001be000007944 */ /* 0x000fea0003c00000 */
[----:B------:R-:W-:Y:S05]  /*189c0*/  BRA `(.L_x_337) ;  /* 0xfffe7b8000007947 */ /* 0x000fea000383ffff */
.L_x_171:
[----:B------:R-:W-:Y:S02]  /*189d0*/  SEL R0, RZ, 0x1, P0 ;  /* 0x00000001ff007807 */ /* 0x000fe40000000000 */
[----:B------:R-:W-:Y:S02]  /*189e0*/  MOV R2, 0x18a00 ;  /* 0x00018a0000027802 */ /* 0x000fe40000000f00 */
[----:B-1----:R-:W-:Y:S05]  /*189f0*/  CALL.REL.NOINC `($__internal_7_$__cuda_sm70_votesync_ballot) ;  /* 0x00001c5000007944 */ /* 0x002fea0003c00000 */
[----:B------:R-:W-:Y:S01]  /*18a00*/  MOV R5, R0 ;  /* 0x0000000000057202 */ /* 0x000fe20000000f00 */
[----:B------:R-:W-:Y:S05]  /*18a10*/  BRA `(.L_x_338) ;  /* 0xfffe7bc000007947 */ /* 0x000fea000383ffff */
.L_x_172:
[----:B------:R-:W-:Y:S01]  /*18a20*/  IMAD.MOV.U32 R0, RZ, RZ, R8 ;  /* 0x000000ffff007224 */ /* 0x000fe200078e0008 */
[----:B---3--:R-:W-:Y:S01]  /*18a30*/  MOV R28, R13 ;  /* 0x0000000d001c7202 */ /* 0x008fe20000000f00 */
[----:B------:R-:W-:Y:S01]  /*18a40*/  IMAD.MOV.U32 R3, RZ, RZ, 0x1f ;  /* 0x0000001fff037424 */ /* 0x000fe200078e00ff */
[----:B------:R-:W-:Y:S02]  /*18a50*/  MOV R2, 0x18a70 ;  /* 0x00018a7000027802 */ /* 0x000fe40000000f00 */
[----:B-12---:R-:W-:Y:S05]  /*18a60*/  CALL.REL.NOINC `($__internal_5_$__cuda_sm70_shflsync_idx_p) ;  /* 0x00001b3000007944 */ /* 0x006fea0003c00000 */
[----:B------:R-:W-:Y:S01]  /*18a70*/  IMAD.MOV.U32 R11, RZ, RZ, R0 ;  /* 0x000000ffff0b7224 */ /* 0x000fe200078e0000 */
[----:B------:R-:W-:Y:S01]  /*18a80*/  MOV R0, R7 ;  /* 0x0000000700007202 */ /* 0x000fe20000000f00 */
[----:B------:R-:W-:Y:S01]  /*18a90*/  IMAD.MOV.U32 R6, RZ, RZ, RZ ;  /* 0x000000ffff067224 */ /* 0x000fe200078e00ff */
[----:B------:R-:W-:Y:S01]  /*18aa0*/  MOV R28, R13 ;  /* 0x0000000d001c7202 */ /* 0x000fe20000000f00 */
[----:B------:R-:W-:Y:S01]  /*18ab0*/  IMAD.MOV.U32 R3, RZ, RZ, 0x1f ;  /* 0x0000001fff037424 */ /* 0x000fe200078e00ff */
[----:B------:R-:W-:-:S02]  /*18ac0*/  MOV R2, 0x18ae0 ;  /* 0x00018ae000027802 */ /* 0x000fc40000000f00 */
[----:B------:R-:W-:Y:S05]  /*18ad0*/  CALL.REL.NOINC `($__internal_5_$__cuda_sm70_shflsync_idx_p) ;  /* 0x00001ac000007944 */ /* 0x000fea0003c00000 */
[----:B------:R-:W-:Y:S01]  /*18ae0*/  MOV R10, R0 ;  /* 0x00000000000a7202 */ /* 0x000fe20000000f00 */
[----:B------:R-:W-:Y:S05]  /*18af0*/  BRA `(.L_x_339) ;  /* 0xfffe7b3000007947 */ /* 0x000fea000383ffff */
.L_x_175:
[----:B------:R-:W-:Y:S01]  /*18b00*/  IMAD.MOV.U32 R0, RZ, RZ, R4 ;  /* 0x000000ffff007224 */ /* 0x000fe200078e0004 */
[----:B------:R-:W-:-:S02]  /*18b10*/  MOV R3, 0x1f ;  /* 0x0000001f00037802 */ /* 0x000fc40000000f00 */
[----:B------:R-:W-:Y:S02]  /*18b20*/  MOV R2, 0x18b40 ;  /* 0x00018b4000027802 */ /* 0x000fe40000000f00 */
[----:B-1234-:R-:W-:Y:S05]  /*18b30*/  CALL.REL.NOINC `($__internal_5_$__cuda_sm70_shflsync_idx_p) ;  /* 0x00001a6000007944 */ /* 0x01efea0003c00000 */
[----:B------:R-:W-:Y:S01]  /*18b40*/  MOV R6, R0 ;  /* 0x0000000000067202 */ /* 0x000fe20000000f00 */
[----:B------:R-:W-:Y:S05]  /*18b50*/  BRA `(.L_x_174) ;  /* 0xfffe7b3000007947 */ /* 0x000fea000383ffff */
.L_x_211:
[----:B------:R-:W-:Y:S01]  /*18b60*/  IMAD.MOV.U32 R0, RZ, RZ, R5 ;  /* 0x000000ffff007224 */ /* 0x000fe200078e0005 */
[----:B------:R-:W-:Y:S01]  /*18b70*/  MOV R28, RZ ;  /* 0x000000ff001c7202 */ /* 0x000fe20000000f00 */
[----:B------:R-:W-:Y:S01]  /*18b80*/  IMAD.MOV.U32 R3, RZ, RZ, 0x181f ;  /* 0x0000181fff037424 */ /* 0x000fe200078e00ff */
[----:B------:R-:W-:Y:S02]  /*18b90*/  MOV R2, 0x18bb0 ;  /* 0x00018bb000027802 */ /* 0x000fe40000000f00 */
[----:B-----5:R-:W-:Y:S05]  /*18ba0*/  CALL.REL.NOINC `($__internal_5_$__cuda_sm70_shflsync_idx_p) ;  /* 0x000019f000007944 */ /* 0x020fea0003c00000 */
[----:B------:R-:W-:Y:S01]  /*18bb0*/  MOV R6, R0 ;  /* 0x0000000000067202 */ /* 0x000fe20000000f00 */
[----:B------:R-:W-:Y:S05]  /*18bc0*/  BRA `(.L_x_340) ;  /* 0xfffef2a000007947 */ /* 0x000fea000383ffff */
.L_x_212:
[----:B------:R-:W-:Y:S01]  /*18bd0*/  IMAD.MOV.U32 R0, RZ, RZ, R7 ;  /* 0x000000ffff007224 */ /* 0x000fe200078e0007 */
[----:B------:R-:W-:Y:S01]  /*18be0*/  MOV R28, RZ ;  /* 0x000000ff001c7202 */ /* 0x000fe20000000f00 */
[----:B------:R-:W-:Y:S01]  /*18bf0*/  IMAD.MOV.U32 R3, RZ, RZ, 0x181f ;  /* 0x0000181fff037424 */ /* 0x000fe200078e00ff */
[----:B------:R-:W-:Y:S02]  /*18c00*/  MOV R2, 0x18c20 ;  /* 0x00018c2000027802 */ /* 0x000fe40000000f00 */
[----:B-12--5:R-:W-:Y:S05]  /*18c10*/  CALL.REL.NOINC `($__internal_5_$__cuda_sm70_shflsync_idx_p) ;  /* 0x0000198000007944 */ /* 0x026fea0003c00000 */
[----:B------:R-:W-:Y:S05]  /*18c20*/  BRA `(.L_x_341) ;  /* 0xfffef26000007947 */ /* 0x000fea000383ffff */
.L_x_215:
[----:B----4-:R-:W-:Y:S01]  /*18c30*/  IMAD.MOV.U32 R0, RZ, RZ, R5 ;  /* 0x000000ffff007224 */ /* 0x010fe200078e0005 */
[----:B------:R-:W-:Y:S01]  /*18c40*/  MOV R28, 0x1 ;  /* 0x00000001001c7802 */ /* 0x000fe20000000f00 */
[----:B--2---:R-:W-:Y:S01]  /*18c50*/  IMAD.MOV.U32 R3, RZ, RZ, 0x181f ;  /* 0x0000181fff037424 */ /* 0x004fe200078e00ff */
[----:B------:R-:W-:-:S02]  /*18c60*/  MOV R2, 0x18c80 ;  /* 0x00018c8000027802 */ /* 0x000fc40000000f00 */
[----:B-1-3-5:R-:W-:Y:S05]  /*18c70*/  CALL.REL.NOINC `($__internal_5_$__cuda_sm70_shflsync_idx_p) ;  /* 0x0000192000007944 */ /* 0x02afea0003c00000 */
[----:B------:R-:W-:Y:S01]  /*18c80*/  IMAD.MOV.U32 R6, RZ, RZ, R0 ;  /* 0x000000ffff067224 */ /* 0x000fe200078e0000 */
[----:B------:R-:W-:Y:S01]  /*18c90*/  MOV R28, 0x1 ;  /* 0x00000001001c7802 */ /* 0x000fe20000000f00 */
[----:B------:R-:W-:Y:S01]  /*18ca0*/  IMAD.MOV.U32 R0, RZ, RZ, R7 ;  /* 0x000000ffff007224 */ /* 0x000fe200078e0007 */
[----:B------:R-:W-:-:S02]  /*18cb0*/  MOV R3, 0x181f ;  /* 0x0000181f00037802 */ /* 0x000fc40000000f00 */
[----:B------:R-:W-:Y:S02]  /*18cc0*/  MOV R2, 0x18ce0 ;  /* 0x00018ce000027802 */ /* 0x000fe40000000f00 */
[----:B------:R-:W-:Y:S05]  /*18cd0*/  CALL.REL.NOINC `($__internal_5_$__cuda_sm70_shflsync_idx_p) ;  /* 0x000018c000007944 */ /* 0x000fea0003c00000 */
[----:B------:R-:W-:Y:S05]  /*18ce0*/  BRA `(.L_x_342) ;  /* 0xfffef2e000007947 */ /* 0x000fea000383ffff */
.L_x_218:
[----:B----4-:R-:W-:Y:S01]  /*18cf0*/  IMAD.MOV.U32 R0, RZ, RZ, R5 ;  /* 0x000000ffff007224 */ /* 0x010fe200078e0005 */
[----:B------:R-:W-:Y:S01]  /*18d00*/  MOV R28, 0x2 ;  /* 0x00000002001c7802 */ /* 0x000fe20000000f00 */
[----:B-1----:R-:W-:Y:S01]  /*18d10*/  IMAD.MOV.U32 R3, RZ, RZ, 0x181f ;  /* 0x0000181fff037424 */ /* 0x002fe200078e00ff */
[----:B------:R-:W-:Y:S02]  /*18d20*/  MOV R2, 0x18d40 ;  /* 0x00018d4000027802 */ /* 0x000fe40000000f00 */
[----:B--23-5:R-:W-:Y:S05]  /*18d30*/  CALL.REL.NOINC `($__internal_5_$__cuda_sm70_shflsync_idx_p) ;  /* 0x0000186000007944 */ /* 0x02cfea0003c00000 */
[----:B------:R-:W-:Y:S01]  /*18d40*/  MOV R6, R0 ;  /* 0x0000000000067202 */ /* 0x000fe20000000f00 */
[----:B------:R-:W-:Y:S05]  /*18d50*/  BRA `(.L_x_343) ;  /* 0xfffef3a000007947 */ /* 0x000fea000383ffff */
.L_x_219:
[----:B----4-:R-:W-:Y:S01]  /*18d60*/  IMAD.MOV.U32 R0, RZ, RZ, R7 ;  /* 0x000000ffff007224 */ /* 0x010fe200078e0007 */
[----:B------:R-:W-:Y:S01]  /*18d70*/  MOV R28, 0x2 ;  /* 0x00000002001c7802 */ /* 0x000fe20000000f00 */
[----:B------:R-:W-:Y:S01]  /*18d80*/  IMAD.MOV.U32 R3, RZ, RZ, 0x181f ;  /* 0x0000181fff037424 */ /* 0x000fe200078e00ff */
[----:B------:R-:W-:Y:S02]  /*18d90*/  MOV R2, 0x18db0 ;  /* 0x00018db000027802 */ /* 0x000fe40000000f00 */
[----:B-123-5:R-:W-:Y:S05]  /*18da0*/  CALL.REL.NOINC `($__internal_5_$__cuda_sm70_shflsync_idx_p) ;  /* 0x000017f000007944 */ /* 0x02efea0003c00000 */
[----:B------:R-:W-:Y:S05]  /*18db0*/  BRA `(.L_x_344) ;  /* 0xfffef36000007947 */ /* 0x000fea000383ffff */
.L_x_222:
[----:B-1----:R-:W-:Y:S01]  /*18dc0*/  IMAD.MOV.U32 R0, RZ, RZ, R5 ;  /* 0x000000ffff007224 */ /* 0x002fe200078e0005 */
[----:B------:R-:W-:Y:S01]  /*18dd0*/  MOV R28, 0x3 ;  /* 0x00000003001c7802 */ /* 0x000fe20000000f00 */
[----:B------:R-:W-:Y:S01]  /*18de0*/  IMAD.MOV.U32 R3, RZ, RZ, 0x181f ;  /* 0x0000181fff037424 */ /* 0x000fe200078e00ff */
[----:B------:R-:W-:-:S02]  /*18df0*/  MOV R2, 0x18e10 ;  /* 0x00018e1000027802 */ /* 0x000fc40000000f00 */
[----:B--2345:R-:W-:Y:S05]  /*18e00*/  CALL.REL.NOINC `($__internal_5_$__cuda_sm70_shflsync_idx_p) ;  /* 0x0000179000007944 */ /* 0x03cfea0003c00000 */
[----:B------:R-:W-:Y:S01]  /*18e10*/  IMAD.MOV.U32 R5, RZ, RZ, R0 ;  /* 0x000000ffff057224 */ /* 0x000fe200078e0000 */
[----:B------:R-:W-:Y:S01]  /*18e20*/  MOV R28, 0x3 ;  /* 0x00000003001c7802 */ /* 0x000fe20000000f00 */
[----:B------:R-:W-:Y:S01]  /*18e30*/  IMAD.MOV.U32 R0, RZ, RZ, R7 ;  /* 0x000000ffff007224 */ /* 0x000fe200078e0007 */
[----:B------:R-:W-:-:S02]  /*18e40*/  MOV R3, 0x181f ;  /* 0x0000181f00037802 */ /* 0x000fc40000000f00 */
[----:B------:R-:W-:Y:S02]  /*18e50*/  MOV R2, 0x18e70 ;  /* 0x00018e7000027802 */ /* 0x000fe40000000f00 */
[----:B------:R-:W-:Y:S05]  /*18e60*/  CALL.REL.NOINC `($__internal_5_$__cuda_sm70_shflsync_idx_p) ;  /* 0x0000173000007944 */ /* 0x000fea0003c00000 */
[----:B------:R-:W-:Y:S05]  /*18e70*/  BRA `(.L_x_345) ;  /* 0xfffef3e000007947 */ /* 0x000fea000383ffff */
.L_x_265:
[----:B------:R-:W-:Y:S01]  /*18e80*/  IMAD.MOV.U32 R0, RZ, RZ, R5 ;  /* 0x000000ffff007224 */ /* 0x000fe200078e0005 */
[----:B------:R-:W-:Y:S01]  /*18e90*/  MOV R28, RZ ;  /* 0x000000ff001c7202 */ /* 0x000fe20000000f00 */
[----:B------:R-:W-:Y:S01]  /*18ea0*/  IMAD.MOV.U32 R3, RZ, RZ, 0x181f ;  /* 0x0000181fff037424 */ /* 0x000fe200078e00ff */
[----:B------:R-:W-:Y:S02]  /*18eb0*/  MOV R2, 0x18ed0 ;  /* 0x00018ed000027802 */ /* 0x000fe40000000f00 */
[----:B------:R-:W-:Y:S05]  /*18ec0*/  CALL.REL.NOINC `($__internal_5_$__cuda_sm70_shflsync_idx_p) ;  /* 0x000016d000007944 */ /* 0x000fea0003c00000 */
[----:B------:R-:W-:Y:S01]  /*18ed0*/  MOV R4, R0 ;  /* 0x0000000000047202 */ /* 0x000fe20000000f00 */
[----:B------:R-:W-:Y:S05]  /*18ee0*/  BRA `(.L_x_346) ;  /* 0xffff630000007947 */ /* 0x000fea000383ffff */
.L_x_266:
[----:B------:R-:W-:Y:S01]  /*18ef0*/  IMAD.MOV.U32 R0, RZ, RZ, R10 ;  /* 0x000000ffff007224 */ /* 0x000fe200078e000a */
[----:B------:R-:W-:Y:S01]  /*18f00*/  MOV R28, RZ ;  /* 0x000000ff001c7202 */ /* 0x000fe20000000f00 */
[----:B------:R-:W-:Y:S01]  /*18f10*/  IMAD.MOV.U32 R3, RZ, RZ, 0x181f ;  /* 0x0000181fff037424 */ /* 0x000fe200078e00ff */
[----:B------:R-:W-:Y:S02]  /*18f20*/  MOV R2, 0x18f40 ;  /* 0x00018f4000027802 */ /* 0x000fe40000000f00 */
[----:B-12---:R-:W-:Y:S05]  /*18f30*/  CALL.REL.NOINC `($__internal_5_$__cuda_sm70_shflsync_idx_p) ;  /* 0x0000166000007944 */ /* 0x006fea0003c00000 */
[----:B------:R-:W-:Y:S01]  /*18f40*/  LOP3.LUT P1, RZ, R212, 0x10, RZ, 0xc0, !PT ;  /* 0x00000010d4ff7812 */ /* 0x000fe2000782c0ff */
[----:B------:R-:W-:Y:S01]  /*18f50*/  IMAD.MOV.U32 R7, RZ, RZ, R92 ;  /* 0x000000ffff077224 */ /* 0x000fe200078e005c */
[----:B------:R-:W-:Y:S01]  /*18f60*/  IADD3 R2, P0, R0, R85, RZ ;  /* 0x0000005500027210 */ /* 0x000fe20007f1e0ff */
[----:B------:R-:W-:Y:S01]  /*18f70*/  IMAD.MOV.U32 R28, RZ, RZ, 0x1 ;  /* 0x00000001ff1c7424 */ /* 0x000fe200078e00ff */
[----:B------:R-:W-:-:S03]  /*18f80*/  SEL R6, RZ, 0x10, P4 ;  /* 0x00000010ff067807 */ /* 0x000fc60002000000 */
[----:B------:R-:W-:-:S06]  /*18f90*/  IMAD.X R3, R4, 0x1, R87, P0 ;  /* 0x0000000104037824 */ /* 0x000fcc00000e0657 */
[----:B------:R-:W-:Y:S01]  /*18fa0*/  @!PT LDS RZ, [RZ] ;  /* 0x00000000fffff984 */ /* 0x000fe20000000800 */
[----:B------:R-:W-:Y:S01]  /*18fb0*/  @!PT LDS RZ, [RZ] ;  /* 0x00000000fffff984 */ /* 0x000fe20000000800 */
[----:B------:R-:W-:Y:S01]  /*18fc0*/  @!PT LDS RZ, [RZ] ;  /* 0x00000000fffff984 */ /* 0x000fe20000000800 */
[----:B------:R1:W-:Y:S02]  /*18fd0*/  LDGSTS.E.BYPASS.LTC128B.128 [R191+0x6100], [R2.64], !P1 ;  /* 0x0610000002bf7fae */ /* 0x0003e4000c901d4a */
[----:B-1----:R-:W-:-:S05]  /*18fe0*/  IADD3 R2, P0, R0, R86, RZ ;  /* 0x0000005600027210 */ /* 0x002fca0007f1e0ff */
[----:B------:R-:W-:-:S05]  /*18ff0*/  IMAD.X R3, R4, 0x1, R88, P0 ;  /* 0x0000000104037824 */ /* 0x000fca00000e0658 */
[----:B------:R1:W-:Y:S02]  /*19000*/  LDGSTS.E.BYPASS.LTC128B.128 [R191+0x8100], [R2.64], !P4 ;  /* 0x0810000002bf7fae */ /* 0x0003e4000e101d4a */
[----:B-1----:R-:W-:Y:S01]  /*19010*/  IADD3 R2, P0, R0, R89, RZ ;  /* 0x0000005900027210 */ /* 0x002fe20007f1e0ff */
[----:B------:R-:W-:Y:S01]  /*19020*/  IMAD.MOV.U32 R0, RZ, RZ, R5 ;  /* 0x000000ffff007224 */ /* 0x000fe200078e0005 */
[----:B------:R-:W-:-:S03]  /*19030*/  SEL R5, RZ, 0x10, P1 ;  /* 0x00000010ff057807 */ /* 0x000fc60000800000 */
[----:B------:R-:W-:-:S05]  /*19040*/  IMAD.X R3, R4, 0x1, R90, P0 ;  /* 0x0000000104037824 */ /* 0x000fca00000e065a */
[----:B------:R1:W-:Y:S02]  /*19050*/  LDGSTS.E.BYPASS.LTC128B.128 [R191+0xa100], [R2.64], !P5 ;  /* 0x0a10000002bf7fae */ /* 0x0003e4000e901d4a */
[----:B-1----:R-:W-:Y:S01]  /*19060*/  IMAD.MOV.U32 R3, RZ, RZ, 0x181f ;  /* 0x0000181fff037424 */ /* 0x002fe200078e00ff */
[----:B------:R-:W-:Y:S02]  /*19070*/  MOV R2, 0x19090 ;  /* 0x0001909000027802 */ /* 0x000fe40000000f00 */
[----:B------:R-:W-:Y:S05]  /*19080*/  CALL.REL.NOINC `($__internal_5_$__cuda_sm70_shflsync_idx_p) ;  /* 0x0000151000007944 */ /* 0x000fea0003c00000 */
[----:B------:R-:W-:Y:S01]  /*19090*/  IMAD.MOV.U32 R4, RZ, RZ, R0 ;  /* 0x000000ffff047224 */ /* 0x000fe200078e0000 */
[----:B------:R-:W-:Y:S01]  /*190a0*/  MOV R28, 0x1 ;  /* 0x00000001001c7802 */ /* 0x000fe20000000f00 */
[----:B------:R-:W-:Y:S01]  /*190b0*/  IMAD.MOV.U32 R0, RZ, RZ, R10 ;  /* 0x000000ffff007224 */ /* 0x000fe200078e000a */
[----:B------:R-:W-:Y:S02]  /*190c0*/  MOV R3, 0x181f ;  /* 0x0000181f00037802 */ /* 0x000fe40000000f00 */
[----:B------:R-:W-:Y:S02]  /*190d0*/  MOV R2, 0x190f0 ;  /* 0x000190f000027802 */ /* 0x000fe40000000f00 */
[----:B------:R-:W-:Y:S05]  /*190e0*/  CALL.REL.NOINC `($__internal_5_$__cuda_sm70_shflsync_idx_p) ;  /* 0x000014b000007944 */ /* 0x000fea0003c00000 */
[----:B------:R-:W-:Y:S05]  /*190f0*/  BRA `(.L_x_347) ;  /* 0xffff621000007947 */ /* 0x000fea000383ffff */
.L_x_267:
[----:B------:R-:W-:Y:S02]  /*19100*/  MOV R0, 0x2 ;  /* 0x0000000200007802 */ /* 0x000fe40000000f00 */
[----:B------:R-:W-:-:S02]  /*19110*/  MOV R2, 0x19130 ;  /* 0x0001913000027802 */ /* 0x000fc40000000f00 */
[----:B------:R-:W-:Y:S05]  /*19120*/  CALL.REL.NOINC `($__internal_4_$__cuda_sm70_shflsync_bfly_p) ;  /* 0x0000141000007944 */ /* 0x000fea0003c00000 */
[----:B------:R-:W-:Y:S01]  /*19130*/  FMNMX.FTZ R4, R4, R0, !PT ;  /* 0x0000000004047209 */ /* 0x000fe20007810000 */
[----:B------:R-:W-:Y:S01]  /*19140*/  IMAD.MOV.U32 R0, RZ, RZ, 0x1 ;  /* 0x00000001ff007424 */ /* 0x000fe200078e00ff */
[----:B------:R-:W-:-:S02]  /*19150*/  MOV R2, 0x19170 ;  /* 0x0001917000027802 */ /* 0x000fc40000000f00 */
[----:B------:R-:W-:Y:S05]  /*19160*/  CALL.REL.NOINC `($__internal_4_$__cuda_sm70_shflsync_bfly_p) ;  /* 0x000013d000007944 */ /* 0x000fea0003c00000 */
[----:B------:R-:W-:Y:S01]  /*19170*/  FMNMX.FTZ R102, R4, R0, !PT ;  /* 0x0000000004667209 */ /* 0x000fe20007810000 */
[----:B------:R-:W-:Y:S01]  /*19180*/  IMAD.MOV.U32 R4, RZ, RZ, R5 ;  /* 0x000000ffff047224 */ /* 0x000fe200078e0005 */
[----:B------:R-:W-:Y:S01]  /*19190*/  MOV R2, 0x191c0 ;  /* 0x000191c000027802 */ /* 0x000fe20000000f00 */
[----:B------:R-:W-:-:S02]  /*191a0*/  IMAD.MOV.U32 R0, RZ, RZ, 0x2 ;  /* 0x00000002ff007424 */ /* 0x000fc400078e00ff */
[----:B------:R-:W-:Y:S05]  /*191b0*/  CALL.REL.NOINC `($__internal_4_$__cuda_sm70_shflsync_bfly_p) ;  /* 0x0000138000007944 */ /* 0x000fea0003c00000 */
[----:B------:R-:W-:Y:S01]  /*191c0*/  FMNMX.FTZ R4, R5, R0, !PT ;  /* 0x0000000005047209 */ /* 0x000fe20007810000 */
[----:B------:R-:W-:Y:S01]  /*191d0*/  IMAD.MOV.U32 R0, RZ, RZ, 0x1 ;  /* 0x00000001ff007424 */ /* 0x000fe200078e00ff */
[----:B------:R-:W-:-:S02]  /*191e0*/  MOV R2, 0x19200 ;  /* 0x0001920000027802 */ /* 0x000fc40000000f00 */
[----:B------:R-:W-:Y:S05]  /*191f0*/  CALL.REL.NOINC `($__internal_4_$__cuda_sm70_shflsync_bfly_p) ;  /* 0x0000134000007944 */ /* 0x000fea0003c00000 */
[----:B------:R-:W-:Y:S01]  /*19200*/  MOV R3, R0 ;  /* 0x0000000000037202 */ /* 0x000fe20000000f00 */
[----:B------:R-:W-:Y:S05]  /*19210*/  BRA `(.L_x_348) ;  /* 0xffff67d000007947 */ /* 0x000fea000383ffff */
.L_x_269:
[----:B------:R-:W-:Y:S01]  /*19220*/  MOV R28, RZ ;  /* 0x000000ff001c7202 */ /* 0x000fe20000000f00 */
[----:B------:R-:W-:Y:S01]  /*19230*/  IMAD.MOV.U32 R0, RZ, RZ, R4 ;  /* 0x000000ffff007224 */ /* 0x000fe200078e0004 */
[----:B------:R-:W-:Y:S01]  /*19240*/  MOV R2, 0x19270 ;  /* 0x0001927000027802 */ /* 0x000fe20000000f00 */
[----:B------:R-:W-:Y:S02]  /*19250*/  IMAD.MOV.U32 R3, RZ, RZ, 0x181f ;  /* 0x0000181fff037424 */ /* 0x000fe400078e00ff */
[----:B-1234-:R-:W-:Y:S05]  /*19260*/  CALL.REL.NOINC `($__internal_5_$__cuda_sm70_shflsync_idx_p) ;  /* 0x0000133000007944 */ /* 0x01efea0003c00000 */
[----:B------:R-:W-:-:S05]  /*19270*/  BRA `(.L_x_349) ;  /* 0xffff7ae000007947 */ /* 0x000fca000383ffff */
.L_x_272:
[----:B------:R-:W-:Y:S01]  /*19280*/  MOV R28, RZ ;  /* 0x000000ff001c7202 */ /* 0x000fe20000000f00 */
[----:B------:R-:W-:Y:S01]  /*19290*/  IMAD.MOV.U32 R0, RZ, RZ, R5 ;  /* 0x000000ffff007224 */ /* 0x000fe200078e0005 */
[----:B------:R-:W-:Y:S01]  /*192a0*/  MOV R2, 0x192d0 ;  /* 0x000192d000027802 */ /* 0x000fe20000000f00 */
[----:B------:R-:W-:Y:S02]  /*192b0*/  IMAD.MOV.U32 R3, RZ, RZ, 0x181f ;  /* 0x0000181fff037424 */ /* 0x000fe400078e00ff */
[----:B------:R-:W-:Y:S05]  /*192c0*/  CALL.REL.NOINC `($__internal_5_$__cuda_sm70_shflsync_idx_p) ;  /* 0x000012d000007944 */ /* 0x000fea0003c00000 */
[----:B------:R-:W-:Y:S01]  /*192d0*/  MOV R4, R0 ;  /* 0x0000000000047202 */ /* 0x000fe20000000f00 */
[----:B------:R-:W-:-:S05]  /*192e0*/  BRA `(.L_x_350) ;  /* 0xffff8c6000007947 */ /* 0x000fca000383ffff */
.L_x_273:
[----:B------:R-:W-:Y:S01]  /*192f0*/  MOV R28, RZ ;  /* 0x000000ff001c7202 */ /* 0x000fe20000000f00 */
[----:B------:R-:W-:Y:S01]  /*19300*/  IMAD.MOV.U32 R0, RZ, RZ, R8 ;  /* 0x000000ffff007224 */ /* 0x000fe200078e0008 */
[----:B------:R-:W-:Y:S01]  /*19310*/  MOV R2, 0x19340 ;  /* 0x0001934000027802 */ /* 0x000fe20000000f00 */
[----:B------:R-:W-:Y:S02]  /*19320*/  IMAD.MOV.U32 R3, RZ, RZ, 0x181f ;  /* 0x0000181fff037424 */ /* 0x000fe400078e00ff */
[----:B-12---:R-:W-:Y:S05]  /*19330*/  CALL.REL.NOINC `($__internal_5_$__cuda_sm70_shflsync_idx_p) ;  /* 0x0000126000007944 */ /* 0x006fea0003c00000 */
        /* <DEDUP_REMOVED lines=10> */
[----:B------:R-:W-:Y:S05]  /*193e0*/  IADD3 R6, P0, R0, R11, RZ ;  /* 0x0000000b00067210 */ /* 0x000fea0007f1e0ff */
[----:B------:R-:W-:Y:S05]  /*193f0*/  IMAD.X R7, R4, 0x1, R13, P0 ;  /* 0x0000000104077824 */ /* 0x000fea00000e060d */
[----:B------:R2:W-:Y:S01]  /*19400*/  LDGSTS.E.BYPASS.LTC128B.128 [R191+0x8100], [R6.64], !P3 ;  /* 0x0810000006bf7fae */ /* 0x0005e2000d901d4a */
[----:B-1----:R-:W-:Y:S01]  /*19410*/  IADD3 R2, P0, R0, R12, RZ ;  /* 0x0000000c00027210 */ /* 0x002fe20007f1e0ff */
[----:B------:R-:W-:Y:S04]  /*19420*/  IMAD.MOV.U32 R0, RZ, RZ, R5 ;  /* 0x000000ffff007224 */ /* 0x000fe800078e0005 */
[----:B------:R-:W-:Y:S05]  /*19430*/  IMAD.X R3, R4, 0x1, R14, P0 ;  /* 0x0000000104037824 */ /* 0x000fea00000e060e */
[----:B------:R1:W-:Y:S02]  /*19440*/  LDGSTS.E.BYPASS.LTC128B.128 [R191+0xa100], [R2.64], !P4 ;  /* 0x0a10000002bf7fae */ /* 0x0003e4000e101d4a */
[----:B-1----:R-:W-:Y:S01]  /*19450*/  MOV R2, 0x19480 ;  /* 0x0001948000027802 */ /* 0x002fe20000000f00 */
[----:B------:R-:W-:Y:S02]  /*19460*/  IMAD.MOV.U32 R3, RZ, RZ, 0x181f ;  /* 0x0000181fff037424 */ /* 0x000fe400078e00ff */
[----:B--2---:R-:W-:Y:S05]  /*19470*/  CALL.REL.NOINC `($__internal_5_$__cuda_sm70_shflsync_idx_p) ;  /* 0x0000112000007944 */ /* 0x004fea0003c00000 */
[----:B------:R-:W-:Y:S01]  /*19480*/  MOV R28, 0x1 ;  /* 0x00000001001c7802 */ /* 0x000fe20000000f00 */
[----:B------:R-:W-:Y:S01]  /*19490*/  IMAD.MOV.U32 R4, RZ, RZ, R0 ;  /* 0x000000ffff047224 */ /* 0x000fe200078e0000 */
[----:B------:R-:W-:Y:S01]  /*194a0*/  MOV R3, 0x181f ;  /* 0x0000181f00037802 */ /* 0x000fe20000000f00 */
[----:B------:R-:W-:Y:S01]  /*194b0*/  IMAD.MOV.U32 R0, RZ, RZ, R8 ;  /* 0x000000ffff007224 */ /* 0x000fe200078e0008 */
[----:B------:R-:W-:Y:S02]  /*194c0*/  MOV R2, 0x194e0 ;  /* 0x000194e000027802 */ /* 0x000fe40000000f00 */
[----:B------:R-:W-:Y:S05]  /*194d0*/  CALL.REL.NOINC `($__internal_5_$__cuda_sm70_shflsync_idx_p) ;  /* 0x000010c000007944 */ /* 0x000fea0003c00000 */
[----:B------:R-:W-:-:S05]  /*194e0*/  BRA `(.L_x_351) ;  /* 0xffff8b8000007947 */ /* 0x000fca000383ffff */
.L_x_274:
[----:B------:R-:W-:Y:S02]  /*194f0*/  MOV R0, 0x2 ;  /* 0x0000000200007802 */ /* 0x000fe40000000f00 */
[----:B------:R-:W-:Y:S02]  /*19500*/  MOV R2, 0x19520 ;  /* 0x0001952000027802 */ /* 0x000fe40000000f00 */
[----:B------:R-:W-:Y:S05]  /*19510*/  CALL.REL.NOINC `($__internal_4_$__cuda_sm70_shflsync_bfly_p) ;  /* 0x0000102000007944 */ /* 0x000fea0003c00000 */
[----:B------:R-:W-:Y:S01]  /*19520*/  FMNMX.FTZ R4, R4, R0, !PT ;  /* 0x0000000004047209 */ /* 0x000fe20007810000 */
[----:B------:R-:W-:Y:S01]  /*19530*/  IMAD.MOV.U32 R0, RZ, RZ, 0x1 ;  /* 0x00000001ff007424 */ /* 0x000fe200078e00ff */
[----:B------:R-:W-:Y:S02]  /*19540*/  MOV R2, 0x19560 ;  /* 0x0001956000027802 */ /* 0x000fe40000000f00 */
[----:B------:R-:W-:Y:S05]  /*19550*/  CALL.REL.NOINC `($__internal_4_$__cuda_sm70_shflsync_bfly_p) ;  /* 0x00000fe000007944 */ /* 0x000fea0003c00000 */
[----:B------:R-:W-:Y:S01]  /*19560*/  FMNMX.FTZ R102, R4, R0, !PT ;  /* 0x0000000004667209 */ /* 0x000fe20007810000 */
[----:B------:R-:W-:Y:S01]  /*19570*/  IMAD.MOV.U32 R4, RZ, RZ, R5 ;  /* 0x000000ffff047224 */ /* 0x000fe200078e0005 */
[----:B------:R-:W-:Y:S01]  /*19580*/  MOV R2, 0x195b0 ;  /* 0x000195b000027802 */ /* 0x000fe20000000f00 */
[----:B------:R-:W-:Y:S02]  /*19590*/  IMAD.MOV.U32 R0, RZ, RZ, 0x2 ;  /* 0x00000002ff007424 */ /* 0x000fe400078e00ff */
[----:B------:R-:W-:Y:S05]  /*195a0*/  CALL.REL.NOINC `($__internal_4_$__cuda_sm70_shflsync_bfly_p) ;  /* 0x00000f9000007944 */ /* 0x000fea0003c00000 */
[----:B------:R-:W-:Y:S01]  /*195b0*/  FMNMX.FTZ R4, R5, R0, !PT ;  /* 0x0000000005047209 */ /* 0x000fe20007810000 */
[----:B------:R-:W-:Y:S01]  /*195c0*/  IMAD.MOV.U32 R0, RZ, RZ, 0x1 ;  /* 0x00000001ff007424 */ /* 0x000fe200078e00ff */
[----:B------:R-:W-:Y:S02]  /*195d0*/  MOV R2, 0x195f0 ;  /* 0x000195f000027802 */ /* 0x000fe40000000f00 */
[----:B------:R-:W-:Y:S05]  /*195e0*/  CALL.REL.NOINC `($__internal_4_$__cuda_sm70_shflsync_bfly_p) ;  /* 0x00000f5000007944 */ /* 0x000fea0003c00000 */
[----:B------:R-:W-:-:S05]  /*195f0*/  BRA `(.L_x_352) ;  /* 0xffff8e0000007947 */ /* 0x000fca000383ffff */
.L_x_276:
[----:B------:R-:W-:Y:S01]  /*19600*/  IMAD.MOV.U32 R4, RZ, RZ, R206 ;  /* 0x000000ffff047224 */ /* 0x000fe200078e00ce */
[----:B------:R-:W-:-:S02]  /*19610*/  MOV R0, 0x2 ;  /* 0x0000000200007802 */ /* 0x000fc40000000f00 */
[----:B------:R-:W-:Y:S02]  /*19620*/  MOV R2, 0x19640 ;  /* 0x0001964000027802 */ /* 0x000fe40000000f00 */
[----:B------:R-:W-:Y:S05]  /*19630*/  CALL.REL.NOINC `($__internal_4_$__cuda_sm70_shflsync_bfly_p) ;  /* 0x00000f0000007944 */ /* 0x000fea0003c00000 */
[----:B------:R-:W-:Y:S05]  /*19640*/  BRA `(.L_x_353) ;  /* 0xffffa4f000007947 */ /* 0x000fea000383ffff */
.L_x_277:
[----:B------:R-:W-:Y:S01]  /*19650*/  IMAD.MOV.U32 R4, RZ, RZ, R5 ;  /* 0x000000ffff047224 */ /* 0x000fe200078e0005 */
[----:B------:R-:W-:Y:S02]  /*19660*/  MOV R0, 0x1 ;  /* 0x0000000100007802 */ /* 0x000fe40000000f00 */
[----:B------:R-:W-:Y:S02]  /*19670*/  MOV R2, 0x19690 ;  /* 0x0001969000027802 */ /* 0x000fe40000000f00 */
[----:B-1----:R-:W-:Y:S05]  /*19680*/  CALL.REL.NOINC `($__internal_4_$__cuda_sm70_shflsync_bfly_p) ;  /* 0x00000eb000007944 */ /* 0x002fea0003c00000 */
[----:B------:R-:W-:Y:S01]  /*19690*/  FADD.FTZ R5, R5, R0 ;  /* 0x0000000005057221 */ /* 0x000fe20000010000 */
[----:B------:R-:W-:Y:S02]  /*196a0*/  MOV R4, R200 ;  /* 0x000000c800047202 */ /* 0x000fe40000000f00 */
[----:B------:R-:W-:Y:S02]  /*196b0*/  MOV R0, 0x2 ;  /* 0x0000000200007802 */ /* 0x000fe40000000f00 */
[----:B------:R-:W-:Y:S02]  /*196c0*/  MOV R2, 0x196e0 ;  /* 0x000196e000027802 */ /* 0x000fe40000000f00 */
[----:B------:R-:W-:Y:S05]  /*196d0*/  CALL.REL.NOINC `($__internal_4_$__cuda_sm70_shflsync_bfly_p) ;  /* 0x00000e6000007944 */ /* 0x000fea0003c00000 */
[----:B------:R-:W-:Y:S01]  /*196e0*/  FADD.FTZ R4, R200, R0 ;  /* 0x00000000c8047221 */ /* 0x000fe20000010000 */
[----:B------:R-:W-:Y:S02]  /*196f0*/  MOV R0, 0x1 ;  /* 0x0000000100007802 */ /* 0x000fe40000000f00 */
[----:B------:R-:W-:-:S02]  /*19700*/  MOV R2, 0x19720 ;  /* 0x0001972000027802 */ /* 0x000fc40000000f00 */
[----:B------:R-:W-:Y:S05]  /*19710*/  CALL.REL.NOINC `($__internal_4_$__cuda_sm70_shflsync_bfly_p) ;  /* 0x00000e2000007944 */ /* 0x000fea0003c00000 */
[----:B------:R-:W-:Y:S01]  /*19720*/  MOV R3, R0 ;  /* 0x0000000000037202 */ /* 0x000fe20000000f00 */
[----:B------:R-:W-:Y:S05]  /*19730*/  BRA `(.L_x_354) ;  /* 0xffffa47000007947 */ /* 0x000fea000383ffff */
.L_x_284:
[----:B--234-:R-:W-:Y:S01]  /*19740*/  IMAD.MOV.U32 R0, RZ, RZ, R6 ;  /* 0x000000ffff007224 */ /* 0x01cfe200078e0006 */
[----:B------:R-:W-:Y:S01]  /*19750*/  MOV R28, RZ ;  /* 0x000000ff001c7202 */ /* 0x000fe20000000f00 */
[----:B------:R-:W-:Y:S01]  /*19760*/  IMAD.MOV.U32 R3, RZ, RZ, 0x181f ;  /* 0x0000181fff037424 */ /* 0x000fe200078e00ff */
[----:B------:R-:W-:-:S02]  /*19770*/  MOV R2, 0x19790 ;  /* 0x0001979000027802 */ /* 0x000fc40000000f00 */
[----:B-1----:R-:W-:Y:S05]  /*19780*/  CALL.REL.NOINC `($__internal_5_$__cuda_sm70_shflsync_idx_p) ;  /* 0x00000e1000007944 */ /* 0x002fea0003c00000 */
[----:B------:R-:W-:Y:S01]  /*19790*/  MOV R7, R0 ;  /* 0x0000000000077202 */ /* 0x000fe20000000f00 */
[----:B------:R-:W-:Y:S05]  /*197a0*/  BRA `(.L_x_355) ;  /* 0xffffbb9000007947 */ /* 0x000fea000383ffff */
.L_x_285:
[----:B------:R-:W-:Y:S01]  /*197b0*/  IMAD.MOV.U32 R0, RZ, RZ, R12 ;  /* 0x000000ffff007224 */ /* 0x000fe200078e000c */
[----:B------:R-:W-:Y:S01]  /*197c0*/  MOV R28, RZ ;  /* 0x000000ff001c7202 */ /* 0x000fe20000000f00 */
[----:B------:R-:W-:Y:S01]  /*197d0*/  IMAD.MOV.U32 R3, RZ, RZ, 0x181f ;  /* 0x0000181fff037424 */ /* 0x000fe200078e00ff */
[----:B------:R-:W-:-:S02]  /*197e0*/  MOV R2, 0x19800 ;  /* 0x0001980000027802 */ /* 0x000fc40000000f00 */
[----:B-123--:R-:W-:Y:S05]  /*197f0*/  CALL.REL.NOINC `($__internal_5_$__cuda_sm70_shflsync_idx_p) ;  /* 0x00000da000007944 */ /* 0x00efea0003c00000 */
[----:B------:R-:W-:Y:S05]  /*19800*/  BRA `(.L_x_356) ;  /* 0xffffbb5000007947 */ /* 0x000fea000383ffff */
.L_x_288:
[----:B--2---:R-:W-:Y:S01]  /*19810*/  IMAD.MOV.U32 R0, RZ, RZ, R6 ;  /* 0x000000ffff007224 */ /* 0x004fe200078e0006 */
[----:B------:R-:W-:Y:S01]  /*19820*/  MOV R28, 0x1 ;  /* 0x00000001001c7802 */ /* 0x000fe20000000f00 */
[----:B------:R-:W-:Y:S01]  /*19830*/  IMAD.MOV.U32 R3, RZ, RZ, 0x181f ;  /* 0x0000181fff037424 */ /* 0x000fe200078e00ff */
[----:B------:R-:W-:-:S02]  /*19840*/  MOV R2, 0x19860 ;  /* 0x0001986000027802 */ /* 0x000fc40000000f00 */
[----:B-1-34-:R-:W-:Y:S05]  /*19850*/  CALL.REL.NOINC `($__internal_5_$__cuda_sm70_shflsync_idx_p) ;  /* 0x00000d4000007944 */ /* 0x01afea0003c00000 */
[----:B------:R-:W-:Y:S01]  /*19860*/  IMAD.MOV.U32 R7, RZ, RZ, R0 ;  /* 0x000000ffff077224 */ /* 0x000fe200078e0000 */
[----:B------:R-:W-:Y:S01]  /*19870*/  MOV R28, 0x1 ;  /* 0x00000001001c7802 */ /* 0x000fe20000000f00 */
[----:B------:R-:W-:Y:S01]  /*19880*/  IMAD.MOV.U32 R0, RZ, RZ, R12 ;  /* 0x000000ffff007224 */ /* 0x000fe200078e000c */
[----:B------:R-:W-:-:S02]  /*19890*/  MOV R3, 0x181f ;  /* 0x0000181f00037802 */ /* 0x000fc40000000f00 */
[----:B------:R-:W-:Y:S02]  /*198a0*/  MOV R2, 0x198c0 ;  /* 0x000198c000027802 */ /* 0x000fe40000000f00 */
[----:B------:R-:W-:Y:S05]  /*198b0*/  CALL.REL.NOINC `($__internal_5_$__cuda_sm70_shflsync_idx_p) ;  /* 0x00000ce000007944 */ /* 0x000fea0003c00000 */
[----:B------:R-:W-:Y:S05]  /*198c0*/  BRA `(.L_x_357) ;  /* 0xffffbbc000007947 */ /* 0x000fea000383ffff */
.L_x_291:
[----:B--2---:R-:W-:Y:S01]  /*198d0*/  IMAD.MOV.U32 R0, RZ, RZ, R6 ;  /* 0x000000ffff007224 */ /* 0x004fe200078e0006 */
[----:B------:R-:W-:Y:S01]  /*198e0*/  MOV R28, 0x2 ;  /* 0x00000002001c7802 */ /* 0x000fe20000000f00 */
[----:B------:R-:W-:Y:S01]  /*198f0*/  IMAD.MOV.U32 R3, RZ, RZ, 0x181f ;  /* 0x0000181fff037424 */ /* 0x000fe200078e00ff */
[----:B------:R-:W-:Y:S02]  /*19900*/  MOV R2, 0x19920 ;  /* 0x0001992000027802 */ /* 0x000fe40000000f00 */
[----:B-1-34-:R-:W-:Y:S05]  /*19910*/  CALL.REL.NOINC `($__internal_5_$__cuda_sm70_shflsync_idx_p) ;  /* 0x00000c8000007944 */ /* 0x01afea0003c00000 */
[----:B------:R-:W-:Y:S01]  /*19920*/  MOV R7, R0 ;  /* 0x0000000000077202 */ /* 0x000fe20000000f00 */
[----:B------:R-:W-:Y:S05]  /*19930*/  BRA `(.L_x_358) ;  /* 0xffffbc8000007947 */ /* 0x000fea000383ffff */
.L_x_292:
[----:B--2---:R-:W-:Y:S01]  /*19940*/  IMAD.MOV.U32 R0, RZ, RZ, R12 ;  /* 0x000000ffff007224 */ /* 0x004fe200078e000c */
[----:B------:R-:W-:Y:S01]  /*19950*/  MOV R28, 0x2 ;  /* 0x00000002001c7802 */ /* 0x000fe20000000f00 */
[----:B------:R-:W-:Y:S01]  /*19960*/  IMAD.MOV.U32 R3, RZ, RZ, 0x181f ;  /* 0x0000181fff037424 */ /* 0x000fe200078e00ff */
[----:B------:R-:W-:Y:S02]  /*19970*/  MOV R2, 0x19990 ;  /* 0x0001999000027802 */ /* 0x000fe40000000f00 */
[----:B-1-34-:R-:W-:Y:S05]  /*19980*/  CALL.REL.NOINC `($__internal_5_$__cuda_sm70_shflsync_idx_p) ;  /* 0x00000c1000007944 */ /* 0x01afea0003c00000 */
[----:B------:R-:W-:Y:S05]  /*19990*/  BRA `(.L_x_359) ;  /* 0xffffbc4000007947 */ /* 0x000fea000383ffff */
.L_x_295:
[----:B----4-:R-:W-:Y:S01]  /*199a0*/  IMAD.MOV.U32 R0, RZ, RZ, R6 ;  /* 0x000000ffff007224 */ /* 0x010fe200078e0006 */
[----:B------:R-:W-:Y:S01]  /*199b0*/  MOV R28, 0x3 ;  /* 0x00000003001c7802 */ /* 0x000fe20000000f00 */
[----:B---3--:R-:W-:Y:S01]  /*199c0*/  IMAD.MOV.U32 R3, RZ, RZ, 0x181f ;  /* 0x0000181fff037424 */ /* 0x008fe200078e00ff */
[----:B------:R-:W-:-:S02]  /*199d0*/  MOV R2, 0x199f0 ;  /* 0x000199f000027802 */ /* 0x000fc40000000f00 */
[----:B-12---:R-:W-:Y:S05]  /*199e0*/  CALL.REL.NOINC `($__internal_5_$__cuda_sm70_shflsync_idx_p) ;  /* 0x00000bb000007944 */ /* 0x006fea0003c00000 */
[----:B------:R-:W-:Y:S01]  /*199f0*/  IMAD.MOV.U32 R6, RZ, RZ, R0 ;  /* 0x000000ffff067224 */ /* 0x000fe200078e0000 */
[----:B------:R-:W-:Y:S01]  /*19a00*/  MOV R28, 0x3 ;  /* 0x00000003001c7802 */ /* 0x000fe20000000f00 */
[----:B------:R-:W-:Y:S01]  /*19a10*/  IMAD.MOV.U32 R0, RZ, RZ, R12 ;  /* 0x000000ffff007224 */ /* 0x000fe200078e000c */
[----:B------:R-:W-:-:S02]  /*19a20*/  MOV R3, 0x181f ;  /* 0x0000181f00037802 */ /* 0x000fc40000000f00 */
[----:B------:R-:W-:Y:S02]  /*19a30*/  MOV R2, 0x19a50 ;  /* 0x00019a5000027802 */ /* 0x000fe40000000f00 */
[----:B------:R-:W-:Y:S05]  /*19a40*/  CALL.REL.NOINC `($__internal_5_$__cuda_sm70_shflsync_idx_p) ;  /* 0x00000b5000007944 */ /* 0x000fea0003c00000 */
[----:B------:R-:W-:Y:S05]  /*19a50*/  BRA `(.L_x_360) ;  /* 0xffffbcc000007947 */ /* 0x000fea000383ffff */
.L_x_297:
[----:B------:R-:W-:Y:S01]  /*19a60*/  IMAD.MOV.U32 R0, RZ, RZ, R5 ;  /* 0x000000ffff007224 */ /* 0x000fe200078e0005 */
[----:B------:R-:W-:Y:S01]  /*19a70*/  MOV R28, RZ ;  /* 0x000000ff001c7202 */ /* 0x000fe20000000f00 */
[----:B------:R-:W-:Y:S01]  /*19a80*/  IMAD.MOV.U32 R3, RZ, RZ, 0x1c1f ;  /* 0x00001c1fff037424 */ /* 0x000fe200078e00ff */
[----:B------:R-:W-:Y:S02]  /*19a90*/  MOV R2, 0x19ab0 ;  /* 0x00019ab000027802 */ /* 0x000fe40000000f00 */
[----:B--2---:R-:W-:Y:S05]  /*19aa0*/  CALL.REL.NOINC `($__internal_5_$__cuda_sm70_shflsync_idx_p) ;  /* 0x00000af000007944 */ /* 0x004fea0003c00000 */
[----:B------:R-:W-:Y:S01]  /*19ab0*/  MOV R4, R0 ;  /* 0x0000000000047202 */ /* 0x000fe20000000f00 */
[----:B------:R-:W-:Y:S05]  /*19ac0*/  BRA `(.L_x_361) ;  /* 0xffffbf8000007947 */ /* 0x000fea000383ffff */
.L_x_298:
[----:B------:R-:W-:Y:S01]  /*19ad0*/  IMAD.MOV.U32 R0, RZ, RZ, R12 ;  /* 0x000000ffff007224 */ /* 0x000fe200078e000c */
[----:B------:R-:W-:Y:S01]  /*19ae0*/  MOV R28, RZ ;  /* 0x000000ff001c7202 */ /* 0x000fe20000000f00 */
[----:B------:R-:W-:Y:S01]  /*19af0*/  IMAD.MOV.U32 R3, RZ, RZ, 0x1c1f ;  /* 0x00001c1fff037424 */ /* 0x000fe200078e00ff */
[----:B------:R-:W-:Y:S02]  /*19b00*/  MOV R2, 0x19b20 ;  /* 0x00019b2000027802 */ /* 0x000fe40000000f00 */
[----:B-123--:R-:W-:Y:S05]  /*19b10*/  CALL.REL.NOINC `($__internal_5_$__cuda_sm70_shflsync_idx_p) ;  /* 0x00000a8000007944 */ /* 0x00efea0003c00000 */
[----:B------:R-:W-:Y:S05]  /*19b20*/  BRA `(.L_x_362) ;  /* 0xffffbf4000007947 */ /* 0x000fea000383ffff */
.L_x_301:
[----:B-1----:R-:W-:Y:S01]  /*19b30*/  IMAD.MOV.U32 R0, RZ, RZ, R5 ;  /* 0x000000ffff007224 */ /* 0x002fe200078e0005 */
[----:B------:R-:W-:Y:S01]  /*19b40*/  MOV R28, 0x1 ;  /* 0x00000001001c7802 */ /* 0x000fe20000000f00 */
[----:B--2---:R-:W-:Y:S01]  /*19b50*/  IMAD.MOV.U32 R3, RZ, RZ, 0x1c1f ;  /* 0x00001c1fff037424 */ /* 0x004fe200078e00ff */
[----:B------:R-:W-:-:S02]  /*19b60*/  MOV R2, 0x19b80 ;  /* 0x00019b8000027802 */ /* 0x000fc40000000f00 */
[----:B---34-:R-:W-:Y:S05]  /*19b70*/  CALL.REL.NOINC `($__internal_5_$__cuda_sm70_shflsync_idx_p) ;  /* 0x00000a2000007944 */ /* 0x018fea0003c00000 */
[----:B------:R-:W-:Y:S01]  /*19b80*/  IMAD.MOV.U32 R4, RZ, RZ, R0 ;  /* 0x000000ffff047224 */ /* 0x000fe200078e0000 */
[----:B------:R-:W-:Y:S01]  /*19b90*/  MOV R28, 0x1 ;  /* 0x00000001001c7802 */ /* 0x000fe20000000f00 */
[----:B------:R-:W-:Y:S01]  /*19ba0*/  IMAD.MOV.U32 R0, RZ, RZ, R12 ;  /* 0x000000ffff007224 */ /* 0x000fe200078e000c */
[----:B------:R-:W-:-:S02]  /*19bb0*/  MOV R3, 0x1c1f ;  /* 0x00001c1f00037802 */ /* 0x000fc40000000f00 */
[----:B------:R-:W-:Y:S02]  /*19bc0*/  MOV R2, 0x19be0 ;  /* 0x00019be000027802 */ /* 0x000fe40000000f00 */
[----:B------:R-:W-:Y:S05]  /*19bd0*/  CALL.REL.NOINC `($__internal_5_$__cuda_sm70_shflsync_idx_p) ;  /* 0x000009c000007944 */ /* 0x000fea0003c00000 */
[----:B------:R-:W-:Y:S05]  /*19be0*/  BRA `(.L_x_363) ;  /* 0xffffc92000007947 */ /* 0x000fea000383ffff */
.L_x_305:
[----:B------:R-:W-:Y:S01]  /*19bf0*/  IMAD.MOV.U32 R0, RZ, RZ, R5 ;  /* 0x000000ffff007224 */ /* 0x000fe200078e0005 */
[----:B------:R-:W-:Y:S01]  /*19c00*/  MOV R28, RZ ;  /* 0x000000ff001c7202 */ /* 0x000fe20000000f00 */
[----:B------:R-:W-:Y:S01]  /*19c10*/  IMAD.MOV.U32 R3, RZ, RZ, 0x181f ;  /* 0x0000181fff037424 */ /* 0x000fe200078e00ff */
[----:B------:R-:W-:Y:S02]  /*19c20*/  MOV R2, 0x19c40 ;  /* 0x00019c4000027802 */ /* 0x000fe40000000f00 */
[----:B------:R-:W-:Y:S05]  /*19c30*/  CALL.REL.NOINC `($__internal_5_$__cuda_sm70_shflsync_idx_p) ;  /* 0x0000096000007944 */ /* 0x000fea0003c00000 */
[----:B------:R-:W-:Y:S01]  /*19c40*/  MOV R4, R0 ;  /* 0x0000000000047202 */ /* 0x000fe20000000f00 */
[----:B------:R-:W-:Y:S05]  /*19c50*/  BRA `(.L_x_364) ;  /* 0xffffdaf000007947 */ /* 0x000fea000383ffff */
.L_x_306:
[----:B------:R-:W-:Y:S01]  /*19c60*/  IMAD.MOV.U32 R0, RZ, RZ, R12 ;  /* 0x000000ffff007224 */ /* 0x000fe200078e000c */
[----:B------:R-:W-:Y:S01]  /*19c70*/  MOV R28, RZ ;  /* 0x000000ff001c7202 */ /* 0x000fe20000000f00 */
[----:B------:R-:W-:Y:S01]  /*19c80*/  IMAD.MOV.U32 R3, RZ, RZ, 0x181f ;  /* 0x0000181fff037424 */ /* 0x000fe200078e00ff */
[----:B------:R-:W-:Y:S02]  /*19c90*/  MOV R2, 0x19cb0 ;  /* 0x00019cb000027802 */ /* 0x000fe40000000f00 */
[----:B-12---:R-:W-:Y:S05]  /*19ca0*/  CALL.REL.NOINC `($__internal_5_$__cuda_sm70_shflsync_idx_p) ;  /* 0x000008f000007944 */ /* 0x006fea0003c00000 */
[----:B------:R-:W-:Y:S05]  /*19cb0*/  BRA `(.L_x_365) ;  /* 0xffffdab000007947 */ /* 0x000fea000383ffff */
.L_x_309:
[----:B----4-:R-:W-:Y:S01]  /*19cc0*/  IMAD.MOV.U32 R0, RZ, RZ, R5 ;  /* 0x000000ffff007224 */ /* 0x010fe200078e0005 */
[----:B------:R-:W-:Y:S01]  /*19cd0*/  MOV R28, 0x1 ;  /* 0x00000001001c7802 */ /* 0x000fe20000000f00 */
[----:B--2---:R-:W-:Y:S01]  /*19ce0*/  IMAD.MOV.U32 R3, RZ, RZ, 0x181f ;  /* 0x0000181fff037424 */ /* 0x004fe200078e00ff */
[----:B------:R-:W-:-:S02]  /*19cf0*/  MOV R2, 0x19d10 ;  /* 0x00019d1000027802 */ /* 0x000fc40000000f00 */
[----:B-1-3--:R-:W-:Y:S05]  /*19d00*/  CALL.REL.NOINC `($__internal_5_$__cuda_sm70_shflsync_idx_p) ;  /* 0x0000089000007944 */ /* 0x00afea0003c00000 */
[----:B------:R-:W-:Y:S01]  /*19d10*/  IMAD.MOV.U32 R4, RZ, RZ, R0 ;  /* 0x000000ffff047224 */ /* 0x000fe200078e0000 */
[----:B------:R-:W-:Y:S01]  /*19d20*/  MOV R28, 0x1 ;  /* 0x00000001001c7802 */ /* 0x000fe20000000f00 */
[----:B------:R-:W-:Y:S01]  /*19d30*/  IMAD.MOV.U32 R0, RZ, RZ, R12 ;  /* 0x000000ffff007224 */ /* 0x000fe200078e000c */
[----:B------:R-:W-:-:S02]  /*19d40*/  MOV R3, 0x181f ;  /* 0x0000181f00037802 */ /* 0x000fc40000000f00 */
[----:B------:R-:W-:Y:S02]  /*19d50*/  MOV R2, 0x19d70 ;  /* 0x00019d7000027802 */ /* 0x000fe40000000f00 */
[----:B------:R-:W-:Y:S05]  /*19d60*/  CALL.REL.NOINC `($__internal_5_$__cuda_sm70_shflsync_idx_p) ;  /* 0x0000083000007944 */ /* 0x000fea0003c00000 */
[----:B------:R-:W-:Y:S05]  /*19d70*/  BRA `(.L_x_366) ;  /* 0xffffdb3000007947 */ /* 0x000fea000383ffff */
.L_x_312:
[----:B----4-:R-:W-:Y:S01]  /*19d80*/  IMAD.MOV.U32 R0, RZ, RZ, R5 ;  /* 0x000000ffff007224 */ /* 0x010fe200078e0005 */
[----:B------:R-:W-:Y:S01]  /*19d90*/  MOV R28, 0x2 ;  /* 0x00000002001c7802 */ /* 0x000fe20000000f00 */
[----:B-1----:R-:W-:Y:S01]  /*19da0*/  IMAD.MOV.U32 R3, RZ, RZ, 0x181f ;  /* 0x0000181fff037424 */ /* 0x002fe200078e00ff */
[----:B------:R-:W-:Y:S02]  /*19db0*/  MOV R2, 0x19dd0 ;  /* 0x00019dd000027802 */ /* 0x000fe40000000f00 */
[----:B--23--:R-:W-:Y:S05]  /*19dc0*/  CALL.REL.NOINC `($__internal_5_$__cuda_sm70_shflsync_idx_p) ;  /* 0x000007d000007944 */ /* 0x00cfea0003c00000 */
[----:B------:R-:W-:Y:S01]  /*19dd0*/  MOV R4, R0 ;  /* 0x0000000000047202 */ /* 0x000fe20000000f00 */
[----:B------:R-:W-:Y:S05]  /*19de0*/  BRA `(.L_x_367) ;  /* 0xffffdbf000007947 */ /* 0x000fea000383ffff */
.L_x_313:
[----:B----4-:R-:W-:Y:S01]  /*19df0*/  IMAD.MOV.U32 R0, RZ, RZ, R12 ;  /* 0x000000ffff007224 */ /* 0x010fe200078e000c */
[----:B------:R-:W-:Y:S01]  /*19e00*/  MOV R28, 0x2 ;  /* 0x00000002001c7802 */ /* 0x000fe20000000f00 */
[----:B------:R-:W-:Y:S01]  /*19e10*/  IMAD.MOV.U32 R3, RZ, RZ, 0x181f ;  /* 0x0000181fff037424 */ /* 0x000fe200078e00ff */
[----:B------:R-:W-:Y:S02]  /*19e20*/  MOV R2, 0x19e40 ;  /* 0x00019e4000027802 */ /* 0x000fe40000000f00 */
[----:B-123--:R-:W-:Y:S05]  /*19e30*/  CALL.REL.NOINC `($__internal_5_$__cuda_sm70_shflsync_idx_p) ;  /* 0x0000076000007944 */ /* 0x00efea0003c00000 */
[----:B------:R-:W-:Y:S05]  /*19e40*/  BRA `(.L_x_368) ;  /* 0xffffdbb000007947 */ /* 0x000fea000383ffff */
.L_x_316:
[----:B-1----:R-:W-:Y:S01]  /*19e50*/  IMAD.MOV.U32 R0, RZ, RZ, R5 ;  /* 0x000000ffff007224 */ /* 0x002fe200078e0005 */
[----:B------:R-:W-:Y:S01]  /*19e60*/  MOV R28, 0x3 ;  /* 0x00000003001c7802 */ /* 0x000fe20000000f00 */
[----:B------:R-:W-:Y:S01]  /*19e70*/  IMAD.MOV.U32 R3, RZ, RZ, 0x181f ;  /* 0x0000181fff037424 */ /* 0x000fe200078e00ff */
[----:B------:R-:W-:-:S02]  /*19e80*/  MOV R2, 0x19ea0 ;  /* 0x00019ea000027802 */ /* 0x000fc40000000f00 */
[----:B--234-:R-:W-:Y:S05]  /*19e90*/  CALL.REL.NOINC `($__internal_5_$__cuda_sm70_shflsync_idx_p) ;  /* 0x0000070000007944 */ /* 0x01cfea0003c00000 */
[----:B------:R-:W-:Y:S01]  /*19ea0*/  IMAD.MOV.U32 R4, RZ, RZ, R0 ;  /* 0x000000ffff047224 */ /* 0x000fe200078e0000 */
[----:B------:R-:W-:Y:S01]  /*19eb0*/  MOV R28, 0x3 ;  /* 0x00000003001c7802 */ /* 0x000fe20000000f00 */
[----:B------:R-:W-:Y:S01]  /*19ec0*/  IMAD.MOV.U32 R0, RZ, RZ, R12 ;  /* 0x000000ffff007224 */ /* 0x000fe200078e000c */
[----:B------:R-:W-:-:S02]  /*19ed0*/  MOV R3, 0x181f ;  /* 0x0000181f00037802 */ /* 0x000fc40000000f00 */
[----:B------:R-:W-:Y:S02]  /*19ee0*/  MOV R2, 0x19f00 ;  /* 0x00019f0000027802 */ /* 0x000fe40000000f00 */
[----:B------:R-:W-:Y:S05]  /*19ef0*/  CALL.REL.NOINC `($__internal_5_$__cuda_sm70_shflsync_idx_p) ;  /* 0x000006a000007944 */ /* 0x000fea0003c00000 */
[----:B------:R-:W-:Y:S05]  /*19f00*/  BRA `(.L_x_369) ;  /* 0xffffdc3000007947 */ /* 0x000fea000383ffff */
.L_x_318:
[----:B------:R-:W-:Y:S01]  /*19f10*/  IMAD.MOV.U32 R0, RZ, RZ, R29 ;  /* 0x000000ffff007224 */ /* 0x000fe200078e001d */
[----:B------:R-:W-:Y:S01]  /*19f20*/  MOV R28, RZ ;  /* 0x000000ff001c7202 */ /* 0x000fe20000000f00 */
[----:B------:R-:W-:Y:S01]  /*19f30*/  IMAD.MOV.U32 R3, RZ, RZ, 0x1f ;  /* 0x0000001fff037424 */ /* 0x000fe200078e00ff */
[----:B------:R-:W-:Y:S02]  /*19f40*/  MOV R2, 0x19f60 ;  /* 0x00019f6000027802 */ /* 0x000fe40000000f00 */
[----:B---34-:R-:W-:Y:S05]  /*19f50*/  CALL.REL.NOINC `($__internal_5_$__cuda_sm70_shflsync_idx_p) ;  /* 0x0000064000007944 */ /* 0x018fea0003c00000 */
[----:B------:R-:W-:Y:S01]  /*19f60*/  MOV R9, R0 ;  /* 0x0000000000097202 */ /* 0x000fe20000000f00 */
[----:B------:R-:W-:Y:S05]  /*19f70*/  BRA `(.L_x_370) ;  /* 0xffffdd8000007947 */ /* 0x000fea000383ffff */
.L_x_319:
[----:B------:R-:W-:Y:S01]  /*19f80*/  IMAD.MOV.U32 R0, RZ, RZ, R29 ;  /* 0x000000ffff007224 */ /* 0x000fe200078e001d */
[----:B------:R-:W-:Y:S01]  /*19f90*/  MOV R28, 0x1 ;  /* 0x00000001001c7802 */ /* 0x000fe20000000f00 */
[----:B------:R-:W-:Y:S01]  /*19fa0*/  IMAD.MOV.U32 R3, RZ, RZ, 0x1f ;  /* 0x0000001fff037424 */ /* 0x000fe200078e00ff */
[----:B------:R-:W-:Y:S02]  /*19fb0*/  MOV R2, 0x19fd0 ;  /* 0x00019fd000027802 */ /* 0x000fe40000000f00 */
[----:B-1234-:R-:W-:Y:S05]  /*19fc0*/  CALL.REL.NOINC `($__internal_5_$__cuda_sm70_shflsync_idx_p) ;  /* 0x000005d000007944 */ /* 0x01efea0003c00000 */
[----:B------:R-:W-:Y:S01]  /*19fd0*/  MOV R6, R0 ;  /* 0x0000000000067202 */ /* 0x000fe20000000f00 */
[----:B------:R-:W-:Y:S05]  /*19fe0*/  BRA `(.L_x_371) ;  /* 0xffffdd3000007947 */ /* 0x000fea000383ffff */
.L_x_320:
[----:B------:R-:W-:Y:S02]  /*19ff0*/  MOV R3, 0x1 ;  /* 0x0000000100037802 */ /* 0x000fe40000000f00 */
[----:B------:R-:W-:-:S02]  /*1a000*/  MOV R2, 0x1a020 ;  /* 0x0001a02000027802 */ /* 0x000fc40000000f00 */
[----:B-123--:R-:W-:Y:S05]  /*1a010*/  CALL.REL.NOINC `($__internal_6_$__cuda_sm70_shflsync_up_p) ;  /* 0x000005d000007944 */ /* 0x00efea0003c00000 */
[----:B------:R-:W-:Y:S05]  /*1a020*/  BRA `(.L_x_372) ;  /* 0xffffde1000007947 */ /* 0x000fea000383ffff */
.L_x_321:
[----:B------:R-:W-:Y:S02]  /*1a030*/  MOV R3, 0x2 ;  /* 0x0000000200037802 */ /* 0x000fe40000000f00 */
[----:B------:R-:W-:-:S02]  /*1a040*/  MOV R2, 0x1a060 ;  /* 0x0001a06000027802 */ /* 0x000fc40000000f00 */
[----:B-12---:R-:W-:Y:S05]  /*1a050*/  CALL.REL.NOINC `($__internal_6_$__cuda_sm70_shflsync_up_p) ;  /* 0x0000059000007944 */ /* 0x006fea0003c00000 */
[----:B------:R-:W-:Y:S02]  /*1a060*/  SEL R3, R4, RZ, P1 ;  /* 0x000000ff04037207 */ /* 0x000fe40000800000 */
[----:B------:R-:W-:-:S03]  /*1a070*/  MOV R2, 0x1a0b0 ;  /* 0x0001a0b000027802 */ /* 0x000fc60000000f00 */
[----:B------:R-:W-:Y:S02]  /*1a080*/  IMAD.IADD R0, R0, 0x1, R3 ;  /* 0x0000000100007824 */ /* 0x000fe400078e0203 */
[----:B------:R-:W-:Y:S02]  /*1a090*/  IMAD.MOV.U32 R3, RZ, RZ, 0x4 ;  /* 0x00000004ff037424 */ /* 0x000fe400078e00ff */
        /* <DEDUP_REMOVED lines=19> */
.L_x_325:
[----:B------:R-:W-:Y:S02]  /*1a1d0*/  MOV R3, 0x1 ;  /* 0x0000000100037802 */ /* 0x000fe40000000f00 */
[----:B------:R-:W-:Y:S02]  /*1a1e0*/  MOV R2, 0x1a200 ;  /* 0x0001a20000027802 */ /* 0x000fe40000000f00 */
[----:B------:R-:W-:Y:S05]  /*1a1f0*/  CALL.REL.NOINC `($__internal_6_$__cuda_sm70_shflsync_up_p) ;  /* 0x000003f000007944 */ /* 0x000fea0003c00000 */
[----:B------:R-:W-:Y:S01]  /*1a200*/  MOV R2, R4 ;  /* 0x0000000400027202 */ /* 0x000fe20000000f00 */
[----:B------:R-:W-:Y:S05]  /*1a210*/  BRA `(.L_x_374) ;  /* 0xffffde8000007947 */ /* 0x000fea000383ffff */
.L_x_326:
[----:B------:R-:W-:Y:S02]  /*1a220*/  MOV R3, 0x2 ;  /* 0x0000000200037802 */ /* 0x000fe40000000f00 */
[----:B------:R-:W-:Y:S02]  /*1a230*/  MOV R2, 0x1a250 ;  /* 0x0001a25000027802 */ /* 0x000fe40000000f00 */
        /* <DEDUP_REMOVED lines=24> */
.L_x_328:
[----:B------:R-:W-:Y:S02]  /*1a3c0*/  SEL R0, RZ, 0x1, P0 ;  /* 0x00000001ff007807 */ /* 0x000fe40000000000 */
[----:B------:R-:W-:Y:S02]  /*1a3d0*/  MOV R2, 0x1a3f0 ;  /* 0x0001a3f000027802 */ /* 0x000fe40000000f00 */
[----:B---3--:R-:W-:Y:S05]  /*1a3e0*/  CALL.REL.NOINC `($__internal_7_$__cuda_sm70_votesync_ballot) ;  /* 0x0000026000007944 */ /* 0x008fea0003c00000 */
[----:B------:R-:W-:Y:S01]  /*1a3f0*/  MOV R10, R0 ;  /* 0x00000000000a7202 */ /* 0x000fe20000000f00 */
[----:B------:R-:W-:Y:S05]  /*1a400*/  BRA `(.L_x_376) ;  /* 0xffffde2000007947 */ /* 0x000fea000383ffff */
.L_x_329:
[----:B------:R-:W-:Y:S01]  /*1a410*/  IMAD.MOV.U32 R0, RZ, RZ, R7 ;  /* 0x000000ffff007224 */ /* 0x000fe200078e0007 */
[----:B--2---:R-:W-:Y:S01]  /*1a420*/  MOV R28, R6 ;  /* 0x00000006001c7202 */ /* 0x004fe20000000f00 */
[----:B------:R-:W-:Y:S01]  /*1a430*/  IMAD.MOV.U32 R3, RZ, RZ, 0x1f ;  /* 0x0000001fff037424 */ /* 0x000fe200078e00ff */
[----:B------:R-:W-:Y:S02]  /*1a440*/  MOV R2, 0x1a460 ;  /* 0x0001a46000027802 */ /* 0x000fe40000000f00 */
[----:B-1-3--:R-:W-:Y:S05]  /*1a450*/  CALL.REL.NOINC `($__internal_5_$__cuda_sm70_shflsync_idx_p) ;  /* 0x0000014000007944 */ /* 0x00afea0003c00000 */
[----:B------:R-:W-:Y:S01]  /*1a460*/  IMAD.MOV.U32 R7, RZ, RZ, R0 ;  /* 0x000000ffff077224 */ /* 0x000fe200078e0000 */
[----:B------:R-:W-:Y:S01]  /*1a470*/  MOV R28, R6 ;  /* 0x00000006001c7202 */ /* 0x000fe20000000f00 */
[----:B------:R-:W-:Y:S01]  /*1a480*/  IMAD.MOV.U32 R0, RZ, RZ, R8 ;  /* 0x000000ffff007224 */ /* 0x000fe200078e0008 */
[----:B------:R-:W-:Y:S02]  /*1a490*/  MOV R3, 0x1f ;  /* 0x0000001f00037802 */ /* 0x000fe40000000f00 */
[----:B------:R-:W-:-:S02]  /*1a4a0*/  MOV R2, 0x1a4c0 ;  /* 0x0001a4c000027802 */ /* 0x000fc40000000f00 */
[----:B------:R-:W-:Y:S05]  /*1a4b0*/  CALL.REL.NOINC `($__internal_5_$__cuda_sm70_shflsync_idx_p) ;  /* 0x000000e000007944 */ /* 0x000fea0003c00000 */
[----:B------:R-:W-:Y:S01]  /*1a4c0*/  MOV R5, R0 ;  /* 0x0000000000057202 */ /* 0x000fe20000000f00 */
[----:B------:R-:W-:Y:S05]  /*1a4d0*/  BRA `(.L_x_377) ;  /* 0xffffdd9000007947 */ /* 0x000fea000383ffff */
.L_x_332:
[----:B------:R-:W-:Y:S01]  /*1a4e0*/  IMAD.MOV.U32 R0, RZ, RZ, R4 ;  /* 0x000000ffff007224 */ /* 0x000fe200078e0004 */
[----:B------:R-:W-:-:S02]  /*1a4f0*/  MOV R3, 0x1f ;  /* 0x0000001f00037802 */ /* 0x000fc40000000f00 */
[----:B------:R-:W-:Y:S02]  /*1a500*/  MOV R2, 0x1a520 ;  /* 0x0001a52000027802 */ /* 0x000fe40000000f00 */
[----:B-1234-:R-:W-:Y:S05]  /*1a510*/  CALL.REL.NOINC `($__internal_5_$__cuda_sm70_shflsync_idx_p) ;  /* 0x0000008000007944 */ /* 0x01efea0003c00000 */
[----:B------:R-:W-:Y:S01]  /*1a520*/  MOV R13, R0 ;  /* 0x00000000000d7202 */ /* 0x000fe20000000f00 */
[----:B------:R-:W-:Y:S05]  /*1a530*/  BRA `(.L_x_331) ;  /* 0xffffdd9000007947 */ /* 0x000fea000383ffff */
        .weak           $__internal_4_$__cuda_sm70_shflsync_bfly_p
        .type           $__internal_4_$__cuda_sm70_shflsync_bfly_p,@function
        .size           $__internal_4_$__cuda_sm70_shflsync_bfly_p,($__internal_5_$__cuda_sm70_shflsync_idx_p - $__internal_4_$__cuda_sm70_shflsync_bfly_p)
$__internal_4_$__cuda_sm70_shflsync_bfly_p:
[----:B------:R-:W-:Y:S02]  /*1a540*/  MOV R27, 0xffffffff ;  /* 0xffffffff001b7802 */ /* 0x000fe40000000f00 */
[----:B------:R-:W-:Y:S02]  /*1a550*/  MOV R3, 0x1f ;  /* 0x0000001f00037802 */ /* 0x000fe40000000f00 */
[----:B------:R-:W-:Y:S04]  /*1a560*/  WARPSYNC R27 ;  /* 0x0000001b00007348 */ /* 0x000fe80003800000 */
[----:B------:R1:W2:Y:S02]  /*1a570*/  SHFL.BFLY PT, R0, R4, R0, R3 ;  /* 0x0c00000004007389 */ /* 0x0002a400000e0003 */
[----:B-1----:R-:W-:-:S04]  /*1a580*/  MOV R3, 0x0 ;  /* 0x0000000000037802 */ /* 0x002fc80000000f00 */
[----:B--2---:R-:W-:Y:S05]  /*1a590*/  RET.REL.NODEC R2 `(_ZN7cutlass13device_kernelIN5flash19enable_sm80_to_sm89INS1_16FlashAttnFwdSm80INS1_25CollectiveMainloopFwdSm80ILi8ELi1ELb0EN4cute5tupleIJNS5_1CILi128EEENS7_ILi64EEENS7_ILi192EEEEEELi192ENS_10bfloat16_tEfNS_4arch4Sm80ELb0ELb0ELb1ELb1ELb1ELb1ELb1ELb1EEENS1_21CollectiveEpilogueFwdINS6_IJS8_SA_S9_EEENS6_IJNS7_ILi1EEESI_SI_EEESC_SE_Li256ELb1ELb1ELb1ELb0EEENS1_36VarlenDynamicPersistentTileSchedulerILi128ELi64ELi256ELi256ELb1ELb1ELb0ELb0ELb1ELb1EEEEEEEEEvNT_6ParamsE) ;  /* 0xfffe5a6002007950 */ /* 0x004fea0003c3ffff */
        .weak           $__internal_5_$__cuda_sm70_shflsync_idx_p
        .type           $__internal_5_$__cuda_sm70_shflsync_idx_p,@function
        .size           $__internal_5_$__cuda_sm70_shflsync_idx_p,($__internal_6_$__cuda_sm70_shflsync_up_p - $__internal_5_$__cuda_sm70_shflsync_idx_p)
$__internal_5_$__cuda_sm70_shflsync_idx_p:
[----:B------:R-:W-:-:S04]  /*1a5a0*/  MOV R193, 0xffffffff ;  /* 0xffffffff00c17802 */ /* 0x000fc80000000f00 */
[----:B------:R-:W-:Y:S04]  /*1a5b0*/  WARPSYNC R193 ;  /* 0x000000c100007348 */ /* 0x000fe80003800000 */
[----:B------:R1:W2:Y:S02]  /*1a5c0*/  SHFL.IDX PT, R0, R0, R28, R3 ;  /* 0x0000001c00007389 */ /* 0x0002a400000e0003 */
[----:B-1----:R-:W-:-:S04]  /*1a5d0*/  MOV R3, 0x0 ;  /* 0x0000000000037802 */ /* 0x002fc80000000f00 */
[----:B--2---:R-:W-:Y:S05]  /*1a5e0*/  RET.REL.NODEC R2 `(_ZN7cutlass13device_kernelIN5flash19enable_sm80_to_sm89INS1_16FlashAttnFwdSm80INS1_25CollectiveMainloopFwdSm80ILi8ELi1ELb0EN4cute5tupleIJNS5_1CILi128EEENS7_ILi64EEENS7_ILi192EEEEEELi192ENS_10bfloat16_tEfNS_4arch4Sm80ELb0ELb0ELb1ELb1ELb1ELb1ELb1ELb1EEENS1_21CollectiveEpilogueFwdINS6_IJS8_SA_S9_EEENS6_IJNS7_ILi1EEESI_SI_EEESC_SE_Li256ELb1ELb1ELb1ELb0EEENS1_36VarlenDynamicPersistentTileSchedulerILi128ELi64ELi256ELi256ELb1ELb1ELb0ELb0ELb1ELb1EEEEEEEEEvNT_6ParamsE) ;  /* 0xfffe5a1002007950 */ /* 0x004fea0003c3ffff */
        .weak           $__internal_6_$__cuda_sm70_shflsync_up_p
        .type           $__internal_6_$__cuda_sm70_shflsync_up_p,@function
        .size           $__internal_6_$__cuda_sm70_shflsync_up_p,($__internal_7_$__cuda_sm70_votesync_ballot - $__internal_6_$__cuda_sm70_shflsync_up_p)
$__internal_6_$__cuda_sm70_shflsync_up_p:
[----:B------:R-:W-:Y:S02]  /*1a5f0*/  MOV R4, RZ ;  /* 0x000000ff00047202 */ /* 0x000fe40000000f00 */
[----:B------:R-:W-:-:S04]  /*1a600*/  MOV R10, 0xffffffff ;  /* 0xffffffff000a7802 */ /* 0x000fc80000000f00 */
[----:B------:R-:W-:Y:S04]  /*1a610*/  WARPSYNC R10 ;  /* 0x0000000a00007348 */ /* 0x000fe80003800000 */
[----:B------:R1:W2:Y:S02]  /*1a620*/  SHFL.UP PT, R4, R0, R3, R4 ;  /* 0x0400000300047389 */ /* 0x0002a400000e0004 */
[----:B-1----:R-:W-:-:S04]  /*1a630*/  MOV R3, 0x0 ;  /* 0x0000000000037802 */ /* 0x002fc80000000f00 */
[----:B--2---:R-:W-:Y:S05]  /*1a640*/  RET.REL.NODEC R2 `(_ZN7cutlass13device_kernelIN5flash19enable_sm80_to_sm89INS1_16FlashAttnFwdSm80INS1_25CollectiveMainloopFwdSm80ILi8ELi1ELb0EN4cute5tupleIJNS5_1CILi128EEENS7_ILi64EEENS7_ILi192EEEEEELi192ENS_10bfloat16_tEfNS_4arch4Sm80ELb0ELb0ELb1ELb1ELb1ELb1ELb1ELb1EEENS1_21CollectiveEpilogueFwdINS6_IJS8_SA_S9_EEENS6_IJNS7_ILi1EEESI_SI_EEESC_SE_Li256ELb1ELb1ELb1ELb0EEENS1_36VarlenDynamicPersistentTileSchedulerILi128ELi64ELi256ELi256ELb1ELb1ELb0ELb0ELb1ELb1EEEEEEEEEvNT_6ParamsE) ;  /* 0xfffe59b002007950 */ /* 0x004fea0003c3ffff */
        .weak           $__internal_7_$__cuda_sm70_votesync_ballot
        .type           $__internal_7_$__cuda_sm70_votesync_ballot,@function
        .size           $__internal_7_$__cuda_sm70_votesync_ballot,(.L_x_3111 - $__internal_7_$__cuda_sm70_votesync_ballot)
$__internal_7_$__cuda_sm70_votesync_ballot:
[----:B------:R-:W-:Y:S01]  /*1a650*/  ISETP.NE.U32.AND P0, PT, R0, 0x1, PT ;  /* 0x000000010000780c */ /* 0x000fe20003f05070 */
[----:B------:R-:W-:-:S04]  /*1a660*/  IMAD.MOV.U32 R3, RZ, RZ, -0x1 ;  /* 0xffffffffff037424 */ /* 0x000fc800078e00ff */
[----:B------:R-:W-:Y:S08]  /*1a670*/  WARPSYNC R3 ;  /* 0x0000000300007348 */ /* 0x000ff00003800000 */
[----:B------:R-:W-:-:S04]  /*1a680*/  VOTE.ANY R0, PT, !P0 ;  /* 0x0000000000007806 */ /* 0x000fc800040e0100 */
[----:B------:R-:W-:Y:S01]  /*1a690*/  LOP3.LUT R0, R0, R3, RZ, 0xc0, !PT ;  /* 0x0000000300007212 */ /* 0x000fe200078ec0ff */
[----:B------:R-:W-:-:S04]  /*1a6a0*/  IMAD.MOV.U32 R3, RZ, RZ, 0x0 ;  /* 0x00000000ff037424 */ /* 0x000fc800078e00ff */
[----:B------:R-:W-:Y:S05]  /*1a6b0*/  RET.REL.NODEC R2 `(_ZN7cutlass13device_kernelIN5flash19enable_sm80_to_sm89INS1_16FlashAttnFwdSm80INS1_25CollectiveMainloopFwdSm80ILi8ELi1ELb0EN4cute5tupleIJNS5_1CILi128EEENS7_ILi64EEENS7_ILi192EEEEEELi192ENS_10bfloat16_tEfNS_4arch4Sm80ELb0ELb0ELb1ELb1ELb1ELb1ELb1ELb1EEENS1_21CollectiveEpilogueFwdINS6_IJS8_SA_S9_EEENS6_IJNS7_ILi1EEESI_SI_EEESC_SE_Li256ELb1ELb1ELb1ELb0EEENS1_36VarlenDynamicPersistentTileSchedulerILi128ELi64ELi256ELi256ELb1ELb1ELb0ELb0ELb1ELb1EEEEEEEEEvNT_6ParamsE) ;  /* 0xfffe594002007950 */ /* 0x000fea0003c3ffff */
.L_x_378:
        /* <DEDUP_REMOVED lines=12> */
.L_x_3111:


//--------------------- .text._ZN7cutlass13device_kernelIN5flash19enable_sm80_to_sm89INS1_16FlashAttnFwdSm80INS1_25CollectiveMainloopFwdSm80ILi8ELi1ELb0EN4cute5tupleIJNS5_1CILi128EEENS7_ILi64EEENS7_ILi192EEEEEELi192ENS_10bfloat16_tEfNS_4arch4Sm80ELb0ELb1ELb1ELb0ELb1ELb0ELb1ELb1EEENS1_21CollectiveEpilogueFwdINS6_IJS8_SA_S9_EEENS6_IJNS7_ILi1EEESI_SI_EEESC_SE_Li256ELb0ELb1ELb1ELb0EEENS1_19SingleTileSchedulerILb0ELb1ELb1ELi128EEEEEEEEEvNT_6ParamsE --------------------------
	.section	.text._ZN7cutlass13device_kernelIN5flash19enable_sm80_to_sm89INS1_16FlashAttnFwdSm80INS1_25CollectiveMainloopFwdSm80ILi8ELi1ELb0EN4cute5tupleIJNS5_1CILi128EEENS7_ILi64EEENS7_ILi192EEEEEELi192ENS_10bfloat16_tEfNS_4arch4Sm80ELb0ELb1ELb1ELb0ELb1ELb0ELb1ELb1EEENS1_21CollectiveEpilogueFwdINS6_IJS8_SA_S9_EEENS6_IJNS7_ILi1EEESI_SI_EEESC_SE_Li256ELb0ELb1ELb1ELb0EEENS1_19SingleTileSchedulerILb0ELb1ELb1ELi128EEEEEEEEEvNT_6ParamsE,"ax",@progbits
	.sectioninfo	@"SHI_REGISTERS=255"
	.align	128
.text._ZN7cutlass13device_kernelIN5flash19enable_sm80_to_sm89INS1_16FlashAttnFwdSm80INS1_25CollectiveMainloopFwdSm80ILi8ELi1ELb0EN4cute5tupleIJNS5_1CILi128EEENS7_ILi64EEENS7_ILi192EEEEEELi192ENS_10bfloat16_tEfNS_4arch4Sm80ELb0ELb1ELb1ELb0ELb1ELb0ELb1ELb1EEENS1_21CollectiveEpilogueFwdINS6_IJS8_SA_S9_EEENS6_IJNS7_ILi1EEESI_SI_EEESC_SE_Li256ELb0ELb1ELb1ELb0EEENS1_19SingleTileSchedulerILb0ELb1ELb1ELi128EEEEEEEEEvNT_6ParamsE:
        .type           _ZN7cutlass13device_kernelIN5flash19enable_sm80_to_sm89INS1_16FlashAttnFwdSm80INS1_25CollectiveMainloopFwdSm80ILi8ELi1ELb0EN4cute5tupleIJNS5_1CILi128EEENS7_ILi64EEENS7_ILi192EEEEEELi192ENS_10bfloat16_tEfNS_4arch4Sm80ELb0ELb1ELb1ELb0ELb1ELb0ELb1ELb1EEENS1_21CollectiveEpilogueFwdINS6_IJS8_SA_S9_EEENS6_IJNS7_ILi1EEESI_SI_EEESC_SE_Li256ELb0ELb1ELb1ELb0EEENS1_19SingleTileSchedulerILb0ELb1ELb1ELi128EEEEEEEEEvNT_6ParamsE,@function
        .size           _ZN7cutlass13device_kernelIN5flash19enable_sm80_to_sm89INS1_16FlashAttnFwdSm80INS1_25CollectiveMainloopFwdSm80ILi8ELi1ELb0EN4cute5tupleIJNS5_1CILi128EEENS7_ILi64EEENS7_ILi192EEEEEELi192ENS_10bfloat16_tEfNS_4arch4Sm80ELb0ELb1ELb1ELb0ELb1ELb0ELb1ELb1EEENS1_21CollectiveEpilogueFwdINS6_IJS8_SA_S9_EEENS6_IJNS7_ILi1EEESI_SI_EEESC_SE_Li256ELb0ELb1ELb1ELb0EEENS1_19SingleTileSchedulerILb0ELb1ELb1ELi128EEEEEEEEEvNT_6ParamsE,(.L_x_3116 - _ZN7cutlass13device_kernelIN5flash19enable_sm80_to_sm89INS1_16FlashAttnFwdSm80INS1_25CollectiveMainloopFwdSm80ILi8ELi1ELb0EN4cute5tupleIJNS5_1CILi128EEENS7_ILi64EEENS7_ILi192EEEEEELi192ENS_10bfloat16_tEfNS_4arch4Sm80ELb0ELb1ELb1ELb0ELb1ELb0ELb1ELb1EEENS1_21CollectiveEpilogueFwdINS6_IJS8_SA_S9_EEENS6_IJNS7_ILi1EEESI_SI_EEESC_SE_Li256ELb0ELb1ELb1ELb0EEENS1_19SingleTileSchedulerILb0ELb1ELb1ELi128EEEEEEEEEvNT_6ParamsE)
        .other          _ZN7cutlass13device_kernelIN5flash19enable_sm80_to_sm89INS1_16FlashAttnFwdSm80INS1_25CollectiveMainloopFwdSm80ILi8ELi1ELb0EN4cute5tupleIJNS5_1CILi128EEENS7_ILi64EEENS7_ILi192EEEEEELi192ENS_10bfloat16_tEfNS_4arch4Sm80ELb0ELb1ELb1ELb0ELb1ELb0ELb1ELb1EEENS1_21CollectiveEpilogueFwdINS6_IJS8_SA_S9_EEENS6_IJNS7_ILi1EEESI_SI_EEESC_SE_Li256ELb0ELb1ELb1ELb0EEENS1_19SingleTileSchedulerILb0ELb1ELb1ELi128EEEEEEEEEvNT_6ParamsE,@"STO_CUDA_ENTRY STV_DEFAULT"
_ZN7cutlass13device_kernelIN5flash19enable_sm80_to_sm89INS1_16FlashAttnFwdSm80INS1_25CollectiveMainloopFwdSm80ILi8ELi1ELb0EN4cute5tupleIJNS5_1CILi128EEENS7_ILi64EEENS7_ILi192EEEEEELi192ENS_10bfloat16_tEfNS_4arch4Sm80ELb0ELb1ELb1ELb0ELb1ELb0ELb1ELb1EEENS1_21CollectiveEpilogueFwdINS6_IJS8_SA_S9_EEENS6_IJNS7_ILi1EEESI_SI_EEESC_SE_Li256ELb0ELb1ELb1ELb0EEENS1_19SingleTileSchedulerILb0ELb1ELb1ELi128EEEEEEEEEvNT_6ParamsE:
        /* <DEDUP_REMOVED lines=17> */
.L_x_379:
[----:B------:R-:W-:Y:S02]  /*0110*/  ULDC.64 UR4, c[0x0][0x550] ;  /* 0x0001540000047ab9 */ /* 0x000fe40000000a00 */
[----:B------:R-:W-:Y:S02]  /*0120*/  UISETP.NE.AND UP0, UPT, UR4, 0x1, UPT ;  /* 0x000000010400788c */ /* 0x000fe4000bf05270 */
[----:B------:R-:W-:-:S02]  /*0130*/  UIMAD.WIDE.U32 UR8, UR7, UR5, URZ ;  /* 0x00000005070872a5 */ /* 0x000fc4000f8e003f */
[----:B------:R-:W-:Y:S02]  /*0140*/  ULDC UR4, c[0x0][0x558] ;  /* 0x0001560000047ab9 */ /* 0x000fe40000000800 */
[----:B------:R-:W-:-:S05]  /*0150*/  UMOV UR13, UR7 ;  /* 0x00000007000d7c82 */ /* 0x000fca0008000000 */
[----:B------:R-:W-:-:S03]  /*0160*/  @UP0 USHF.R.U32.HI UR13, URZ, UR4, UR9 ;  /* 0x000000043f0d0299 */ /* 0x000fc60008011609 */
.L_x_380:
        /* <DEDUP_REMOVED lines=16> */
[----:B------:R-:W1:Y:S01]  /*0270*/  S2UR UR24, SR_CTAID.X ;  /* 0x00000000001879c3 */ /* 0x000e620000002500 */
[----:B------:R-:W-:Y:S02]  /*0280*/  ULDC UR4, c[0x0][0x2c4] ;  /* 0x0000b10000047ab9 */ /* 0x000fe40000000800 */
[----:B------:R-:W-:Y:S02]  /*0290*/  UISETP.NE.AND UP1, UPT, UR4, 0x1, UPT ;  /* 0x000000010400788c */ /* 0x000fe4000bf25270 */
[----:B------:R-:W-:Y:S02]  /*02a0*/  UMOV UR12, URZ ;  /* 0x0000003f000c7c82 */ /* 0x000fe40008000000 */
[----:B------:R-:W-:Y:S02]  /*02b0*/  ULDC.64 UR4, c[0x0][0x2c8] ;  /* 0x0000b20000047ab9 */ /* 0x000fe40000000a00 */
[----:B-1----:R-:W-:-:S05]  /*02c0*/  USHF.L.U32 UR24, UR24, 0x7, URZ ;  /* 0x0000000718187899 */ /* 0x002fca000800063f */
[----:B------:R-:W-:Y:S02]  /*02d0*/  @UP1 UIADD3 UR10, UR24, 0x7f, URZ ;  /* 0x0000007f180a1890 */ /* 0x000fe4000fffe03f */
[----:B------:R-:W-:Y:S02]  /*02e0*/  UIADD3 UR8, UR24, 0x7f, URZ ;  /* 0x0000007f18087890 */ /* 0x000fe4000fffe03f */
[----:B------:R-:W-:-:S03]  /*02f0*/  UIMAD.WIDE.U32 UR10, UR10, UR4, URZ ;  /* 0x000000040a0a72a5 */ /* 0x000fc6000f8e003f */
[----:B------:R-:W-:-:S04]  /*0300*/  ULDC UR4, c[0x0][0x2ac] ;  /* 0x0000ab0000047ab9 */ /* 0x000fc80000000800 */
[----:B------:R-:W-:Y:S02]  /*0310*/  @UP1 UMOV UR9, UR11 ;  /* 0x0000000b00091c82 */ /* 0x000fe40008000000 */
[----:B------:R-:W-:Y:S02]  /*0320*/  ULDC UR10, c[0x0][0x1d0] ;  /* 0x00007400000a7ab9 */ /* 0x000fe40000000800 */
[----:B------:R-:W-:Y:S02]  /*0330*/  @UP1 USHF.R.U32.HI UR8, URZ, UR5, UR9 ;  /* 0x000000053f081299 */ /* 0x000fe40008011609 */
[----:B------:R-:W-:Y:S02]  /*0340*/  UIMAD UR10, UR4, UR10, URZ ;  /* 0x0000000a040a72a4 */ /* 0x000fe4000f8e023f */
[----:B------:R-:W-:Y:S02]  /*0350*/  UMOV UR9, 0x1 ;  /* 0x0000000100097882 */ /* 0x000fe40000000000 */
[----:B------:R-:W-:-:S02]  /*0360*/  ULDC.64 UR4, c[0x0][0x328] ;  /* 0x0000ca0000047ab9 */ /* 0x000fc40000000a00 */
[----:B------:R-:W-:Y:S02]  /*0370*/  UISETP.LE.AND UP0, UPT, UR9, UR5, UPT ;  /* 0x000000050900728c */ /* 0x000fe4000bf03270 */
[----:B------:R-:W-:Y:S02]  /*0380*/  ULDC UR11, c[0x0][0x168] ;  /* 0x00005a00000b7ab9 */ /* 0x000fe40000000800 */
[----:B------:R-:W-:-:S04]  /*0390*/  UIADD3 UR11, UR10, -UR11, UR9 ;  /* 0x8000000b0a0b7290 */ /* 0x000fc8000fffe009 */
[----:B------:R-:W-:-:S04]  /*03a0*/  UIADD3 UR5, UR11, UR8, URZ ;  /* 0x000000080b057290 */ /* 0x000fc8000fffe03f */
[----:B------:R-:W-:Y:S01]  /*03b0*/  UIADD3 UR8, UR5, UR4, URZ ;  /* 0x0000000405087290 */ /* 0x000fe2000fffe03f */
[----:B--2---:R1:W2:Y:S01]  /*03c0*/  @P0 R2UR UR12, R2 ;  /* 0x00000000020c03c2 */ /* 0x0042a200000e0000 */
[----:B------:R-:W-:-:S13]  /*03d0*/  PLOP3.LUT P0, PT, PT, PT, UP0, 0x40, 0x0 ;  /* 0x000000000000781c */ /* 0x000fda0003f0e808 */
[----:B------:R-:W-:Y:S05]  /*03e0*/  @P0 BRA `(.L_x_381) ;  /* 0x0000016000000947 */ /* 0x000fea0003800000 */
[----:B------:R-:W-:Y:S01]  /*03f0*/  ISETP.LT.AND P0, PT, RZ, UR5, PT ;  /* 0x00000005ff007c0c */ /* 0x000fe2000bf01270 */
[----:B------:R-:W-:-:S12]  /*0400*/  UIADD3 UR11, UR5, -0x1, URZ ;  /* 0xffffffff050b7890 */ /* 0x000fd8000fffe03f */
[----:B------:R-:W-:Y:S05]  /*0410*/  @P0 BRA `(.L_x_382) ;  /* 0x0000009000000947 */ /* 0x000fea0003800000 */
[----:B------:R-:W-:Y:S02]  /*0420*/  ULDC UR4, c[0x0][0x32c] ;  /* 0x0000cb0000047ab9 */ /* 0x000fe40000000800 */
[----:B------:R-:W-:Y:S02]  /*0430*/  UISETP.NE.AND UP2, UPT, UR9, UR4, UPT ;  /* 0x000000040900728c */ /* 0x000fe4000bf45270 */
[----:B------:R-:W-:-:S03]  /*0440*/  UIADD3 UR11, -UR5, URZ, URZ ;  /* 0x0000003f050b7290 */ /* 0x000fc6000fffe13f */
[----:B------:R-:W-:Y:S02]  /*0450*/  ULDC.64 UR4, c[0x0][0x330] ;  /* 0x0000cc0000047ab9 */ /* 0x000fe40000000a00 */
[----:B------:R-:W-:-:S07]  /*0460*/  UIMAD.WIDE.U32 UR14, UR11, UR4, URZ ;  /* 0x000000040b0e72a5 */ /* 0x000fce000f8e003f */
[----:B------:R-:W-:Y:S02]  /*0470*/  @UP2 UMOV UR9, UR15 ;  /* 0x0000000f00092c82 */ /* 0x000fe40008000000 */
[----:B------:R-:W-:-:S04]  /*0480*/  @UP2 USHF.R.U32.HI UR11, URZ, UR5, UR9 ;  /* 0x000000053f0b2299 */ /* 0x000fc80008011609 */
[----:B------:R-:W-:Y:S01]  /*0490*/  ULOP3.LUT UR11, URZ, UR11, URZ, 0x33, !UPT ;  /* 0x0000000b3f0b7292 */ /* 0x000fe2000f8e333f */
[----:B------:R-:W-:Y:S05]  /*04a0*/  BRA `(.L_x_383) ;  /* 0x0000006000007947 */ /* 0x000fea0003800000 */
.L_x_382:
[----:B------:R-:W-:Y:S02]  /*04b0*/  ULDC UR4, c[0x0][0x32c] ;  /* 0x0000cb0000047ab9 */ /* 0x000fe40000000800 */
[----:B------:R-:W-:-:S03]  /*04c0*/  UISETP.NE.AND UP2, UPT, UR9, UR4, UPT ;  /* 0x000000040900728c */ /* 0x000fc6000bf45270 */
[----:B------:R-:W-:Y:S02]  /*04d0*/  ULDC.64 UR4, c[0x0][0x330] ;  /* 0x0000cc0000047ab9 */ /* 0x000fe40000000a00 */
[----:B------:R-:W-:-:S07]  /*04e0*/  UIMAD.WIDE.U32 UR14, UR11, UR4, URZ ;  /* 0x000000040b0e72a5 */ /* 0x000fce000f8e003f */
[----:B------:R-:W-:Y:S02]  /*04f0*/  @UP2 UMOV UR9, UR15 ;  /* 0x0000000f00092c82 */ /* 0x000fe40008000000 */
[----:B------:R-:W-:Y:S02]  /*0500*/  @UP2 USHF.R.U32.HI UR11, URZ, UR5, UR9 ;  /* 0x000000053f0b2299 */ /* 0x000fe40008011609 */
.L_x_383:
[----:B------:R-:W-:Y:S02]  /*0510*/  ULDC UR4, c[0x0][0x32c] ;  /* 0x0000cb0000047ab9 */ /* 0x000fe40000000800 */
[----:B------:R-:W-:-:S04]  /*0520*/  UIMAD UR4, UR11, UR4, UR4 ;  /* 0x000000040b0472a4 */ /* 0x000fc8000f8e0204 */
[----:B------:R-:W-:-:S04]  /*0530*/  UISETP.LT.AND UP2, UPT, UR8, UR4, UPT ;  /* 0x000000040800728c */ /* 0x000fc8000bf41270 */
[----:B------:R-:W-:Y:S02]  /*0540*/  USEL UR8, UR8, UR4, UP2 ;  /* 0x0000000408087287 */ /* 0x000fe40009000000 */
.L_x_381:
[----:B------:R-:W-:Y:S01]  /*0550*/  UIADD3 UR9, UR10, 0x3f, URZ ;  /* 0x0000003f0a097890 */ /* 0x000fe2000fffe03f */
[----:B------:R-:W-:Y:S01]  /*0560*/  PLOP3.LUT P0, PT, PT, PT, UP0, 0x40, 0x0 ;  /* 0x000000000000781c */ /* 0x000fe20003f0e808 */
[----:B------:R-:W-:Y:S02]  /*0570*/  UIADD3 UR11, UR8, 0x3f, URZ ;  /* 0x0000003f080b7890 */ /* 0x000fe4000fffe03f */
[----:B------:R-:W-:Y:S02]  /*0580*/  ULDC.64 UR4, c[0x0][0x2c8] ;  /* 0x0000b20000047ab9 */ /* 0x000fe40000000a00 */
[----:B------:R-:W-:Y:S02]  /*0590*/  UIMAD.WIDE.U32 UR16, UR24, UR4, URZ ;  /* 0x00000004181072a5 */ /* 0x000fe4000f8e003f */
[----:B------:R-:W-:Y:S02]  /*05a0*/  USHF.R.S32.HI UR14, URZ, 0x1f, UR9 ;  /* 0x0000001f3f0e7899 */ /* 0x000fe40008011409 */
[----:B------:R-:W-:-:S02]  /*05b0*/  USHF.R.S32.HI UR8, URZ, 0x1f, UR11 ;  /* 0x0000001f3f087899 */ /* 0x000fc4000801140b */
[----:B------:R-:W-:Y:S02]  /*05c0*/  UMOV UR4, UR24 ;  /* 0x0000001800047c82 */ /* 0x000fe40008000000 */
[----:B------:R-:W-:Y:S02]  /*05d0*/  @UP1 USHF.R.U32.HI UR4, URZ, UR5, UR17 ;  /* 0x000000053f041299 */ /* 0x000fe40008011611 */
[----:B------:R-:W-:Y:S02]  /*05e0*/  ULEA.HI UR5, UR14, UR9, URZ, 0x6 ;  /* 0x000000090e057291 */ /* 0x000fe4000f8f303f */
[----:B------:R-:W-:Y:S02]  /*05f0*/  ULEA.HI UR20, UR8, UR11, URZ, 0x6 ;  /* 0x0000000b08147291 */ /* 0x000fe4000f8f303f */
[----:B------:R-:W-:Y:S02]  /*0600*/  ULDC UR21, c[0x0][0x168] ;  /* 0x00005a0000157ab9 */ /* 0x000fe40000000800 */
[----:B------:R-:W-:-:S02]  /*0610*/  USHF.R.S32.HI UR5, URZ, 0x6, UR5 ;  /* 0x000000063f057899 */ /* 0x000fc40008011405 */
[----:B------:R-:W-:Y:S02]  /*0620*/  USHF.R.S32.HI UR20, URZ, 0x6, UR20 ;  /* 0x000000063f147899 */ /* 0x000fe40008011414 */
[----:B------:R-:W-:Y:S02]  /*0630*/  UIADD3 UR21, UR10, -UR21, URZ ;  /* 0x800000150a157290 */ /* 0x000fe4000fffe03f */
[----:B------:R-:W-:Y:S02]  /*0640*/  UISETP.LT.AND UP2, UPT, UR5, UR20, UPT ;  /* 0x000000140500728c */ /* 0x000fe4000bf41270 */
[----:B------:R-:W-:Y:S02]  /*0650*/  UIADD3 UR4, UR21, UR4, URZ ;  /* 0x0000000415047290 */ /* 0x000fe4000fffe03f */
[----:B------:R-:W-:Y:S02]  /*0660*/  ULDC UR8, c[0x0][0x324] ;  /* 0x0000c90000087ab9 */ /* 0x000fe40000000800 */
[----:B------:R-:W-:-:S02]  /*0670*/  USEL UR20, UR5, UR20, UP2 ;  /* 0x0000001405147287 */ /* 0x000fc40009000000 */
[----:B------:R-:W-:Y:S01]  /*0680*/  UIADD3 UR8, UR4, -UR8, URZ ;  /* 0x8000000804087290 */ /* 0x000fe2000fffe03f */
[----:B------:R-:W-:Y:S05]  /*0690*/  @P0 BRA `(.L_x_384) ;  /* 0x0000017000000947 */ /* 0x000fea0003800000 */
[----:B------:R-:W-:Y:S02]  /*06a0*/  UMOV UR9, UR4 ;  /* 0x0000000400097c82 */ /* 0x000fe40008000000 */
[----:B------:R-:W-:-:S06]  /*06b0*/  UISETP.GT.AND UP2, UPT, UR9, -0x1, UPT ;  /* 0xffffffff0900788c */ /* 0x000fcc000bf44270 */
[----:B------:R-:W-:-:S13]  /*06c0*/  PLOP3.LUT P0, PT, PT, PT, UP2, 0x80, 0x0 ;  /* 0x000000000000781c */ /* 0x000fda0003f0f028 */
[----:B------:R-:W-:Y:S05]  /*06d0*/  @P0 BRA `(.L_x_385) ;  /* 0x0000009000000947 */ /* 0x000fea0003800000 */
[----:B------:R-:W-:Y:S02]  /*06e0*/  ULDC UR4, c[0x0][0x32c] ;  /* 0x0000cb0000047ab9 */ /* 0x000fe40000000800 */
[----:B------:R-:W-:Y:S02]  /*06f0*/  UISETP.NE.AND UP2, UPT, UR4, 0x1, UPT ;  /* 0x000000010400788c */ /* 0x000fe4000bf45270 */
[----:B------:R-:W-:Y:S02]  /*0700*/  ULOP3.LUT UR9, URZ, UR9, URZ, 0x33, !UPT ;  /* 0x000000093f097292 */ /* 0x000fe4000f8e333f */
[----:B------:R-:W-:Y:S02]  /*0710*/  ULDC.64 UR4, c[0x0][0x330] ;  /* 0x0000cc0000047ab9 */ /* 0x000fe40000000a00 */
[----:B------:R-:W-:-:S07]  /*0720*/  UIMAD.WIDE.U32 UR14, UR9, UR4, URZ ;  /* 0x00000004090e72a5 */ /* 0x000fce000f8e003f */
[----:B------:R-:W-:Y:S02]  /*0730*/  @UP2 UMOV UR11, UR15 ;  /* 0x0000000f000b2c82 */ /* 0x000fe40008000000 */
[----:B------:R-:W-:-:S04]  /*0740*/  @UP2 USHF.R.U32.HI UR9, URZ, UR5, UR11 ;  /* 0x000000053f092299 */ /* 0x000fc8000801160b */
[----:B------:R-:W-:Y:S01]  /*0750*/  ULOP3.LUT UR9, URZ, UR9, URZ, 0x33, !UPT ;  /* 0x000000093f097292 */ /* 0x000fe2000f8e333f */
[----:B------:R-:W-:Y:S05]  /*0760*/  BRA `(.L_x_386) ;  /* 0x0000006000007947 */ /* 0x000fea0003800000 */
.L_x_385:
[----:B------:R-:W-:Y:S02]  /*0770*/  ULDC UR4, c[0x0][0x32c] ;  /* 0x0000cb0000047ab9 */ /* 0x000fe40000000800 */
[----:B------:R-:W-:-:S03]  /*0780*/  UISETP.NE.AND UP2, UPT, UR4, 0x1, UPT ;  /* 0x000000010400788c */ /* 0x000fc6000bf45270 */
[----:B------:R-:W-:Y:S02]  /*0790*/  ULDC.64 UR4, c[0x0][0x330] ;  /* 0x0000cc0000047ab9 */ /* 0x000fe40000000a00 */
[----:B------:R-:W-:-:S07]  /*07a0*/  UIMAD.WIDE.U32 UR14, UR9, UR4, URZ ;  /* 0x00000004090e72a5 */ /* 0x000fce000f8e003f */
[----:B------:R-:W-:Y:S02]  /*07b0*/  @UP2 UMOV UR11, UR15 ;  /* 0x0000000f000b2c82 */ /* 0x000fe40008000000 */
[----:B------:R-:W-:Y:S02]  /*07c0*/  @UP2 USHF.R.U32.HI UR9, URZ, UR5, UR11 ;  /* 0x000000053f092299 */ /* 0x000fe4000801160b */
.L_x_386:
[----:B------:R-:W-:Y:S02]  /*07d0*/  ULDC UR4, c[0x0][0x32c] ;  /* 0x0000cb0000047ab9 */ /* 0x000fe40000000800 */
[----:B------:R-:W-:-:S04]  /*07e0*/  UIMAD UR4, UR9, UR4, URZ ;  /* 0x00000004090472a4 */ /* 0x000fc8000f8e023f */
[----:B------:R-:W-:-:S04]  /*07f0*/  UISETP.LT.AND UP2, UPT, UR8, UR4, UPT ;  /* 0x000000040800728c */ /* 0x000fc8000bf41270 */
[----:B------:R-:W-:-:S04]  /*0800*/  USEL UR8, UR8, UR4, !UP2 ;  /* 0x0000000408087287 */ /* 0x000fc8000d000000 */
.L_x_384:
[----:B------:R-:W-:Y:S02]  /*0810*/  USHF.R.S32.HI UR4, URZ, 0x1f, UR8 ;  /* 0x0000001f3f047899 */ /* 0x000fe40008011408 */
[----:B------:R-:W-:Y:S02]  /*0820*/  ULDC UR5, c[0x0][0x338] ;  /* 0x0000ce0000057ab9 */ /* 0x000fe40000000800 */
[----:B------:R-:W-:-:S04]  /*0830*/  ULEA.HI UR4, UR4, UR8, URZ, 0x6 ;  /* 0x0000000804047291 */ /* 0x000fc8000f8f303f */
[----:B------:R-:W-:Y:S02]  /*0840*/  USHF.R.S32.HI UR9, URZ, 0x6, UR4 ;  /* 0x000000063f097899 */ /* 0x000fe40008011404 */
[----:B------:R-:W-:Y:S02]  /*0850*/  USHF.R.U32.HI UR4, URZ, 0x10, UR7 ;  /* 0x000000103f047899 */ /* 0x000fe40008011607 */
[----:B------:R-:W-:Y:S02]  /*0860*/  UISETP.LT.AND UP2, UPT, URZ, UR9, UPT ;  /* 0x000000093f00728c */ /* 0x000fe4000bf41270 */
[----:B------:R-:W-:Y:S02]  /*0870*/  UISETP.NE.AND UP3, UPT, UR4, URZ, UPT ;  /* 0x0000003f0400728c */ /* 0x000fe4000bf65270 */
[----:B------:R-:W-:Y:S02]  /*0880*/  USEL UR9, URZ, UR9, !UP2 ;  /* 0x000000093f097287 */ /* 0x000fe4000d000000 */
[----:B------:R-:W-:-:S02]  /*0890*/  USEL UR5, UR4, UR5, UP3 ;  /* 0x0000000504057287 */ /* 0x000fc40009800000 */
[----:B------:R-:W-:Y:S02]  /*08a0*/  UISETP.GT.AND UP2, UPT, UR20, UR9, UPT ;  /* 0x000000091400728c */ /* 0x000fe4000bf44270 */
[----:B------:R-:W-:-:S04]  /*08b0*/  UMOV UR4, URZ ;  /* 0x0000003f00047c82 */ /* 0x000fc80008000000 */
[----:B------:R-:W-:-:S13]  /*08c0*/  PLOP3.LUT P0, PT, PT, PT, UP2, 0x80, 0x0 ;  /* 0x000000000000781c */ /* 0x000fda0003f0f028 */
[----:B------:R-:W-:Y:S05]  /*08d0*/  @!P0 BRA `(.L_x_387) ;  /* 0x0000021000008947 */ /* 0x000fea0003800000 */
[----:B------:R-:W-:Y:S01]  /*08e0*/  IMAD.U32 R0, RZ, RZ, UR5 ;  /* 0x00000005ff007e24 */ /* 0x000fe2000f8e00ff */
[----:B------:R-:W-:Y:S02]  /*08f0*/  UIADD3 UR15, UR5, -0x1, UR20 ;  /* 0xffffffff050f7890 */ /* 0x000fe4000fffe014 */
[----:B------:R-:W-:Y:S02]  /*0900*/  UMOV UR16, URZ ;  /* 0x0000003f00107c82 */ /* 0x000fe40008000000 */
[-C--:B-1----:R-:W-:Y:S01]  /*0910*/  IABS R2, R0.reuse ;  /* 0x0000000000027213 */ /* 0x082fe20000000000 */
[----:B------:R-:W-:Y:S01]  /*0920*/  UIADD3 UR15, -UR9, UR15, URZ ;  /* 0x0000000f090f7290 */ /* 0x000fe2000fffe13f */
[----:B------:R-:W-:Y:S02]  /*0930*/  IABS R0, R0 ;  /* 0x0000000000007213 */ /* 0x000fe40000000000 */
[----:B------:R1:W3:Y:S03]  /*0940*/  R2UR UR14, R2 ;  /* 0x00000000020e73c2 */ /* 0x0002e600000e0000 */
[----:B------:R-:W-:Y:S01]  /*0950*/  IMAD.U32 R4, RZ, RZ, UR15 ;  /* 0x0000000fff047e24 */ /* 0x000fe2000f8e00ff */
[----:B------:R-:W-:Y:S01]  /*0960*/  ULOP3.LUT UR15, UR15, UR5, URZ, 0x3c, !UPT ;  /* 0x000000050f0f7292 */ /* 0x000fe2000f8e3c3f */
[----:B------:R-:W-:-:S04]  /*0970*/  IMAD.MOV R0, RZ, RZ, -R0 ;  /* 0x000000ffff007224 */ /* 0x000fc800078e0a00 */
[----:B------:R-:W4:Y:S01]  /*0980*/  R2UR UR8, R0 ;  /* 0x00000000000873c2 */ /* 0x000f2200000e0000 */
[----:B-1----:R-:W-:Y:S01]  /*0990*/  IABS R2, R4 ;  /* 0x0000000400027213 */ /* 0x002fe20000000000 */
[----:B---3--:R-:W1:Y:S06]  /*09a0*/  I2F.RP R5, UR14 ;  /* 0x0000000e00057d06 */ /* 0x008e6c0008209400 */
[----:B------:R-:W3:Y:S02]  /*09b0*/  R2UR UR11, R2 ;  /* 0x00000000020b73c2 */ /* 0x000ee400000e0000 */
[----:B-1----:R-:W1:Y:S02]  /*09c0*/  MUFU.RCP R3, R5 ;  /* 0x0000000500037308 */ /* 0x002e640000001000 */
[----:B-1----:R-:W-:-:S06]  /*09d0*/  IADD3 R3, R3, 0xffffffe, RZ ;  /* 0x0ffffffe03037810 */ /* 0x002fcc0007ffe0ff */
[----:B------:R-:W1:Y:S02]  /*09e0*/  F2I.FTZ.U32.TRUNC.NTZ R3, R3 ;  /* 0x0000000300037305 */ /* 0x000e64000021f000 */
[----:B-1----:R-:W1:Y:S02]  /*09f0*/  R2UR UR17, R3 ;  /* 0x00000000031173c2 */ /* 0x002e6400000e0000 */
[----:B-1----:R-:W-:-:S04]  /*0a00*/  UIADD3 UR4, URZ, -UR17, URZ ;  /* 0x800000113f047290 */ /* 0x002fc8000fffe03f */
[----:B------:R-:W-:-:S04]  /*0a10*/  UIMAD UR4, UR4, UR14, URZ ;  /* 0x0000000e040472a4 */ /* 0x000fc8000f8e023f */
[----:B------:R-:W-:-:S04]  /*0a20*/  UIMAD.WIDE.U32 UR16, UR17, UR4, UR16 ;  /* 0x00000004111072a5 */ /* 0x000fc8000f8e0010 */
[----:B---3--:R-:W-:-:S04]  /*0a30*/  UIMAD.WIDE.U32 UR16, UR17, UR11, URZ ;  /* 0x0000000b111072a5 */ /* 0x008fc8000f8e003f */
[----:B----4-:R-:W-:-:S04]  /*0a40*/  UIMAD UR8, UR17, UR8, UR11 ;  /* 0x00000008110872a4 */ /* 0x010fc8000f8e020b */
[----:B------:R-:W-:-:S11]  /*0a50*/  UISETP.GT.U32.AND UP2, UPT, UR14, UR8, UPT ;  /* 0x000000080e00728c */ /* 0x000fd6000bf44070 */
[----:B------:R-:W-:Y:S02]  /*0a60*/  @!UP2 UIADD3 UR8, UR8, -UR14, URZ ;  /* 0x8000000e0808a290 */ /* 0x000fe4000fffe03f */
[----:B------:R-:W-:Y:S02]  /*0a70*/  @!UP2 UIADD3 UR17, UR17, 0x1, URZ ;  /* 0x000000011111a890 */ /* 0x000fe4000fffe03f */
[----:B------:R-:W-:Y:S02]  /*0a80*/  UISETP.GE.U32.AND UP3, UPT, UR8, UR14, UPT ;  /* 0x0000000e0800728c */ /* 0x000fe4000bf66070 */
[----:B------:R-:W-:-:S09]  /*0a90*/  UISETP.GE.AND UP2, UPT, UR15, URZ, UPT ;  /* 0x0000003f0f00728c */ /* 0x000fd2000bf46270 */
[----:B------:R-:W-:Y:S02]  /*0aa0*/  @UP3 UIADD3 UR17, UR17, 0x1, URZ ;  /* 0x0000000111113890 */ /* 0x000fe4000fffe03f */
[----:B------:R-:W-:-:S05]  /*0ab0*/  UISETP.NE.AND UP3, UPT, UR5, URZ, UPT ;  /* 0x0000003f0500728c */ /* 0x000fca000bf65270 */
[----:B------:R-:W-:Y:S02]  /*0ac0*/  UMOV UR4, UR17 ;  /* 0x0000001100047c82 */ /* 0x000fe40008000000 */
[----:B------:R-:W-:-:S04]  /*0ad0*/  @!UP2 UIADD3 UR4, -UR4, URZ, URZ ;  /* 0x0000003f0404a290 */ /* 0x000fc8000fffe13f */
[----:B------:R-:W-:Y:S02]  /*0ae0*/  @!UP3 ULOP3.LUT UR4, URZ, UR5, URZ, 0x33, !UPT ;  /* 0x000000053f04b292 */ /* 0x000fe4000f8e333f */
.L_x_387:
[----:B------:R-:W-:Y:S01]  /*0af0*/  ULOP3.LUT UR7, UR7, 0xffff, URZ, 0xc0, !UPT ;  /* 0x0000ffff07077892 */ /* 0x000fe2000f8ec03f */
[----:B------:R-:W-:Y:S01]  /*0b00*/  PLOP3.LUT P2, PT, PT, PT, PT, 0x80, 0x0 ;  /* 0x000000000000781c */ /* 0x000fe20003f4f070 */
[----:B------:R-:W-:Y:S01]  /*0b10*/  IMAD.MOV.U32 R7, RZ, RZ, RZ ;  /* 0x000000ffff077224 */ /* 0x000fe200078e00ff */
[----:B------:R-:W-:Y:S01]  /*0b20*/  CS2R R96, SRZ ;  /* 0x0000000000607805 */ /* 0x000fe2000001ff00 */
[----:B------:R-:W-:Y:S01]  /*0b30*/  UIMAD UR9, UR7, UR4, UR9 ;  /* 0x00000004070972a4 */ /* 0x000fe2000f8e0209 */
        /* <DEDUP_REMOVED lines=8> */
[----:B-1----:R-:W-:Y:S01]  /*0bc0*/  CS2R R2, SRZ ;  /* 0x0000000000027805 */ /* 0x002fe2000001ff00 */
        /* <DEDUP_REMOVED lines=54> */
[----:B------:R-:W-:Y:S01]  /*0f30*/  SHF.R.S32.HI R87, RZ, 0x1f, R84 ;  /* 0x0000001fff577819 */ /* 0x000fe20000011454 */
[----:B------:R-:W-:Y:S01]  /*0f40*/  USHF.R.S32.HI UR7, URZ, 0x1f, UR13 ;  /* 0x0000001f3f077899 */ /* 0x000fe2000801140d */
[----:B------:R-:W-:Y:S01]  /*0f50*/  PLOP3.LUT P1, PT, PT, PT, UP1, 0x80, 0x0 ;  /* 0x000000000000781c */ /* 0x000fe20003f2f018 */
[----:B------:R-:W-:Y:S01]  /*0f60*/  ULDC.64 UR4, c[0x0][0x1b8] ;  /* 0x00006e0000047ab9 */ /* 0x000fe20000000a00 */
[----:B------:R1:W3:Y:S01]  /*0f70*/  @P2 LDG.E R3, [R2.64] ;  /* 0x0000001202032981 */ /* 0x0002e2000c1e1900 */
[CC--:B------:R-:W-:Y:S01]  /*0f80*/  LEA.HI R8, R87.reuse, R84.reuse, RZ, 0x3 ;  /* 0x0000005457087211 */ /* 0x0c0fe200078f18ff */
[----:B------:R-:W-:Y:S01]  /*0f90*/  UIMAD UR7, UR7, UR4, URZ ;  /* 0x00000004070772a4 */ /* 0x000fe2000f8e023f */
[----:B------:R-:W-:Y:S01]  /*0fa0*/  PLOP3.LUT P0, PT, PT, PT, UP1, 0x80, 0x0 ;  /* 0x000000000000781c */ /* 0x000fe20003f0f018 */
[----:B------:R-:W-:Y:S01]  /*0fb0*/  UIMAD.WIDE.U32 UR14, UR13, UR4, URZ ;  /* 0x000000040d0e72a5 */ /* 0x000fe2000f8e003f */
[----:B------:R-:W-:Y:S01]  /*0fc0*/  LOP3.LUT R5, R8, 0xfffffff8, RZ, 0xc0, !PT ;  /* 0xfffffff808057812 */ /* 0x000fe200078ec0ff */
[----:B------:R-:W-:Y:S01]  /*0fd0*/  UIMAD UR7, UR13, UR5, UR7 ;  /* 0x000000050d0772a4 */ /* 0x000fe2000f8e0207 */
[----:B------:R-:W-:Y:S01]  /*0fe0*/  SHF.R.S32.HI R8, RZ, 0x3, R8 ;  /* 0x00000003ff087819 */ /* 0x000fe20000011408 */
[----:B------:R-:W-:Y:S01]  /*0ff0*/  USHF.R.S32.HI UR8, URZ, 0x1f, UR6 ;  /* 0x0000001f3f087899 */ /* 0x000fe20008011406 */
[----:B------:R-:W-:Y:S01]  /*1000*/  LEA.HI R12, R87, R84, RZ, 0x6 ;  /* 0x00000054570c7211 */ /* 0x000fe200078f30ff */
[----:B------:R-:W-:Y:S01]  /*1010*/  IMAD.IADD R0, R84, 0x1, -R5 ;  /* 0x0000000154007824 */ /* 0x000fe200078e0a05 */
[----:B------:R-:W-:Y:S01]  /*1020*/  ULDC.64 UR4, c[0x0][0x1c0] ;  /* 0x0000700000047ab9 */ /* 0x000fe20000000a00 */
[----:B------:R-:W-:Y:S01]  /*1030*/  IMAD.SHL.U32 R207, R8, 0x40, RZ ;  /* 0x0000004008cf7824 */ /* 0x000fe200078e00ff */
[----:B------:R-:W-:Y:S01]  /*1040*/  UIADD3 UR15, UR15, UR7, URZ ;  /* 0x000000070f0f7290 */ /* 0x000fe2000fffe03f */
[C---:B------:R-:W-:Y:S01]  /*1050*/  IMAD R210, R0.reuse, 0x20, R8 ;  /* 0x0000002000d27824 */ /* 0x040fe200078e0208 */
[----:B------:R-:W-:Y:S01]  /*1060*/  UIMAD UR8, UR8, UR4, URZ ;  /* 0x00000004080872a4 */ /* 0x000fe2000f8e023f */
[----:B------:R-:W-:Y:S01]  /*1070*/  IMAD.SHL.U32 R218, R0, 0x8, RZ ;  /* 0x0000000800da7824 */ /* 0x000fe200078e00ff */
[----:B------:R-:W-:Y:S01]  /*1080*/  UIMAD.WIDE.U32 UR14, UR6, UR4, UR14 ;  /* 0x00000004060e72a5 */ /* 0x000fe2000f8e000e */
[----:B------:R-:W-:Y:S01]  /*1090*/  LOP3.LUT R207, R207, 0x1c0, RZ, 0xc0, !PT ;  /* 0x000001c0cfcf7812 */ /* 0x000fe200078ec0ff */
[----:B------:R-:W-:Y:S01]  /*10a0*/  UIMAD UR5, UR6, UR5, UR8 ;  /* 0x00000005060572a4 */ /* 0x000fe2000f8e0208 */
[----:B------:R-:W-:Y:S01]  /*10b0*/  IMAD.SHL.U32 R12, R12, 0x8, RZ ;  /* 0x000000080c0c7824 */ /* 0x000fe200078e00ff */
[----:B------:R-:W-:Y:S01]  /*10c0*/  ULDC UR4, c[0x0][0x168] ;  /* 0x00005a0000047ab9 */ /* 0x000fe20000000800 */
[----:B------:R-:W-:Y:S01]  /*10d0*/  ISETP.GE.AND P3, PT, R218, c[0x0][0x198], PT ;  /* 0x00006600da007a0c */ /* 0x000fe20003f66270 */
[----:B------:R-:W-:Y:S01]  /*10e0*/  UIADD3 UR5, UR15, UR5, URZ ;  /* 0x000000050f057290 */ /* 0x000fe2000fffe03f */
[----:B------:R-:W-:Y:S01]  /*10f0*/  IMAD.U32 R11, RZ, RZ, UR15 ;  /* 0x0000000fff0b7e24 */ /* 0x000fe2000f8e00ff */
[----:B-1----:R-:W-:Y:S01]  /*1100*/  IADD3 R2, R210, UR24, RZ ;  /* 0x00000018d2027c10 */ /* 0x002fe2000fffe0ff */
[----:B------:R-:W-:Y:S01]  /*1110*/  IMAD.U32 R10, RZ, RZ, UR14 ;  /* 0x0000000eff0a7e24 */ /* 0x000fe2000f8e00ff */
[----:B------:R-:W-:Y:S02]  /*1120*/  BSSY B0, `(.L_x_389) ;  /* 0x000003f000007945 */ /* 0x000fe40003800000 */
[----:B------:R-:W-:Y:S01]  /*1130*/  IMAD.U32 R11, RZ, RZ, UR5 ;  /* 0x00000005ff0b7e24 */ /* 0x000fe2000f8e00ff */
[----:B------:R-:W-:Y:S01]  /*1140*/  ULDC UR5, c[0x0][0x2c4] ;  /* 0x0000b10000057ab9 */ /* 0x000fe20000000800 */
[----:B------:R-:W-:Y:S01]  /*1150*/  @P1 IMAD.HI.U32 R4, R2, c[0x0][0x2c8], RZ ;  /* 0x0000b20002041a27 */ /* 0x000fe200078e00ff */
[----:B------:R-:W-:-:S03]  /*1160*/  UIMAD UR4, UR5, UR4, URZ ;  /* 0x00000004050472a4 */ /* 0x000fc6000f8e023f */
[----:B------:R-:W-:Y:S01]  /*1170*/  IMAD.MOV.U32 R7, RZ, RZ, R2 ;  /* 0x000000ffff077224 */ /* 0x000fe200078e0002 */
[----:B------:R-:W-:-:S04]  /*1180*/  @P0 SHF.R.U32.HI R7, RZ, c[0x0][0x2cc], R4 ;  /* 0x0000b300ff070a19 */ /* 0x000fc80000011604 */
[--C-:B------:R-:W-:Y:S01]  /*1190*/  SHF.R.S32.HI R4, RZ, 0x1f, R7.reuse ;  /* 0x0000001fff047819 */ /* 0x100fe20000011407 */
[----:B------:R-:W-:Y:S02]  /*11a0*/  IMAD.MOV R5, RZ, RZ, -R7 ;  /* 0x000000ffff057224 */ /* 0x000fe400078e0a07 */
[----:B------:R-:W-:-:S04]  /*11b0*/  IMAD.WIDE.U32 R10, R7, c[0x0][0x1b0], R10 ;  /* 0x00006c00070a7a25 */ /* 0x000fc800078e000a */
[----:B------:R-:W-:Y:S02]  /*11c0*/  IMAD R5, R5, c[0x0][0x2c4], R2 ;  /* 0x0000b10005057a24 */ /* 0x000fe400078e0202 */
[----:B------:R-:W-:Y:S02]  /*11d0*/  IMAD R4, R4, c[0x0][0x1b0], RZ ;  /* 0x00006c0004047a24 */ /* 0x000fe400078e02ff */
[----:B------:R-:W-:Y:S01]  /*11e0*/  IMAD.MOV.U32 R6, RZ, RZ, R10 ;  /* 0x000000ffff067224 */ /* 0x000fe200078e000a */
[----:B------:R-:W-:Y:S01]  /*11f0*/  SHF.R.S32.HI R2, RZ, 0x1f, R5 ;  /* 0x0000001fff027819 */ /* 0x000fe20000011405 */
[----:B------:R-:W-:Y:S01]  /*1200*/  IMAD R7, R7, c[0x0][0x1b4], R4 ;  /* 0x00006d0007077a24 */ /* 0x000fe200078e0204 */
[----:B------:R-:W-:Y:S02]  /*1210*/  SHF.R.U32.HI R4, RZ, 0x3, R207 ;  /* 0x00000003ff047819 */ /* 0x000fe400000116cf */
[----:B------:R-:W-:Y:S01]  /*1220*/  LOP3.LUT R207, R207, 0x38, R218, 0xf8, !PT ;  /* 0x00000038cfcf7812 */ /* 0x000fe200078ef8da */
[----:B------:R-:W-:-:S02]  /*1230*/  IMAD.IADD R7, R11, 0x1, R7 ;  /* 0x000000010b077824 */ /* 0x000fc400078e0207 */
[----:B------:R-:W-:Y:S01]  /*1240*/  IMAD R2, R2, c[0x0][0x1a8], RZ ;  /* 0x00006a0002027a24 */ /* 0x000fe200078e02ff */
[----:B------:R-:W-:Y:S01]  /*1250*/  LOP3.LUT R207, R207, R4, RZ, 0x3c, !PT ;  /* 0x00000004cfcf7212 */ /* 0x000fe200078e3cff */
[----:B------:R-:W-:Y:S01]  /*1260*/  IMAD.WIDE.U32 R6, R5, c[0x0][0x1a8], R6 ;  /* 0x00006a0005067a25 */ /* 0x000fe200078e0006 */
[----:B------:R-:W-:Y:S02]  /*1270*/  IADD3 R4, R218, 0x40, RZ ;  /* 0x00000040da047810 */ /* 0x000fe40007ffe0ff */
[----:B------:R-:W-:Y:S01]  /*1280*/  LOP3.LUT R207, R207, 0xfffffe00, R12, 0xf8, !PT ;  /* 0xfffffe00cfcf7812 */ /* 0x000fe200078ef80c */
[----:B------:R-:W-:Y:S01]  /*1290*/  IMAD R11, R5, c[0x0][0x1ac], R2 ;  /* 0x00006b00050b7a24 */ /* 0x000fe200078e0202 */
[----:B------:R-:W-:Y:S02]  /*12a0*/  LEA.HI R5, R87, R84, RZ, 0x4 ;  /* 0x0000005457057211 */ /* 0x000fe400078f20ff */
[----:B------:R-:W-:Y:S01]  /*12b0*/  LEA R15, P0, R6, c[0x0][0x160], 0x1 ;  /* 0x00005800060f7a11 */ /* 0x000fe200078008ff */
[----:B------:R-:W-:Y:S01]  /*12c0*/  IMAD.IADD R10, R7, 0x1, R11 ;  /* 0x00000001070a7824 */ /* 0x000fe200078e020b */
[----:B------:R-:W-:-:S02]  /*12d0*/  LOP3.LUT R9, R5, 0xfffffff0, RZ, 0xc0, !PT ;  /* 0xfffffff005097812 */ /* 0x000fc400078ec0ff */
[----:B------:R-:W-:Y:S01]  /*12e0*/  ISETP.GE.AND P4, PT, R4, c[0x0][0x198], PT ;  /* 0x0000660004007a0c */ /* 0x000fe20003f86270 */
[----:B------:R1:W4:Y:S01]  /*12f0*/  SHFL.IDX PT, R16, R15, RZ, 0x181f ;  /* 0x00181fff0f107589 */ /* 0x00032200000e0000 */
[----:B------:R-:W-:Y:S01]  /*1300*/  LEA.HI.X R10, R6, c[0x0][0x164], R10, 0x1, P0 ;  /* 0x00005900060a7a11 */ /* 0x000fe200000f0c0a */
[----:B------:R-:W-:Y:S01]  /*1310*/  IMAD.IADD R2, R84, 0x1, -R9 ;  /* 0x0000000154027824 */ /* 0x000fe200078e0a09 */
[----:B------:R-:W-:Y:S02]  /*1320*/  IADD3 R6, R8, UR24, RZ ;  /* 0x0000001808067c10 */ /* 0x000fe4000fffe0ff */
[----:B------:R-:W-:Y:S01]  /*1330*/  IADD3 R9, R218, 0x80, RZ ;  /* 0x00000080da097810 */ /* 0x000fe20007ffe0ff */
[----:B------:R1:W2:Y:S01]  /*1340*/  SHFL.IDX PT, R17, R10, RZ, 0x181f ;  /* 0x00181fff0a117589 */ /* 0x0002a200000e0000 */
[----:B------:R-:W-:Y:S02]  /*1350*/  SHF.R.S32.HI R7, RZ, 0x1f, R2 ;  /* 0x0000001fff077819 */ /* 0x000fe40000011402 */
[----:B------:R-:W-:-:S02]  /*1360*/  ISETP.GE.AND P5, PT, R6, UR4, PT ;  /* 0x0000000406007c0c */ /* 0x000fc4000bfa6270 */
[----:B------:R-:W-:Y:S02]  /*1370*/  LEA.HI R7, R7, R2, RZ, 0x3 ;  /* 0x0000000207077211 */ /* 0x000fe400078f18ff */
[----:B------:R-:W-:Y:S02]  /*1380*/  ISETP.GE.AND P0, PT, R9, c[0x0][0x198], PT ;  /* 0x0000660009007a0c */ /* 0x000fe40003f06270 */
[----:B------:R-:W-:-:S05]  /*1390*/  LOP3.LUT R11, R7, 0xfffffff8, RZ, 0xc0, !PT ;  /* 0xfffffff8070b7812 */ /* 0x000fca00078ec0ff */
[----:B------:R-:W-:Y:S02]  /*13a0*/  IMAD.IADD R11, R2, 0x1, -R11 ;  /* 0x00000001020b7824 */ /* 0x000fe400078e0a0b */
[----:B------:R-:W-:Y:S01]  /*13b0*/  IMAD.MOV.U32 R2, RZ, RZ, 0x10 ;  /* 0x00000010ff027424 */ /* 0x000fe200078e00ff */
[----:B---3--:R3:W5:Y:S02]  /*13c0*/  @P2 R2UR UR7, R3 ;  /* 0x00000000030723c2 */ /* 0x00876400000e0000 */
[----:B------:R-:W-:Y:S01]  /*13d0*/  R2P PR, R11, 0x6 ;  /* 0x000000060b007804 */ /* 0x000fe20000000000 */
[----:B-----5:R-:W-:-:S04]  /*13e0*/  @!UP2 UMOV UR7, UR6 ;  /* 0x000000060007ac82 */ /* 0x020fc80008000000 */
[----:B------:R-:W-:Y:S01]  /*13f0*/  SEL R2, R2, 0xfffffff0, !P1 ;  /* 0xfffffff002027807 */ /* 0x000fe20004800000 */
[----:B---3--:R-:W-:-:S05]  /*1400*/  IMAD.MOV.U32 R3, RZ, RZ, 0x20 ;  /* 0x00000020ff037424 */ /* 0x008fca00078e00ff */
[----:B------:R-:W-:Y:S01]  /*1410*/  SEL R3, R3, 0xffffffe0, !P2 ;  /* 0xffffffe003037807 */ /* 0x000fe20005000000 */
[----:B------:R-:W-:Y:S05]  /*1420*/  @P5 BRA `(.L_x_390) ;  /* 0x000000e000005947 */ /* 0x000fea0003800000 */
[----:B-12-4-:R-:W-:Y:S01]  /*1430*/  SHF.R.S32.HI R13, RZ, 0x1f, R4 ;  /* 0x0000001fff0d7819 */ /* 0x016fe20000011404 */
[----:B------:R-:W-:Y:S01]  /*1440*/  IMAD.SHL.U32 R14, R207, 0x2, RZ ;  /* 0x00000002cf0e7824 */ /* 0x000fe200078e00ff */
[----:B------:R-:W-:Y:S01]  /*1450*/  SHF.R.S32.HI R12, RZ, 0x1f, R9 ;  /* 0x0000001fff0c7819 */ /* 0x000fe20000011409 */
[----:B------:R-:W-:Y:S01]  /*1460*/  IMAD.WIDE R18, R218, 0x2, R16 ;  /* 0x00000002da127825 */ /* 0x000fe200078e0210 */
[----:B------:R-:W-:Y:S02]  /*1470*/  LEA.HI R13, R13, R4, RZ, 0x3 ;  /* 0x000000040d0d7211 */ /* 0x000fe400078f18ff */
[----:B------:R-:W-:Y:S02]  /*1480*/  LEA.HI R12, R12, R9, RZ, 0x3 ;  /* 0x000000090c0c7211 */ /* 0x000fe400078f18ff */
[----:B------:R-:W-:Y:S01]  /*1490*/  LOP3.LUT R13, R13, 0xfffffff8, RZ, 0xc0, !PT ;  /* 0xfffffff80d0d7812 */ /* 0x000fe200078ec0ff */
[----:B------:R-:W-:Y:S01]  /*14a0*/  @!PT LDS RZ, [RZ] ;  /* 0x00000000fffff984 */ /* 0x000fe20000000800 */
[----:B------:R1:W-:Y:S01]  /*14b0*/  LDGSTS.E.BYPASS.LTC128B.128 [R14+0xc100], [R18.64], !P3 ;  /* 0x0c100000120e7fae */ /* 0x0003e2000d901d52 */
[----:B------:R-:W-:-:S03]  /*14c0*/  LOP3.LUT R12, R12, 0xfffffff8, RZ, 0xc0, !PT ;  /* 0xfffffff80c0c7812 */ /* 0x000fc600078ec0ff */
[----:B------:R-:W-:-:S04]  /*14d0*/  IMAD.WIDE R20, R13, 0x2, R16 ;  /* 0x000000020d147825 */ /* 0x000fc800078e0210 */
[----:B------:R-:W-:Y:S01]  /*14e0*/  IMAD.WIDE R12, R12, 0x2, R16 ;  /* 0x000000020c0c7825 */ /* 0x000fe200078e0210 */
[----:B------:R1:W-:Y:S04]  /*14f0*/  LDGSTS.E.BYPASS.LTC128B.128 [R14+0x10100], [R20.64], !P4 ;  /* 0x10100000140e7fae */ /* 0x0003e8000e101d52 */
[----:B------:R1:W-:Y:S02]  /*1500*/  LDGSTS.E.BYPASS.LTC128B.128 [R14+0x14100], [R12.64], !P0 ;  /* 0x141000000c0e7fae */ /* 0x0003e4000c101d52 */
.L_x_390:
[----:B-12-4-:R-:W-:Y:S05]  /*1510*/  BSYNC B0 ;  /* 0x0000000000007941 */ /* 0x016fea0003800000 */
.L_x_389:
[----:B------:R-:W-:Y:S01]  /*1520*/  IADD3 R12, R6, 0x20, RZ ;  /* 0x00000020060c7810 */ /* 0x000fe20007ffe0ff */
[----:B------:R1:W2:Y:S01]  /*1530*/  SHFL.IDX PT, R17, R10, 0x1, 0x181f ;  /* 0x00381f000a117f89 */ /* 0x0002a200000e0000 */
[----:B------:R-:W-:Y:S02]  /*1540*/  BSSY B0, `(.L_x_391) ;  /* 0x0000012000007945 */ /* 0x000fe40003800000 */
[----:B------:R-:W-:Y:S01]  /*1550*/  ISETP.GE.AND P1, PT, R12, UR4, PT ;  /* 0x000000040c007c0c */ /* 0x000fe2000bf26270 */
[----:B------:R1:W3:-:S12]  /*1560*/  SHFL.IDX PT, R16, R15, 0x1, 0x181f ;  /* 0x00381f000f107f89 */ /* 0x0002d800000e0000 */
[----:B------:R-:W-:Y:S05]  /*1570*/  @P1 BRA `(.L_x_392) ;  /* 0x000000e000001947 */ /* 0x000fea0003800000 */
[----:B------:R-:W-:Y:S01]  /*1580*/  SHF.R.S32.HI R13, RZ, 0x1f, R4 ;  /* 0x0000001fff0d7819 */ /* 0x000fe20000011404 */
[----:B------:R-:W-:Y:S01]  /*1590*/  IMAD.SHL.U32 R14, R207, 0x2, RZ ;  /* 0x00000002cf0e7824 */ /* 0x000fe200078e00ff */
[----:B------:R-:W-:Y:S01]  /*15a0*/  SHF.R.S32.HI R12, RZ, 0x1f, R9 ;  /* 0x0000001fff0c7819 */ /* 0x000fe20000011409 */
[----:B--23--:R-:W-:Y:S01]  /*15b0*/  IMAD.WIDE R18, R218, 0x2, R16 ;  /* 0x00000002da127825 */ /* 0x00cfe200078e0210 */
        /* <DEDUP_REMOVED lines=10> */
.L_x_392:
[----:B------:R-:W-:Y:S05]  /*1660*/  BSYNC B0 ;  /* 0x0000000000007941 */ /* 0x000fea0003800000 */
.L_x_391:
[----:B--2---:R-:W-:Y:S01]  /*1670*/  IADD3 R12, R6, 0x40, RZ ;  /* 0x00000040060c7810 */ /* 0x004fe20007ffe0ff */
[----:B------:R2:W4:Y:S01]  /*1680*/  SHFL.IDX PT, R17, R10, 0x2, 0x181f ;  /* 0x00581f000a117f89 */ /* 0x00052200000e0000 */
[----:B------:R-:W-:Y:S02]  /*1690*/  BSSY B0, `(.L_x_393) ;  /* 0x0000012000007945 */ /* 0x000fe40003800000 */
[----:B------:R-:W-:Y:S01]  /*16a0*/  ISETP.GE.AND P1, PT, R12, UR4, PT ;  /* 0x000000040c007c0c */ /* 0x000fe2000bf26270 */
[----:B---3--:R2:W3:-:S12]  /*16b0*/  SHFL.IDX PT, R16, R15, 0x2, 0x181f ;  /* 0x00581f000f107f89 */ /* 0x0084d800000e0000 */
[----:B------:R-:W-:Y:S05]  /*16c0*/  @P1 BRA `(.L_x_394) ;  /* 0x000000e000001947 */ /* 0x000fea0003800000 */
[----:B------:R-:W-:Y:S01]  /*16d0*/  SHF.R.S32.HI R13, RZ, 0x1f, R4 ;  /* 0x0000001fff0d7819 */ /* 0x000fe20000011404 */
[----:B------:R-:W-:Y:S01]  /*16e0*/  IMAD.SHL.U32 R14, R207, 0x2, RZ ;  /* 0x00000002cf0e7824 */ /* 0x000fe200078e00ff */
[----:B------:R-:W-:Y:S01]  /*16f0*/  SHF.R.S32.HI R12, RZ, 0x1f, R9 ;  /* 0x0000001fff0c7819 */ /* 0x000fe20000011409 */
[----:B---34-:R-:W-:Y:S01]  /*1700*/  IMAD.WIDE R18, R218, 0x2, R16 ;  /* 0x00000002da127825 */ /* 0x018fe200078e0210 */
        /* <DEDUP_REMOVED lines=10> */
.L_x_394:
[----:B------:R-:W-:Y:S05]  /*17b0*/  BSYNC B0 ;  /* 0x0000000000007941 */ /* 0x000fea0003800000 */
.L_x_393:
[----:B---3--:R-:W-:Y:S01]  /*17c0*/  SHFL.IDX PT, R16, R15, 0x3, 0x181f ;  /* 0x00781f000f107f89 */ /* 0x008fe200000e0000 */
[----:B------:R-:W-:Y:S01]  /*17d0*/  IMAD.MOV.U32 R12, RZ, RZ, c[0x0][0x2b8] ;  /* 0x0000ae00ff0c7624 */ /* 0x000fe200078e00ff */
[----:B------:R-:W-:Y:S01]  /*17e0*/  UIADD3 UR25, UR20, -0x1, URZ ;  /* 0xffffffff14197890 */ /* 0x000fe2000fffe03f */
[----:B------:R-:W-:Y:S01]  /*17f0*/  SHF.R.S32.HI R217, RZ, 0x1f, R4 ;  /* 0x0000001fffd97819 */ /* 0x000fe20000011404 */
[----:B----4-:R-:W3:Y:S01]  /*1800*/  SHFL.IDX PT, R17, R10, 0x3, 0x181f ;  /* 0x00781f000a117f89 */ /* 0x010ee200000e0000 */
[----:B------:R-:W-:Y:S01]  /*1810*/  SHF.R.S32.HI R216, RZ, 0x1f, R9 ;  /* 0x0000001fffd87819 */ /* 0x000fe20000011409 */
[----:B------:R-:W-:Y:S01]  /*1820*/  USHF.L.U32 UR11, UR25, 0x6, URZ ;  /* 0x00000006190b7899 */ /* 0x000fe2000800063f */
[----:B------:R-:W-:Y:S01]  /*1830*/  ISETP.NE.AND P2, PT, R12, 0x1, PT ;  /* 0x000000010c00780c */ /* 0x000fe20003f45270 */
[----:B------:R-:W-:Y:S01]  /*1840*/  IMAD.SHL.U32 R207, R207, 0x2, RZ ;  /* 0x00000002cfcf7824 */ /* 0x000fe200078e00ff */
[----:B------:R-:W-:Y:S01]  /*1850*/  IADD3 R12, R6, 0x60, RZ ;  /* 0x00000060060c7810 */ /* 0x000fe20007ffe0ff */
[----:B------:R-:W-:Y:S01]  /*1860*/  USHF.R.S32.HI UR6, URZ, 0x1f, UR7 ;  /* 0x0000001f3f067899 */ /* 0x000fe20008011407 */
[----:B------:R-:W-:Y:S01]  /*1870*/  LEA.HI R217, R217, R4, RZ, 0x3 ;  /* 0x00000004d9d97211 */ /* 0x000fe200078f18ff */
[----:B------:R-:W-:Y:S01]  /*1880*/  IMAD.MOV.U32 R208, RZ, RZ, RZ ;  /* 0x000000ffffd07224 */ /* 0x000fe200078e00ff */
[----:B------:R-:W-:Y:S01]  /*1890*/  ISETP.GE.AND P5, PT, R12, UR4, PT ;  /* 0x000000040c007c0c */ /* 0x000fe2000bfa6270 */
[----:B------:R-:W-:Y:S01]  /*18a0*/  ULDC.64 UR4, c[0x0][0x2b0] ;  /* 0x0000ac0000047ab9 */ /* 0x000fe20000000a00 */
[----:B------:R-:W-:Y:S01]  /*18b0*/  LEA.HI R216, R216, R9, RZ, 0x3 ;  /* 0x00000009d8d87211 */ /* 0x000fe200078f18ff */
[----:B------:R-:W-:Y:S01]  /*18c0*/  UIMAD UR6, UR6, UR4, URZ ;  /* 0x00000004060672a4 */ /* 0x000fe2000f8e023f */
[----:B------:R-:W-:Y:S01]  /*18d0*/  LOP3.LUT R217, R217, 0xfffffff8, RZ, 0xc0, !PT ;  /* 0xfffffff8d9d97812 */ /* 0x000fe200078ec0ff */
[----:B------:R-:W-:Y:S01]  /*18e0*/  UIMAD.WIDE.U32 UR16, UR7, UR4, URZ ;  /* 0x00000004071072a5 */ /* 0x000fe2000f8e003f */
[----:B------:R-:W-:Y:S01]  /*18f0*/  LOP3.LUT R216, R216, 0xfffffff8, RZ, 0xc0, !PT ;  /* 0xfffffff8d8d87812 */ /* 0x000fe200078ec0ff */
[----:B------:R-:W-:Y:S01]  /*1900*/  UIMAD UR5, UR7, UR5, UR6 ;  /* 0x00000005070572a4 */ /* 0x000fe2000f8e0206 */
[----:B------:R-:W-:-:S03]  /*1910*/  IADD3 R6, R210, UR11, RZ ;  /* 0x0000000bd2067c10 */ /* 0x000fc6000fffe0ff */
[----:B------:R-:W-:Y:S01]  /*1920*/  UIADD3 UR8, UR17, UR5, URZ ;  /* 0x0000000511087290 */ /* 0x000fe2000fffe03f */
[C---:B------:R-:W-:Y:S02]  /*1930*/  ISETP.GE.AND P6, PT, R6.reuse, UR10, PT ;  /* 0x0000000a06007c0c */ /* 0x040fe4000bfc6270 */
[----:B------:R-:W-:Y:S01]  /*1940*/  IADD3 R209, R6, UR12, RZ ;  /* 0x0000000c06d17c10 */ /* 0x000fe2000fffe0ff */
[----:B-123--:R-:W-:Y:S01]  /*1950*/  @!P5 IMAD.WIDE R14, R218, 0x2, R16 ;  /* 0x00000002da0ed825 */ /* 0x00efe200078e0210 */
[----:B------:R-:W-:-:S03]  /*1960*/  ISETP.GT.OR P6, PT, R210, 0x3f, P6 ;  /* 0x0000003fd200780c */ /* 0x000fc600037c4670 */
[--C-:B------:R-:W-:Y:S01]  /*1970*/  @!P5 IMAD.WIDE R18, R217, 0x2, R16.reuse ;  /* 0x00000002d912d825 */ /* 0x100fe200078e0210 */
[----:B------:R-:W-:Y:S01]  /*1980*/  @!PT LDS RZ, [RZ] ;  /* 0x00000000fffff984 */ /* 0x000fe20000000800 */
[----:B------:R1:W-:Y:S01]  /*1990*/  @!P5 LDGSTS.E.BYPASS.LTC128B.128 [R207+0xf100], [R14.64], !P3 ;  /* 0x0f1000000ecfdfae */ /* 0x0003e2000d901d52 */
[----:B------:R-:W-:Y:S02]  /*19a0*/  USHF.R.S32.HI UR6, URZ, 0x1f, UR13 ;  /* 0x0000001f3f067899 */ /* 0x000fe4000801140d */
[----:B------:R-:W-:Y:S01]  /*19b0*/  @!P5 IMAD.WIDE R16, R216, 0x2, R16 ;  /* 0x00000002d810d825 */ /* 0x000fe200078e0210 */
[----:B------:R2:W-:Y:S01]  /*19c0*/  @!P5 LDGSTS.E.BYPASS.LTC128B.128 [R207+0x13100], [R18.64], !P4 ;  /* 0x1310000012cfdfae */ /* 0x0005e2000e101d52 */
[----:B------:R-:W-:Y:S02]  /*19d0*/  ULDC.64 UR4, c[0x0][0x1e8] ;  /* 0x00007a0000047ab9 */ /* 0x000fe40000000a00 */
[----:B------:R-:W-:Y:S01]  /*19e0*/  @P2 IMAD.HI.U32 R12, R209, c[0x0][0x2bc], RZ ;  /* 0x0000af00d10c2a27 */ /* 0x000fe200078e00ff */
[----:B------:R3:W-:Y:S03]  /*19f0*/  @!P5 LDGSTS.E.BYPASS.LTC128B.128 [R207+0x17100], [R16.64], !P0 ;  /* 0x1710000010cfdfae */ /* 0x0007e6000c101d52 */
[----:B------:R-:W-:Y:S01]  /*1a00*/  IMAD.MOV.U32 R6, RZ, RZ, R209 ;  /* 0x000000ffff067224 */ /* 0x000fe200078e00d1 */
[----:B------:R-:W0:Y:S01]  /*1a10*/  LDGDEPBAR ;  /* 0x00000000000079af */ /* 0x000e220000000000 */
[----:B------:R-:W-:-:S04]  /*1a20*/  @P2 SHF.R.U32.HI R6, RZ, c[0x0][0x2c0], R12 ;  /* 0x0000b000ff062a19 */ /* 0x000fc8000001160c */
[----:B------:R-:W-:-:S04]  /*1a30*/  @!P6 IADD3 R13, P1, R6, UR16, RZ ;  /* 0x00000010060dec10 */ /* 0x000fc8000ff3e0ff */
[----:B------:R-:W-:Y:S02]  /*1a40*/  @!P6 LEA.HI.X.SX32 R10, R6, UR8, 0x1, P1 ;  /* 0x00000008060aec11 */ /* 0x000fe400088f0eff */
[----:B------:R-:W-:-:S04]  /*1a50*/  @!P6 LEA R12, P1, R13, c[0x0][0x2a0], 0x2 ;  /* 0x0000a8000d0cea11 */ /* 0x000fc800078210ff */
[----:B------:R-:W-:Y:S01]  /*1a60*/  @!P6 LEA.HI.X R13, R13, c[0x0][0x2a4], R10, 0x2, P1 ;  /* 0x0000a9000d0dea11 */ /* 0x000fe200008f140a */
[----:B------:R-:W-:Y:S06]  /*1a70*/  BAR.SYNC.DEFER_BLOCKING 0x0 ;  /* 0x0000000000007b1d */ /* 0x000fec0000010000 */
[----:B------:R4:W5:Y:S01]  /*1a80*/  @!P6 LDG.E R208, [R12.64] ;  /* 0x000000120cd0e981 */ /* 0x000962000c1e1900 */
[----:B------:R-:W-:Y:S01]  /*1a90*/  IMAD.MOV R6, RZ, RZ, -R6 ;  /* 0x000000ffff067224 */ /* 0x000fe200078e0a06 */
[----:B------:R-:W-:Y:S01]  /*1aa0*/  UIMAD UR7, UR6, UR4, URZ ;  /* 0x00000004060772a4 */ /* 0x000fe2000f8e023f */
[----:B-1----:R-:W-:Y:S01]  /*1ab0*/  IMAD.SHL.U32 R15, R0, 0x40, RZ ;  /* 0x00000040000f7824 */ /* 0x002fe200078e00ff */
[----:B------:R-:W-:Y:S01]  /*1ac0*/  UIMAD.WIDE.U32 UR14, UR13, UR4, URZ ;  /* 0x000000040d0e72a5 */ /* 0x000fe2000f8e003f */
[----:B------:R-:W-:Y:S01]  /*1ad0*/  IMAD R209, R6, c[0x0][0x2b8], R209 ;  /* 0x0000ae0006d17a24 */ /* 0x000fe200078e02d1 */
[----:B------:R-:W-:Y:S01]  /*1ae0*/  UIMAD UR7, UR13, UR5, UR7 ;  /* 0x000000050d0772a4 */ /* 0x000fe2000f8e0207 */
[----:B------:R-:W-:Y:S01]  /*1af0*/  IMAD.SHL.U32 R10, R8, 0x8, RZ ;  /* 0x00000008080a7824 */ /* 0x000fe200078e00ff */
[----:B------:R-:W-:Y:S01]  /*1b00*/  LOP3.LUT R15, R15, 0x1c0, RZ, 0xc0, !PT ;  /* 0x000001c00f0f7812 */ /* 0x000fe200078ec0ff */
[----:B------:R-:W-:Y:S01]  /*1b10*/  IMAD.WIDE.U32 R20, R209, c[0x0][0x1e0], RZ ;  /* 0x00007800d1147a25 */ /* 0x000fe200078e00ff */
[----:B------:R-:W-:Y:S01]  /*1b20*/  SHF.R.S32.HI R14, RZ, 0x1f, R209 ;  /* 0x0000001fff0e7819 */ /* 0x000fe200000114d1 */
[----:B------:R-:W-:Y:S01]  /*1b30*/  UIADD3 UR7, UR15, UR7, URZ ;  /* 0x000000070f077290 */ /* 0x000fe2000fffe03f */
[----:B------:R-:W-:Y:S01]  /*1b40*/  LOP3.LUT R10, R15, 0x8, R10, 0xf8, !PT ;  /* 0x000000080f0a7812 */ /* 0x000fe200078ef80a */
[C---:B---3--:R-:W-:Y:S01]  /*1b50*/  IMAD.WIDE.U32 R16, R209.reuse, c[0x0][0x208], RZ ;  /* 0x00008200d1107a25 */ /* 0x048fe200078e00ff */
[----:B------:R-:W-:Y:S01]  /*1b60*/  SHF.R.U32.HI R15, RZ, 0x3, R15 ;  /* 0x00000003ff0f7819 */ /* 0x000fe2000001160f */
[----:B------:R-:W-:Y:S01]  /*1b70*/  ULDC.64 UR4, c[0x0][0x210] ;  /* 0x0000840000047ab9 */ /* 0x000fe20000000a00 */
[----:B------:R-:W-:Y:S01]  /*1b80*/  LOP3.LUT P3, RZ, R0, 0x2, RZ, 0xc0, !PT ;  /* 0x0000000200ff7812 */ /* 0x000fe2000786c0ff */
[C---:B------:R-:W-:Y:S01]  /*1b90*/  IMAD R6, R14.reuse, c[0x0][0x1e0], RZ ;  /* 0x000078000e067a24 */ /* 0x040fe200078e02ff */
[----:B------:R-:W-:Y:S01]  /*1ba0*/  UIMAD UR6, UR6, UR4, URZ ;  /* 0x00000004060672a4 */ /* 0x000fe2000f8e023f */
[----:B------:R-:W-:Y:S01]  /*1bb0*/  IMAD R14, R14, c[0x0][0x208], RZ ;  /* 0x000082000e0e7a24 */ /* 0x000fe200078e02ff */
[----:B------:R-:W-:Y:S01]  /*1bc0*/  LOP3.LUT R10, R10, R15, RZ, 0x3c, !PT ;  /* 0x0000000f0a0a7212 */ /* 0x000fe200078e3cff */
[----:B--2---:R-:W-:Y:S01]  /*1bd0*/  IMAD R18, R209, c[0x0][0x1e4], R6 ;  /* 0x00007900d1127a24 */ /* 0x004fe200078e0206 */
[----:B------:R-:W-:Y:S01]  /*1be0*/  UIMAD.WIDE.U32 UR22, UR13, UR4, URZ ;  /* 0x000000040d1672a5 */ /* 0x000fe2000f8e003f */
[----:B------:R-:W-:Y:S01]  /*1bf0*/  IMAD.U32 R85, RZ, RZ, UR11 ;  /* 0x0000000bff557e24 */ /* 0x000fe2000f8e00ff */
[----:B------:R-:W-:Y:S01]  /*1c00*/  UIMAD UR6, UR13, UR5, UR6 ;  /* 0x000000050d0672a4 */ /* 0x000fe2000f8e0206 */
[----:B------:R-:W-:Y:S01]  /*1c10*/  IMAD.IADD R19, R21, 0x1, R18 ;  /* 0x0000000115137824 */ /* 0x000fe200078e0212 */
[----:B----4-:R-:W-:Y:S01]  /*1c20*/  SHF.R.S32.HI R12, RZ, 0x4, R5 ;  /* 0x00000004ff0c7819 */ /* 0x010fe20000011405 */
[----:B------:R-:W-:Y:S01]  /*1c30*/  IMAD.MOV.U32 R18, RZ, RZ, R20 ;  /* 0x000000ffff127224 */ /* 0x000fe200078e0014 */
[----:B------:R-:W-:Y:S01]  /*1c40*/  UIADD3 UR6, UR23, UR6, URZ ;  /* 0x0000000617067290 */ /* 0x000fe2000fffe03f */
[----:B------:R-:W-:Y:S01]  /*1c50*/  IMAD R13, R209, c[0x0][0x20c], R14 ;  /* 0x00008300d10d7a24 */ /* 0x000fe200078e020e */
[----:B------:R-:W-:Y:S01]  /*1c60*/  LEA.HI R5, R5, R12, RZ, 0x1 ;  /* 0x0000000c05057211 */ /* 0x000fe200078f08ff */
[----:B------:R-:W-:Y:S01]  /*1c70*/  IMAD.SHL.U32 R90, R7, 0x40, RZ ;  /* 0x00000040075a7824 */ /* 0x000fe200078e00ff */
[----:B------:R-:W-:Y:S01]  /*1c80*/  IADD3 R8, -R8, UR10, -R85 ;  /* 0x0000000a08087c10 */ /* 0x000fe2000fffe955 */
[----:B------:R-:W-:Y:S01]  /*1c90*/  IMAD.IADD R13, R17, 0x1, R13 ;  /* 0x00000001110d7824 */ /* 0x000fe200078e020d */
[----:B------:R-:W-:Y:S01]  /*1ca0*/  LOP3.LUT R5, R5, 0xfffffffe, RZ, 0xc0, !PT ;  /* 0xfffffffe05057812 */ /* 0x000fe200078ec0ff */
[----:B------:R-:W-:Y:S01]  /*1cb0*/  UISETP.GT.AND UP2, UPT, UR25, UR9, UPT ;  /* 0x000000091900728c */ /* 0x000fe2000bf44270 */
[----:B------:R-:W-:-:S02]  /*1cc0*/  ISETP.GE.AND P1, PT, R8, 0x1, PT ;  /* 0x000000010800780c */ /* 0x000fc40003f26270 */
[----:B------:R-:W-:Y:S01]  /*1cd0*/  ISETP.GE.AND P5, PT, R218, c[0x0][0x1d4], PT ;  /* 0x00007500da007a0c */ /* 0x000fe20003fa6270 */
[----:B------:R-:W-:Y:S01]  /*1ce0*/  IMAD.IADD R5, R12, 0x1, -R5 ;  /* 0x000000010c057824 */ /* 0x000fe200078e0a05 */
[----:B------:R-:W-:Y:S01]  /*1cf0*/  ISETP.GE.AND P4, PT, R4, c[0x0][0x1d4], PT ;  /* 0x0000750004007a0c */ /* 0x000fe20003f86270 */
[----:B------:R-:W-:Y:S01]  /*1d00*/  IMAD.MOV.U32 R12, RZ, RZ, R16 ;  /* 0x000000ffff0c7224 */ /* 0x000fe200078e0010 */
[----:B------:R-:W-:Y:S01]  /*1d10*/  LEA.HI R88, R87, R84, RZ, 0x5 ;  /* 0x0000005457587211 */ /* 0x000fe200078f28ff */
[----:B------:R-:W-:Y:S01]  /*1d20*/  IMAD.SHL.U32 R16, R11, 0x40, RZ ;  /* 0x000000400b107824 */ /* 0x000fe200078e00ff */
[----:B------:R-:W-:Y:S01]  /*1d30*/  LOP3.LUT R90, R90, 0xfffffe00, RZ, 0xc0, !PT ;  /* 0xfffffe005a5a7812 */ /* 0x000fe200078ec0ff */
[C---:B------:R-:W-:Y:S01]  /*1d40*/  IMAD R205, R5.reuse, 0x200, R10 ;  /* 0x0000020005cd7824 */ /* 0x040fe200078e020a */
[----:B------:R-:W-:Y:S01]  /*1d50*/  SHF.R.S32.HI R86, RZ, 0x5, R88 ;  /* 0x00000005ff567819 */ /* 0x000fe20000011458 */
[----:B------:R-:W-:Y:S01]  /*1d60*/  IMAD.SHL.U32 R89, R5, 0x8, RZ ;  /* 0x0000000805597824 */ /* 0x000fe200078e00ff */
[----:B------:R-:W-:Y:S01]  /*1d70*/  LOP3.LUT R16, R16, 0x1c0, RZ, 0xc0, !PT ;  /* 0x000001c010107812 */ /* 0x000fe200078ec0ff */
[----:B------:R-:W-:Y:S01]  /*1d80*/  IMAD.SHL.U32 R205, R205, 0x2, RZ ;  /* 0x00000002cdcd7824 */ /* 0x000fe200078e00ff */
[----:B------:R-:W-:Y:S01]  /*1d90*/  SHF.R.S32.HI R133, RZ, 0x1f, R218 ;  /* 0x0000001fff857819 */ /* 0x000fe200000114da */
[----:B------:R-:W-:Y:S01]  /*1da0*/  IMAD R206, R86, 0x400, R90 ;  /* 0x0000040056ce7824 */ /* 0x000fe200078e025a */
[----:B------:R-:W-:-:S02]  /*1db0*/  LOP3.LUT R89, R16, 0x8, R89, 0xf8, !PT ;  /* 0x0000000810597812 */ /* 0x000fc400078ef859 */
[----:B------:R-:W-:Y:S02]  /*1dc0*/  IADD3 R204, R205, 0x6120, RZ ;  /* 0x00006120cdcc7810 */ /* 0x000fe40007ffe0ff */
[----:B------:R-:W-:Y:S02]  /*1dd0*/  SHF.R.U32.HI R16, RZ, 0x3, R16 ;  /* 0x00000003ff107819 */ /* 0x000fe40000011610 */
[----:B------:R-:W-:Y:S02]  /*1de0*/  IADD3 R213, R207, 0x100, RZ ;  /* 0x00000100cfd57810 */ /* 0x000fe40007ffe0ff */
[----:B------:R-:W-:Y:S02]  /*1df0*/  LOP3.LUT R89, R89, R16, RZ, 0x3c, !PT ;  /* 0x0000001059597212 */ /* 0x000fe400078e3cff */
[----:B------:R-:W-:Y:S02]  /*1e00*/  SHF.R.S32.HI R220, RZ, 0x1f, R217 ;  /* 0x0000001fffdc7819 */ /* 0x000fe400000114d9 */
[----:B------:R-:W-:Y:S01]  /*1e10*/  SHF.R.S32.HI R219, RZ, 0x1f, R216 ;  /* 0x0000001fffdb7819 */ /* 0x000fe200000114d8 */
[----:B------:R-:W-:-:S04]  /*1e20*/  IMAD.IADD R206, R89, 0x1, R206 ;  /* 0x0000000159ce7824 */ /* 0x000fc800078e02ce */
[----:B------:R-:W-:-:S04]  /*1e30*/  IMAD.SHL.U32 R206, R206, 0x2, RZ ;  /* 0x00000002cece7824 */ /* 0x000fc800078e00ff */
[--C-:B------:R-:W-:Y:S02]  /*1e40*/  IMAD R202, R2, 0x2, R206.reuse ;  /* 0x0000000202ca7824 */ /* 0x100fe400078e02ce */
[C---:B------:R-:W-:Y:S02]  /*1e50*/  IMAD R201, R3.reuse, 0x2, R206 ;  /* 0x0000000203c97824 */ /* 0x040fe400078e02ce */
[----:B------:R-:W-:Y:S01]  /*1e60*/  IMAD R199, R3, 0x2, R202 ;  /* 0x0000000203c77824 */ /* 0x000fe200078e02ca */
[----:B-----5:R-:W-:Y:S01]  /*1e70*/  SHF.R.S32.HI R6, RZ, 0x1f, R208 ;  /* 0x0000001fff067819 */ /* 0x020fe200000114d0 */
[----:B------:R-:W-:-:S04]  /*1e80*/  IMAD.WIDE.U32 R18, R208, c[0x0][0x1f0], R18 ;  /* 0x00007c00d0127a25 */ /* 0x000fc800078e0012 */
[----:B------:R-:W-:Y:S01]  /*1e90*/  IMAD R21, R6, c[0x0][0x1f0], RZ ;  /* 0x00007c0006157a24 */ /* 0x000fe200078e02ff */
[----:B------:R-:W-:Y:S01]  /*1ea0*/  IADD3 R17, P0, R18, UR14, RZ ;  /* 0x0000000e12117c10 */ /* 0x000fe2000ff1e0ff */
[----:B------:R-:W-:Y:S02]  /*1eb0*/  IMAD R11, R6, c[0x0][0x218], RZ ;  /* 0x00008600060b7a24 */ /* 0x000fe400078e02ff */
[C---:B------:R-:W-:Y:S02]  /*1ec0*/  IMAD R14, R208.reuse, c[0x0][0x1f4], R21 ;  /* 0x00007d00d00e7a24 */ /* 0x040fe400078e0215 */
[----:B------:R-:W-:-:S03]  /*1ed0*/  IMAD R5, R208, c[0x0][0x21c], R11 ;  /* 0x00008700d0057a24 */ /* 0x000fc600078e020b */
[----:B------:R-:W-:Y:S02]  /*1ee0*/  IADD3.X R14, R19, UR7, R14, P0, !PT ;  /* 0x00000007130e7c10 */ /* 0x000fe400087fe40e */
[----:B------:R-:W-:-:S04]  /*1ef0*/  LEA R18, P0, R17, c[0x0][0x1c8], 0x1 ;  /* 0x0000720011127a11 */ /* 0x000fc800078008ff */
[----:B------:R-:W-:Y:S01]  /*1f00*/  LEA.HI.X R17, R17, c[0x0][0x1cc], R14, 0x1, P0 ;  /* 0x0000730011117a11 */ /* 0x000fe200000f0c0e */
[----:B------:R-:W-:Y:S01]  /*1f10*/  IMAD.WIDE.U32 R14, R208, c[0x0][0x218], R12 ;  /* 0x00008600d00e7a25 */ /* 0x000fe200078e000c */
[----:B------:R-:W-:Y:S04]  /*1f20*/  SHFL.IDX PT, R10, R18, 0x1, 0x181f ;  /* 0x00381f00120a7f89 */ /* 0x000fe800000e0000 */
[----:B------:R-:W-:Y:S01]  /*1f30*/  SHFL.IDX PT, R12, R18, RZ, 0x181f ;  /* 0x00181fff120c7589 */ /* 0x000fe200000e0000 */
[----:B------:R-:W-:-:S03]  /*1f40*/  IADD3 R6, P0, R14, UR22, RZ ;  /* 0x000000160e067c10 */ /* 0x000fc6000ff1e0ff */
[----:B------:R-:W1:Y:S01]  /*1f50*/  SHFL.IDX PT, R13, R17, RZ, 0x181f ;  /* 0x00181fff110d7589 */ /* 0x000e6200000e0000 */
[----:B------:R-:W-:Y:S02]  /*1f60*/  IADD3.X R5, R15, UR6, R5, P0, !PT ;  /* 0x000000060f057c10 */ /* 0x000fe400087fe405 */
[----:B------:R-:W-:Y:S01]  /*1f70*/  IADD3 R15, R205, 0x6100, RZ ;  /* 0x00006100cd0f7810 */ /* 0x000fe20007ffe0ff */
[----:B------:R-:W2:Y:S01]  /*1f80*/  SHFL.IDX PT, R11, R17, 0x1, 0x181f ;  /* 0x00381f00110b7f89 */ /* 0x000ea200000e0000 */
[C---:B------:R-:W-:Y:S02]  /*1f90*/  LEA R14, P0, R6.reuse, c[0x0][0x1f8], 0x1 ;  /* 0x00007e00060e7a11 */ /* 0x040fe400078008ff */
[----:B------:R-:W-:Y:S02]  /*1fa0*/  @P3 IADD3 R204, R15, -0x20, RZ ;  /* 0xffffffe00fcc3810 */ /* 0x000fe40007ffe0ff */
[----:B------:R-:W-:Y:S01]  /*1fb0*/  LEA.HI.X R15, R6, c[0x0][0x1fc], R5, 0x1, P0 ;  /* 0x00007f00060f7a11 */ /* 0x000fe200000f0c05 */
[----:B------:R-:W3:Y:S01]  /*1fc0*/  SHFL.IDX PT, R16, R14, RZ, 0x181f ;  /* 0x00181fff0e107589 */ /* 0x000ee200000e0000 */
[----:B------:R-:W-:-:S02]  /*1fd0*/  ISETP.GT.AND P0, PT, R8, 0x20, PT ;  /* 0x000000200800780c */ /* 0x000fc40003f04270 */
[----:B------:R-:W-:Y:S01]  /*1fe0*/  ISETP.GE.AND P3, PT, R9, c[0x0][0x1d4], PT ;  /* 0x0000750009007a0c */ /* 0x000fe20003f66270 */
[----:B------:R-:W4:Y:S01]  /*1ff0*/  SHFL.IDX PT, R40, R14, 0x1, 0x181f ;  /* 0x00381f000e287f89 */ /* 0x000f2200000e0000 */
[C---:B------:R-:W-:Y:S02]  /*2000*/  IADD3 R195, R204.reuse, 0x800, RZ ;  /* 0x00000800ccc37810 */ /* 0x040fe40007ffe0ff */
[----:B------:R-:W-:Y:S01]  /*2010*/  SEL R221, RZ, 0x10, P3 ;  /* 0x00000010ffdd7807 */ /* 0x000fe20001800000 */
[----:B------:R-:W5:Y:S01]  /*2020*/  SHFL.IDX PT, R6, R15, RZ, 0x181f ;  /* 0x00181fff0f067589 */ /* 0x000f6200000e0000 */
[C---:B------:R-:W-:Y:S02]  /*2030*/  IADD3 R194, R204.reuse, 0x1000, RZ ;  /* 0x00001000ccc27810 */ /* 0x040fe40007ffe0ff */
[C---:B------:R-:W-:Y:S01]  /*2040*/  IADD3 R193, R204.reuse, 0x1800, RZ ;  /* 0x00001800ccc17810 */ /* 0x040fe20007ffe0ff */
[----:B------:R3:W3:Y:S01]  /*2050*/  SHFL.IDX PT, R5, R15, 0x1, 0x181f ;  /* 0x00381f000f057f89 */ /* 0x0006e200000e0000 */
[----:B------:R-:W-:Y:S01]  /*2060*/  IADD3 R191, R204, 0x2000, RZ ;  /* 0x00002000ccbf7810 */ /* 0x000fe20007ffe0ff */
[----:B-1----:R-:W-:Y:S01]  /*2070*/  @P1 IMAD.WIDE R20, R218, 0x2, R12 ;  /* 0x00000002da141825 */ /* 0x002fe200078e020c */
[----:B------:R-:W-:-:S02]  /*2080*/  IADD3 R190, R204, 0x2800, RZ ;  /* 0x00002800ccbe7810 */ /* 0x000fc40007ffe0ff */
[C---:B------:R-:W-:Y:S01]  /*2090*/  IADD3 R189, R204.reuse, 0x3000, RZ ;  /* 0x00003000ccbd7810 */ /* 0x040fe20007ffe0ff */
[--C-:B------:R-:W-:Y:S01]  /*20a0*/  @P1 IMAD.WIDE R18, R217, 0x2, R12.reuse ;  /* 0x00000002d9121825 */ /* 0x100fe200078e020c */
[----:B------:R1:W-:Y:S01]  /*20b0*/  @P1 LDGSTS.E.BYPASS.LTC128B.128 [R207+0x6100], [R20.64], !P5 ;  /* 0x0610000014cf1fae */ /* 0x0003e2000e901d52 */
[----:B------:R-:W-:Y:S02]  /*20c0*/  IADD3 R188, R204, 0x3800, RZ ;  /* 0x00003800ccbc7810 */ /* 0x000fe40007ffe0ff */
[----:B------:R-:W-:Y:S01]  /*20d0*/  @P1 IMAD.WIDE R22, R216, 0x2, R12 ;  /* 0x00000002d8161825 */ /* 0x000fe200078e020c */
[----:B------:R1:W-:Y:S01]  /*20e0*/  @P1 LDGSTS.E.BYPASS.LTC128B.128 [R207+0x8100], [R18.64], !P4 ;  /* 0x0810000012cf1fae */ /* 0x0003e2000e101d52 */
[----:B------:R-:W-:Y:S02]  /*20f0*/  IADD3 R187, R204, 0x4000, RZ ;  /* 0x00004000ccbb7810 */ /* 0x000fe40007ffe0ff */
[----:B--2---:R-:W-:Y:S01]  /*2100*/  @P0 IMAD.WIDE R12, R218, 0x2, R10 ;  /* 0x00000002da0c0825 */ /* 0x004fe200078e020a */
[----:B------:R2:W-:Y:S01]  /*2110*/  @P1 LDGSTS.E.BYPASS.LTC128B.128 [R207+0xa100], [R22.64], !P3 ;  /* 0x0a10000016cf1fae */ /* 0x0005e2000d901d52 */
[----:B------:R-:W-:-:S02]  /*2120*/  IADD3 R186, R204, 0x4800, RZ ;  /* 0x00004800ccba7810 */ /* 0x000fc40007ffe0ff */
[C-C-:B------:R-:W-:Y:S01]  /*2130*/  @P0 IMAD.WIDE R24, R217.reuse, 0x2, R10.reuse ;  /* 0x00000002d9180825 */ /* 0x140fe200078e020a */
[----:B------:R2:W-:Y:S01]  /*2140*/  @P0 LDGSTS.E.BYPASS.LTC128B.128 [R207+0x7100], [R12.64], !P5 ;  /* 0x071000000ccf0fae */ /* 0x0005e2000e901d52 */
[----:B------:R-:W-:Y:S02]  /*2150*/  IADD3 R185, R204, 0x5000, RZ ;  /* 0x00005000ccb97810 */ /* 0x000fe40007ffe0ff */
[----:B------:R-:W-:Y:S01]  /*2160*/  @P0 IMAD.WIDE R26, R216, 0x2, R10 ;  /* 0x00000002d81a0825 */ /* 0x000fe200078e020a */
[----:B------:R2:W-:Y:S01]  /*2170*/  @P0 LDGSTS.E.BYPASS.LTC128B.128 [R207+0x9100], [R24.64], !P4 ;  /* 0x0910000018cf0fae */ /* 0x0005e2000e101d52 */
[----:B------:R-:W-:Y:S02]  /*2180*/  IADD3 R184, R204, 0x5800, RZ ;  /* 0x00005800ccb87810 */ /* 0x000fe40007ffe0ff */
[----:B------:R-:W-:Y:S01]  /*2190*/  IMAD.WIDE R10, R218, 0x2, RZ ;  /* 0x00000002da0a7825 */ /* 0x000fe200078e02ff */
[----:B------:R2:W-:Y:S03]  /*21a0*/  @P0 LDGSTS.E.BYPASS.LTC128B.128 [R207+0xb100], [R26.64], !P3 ;  /* 0x0b1000001acf0fae */ /* 0x0005e6000d901d52 */
[----:B---3--:R-:W-:Y:S01]  /*21b0*/  IMAD.WIDE R14, R217, 0x2, RZ ;  /* 0x00000002d90e7825 */ /* 0x008fe200078e02ff */
[----:B------:R-:W0:Y:S01]  /*21c0*/  LDGDEPBAR ;  /* 0x00000000000079af */ /* 0x000e220000000000 */
[----:B------:R-:W-:-:S02]  /*21d0*/  IADD3 R48, P0, R16, R10, RZ ;  /* 0x0000000a10307210 */ /* 0x000fc40007f1e0ff */
[----:B----4-:R-:W-:-:S03]  /*21e0*/  IADD3 R10, P1, R10, R40, RZ ;  /* 0x000000280a0a7210 */ /* 0x010fc60007f3e0ff */
[----:B-----5:R-:W-:Y:S01]  /*21f0*/  IMAD.X R49, R6, 0x1, R11, P0 ;  /* 0x0000000106317824 */ /* 0x020fe200000e060b */
[----:B------:R-:W-:Y:S01]  /*2200*/  IADD3 R42, P0, R14, R40, RZ ;  /* 0x000000280e2a7210 */ /* 0x000fe20007f1e0ff */
[----:B------:R-:W-:Y:S01]  /*2210*/  IMAD.X R11, R11, 0x1, R5, P1 ;  /* 0x000000010b0b7824 */ /* 0x000fe200008e0605 */
[----:B-1----:R-:W-:-:S03]  /*2220*/  IADD3 R18, P6, R16, R14, RZ ;  /* 0x0000000e10127210 */ /* 0x002fc60007fde0ff */
[----:B------:R-:W-:Y:S02]  /*2230*/  IMAD.X R43, R15, 0x1, R5, P0 ;  /* 0x000000010f2b7824 */ /* 0x000fe400000e0605 */
[----:B------:R-:W-:Y:S01]  /*2240*/  IMAD.X R19, R6, 0x1, R15, P6 ;  /* 0x0000000106137824 */ /* 0x000fe200030e060f */
[----:B------:R-:W-:Y:S01]  /*2250*/  ISETP.GE.AND P6, PT, R4, c[0x0][0x1d4], PT ;  /* 0x0000750004007a0c */ /* 0x000fe20003fc6270 */
[----:B--2---:R-:W-:-:S05]  /*2260*/  IMAD.WIDE R12, R216, 0x2, RZ ;  /* 0x00000002d80c7825 */ /* 0x004fca00078e02ff */
[----:B------:R-:W-:Y:S02]  /*2270*/  IADD3 R16, P1, R16, R12, RZ ;  /* 0x0000000c10107210 */ /* 0x000fe40007f3e0ff */
[----:B------:R-:W-:Y:S01]  /*2280*/  IADD3 R40, P0, R12, R40, RZ ;  /* 0x000000280c287210 */ /* 0x000fe20007f1e0ff */
[----:B------:R-:W-:-:S04]  /*2290*/  DEPBAR.LE SB0, 0x1 ;  /* 0x000080400000791a */ /* 0x000fc80000000000 */
[----:B------:R-:W-:-:S04]  /*22a0*/  DEPBAR.LE SB0, 0x0 ;  /* 0x000080000000791a */ /* 0x000fc80000000000 */
[----:B------:R-:W-:Y:S01]  /*22b0*/  BAR.SYNC.DEFER_BLOCKING 0x0 ;  /* 0x0000000000007b1d */ /* 0x000fe20000010000 */
[----:B------:R-:W-:Y:S01]  /*22c0*/  IMAD.X R17, R6, 0x1, R13, P1 ;  /* 0x0000000106117824 */ /* 0x000fe200008e060d */
[----:B------:R-:W-:Y:S01]  /*22d0*/  ISETP.GE.AND P1, PT, R218, c[0x0][0x1d4], PT ;  /* 0x00007500da007a0c */ /* 0x000fe20003f26270 */
[----:B------:R-:W-:-:S03]  /*22e0*/  IMAD.X R41, R13, 0x1, R5, P0 ;  /* 0x000000010d297824 */ /* 0x000fc600000e0605 */
[C---:B------:R-:W-:Y:S02]  /*22f0*/  ISETP.LT.OR P0, PT, R8.reuse, 0x1, P1 ;  /* 0x000000010800780c */ /* 0x040fe40000f01670 */
[----:B------:R-:W-:Y:S01]  /*2300*/  ISETP.GE.AND P1, PT, R9, c[0x0][0x1d4], PT ;  /* 0x0000750009007a0c */ /* 0x000fe20003f26270 */
[----:B------:R-:W-:Y:S04]  /*2310*/  LDSM.16.M88.4 R28, [R206+0xc100] ;  /* 0x00c10000ce1c783b */ /* 0x000fe80000000200 */
[----:B------:R-:W-:Y:S04]  /*2320*/  LDSM.16.M88.4 R12, [R202+0xc100] ;  /* 0x00c10000ca0c783b */ /* 0x000fe80000000200 */
[----:B------:R-:W1:Y:S04]  /*2330*/  LDSM.16.M88.4 R20, [R205+0x6100] ;  /* 0x00610000cd14783b */ /* 0x000e680000000200 */
[----:B------:R-:W-:Y:S04]  /*2340*/  LDSM.16.M88.4 R64, [R205+0x6900] ;  /* 0x00690000cd40783b */ /* 0x000fe80000000200 */
[----:B------:R-:W2:Y:S04]  /*2350*/  LDSM.16.M88.4 R56, [R205+0x7100] ;  /* 0x00710000cd38783b */ /* 0x000ea80000000200 */
[----:B------:R-:W3:Y:S04]  /*2360*/  LDSM.16.M88.4 R32, [R205+0x7900] ;  /* 0x00790000cd20783b */ /* 0x000ee80000000200 */
[----:B------:R-:W4:Y:S04]  /*2370*/  LDSM.16.M88.4 R4, [R204] ;  /* 0x00000000cc04783b */ /* 0x000f280000000200 */
[----:B------:R-:W5:Y:S04]  /*2380*/  LDSM.16.M88.4 R80, [R204+0x800] ;  /* 0x00080000cc50783b */ /* 0x000f680000000200 */
[----:B------:R-:W3:Y:S04]  /*2390*/  LDSM.16.M88.4 R44, [R204+0x1000] ;  /* 0x00100000cc2c783b */ /* 0x000ee80000000200 */
[----:B------:R-:W3:Y:S04]  /*23a0*/  LDSM.16.M88.4 R36, [R204+0x1800] ;  /* 0x00180000cc24783b */ /* 0x000ee80000000200 */
        /* <DEDUP_REMOVED lines=9> */
[----:B------:R-:W-:Y:S01]  /*2440*/  HMMA.16816.F32.BF16 R20, R28, R22, RZ ;  /* 0x000000161c14723c */ /* 0x000fe200000418ff */
[----:B------:R-:W-:-:S07]  /*2450*/  ISETP.LT.OR P1, PT, R8, 0x21, P1 ;  /* 0x000000210800780c */ /* 0x000fce0000f21670 */
[----:B--2---:R-:W-:Y:S04]  /*2460*/  HMMA.16816.F32.BF16 R60, R28, R56, RZ ;  /* 0x000000381c3c723c */ /* 0x004fe800000418ff */
[----:B------:R1:W-:Y:S01]  /*2470*/  LDGSTS.E.BYPASS.LTC128B.128 [R207+0x4100], [R16.64], !P0 ;  /* 0x0410000010cf7fae */ /* 0x0003e2000c101d52 */
[----:B------:R-:W-:-:S03]  /*2480*/  ISETP.GE.AND P0, PT, R218, c[0x0][0x1d4], PT ;  /* 0x00007500da007a0c */ /* 0x000fc60003f06270 */
[----:B------:R-:W-:Y:S01]  /*2490*/  HMMA.16816.F32.BF16 R56, R28, R58, RZ ;  /* 0x0000003a1c38723c */ /* 0x000fe200000418ff */
[----:B------:R-:W-:-:S07]  /*24a0*/  ISETP.LT.OR P0, PT, R8, 0x21, P0 ;  /* 0x000000210800780c */ /* 0x000fce0000701670 */
[----:B---3--:R-:W-:Y:S06]  /*24b0*/  HMMA.16816.F32.BF16 R52, R28, R32, RZ ;  /* 0x000000201c34723c */ /* 0x008fec00000418ff */
[----:B------:R2:W-:Y:S01]  /*24c0*/  LDGSTS.E.BYPASS.LTC128B.128 [R207+0x1100], [R10.64], !P0 ;  /* 0x011000000acf7fae */ /* 0x0005e2000c101d52 */
[----:B------:R-:W-:Y:S01]  /*24d0*/  LOP3.LUT P0, RZ, R0, 0x4, RZ, 0xc0, !PT ;  /* 0x0000000400ff7812 */ /* 0x000fe2000780c0ff */
[----:B------:R-:W-:Y:S01]  /*24e0*/  IMAD.MOV.U32 R0, RZ, RZ, 0x40 ;  /* 0x00000040ff007424 */ /* 0x000fe200078e00ff */
[----:B----4-:R-:W-:Y:S01]  /*24f0*/  HMMA.16816.F32.BF16 R24, R12, R4, R24 ;  /* 0x000000040c18723c */ /* 0x010fe20000041818 */
[----:B------:R3:W-:Y:S03]  /*2500*/  LDGSTS.E.BYPASS.LTC128B.128 [R207+0x3100], [R42.64], !P6 ;  /* 0x031000002acf7fae */ /* 0x0007e6000f101d52 */
[----:B------:R-:W-:Y:S01]  /*2510*/  SEL R0, R0, 0xffffffc0, !P0 ;  /* 0xffffffc000007807 */ /* 0x000fe20004000000 */
[----:B------:R3:W-:Y:S01]  /*2520*/  LDGSTS.E.BYPASS.LTC128B.128 [R207+0x5100], [R40.64], !P1 ;  /* 0x0510000028cf7fae */ /* 0x0007e2000c901d52 */
[----:B------:R-:W-:-:S02]  /*2530*/  PLOP3.LUT P0, PT, PT, PT, UP2, 0x40, 0x0 ;  /* 0x000000000000781c */ /* 0x000fc40003f0e828 */
[C---:B-1----:R-:W-:Y:S01]  /*2540*/  HMMA.16816.F32.BF16 R16, R28.reuse, R64, RZ ;  /* 0x000000401c10723c */ /* 0x042fe200000418ff */
[----:B------:R-:W-:Y:S01]  /*2550*/  IMAD.IADD R200, R205, 0x1, R0 ;  /* 0x00000001cdc87824 */ /* 0x000fe200078e0200 */
[----:B------:R-:W-:Y:S01]  /*2560*/  LDSM.16.M88.4 R48, [R201+0xc100] ;  /* 0x00c10000c930783b */ /* 0x000fe20000000200 */
[----:B------:R-:W-:Y:S01]  /*2570*/  IMAD.IADD R192, R0, 0x1, R204 ;  /* 0x0000000100c07824 */ /* 0x000fe200078e02cc */
[----:B------:R-:W-:Y:S02]  /*2580*/  ISETP.GT.AND P1, PT, R210, 0x3f, PT ;  /* 0x0000003fd200780c */ /* 0x000fe40003f24270 */
[----:B------:R-:W-:Y:S02]  /*2590*/  LDSM.16.M88.4 R76, [R200+0x6900] ;  /* 0x00690000c84c783b */ /* 0x000fe40000000200 */
[C---:B------:R-:W-:Y:S02]  /*25a0*/  HMMA.16816.F32.BF16 R64, R28.reuse, R66, RZ ;  /* 0x000000421c40723c */ /* 0x040fe400000418ff */
[----:B------:R-:W-:Y:S04]  /*25b0*/  LDSM.16.M88.4 R72, [R200+0x7100] ;  /* 0x00710000c848783b */ /* 0x000fe80000000200 */
[----:B------:R-:W-:Y:S02]  /*25c0*/  LDSM.16.M88.4 R68, [R192+0x800] ;  /* 0x00080000c044783b */ /* 0x000fe40000000200 */
[----:B------:R-:W-:Y:S02]  /*25d0*/  HMMA.16816.F32.BF16 R28, R28, R34, RZ ;  /* 0x000000221c1c723c */ /* 0x000fe400000418ff */
[----:B--2---:R-:W1:Y:S04]  /*25e0*/  LDSM.16.M88.4 R8, [R200+0x6100] ;  /* 0x00610000c808783b */ /* 0x004e680000000200 */
[----:B------:R-:W-:Y:S02]  /*25f0*/  LDSM.16.M88.4 R32, [R199+0xc100] ;  /* 0x00c10000c720783b */ /* 0x000fe40000000200 */
[C---:B------:R-:W-:Y:S02]  /*2600*/  HMMA.16816.F32.BF16 R20, R12.reuse, R6, R20 ;  /* 0x000000060c14723c */ /* 0x040fe40000041814 */
[----:B---3--:R-:W2:Y:S04]  /*2610*/  LDSM.16.M88.4 R40, [R200+0x7900] ;  /* 0x00790000c828783b */ /* 0x008ea80000000200 */
[----:B------:R-:W3:Y:S02]  /*2620*/  LDSM.16.M88.4 R4, [R192] ;  /* 0x00000000c004783b */ /* 0x000ee40000000200 */
[C---:B-----5:R-:W-:Y:S02]  /*2630*/  HMMA.16816.F32.BF16 R16, R12.reuse, R80, R16 ;  /* 0x000000500c10723c */ /* 0x060fe40000041810 */
[----:B------:R-:W0:Y:S06]  /*2640*/  LDGDEPBAR ;  /* 0x00000000000079af */ /* 0x000e2c0000000000 */
[C---:B------:R-:W-:Y:S01]  /*2650*/  HMMA.16816.F32.BF16 R64, R12.reuse, R82, R64 ;  /* 0x000000520c40723c */ /* 0x040fe20000041840 */
[----:B------:R-:W-:Y:S07]  /*2660*/  LDSM.16.M88.4 R80, [R205+0x8900] ;  /* 0x00890000cd50783b */ /* 0x000fee0000000200 */
[C---:B------:R-:W-:Y:S08]  /*2670*/  HMMA.16816.F32.BF16 R60, R12.reuse, R44, R60 ;  /* 0x0000002c0c3c723c */ /* 0x040ff0000004183c */
[C---:B------:R-:W-:Y:S01]  /*2680*/  HMMA.16816.F32.BF16 R56, R12.reuse, R46, R56 ;  /* 0x0000002e0c38723c */ /* 0x040fe20000041838 */
[----:B------:R-:W4:Y:S07]  /*2690*/  LDSM.16.M88.4 R44, [R192+0x1000] ;  /* 0x00100000c02c783b */ /* 0x000f2e0000000200 */
[C---:B------:R-:W-:Y:S08]  /*26a0*/  HMMA.16816.F32.BF16 R52, R12.reuse, R36, R52 ;  /* 0x000000240c34723c */ /* 0x040ff00000041834 */
[----:B------:R-:W-:Y:S01]  /*26b0*/  HMMA.16816.F32.BF16 R28, R12, R38, R28 ;  /* 0x000000260c1c723c */ /* 0x000fe2000004181c */
[----:B------:R-:W5:Y:S04]  /*26c0*/  LDSM.16.M88.4 R36, [R192+0x1800] ;  /* 0x00180000c024783b */ /* 0x000f680000000200 */
[----:B------:R-:W-:Y:S03]  /*26d0*/  LDSM.16.M88.4 R12, [R206+0x10100] ;  /* 0x01010000ce0c783b */ /* 0x000fe60000000200 */
[C---:B-1----:R-:W-:Y:S08]  /*26e0*/  HMMA.16816.F32.BF16 R24, R48.reuse, R8, R24 ;  /* 0x000000083018723c */ /* 0x042ff00000041818 */
[C---:B------:R-:W-:Y:S01]  /*26f0*/  HMMA.16816.F32.BF16 R20, R48.reuse, R10, R20 ;  /* 0x0000000a3014723c */ /* 0x040fe20000041814 */
[----:B------:R-:W1:Y:S07]  /*2700*/  LDSM.16.M88.4 R8, [R205+0x8100] ;  /* 0x00810000cd08783b */ /* 0x000e6e0000000200 */
[C---:B------:R-:W-:Y:S08]  /*2710*/  HMMA.16816.F32.BF16 R16, R48.reuse, R76, R16 ;  /* 0x0000004c3010723c */ /* 0x040ff00000041810 */
[C---:B------:R-:W-:Y:S01]  /*2720*/  HMMA.16816.F32.BF16 R64, R48.reuse, R78, R64 ;  /* 0x0000004e3040723c */ /* 0x040fe20000041840 */
[----:B------:R-:W1:Y:S07]  /*2730*/  LDSM.16.M88.4 R76, [R205+0x9100] ;  /* 0x00910000cd4c783b */ /* 0x000e6e0000000200 */
[C---:B------:R-:W-:Y:S08]  /*2740*/  HMMA.16816.F32.BF16 R60, R48.reuse, R72, R60 ;  /* 0x00000048303c723c */ /* 0x040ff0000004183c */
[C---:B------:R-:W-:Y:S01]  /*2750*/  HMMA.16816.F32.BF16 R56, R48.reuse, R74, R56 ;  /* 0x0000004a3038723c */ /* 0x040fe20000041838 */
[----:B------:R-:W-:Y:S07]  /*2760*/  LDSM.16.M88.4 R72, [R204+0x2800] ;  /* 0x00280000cc48783b */ /* 0x000fee0000000200 */
[C---:B--2---:R-:W-:Y:S08]  /*2770*/  HMMA.16816.F32.BF16 R52, R48.reuse, R40, R52 ;  /* 0x000000283034723c */ /* 0x044ff00000041834 */
[----:B------:R-:W-:Y:S01]  /*2780*/  HMMA.16816.F32.BF16 R48, R48, R42, R28 ;  /* 0x0000002a3030723c */ /* 0x000fe2000004181c */
[----:B------:R-:W2:Y:S04]  /*2790*/  LDSM.16.M88.4 R28, [R205+0x9900] ;  /* 0x00990000cd1c783b */ /* 0x000ea80000000200 */
[----:B------:R-:W-:Y:S03]  /*27a0*/  LDSM.16.M88.4 R40, [R202+0x10100] ;  /* 0x01010000ca28783b */ /* 0x000fe60000000200 */
[C---:B---3--:R-:W-:Y:S08]  /*27b0*/  HMMA.16816.F32.BF16 R24, R32.reuse, R4, R24 ;  /* 0x000000042018723c */ /* 0x048ff00000041818 */
[C---:B------:R-:W-:Y:S01]  /*27c0*/  HMMA.16816.F32.BF16 R20, R32.reuse, R6, R20 ;  /* 0x000000062014723c */ /* 0x040fe20000041814 */
[----:B------:R-:W3:Y:S07]  /*27d0*/  LDSM.16.M88.4 R4, [R204+0x2000] ;  /* 0x00200000cc04783b */ /* 0x000eee0000000200 */
[C---:B------:R-:W-:Y:S08]  /*27e0*/  HMMA.16816.F32.BF16 R16, R32.reuse, R68, R16 ;  /* 0x000000442010723c */ /* 0x040ff00000041810 */
[C---:B------:R-:W-:Y:S01]  /*27f0*/  HMMA.16816.F32.BF16 R64, R32.reuse, R70, R64 ;  /* 0x000000462040723c */ /* 0x040fe20000041840 */
[----:B------:R-:W2:Y:S07]  /*2800*/  LDSM.16.M88.4 R68, [R204+0x3000] ;  /* 0x00300000cc44783b */ /* 0x000eae0000000200 */
[C---:B----4-:R-:W-:Y:S08]  /*2810*/  HMMA.16816.F32.BF16 R60, R32.reuse, R44, R60 ;  /* 0x0000002c203c723c */ /* 0x050ff0000004183c */
[C---:B------:R-:W-:Y:S01]  /*2820*/  HMMA.16816.F32.BF16 R56, R32.reuse, R46, R56 ;  /* 0x0000002e2038723c */ /* 0x040fe20000041838 */
[----:B------:R-:W4:Y:S07]  /*2830*/  LDSM.16.M88.4 R44, [R204+0x3800] ;  /* 0x00380000cc2c783b */ /* 0x000f2e0000000200 */
[C---:B-----5:R-:W-:Y:S08]  /*2840*/  HMMA.16816.F32.BF16 R52, R32.reuse, R36, R52 ;  /* 0x000000242034723c */ /* 0x060ff00000041834 */
[----:B------:R-:W-:Y:S01]  /*2850*/  HMMA.16816.F32.BF16 R48, R32, R38, R48 ;  /* 0x000000262030723c */ /* 0x000fe20000041830 */
[----:B------:R-:W-:Y:S04]  /*2860*/  LDSM.16.M88.4 R36, [R200+0x8100] ;  /* 0x00810000c824783b */ /* 0x000fe80000000200 */
[----:B------:R-:W-:Y:S03]  /*2870*/  LDSM.16.M88.4 R32, [R200+0x8900] ;  /* 0x00890000c820783b */ /* 0x000fe60000000200 */
[C---:B-1----:R-:W-:Y:S08]  /*2880*/  HMMA.16816.F32.BF16 R24, R12.reuse, R8, R24 ;  /* 0x000000080c18723c */ /* 0x042ff00000041818 */
[C---:B------:R-:W-:Y:S01]  /*2890*/  HMMA.16816.F32.BF16 R20, R12.reuse, R10, R20 ;  /* 0x0000000a0c14723c */ /* 0x040fe20000041814 */
[----:B------:R-:W1:Y:S07]  /*28a0*/  LDSM.16.M88.4 R8, [R201+0x10100] ;  /* 0x01010000c908783b */ /* 0x000e6e0000000200 */
[C---:B------:R-:W-:Y:S08]  /*28b0*/  HMMA.16816.F32.BF16 R16, R12.reuse, R80, R16 ;  /* 0x000000500c10723c */ /* 0x040ff00000041810 */
[C---:B------:R-:W-:Y:S01]  /*28c0*/  HMMA.16816.F32.BF16 R64, R12.reuse, R82, R64 ;  /* 0x000000520c40723c */ /* 0x040fe20000041840 */
[----:B------:R-:W-:Y:S07]  /*28d0*/  LDSM.16.M88.4 R80, [R192+0x2800] ;  /* 0x00280000c050783b */ /* 0x000fee0000000200 */
[C---:B------:R-:W-:Y:S08]  /*28e0*/  HMMA.16816.F32.BF16 R60, R12.reuse, R76, R60 ;  /* 0x0000004c0c3c723c */ /* 0x040ff0000004183c */
[C---:B------:R-:W-:Y:S01]  /*28f0*/  HMMA.16816.F32.BF16 R56, R12.reuse, R78, R56 ;  /* 0x0000004e0c38723c */ /* 0x040fe20000041838 */
[----:B------:R-:W-:Y:S07]  /*2900*/  LDSM.16.M88.4 R76, [R199+0x10100] ;  /* 0x01010000c74c783b */ /* 0x000fee0000000200 */
[C---:B--2---:R-:W-:Y:S08]  /*2910*/  HMMA.16816.F32.BF16 R52, R12.reuse, R28, R52 ;  /* 0x0000001c0c34723c */ /* 0x044ff00000041834 */
[----:B------:R-:W-:Y:S01]  /*2920*/  HMMA.16816.F32.BF16 R48, R12, R30, R48 ;  /* 0x0000001e0c30723c */ /* 0x000fe20000041830 */
[----:B------:R-:W2:Y:S04]  /*2930*/  LDSM.16.M88.4 R28, [R200+0x9100] ;  /* 0x00910000c81c783b */ /* 0x000ea80000000200 */
[----:B------:R-:W5:Y:S03]  /*2940*/  LDSM.16.M88.4 R12, [R200+0x9900] ;  /* 0x00990000c80c783b */ /* 0x000f660000000200 */
[C---:B---3--:R-:W-:Y:S08]  /*2950*/  HMMA.16816.F32.BF16 R24, R40.reuse, R4, R24 ;  /* 0x000000042818723c */ /* 0x048ff00000041818 */
[C---:B------:R-:W-:Y:S01]  /*2960*/  HMMA.16816.F32.BF16 R20, R40.reuse, R6, R20 ;  /* 0x000000062814723c */ /* 0x040fe20000041814 */
[----:B------:R-:W3:Y:S07]  /*2970*/  LDSM.16.M88.4 R4, [R192+0x2000] ;  /* 0x00200000c004783b */ /* 0x000eee0000000200 */
[C---:B------:R-:W-:Y:S08]  /*2980*/  HMMA.16816.F32.BF16 R16, R40.reuse, R72, R16 ;  /* 0x000000482810723c */ /* 0x040ff00000041810 */
[C---:B------:R-:W-:Y:S01]  /*2990*/  HMMA.16816.F32.BF16 R64, R40.reuse, R74, R64 ;  /* 0x0000004a2840723c */ /* 0x040fe20000041840 */
[----:B------:R-:W2:Y:S07]  /*29a0*/  LDSM.16.M88.4 R72, [R192+0x3000] ;  /* 0x00300000c048783b */ /* 0x000eae0000000200 */
[C---:B------:R-:W-:Y:S08]  /*29b0*/  HMMA.16816.F32.BF16 R60, R40.reuse, R68, R60 ;  /* 0x00000044283c723c */ /* 0x040ff0000004183c */
[C---:B------:R-:W-:Y:S01]  /*29c0*/  HMMA.16816.F32.BF16 R56, R40.reuse, R70, R56 ;  /* 0x000000462838723c */ /* 0x040fe20000041838 */
[----:B------:R-:W2:Y:S07]  /*29d0*/  LDSM.16.M88.4 R68, [R192+0x3800] ;  /* 0x00380000c044783b */ /* 0x000eae0000000200 */
[C---:B----4-:R-:W-:Y:S08]  /*29e0*/  HMMA.16816.F32.BF16 R52, R40.reuse, R44, R52 ;  /* 0x0000002c2834723c */ /* 0x050ff00000041834 */
[----:B------:R-:W-:Y:S01]  /*29f0*/  HMMA.16816.F32.BF16 R48, R40, R46, R48 ;  /* 0x0000002e2830723c */ /* 0x000fe20000041830 */
[----:B------:R-:W-:Y:S04]  /*2a00*/  LDSM.16.M88.4 R44, [R206+0x14100] ;  /* 0x01410000ce2c783b */ /* 0x000fe80000000200 */
[----:B------:R-:W4:Y:S03]  /*2a10*/  LDSM.16.M88.4 R40, [R205+0xa100] ;  /* 0x00a10000cd28783b */ /* 0x000f260000000200 */
[C---:B-1----:R-:W-:Y:S08]  /*2a20*/  HMMA.16816.F32.BF16 R24, R8.reuse, R36, R24 ;  /* 0x000000240818723c */ /* 0x042ff00000041818 */
[C---:B------:R-:W-:Y:S01]  /*2a30*/  HMMA.16816.F32.BF16 R20, R8.reuse, R38, R20 ;  /* 0x000000260814723c */ /* 0x040fe20000041814 */
[----:B------:R-:W1:Y:S07]  /*2a40*/  LDSM.16.M88.4 R36, [R205+0xa900] ;  /* 0x00a90000cd24783b */ /* 0x000e6e0000000200 */
[C---:B------:R-:W-:Y:S08]  /*2a50*/  HMMA.16816.F32.BF16 R16, R8.reuse, R32, R16 ;  /* 0x000000200810723c */ /* 0x040ff00000041810 */
[C---:B------:R-:W-:Y:S01]  /*2a60*/  HMMA.16816.F32.BF16 R64, R8.reuse, R34, R64 ;  /* 0x000000220840723c */ /* 0x040fe20000041840 */
[----:B------:R-:W1:Y:S07]  /*2a70*/  LDSM.16.M88.4 R32, [R205+0xb100] ;  /* 0x00b10000cd20783b */ /* 0x000e6e0000000200 */
[C---:B--2---:R-:W-:Y:S08]  /*2a80*/  HMMA.16816.F32.BF16 R60, R8.reuse, R28, R60 ;  /* 0x0000001c083c723c */ /* 0x044ff0000004183c */
[C---:B------:R-:W-:Y:S01]  /*2a90*/  HMMA.16816.F32.BF16 R56, R8.reuse, R30, R56 ;  /* 0x0000001e0838723c */ /* 0x040fe20000041838 */
[----:B------:R-:W2:Y:S07]  /*2aa0*/  LDSM.16.M88.4 R28, [R205+0xb900] ;  /* 0x00b90000cd1c783b */ /* 0x000eae0000000200 */
[C---:B-----5:R-:W-:Y:S08]  /*2ab0*/  HMMA.16816.F32.BF16 R52, R8.reuse, R12, R52 ;  /* 0x0000000c0834723c */ /* 0x060ff00000041834 */
[----:B------:R-:W-:Y:S01]  /*2ac0*/  HMMA.16816.F32.BF16 R48, R8, R14, R48 ;  /* 0x0000000e0830723c */ /* 0x000fe20000041830 */
[----:B------:R-:W-:Y:S04]  /*2ad0*/  LDSM.16.M88.4 R12, [R202+0x14100] ;  /* 0x01410000ca0c783b */ /* 0x000fe80000000200 */
[----:B------:R-:W5:Y:S03]  /*2ae0*/  LDSM.16.M88.4 R8, [R204+0x4000] ;  /* 0x00400000cc08783b */ /* 0x000f660000000200 */
[C---:B---3--:R-:W-:Y:S08]  /*2af0*/  HMMA.16816.F32.BF16 R24, R76.reuse, R4, R24 ;  /* 0x000000044c18723c */ /* 0x048ff00000041818 */
[C---:B------:R-:W-:Y:S01]  /*2b00*/  HMMA.16816.F32.BF16 R20, R76.reuse, R6, R20 ;  /* 0x000000064c14723c */ /* 0x040fe20000041814 */
[----:B------:R-:W3:Y:S07]  /*2b10*/  LDSM.16.M88.4 R4, [R204+0x4800] ;  /* 0x00480000cc04783b */ /* 0x000eee0000000200 */
[C---:B------:R-:W-:Y:S08]  /*2b20*/  HMMA.16816.F32.BF16 R16, R76.reuse, R80, R16 ;  /* 0x000000504c10723c */ /* 0x040ff00000041810 */
[C---:B------:R-:W-:Y:S08]  /*2b30*/  HMMA.16816.F32.BF16 R64, R76.reuse, R82, R64 ;  /* 0x000000524c40723c */ /* 0x040ff00000041840 */
[C---:B------:R-:W-:Y:S08]  /*2b40*/  HMMA.16816.F32.BF16 R60, R76.reuse, R72, R60 ;  /* 0x000000484c3c723c */ /* 0x040ff0000004183c */
[C---:B------:R-:W-:Y:S08]  /*2b50*/  HMMA.16816.F32.BF16 R56, R76.reuse, R74, R56 ;  /* 0x0000004a4c38723c */ /* 0x040ff00000041838 */
[C---:B------:R-:W-:Y:S08]  /*2b60*/  HMMA.16816.F32.BF16 R52, R76.reuse, R68, R52 ;  /* 0x000000444c34723c */ /* 0x040ff00000041834 */
[----:B------:R-:W-:Y:S01]  /*2b70*/  HMMA.16816.F32.BF16 R48, R76, R70, R48 ;  /* 0x000000464c30723c */ /* 0x000fe20000041830 */
[----:B------:R-:W2:Y:S07]  /*2b80*/  LDSM.16.M88.4 R68, [R204+0x5000] ;  /* 0x00500000cc44783b */ /* 0x000eae0000000200 */
[C---:B----4-:R-:W-:Y:S08]  /*2b90*/  HMMA.16816.F32.BF16 R24, R44.reuse, R40, R24 ;  /* 0x000000282c18723c */ /* 0x050ff00000041818 */
[C---:B------:R-:W-:Y:S01]  /*2ba0*/  HMMA.16816.F32.BF16 R20, R44.reuse, R42, R20 ;  /* 0x0000002a2c14723c */ /* 0x040fe20000041814 */
[----:B------:R-:W4:Y:S07]  /*2bb0*/  LDSM.16.M88.4 R40, [R204+0x5800] ;  /* 0x00580000cc28783b */ /* 0x000f2e0000000200 */
[C---:B-1----:R-:W-:Y:S08]  /*2bc0*/  HMMA.16816.F32.BF16 R16, R44.reuse, R36, R16 ;  /* 0x000000242c10723c */ /* 0x042ff00000041810 */
[C---:B------:R-:W-:Y:S01]  /*2bd0*/  HMMA.16816.F32.BF16 R64, R44.reuse, R38, R64 ;  /* 0x000000262c40723c */ /* 0x040fe20000041840 */
[----:B------:R-:W-:Y:S07]  /*2be0*/  LDSM.16.M88.4 R36, [R200+0xb100] ;  /* 0x00b10000c824783b */ /* 0x000fee0000000200 */
[C---:B------:R-:W-:Y:S08]  /*2bf0*/  HMMA.16816.F32.BF16 R60, R44.reuse, R32, R60 ;  /* 0x000000202c3c723c */ /* 0x040ff0000004183c */
[C---:B------:R-:W-:Y:S01]  /*2c00*/  HMMA.16816.F32.BF16 R56, R44.reuse, R34, R56 ;  /* 0x000000222c38723c */ /* 0x040fe20000041838 */
[----:B------:R-:W-:Y:S07]  /*2c10*/  LDSM.16.M88.4 R32, [R200+0xb900] ;  /* 0x00b90000c820783b */ /* 0x000fee0000000200 */
[C---:B--2---:R-:W-:Y:S08]  /*2c20*/  HMMA.16816.F32.BF16 R52, R44.reuse, R28, R52 ;  /* 0x0000001c2c34723c */ /* 0x044ff00000041834 */
[----:B------:R-:W-:Y:S01]  /*2c30*/  HMMA.16816.F32.BF16 R48, R44, R30, R48 ;  /* 0x0000001e2c30723c */ /* 0x000fe20000041830 */
[----:B------:R-:W-:Y:S04]  /*2c40*/  LDSM.16.M88.4 R28, [R201+0x14100] ;  /* 0x01410000c91c783b */ /* 0x000fe80000000200 */
[----:B------:R-:W-:Y:S03]  /*2c50*/  LDSM.16.M88.4 R44, [R199+0x14100] ;  /* 0x01410000c72c783b */ /* 0x000fe60000000200 */
[C---:B-----5:R-:W-:Y:S08]  /*2c60*/  HMMA.16816.F32.BF16 R24, R12.reuse, R8, R24 ;  /* 0x000000080c18723c */ /* 0x060ff00000041818 */
[C---:B------:R-:W-:Y:S01]  /*2c70*/  HMMA.16816.F32.BF16 R20, R12.reuse, R10, R20 ;  /* 0x0000000a0c14723c */ /* 0x040fe20000041814 */
[----:B------:R-:W1:Y:S07]  /*2c80*/  LDSM.16.M88.4 R8, [R200+0xa100] ;  /* 0x00a10000c808783b */ /* 0x000e6e0000000200 */
[C---:B---3--:R-:W-:Y:S08]  /*2c90*/  HMMA.16816.F32.BF16 R16, R12.reuse, R4, R16 ;  /* 0x000000040c10723c */ /* 0x048ff00000041810 */
[C---:B------:R-:W-:Y:S01]  /*2ca0*/  HMMA.16816.F32.BF16 R64, R12.reuse, R6, R64 ;  /* 0x000000060c40723c */ /* 0x040fe20000041840 */
[----:B------:R-:W2:Y:S07]  /*2cb0*/  LDSM.16.M88.4 R4, [R200+0xa900] ;  /* 0x00a90000c804783b */ /* 0x000eae0000000200 */
[C---:B------:R-:W-:Y:S08]  /*2cc0*/  HMMA.16816.F32.BF16 R60, R12.reuse, R68, R60 ;  /* 0x000000440c3c723c */ /* 0x040ff0000004183c */
[C---:B------:R-:W-:Y:S08]  /*2cd0*/  HMMA.16816.F32.BF16 R56, R12.reuse, R70, R56 ;  /* 0x000000460c38723c */ /* 0x040ff00000041838 */
[----:B----4-:R-:W-:Y:S01]  /*2ce0*/  HMMA.16816.F32.BF16 R68, R12, R40, R52 ;  /* 0x000000280c44723c */ /* 0x010fe20000041834 */
[----:B------:R-:W3:Y:S07]  /*2cf0*/  LDSM.16.M88.4 R52, [R192+0x4000] ;  /* 0x00400000c034783b */ /* 0x000eee0000000200 */
[----:B-1----:R-:W-:Y:S08]  /*2d00*/  HMMA.16816.F32.BF16 R24, R28, R8, R24 ;  /* 0x000000081c18723c */ /* 0x002ff00000041818 */
[----:B------:R-:W-:Y:S01]  /*2d10*/  HMMA.16816.F32.BF16 R48, R12, R42, R48 ;  /* 0x0000002a0c30723c */ /* 0x000fe20000041830 */
[----:B------:R-:W1:Y:S04]  /*2d20*/  LDSM.16.M88.4 R12, [R192+0x4800] ;  /* 0x00480000c00c783b */ /* 0x000e680000000200 */
[----:B------:R-:W-:Y:S03]  /*2d30*/  LDSM.16.M88.4 R40, [R192+0x5000] ;  /* 0x00500000c028783b */ /* 0x000fe60000000200 */
[----:B------:R-:W-:Y:S01]  /*2d40*/  HMMA.16816.F32.BF16 R20, R28, R10, R20 ;  /* 0x0000000a1c14723c */ /* 0x000fe20000041814 */
[----:B------:R-:W4:Y:S01]  /*2d50*/  LDSM.16.M88.4 R8, [R192+0x5800] ;  /* 0x00580000c008783b */ /* 0x000f220000000200 */
[----:B------:R-:W-:-:S06]  /*2d60*/  DEPBAR.LE SB0, 0x0 ;  /* 0x000080000000791a */ /* 0x000fcc0000000000 */
[C---:B--2---:R-:W-:Y:S07]  /*2d70*/  HMMA.16816.F32.BF16 R16, R28.reuse, R4, R16 ;  /* 0x000000041c10723c */ /* 0x044fee0000041810 */
[----:B------:R-:W-:Y:S01]  /*2d80*/  LOP3.LUT R4, R89, R90, RZ, 0xfc, !PT ;  /* 0x0000005a59047212 */ /* 0x000fe200078efcff */
[----:B------:R-:W-:Y:S08]  /*2d90*/  HMMA.16816.F32.BF16 R68, R28, R32, R68 ;  /* 0x000000201c44723c */ /* 0x000ff00000041844 */
[----:B---3--:R-:W-:Y:S08]  /*2da0*/  HMMA.16816.F32.BF16 R24, R44, R52, R24 ;  /* 0x000000342c18723c */ /* 0x008ff00000041818 */
[C---:B------:R-:W-:Y:S08]  /*2db0*/  HMMA.16816.F32.BF16 R64, R28.reuse, R6, R64 ;  /* 0x000000061c40723c */ /* 0x040ff00000041840 */
[C---:B------:R-:W-:Y:S08]  /*2dc0*/  HMMA.16816.F32.BF16 R60, R28.reuse, R36, R60 ;  /* 0x000000241c3c723c */ /* 0x040ff0000004183c */
[----:B------:R-:W-:Y:S01]  /*2dd0*/  HMMA.16816.F32.BF16 R56, R28, R38, R56 ;  /* 0x000000261c38723c */ /* 0x000fe20000041838 */
[----:B------:R-:W-:-:S06]  /*2de0*/  FMUL.FTZ R0, R26, c[0x0][0x320] ;  /* 0x0000c8001a007a20 */ /* 0x000fcc0000410000 */
[----:B------:R-:W2:Y:S01]  /*2df0*/  MUFU.TANH R0, R0 ;  /* 0x0000000000007308 */ /* 0x000ea20000002400 */
[----:B------:R-:W-:Y:S08]  /*2e00*/  HMMA.16816.F32.BF16 R48, R28, R34, R48 ;  /* 0x000000221c30723c */ /* 0x000ff00000041830 */
[C---:B-1----:R-:W-:Y:S07]  /*2e10*/  HMMA.16816.F32.BF16 R16, R44.reuse, R12, R16 ;  /* 0x0000000c2c10723c */ /* 0x042fee0000041810 */
[----:B------:R-:W-:Y:S01]  /*2e20*/  FMUL.FTZ R13, R24, c[0x0][0x320] ;  /* 0x0000c800180d7a20 */ /* 0x000fe20000410000 */
[C---:B----4-:R-:W-:Y:S05]  /*2e30*/  HMMA.16816.F32.BF16 R68, R44.reuse, R8, R68 ;  /* 0x000000082c44723c */ /* 0x050fea0000041844 */
[----:B------:R-:W1:Y:S02]  /*2e40*/  MUFU.TANH R13, R13 ;  /* 0x0000000d000d7308 */ /* 0x000e640000002400 */
[----:B------:R-:W-:Y:S01]  /*2e50*/  FMUL.FTZ R8, R25, c[0x0][0x320] ;  /* 0x0000c80019087a20 */ /* 0x000fe20000410000 */
[C---:B------:R-:W-:Y:S05]  /*2e60*/  HMMA.16816.F32.BF16 R20, R44.reuse, R54, R20 ;  /* 0x000000362c14723c */ /* 0x040fea0000041814 */
[----:B------:R-:W3:Y:S03]  /*2e70*/  MUFU.TANH R8, R8 ;  /* 0x0000000800087308 */ /* 0x000ee60000002400 */
[C---:B------:R-:W-:Y:S08]  /*2e80*/  HMMA.16816.F32.BF16 R64, R44.reuse, R14, R64 ;  /* 0x0000000e2c40723c */ /* 0x040ff00000041840 */
[C---:B------:R-:W-:Y:S08]  /*2e90*/  HMMA.16816.F32.BF16 R60, R44.reuse, R40, R60 ;  /* 0x000000282c3c723c */ /* 0x040ff0000004183c */
[C---:B------:R-:W-:Y:S08]  /*2ea0*/  HMMA.16816.F32.BF16 R56, R44.reuse, R42, R56 ;  /* 0x0000002a2c38723c */ /* 0x040ff00000041838 */
[----:B------:R-:W-:Y:S01]  /*2eb0*/  HMMA.16816.F32.BF16 R48, R44, R10, R48 ;  /* 0x0000000a2c30723c */ /* 0x000fe20000041830 */
[----:B------:R-:W-:Y:S06]  /*2ec0*/  BAR.SYNC.DEFER_BLOCKING 0x0 ;  /* 0x0000000000007b1d */ /* 0x000fec0000010000 */
[----:B------:R-:W-:Y:S05]  /*2ed0*/  @P0 BRA `(.L_x_395) ;  /* 0x0000041000000947 */ /* 0x000fea0003800000 */
[----:B-123--:R-:W-:Y:S01]  /*2ee0*/  IADD3 R209, R210, UR12, R85 ;  /* 0x0000000cd2d17c10 */ /* 0x00efe2000fffe055 */
[----:B------:R-:W-:-:S03]  /*2ef0*/  IMAD.MOV.U32 R208, RZ, RZ, RZ ;  /* 0x000000ffffd07224 */ /* 0x000fc600078e00ff */
[----:B------:R-:W-:-:S05]  /*2f00*/  IADD3 R209, R209, -0x40, RZ ;  /* 0xffffffc0d1d17810 */ /* 0x000fca0007ffe0ff */
        /* <DEDUP_REMOVED lines=9> */
[----:B------:R-:W-:Y:S02]  /*2fa0*/  IADD3 R14, -R221, 0x10, RZ ;  /* 0x00000010dd0e7810 */ /* 0x000fe40007ffe1ff */
[----:B------:R-:W-:Y:S01]  /*2fb0*/  SHF.L.U64.HI R9, R217, 0x1, R220 ;  /* 0x00000001d9097819 */ /* 0x000fe200000102dc */
[----:B------:R-:W-:Y:S01]  /*2fc0*/  IMAD R209, R10, c[0x0][0x2b8], R209 ;  /* 0x0000ae000ad17a24 */ /* 0x000fe200078e02d1 */
[----:B------:R-:W-:-:S03]  /*2fd0*/  LOP3.LUT R14, R14, 0xf, RZ, 0xc0, !PT ;  /* 0x0000000f0e0e7812 */ /* 0x000fc600078ec0ff */
[----:B------:R-:W-:Y:S01]  /*2fe0*/  IMAD.WIDE.U32 R10, R209, c[0x0][0x1e0], RZ ;  /* 0x00007800d10a7a25 */ /* 0x000fe200078e00ff */
[----:B------:R-:W-:-:S05]  /*2ff0*/  SHF.R.S32.HI R12, RZ, 0x1f, R209 ;  /* 0x0000001fff0c7819 */ /* 0x000fca00000114d1 */
[----:B------:R-:W-:-:S04]  /*3000*/  IMAD R12, R12, c[0x0][0x1e0], RZ ;  /* 0x000078000c0c7a24 */ /* 0x000fc800078e02ff */
[----:B------:R-:W-:Y:S01]  /*3010*/  IMAD R5, R209, c[0x0][0x1e4], R12 ;  /* 0x00007900d1057a24 */ /* 0x000fe200078e020c */
[----:B------:R-:W-:-:S03]  /*3020*/  SHF.L.U64.HI R12, R218, 0x1, R133 ;  /* 0x00000001da0c7819 */ /* 0x000fc60000010285 */
        /* <DEDUP_REMOVED lines=15> */
[----:B------:R-:W1:Y:S01]  /*3120*/  SHFL.IDX PT, R24, R5, 0x1, 0x181f ;  /* 0x00381f0005187f89 */ /* 0x000e6200000e0000 */
[----:B------:R-:W-:Y:S01]  /*3130*/  IMAD.SHL.U32 R7, R217, 0x2, RZ ;  /* 0x00000002d9077824 */ /* 0x000fe200078e00ff */
[----:B------:R-:W-:Y:S02]  /*3140*/  LOP3.LUT R28, R28, 0xf, RZ, 0xc0, !PT ;  /* 0x0000000f1c1c7812 */ /* 0x000fe400078ec0ff */
[----:B------:R-:W2:Y:S04]  /*3150*/  SHFL.IDX PT, R15, R32, 0x1, 0x181f ;  /* 0x00381f00200f7f89 */ /* 0x000ea800000e0000 */
[----:B------:R3:W4:Y:S04]  /*3160*/  SHFL.IDX PT, R26, R5, RZ, 0x181f ;  /* 0x00181fff051a7589 */ /* 0x00072800000e0000 */
[----:B------:R5:W4:Y:S01]  /*3170*/  SHFL.IDX PT, R25, R32, RZ, 0x181f ;  /* 0x00181fff20197589 */ /* 0x000b2200000e0000 */
[----:B-1----:R-:W-:-:S04]  /*3180*/  IADD3 R30, P6, P0, R30, R24, R11 ;  /* 0x000000181e1e7210 */ /* 0x002fc800078de00b */
[----:B--2---:R-:W-:Y:S02]  /*3190*/  IADD3.X R31, RZ, R15, R12, P6, P0 ;  /* 0x0000000fff1f7210 */ /* 0x004fe400037e040c */
[----:B------:R-:W-:Y:S01]  /*31a0*/  IADD3 R28, P6, P0, R28, R24, R7 ;  /* 0x000000181c1c7210 */ /* 0x000fe200078de007 */
[----:B---3--:R-:W-:-:S03]  /*31b0*/  IMAD.SHL.U32 R5, R216, 0x2, RZ ;  /* 0x00000002d8057824 */ /* 0x008fc600078e00ff */
[----:B------:R-:W-:Y:S02]  /*31c0*/  IADD3.X R29, RZ, R15, R9, P6, P0 ;  /* 0x0000000fff1d7210 */ /* 0x000fe400037e0409 */
[----:B-----5:R-:W-:Y:S02]  /*31d0*/  IADD3 R32, P6, P0, R14, R24, R5 ;  /* 0x000000180e207210 */ /* 0x020fe400078de005 */
[----:B------:R-:W-:-:S04]  /*31e0*/  SHF.L.U64.HI R14, R216, 0x1, R219 ;  /* 0x00000001d80e7819 */ /* 0x000fc800000102db */
[----:B------:R-:W-:Y:S02]  /*31f0*/  IADD3.X R33, RZ, R15, R14, P6, P0 ;  /* 0x0000000fff217210 */ /* 0x000fe400037e040e */
[C---:B----4-:R-:W-:Y:S02]  /*3200*/  IADD3 R34, P6, R26.reuse, R11, RZ ;  /* 0x0000000b1a227210 */ /* 0x050fe40007fde0ff */
[----:B------:R-:W-:-:S03]  /*3210*/  IADD3 R36, P0, R26, R7, RZ ;  /* 0x000000071a247210 */ /* 0x000fc60007f1e0ff */
[C---:B------:R-:W-:Y:S01]  /*3220*/  IMAD.X R35, R25.reuse, 0x1, R12, P6 ;  /* 0x0000000119237824 */ /* 0x040fe200030e060c */
        /* <DEDUP_REMOVED lines=12> */
.L_x_395:
[----:B-123--:R-:W-:Y:S01]  /*32f0*/  FMUL.FTZ R9, R17, c[0x0][0x320] ;  /* 0x0000c80011097a20 */ /* 0x00efe20000410000 */
[----:B------:R-:W-:Y:S01]  /*3300*/  LOP3.LUT R17, R88, 0xffffffe0, RZ, 0xc0, !PT ;  /* 0xffffffe058117812 */ /* 0x000fe200078ec0ff */
[----:B------:R-:W-:Y:S01]  /*3310*/  UIADD3 UR4, UR10, 0x1, -UR11 ;  /* 0x000000010a047890 */ /* 0x000fe2000fffe80b */
[----:B------:R-:W-:Y:S01]  /*3320*/  LEA.HI R87, R87, R84, RZ, 0x2 ;  /* 0x0000005457577211 */ /* 0x000fe200078f10ff */
[----:B------:R-:W-:Y:S01]  /*3330*/  FMUL.FTZ R24, R21, c[0x0][0x320] ;  /* 0x0000c80015187a20 */ /* 0x000fe20000410000 */
[----:B------:R-:W-:Y:S01]  /*3340*/  SHF.R.S32.HI R15, RZ, 0x1f, R86 ;  /* 0x0000001fff0f7819 */ /* 0x000fe20000011456 */
[----:B------:R-:W-:Y:S01]  /*3350*/  IMAD.IADD R10, R84, 0x1, -R17 ;  /* 0x00000001540a7824 */ /* 0x000fe200078e0a11 */
[----:B------:R-:W-:Y:S01]  /*3360*/  LOP3.LUT R87, R87, 0xfffffffc, RZ, 0xc0, !PT ;  /* 0xfffffffc57577812 */ /* 0x000fe200078ec0ff */
[----:B------:R-:W-:Y:S01]  /*3370*/  IMAD.U32 R21, RZ, RZ, UR4 ;  /* 0x00000004ff157e24 */ /* 0x000fe2000f8e00ff */
[----:B------:R-:W-:Y:S01]  /*3380*/  LEA.HI R15, R15, R86, RZ, 0x3 ;  /* 0x000000560f0f7211 */ /* 0x000fe200078f18ff */
[----:B------:R-:W-:Y:S01]  /*3390*/  FMUL.FTZ R11, R16, c[0x0][0x320] ;  /* 0x0000c800100b7a20 */ /* 0x000fe20000410000 */
[----:B------:R-:W-:Y:S01]  /*33a0*/  SHF.R.S32.HI R17, RZ, 0x1f, R10 ;  /* 0x0000001fff117819 */ /* 0x000fe2000001140a */
[----:B------:R-:W-:Y:S01]  /*33b0*/  IMAD.IADD R87, R84, 0x1, -R87 ;  /* 0x0000000154577824 */ /* 0x000fe200078e0a57 */
[----:B------:R-:W-:Y:S01]  /*33c0*/  LOP3.LUT R15, R15, 0xffffff8, RZ, 0xc0, !PT ;  /* 0x0ffffff80f0f7812 */ /* 0x000fe200078ec0ff */
[----:B------:R-:W-:Y:S01]  /*33d0*/  FMUL.FTZ R7, R64, c[0x0][0x320] ;  /* 0x0000c80040077a20 */ /* 0x000fe20000410000 */
[----:B------:R-:W-:Y:S01]  /*33e0*/  LEA.HI R12, R17, R10, RZ, 0x2 ;  /* 0x0000000a110c7211 */ /* 0x000fe200078f10ff */
[----:B------:R-:W-:Y:S01]  /*33f0*/  FMUL.FTZ R5, R65, c[0x0][0x320] ;  /* 0x0000c80041057a20 */ /* 0x000fe20000410000 */
[----:B------:R-:W-:Y:S01]  /*3400*/  LEA.HI R6, R87, R87, RZ, 0x1 ;  /* 0x0000005757067211 */ /* 0x000fe200078f08ff */
[----:B------:R-:W-:Y:S01]  /*3410*/  IMAD.IADD R15, R86, 0x1, -R15 ;  /* 0x00000001560f7824 */ /* 0x000fe200078e0a0f */
[----:B------:R-:W-:Y:S01]  /*3420*/  LEA.HI.SX32 R14, R12, UR24, 0x1e ;  /* 0x000000180c0e7c11 */ /* 0x000fe2000f8ff2ff */
[----:B------:R-:W-:Y:S01]  /*3430*/  FMUL.FTZ R60, R60, c[0x0][0x320] ;  /* 0x0000c8003c3c7a20 */ /* 0x000fe20000410000 */
[----:B------:R-:W-:Y:S01]  /*3440*/  LOP3.LUT R6, R6, 0x1ffffffe, RZ, 0xc0, !PT ;  /* 0x1ffffffe06067812 */ /* 0x000fe200078ec0ff */
[----:B------:R-:W-:Y:S01]  /*3450*/  FMUL.FTZ R61, R61, c[0x0][0x320] ;  /* 0x0000c8003d3d7a20 */ /* 0x000fe20000410000 */
[----:B------:R-:W-:Y:S01]  /*3460*/  PLOP3.LUT P6, PT, PT, PT, UP1, 0x80, 0x0 ;  /* 0x000000000000781c */ /* 0x000fe20003fcf018 */
[----:B------:R-:W-:Y:S01]  /*3470*/  FMUL.FTZ R56, R56, c[0x0][0x320] ;  /* 0x0000c80038387a20 */ /* 0x000fe20000410000 */
[----:B------:R-:W-:Y:S01]  /*3480*/  LEA R14, R15, R14, 0x4 ;  /* 0x0000000e0f0e7211 */ /* 0x000fe200078e20ff */
[----:B------:R-:W-:Y:S01]  /*3490*/  IMAD.IADD R211, R87, 0x1, -R6 ;  /* 0x0000000157d37824 */ /* 0x000fe200078e0a06 */
[----:B------:R-:W-:Y:S01]  /*34a0*/  PLOP3.LUT P0, PT, PT, PT, UP1, 0x80, 0x0 ;  /* 0x000000000000781c */ /* 0x000fe20003f0f018 */
[----:B------:R-:W-:Y:S01]  /*34b0*/  FMUL.FTZ R68, R68, c[0x0][0x320] ;  /* 0x0000c80044447a20 */ /* 0x000fe20000410000 */
[----:B------:R-:W-:Y:S01]  /*34c0*/  LOP3.LUT R15, R12, 0x7ffffffc, RZ, 0xc0, !PT ;  /* 0x7ffffffc0c0f7812 */ /* 0x000fe200078ec0ff */
[----:B------:R-:W-:Y:S01]  /*34d0*/  IMAD R211, R211, 0x8, R14 ;  /* 0x00000008d3d37824 */ /* 0x000fe200078e020e */
[----:B------:R-:W-:Y:S01]  /*34e0*/  ULDC UR25, c[0x0][0x2ac] ;  /* 0x0000ab0000197ab9 */ /* 0x000fe20000000800 */
[----:B------:R-:W-:Y:S01]  /*34f0*/  FMUL.FTZ R69, R69, c[0x0][0x320] ;  /* 0x0000c80045457a20 */ /* 0x000fe20000410000 */
[----:B------:R-:W-:Y:S01]  /*3500*/  ULDC UR4, c[0x0][0x1d0] ;  /* 0x0000740000047ab9 */ /* 0x000fe20000000800 */
[----:B------:R-:W-:Y:S01]  /*3510*/  IMAD.IADD R212, R10, 0x1, -R15 ;  /* 0x000000010ad47824 */ /* 0x000fe200078e0a0f */
[----:B------:R-:W-:Y:S01]  /*3520*/  MOV R6, R211 ;  /* 0x000000d300067202 */ /* 0x000fe20000000f00 */
[----:B------:R-:W-:Y:S01]  /*3530*/  @P6 IMAD.HI.U32 R14, R211, c[0x0][0x2c8], RZ ;  /* 0x0000b200d30e6a27 */ /* 0x000fe200078e00ff */
[----:B------:R-:W1:Y:S01]  /*3540*/  MUFU.TANH R11, R11 ;  /* 0x0000000b000b7308 */ /* 0x000e620000002400 */
[----:B------:R-:W-:Y:S01]  /*3550*/  ULDC UR5, c[0x0][0x324] ;  /* 0x0000c90000057ab9 */ /* 0x000fe20000000800 */
[----:B------:R-:W-:Y:S01]  /*3560*/  SHF.L.U32 R212, R212, 0x1, RZ ;  /* 0x00000001d4d47819 */ /* 0x000fe200000006ff */
[----:B------:R-:W-:Y:S01]  /*3570*/  FMUL.FTZ R15, R20, c[0x0][0x320] ;  /* 0x0000c800140f7a20 */ /* 0x000fe20000410000 */
[----:B------:R-:W-:Y:S01]  /*3580*/  @P0 SHF.R.U32.HI R6, RZ, c[0x0][0x2cc], R14 ;  /* 0x0000b300ff060a19 */ /* 0x000fe2000001160e */
[----:B------:R-:W-:Y:S01]  /*3590*/  FMUL.FTZ R48, R48, c[0x0][0x320] ;  /* 0x0000c80030307a20 */ /* 0x000fe20000410000 */
[----:B------:R-:W-:Y:S01]  /*35a0*/  PLOP3.LUT P0, PT, PT, PT, UP0, 0x40, 0x0 ;  /* 0x000000000000781c */ /* 0x000fe20003f0e808 */
[----:B------:R-:W-:Y:S01]  /*35b0*/  FMUL.FTZ R49, R49, c[0x0][0x320] ;  /* 0x0000c80031317a20 */ /* 0x000fe20000410000 */
[----:B------:R-:W-:Y:S01]  /*35c0*/  IADD3 R12, R21, -c[0x0][0x168], -R212 ;  /* 0x80005a00150c7a10 */ /* 0x000fe20007ffe8d4 */
[----:B------:R-:W2:Y:S01]  /*35d0*/  SHFL.IDX PT, R17, R6, RZ, 0x1c1f ;  /* 0x001c1fff06117589 */ /* 0x000ea200000e0000 */
[----:B------:R-:W-:Y:S01]  /*35e0*/  FMUL.FTZ R57, R57, c[0x0][0x320] ;  /* 0x0000c80039397a20 */ /* 0x000fe20000410000 */
[----:B------:R-:W3:Y:S01]  /*35f0*/  MUFU.TANH R9, R9 ;  /* 0x0000000900097308 */ /* 0x000ee20000002400 */
[----:B------:R-:W-:Y:S01]  /*3600*/  UIMAD UR4, UR25, UR4, -UR11 ;  /* 0x00000004190472a4 */ /* 0x000fe2000f8e0a0b */
[----:B------:R-:W-:Y:S01]  /*3610*/  IADD3 R14, R12, c[0x0][0x328], RZ ;  /* 0x0000ca000c0e7a10 */ /* 0x000fe20007ffe0ff */
[----:B------:R-:W-:Y:S01]  /*3620*/  ULOP3.LUT UR11, URZ, UR5, URZ, 0x33, !UPT ;  /* 0x000000053f0b7292 */ /* 0x000fe2000f8e333f */
[----:B------:R-:W0:Y:S03]  /*3630*/  LDGDEPBAR ;  /* 0x00000000000079af */ /* 0x000e260000000000 */
[----:B------:R-:W-:Y:S01]  /*3640*/  IADD3 R10, -R212, UR4, RZ ;  /* 0x00000004d40a7c10 */ /* 0x000fe2000fffe1ff */
[----:B------:R-:W4:Y:S01]  /*3650*/  MUFU.TANH R7, R7 ;  /* 0x0000000700077308 */ /* 0x000f220000002400 */
[----:B------:R-:W-:-:S07]  /*3660*/  IADD3 R12, R12, UR11, RZ ;  /* 0x0000000b0c0c7c10 */ /* 0x000fce000fffe0ff */
[----:B------:R-:W1:Y:S01]  /*3670*/  MUFU.TANH R5, R5 ;  /* 0x0000000500057308 */ /* 0x000e620000002400 */
[----:B--2---:R-:W-:Y:S01]  /*3680*/  IMAD.IADD R21, R14, 0x1, R17 ;  /* 0x000000010e157824 */ /* 0x004fe200078e0211 */
[----:B------:R-:W-:-:S06]  /*3690*/  IADD3 R20, R12, R17, RZ ;  /* 0x000000110c147210 */ /* 0x000fcc0007ffe0ff */
[----:B------:R2:W1:Y:S01]  /*36a0*/  MUFU.TANH R165, R60 ;  /* 0x0000003c00a57308 */ /* 0x0004620000002400 */
[----:B------:R-:W-:-:S07]  /*36b0*/  IMNMX R21, R21, R10, PT ;  /* 0x0000000a15157217 */ /* 0x000fce0003800200 */
[----:B------:R2:W1:Y:S08]  /*36c0*/  MUFU.TANH R159, R61 ;  /* 0x0000003d009f7308 */ /* 0x0004700000002400 */
[----:B------:R2:W1:Y:S08]  /*36d0*/  MUFU.TANH R157, R56 ;  /* 0x00000038009d7308 */ /* 0x0004700000002400 */
[----:B------:R2:W1:Y:S08]  /*36e0*/  MUFU.TANH R169, R68 ;  /* 0x0000004400a97308 */ /* 0x0004700000002400 */
[----:B------:R2:W1:Y:S08]  /*36f0*/  MUFU.TANH R167, R69 ;  /* 0x0000004500a77308 */ /* 0x0004700000002400 */
[----:B------:R2:W1:Y:S08]  /*3700*/  MUFU.TANH R143, R48 ;  /* 0x00000030008f7308 */ /* 0x0004700000002400 */
[----:B------:R2:W1:Y:S08]  /*3710*/  MUFU.TANH R141, R49 ;  /* 0x00000031008d7308 */ /* 0x0004700000002400 */
[----:B------:R-:W1:Y:S08]  /*3720*/  MUFU.TANH R24, R24 ;  /* 0x0000001800187308 */ /* 0x000e700000002400 */
[----:B------:R-:W1:Y:S08]  /*3730*/  MUFU.TANH R15, R15 ;  /* 0x0000000f000f7308 */ /* 0x000e700000002400 */
[----:B------:R2:W1:Y:S01]  /*3740*/  MUFU.TANH R163, R57 ;  /* 0x0000003900a37308 */ /* 0x0004620000002400 */
[----:B------:R-:W-:Y:S05]  /*3750*/  @P0 BRA `(.L_x_396) ;  /* 0x0000016000000947 */ /* 0x000fea0003800000 */
[----:B---34-:R-:W-:Y:S01]  /*3760*/  IMAD.U32 R16, RZ, RZ, UR10 ;  /* 0x0000000aff107e24 */ /* 0x018fe2000f8e00ff */
[----:B------:R-:W-:Y:S04]  /*3770*/  BSSY B0, `(.L_x_397) ;  /* 0x000000f000007945 */ /* 0x000fe80003800000 */
[----:B------:R-:W-:-:S04]  /*3780*/  IADD3 R26, R16, -c[0x0][0x168], R17 ;  /* 0x80005a00101a7a10 */ /* 0x000fc80007ffe011 */
[----:B------:R-:W-:-:S13]  /*3790*/  ISETP.GT.AND P0, PT, R26, -0x1, PT ;  /* 0xffffffff1a00780c */ /* 0x000fda0003f04270 */
[----:B------:R-:W-:Y:S05]  /*37a0*/  @P0 BRA `(.L_x_398) ;  /* 0x0000007000000947 */ /* 0x000fea0003800000 */
[----:B------:R-:W-:Y:S01]  /*37b0*/  IMAD.MOV.U32 R16, RZ, RZ, c[0x0][0x32c] ;  /* 0x0000cb00ff107624 */ /* 0x000fe200078e00ff */
[----:B------:R-:W-:-:S04]  /*37c0*/  LOP3.LUT R26, RZ, R26, RZ, 0x33, !PT ;  /* 0x0000001aff1a7212 */ /* 0x000fc800078e33ff */
[----:B------:R-:W-:-:S13]  /*37d0*/  ISETP.NE.AND P0, PT, R16, 0x1, PT ;  /* 0x000000011000780c */ /* 0x000fda0003f05270 */
[----:B------:R-:W-:-:S05]  /*37e0*/  @P0 IMAD.HI.U32 R16, R26, c[0x0][0x330], RZ ;  /* 0x0000cc001a100a27 */ /* 0x000fca00078e00ff */
[----:B------:R-:W-:-:S04]  /*37f0*/  @P0 SHF.R.U32.HI R26, RZ, c[0x0][0x334], R16 ;  /* 0x0000cd00ff1a0a19 */ /* 0x000fc80000011610 */
[----:B------:R-:W-:Y:S01]  /*3800*/  LOP3.LUT R26, RZ, R26, RZ, 0x33, !PT ;  /* 0x0000001aff1a7212 */ /* 0x000fe200078e33ff */
[----:B------:R-:W-:Y:S05]  /*3810*/  BRA `(.L_x_399) ;  /* 0x0000004000007947 */ /* 0x000fea0003800000 */
.L_x_398:
[----:B------:R-:W-:-:S04]  /*3820*/  MOV R16, c[0x0][0x32c] ;  /* 0x0000cb0000107a02 */ /* 0x000fc80000000f00 */
[----:B------:R-:W-:-:S13]  /*3830*/  ISETP.NE.AND P0, PT, R16, 0x1, PT ;  /* 0x000000011000780c */ /* 0x000fda0003f05270 */
[----:B------:R-:W-:-:S05]  /*3840*/  @P0 IMAD.HI.U32 R16, R26, c[0x0][0x330], RZ ;  /* 0x0000cc001a100a27 */ /* 0x000fca00078e00ff */
[----:B------:R-:W-:Y:S02]  /*3850*/  @P0 SHF.R.U32.HI R26, RZ, c[0x0][0x334], R16 ;  /* 0x0000cd00ff1a0a19 */ /* 0x000fe40000011610 */
.L_x_399:
[----:B------:R-:W-:Y:S05]  /*3860*/  BSYNC B0 ;  /* 0x0000000000007941 */ /* 0x000fea0003800000 */
.L_x_397:
[----:B------:R-:W-:-:S04]  /*3870*/  IMAD R17, R26, c[0x0][0x32c], -R85 ;  /* 0x0000cb001a117a24 */ /* 0x000fc800078e0a55 */
[----:B------:R-:W-:-:S05]  /*3880*/  IMAD.IADD R17, R17, 0x1, -R212 ;  /* 0x0000000111117824 */ /* 0x000fca00078e0ad4 */
[----:B------:R-:W-:Y:S02]  /*3890*/  IADD3 R16, R17, c[0x0][0x32c], RZ ;  /* 0x0000cb0011107a10 */ /* 0x000fe40007ffe0ff */
[----:B------:R-:W-:Y:S02]  /*38a0*/  IMNMX R20, R20, R17, !PT ;  /* 0x0000001114147217 */ /* 0x000fe40007800200 */
[----:B------:R-:W-:Y:S02]  /*38b0*/  IMNMX R21, R21, R16, PT ;  /* 0x0000001015157217 */ /* 0x000fe40003800200 */
.L_x_396:
[----:B---34-:R-:W-:Y:S01]  /*38c0*/  ISETP.LT.AND P6, PT, RZ, UR20, PT ;  /* 0x00000014ff007c0c */ /* 0x018fe2000bfc1270 */
[----:B------:R-:W-:Y:S02]  /*38d0*/  FMUL.FTZ R25, R27, c[0x0][0x320] ;  /* 0x0000c8001b197a20 */ /* 0x000fe40000410000 */
[----:B------:R-:W3:Y:S01]  /*38e0*/  SHFL.IDX PT, R27, R6, 0x1, 0x1c1f ;  /* 0x003c1f00061b7f89 */ /* 0x000ee200000e0000 */
[----:B------:R-:W-:Y:S01]  /*38f0*/  ISETP.GT.AND P0, PT, R20, RZ, P6 ;  /* 0x000000ff1400720c */ /* 0x000fe20003704270 */
[----:B------:R-:W-:Y:S02]  /*3900*/  FMUL.FTZ R18, R18, c[0x0][0x320] ;  /* 0x0000c80012127a20 */ /* 0x000fe40000410000 */
[----:B------:R-:W-:Y:S01]  /*3910*/  FMUL.FTZ R19, R19, c[0x0][0x320] ;  /* 0x0000c80013137a20 */ /* 0x000fe20000410000 */
[----:B------:R-:W-:Y:S01]  /*3920*/  ISETP.LT.OR P0, PT, R21, 0x1, P0 ;  /* 0x000000011500780c */ /* 0x000fe20000701670 */
[----:B------:R-:W-:Y:S01]  /*3930*/  FMUL.FTZ R58, R58, c[0x0][0x320] ;  /* 0x0000c8003a3a7a20 */ /* 0x000fe20000410000 */
[----:B------:R-:W4:Y:S01]  /*3940*/  MUFU.TANH R25, R25 ;  /* 0x0000001900197308 */ /* 0x000f220000002400 */
[----:B------:R-:W-:Y:S01]  /*3950*/  FMUL.FTZ R59, R59, c[0x0][0x320] ;  /* 0x0000c8003b3b7a20 */ /* 0x000fe20000410000 */
[----:B------:R-:W-:Y:S01]  /*3960*/  FSEL R16, R13, -INF , !P0 ;  /* 0xff8000000d107808 */ /* 0x000fe20004000000 */
[----:B------:R-:W-:Y:S01]  /*3970*/  FMUL.FTZ R70, R70, c[0x0][0x320] ;  /* 0x0000c80046467a20 */ /* 0x000fe20000410000 */
[----:B------:R-:W-:Y:S01]  /*3980*/  ISETP.GT.AND P0, PT, R20, 0x1, P6 ;  /* 0x000000011400780c */ /* 0x000fe20003704270 */
[----:B------:R-:W-:-:S02]  /*3990*/  FMUL.FTZ R71, R71, c[0x0][0x320] ;  /* 0x0000c80047477a20 */ /* 0x000fc40000410000 */
[----:B------:R-:W-:Y:S01]  /*39a0*/  FMUL.FTZ R62, R62, c[0x0][0x320] ;  /* 0x0000c8003e3e7a20 */ /* 0x000fe20000410000 */
[----:B------:R-:W-:Y:S01]  /*39b0*/  ISETP.LT.OR P0, PT, R21, 0x2, P0 ;  /* 0x000000021500780c */ /* 0x000fe20000701670 */
[----:B------:R-:W-:Y:S01]  /*39c0*/  FMUL.FTZ R50, R50, c[0x0][0x320] ;  /* 0x0000c80032327a20 */ /* 0x000fe20000410000 */
[----:B------:R2:W1:Y:S01]  /*39d0*/  MUFU.TANH R164, R58 ;  /* 0x0000003a00a47308 */ /* 0x0004620000002400 */
[----:B------:R-:W-:Y:S01]  /*39e0*/  FMUL.FTZ R51, R51, c[0x0][0x320] ;  /* 0x0000c80033337a20 */ /* 0x000fe20000410000 */
[----:B------:R-:W-:Y:S01]  /*39f0*/  FSEL R17, R8, -INF , !P0 ;  /* 0xff80000008117808 */ /* 0x000fe20004000000 */
[----:B------:R-:W-:Y:S01]  /*3a00*/  FMUL.FTZ R8, R67, c[0x0][0x320] ;  /* 0x0000c80043087a20 */ /* 0x000fe20000410000 */
[----:B------:R-:W-:Y:S01]  /*3a10*/  ISETP.GT.AND P0, PT, R20, 0x8, P6 ;  /* 0x000000081400780c */ /* 0x000fe20003704270 */
[----:B------:R-:W-:Y:S02]  /*3a20*/  FMUL.FTZ R63, R63, c[0x0][0x320] ;  /* 0x0000c8003f3f7a20 */ /* 0x000fe40000410000 */
[----:B------:R-:W-:Y:S01]  /*3a30*/  FMUL.FTZ R23, R23, c[0x0][0x320] ;  /* 0x0000c80017177a20 */ /* 0x000fe20000410000 */
[----:B------:R-:W-:Y:S01]  /*3a40*/  ISETP.LT.OR P0, PT, R21, 0x9, P0 ;  /* 0x000000091500780c */ /* 0x000fe20000701670 */
[----:B------:R2:W1:Y:S03]  /*3a50*/  MUFU.TANH R170, R59 ;  /* 0x0000003b00aa7308 */ /* 0x0004660000002400 */
[----:B-1----:R-:W-:-:S02]  /*3a60*/  FSEL R15, R15, -INF , !P0 ;  /* 0xff8000000f0f7808 */ /* 0x002fc40004000000 */
[----:B------:R-:W-:-:S03]  /*3a70*/  ISETP.GT.AND P0, PT, R20, 0x9, P6 ;  /* 0x000000091400780c */ /* 0x000fc60003704270 */
[----:B------:R-:W1:Y:S01]  /*3a80*/  MUFU.TANH R8, R8 ;  /* 0x0000000800087308 */ /* 0x000e620000002400 */
[----:B------:R-:W-:-:S04]  /*3a90*/  ISETP.LT.OR P0, PT, R21, 0xa, P0 ;  /* 0x0000000a1500780c */ /* 0x000fc80000701670 */
[----:B------:R-:W-:Y:S01]  /*3aa0*/  FSEL R13, R24, -INF , !P0 ;  /* 0xff800000180d7808 */ /* 0x000fe20004000000 */
[----:B------:R-:W-:Y:S01]  /*3ab0*/  FMUL.FTZ R24, R66, c[0x0][0x320] ;  /* 0x0000c80042187a20 */ /* 0x000fe20000410000 */
[----:B------:R-:W-:Y:S01]  /*3ac0*/  ISETP.GT.AND P0, PT, R20, 0x10, P6 ;  /* 0x000000101400780c */ /* 0x000fe20003704270 */
[----:B------:R-:W1:Y:S03]  /*3ad0*/  MUFU.TANH R18, R18 ;  /* 0x0000001200127308 */ /* 0x000e660000002400 */
[----:B------:R-:W-:-:S04]  /*3ae0*/  ISETP.LT.OR P0, PT, R21, 0x11, P0 ;  /* 0x000000111500780c */ /* 0x000fc80000701670 */
[----:B------:R-:W-:Y:S01]  /*3af0*/  FSEL R11, R11, -INF , !P0 ;  /* 0xff8000000b0b7808 */ /* 0x000fe20004000000 */
[----:B------:R2:W1:Y:S01]  /*3b00*/  MUFU.TANH R166, R70 ;  /* 0x0000004600a67308 */ /* 0x0004620000002400 */
[----:B------:R-:W-:-:S04]  /*3b10*/  ISETP.GT.AND P0, PT, R20, 0x11, P6 ;  /* 0x000000111400780c */ /* 0x000fc80003704270 */
[----:B------:R-:W-:-:S03]  /*3b20*/  ISETP.LT.OR P0, PT, R21, 0x12, P0 ;  /* 0x000000121500780c */ /* 0x000fc60000701670 */
[----:B------:R2:W1:Y:S01]  /*3b30*/  MUFU.TANH R142, R71 ;  /* 0x00000047008e7308 */ /* 0x0004620000002400 */
[----:B------:R-:W-:Y:S02]  /*3b40*/  FSEL R9, R9, -INF , !P0 ;  /* 0xff80000009097808 */ /* 0x000fe40004000000 */
[----:B------:R-:W-:-:S04]  /*3b50*/  ISETP.GT.AND P0, PT, R20, 0x18, P6 ;  /* 0x000000181400780c */ /* 0x000fc80003704270 */
[----:B------:R-:W-:Y:S01]  /*3b60*/  ISETP.LT.OR P0, PT, R21, 0x19, P0 ;  /* 0x000000191500780c */ /* 0x000fe20000701670 */
[----:B------:R-:W1:Y:S03]  /*3b70*/  MUFU.TANH R19, R19 ;  /* 0x0000001300137308 */ /* 0x000e660000002400 */
[----:B------:R-:W-:Y:S02]  /*3b80*/  FSEL R7, R7, -INF , !P0 ;  /* 0xff80000007077808 */ /* 0x000fe40004000000 */
[----:B------:R-:W-:-:S03]  /*3b90*/  ISETP.GT.AND P0, PT, R20, 0x19, P6 ;  /* 0x000000191400780c */ /* 0x000fc60003704270 */
[----:B------:R2:W1:Y:S01]  /*3ba0*/  MUFU.TANH R162, R62 ;  /* 0x0000003e00a27308 */ /* 0x0004620000002400 */
[----:B------:R-:W-:-:S04]  /*3bb0*/  ISETP.LT.OR P0, PT, R21, 0x1a, P0 ;  /* 0x0000001a1500780c */ /* 0x000fc80000701670 */
[----:B------:R-:W-:Y:S02]  /*3bc0*/  FSEL R5, R5, -INF , !P0 ;  /* 0xff80000005057808 */ /* 0x000fe40004000000 */
[----:B------:R-:W-:Y:S01]  /*3bd0*/  ISETP.GT.AND P0, PT, R20, 0x20, P6 ;  /* 0x000000201400780c */ /* 0x000fe20003704270 */
[----:B------:R2:W1:Y:S03]  /*3be0*/  MUFU.TANH R140, R50 ;  /* 0x00000032008c7308 */ /* 0x0004660000002400 */
        /* <DEDUP_REMOVED lines=15> */
[----:B------:R-:W-:-:S04]  /*3ce0*/  ISETP.GT.AND P0, PT, R20, 0x30, P6 ;  /* 0x000000301400780c */ /* 0x000fc80003704270 */
        /* <DEDUP_REMOVED lines=8> */
[----:B------:R-:W-:Y:S01]  /*3d70*/  ISETP.GT.AND P0, PT, R20, 0x39, P6 ;  /* 0x000000391400780c */ /* 0x000fe20003704270 */
[----:B------:R-:W-:Y:S02]  /*3d80*/  FMUL.FTZ R20, R22, c[0x0][0x320] ;  /* 0x0000c80016147a20 */ /* 0x000fe40000410000 */
[--C-:B---3--:R-:W-:Y:S01]  /*3d90*/  IMAD.IADD R22, R12, 0x1, R27.reuse ;  /* 0x000000010c167824 */ /* 0x108fe200078e021b */
[----:B------:R-:W-:Y:S01]  /*3da0*/  ISETP.LT.OR P0, PT, R21, 0x3a, P0 ;  /* 0x0000003a1500780c */ /* 0x000fe20000701670 */
[----:B------:R2:W3:Y:S01]  /*3db0*/  MUFU.TANH R6, R20 ;  /* 0x0000001400067308 */ /* 0x0004e20000002400 */
[----:B------:R-:W-:Y:S02]  /*3dc0*/  IMAD.IADD R21, R14, 0x1, R27 ;  /* 0x000000010e157824 */ /* 0x000fe400078e021b */
[----:B------:R-:W-:-:S02]  /*3dd0*/  FSEL R141, R141, -INF , !P0 ;  /* 0xff8000008d8d7808 */ /* 0x000fc40004000000 */
[----:B------:R-:W-:Y:S02]  /*3de0*/  PLOP3.LUT P0, PT, PT, PT, UP0, 0x40, 0x0 ;  /* 0x000000000000781c */ /* 0x000fe40003f0e808 */
[----:B------:R-:W-:-:S11]  /*3df0*/  IMNMX R21, R21, R10, PT ;  /* 0x0000000a15157217 */ /* 0x000fd60003800200 */
[----:B------:R-:W-:Y:S05]  /*3e00*/  @P0 BRA `(.L_x_400) ;  /* 0x0000016000000947 */ /* 0x000fea0003800000 */
[----:B-1234-:R-:W-:Y:S01]  /*3e10*/  IMAD.U32 R10, RZ, RZ, UR10 ;  /* 0x0000000aff0a7e24 */ /* 0x01efe2000f8e00ff */
        /* <DEDUP_REMOVED lines=11> */
.L_x_402:
[----:B------:R-:W-:-:S04]  /*3ed0*/  MOV R10, c[0x0][0x32c] ;  /* 0x0000cb00000a7a02 */ /* 0x000fc80000000f00 */
[----:B------:R-:W-:-:S13]  /*3ee0*/  ISETP.NE.AND P0, PT, R10, 0x1, PT ;  /* 0x000000010a00780c */ /* 0x000fda0003f05270 */
[----:B------:R-:W-:-:S05]  /*3ef0*/  @P0 IMAD.HI.U32 R10, R12, c[0x0][0x330], RZ ;  /* 0x0000cc000c0a0a27 */ /* 0x000fca00078e00ff */
[----:B------:R-:W-:Y:S02]  /*3f00*/  @P0 SHF.R.U32.HI R12, RZ, c[0x0][0x334], R10 ;  /* 0x0000cd00ff0c0a19 */ /* 0x000fe4000001160a */
.L_x_403:
[----:B------:R-:W-:Y:S05]  /*3f10*/  BSYNC B0 ;  /* 0x0000000000007941 */ /* 0x000fea0003800000 */
.L_x_401:
[----:B------:R-:W-:-:S04]  /*3f20*/  IMAD R23, R12, c[0x0][0x32c], -R85 ;  /* 0x0000cb000c177a24 */ /* 0x000fc800078e0a55 */
[----:B------:R-:W-:-:S05]  /*3f30*/  IMAD.IADD R23, R23, 0x1, -R212 ;  /* 0x0000000117177824 */ /* 0x000fca00078e0ad4 */
[----:B------:R-:W-:Y:S02]  /*3f40*/  IADD3 R10, R23, c[0x0][0x32c], RZ ;  /* 0x0000cb00170a7a10 */ /* 0x000fe40007ffe0ff */
[----:B------:R-:W-:Y:S02]  /*3f50*/  IMNMX R22, R22, R23, !PT ;  /* 0x0000001716167217 */ /* 0x000fe40007800200 */
[----:B------:R-:W-:Y:S02]  /*3f60*/  IMNMX R21, R21, R10, PT ;  /* 0x0000000a15157217 */ /* 0x000fe40003800200 */
.L_x_400:
[----:B-1234-:R-:W-:Y:S01]  /*3f70*/  ISETP.GT.AND P0, PT, R22, 0x1, P6 ;  /* 0x000000011600780c */ /* 0x01efe20003704270 */
[----:B------:R-:W-:Y:S01]  /*3f80*/  IMAD.SHL.U32 R203, R4, 0x2, RZ ;  /* 0x0000000204cb7824 */ /* 0x000fe200078e00ff */
[----:B------:R-:W-:Y:S02]  /*3f90*/  ULDC.64 UR4, c[0x0][0x2c8] ;  /* 0x0000b20000047ab9 */ /* 0x000fe40000000a00 */
[----:B------:R-:W-:Y:S01]  /*3fa0*/  ISETP.LT.OR P0, PT, R21, 0x2, P0 ;  /* 0x000000021500780c */ /* 0x000fe20000701670 */
[--C-:B------:R-:W-:Y:S01]  /*3fb0*/  IMAD R197, R3, 0x2, R203.reuse ;  /* 0x0000000203c57824 */ /* 0x100fe200078e02cb */
[----:B------:R-:W-:Y:S01]  /*3fc0*/  LDSM.16.MT88.4 R40, [R203+0x2100] ;  /* 0x00210000cb28783b */ /* 0x000fe20000004200 */
[----:B------:R-:W-:Y:S01]  /*3fd0*/  IMAD R198, R2, 0x2, R203 ;  /* 0x0000000202c67824 */ /* 0x000fe200078e02cb */
[----:B------:R-:W-:Y:S01]  /*3fe0*/  FSEL R20, R25, -INF , !P0 ;  /* 0xff80000019147808 */ /* 0x000fe20004000000 */
[----:B------:R-:W-:Y:S01]  /*3ff0*/  UIMAD.WIDE.U32 UR26, UR24, UR4, URZ ;  /* 0x00000004181a72a5 */ /* 0x000fe2000f8e003f */
[----:B------:R-:W-:Y:S01]  /*4000*/  ISETP.GT.AND P0, PT, R22, 0x8, P6 ;  /* 0x000000081600780c */ /* 0x000fe20003704270 */
[----:B------:R-:W-:Y:S01]  /*4010*/  LDSM.16.MT88.4 R56, [R197+0x2100] ;  /* 0x00210000c538783b */ /* 0x000fe20000004200 */
[----:B------:R-:W-:Y:S01]  /*4020*/  IMAD R196, R3, 0x2, R198 ;  /* 0x0000000203c47824 */ /* 0x000fe200078e02c6 */
[----:B------:R-:W-:Y:S01]  /*4030*/  UIADD3 UR20, UR20, -0x2, URZ ;  /* 0xfffffffe14147890 */ /* 0x000fe2000fffe03f */
[----:B------:R-:W-:Y:S01]  /*4040*/  ISETP.LT.OR P0, PT, R21, 0x9, P0 ;  /* 0x000000091500780c */ /* 0x000fe20000701670 */
[----:B------:R-:W-:Y:S01]  /*4050*/  LDSM.16.MT88.4 R124, [R203+0x100] ;  /* 0x00010000cb7c783b */ /* 0x000fe20000004200 */
[----:B------:R-:W-:-:S02]  /*4060*/  @UP1 UMOV UR25, UR27 ;  /* 0x0000001b00191c82 */ /* 0x000fc40008000000 */
[----:B------:R-:W-:Y:S01]  /*4070*/  FSEL R6, R6, -INF , !P0 ;  /* 0xff80000006067808 */ /* 0x000fe20004000000 */
[----:B------:R-:W-:Y:S01]  /*4080*/  LDSM.16.MT88.4 R116, [R198+0x100] ;  /* 0x00010000c674783b */ /* 0x000fe20000004200 */
[----:B------:R-:W-:Y:S01]  /*4090*/  ISETP.GT.AND P0, PT, R22, 0x9, P6 ;  /* 0x000000091600780c */ /* 0x000fe20003704270 */
[----:B------:R-:W-:Y:S02]  /*40a0*/  @UP1 USHF.R.U32.HI UR24, URZ, UR5, UR25 ;  /* 0x000000053f181299 */ /* 0x000fe40008011619 */
[----:B------:R-:W-:Y:S01]  /*40b0*/  LDSM.16.MT88.4 R108, [R197+0x100] ;  /* 0x00010000c56c783b */ /* 0x000fe20000004200 */
[----:B------:R-:W-:Y:S01]  /*40c0*/  ISETP.LT.OR P0, PT, R21, 0xa, P0 ;  /* 0x0000000a1500780c */ /* 0x000fe20000701670 */
[----:B------:R-:W-:Y:S02]  /*40d0*/  UIADD3 UR4, UR21, UR24, URZ ;  /* 0x0000001815047290 */ /* 0x000fe4000fffe03f */
[----:B------:R-:W-:Y:S01]  /*40e0*/  LDSM.16.MT88.4 R100, [R196+0x100] ;  /* 0x00010000c464783b */ /* 0x000fe20000004200 */
[----:B------:R-:W-:Y:S01]  /*40f0*/  FSEL R144, R144, -INF , !P0 ;  /* 0xff80000090907808 */ /* 0x000fe20004000000 */
[----:B------:R-:W-:Y:S01]  /*4100*/  ULDC UR21, c[0x0][0x328] ;  /* 0x0000ca0000157ab9 */ /* 0x000fe20000000800 */
[----:B------:R-:W-:Y:S01]  /*4110*/  ISETP.GT.AND P0, PT, R22, 0x10, P6 ;  /* 0x000000101600780c */ /* 0x000fe20003704270 */
[----:B------:R-:W-:Y:S01]  /*4120*/  LDSM.16.MT88.4 R48, [R198+0x2100] ;  /* 0x00210000c630783b */ /* 0x000fe20000004200 */
[----:B------:R-:W-:-:S02]  /*4130*/  UIADD3 UR21, UR4, UR21, URZ ;  /* 0x0000001504157290 */ /* 0x000fc4000fffe03f */
[C---:B------:R-:W-:Y:S01]  /*4140*/  ISETP.LT.OR P0, PT, R21.reuse, 0x11, P0 ;  /* 0x000000111500780c */ /* 0x040fe20000701670 */
[----:B------:R-:W-:Y:S03]  /*4150*/  LDSM.16.MT88.4 R64, [R196+0x2100] ;  /* 0x00210000c440783b */ /* 0x000fe60000004200 */
[----:B------:R-:W-:Y:S01]  /*4160*/  FSEL R14, R18, -INF , !P0 ;  /* 0xff800000120e7808 */ /* 0x000fe20004000000 */
[----:B------:R-:W-:Y:S01]  /*4170*/  LDSM.16.MT88.4 R72, [R203+0x4100] ;  /* 0x00410000cb48783b */ /* 0x000fe20000004200 */
[----:B------:R-:W-:Y:S02]  /*4180*/  ISETP.GT.AND P0, PT, R22, 0x11, P6 ;  /* 0x000000111600780c */ /* 0x000fe40003704270 */
[----:B------:R-:W-:Y:S01]  /*4190*/  FMNMX.FTZ R18, R16, R17, !PT ;  /* 0x0000001110127209 */ /* 0x000fe20007810000 */
[----:B------:R-:W-:Y:S01]  /*41a0*/  LDSM.16.MT88.4 R80, [R198+0x4100] ;  /* 0x00410000c650783b */ /* 0x000fe20000004200 */
[----:B------:R-:W-:-:S02]  /*41b0*/  ISETP.LT.OR P0, PT, R21, 0x12, P0 ;  /* 0x000000121500780c */ /* 0x000fc40000701670 */
[----:B------:R-:W-:Y:S01]  /*41c0*/  FMNMX.FTZ R18, R15, R18, !PT ;  /* 0x000000120f127209 */ /* 0x000fe20007810000 */
[----:B------:R-:W-:Y:S01]  /*41d0*/  LDSM.16.MT88.4 R88, [R197+0x4100] ;  /* 0x00410000c558783b */ /* 0x000fe20000004200 */
[----:B------:R-:W-:Y:S02]  /*41e0*/  FSEL R12, R19, -INF , !P0 ;  /* 0xff800000130c7808 */ /* 0x000fe40004000000 */
[----:B------:R-:W-:Y:S01]  /*41f0*/  ISETP.GT.AND P0, PT, R22, 0x18, P6 ;  /* 0x000000181600780c */ /* 0x000fe20003704270 */
[----:B------:R-:W-:Y:S01]  /*4200*/  LDSM.16.MT88.4 R136, [R198+0x900] ;  /* 0x00090000c688783b */ /* 0x000fe20000004200 */
[----:B------:R-:W-:Y:S02]  /*4210*/  FMNMX.FTZ R18, R13, R18, !PT ;  /* 0x000000120d127209 */ /* 0x000fe40007810000 */
[----:B------:R-:W-:Y:S01]  /*4220*/  ISETP.LT.OR P0, PT, R21, 0x19, P0 ;  /* 0x000000191500780c */ /* 0x000fe20000701670 */
[----:B------:R-:W-:Y:S01]  /*4230*/  LDSM.16.MT88.4 R32, [R197+0x900] ;  /* 0x00090000c520783b */ /* 0x000fe20000004200 */
[----:B------:R-:W-:-:S02]  /*4240*/  FMNMX.FTZ R18, R11, R18, !PT ;  /* 0x000000120b127209 */ /* 0x000fc40007810000 */
[----:B------:R-:W-:Y:S01]  /*4250*/  FSEL R10, R24, -INF , !P0 ;  /* 0xff800000180a7808 */ /* 0x000fe20004000000 */
[----:B------:R-:W-:Y:S01]  /*4260*/  LDSM.16.MT88.4 R28, [R196+0x900] ;  /* 0x00090000c41c783b */ /* 0x000fe20000004200 */
[----:B------:R-:W-:Y:S02]  /*4270*/  ISETP.GT.AND P0, PT, R22, 0x19, P6 ;  /* 0x000000191600780c */ /* 0x000fe40003704270 */
[----:B------:R-:W-:Y:S02]  /*4280*/  FMNMX.FTZ R24, R9, R18, !PT ;  /* 0x0000001209187209 */ /* 0x000fe40007810000 */
        /* <DEDUP_REMOVED lines=8> */
[----:B------:R-:W-:-:S04]  /*4310*/  ISETP.GT.AND P0, PT, R22, RZ, P6 ;  /* 0x000000ff1600720c */ /* 0x000fc80003704270 */
[----:B------:R-:W-:-:S04]  /*4320*/  ISETP.LT.OR P0, PT, R21, 0x1, P0 ;  /* 0x000000011500780c */ /* 0x000fc80000701670 */
[----:B------:R-:W-:Y:S02]  /*4330*/  FSEL R18, R0, -INF , !P0 ;  /* 0xff80000000127808 */ /* 0x000fe40004000000 */
[----:B------:R-:W-:Y:S02]  /*4340*/  FMNMX.FTZ R0, R7, R24, !PT ;  /* 0x0000001807007209 */ /* 0x000fe40007810000 */
[----:B------:R-:W-:Y:S01]  /*4350*/  FMNMX.FTZ R23, R18, R20, !PT ;  /* 0x0000001412177209 */ /* 0x000fe20007810000 */
[----:B------:R-:W-:Y:S01]  /*4360*/  LDSM.16.MT88.4 R24, [R198+0x2900] ;  /* 0x00290000c618783b */ /* 0x000fe20000004200 */
[----:B------:R-:W-:Y:S02]  /*4370*/  FMNMX.FTZ R0, R5, R0, !PT ;  /* 0x0000000005007209 */ /* 0x000fe40007810000 */
[----:B------:R-:W-:Y:S02]  /*4380*/  ISETP.GT.AND P0, PT, R22, 0x28, P6 ;  /* 0x000000281600780c */ /* 0x000fe40003704270 */
[----:B------:R-:W-:-:S02]  /*4390*/  FMNMX.FTZ R0, R165, R0, !PT ;  /* 0x00000000a5007209 */ /* 0x000fc40007810000 */
[----:B------:R-:W-:Y:S02]  /*43a0*/  FMNMX.FTZ R23, R6, R23, !PT ;  /* 0x0000001706177209 */ /* 0x000fe40007810000 */
[----:B------:R-:W-:Y:S02]  /*43b0*/  FMNMX.FTZ R0, R159, R0, !PT ;  /* 0x000000009f007209 */ /* 0x000fe40007810000 */
[----:B------:R-:W-:Y:S02]  /*43c0*/  ISETP.LT.OR P0, PT, R21, 0x29, P0 ;  /* 0x000000291500780c */ /* 0x000fe40000701670 */
[----:B------:R-:W-:Y:S02]  /*43d0*/  FMNMX.FTZ R23, R144, R23, !PT ;  /* 0x0000001790177209 */ /* 0x000fe40007810000 */
[----:B------:R-:W-:Y:S02]  /*43e0*/  FMNMX.FTZ R0, R157, R0, !PT ;  /* 0x000000009d007209 */ /* 0x000fe40007810000 */
[----:B------:R-:W-:-:S02]  /*43f0*/  FSEL R164, R164, -INF , !P0 ;  /* 0xff800000a4a47808 */ /* 0x000fc40004000000 */
[----:B------:R-:W-:Y:S02]  /*4400*/  FMNMX.FTZ R23, R14, R23, !PT ;  /* 0x000000170e177209 */ /* 0x000fe40007810000 */
[----:B------:R-:W-:Y:S02]  /*4410*/  ISETP.GT.AND P0, PT, R22, 0x29, P6 ;  /* 0x000000291600780c */ /* 0x000fe40003704270 */
[----:B------:R-:W-:Y:S02]  /*4420*/  FMNMX.FTZ R0, R163, R0, !PT ;  /* 0x00000000a3007209 */ /* 0x000fe40007810000 */
[----:B------:R-:W-:Y:S02]  /*4430*/  FMNMX.FTZ R23, R12, R23, !PT ;  /* 0x000000170c177209 */ /* 0x000fe40007810000 */
[----:B------:R-:W-:Y:S02]  /*4440*/  ISETP.LT.OR P0, PT, R21, 0x2a, P0 ;  /* 0x0000002a1500780c */ /* 0x000fe40000701670 */
[----:B------:R-:W-:-:S02]  /*4450*/  FMNMX.FTZ R0, R169, R0, !PT ;  /* 0x00000000a9007209 */ /* 0x000fc40007810000 */
[----:B------:R-:W-:Y:S02]  /*4460*/  FMNMX.FTZ R23, R10, R23, !PT ;  /* 0x000000170a177209 */ /* 0x000fe40007810000 */
[----:B------:R-:W-:Y:S02]  /*4470*/  FSEL R170, R170, -INF , !P0 ;  /* 0xff800000aaaa7808 */ /* 0x000fe40004000000 */
[----:B------:R-:W-:Y:S02]  /*4480*/  ISETP.GT.AND P0, PT, R22, 0x30, P6 ;  /* 0x000000301600780c */ /* 0x000fe40003704270 */
[----:B------:R-:W-:Y:S02]  /*4490*/  FMNMX.FTZ R0, R167, R0, !PT ;  /* 0x00000000a7007209 */ /* 0x000fe40007810000 */
[----:B------:R-:W-:Y:S02]  /*44a0*/  FMNMX.FTZ R23, R8, R23, !PT ;  /* 0x0000001708177209 */ /* 0x000fe40007810000 */
[----:B------:R-:W-:-:S02]  /*44b0*/  ISETP.LT.OR P0, PT, R21, 0x31, P0 ;  /* 0x000000311500780c */ /* 0x000fc40000701670 */
[----:B------:R-:W-:Y:S02]  /*44c0*/  FMNMX.FTZ R0, R143, R0, !PT ;  /* 0x000000008f007209 */ /* 0x000fe40007810000 */
[----:B------:R-:W-:Y:S02]  /*44d0*/  FMNMX.FTZ R23, R162, R23, !PT ;  /* 0x00000017a2177209 */ /* 0x000fe40007810000 */
[----:B------:R-:W-:Y:S02]  /*44e0*/  FSEL R166, R166, -INF , !P0 ;  /* 0xff800000a6a67808 */ /* 0x000fe40004000000 */
[----:B------:R-:W-:Y:S02]  /*44f0*/  ISETP.GT.AND P0, PT, R22, 0x31, P6 ;  /* 0x000000311600780c */ /* 0x000fe40003704270 */
[----:B------:R-:W-:Y:S02]  /*4500*/  FMNMX.FTZ R0, R141, R0, !PT ;  /* 0x000000008d007209 */ /* 0x000fe40007810000 */
[----:B------:R-:W-:-:S02]  /*4510*/  FMNMX.FTZ R23, R172, R23, !PT ;  /* 0x00000017ac177209 */ /* 0x000fc40007810000 */
[----:B------:R-:W-:Y:S01]  /*4520*/  ISETP.LT.OR P0, PT, R21, 0x32, P0 ;  /* 0x000000321500780c */ /* 0x000fe20000701670 */
[----:B------:R-:W1:Y:S01]  /*4530*/  SHFL.BFLY PT, R19, R0, 0x2, 0x1f ;  /* 0x0c401f0000137f89 */ /* 0x000e6200000e0000 */
[----:B------:R-:W-:Y:S02]  /*4540*/  FMNMX.FTZ R23, R164, R23, !PT ;  /* 0x00000017a4177209 */ /* 0x000fe40007810000 */
[----:B------:R-:W-:Y:S02]  /*4550*/  FSEL R142, R142, -INF , !P0 ;  /* 0xff8000008e8e7808 */ /* 0x000fe40004000000 */
[----:B------:R-:W-:Y:S02]  /*4560*/  ISETP.GT.AND P0, PT, R22, 0x38, P6 ;  /* 0x000000381600780c */ /* 0x000fe40003704270 */
[----:B------:R-:W-:Y:S02]  /*4570*/  FMNMX.FTZ R23, R170, R23, !PT ;  /* 0x00000017aa177209 */ /* 0x000fe40007810000 */
[----:B------:R-:W-:-:S02]  /*4580*/  ISETP.GT.AND P6, PT, R22, 0x39, P6 ;  /* 0x000000391600780c */ /* 0x000fc400037c4270 */
[C---:B------:R-:W-:Y:S02]  /*4590*/  ISETP.LT.OR P0, PT, R21.reuse, 0x39, P0 ;  /* 0x000000391500780c */ /* 0x040fe40000701670 */
[----:B------:R-:W-:Y:S02]  /*45a0*/  FMNMX.FTZ R23, R166, R23, !PT ;  /* 0x00000017a6177209 */ /* 0x000fe40007810000 */
[----:B------:R-:W-:Y:S02]  /*45b0*/  ISETP.LT.OR P6, PT, R21, 0x3a, P6 ;  /* 0x0000003a1500780c */ /* 0x000fe400037c1670 */
[----:B------:R-:W-:Y:S02]  /*45c0*/  FSEL R140, R140, -INF , !P0 ;  /* 0xff8000008c8c7808 */ /* 0x000fe40004000000 */
[----:B------:R-:W-:Y:S02]  /*45d0*/  FMNMX.FTZ R23, R142, R23, !PT ;  /* 0x000000178e177209 */ /* 0x000fe40007810000 */
[----:B------:R-:W-:-:S02]  /*45e0*/  FSEL R160, R160, -INF , !P6 ;  /* 0xff800000a0a07808 */ /* 0x000fc40007000000 */
[----:B------:R-:W-:Y:S02]  /*45f0*/  FMNMX.FTZ R21, R140, R23, !PT ;  /* 0x000000178c157209 */ /* 0x000fe40007810000 */
[----:B-1----:R-:W-:Y:S02]  /*4600*/  FMNMX.FTZ R22, R0, R19, !PT ;  /* 0x0000001300167209 */ /* 0x002fe40007810000 */
[----:B------:R-:W-:-:S03]  /*4610*/  FMNMX.FTZ R21, R160, R21, !PT ;  /* 0x00000015a0157209 */ /* 0x000fc60007810000 */
[----:B------:R-:W-:Y:S04]  /*4620*/  SHFL.BFLY PT, R23, R22, 0x1, 0x1f ;  /* 0x0c201f0016177f89 */ /* 0x000fe800000e0000 */
[----:B------:R-:W1:Y:S02]  /*4630*/  SHFL.BFLY PT, R0, R21, 0x2, 0x1f ;  /* 0x0c401f0015007f89 */ /* 0x000e6400000e0000 */
[----:B-1----:R-:W-:Y:S02]  /*4640*/  FMNMX.FTZ R19, R21, R0, !PT ;  /* 0x0000000015137209 */ /* 0x002fe40007810000 */
[----:B------:R-:W-:-:S03]  /*4650*/  FMNMX.FTZ R0, R22, R23, !PT ;  /* 0x0000001716007209 */ /* 0x000fc60007810000 */
[----:B------:R-:W1:Y:S01]  /*4660*/  SHFL.BFLY PT, R132, R19, 0x1, 0x1f ;  /* 0x0c201f0013847f89 */ /* 0x000e6200000e0000 */
[C---:B------:R-:W-:Y:S01]  /*4670*/  FSETP.NEU.FTZ.AND P0, PT, R0.reuse, -INF , PT ;  /* 0xff8000000000780b */ /* 0x040fe20003f1d000 */
[----:B------:R-:W-:-:S05]  /*4680*/  FMUL.FTZ R168, R0, c[0x0][0x2d0] ;  /* 0x0000b40000a87a20 */ /* 0x000fca0000410000 */
[----:B------:R-:W-:-:S05]  /*4690*/  FSEL R168, R168, RZ, P0 ;  /* 0x000000ffa8a87208 */ /* 0x000fca0000000000 */
[--C-:B------:R-:W-:Y:S02]  /*46a0*/  FFMA.FTZ R155, R16, c[0x0][0x2d0], -R168.reuse ;  /* 0x0000b400109b7a23 */ /* 0x100fe400000108a8 */
[--C-:B------:R-:W-:Y:S02]  /*46b0*/  FFMA.FTZ R154, R17, c[0x0][0x2d0], -R168.reuse ;  /* 0x0000b400119a7a23 */ /* 0x100fe400000108a8 */
[--C-:B------:R-:W-:Y:S02]  /*46c0*/  FFMA.FTZ R153, R15, c[0x0][0x2d0], -R168.reuse ;  /* 0x0000b4000f997a23 */ /* 0x100fe400000108a8 */
[--C-:B------:R-:W-:Y:S01]  /*46d0*/  FFMA.FTZ R148, R13, c[0x0][0x2d0], -R168.reuse ;  /* 0x0000b4000d947a23 */ /* 0x100fe200000108a8 */
[----:B------:R-:W-:Y:S01]  /*46e0*/  MUFU.EX2 R155, R155 ;  /* 0x0000009b009b7308 */ /* 0x000fe20000000800 */
[--C-:B------:R-:W-:Y:S02]  /*46f0*/  FFMA.FTZ R146, R7, c[0x0][0x2d0], -R168.reuse ;  /* 0x0000b40007927a23 */ /* 0x100fe400000108a8 */
[--C-:B------:R-:W-:Y:S01]  /*4700*/  FFMA.FTZ R135, R5, c[0x0][0x2d0], -R168.reuse ;  /* 0x0000b40005877a23 */ /* 0x100fe200000108a8 */
[----:B-1----:R-:W-:Y:S01]  /*4710*/  FMNMX.FTZ R132, R132, R19, !PT ;  /* 0x0000001384847209 */ /* 0x002fe20007810000 */
[----:B------:R-:W-:-:S03]  /*4720*/  FFMA.FTZ R152, R11, c[0x0][0x2d0], -R168 ;  /* 0x0000b4000b987a23 */ /* 0x000fc600000108a8 */
[----:B------:R-:W1:Y:S01]  /*4730*/  MUFU.EX2 R154, R154 ;  /* 0x0000009a009a7308 */ /* 0x000e620000000800 */
[C---:B------:R-:W-:Y:S01]  /*4740*/  FSETP.NEU.FTZ.AND P0, PT, R132.reuse, -INF , PT ;  /* 0xff8000008400780b */ /* 0x040fe20003f1d000 */
[----:B------:R-:W-:Y:S02]  /*4750*/  FMUL.FTZ R161, R132, c[0x0][0x2d0] ;  /* 0x0000b40084a17a20 */ /* 0x000fe40000410000 */
[--C-:B------:R-:W-:Y:S02]  /*4760*/  FFMA.FTZ R147, R9, c[0x0][0x2d0], -R168.reuse ;  /* 0x0000b40009937a23 */ /* 0x100fe400000108a8 */
[--C-:B------:R-:W-:Y:S01]  /*4770*/  FFMA.FTZ R156, R165, c[0x0][0x2d0], -R168.reuse ;  /* 0x0000b400a59c7a23 */ /* 0x100fe200000108a8 */
[----:B------:R-:W-:Y:S01]  /*4780*/  FSEL R161, R161, RZ, P0 ;  /* 0x000000ffa1a17208 */ /* 0x000fe20000000000 */
[----:B------:R-:W-:Y:S01]  /*4790*/  MUFU.EX2 R153, R153 ;  /* 0x0000009900997308 */ /* 0x000fe20000000800 */
[--C-:B------:R-:W-:Y:S01]  /*47a0*/  FFMA.FTZ R158, R163, c[0x0][0x2d0], -R168.reuse ;  /* 0x0000b400a39e7a23 */ /* 0x100fe200000108a8 */
[----:B------:R-:W-:Y:S01]  /*47b0*/  PLOP3.LUT P0, PT, PT, PT, UP0, 0x40, 0x0 ;  /* 0x000000000000781c */ /* 0x000fe20003f0e808 */
[----:B------:R-:W-:-:S02]  /*47c0*/  FFMA.FTZ R159, R159, c[0x0][0x2d0], -R168 ;  /* 0x0000b4009f9f7a23 */ /* 0x000fc400000108a8 */
[--C-:B------:R-:W-:Y:S02]  /*47d0*/  FFMA.FTZ R149, R18, c[0x0][0x2d0], -R161.reuse ;  /* 0x0000b40012957a23 */ /* 0x100fe400000108a1 */
[--C-:B------:R-:W-:Y:S01]  /*47e0*/  FFMA.FTZ R150, R20, c[0x0][0x2d0], -R161.reuse ;  /* 0x0000b40014967a23 */ /* 0x100fe200000108a1 */
[----:B------:R-:W2:Y:S01]  /*47f0*/  MUFU.EX2 R148, R148 ;  /* 0x0000009400947308 */ /* 0x000ea20000000800 */
[--C-:B------:R-:W-:Y:S01]  /*4800*/  FFMA.FTZ R151, R6, c[0x0][0x2d0], -R161.reuse ;  /* 0x0000b40006977a23 */ /* 0x100fe200000108a1 */
[----:B------:R-:W-:Y:S01]  /*4810*/  LDSM.16.MT88.4 R16, [R197+0x2900] ;  /* 0x00290000c510783b */ /* 0x000fe20000004200 */
[--C-:B------:R-:W-:Y:S01]  /*4820*/  FFMA.FTZ R144, R144, c[0x0][0x2d0], -R161.reuse ;  /* 0x0000b40090907a23 */ /* 0x100fe200000108a1 */
[----:B-1----:R-:W-:Y:S01]  /*4830*/  F2FP.BF16.PACK_AB R96, R154, R155 ;  /* 0x0000009b9a60723e */ /* 0x002fe200000010ff */
[--C-:B------:R-:W-:Y:S01]  /*4840*/  FFMA.FTZ R3, R10, c[0x0][0x2d0], -R161.reuse ;  /* 0x0000b4000a037a23 */ /* 0x100fe200000108a1 */
[----:B------:R-:W1:Y:S01]  /*4850*/  LDSM.16.MT88.4 R4, [R196+0x4100] ;  /* 0x00410000c404783b */ /* 0x000e620000004200 */
[--C-:B------:R-:W-:Y:S01]  /*4860*/  FFMA.FTZ R2, R8, c[0x0][0x2d0], -R161.reuse ;  /* 0x0000b40008027a23 */ /* 0x100fe200000108a1 */
[----:B------:R-:W-:Y:S01]  /*4870*/  MUFU.EX2 R149, R149 ;  /* 0x0000009500957308 */ /* 0x000fe20000000800 */
[--C-:B------:R-:W-:Y:S01]  /*4880*/  FFMA.FTZ R145, R14, c[0x0][0x2d0], -R161.reuse ;  /* 0x0000b4000e917a23 */ /* 0x100fe200000108a1 */
[----:B------:R-:W3:Y:S01]  /*4890*/  LDSM.16.MT88.4 R8, [R203+0x2900] ;  /* 0x00290000cb08783b */ /* 0x000ee20000004200 */
[----:B------:R-:W-:-:S02]  /*48a0*/  FFMA.FTZ R134, R12, c[0x0][0x2d0], -R161 ;  /* 0x0000b4000c867a23 */ /* 0x000fc400000108a1 */
[--C-:B------:R-:W-:Y:S01]  /*48b0*/  FFMA.FTZ R157, R157, c[0x0][0x2d0], -R168.reuse ;  /* 0x0000b4009d9d7a23 */ /* 0x100fe200000108a8 */
[----:B------:R-:W4:Y:S01]  /*48c0*/  LDSM.16.MT88.4 R20, [R203+0x900] ;  /* 0x00090000cb14783b */ /* 0x000f220000004200 */
[--C-:B------:R-:W-:Y:S01]  /*48d0*/  FFMA.FTZ R162, R162, c[0x0][0x2d0], -R161.reuse ;  /* 0x0000b400a2a27a23 */ /* 0x100fe200000108a1 */
[----:B------:R-:W5:Y:S01]  /*48e0*/  MUFU.EX2 R150, R150 ;  /* 0x0000009600967308 */ /* 0x000f620000000800 */
[----:B--2---:R-:W-:Y:S01]  /*48f0*/  F2FP.BF16.PACK_AB R98, R148, R153 ;  /* 0x000000999462723e */ /* 0x004fe200000010ff */
[----:B------:R-:W2:Y:S01]  /*4900*/  LDSM.16.MT88.4 R12, [R196+0x2900] ;  /* 0x00290000c40c783b */ /* 0x000ea20000004200 */
[--C-:B------:R-:W-:Y:S02]  /*4910*/  FFMA.FTZ R163, R172, c[0x0][0x2d0], -R161.reuse ;  /* 0x0000b400aca37a23 */ /* 0x100fe400000108a1 */
[--C-:B------:R-:W-:Y:S02]  /*4920*/  FFMA.FTZ R164, R164, c[0x0][0x2d0], -R161.reuse ;  /* 0x0000b400a4a47a23 */ /* 0x100fe400000108a1 */
[----:B------:R-:W-:Y:S01]  /*4930*/  FFMA.FTZ R165, R170, c[0x0][0x2d0], -R161 ;  /* 0x0000b400aaa57a23 */ /* 0x000fe200000108a1 */
[----:B------:R-:W-:Y:S01]  /*4940*/  MUFU.EX2 R151, R151 ;  /* 0x0000009700977308 */ /* 0x000fe20000000800 */
[----:B------:R-:W-:-:S02]  /*4950*/  FFMA.FTZ R170, R167, c[0x0][0x2d0], -R168 ;  /* 0x0000b400a7aa7a23 */ /* 0x000fc400000108a8 */
[--C-:B------:R-:W-:Y:S02]  /*4960*/  FFMA.FTZ R169, R169, c[0x0][0x2d0], -R168.reuse ;  /* 0x0000b400a9a97a23 */ /* 0x100fe400000108a8 */
[--C-:B------:R-:W-:Y:S02]  /*4970*/  FFMA.FTZ R167, R143, c[0x0][0x2d0], -R168.reuse ;  /* 0x0000b4008fa77a23 */ /* 0x100fe400000108a8 */
[----:B------:R-:W-:Y:S01]  /*4980*/  FFMA.FTZ R214, R141, c[0x0][0x2d0], -R168 ;  /* 0x0000b4008dd67a23 */ /* 0x000fe200000108a8 */
[----:B------:R-:W1:Y:S01]  /*4990*/  MUFU.EX2 R144, R144 ;  /* 0x0000009000907308 */ /* 0x000e620000000800 */
[----:B-----5:R-:W-:Y:S01]  /*49a0*/  F2FP.BF16.PACK_AB R97, R150, R149 ;  /* 0x000000959661723e */ /* 0x020fe200000010ff */
[--C-:B------:R-:W-:Y:S02]  /*49b0*/  FFMA.FTZ R166, R166, c[0x0][0x2d0], -R161.reuse ;  /* 0x0000b400a6a67a23 */ /* 0x100fe400000108a1 */
[--C-:B------:R-:W-:Y:S02]  /*49c0*/  FFMA.FTZ R171, R142, c[0x0][0x2d0], -R161.reuse ;  /* 0x0000b4008eab7a23 */ /* 0x100fe400000108a1 */
[----:B------:R-:W-:-:S02]  /*49d0*/  FFMA.FTZ R168, R140, c[0x0][0x2d0], -R161 ;  /* 0x0000b4008ca87a23 */ /* 0x000fc400000108a1 */
[----:B------:R-:W-:Y:S01]  /*49e0*/  MUFU.EX2 R152, R152 ;  /* 0x0000009800987308 */ /* 0x000fe20000000800 */
[----:B------:R-:W-:Y:S01]  /*49f0*/  FFMA.FTZ R215, R160, c[0x0][0x2d0], -R161 ;  /* 0x0000b400a0d77a23 */ /* 0x000fe200000108a1 */
[----:B------:R-:W-:Y:S01]  /*4a00*/  LDSM.16.MT88.4 R140, [R198+0x1900] ;  /* 0x00190000c68c783b */ /* 0x000fe20000004200 */
[----:B------:R-:W-:Y:S02]  /*4a10*/  FADD.FTZ R154, R155, R154 ;  /* 0x0000009a9b9a7221 */ /* 0x000fe40000010000 */
[----:B------:R-:W-:Y:S02]  /*4a20*/  FADD.FTZ R150, R149, R150 ;  /* 0x0000009695967221 */ /* 0x000fe40000010000 */
[----:B------:R-:W-:Y:S01]  /*4a30*/  FADD.FTZ R153, R153, R154 ;  /* 0x0000009a99997221 */ /* 0x000fe20000010000 */
[----:B-1----:R-:W-:Y:S01]  /*4a40*/  F2FP.BF16.PACK_AB R99, R144, R151 ;  /* 0x000000979063723e */ /* 0x002fe200000010ff */
[----:B------:R-:W1:Y:S01]  /*4a50*/  MUFU.EX2 R147, R147 ;  /* 0x0000009300937308 */ /* 0x000e620000000800 */
[----:B------:R-:W-:-:S02]  /*4a60*/  FADD.FTZ R151, R151, R150 ;  /* 0x0000009697977221 */ /* 0x000fc40000010000 */
        /* <DEDUP_REMOVED lines=46> */
[C---:B------:R-:W-:Y:S07]  /*4d50*/  HMMA.16816.F32.BF16 R92, R96.reuse, R4, RZ ;  /* 0x00000004605c723c */ /* 0x040fee00000418ff */
        /* <DEDUP_REMOVED lines=12> */
[----:B---3--:R-:W-:Y:S01]  /*4e20*/  HMMA.16816.F32.BF16 R36, R4, R8, R36 ;  /* 0x000000080424723c */ /* 0x008fe20000041824 */
[----:B------:R-:W-:-:S07]  /*4e30*/  FADD.FTZ R3, R2, R3 ;  /* 0x0000000302037221 */ /* 0x000fce0000010000 */
[C---:B------:R-:W-:Y:S01]  /*4e40*/  HMMA.16816.F32.BF16 R40, R4.reuse, R10, R40 ;  /* 0x0000000a0428723c */ /* 0x040fe20000041828 */
[----:B------:R-:W1:Y:S07]  /*4e50*/  LDSM.16.MT88.4 R8, [R198+0x4900] ;  /* 0x00490000c608783b */ /* 0x000e6e0000004200 */
[C---:B------:R-:W-:Y:S08]  /*4e60*/  HMMA.16816.F32.BF16 R52, R4.reuse, R16, R52 ;  /* 0x000000100434723c */ /* 0x040ff00000041834 */
[C---:B------:R-:W-:Y:S01]  /*4e70*/  HMMA.16816.F32.BF16 R56, R4.reuse, R18, R56 ;  /* 0x000000120438723c */ /* 0x040fe20000041838 */
[----:B------:R-:W3:Y:S07]  /*4e80*/  LDSM.16.MT88.4 R16, [R197+0x4900] ;  /* 0x00490000c510783b */ /* 0x000eee0000004200 */
[C---:B----4-:R-:W-:Y:S08]  /*4e90*/  HMMA.16816.F32.BF16 R128, R4.reuse, R20, R128 ;  /* 0x000000140480723c */ /* 0x050ff00000041880 */
        /* <DEDUP_REMOVED lines=116> */
[----:B------:R-:W-:Y:S07]  /*55e0*/  @P0 BRA `(.L_x_404) ;  /* 0x0000018000000947 */ /* 0x000fee0003800000 */
[----:B------:R-:W-:Y:S01]  /*55f0*/  ISETP.LT.AND P0, PT, RZ, UR4, PT ;  /* 0x00000004ff007c0c */ /* 0x000fe2000bf01270 */
[----:B------:R-:W-:-:S12]  /*5600*/  UIADD3 UR24, UR4, -0x1, URZ ;  /* 0xffffffff04187890 */ /* 0x000fd8000fffe03f */
[----:B------:R-:W-:Y:S05]  /*5610*/  @P0 BRA `(.L_x_405) ;  /* 0x000000a000000947 */ /* 0x000fea0003800000 */
[----:B------:R-:W-:Y:S02]  /*5620*/  UMOV UR24, 0x1 ;  /* 0x0000000100187882 */ /* 0x000fe40000000000 */
        /* <DEDUP_REMOVED lines=9> */
.L_x_405:
[----:B------:R-:W-:Y:S02]  /*56c0*/  UMOV UR5, 0x1 ;  /* 0x0000000100057882 */ /* 0x000fe40000000000 */
[----:B------:R-:W-:Y:S02]  /*56d0*/  ULDC UR4, c[0x0][0x32c] ;  /* 0x0000cb0000047ab9 */ /* 0x000fe40000000800 */
[----:B------:R-:W-:-:S03]  /*56e0*/  UISETP.NE.AND UP2, UPT, UR5, UR4, UPT ;  /* 0x000000040500728c */ /* 0x000fc6000bf45270 */
[----:B------:R-:W-:Y:S02]  /*56f0*/  ULDC.64 UR4, c[0x0][0x330] ;  /* 0x0000cc0000047ab9 */ /* 0x000fe40000000a00 */
[----:B------:R-:W-:-:S07]  /*5700*/  UIMAD.WIDE.U32 UR26, UR24, UR4, URZ ;  /* 0x00000004181a72a5 */ /* 0x000fce000f8e003f */
[----:B------:R-:W-:Y:S02]  /*5710*/  @UP2 UMOV UR25, UR27 ;  /* 0x0000001b00192c82 */ /* 0x000fe40008000000 */
[----:B------:R-:W-:Y:S02]  /*5720*/  @UP2 USHF.R.U32.HI UR24, URZ, UR5, UR25 ;  /* 0x000000053f182299 */ /* 0x000fe40008011619 */
.L_x_406:
[----:B------:R-:W-:Y:S02]  /*5730*/  ULDC UR4, c[0x0][0x32c] ;  /* 0x0000cb0000047ab9 */ /* 0x000fe40000000800 */
[----:B------:R-:W-:-:S04]  /*5740*/  UIMAD UR4, UR24, UR4, UR4 ;  /* 0x00000004180472a4 */ /* 0x000fc8000f8e0204 */
[----:B------:R-:W-:-:S04]  /*5750*/  UISETP.LT.AND UP2, UPT, UR21, UR4, UPT ;  /* 0x000000041500728c */ /* 0x000fc8000bf41270 */
[----:B------:R-:W-:-:S04]  /*5760*/  USEL UR21, UR21, UR4, UP2 ;  /* 0x0000000415157287 */ /* 0x000fc80009000000 */
.L_x_404:
[----:B------:R-:W-:-:S04]  /*5770*/  USHF.R.S32.HI UR4, URZ, 0x1f, UR21 ;  /* 0x0000001f3f047899 */ /* 0x000fc80008011415 */
[----:B------:R-:W-:-:S04]  /*5780*/  ULEA.HI UR4, UR4, UR21, URZ, 0x6 ;  /* 0x0000001504047291 */ /* 0x000fc8000f8f303f */
[----:B------:R-:W-:-:S04]  /*5790*/  USHF.R.S32.HI UR4, URZ, 0x6, UR4 ;  /* 0x000000063f047899 */ /* 0x000fc80008011404 */
[----:B------:R-:W-:-:S04]  /*57a0*/  UISETP.LT.AND UP2, UPT, UR9, UR4, UPT ;  /* 0x000000040900728c */ /* 0x000fc8000bf41270 */
[----:B------:R-:W-:-:S04]  /*57b0*/  USEL UR4, UR9, UR4, !UP2 ;  /* 0x0000000409047287 */ /* 0x000fc8000d000000 */
[----:B------:R-:W-:-:S06]  /*57c0*/  UISETP.GE.AND UP2, UPT, UR20, UR4, UPT ;  /* 0x000000041400728c */ /* 0x000fcc000bf46270 */
[----:B------:R-:W-:-:S13]  /*57d0*/  PLOP3.LUT P0, PT, PT, PT, UP2, 0x40, 0x0 ;  /* 0x000000000000781c */ /* 0x000fda0003f0e828 */
[----:B------:R-:W-:Y:S05]  /*57e0*/  @P0 BRA `(.L_x_407) ;  /* 0x00003bd000000947 */ /* 0x000fea0003800000 */
[C---:B------:R-:W-:Y:S01]  /*57f0*/  SHF.L.U64.HI R222, R218.reuse, 0x1, R133 ;  /* 0x00000001dade7819 */ /* 0x040fe20000010285 */
[----:B------:R-:W-:Y:S01]  /*5800*/  IMAD.MOV.U32 R2, RZ, RZ, R132 ;  /* 0x000000ffff027224 */ /* 0x000fe200078e0084 */
[----:B------:R-:W-:Y:S01]  /*5810*/  SHF.L.U32 R183, R218, 0x1, RZ ;  /* 0x00000001dab77819 */ /* 0x000fe200000006ff */
[----:B------:R-:W-:Y:S01]  /*5820*/  IMAD.MOV.U32 R3, RZ, RZ, R0 ;  /* 0x000000ffff037224 */ /* 0x000fe200078e0000 */
[C---:B------:R-:W-:Y:S01]  /*5830*/  SHF.L.U64.HI R182, R217.reuse, 0x1, R220 ;  /* 0x00000001d9b67819 */ /* 0x040fe200000102dc */
[----:B------:R-:W-:Y:S01]  /*5840*/  IMAD.SHL.U32 R181, R217, 0x2, RZ ;  /* 0x00000002d9b57824 */ /* 0x000fe200078e00ff */
[----:B------:R-:W-:Y:S02]  /*5850*/  SEL R180, RZ, 0x10, P4 ;  /* 0x00000010ffb47807 */ /* 0x000fe40002000000 */
.L_x_418:
[----:B------:R-:W-:Y:S04]  /*5860*/  DEPBAR.LE SB0, 0x0 ;  /* 0x000080000000791a */ /* 0x000fe80000000000 */
[----:B------:R-:W-:Y:S01]  /*5870*/  BAR.SYNC.DEFER_BLOCKING 0x0 ;  /* 0x0000000000007b1d */ /* 0x000fe20000010000 */
[----:B------:R-:W-:Y:S06]  /*5880*/  UISETP.GT.AND UP2, UPT, UR9, UR20, UPT ;  /* 0x000000140900728c */ /* 0x000fec000bf44270 */
[----:B------:R-:W-:Y:S01]  /*5890*/  PLOP3.LUT P0, PT, PT, PT, UP2, 0x80, 0x0 ;  /* 0x000000000000781c */ /* 0x000fe20003f0f028 */
[----:B------:R1:W2:Y:S04]  /*58a0*/  LDSM.16.M88.4 R132, [R206+0xc100] ;  /* 0x00c10000ce84783b */ /* 0x0002a80000000200 */
[----:B------:R1:W3:Y:S04]  /*58b0*/  LDSM.16.M88.4 R136, [R205+0x6100] ;  /* 0x00610000cd88783b */ /* 0x0002e80000000200 */
[----:B------:R1:W4:Y:S04]  /*58c0*/  LDSM.16.M88.4 R140, [R205+0x6900] ;  /* 0x00690000cd8c783b */ /* 0x0003280000000200 */
[----:B------:R1:W1:Y:S04]  /*58d0*/  LDSM.16.M88.4 R144, [R205+0x7100] ;  /* 0x00710000cd90783b */ /* 0x0002680000000200 */
[----:B------:R1:W1:Y:S04]  /*58e0*/  LDSM.16.M88.4 R148, [R205+0x7900] ;  /* 0x00790000cd94783b */ /* 0x0002680000000200 */
[----:B------:R1:W1:Y:S04]  /*58f0*/  LDSM.16.M88.4 R152, [R202+0xc100] ;  /* 0x00c10000ca98783b */ /* 0x0002680000000200 */
[----:B------:R1:W1:Y:S04]  /*5900*/  LDSM.16.M88.4 R156, [R204] ;  /* 0x00000000cc9c783b */ /* 0x0002680000000200 */
[----:B------:R1:W1:Y:S04]  /*5910*/  LDSM.16.M88.4 R160, [R195] ;  /* 0x00000000c3a0783b */ /* 0x0002680000000200 */
[----:B------:R1:W1:Y:S04]  /*5920*/  LDSM.16.M88.4 R164, [R194] ;  /* 0x00000000c2a4783b */ /* 0x0002680000000200 */
[----:B------:R1:W1:Y:S01]  /*5930*/  LDSM.16.M88.4 R168, [R193] ;  /* 0x00000000c1a8783b */ /* 0x0002620000000200 */
[----:B------:R-:W-:-:S05]  /*5940*/  @P0 BRA `(.L_x_408) ;  /* 0x000002b000000947 */ /* 0x000fca0003800000 */
[----:B------:R-:W-:Y:S01]  /*5950*/  SHF.R.S32.HI R5, RZ, 0x1f, R209 ;  /* 0x0000001fff057819 */ /* 0x000fe200000114d1 */
[----:B------:R-:W-:Y:S01]  /*5960*/  IMAD.WIDE.U32 R6, R209, c[0x0][0x208], RZ ;  /* 0x00008200d1067a25 */ /* 0x000fe200078e00ff */
[----:B------:R-:W-:Y:S02]  /*5970*/  SHF.R.S32.HI R4, RZ, 0x1f, R208 ;  /* 0x0000001fff047819 */ /* 0x000fe400000114d0 */
[----:B------:R-:W-:Y:S01]  /*5980*/  IADD3 R12, -R180, 0x10, RZ ;  /* 0x00000010b40c7810 */ /* 0x000fe20007ffe1ff */
[----:B------:R-:W-:Y:S01]  /*5990*/  IMAD R5, R5, c[0x0][0x208], RZ ;  /* 0x0000820005057a24 */ /* 0x000fe200078e02ff */
[----:B------:R-:W-:Y:S01]  /*59a0*/  IADD3 R11, -R221, 0x10, RZ ;  /* 0x00000010dd0b7810 */ /* 0x000fe20007ffe1ff */
[----:B------:R-:W-:Y:S01]  /*59b0*/  IMAD R4, R4, c[0x0][0x218], RZ ;  /* 0x0000860004047a24 */ /* 0x000fe200078e02ff */
[----:B------:R-:W-:Y:S01]  /*59c0*/  LOP3.LUT R12, R12, 0xf, RZ, 0xc0, !PT ;  /* 0x0000000f0c0c7812 */ /* 0x000fe200078ec0ff */
[----:B------:R-:W-:Y:S01]  /*59d0*/  IMAD R5, R209, c[0x0][0x20c], R5 ;  /* 0x00008300d1057a24 */ /* 0x000fe200078e0205 */
[----:B------:R-:W-:Y:S01]  /*59e0*/  LOP3.LUT R11, R11, 0xf, RZ, 0xc0, !PT ;  /* 0x0000000f0b0b7812 */ /* 0x000fe200078ec0ff */
[C---:B------:R-:W-:Y:S02]  /*59f0*/  IMAD R4, R208.reuse, c[0x0][0x21c], R4 ;  /* 0x00008700d0047a24 */ /* 0x040fe400078e0204 */
[----:B------:R-:W-:Y:S04]  /*5a00*/  IMAD.IADD R7, R7, 0x1, R5 ;  /* 0x0000000107077824 */ /* 0x000fe800078e0205 */
[----:B------:R-:W-:Y:S05]  /*5a10*/  IMAD.WIDE.U32 R6, R208, c[0x0][0x218], R6 ;  /* 0x00008600d0067a25 */ /* 0x000fea00078e0006 */
[----:B------:R-:W-:Y:S04]  /*5a20*/  IADD3 R0, P0, R6, UR22, RZ ;  /* 0x0000001606007c10 */ /* 0x000fe8000ff1e0ff */
[----:B------:R-:W-:Y:S02]  /*5a30*/  IADD3.X R7, R7, UR6, R4, P0, !PT ;  /* 0x0000000607077c10 */ /* 0x000fe400087fe404 */
[----:B------:R-:W-:Y:S02]  /*5a40*/  LEA R14, P0, R0, c[0x0][0x1f8], 0x1 ;  /* 0x00007e00000e7a11 */ /* 0x000fe400078008ff */
[----:B------:R-:W-:Y:S02]  /*5a50*/  SHF.L.U64.HI R4, R216, 0x1, R219 ;  /* 0x00000001d8047819 */ /* 0x000fe400000102db */
[----:B------:R-:W-:Y:S01]  /*5a60*/  LEA.HI.X R9, R0, c[0x0][0x1fc], R7, 0x1, P0 ;  /* 0x00007f0000097a11 */ /* 0x000fe200000f0c07 */
[----:B------:R-:W5:Y:S01]  /*5a70*/  SHFL.IDX PT, R6, R14, 0x1, 0x181f ;  /* 0x00381f000e067f89 */ /* 0x000f6200000e0000 */
[----:B------:R-:W-:Y:S03]  /*5a80*/  IMAD.SHL.U32 R0, R216, 0x2, RZ ;  /* 0x00000002d8007824 */ /* 0x000fe600078e00ff */
[----:B------:R-:W4:Y:S04]  /*5a90*/  SHFL.IDX PT, R5, R9, 0x1, 0x181f ;  /* 0x00381f0009057f89 */ /* 0x000f2800000e0000 */
[----:B------:R-:W3:Y:S04]  /*5aa0*/  SHFL.IDX PT, R8, R14, RZ, 0x181f ;  /* 0x00181fff0e087589 */ /* 0x000ee800000e0000 */
[----:B------:R-:W2:Y:S01]  /*5ab0*/  SHFL.IDX PT, R7, R9, RZ, 0x181f ;  /* 0x00181fff09077589 */ /* 0x000ea200000e0000 */
[-C--:B-----5:R-:W-:Y:S04]  /*5ac0*/  IADD3 R12, P6, P0, R12, R6.reuse, R181 ;  /* 0x000000060c0c7210 */ /* 0x0a0fe800078de0b5 */
[-C--:B----4-:R-:W-:Y:S02]  /*5ad0*/  IADD3.X R13, RZ, R5.reuse, R182, P6, P0 ;  /* 0x00000005ff0d7210 */ /* 0x090fe400037e04b6 */
[----:B------:R-:W-:Y:S04]  /*5ae0*/  IADD3 R10, P6, P0, R11, R6, R0 ;  /* 0x000000060b0a7210 */ /* 0x000fe800078de000 */
[--C-:B------:R-:W-:Y:S02]  /*5af0*/  IADD3.X R11, RZ, R5, R4.reuse, P6, P0 ;  /* 0x00000005ff0b7210 */ /* 0x100fe400037e0404 */
[C---:B---3--:R-:W-:Y:S02]  /*5b00*/  IADD3 R14, P6, R8.reuse, R0, RZ ;  /* 0x00000000080e7210 */ /* 0x048fe40007fde0ff */
[C---:B------:R-:W-:Y:S03]  /*5b10*/  IADD3 R16, P0, R8.reuse, R183, RZ ;  /* 0x000000b708107210 */ /* 0x040fe60007f1e0ff */
[C---:B--2---:R-:W-:Y:S01]  /*5b20*/  IMAD.X R15, R7.reuse, 0x1, R4, P6 ;  /* 0x00000001070f7824 */ /* 0x044fe200030e0604 */
[----:B------:R-:W-:Y:S01]  /*5b30*/  IADD3 R8, P6, R8, R181, RZ ;  /* 0x000000b508087210 */ /* 0x000fe20007fde0ff */
[C---:B------:R-:W-:Y:S01]  /*5b40*/  IMAD.X R17, R7.reuse, 0x1, R222, P0 ;  /* 0x0000000107117824 */ /* 0x040fe200000e06de */
[----:B------:R-:W-:Y:S03]  /*5b50*/  IADD3 R6, P0, R6, R183, RZ ;  /* 0x000000b706067210 */ /* 0x000fe60007f1e0ff */
[----:B------:R-:W-:Y:S01]  /*5b60*/  IMAD.X R9, R7, 0x1, R182, P6 ;  /* 0x0000000107097824 */ /* 0x000fe200030e06b6 */
[----:B------:R2:W-:Y:S01]  /*5b70*/  LDGSTS.E.BYPASS.LTC128B.128 [R213], [R16.64], !P5 ;  /* 0x0000000010d57fae */ /* 0x0005e2000e901d52 */
[----:B------:R-:W-:Y:S01]  /*5b80*/  ISETP.NE.U32.AND P6, PT, R180, RZ, PT ;  /* 0x000000ffb400720c */ /* 0x000fe20003fc5070 */
[----:B------:R-:W-:Y:S01]  /*5b90*/  IMAD.X R7, R5, 0x1, R222, P0 ;  /* 0x0000000105077824 */ /* 0x000fe200000e06de */
[----:B------:R-:W-:Y:S01]  /*5ba0*/  ISETP.NE.U32.AND P0, PT, R221, RZ, PT ;  /* 0x000000ffdd00720c */ /* 0x000fe20003f05070 */
[----:B------:R2:W-:Y:S04]  /*5bb0*/  LDGSTS.E.BYPASS.LTC128B.128 [R213+0x2000], [R8.64], !P4 ;  /* 0x0200000008d57fae */ /* 0x0005e8000e101d52 */
[----:B------:R2:W-:Y:S04]  /*5bc0*/  LDGSTS.E.BYPASS.LTC128B.128 [R213+0x4000], [R14.64], !P3 ;  /* 0x040000000ed57fae */ /* 0x0005e8000d901d52 */
[----:B------:R2:W-:Y:S04]  /*5bd0*/  LDGSTS.E.BYPASS.LTC128B.128 [R213+0x1000], [R6.64], !P5 ;  /* 0x0100000006d57fae */ /* 0x0005e8000e901d52 */
[----:B------:R2:W-:Y:S04]  /*5be0*/  LDGSTS.E.BYPASS.LTC128B.128.ZFILL [R213+0x3000], [R12.64], P6 ;  /* 0x030000000cd57fae */ /* 0x0005e8000b141d52 */
[----:B------:R2:W-:Y:S02]  /*5bf0*/  LDGSTS.E.BYPASS.LTC128B.128.ZFILL [R213+0x5000], [R10.64], P0 ;  /* 0x050000000ad57fae */ /* 0x0005e40008141d52 */
.L_x_408:
[C---:B--23--:R-:W-:Y:S01]  /*5c00*/  HMMA.16816.F32.BF16 R4, R132.reuse, R136, RZ ;  /* 0x000000888404723c */ /* 0x04cfe200000418ff */
[----:B------:R-:W-:Y:S01]  /*5c10*/  LDSM.16.M88.4 R172, [R201+0xc100] ;  /* 0x00c10000c9ac783b */ /* 0x000fe20000000200 */
[----:B------:R-:W-:Y:S06]  /*5c20*/  UISETP.GT.AND UP2, UPT, UR20, UR9, UPT ;  /* 0x000000091400728c */ /* 0x000fec000bf44270 */
[C---:B------:R-:W-:Y:S01]  /*5c30*/  HMMA.16816.F32.BF16 R8, R132.reuse, R138, RZ ;  /* 0x0000008a8408723c */ /* 0x040fe200000418ff */
[----:B------:R-:W0:Y:S01]  /*5c40*/  LDGDEPBAR ;  /* 0x00000000000079af */ /* 0x000e220000000000 */
[----:B------:R-:W-:Y:S06]  /*5c50*/  PLOP3.LUT P0, PT, PT, PT, UP2, 0x40, 0x0 ;  /* 0x000000000000781c */ /* 0x000fec0003f0e828 */
[C---:B----4-:R-:W-:Y:S01]  /*5c60*/  HMMA.16816.F32.BF16 R12, R132.reuse, R140, RZ ;  /* 0x0000008c840c723c */ /* 0x050fe200000418ff */
[----:B------:R-:W2:Y:S07]  /*5c70*/  LDSM.16.M88.4 R176, [R200+0x6100] ;  /* 0x00610000c8b0783b */ /* 0x000eae0000000200 */
[C---:B------:R-:W-:Y:S01]  /*5c80*/  HMMA.16816.F32.BF16 R16, R132.reuse, R142, RZ ;  /* 0x0000008e8410723c */ /* 0x040fe200000418ff */
[----:B------:R-:W-:Y:S07]  /*5c90*/  LDSM.16.M88.4 R136, [R200+0x7100] ;  /* 0x00710000c888783b */ /* 0x000fee0000000200 */
[C---:B-1----:R-:W-:Y:S01]  /*5ca0*/  HMMA.16816.F32.BF16 R20, R132.reuse, R144, RZ ;  /* 0x000000908414723c */ /* 0x042fe200000418ff */
[----:B------:R-:W-:Y:S07]  /*5cb0*/  LDSM.16.M88.4 R140, [R200+0x7900] ;  /* 0x00790000c88c783b */ /* 0x000fee0000000200 */
[C---:B------:R-:W-:Y:S01]  /*5cc0*/  HMMA.16816.F32.BF16 R24, R132.reuse, R146, RZ ;  /* 0x000000928418723c */ /* 0x040fe200000418ff */
[----:B------:R-:W-:Y:S07]  /*5cd0*/  LDSM.16.M88.4 R144, [R199+0xc100] ;  /* 0x00c10000c790783b */ /* 0x000fee0000000200 */
[C---:B------:R-:W-:Y:S08]  /*5ce0*/  HMMA.16816.F32.BF16 R28, R132.reuse, R148, RZ ;  /* 0x00000094841c723c */ /* 0x040ff000000418ff */
[----:B------:R-:W-:Y:S01]  /*5cf0*/  HMMA.16816.F32.BF16 R32, R132, R150, RZ ;  /* 0x000000968420723c */ /* 0x000fe200000418ff */
[----:B------:R-:W1:Y:S07]  /*5d00*/  LDSM.16.M88.4 R132, [R200+0x6900] ;  /* 0x00690000c884783b */ /* 0x000e6e0000000200 */
[C---:B------:R-:W-:Y:S01]  /*5d10*/  HMMA.16816.F32.BF16 R4, R152.reuse, R156, R4 ;  /* 0x0000009c9804723c */ /* 0x040fe20000041804 */
[----:B------:R-:W3:Y:S07]  /*5d20*/  LDSM.16.M88.4 R148, [R192] ;  /* 0x00000000c094783b */ /* 0x000eee0000000200 */
[C---:B------:R-:W-:Y:S01]  /*5d30*/  HMMA.16816.F32.BF16 R8, R152.reuse, R158, R8 ;  /* 0x0000009e9808723c */ /* 0x040fe20000041808 */
[----:B------:R-:W-:Y:S07]  /*5d40*/  LDSM.16.M88.4 R156, [R192+0x1000] ;  /* 0x00100000c09c783b */ /* 0x000fee0000000200 */
[C---:B------:R-:W-:Y:S08]  /*5d50*/  HMMA.16816.F32.BF16 R12, R152.reuse, R160, R12 ;  /* 0x000000a0980c723c */ /* 0x040ff0000004180c */
[C---:B------:R-:W-:Y:S01]  /*5d60*/  HMMA.16816.F32.BF16 R16, R152.reuse, R162, R16 ;  /* 0x000000a29810723c */ /* 0x040fe20000041810 */
[----:B------:R-:W-:Y:S07]  /*5d70*/  LDSM.16.M88.4 R160, [R192+0x1800] ;  /* 0x00180000c0a0783b */ /* 0x000fee0000000200 */
[C---:B------:R-:W-:Y:S08]  /*5d80*/  HMMA.16816.F32.BF16 R20, R152.reuse, R164, R20 ;  /* 0x000000a49814723c */ /* 0x040ff00000041814 */
[C---:B------:R-:W-:Y:S01]  /*5d90*/  HMMA.16816.F32.BF16 R24, R152.reuse, R166, R24 ;  /* 0x000000a69818723c */ /* 0x040fe20000041818 */
[----:B------:R-:W-:Y:S07]  /*5da0*/  LDSM.16.M88.4 R164, [R206+0x10100] ;  /* 0x01010000cea4783b */ /* 0x000fee0000000200 */
[C---:B------:R-:W-:Y:S08]  /*5db0*/  HMMA.16816.F32.BF16 R28, R152.reuse, R168, R28 ;  /* 0x000000a8981c723c */ /* 0x040ff0000004181c */
[----:B------:R-:W-:Y:S01]  /*5dc0*/  HMMA.16816.F32.BF16 R32, R152, R170, R32 ;  /* 0x000000aa9820723c */ /* 0x000fe20000041820 */
[----:B------:R-:W4:Y:S07]  /*5dd0*/  LDSM.16.M88.4 R152, [R192+0x800] ;  /* 0x00080000c098783b */ /* 0x000f2e0000000200 */
[C---:B--2---:R-:W-:Y:S01]  /*5de0*/  HMMA.16816.F32.BF16 R4, R172.reuse, R176, R4 ;  /* 0x000000b0ac04723c */ /* 0x044fe20000041804 */
[----:B------:R-:W2:Y:S07]  /*5df0*/  LDSM.16.M88.4 R168, [R205+0x8100] ;  /* 0x00810000cda8783b */ /* 0x000eae0000000200 */
[C---:B------:R-:W-:Y:S01]  /*5e00*/  HMMA.16816.F32.BF16 R8, R172.reuse, R178, R8 ;  /* 0x000000b2ac08723c */ /* 0x040fe20000041808 */
[----:B------:R-:W-:Y:S07]  /*5e10*/  LDSM.16.M88.4 R176, [R191] ;  /* 0x00000000bfb0783b */ /* 0x000fee0000000200 */
[C---:B-1----:R-:W-:Y:S08]  /*5e20*/  HMMA.16816.F32.BF16 R12, R172.reuse, R132, R12 ;  /* 0x00000084ac0c723c */ /* 0x042ff0000004180c */
[C---:B------:R-:W-:Y:S01]  /*5e30*/  HMMA.16816.F32.BF16 R16, R172.reuse, R134, R16 ;  /* 0x00000086ac10723c */ /* 0x040fe20000041810 */
[----:B------:R-:W1:Y:S07]  /*5e40*/  LDSM.16.M88.4 R132, [R205+0x8900] ;  /* 0x00890000cd84783b */ /* 0x000e6e0000000200 */
[C---:B------:R-:W-:Y:S08]  /*5e50*/  HMMA.16816.F32.BF16 R20, R172.reuse, R136, R20 ;  /* 0x00000088ac14723c */ /* 0x040ff00000041814 */
[C---:B------:R-:W-:Y:S01]  /*5e60*/  HMMA.16816.F32.BF16 R24, R172.reuse, R138, R24 ;  /* 0x0000008aac18723c */ /* 0x040fe20000041818 */
[----:B------:R-:W5:Y:S07]  /*5e70*/  LDSM.16.M88.4 R136, [R205+0x9100] ;  /* 0x00910000cd88783b */ /* 0x000f6e0000000200 */
[C---:B------:R-:W-:Y:S08]  /*5e80*/  HMMA.16816.F32.BF16 R28, R172.reuse, R140, R28 ;  /* 0x0000008cac1c723c */ /* 0x040ff0000004181c */
[----:B------:R-:W-:Y:S01]  /*5e90*/  HMMA.16816.F32.BF16 R32, R172, R142, R32 ;  /* 0x0000008eac20723c */ /* 0x000fe20000041820 */
[----:B------:R-:W1:Y:S07]  /*5ea0*/  LDSM.16.M88.4 R140, [R205+0x9900] ;  /* 0x00990000cd8c783b */ /* 0x000e6e0000000200 */
[C---:B---3--:R-:W-:Y:S01]  /*5eb0*/  HMMA.16816.F32.BF16 R4, R144.reuse, R148, R4 ;  /* 0x000000949004723c */ /* 0x048fe20000041804 */
[----:B------:R-:W3:Y:S07]  /*5ec0*/  LDSM.16.M88.4 R172, [R202+0x10100] ;  /* 0x01010000caac783b */ /* 0x000eee0000000200 */
[C---:B------:R-:W-:Y:S01]  /*5ed0*/  HMMA.16816.F32.BF16 R8, R144.reuse, R150, R8 ;  /* 0x000000969008723c */ /* 0x040fe20000041808 */
[----:B------:R-:W-:Y:S07]  /*5ee0*/  LDSM.16.M88.4 R148, [R189] ;  /* 0x00000000bd94783b */ /* 0x000fee0000000200 */
[C---:B----4-:R-:W-:Y:S08]  /*5ef0*/  HMMA.16816.F32.BF16 R12, R144.reuse, R152, R12 ;  /* 0x00000098900c723c */ /* 0x050ff0000004180c */
[C---:B------:R-:W-:Y:S01]  /*5f00*/  HMMA.16816.F32.BF16 R16, R144.reuse, R154, R16 ;  /* 0x0000009a9010723c */ /* 0x040fe20000041810 */
[----:B------:R-:W-:Y:S07]  /*5f10*/  LDSM.16.M88.4 R152, [R188] ;  /* 0x00000000bc98783b */ /* 0x000fee0000000200 */
[C---:B------:R-:W-:Y:S08]  /*5f20*/  HMMA.16816.F32.BF16 R20, R144.reuse, R156, R20 ;  /* 0x0000009c9014723c */ /* 0x040ff00000041814 */
[C---:B------:R-:W-:Y:S01]  /*5f30*/  HMMA.16816.F32.BF16 R24, R144.reuse, R158, R24 ;  /* 0x0000009e9018723c */ /* 0x040fe20000041818 */
[----:B------:R-:W-:Y:S07]  /*5f40*/  LDSM.16.M88.4 R156, [R201+0x10100] ;  /* 0x01010000c99c783b */ /* 0x000fee0000000200 */
[C---:B------:R-:W-:Y:S08]  /*5f50*/  HMMA.16816.F32.BF16 R28, R144.reuse, R160, R28 ;  /* 0x000000a0901c723c */ /* 0x040ff0000004181c */
[----:B------:R-:W-:Y:S01]  /*5f60*/  HMMA.16816.F32.BF16 R32, R144, R162, R32 ;  /* 0x000000a29020723c */ /* 0x000fe20000041820 */
[----:B------:R-:W4:Y:S07]  /*5f70*/  LDSM.16.M88.4 R144, [R190] ;  /* 0x00000000be90783b */ /* 0x000f2e0000000200 */
[C---:B--2---:R-:W-:Y:S01]  /*5f80*/  HMMA.16816.F32.BF16 R4, R164.reuse, R168, R4 ;  /* 0x000000a8a404723c */ /* 0x044fe20000041804 */
[----:B------:R-:W2:Y:S07]  /*5f90*/  LDSM.16.M88.4 R160, [R200+0x8100] ;  /* 0x00810000c8a0783b */ /* 0x000eae0000000200 */
[C---:B------:R-:W-:Y:S01]  /*5fa0*/  HMMA.16816.F32.BF16 R8, R164.reuse, R170, R8 ;  /* 0x000000aaa408723c */ /* 0x040fe20000041808 */
[----:B------:R-:W-:Y:S07]  /*5fb0*/  LDSM.16.M88.4 R168, [R192+0x2000] ;  /* 0x00200000c0a8783b */ /* 0x000fee0000000200 */
[C---:B-1----:R-:W-:Y:S08]  /*5fc0*/  HMMA.16816.F32.BF16 R12, R164.reuse, R132, R12 ;  /* 0x00000084a40c723c */ /* 0x042ff0000004180c */
[C---:B------:R-:W-:Y:S01]  /*5fd0*/  HMMA.16816.F32.BF16 R16, R164.reuse, R134, R16 ;  /* 0x00000086a410723c */ /* 0x040fe20000041810 */
[----:B------:R-:W1:Y:S07]  /*5fe0*/  LDSM.16.M88.4 R132, [R200+0x8900] ;  /* 0x00890000c884783b */ /* 0x000e6e0000000200 */
[C---:B-----5:R-:W-:Y:S08]  /*5ff0*/  HMMA.16816.F32.BF16 R20, R164.reuse, R136, R20 ;  /* 0x00000088a414723c */ /* 0x060ff00000041814 */
        /* <DEDUP_REMOVED lines=8> */
[----:B------:R-:W-:Y:S07]  /*6080*/  LDSM.16.M88.4 R176, [R205+0xa100] ;  /* 0x00a10000cdb0783b */ /* 0x000fee0000000200 */
[C---:B----4-:R-:W-:Y:S08]  /*6090*/  HMMA.16816.F32.BF16 R12, R172.reuse, R144, R12 ;  /* 0x00000090ac0c723c */ /* 0x050ff0000004180c */
[C---:B------:R-:W-:Y:S01]  /*60a0*/  HMMA.16816.F32.BF16 R16, R172.reuse, R146, R16 ;  /* 0x00000092ac10723c */ /* 0x040fe20000041810 */
[----:B------:R-:W4:Y:S07]  /*60b0*/  LDSM.16.M88.4 R144, [R192+0x2800] ;  /* 0x00280000c090783b */ /* 0x000f2e0000000200 */
[C---:B------:R-:W-:Y:S08]  /*60c0*/  HMMA.16816.F32.BF16 R20, R172.reuse, R148, R20 ;  /* 0x00000094ac14723c */ /* 0x040ff00000041814 */
[C---:B------:R-:W-:Y:S01]  /*60d0*/  HMMA.16816.F32.BF16 R24, R172.reuse, R150, R24 ;  /* 0x00000096ac18723c */ /* 0x040fe20000041818 */
[----:B------:R-:W3:Y:S07]  /*60e0*/  LDSM.16.M88.4 R148, [R192+0x3000] ;  /* 0x00300000c094783b */ /* 0x000eee0000000200 */
[C---:B------:R-:W-:Y:S08]  /*60f0*/  HMMA.16816.F32.BF16 R28, R172.reuse, R152, R28 ;  /* 0x00000098ac1c723c */ /* 0x040ff0000004181c */
[----:B------:R-:W-:Y:S01]  /*6100*/  HMMA.16816.F32.BF16 R32, R172, R154, R32 ;  /* 0x0000009aac20723c */ /* 0x000fe20000041820 */
[----:B------:R-:W3:Y:S07]  /*6110*/  LDSM.16.M88.4 R152, [R192+0x3800] ;  /* 0x00380000c098783b */ /* 0x000eee0000000200 */
[C---:B--2---:R-:W-:Y:S01]  /*6120*/  HMMA.16816.F32.BF16 R4, R156.reuse, R160, R4 ;  /* 0x000000a09c04723c */ /* 0x044fe20000041804 */
[----:B------:R-:W2:Y:S07]  /*6130*/  LDSM.16.M88.4 R172, [R206+0x14100] ;  /* 0x01410000ceac783b */ /* 0x000eae0000000200 */
[C---:B------:R-:W-:Y:S01]  /*6140*/  HMMA.16816.F32.BF16 R8, R156.reuse, R162, R8 ;  /* 0x000000a29c08723c */ /* 0x040fe20000041808 */
[----:B------:R-:W-:Y:S07]  /*6150*/  LDSM.16.M88.4 R160, [R187] ;  /* 0x00000000bba0783b */ /* 0x000fee0000000200 */
        /* <DEDUP_REMOVED lines=15> */
[----:B------:R-:W4:Y:S07]  /*6250*/  LDSM.16.M88.4 R144, [R186] ;  /* 0x00000000ba90783b */ /* 0x000f2e0000000200 */
[C---:B------:R-:W-:Y:S08]  /*6260*/  HMMA.16816.F32.BF16 R20, R164.reuse, R148, R20 ;  /* 0x00000094a414723c */ /* 0x040ff00000041814 */
[C---:B------:R-:W-:Y:S01]  /*6270*/  HMMA.16816.F32.BF16 R24, R164.reuse, R150, R24 ;  /* 0x00000096a418723c */ /* 0x040fe20000041818 */
[----:B------:R-:W3:Y:S07]  /*6280*/  LDSM.16.M88.4 R148, [R185] ;  /* 0x00000000b994783b */ /* 0x000eee0000000200 */
[C---:B------:R-:W-:Y:S08]  /*6290*/  HMMA.16816.F32.BF16 R28, R164.reuse, R152, R28 ;  /* 0x00000098a41c723c */ /* 0x040ff0000004181c */
[----:B------:R-:W-:Y:S01]  /*62a0*/  HMMA.16816.F32.BF16 R32, R164, R154, R32 ;  /* 0x0000009aa420723c */ /* 0x000fe20000041820 */
[----:B------:R-:W3:Y:S07]  /*62b0*/  LDSM.16.M88.4 R152, [R184] ;  /* 0x00000000b898783b */ /* 0x000eee0000000200 */
        /* <DEDUP_REMOVED lines=15> */
[C---:B------:R-:W-:Y:S08]  /*63b0*/  HMMA.16816.F32.BF16 R8, R156.reuse, R162, R8 ;  /* 0x000000a29c08723c */ /* 0x040ff00000041808 */
[C---:B----4-:R-:W-:Y:S08]  /*63c0*/  HMMA.16816.F32.BF16 R12, R156.reuse, R144, R12 ;  /* 0x000000909c0c723c */ /* 0x050ff0000004180c */
[C---:B------:R-:W-:Y:S08]  /*63d0*/  HMMA.16816.F32.BF16 R16, R156.reuse, R146, R16 ;  /* 0x000000929c10723c */ /* 0x040ff00000041810 */
[C---:B------:R-:W-:Y:S08]  /*63e0*/  HMMA.16816.F32.BF16 R20, R156.reuse, R148, R20 ;  /* 0x000000949c14723c */ /* 0x040ff00000041814 */
[C---:B------:R-:W-:Y:S08]  /*63f0*/  HMMA.16816.F32.BF16 R24, R156.reuse, R150, R24 ;  /* 0x000000969c18723c */ /* 0x040ff00000041818 */
[C---:B------:R-:W-:Y:S08]  /*6400*/  HMMA.16816.F32.BF16 R28, R156.reuse, R152, R28 ;  /* 0x000000989c1c723c */ /* 0x040ff0000004181c */
[----:B------:R-:W-:Y:S08]  /*6410*/  HMMA.16816.F32.BF16 R32, R156, R154, R32 ;  /* 0x0000009a9c20723c */ /* 0x000ff00000041820 */
[C---:B--2---:R-:W-:Y:S08]  /*6420*/  HMMA.16816.F32.BF16 R4, R164.reuse, R168, R4 ;  /* 0x000000a8a404723c */ /* 0x044ff00000041804 */
[C---:B------:R-:W-:Y:S08]  /*6430*/  HMMA.16816.F32.BF16 R8, R164.reuse, R170, R8 ;  /* 0x000000aaa408723c */ /* 0x040ff00000041808 */
[C---:B-1----:R-:W-:Y:S08]  /*6440*/  HMMA.16816.F32.BF16 R12, R164.reuse, R132, R12 ;  /* 0x00000084a40c723c */ /* 0x042ff0000004180c */
[C---:B------:R-:W-:Y:S01]  /*6450*/  HMMA.16816.F32.BF16 R16, R164.reuse, R134, R16 ;  /* 0x00000086a410723c */ /* 0x040fe20000041810 */
[----:B------:R-:W1:Y:S07]  /*6460*/  LDSM.16.M88.4 R132, [R192+0x4800] ;  /* 0x00480000c084783b */ /* 0x000e6e0000000200 */
[C---:B-----5:R-:W-:Y:S08]  /*6470*/  HMMA.16816.F32.BF16 R20, R164.reuse, R136, R20 ;  /* 0x00000088a414723c */ /* 0x060ff00000041814 */
[C---:B------:R-:W-:Y:S01]  /*6480*/  HMMA.16816.F32.BF16 R24, R164.reuse, R138, R24 ;  /* 0x0000008aa418723c */ /* 0x040fe20000041818 */
[----:B------:R-:W2:Y:S07]  /*6490*/  LDSM.16.M88.4 R136, [R192+0x5000] ;  /* 0x00500000c088783b */ /* 0x000eae0000000200 */
[C---:B------:R-:W-:Y:S08]  /*64a0*/  HMMA.16816.F32.BF16 R28, R164.reuse, R140, R28 ;  /* 0x0000008ca41c723c */ /* 0x040ff0000004181c */
[----:B------:R-:W-:Y:S08]  /*64b0*/  HMMA.16816.F32.BF16 R32, R164, R142, R32 ;  /* 0x0000008ea420723c */ /* 0x000ff00000041820 */
[C---:B---3--:R-:W-:Y:S08]  /*64c0*/  HMMA.16816.F32.BF16 R4, R172.reuse, R176, R4 ;  /* 0x000000b0ac04723c */ /* 0x048ff00000041804 */
[C---:B------:R-:W-:Y:S08]  /*64d0*/  HMMA.16816.F32.BF16 R8, R172.reuse, R178, R8 ;  /* 0x000000b2ac08723c */ /* 0x040ff00000041808 */
[C---:B-1----:R-:W-:Y:S08]  /*64e0*/  HMMA.16816.F32.BF16 R12, R172.reuse, R132, R12 ;  /* 0x00000084ac0c723c */ /* 0x042ff0000004180c */
[C---:B------:R-:W-:Y:S01]  /*64f0*/  HMMA.16816.F32.BF16 R16, R172.reuse, R134, R16 ;  /* 0x00000086ac10723c */ /* 0x040fe20000041810 */
[----:B------:R-:W1:Y:S01]  /*6500*/  LDSM.16.M88.4 R132, [R192+0x5800] ;  /* 0x00580000c084783b */ /* 0x000e620000000200 */
[----:B------:R-:W-:Y:S04]  /*6510*/  DEPBAR.LE SB0, 0x0 ;  /* 0x000080000000791a */ /* 0x000fe80000000000 */
[----:B------:R-:W-:Y:S02]  /*6520*/  FMUL.FTZ R225, R4, c[0x0][0x320] ;  /* 0x0000c80004e17a20 */ /* 0x000fe40000410000 */
[C---:B--2---:R-:W-:Y:S04]  /*6530*/  HMMA.16816.F32.BF16 R20, R172.reuse, R136, R20 ;  /* 0x00000088ac14723c */ /* 0x044fe80000041814 */
        /* <DEDUP_REMOVED lines=10> */
[----:B------:R-:W4:Y:S01]  /*65e0*/  MUFU.TANH R0, R0 ;  /* 0x0000000000007308 */ /* 0x000f220000002400 */
        /* <DEDUP_REMOVED lines=18> */
[----:B------:R-:W-:Y:S02]  /*6710*/  FMUL.FTZ R249, R24, c[0x0][0x320] ;  /* 0x0000c80018f97a20 */ /* 0x000fe40000410000 */
[----:B------:R-:W-:Y:S02]  /*6720*/  FMUL.FTZ R248, R25, c[0x0][0x320] ;  /* 0x0000c80019f87a20 */ /* 0x000fe40000410000 */
[----:B------:R-:W-:Y:S01]  /*6730*/  FMUL.FTZ R242, R26, c[0x0][0x320] ;  /* 0x0000c8001af27a20 */ /* 0x000fe20000410000 */
        /* <DEDUP_REMOVED lines=34> */
[----:B------:R-:W1:Y:S01]  /*6960*/  MUFU.TANH R246, R246 ;  /* 0x000000f600f67308 */ /* 0x000e620000002400 */
[----:B------:R-:W-:-:S05]  /*6970*/  @P0 BRA `(.L_x_409) ;  /* 0x0000039000000947 */ /* 0x000fca0003800000 */
[----:B--234-:R-:W-:Y:S01]  /*6980*/  IADD3 R12, -R180, 0x10, RZ ;  /* 0x00000010b40c7810 */ /* 0x01cfe20007ffe1ff */
[----:B------:R-:W-:Y:S01]  /*6990*/  ULEA UR5, UR20, UR12, 0x6 ;  /* 0x0000000c14057291 */ /* 0x000fe2000f8e303f */
[----:B------:R-:W-:Y:S01]  /*69a0*/  IADD3 R11, -R221, 0x10, RZ ;  /* 0x00000010dd0b7810 */ /* 0x000fe20007ffe1ff */
[----:B------:R-:W-:Y:S01]  /*69b0*/  IMAD.MOV.U32 R208, RZ, RZ, RZ ;  /* 0x000000ffffd07224 */ /* 0x000fe200078e00ff */
[----:B------:R-:W-:Y:S02]  /*69c0*/  LOP3.LUT R12, R12, 0xf, RZ, 0xc0, !PT ;  /* 0x0000000f0c0c7812 */ /* 0x000fe400078ec0ff */
[----:B------:R-:W-:Y:S01]  /*69d0*/  LOP3.LUT R11, R11, 0xf, RZ, 0xc0, !PT ;  /* 0x0000000f0b0b7812 */ /* 0x000fe200078ec0ff */
        /* <DEDUP_REMOVED lines=12> */
[----:B------:R2:W3:Y:S04]  /*6aa0*/  @!P1 LDG.E R208, [R6.64] ;  /* 0x0000001206d09981 */ /* 0x0004e8000c1e1900 */
[----:B------:R-:W-:Y:S04]  /*6ab0*/  IMAD R5, R5, c[0x0][0x1e0], RZ ;  /* 0x0000780005057a24 */ /* 0x000fe800078e02ff */
[C---:B------:R-:W-:Y:S02]  /*6ac0*/  IMAD R5, R209.reuse, c[0x0][0x1e4], R5 ;  /* 0x00007900d1057a24 */ /* 0x040fe400078e0205 */
[----:B--2---:R-:W-:Y:S04]  /*6ad0*/  IMAD.WIDE.U32 R6, R209, c[0x0][0x1e0], RZ ;  /* 0x00007800d1067a25 */ /* 0x004fe800078e00ff */
[----:B------:R-:W-:Y:S01]  /*6ae0*/  IMAD.IADD R7, R7, 0x1, R5 ;  /* 0x0000000107077824 */ /* 0x000fe200078e0205 */
[----:B---3--:R-:W-:Y:S03]  /*6af0*/  SHF.R.S32.HI R4, RZ, 0x1f, R208 ;  /* 0x0000001fff047819 */ /* 0x008fe600000114d0 */
[----:B------:R-:W-:Y:S04]  /*6b00*/  IMAD.WIDE.U32 R6, R208, c[0x0][0x1f0], R6 ;  /* 0x00007c00d0067a25 */ /* 0x000fe800078e0006 */
[----:B------:R-:W-:Y:S01]  /*6b10*/  IMAD R4, R4, c[0x0][0x1f0], RZ ;  /* 0x00007c0004047a24 */ /* 0x000fe200078e02ff */
[----:B------:R-:W-:Y:S03]  /*6b20*/  IADD3 R5, P0, R6, UR14, RZ ;  /* 0x0000000e06057c10 */ /* 0x000fe6000ff1e0ff */
[----:B------:R-:W-:Y:S05]  /*6b30*/  IMAD R4, R208, c[0x0][0x1f4], R4 ;  /* 0x00007d00d0047a24 */ /* 0x000fea00078e0204 */
[----:B------:R-:W-:Y:S02]  /*6b40*/  IADD3.X R4, R7, UR7, R4, P0, !PT ;  /* 0x0000000707047c10 */ /* 0x000fe400087fe404 */
[C---:B------:R-:W-:Y:S04]  /*6b50*/  LEA R15, P0, R5.reuse, c[0x0][0x1c8], 0x1 ;  /* 0x00007200050f7a11 */ /* 0x040fe800078008ff */
[----:B------:R-:W-:Y:S01]  /*6b60*/  LEA.HI.X R14, R5, c[0x0][0x1cc], R4, 0x1, P0 ;  /* 0x00007300050e7a11 */ /* 0x000fe200000f0c04 */
[----:B------:R-:W2:Y:S01]  /*6b70*/  SHFL.IDX PT, R6, R15, 0x1, 0x181f ;  /* 0x00381f000f067f89 */ /* 0x000ea200000e0000 */
[C---:B------:R-:W-:Y:S01]  /*6b80*/  IMAD.SHL.U32 R4, R216.reuse, 0x2, RZ ;  /* 0x00000002d8047824 */ /* 0x040fe200078e00ff */
[----:B------:R-:W-:Y:S02]  /*6b90*/  SHF.L.U64.HI R5, R216, 0x1, R219 ;  /* 0x00000001d8057819 */ /* 0x000fe400000102db */
[----:B------:R-:W3:Y:S04]  /*6ba0*/  SHFL.IDX PT, R7, R14, 0x1, 0x181f ;  /* 0x00381f000e077f89 */ /* 0x000ee800000e0000 */
[----:B------:R-:W4:Y:S04]  /*6bb0*/  SHFL.IDX PT, R8, R15, RZ, 0x181f ;  /* 0x00181fff0f087589 */ /* 0x000f2800000e0000 */
[----:B------:R5:W1:Y:S01]  /*6bc0*/  SHFL.IDX PT, R9, R14, RZ, 0x181f ;  /* 0x00181fff0e097589 */ /* 0x000a6200000e0000 */
[-C--:B--2---:R-:W-:Y:S04]  /*6bd0*/  IADD3 R12, P6, P0, R12, R6.reuse, R181 ;  /* 0x000000060c0c7210 */ /* 0x084fe800078de0b5 */
[-C--:B---3--:R-:W-:Y:S02]  /*6be0*/  IADD3.X R13, RZ, R7.reuse, R182, P6, P0 ;  /* 0x00000007ff0d7210 */ /* 0x088fe400037e04b6 */
[----:B------:R-:W-:Y:S04]  /*6bf0*/  IADD3 R10, P6, P0, R11, R6, R4 ;  /* 0x000000060b0a7210 */ /* 0x000fe800078de004 */
[--C-:B------:R-:W-:Y:S02]  /*6c00*/  IADD3.X R11, RZ, R7, R5.reuse, P6, P0 ;  /* 0x00000007ff0b7210 */ /* 0x100fe400037e0405 */
[C---:B----4-:R-:W-:Y:S02]  /*6c10*/  IADD3 R4, P6, R8.reuse, R4, RZ ;  /* 0x0000000408047210 */ /* 0x050fe40007fde0ff */
[C---:B-----5:R-:W-:Y:S03]  /*6c20*/  IADD3 R14, P0, R8.reuse, R183, RZ ;  /* 0x000000b7080e7210 */ /* 0x060fe60007f1e0ff */
[C---:B-1----:R-:W-:Y:S01]  /*6c30*/  IMAD.X R5, R9.reuse, 0x1, R5, P6 ;  /* 0x0000000109057824 */ /* 0x042fe200030e0605 */
[----:B------:R-:W-:Y:S01]  /*6c40*/  IADD3 R8, P6, R8, R181, RZ ;  /* 0x000000b508087210 */ /* 0x000fe20007fde0ff */
[C---:B------:R-:W-:Y:S01]  /*6c50*/  IMAD.X R15, R9.reuse, 0x1, R222, P0 ;  /* 0x00000001090f7824 */ /* 0x040fe200000e06de */
[----:B------:R-:W-:Y:S03]  /*6c60*/  IADD3 R6, P0, R6, R183, RZ ;  /* 0x000000b706067210 */ /* 0x000fe60007f1e0ff */
[----:B------:R-:W-:Y:S01]  /*6c70*/  IMAD.X R9, R9, 0x1, R182, P6 ;  /* 0x0000000109097824 */ /* 0x000fe200030e06b6 */
[----:B------:R1:W-:Y:S01]  /*6c80*/  LDGSTS.E.BYPASS.LTC128B.128 [R207+0x6100], [R14.64], !P5 ;  /* 0x061000000ecf7fae */ /* 0x0003e2000e901d52 */
        /* <DEDUP_REMOVED lines=8> */
.L_x_409:
[----:B-1234-:R-:W-:Y:S01]  /*6d10*/  IMAD.MOV.U32 R11, RZ, RZ, R211 ;  /* 0x000000ffff0b7224 */ /* 0x01efe200078e00d3 */
[----:B------:R-:W-:Y:S01]  /*6d20*/  PLOP3.LUT P6, PT, PT, PT, UP1, 0x80, 0x0 ;  /* 0x000000000000781c */ /* 0x000fe20003fcf018 */
[----:B------:R-:W0:Y:S01]  /*6d30*/  LDGDEPBAR ;  /* 0x00000000000079af */ /* 0x000e220000000000 */
[----:B------:R-:W-:Y:S01]  /*6d40*/  PLOP3.LUT P0, PT, PT, PT, UP1, 0x80, 0x0 ;  /* 0x000000000000781c */ /* 0x000fe20003f0f018 */
[----:B------:R-:W-:Y:S06]  /*6d50*/  USHF.L.U32 UR5, UR20, 0x6, URZ ;  /* 0x0000000614057899 */ /* 0x000fec000800063f */
[----:B------:R-:W-:Y:S04]  /*6d60*/  IMAD.U32 R5, RZ, RZ, UR5 ;  /* 0x00000005ff057e24 */ /* 0x000fe8000f8e00ff */
[----:B------:R-:W-:Y:S01]  /*6d70*/  @P6 IMAD.HI.U32 R4, R211, c[0x0][0x2c8], RZ ;  /* 0x0000b200d3046a27 */ /* 0x000fe200078e00ff */
[----:B------:R-:W-:Y:S04]  /*6d80*/  IADD3 R5, -R212, 0x1, -R5 ;  /* 0x00000001d4057810 */ /* 0x000fe80007ffe905 */
[----:B------:R-:W-:Y:S01]  /*6d90*/  @P0 SHF.R.U32.HI R11, RZ, c[0x0][0x2cc], R4 ;  /* 0x0000b300ff0b0a19 */ /* 0x000fe20000011604 */
[----:B------:R-:W-:Y:S01]  /*6da0*/  IMAD.MOV.U32 R4, RZ, RZ, c[0x0][0x2ac] ;  /* 0x0000ab00ff047624 */ /* 0x000fe200078e00ff */
[----:B------:R-:W-:Y:S03]  /*6db0*/  PLOP3.LUT P0, PT, PT, PT, UP0, 0x40, 0x0 ;  /* 0x000000000000781c */ /* 0x000fe60003f0e808 */
[----:B------:R-:W1:Y:S01]  /*6dc0*/  SHFL.IDX PT, R13, R11, RZ, 0x1c1f ;  /* 0x001c1fff0b0d7589 */ /* 0x000e6200000e0000 */
[----:B------:R-:W-:Y:S05]  /*6dd0*/  IMAD R5, R4, c[0x0][0x1d0], R5 ;  /* 0x0000740004057a24 */ /* 0x000fea00078e0205 */
[----:B------:R-:W-:Y:S04]  /*6de0*/  IADD3 R4, R5, -c[0x0][0x168], RZ ;  /* 0x80005a0005047a10 */ /* 0x000fe80007ffe0ff */
[C---:B------:R-:W-:Y:S02]  /*6df0*/  IADD3 R5, R4.reuse, c[0x0][0x328], RZ ;  /* 0x0000ca0004057a10 */ /* 0x040fe40007ffe0ff */
[----:B------:R-:W-:Y:S03]  /*6e00*/  IADD3 R4, R4, UR11, RZ ;  /* 0x0000000b04047c10 */ /* 0x000fe6000fffe0ff */
[--C-:B-1----:R-:W-:Y:S02]  /*6e10*/  IMAD.IADD R9, R5, 0x1, R13.reuse ;  /* 0x0000000105097824 */ /* 0x102fe400078e020d */
[----:B------:R-:W-:Y:S01]  /*6e20*/  IMAD.IADD R7, R4, 0x1, R13 ;  /* 0x0000000104077824 */ /* 0x000fe200078e020d */
[----:B------:R-:W-:-:S05]  /*6e30*/  @P0 BRA `(.L_x_410) ;  /* 0x000001b000000947 */ /* 0x000fca0003800000 */
[----:B------:R-:W-:Y:S01]  /*6e40*/  MOV R6, c[0x0][0x2ac] ;  /* 0x0000ab0000067a02 */ /* 0x000fe20000000f00 */
[----:B------:R-:W-:Y:S04]  /*6e50*/  BSSY B0, `(.L_x_411) ;  /* 0x0000013000007945 */ /* 0x000fe80003800000 */
[----:B------:R-:W-:Y:S05]  /*6e60*/  IMAD R13, R6, c[0x0][0x1d0], R13 ;  /* 0x00007400060d7a24 */ /* 0x000fea00078e020d */
[----:B------:R-:W-:Y:S04]  /*6e70*/  IADD3 R13, R13, -c[0x0][0x168], RZ ;  /* 0x80005a000d0d7a10 */ /* 0x000fe80007ffe0ff */
[----:B------:R-:W-:Y:S11]  /*6e80*/  ISETP.GT.AND P0, PT, R13, -0x1, PT ;  /* 0xffffffff0d00780c */ /* 0x000ff60003f04270 */
[----:B------:R-:W-:Y:S02]  /*6e90*/  @!UPT UIADD3 URZ, URZ, URZ, URZ ;  /* 0x0000003f3f3ff290 */ /* 0x000fe4000fffe03f */
[----:B------:R-:W-:-:S05]  /*6ea0*/  @P0 BRA `(.L_x_412) ;  /* 0x0000008000000947 */ /* 0x000fca0003800000 */
[----:B------:R-:W-:Y:S01]  /*6eb0*/  LOP3.LUT R13, RZ, R13, RZ, 0x33, !PT ;  /* 0x0000000dff0d7212 */ /* 0x000fe200078e33ff */
[----:B------:R-:W-:Y:S05]  /*6ec0*/  IMAD.MOV.U32 R6, RZ, RZ, c[0x0][0x32c] ;  /* 0x0000cb00ff067624 */ /* 0x000fea00078e00ff */
[----:B------:R-:W-:Y:S11]  /*6ed0*/  ISETP.NE.AND P0, PT, R6, 0x1, PT ;  /* 0x000000010600780c */ /* 0x000ff60003f05270 */
[----:B------:R-:W-:Y:S02]  /*6ee0*/  @!UPT UIADD3 URZ, URZ, URZ, URZ ;  /* 0x0000003f3f3ff290 */ /* 0x000fe4000fffe03f */
[----:B------:R-:W-:Y:S05]  /*6ef0*/  @P0 IMAD.HI.U32 R6, R13, c[0x0][0x330], RZ ;  /* 0x0000cc000d060a27 */ /* 0x000fea00078e00ff */
[----:B------:R-:W-:Y:S04]  /*6f00*/  @P0 SHF.R.U32.HI R13, RZ, c[0x0][0x334], R6 ;  /* 0x0000cd00ff0d0a19 */ /* 0x000fe80000011606 */
[----:B------:R-:W-:Y:S01]  /*6f10*/  LOP3.LUT R13, RZ, R13, RZ, 0x33, !PT ;  /* 0x0000000dff0d7212 */ /* 0x000fe200078e33ff */
[----:B------:R-:W-:-:S05]  /*6f20*/  BRA `(.L_x_413) ;  /* 0x0000005000007947 */ /* 0x000fca0003800000 */
.L_x_412:
[----:B------:R-:W-:Y:S04]  /*6f30*/  MOV R6, c[0x0][0x32c] ;  /* 0x0000cb0000067a02 */ /* 0x000fe80000000f00 */
[----:B------:R-:W-:Y:S11]  /*6f40*/  ISETP.NE.AND P0, PT, R6, 0x1, PT ;  /* 0x000000010600780c */ /* 0x000ff60003f05270 */
[----:B------:R-:W-:Y:S02]  /*6f50*/  @!UPT UIADD3 URZ, URZ, URZ, URZ ;  /* 0x0000003f3f3ff290 */ /* 0x000fe4000fffe03f */
[----:B------:R-:W-:Y:S05]  /*6f60*/  @P0 IMAD.HI.U32 R6, R13, c[0x0][0x330], RZ ;  /* 0x0000cc000d060a27 */ /* 0x000fea00078e00ff */
[----:B------:R-:W-:Y:S02]  /*6f70*/  @P0 SHF.R.U32.HI R13, RZ, c[0x0][0x334], R6 ;  /* 0x0000cd00ff0d0a19 */ /* 0x000fe40000011606 */
.L_x_413:
[----:B------:R-:W-:Y:S05]  /*6f80*/  BSYNC B0 ;  /* 0x0000000000007941 */ /* 0x000fea0003800000 */
.L_x_411:
[----:B------:R-:W-:Y:S04]  /*6f90*/  IMAD.MOV.U32 R6, RZ, RZ, c[0x0][0x32c] ;  /* 0x0000cb00ff067624 */ /* 0x000fe800078e00ff */
[----:B------:R-:W-:Y:S04]  /*6fa0*/  IMAD R13, R13, R6, -UR5 ;  /* 0x800000050d0d7e24 */ /* 0x000fe8000f8e0206 */
[----:B------:R-:W-:Y:S05]  /*6fb0*/  IMAD.IADD R8, R13, 0x1, -R212 ;  /* 0x000000010d087824 */ /* 0x000fea00078e0ad4 */
[----:B------:R-:W-:Y:S02]  /*6fc0*/  IADD3 R6, R8, c[0x0][0x32c], RZ ;  /* 0x0000cb0008067a10 */ /* 0x000fe40007ffe0ff */
[----:B------:R-:W-:Y:S02]  /*6fd0*/  IMNMX R7, R7, R8, !PT ;  /* 0x0000000807077217 */ /* 0x000fe40007800200 */
[----:B------:R-:W-:Y:S02]  /*6fe0*/  IMNMX R9, R9, R6, PT ;  /* 0x0000000609097217 */ /* 0x000fe40003800200 */
.L_x_410:
[----:B------:R-:W-:Y:S01]  /*6ff0*/  UISETP.GT.AND UP2, UPT, UR20, -0x1, UPT ;  /* 0xffffffff1400788c */ /* 0x000fe2000bf44270 */
[----:B------:R-:W1:Y:S05]  /*7000*/  SHFL.IDX PT, R11, R11, 0x1, 0x1c1f ;  /* 0x003c1f000b0b7f89 */ /* 0x000e6a00000e0000 */
[----:B------:R-:W-:Y:S02]  /*7010*/  PLOP3.LUT P0, PT, PT, PT, UP2, 0x80, 0x0 ;  /* 0x000000000000781c */ /* 0x000fe40003f0f028 */
[----:B------:R-:W-:Y:S02]  /*7020*/  PLOP3.LUT P6, PT, PT, PT, UP2, 0x80, 0x0 ;  /* 0x000000000000781c */ /* 0x000fe40003fcf028 */
[C---:B------:R-:W-:Y:S02]  /*7030*/  ISETP.GT.AND P0, PT, R7.reuse, RZ, P0 ;  /* 0x000000ff0700720c */ /* 0x040fe40000704270 */
[----:B------:R-:W-:Y:S02]  /*7040*/  ISETP.GT.AND P6, PT, R7, 0x1, P6 ;  /* 0x000000010700780c */ /* 0x000fe400037c4270 */
[C---:B------:R-:W-:Y:S02]  /*7050*/  ISETP.LT.OR P0, PT, R9.reuse, 0x1, P0 ;  /* 0x000000010900780c */ /* 0x040fe40000701670 */
[----:B------:R-:W-:Y:S02]  /*7060*/  ISETP.LT.OR P6, PT, R9, 0x2, P6 ;  /* 0x000000020900780c */ /* 0x000fe400037c1670 */
[----:B------:R-:W-:Y:S02]  /*7070*/  FSEL R10, R225, -INF , !P0 ;  /* 0xff800000e10a7808 */ /* 0x000fe40004000000 */
[----:B------:R-:W-:Y:S02]  /*7080*/  PLOP3.LUT P0, PT, PT, PT, UP2, 0x80, 0x0 ;  /* 0x000000000000781c */ /* 0x000fe40003f0f028 */
[----:B------:R-:W-:Y:S02]  /*7090*/  FSEL R8, R227, -INF , !P6 ;  /* 0xff800000e3087808 */ /* 0x000fe40007000000 */
[----:B------:R-:W-:Y:S01]  /*70a0*/  ISETP.GT.AND P0, PT, R7, 0x8, P0 ;  /* 0x000000080700780c */ /* 0x000fe20000704270 */
[--C-:B-1----:R-:W-:Y:S01]  /*70b0*/  IMAD.IADD R5, R5, 0x1, R11.reuse ;  /* 0x0000000105057824 */ /* 0x102fe200078e020b */
[----:B------:R-:W-:Y:S01]  /*70c0*/  PLOP3.LUT P6, PT, PT, PT, UP2, 0x80, 0x0 ;  /* 0x000000000000781c */ /* 0x000fe20003fcf028 */
[----:B------:R-:W-:Y:S01]  /*70d0*/  IMAD.IADD R4, R4, 0x1, R11 ;  /* 0x0000000104047824 */ /* 0x000fe200078e020b */
[----:B------:R-:W-:Y:S02]  /*70e0*/  ISETP.LT.OR P0, PT, R9, 0x9, P0 ;  /* 0x000000090900780c */ /* 0x000fe40000701670 */
[----:B------:R-:W-:Y:S02]  /*70f0*/  ISETP.GT.AND P6, PT, R7, 0x9, P6 ;  /* 0x000000090700780c */ /* 0x000fe400037c4270 */
[----:B------:R-:W-:Y:S02]  /*7100*/  FSEL R228, R228, -INF , !P0 ;  /* 0xff800000e4e47808 */ /* 0x000fe40004000000 */
[----:B------:R-:W-:Y:S02]  /*7110*/  PLOP3.LUT P0, PT, PT, PT, UP2, 0x80, 0x0 ;  /* 0x000000000000781c */ /* 0x000fe40003f0f028 */
[----:B------:R-:W-:Y:S02]  /*7120*/  ISETP.LT.OR P6, PT, R9, 0xa, P6 ;  /* 0x0000000a0900780c */ /* 0x000fe400037c1670 */
[----:B------:R-:W-:Y:S02]  /*7130*/  ISETP.GT.AND P0, PT, R7, 0x10, P0 ;  /* 0x000000100700780c */ /* 0x000fe40000704270 */
[----:B------:R-:W-:Y:S02]  /*7140*/  FSEL R6, R231, -INF , !P6 ;  /* 0xff800000e7067808 */ /* 0x000fe40007000000 */
[----:B------:R-:W-:Y:S02]  /*7150*/  ISETP.LT.OR P0, PT, R9, 0x11, P0 ;  /* 0x000000110900780c */ /* 0x000fe40000701670 */
[----:B------:R-:W-:Y:S02]  /*7160*/  PLOP3.LUT P6, PT, PT, PT, UP2, 0x80, 0x0 ;  /* 0x000000000000781c */ /* 0x000fe40003fcf028 */
[----:B------:R-:W-:Y:S02]  /*7170*/  FSEL R164, R235, -INF , !P0 ;  /* 0xff800000eba47808 */ /* 0x000fe40004000000 */
[----:B------:R-:W-:Y:S02]  /*7180*/  PLOP3.LUT P0, PT, PT, PT, UP2, 0x80, 0x0 ;  /* 0x000000000000781c */ /* 0x000fe40003f0f028 */
[C---:B------:R-:W-:Y:S02]  /*7190*/  ISETP.GT.AND P6, PT, R7.reuse, 0x11, P6 ;  /* 0x000000110700780c */ /* 0x040fe400037c4270 */
[----:B------:R-:W-:Y:S02]  /*71a0*/  ISETP.GT.AND P0, PT, R7, 0x18, P0 ;  /* 0x000000180700780c */ /* 0x000fe40000704270 */
[C---:B------:R-:W-:Y:S02]  /*71b0*/  ISETP.LT.OR P6, PT, R9.reuse, 0x12, P6 ;  /* 0x000000120900780c */ /* 0x040fe400037c1670 */
[----:B------:R-:W-:Y:S02]  /*71c0*/  ISETP.LT.OR P0, PT, R9, 0x19, P0 ;  /* 0x000000190900780c */ /* 0x000fe40000701670 */
[----:B------:R-:W-:Y:S02]  /*71d0*/  FSEL R162, R234, -INF , !P6 ;  /* 0xff800000eaa27808 */ /* 0x000fe40007000000 */
[----:B------:R-:W-:Y:S02]  /*71e0*/  FSEL R142, R236, -INF , !P0 ;  /* 0xff800000ec8e7808 */ /* 0x000fe40004000000 */
[----:B------:R-:W-:Y:S02]  /*71f0*/  PLOP3.LUT P0, PT, PT, PT, UP2, 0x80, 0x0 ;  /* 0x000000000000781c */ /* 0x000fe40003f0f028 */
[----:B------:R-:W-:Y:S02]  /*7200*/  PLOP3.LUT P6, PT, PT, PT, UP2, 0x80, 0x0 ;  /* 0x000000000000781c */ /* 0x000fe40003fcf028 */
[C---:B------:R-:W-:Y:S02]  /*7210*/  ISETP.GT.AND P0, PT, R7.reuse, 0x20, P0 ;  /* 0x000000200700780c */ /* 0x040fe40000704270 */
[----:B------:R-:W-:Y:S02]  /*7220*/  ISETP.GT.AND P6, PT, R7, 0x19, P6 ;  /* 0x000000190700780c */ /* 0x000fe400037c4270 */
[C---:B------:R-:W-:Y:S02]  /*7230*/  ISETP.LT.OR P0, PT, R9.reuse, 0x21, P0 ;  /* 0x000000210900780c */ /* 0x040fe40000701670 */
[----:B------:R-:W-:Y:S02]  /*7240*/  ISETP.LT.OR P6, PT, R9, 0x1a, P6 ;  /* 0x0000001a0900780c */ /* 0x000fe400037c1670 */
[----:B------:R-:W-:Y:S02]  /*7250*/  FSEL R160, R240, -INF , !P0 ;  /* 0xff800000f0a07808 */ /* 0x000fe40004000000 */
        /* <DEDUP_REMOVED lines=26> */
[----:B------:R-:W-:Y:S04]  /*7400*/  PLOP3.LUT P6, PT, PT, PT, UP2, 0x80, 0x0 ;  /* 0x000000000000781c */ /* 0x000fe80003fcf028 */
[----:B------:R-:W-:Y:S04]  /*7410*/  ISETP.GT.AND P6, PT, R7, 0x39, P6 ;  /* 0x000000390700780c */ /* 0x000fe800037c4270 */
[----:B------:R-:W-:Y:S04]  /*7420*/  ISETP.LT.OR P6, PT, R9, 0x3a, P6 ;  /* 0x0000003a0900780c */ /* 0x000fe800037c1670 */
[----:B------:R-:W-:Y:S01]  /*7430*/  FSEL R146, R252, -INF , !P6 ;  /* 0xff800000fc927808 */ /* 0x000fe20007000000 */
        /* <DEDUP_REMOVED lines=9> */
[----:B------:R-:W-:Y:S05]  /*74d0*/  IMAD.MOV.U32 R7, RZ, RZ, 0x1 ;  /* 0x00000001ff077424 */ /* 0x000fea00078e00ff */
[----:B------:R-:W-:Y:S11]  /*74e0*/  ISETP.NE.AND P0, PT, R7, c[0x0][0x32c], PT ;  /* 0x0000cb0007007a0c */ /* 0x000ff60003f05270 */
[----:B------:R-:W-:Y:S02]  /*74f0*/  @!UPT UIADD3 URZ, URZ, URZ, URZ ;  /* 0x0000003f3f3ff290 */ /* 0x000fe4000fffe03f */
[----:B------:R-:W-:Y:S05]  /*7500*/  @P0 IMAD.HI.U32 R7, R12, c[0x0][0x330], RZ ;  /* 0x0000cc000c070a27 */ /* 0x000fea00078e00ff */
[----:B------:R-:W-:Y:S04]  /*7510*/  @P0 SHF.R.U32.HI R12, RZ, c[0x0][0x334], R7 ;  /* 0x0000cd00ff0c0a19 */ /* 0x000fe80000011607 */
[----:B------:R-:W-:Y:S01]  /*7520*/  LOP3.LUT R12, RZ, R12, RZ, 0x33, !PT ;  /* 0x0000000cff0c7212 */ /* 0x000fe200078e33ff */
[----:B------:R-:W-:-:S05]  /*7530*/  BRA `(.L_x_417) ;  /* 0x0000005000007947 */ /* 0x000fca0003800000 */
.L_x_416:
[----:B------:R-:W-:Y:S04]  /*7540*/  MOV R7, 0x1 ;  /* 0x0000000100077802 */ /* 0x000fe80000000f00 */
[----:B------:R-:W-:Y:S11]  /*7550*/  ISETP.NE.AND P0, PT, R7, c[0x0][0x32c], PT ;  /* 0x0000cb0007007a0c */ /* 0x000ff60003f05270 */
[----:B------:R-:W-:Y:S02]  /*7560*/  @!UPT UIADD3 URZ, URZ, URZ, URZ ;  /* 0x0000003f3f3ff290 */ /* 0x000fe4000fffe03f */
[----:B------:R-:W-:Y:S05]  /*7570*/  @P0 IMAD.HI.U32 R7, R12, c[0x0][0x330], RZ ;  /* 0x0000cc000c070a27 */ /* 0x000fea00078e00ff */
[----:B------:R-:W-:Y:S02]  /*7580*/  @P0 SHF.R.U32.HI R12, RZ, c[0x0][0x334], R7 ;  /* 0x0000cd00ff0c0a19 */ /* 0x000fe40000011607 */
.L_x_417:
[----:B------:R-:W-:Y:S05]  /*7590*/  BSYNC B0 ;  /* 0x0000000000007941 */ /* 0x000fea0003800000 */
.L_x_415:
[----:B------:R-:W-:Y:S04]  /*75a0*/  IMAD.MOV.U32 R7, RZ, RZ, c[0x0][0x32c] ;  /* 0x0000cb00ff077624 */ /* 0x000fe800078e00ff */
[----:B------:R-:W-:Y:S04]  /*75b0*/  IMAD R7, R12, R7, -UR5 ;  /* 0x800000050c077e24 */ /* 0x000fe8000f8e0207 */
[----:B------:R-:W-:Y:S05]  /*75c0*/  IMAD.IADD R7, R7, 0x1, -R212 ;  /* 0x0000000107077824 */ /* 0x000fea00078e0ad4 */
[----:B------:R-:W-:Y:S02]  /*75d0*/  IADD3 R12, R7, c[0x0][0x32c], RZ ;  /* 0x0000cb00070c7a10 */ /* 0x000fe40007ffe0ff */
[----:B------:R-:W-:Y:S02]  /*75e0*/  IMNMX R4, R4, R7, !PT ;  /* 0x0000000704047217 */ /* 0x000fe40007800200 */
[----:B------:R-:W-:Y:S02]  /*75f0*/  IMNMX R5, R5, R12, PT ;  /* 0x0000000c05057217 */ /* 0x000fe40003800200 */
.L_x_414:
[----:B------:R-:W-:Y:S01]  /*7600*/  PLOP3.LUT P6, PT, PT, PT, UP2, 0x80, 0x0 ;  /* 0x000000000000781c */ /* 0x000fe20003fcf028 */
[----:B------:R-:W-:Y:S01]  /*7610*/  LDSM.16.MT88.4 R20, [R198+0x100] ;  /* 0x00010000c614783b */ /* 0x000fe20000004200 */
[----:B------:R-:W-:Y:S02]  /*7620*/  PLOP3.LUT P0, PT, PT, PT, UP2, 0x80, 0x0 ;  /* 0x000000000000781c */ /* 0x000fe40003f0f028 */
[----:B------:R-:W-:Y:S02]  /*7630*/  ISETP.GT.AND P6, PT, R4, RZ, P6 ;  /* 0x000000ff0400720c */ /* 0x000fe400037c4270 */
[----:B------:R-:W-:Y:S02]  /*7640*/  FMNMX.FTZ R7, R10, R3, !PT ;  /* 0x000000030a077209 */ /* 0x000fe40007810000 */
[C---:B------:R-:W-:Y:S01]  /*7650*/  ISETP.LT.OR P6, PT, R5.reuse, 0x1, P6 ;  /* 0x000000010500780c */ /* 0x040fe200037c1670 */
[----:B------:R-:W-:Y:S01]  /*7660*/  LDSM.16.MT88.4 R28, [R197+0x100] ;  /* 0x00010000c51c783b */ /* 0x000fe20000004200 */
[----:B------:R-:W-:Y:S02]  /*7670*/  ISETP.GT.AND P0, PT, R4, 0x1, P0 ;  /* 0x000000010400780c */ /* 0x000fe40000704270 */
[----:B------:R-:W-:Y:S02]  /*7680*/  FMNMX.FTZ R7, R8, R7, !PT ;  /* 0x0000000708077209 */ /* 0x000fe40007810000 */
[----:B------:R-:W-:Y:S02]  /*7690*/  FSEL R13, R0, -INF , !P6 ;  /* 0xff800000000d7808 */ /* 0x000fe40007000000 */
[----:B------:R-:W-:Y:S02]  /*76a0*/  ISETP.LT.OR P0, PT, R5, 0x2, P0 ;  /* 0x000000020500780c */ /* 0x000fe40000701670 */
[----:B------:R-:W-:Y:S02]  /*76b0*/  PLOP3.LUT P6, PT, PT, PT, UP2, 0x80, 0x0 ;  /* 0x000000000000781c */ /* 0x000fe40003fcf028 */
[----:B------:R-:W-:Y:S02]  /*76c0*/  FMNMX.FTZ R7, R228, R7, !PT ;  /* 0x00000007e4077209 */ /* 0x000fe40007810000 */
[----:B------:R-:W-:Y:S02]  /*76d0*/  FSEL R223, R223, -INF , !P0 ;  /* 0xff800000dfdf7808 */ /* 0x000fe40004000000 */
[----:B------:R-:W-:Y:S02]  /*76e0*/  ISETP.GT.AND P6, PT, R4, 0x8, P6 ;  /* 0x000000080400780c */ /* 0x000fe400037c4270 */
[----:B------:R-:W-:Y:S02]  /*76f0*/  PLOP3.LUT P0, PT, PT, PT, UP2, 0x80, 0x0 ;  /* 0x000000000000781c */ /* 0x000fe40003f0f028 */
[----:B------:R-:W-:Y:S02]  /*7700*/  FMNMX.FTZ R7, R6, R7, !PT ;  /* 0x0000000706077209 */ /* 0x000fe40007810000 */
[----:B------:R-:W-:Y:S02]  /*7710*/  ISETP.GT.AND P0, PT, R4, 0x9, P0 ;  /* 0x000000090400780c */ /* 0x000fe40000704270 */
[C---:B------:R-:W-:Y:S02]  /*7720*/  ISETP.LT.OR P6, PT, R5.reuse, 0x9, P6 ;  /* 0x000000090500780c */ /* 0x040fe400037c1670 */
[----:B------:R-:W-:Y:S02]  /*7730*/  FMNMX.FTZ R7, R164, R7, !PT ;  /* 0x00000007a4077209 */ /* 0x000fe40007810000 */
[----:B------:R-:W-:Y:S02]  /*7740*/  FSEL R11, R224, -INF , !P6 ;  /* 0xff800000e00b7808 */ /* 0x000fe40007000000 */
[C---:B------:R-:W-:Y:S02]  /*7750*/  ISETP.LT.OR P0, PT, R5.reuse, 0xa, P0 ;  /* 0x0000000a0500780c */ /* 0x040fe40000701670 */
[----:B------:R-:W-:Y:S02]  /*7760*/  PLOP3.LUT P6, PT, PT, PT, UP2, 0x80, 0x0 ;  /* 0x000000000000781c */ /* 0x000fe40003fcf028 */
[----:B------:R-:W-:Y:S02]  /*7770*/  FMNMX.FTZ R7, R162, R7, !PT ;  /* 0x00000007a2077209 */ /* 0x000fe40007810000 */
[----:B------:R-:W-:Y:S02]  /*7780*/  FSEL R9, R226, -INF , !P0 ;  /* 0xff800000e2097808 */ /* 0x000fe40004000000 */
[----:B------:R-:W-:Y:S02]  /*7790*/  ISETP.GT.AND P6, PT, R4, 0x10, P6 ;  /* 0x000000100400780c */ /* 0x000fe400037c4270 */
[----:B------:R-:W-:Y:S02]  /*77a0*/  PLOP3.LUT P0, PT, PT, PT, UP2, 0x80, 0x0 ;  /* 0x000000000000781c */ /* 0x000fe40003f0f028 */
[----:B------:R-:W-:Y:S02]  /*77b0*/  FMNMX.FTZ R7, R142, R7, !PT ;  /* 0x000000078e077209 */ /* 0x000fe40007810000 */
[C---:B------:R-:W-:Y:S02]  /*77c0*/  ISETP.LT.OR P6, PT, R5.reuse, 0x11, P6 ;  /* 0x000000110500780c */ /* 0x040fe400037c1670 */
        /* <DEDUP_REMOVED lines=10> */
[----:B------:R-:W-:Y:S02]  /*7870*/  FMNMX.FTZ R0, R13, R2, !PT ;  /* 0x000000020d007209 */ /* 0x000fe40007810000 */
[----:B------:R-:W-:Y:S02]  /*7880*/  ISETP.LT.OR P6, PT, R5, 0x19, P6 ;  /* 0x000000190500780c */ /* 0x000fe400037c1670 */
[----:B------:R-:W-:Y:S02]  /*7890*/  ISETP.GT.AND P0, PT, R4, 0x19, P0 ;  /* 0x000000190400780c */ /* 0x000fe40000704270 */
[----:B------:R-:W-:Y:S02]  /*78a0*/  FMNMX.FTZ R7, R156, R7, !PT ;  /* 0x000000079c077209 */ /* 0x000fe40007810000 */
[----:B------:R-:W-:Y:S02]  /*78b0*/  FSEL R143, R233, -INF , !P6 ;  /* 0xff800000e98f7808 */ /* 0x000fe40007000000 */
[----:B------:R-:W-:Y:S02]  /*78c0*/  ISETP.LT.OR P0, PT, R5, 0x1a, P0 ;  /* 0x0000001a0500780c */ /* 0x000fe40000701670 */
[----:B------:R-:W-:Y:S02]  /*78d0*/  FMNMX.FTZ R0, R223, R0, !PT ;  /* 0x00000000df007209 */ /* 0x000fe40007810000 */
[----:B------:R-:W-:Y:S02]  /*78e0*/  PLOP3.LUT P6, PT, PT, PT, UP2, 0x80, 0x0 ;  /* 0x000000000000781c */ /* 0x000fe40003fcf028 */
[----:B------:R-:W-:Y:S02]  /*78f0*/  FMNMX.FTZ R7, R154, R7, !PT ;  /* 0x000000079a077209 */ /* 0x000fe40007810000 */
[----:B------:R-:W-:Y:S02]  /*7900*/  FSEL R141, R232, -INF , !P0 ;  /* 0xff800000e88d7808 */ /* 0x000fe40004000000 */
[----:B------:R-:W-:Y:S02]  /*7910*/  FMNMX.FTZ R0, R11, R0, !PT ;  /* 0x000000000b007209 */ /* 0x000fe40007810000 */
[----:B------:R-:W-:Y:S02]  /*7920*/  ISETP.GT.AND P6, PT, R4, 0x20, P6 ;  /* 0x000000200400780c */ /* 0x000fe400037c4270 */
[----:B------:R-:W-:Y:S02]  /*7930*/  PLOP3.LUT P0, PT, PT, PT, UP2, 0x80, 0x0 ;  /* 0x000000000000781c */ /* 0x000fe40003f0f028 */
[----:B------:R-:W-:Y:S02]  /*7940*/  FMNMX.FTZ R7, R152, R7, !PT ;  /* 0x0000000798077209 */ /* 0x000fe40007810000 */
[----:B------:R-:W-:Y:S02]  /*7950*/  ISETP.LT.OR P6, PT, R5, 0x21, P6 ;  /* 0x000000210500780c */ /* 0x000fe400037c1670 */
[----:B------:R-:W-:Y:S02]  /*7960*/  FMNMX.FTZ R0, R9, R0, !PT ;  /* 0x0000000009007209 */ /* 0x000fe40007810000 */
[----:B------:R-:W-:Y:S02]  /*7970*/  ISETP.GT.AND P0, PT, R4, 0x21, P0 ;  /* 0x000000210400780c */ /* 0x000fe40000704270 */
[----:B------:R-:W-:Y:S02]  /*7980*/  FMNMX.FTZ R7, R150, R7, !PT ;  /* 0x0000000796077209 */ /* 0x000fe40007810000 */
[----:B------:R-:W-:Y:S02]  /*7990*/  FSEL R159, R238, -INF , !P6 ;  /* 0xff800000ee9f7808 */ /* 0x000fe40007000000 */
[----:B------:R-:W-:Y:S02]  /*79a0*/  FMNMX.FTZ R12, R163, R0, !PT ;  /* 0x00000000a30c7209 */ /* 0x000fe40007810000 */
[----:B------:R-:W-:Y:S02]  /*79b0*/  ISETP.LT.OR P0, PT, R5, 0x22, P0 ;  /* 0x000000220500780c */ /* 0x000fe40000701670 */
[----:B------:R-:W-:Y:S02]  /*79c0*/  PLOP3.LUT P6, PT, PT, PT, UP2, 0x80, 0x0 ;  /* 0x000000000000781c */ /* 0x000fe40003fcf028 */
[----:B------:R-:W-:Y:S02]  /*79d0*/  FMNMX.FTZ R7, R148, R7, !PT ;  /* 0x0000000794077209 */ /* 0x000fe40007810000 */
[----:B------:R-:W-:Y:S02]  /*79e0*/  FSEL R157, R237, -INF , !P0 ;  /* 0xff800000ed9d7808 */ /* 0x000fe40004000000 */
[----:B------:R-:W-:Y:S02]  /*79f0*/  FMNMX.FTZ R12, R161, R12, !PT ;  /* 0x0000000ca10c7209 */ /* 0x000fe40007810000 */
[----:B------:R-:W-:Y:S02]  /*7a00*/  ISETP.GT.AND P6, PT, R4, 0x28, P6 ;  /* 0x000000280400780c */ /* 0x000fe400037c4270 */
[----:B------:R-:W-:Y:S02]  /*7a10*/  PLOP3.LUT P0, PT, PT, PT, UP2, 0x80, 0x0 ;  /* 0x000000000000781c */ /* 0x000fe40003f0f028 */
[----:B------:R-:W-:Y:S02]  /*7a20*/  FMNMX.FTZ R0, R146, R7, !PT ;  /* 0x0000000792007209 */ /* 0x000fe40007810000 */
[----:B------:R-:W-:Y:S02]  /*7a30*/  FMNMX.FTZ R12, R143, R12, !PT ;  /* 0x0000000c8f0c7209 */ /* 0x000fe40007810000 */
[----:B------:R-:W-:Y:S01]  /*7a40*/  ISETP.LT.OR P6, PT, R5, 0x29, P6 ;  /* 0x000000290500780c */ /* 0x000fe200037c1670 */
[----:B------:R-:W1:Y:S01]  /*7a50*/  SHFL.BFLY PT, R7, R0, 0x2, 0x1f ;  /* 0x0c401f0000077f89 */ /* 0x000e6200000e0000 */
[----:B------:R-:W-:Y:S02]  /*7a60*/  ISETP.GT.AND P0, PT, R4, 0x29, P0 ;  /* 0x000000290400780c */ /* 0x000fe40000704270 */
[----:B------:R-:W-:Y:S02]  /*7a70*/  FSEL R155, R242, -INF , !P6 ;  /* 0xff800000f29b7808 */ /* 0x000fe40007000000 */
[----:B------:R-:W-:Y:S02]  /*7a80*/  FMNMX.FTZ R12, R141, R12, !PT ;  /* 0x0000000c8d0c7209 */ /* 0x000fe40007810000 */
[----:B------:R-:W-:Y:S02]  /*7a90*/  ISETP.LT.OR P0, PT, R5, 0x2a, P0 ;  /* 0x0000002a0500780c */ /* 0x000fe40000701670 */
[----:B------:R-:W-:Y:S02]  /*7aa0*/  PLOP3.LUT P6, PT, PT, PT, UP2, 0x80, 0x0 ;  /* 0x000000000000781c */ /* 0x000fe40003fcf028 */
[----:B------:R-:W-:Y:S02]  /*7ab0*/  FSEL R153, R241, -INF , !P0 ;  /* 0xff800000f1997808 */ /* 0x000fe40004000000 */
[----:B------:R-:W-:Y:S02]  /*7ac0*/  FMNMX.FTZ R12, R159, R12, !PT ;  /* 0x0000000c9f0c7209 */ /* 0x000fe40007810000 */
[C---:B------:R-:W-:Y:S02]  /*7ad0*/  ISETP.GT.AND P6, PT, R4.reuse, 0x30, P6 ;  /* 0x000000300400780c */ /* 0x040fe400037c4270 */
[----:B------:R-:W-:Y:S02]  /*7ae0*/  PLOP3.LUT P0, PT, PT, PT, UP2, 0x80, 0x0 ;  /* 0x000000000000781c */ /* 0x000fe40003f0f028 */
[----:B------:R-:W-:Y:S02]  /*7af0*/  FMNMX.FTZ R12, R157, R12, !PT ;  /* 0x0000000c9d0c7209 */ /* 0x000fe40007810000 */
[----:B------:R-:W-:Y:S02]  /*7b00*/  ISETP.LT.OR P6, PT, R5, 0x31, P6 ;  /* 0x000000310500780c */ /* 0x000fe400037c1670 */
        /* <DEDUP_REMOVED lines=8> */
[----:B------:R-:W-:Y:S01]  /*7b90*/  PLOP3.LUT P0, PT, PT, PT, UP2, 0x80, 0x0 ;  /* 0x000000000000781c */ /* 0x000fe20003f0f028 */
[----:B------:R-:W-:Y:S01]  /*7ba0*/  UISETP.GT.AND UP2, UPT, UR20, UR4, UPT ;  /* 0x000000041400728c */ /* 0x000fe2000bf44270 */
[----:B------:R-:W-:Y:S01]  /*7bb0*/  FMNMX.FTZ R14, R149, R14, !PT ;  /* 0x0000000e950e7209 */ /* 0x000fe20007810000 */
[----:B------:R-:W-:Y:S01]  /*7bc0*/  UIADD3 UR20, UR20, -0x1, URZ ;  /* 0xffffffff14147890 */ /* 0x000fe2000fffe03f */
[----:B------:R-:W-:Y:S02]  /*7bd0*/  ISETP.LT.OR P6, PT, R5, 0x39, P6 ;  /* 0x000000390500780c */ /* 0x000fe400037c1670 */
[----:B------:R-:W-:Y:S02]  /*7be0*/  ISETP.GT.AND P0, PT, R4, 0x39, P0 ;  /* 0x000000390400780c */ /* 0x000fe40000704270 */
[----:B-1----:R-:W-:Y:S02]  /*7bf0*/  FMNMX.FTZ R12, R0, R7, !PT ;  /* 0x00000007000c7209 */ /* 0x002fe40007810000 */
[----:B------:R-:W-:Y:S02]  /*7c00*/  FSEL R145, R247, -INF , !P6 ;  /* 0xff800000f7917808 */ /* 0x000fe40007000000 */
[----:B------:R-:W-:Y:S01]  /*7c10*/  FMNMX.FTZ R0, R147, R14, !PT ;  /* 0x0000000e93007209 */ /* 0x000fe20007810000 */
[----:B------:R-:W1:Y:S01]  /*7c20*/  SHFL.BFLY PT, R15, R12, 0x1, 0x1f ;  /* 0x0c201f000c0f7f89 */ /* 0x000e6200000e0000 */
[----:B------:R-:W-:Y:S02]  /*7c30*/  ISETP.LT.OR P0, PT, R5, 0x3a, P0 ;  /* 0x0000003a0500780c */ /* 0x000fe40000701670 */
[----:B------:R-:W-:Y:S02]  /*7c40*/  FMNMX.FTZ R0, R145, R0, !PT ;  /* 0x0000000091007209 */ /* 0x000fe40007810000 */
[----:B------:R-:W-:Y:S04]  /*7c50*/  FSEL R133, R246, -INF , !P0 ;  /* 0xff800000f6857808 */ /* 0x000fe80004000000 */
[----:B------:R-:W-:Y:S05]  /*7c60*/  FMNMX.FTZ R4, R133, R0, !PT ;  /* 0x0000000085047209 */ /* 0x000fea0007810000 */
[----:B------:R-:W2:Y:S01]  /*7c70*/  SHFL.BFLY PT, R7, R4, 0x2, 0x1f ;  /* 0x0c401f0004077f89 */ /* 0x000ea200000e0000 */
[----:B-1----:R-:W-:Y:S04]  /*7c80*/  FMNMX.FTZ R0, R12, R15, !PT ;  /* 0x0000000f0c007209 */ /* 0x002fe80007810000 */
[C---:B------:R-:W-:Y:S01]  /*7c90*/  FSETP.NEU.FTZ.AND P0, PT, R0.reuse, -INF , PT ;  /* 0xff8000000000780b */ /* 0x040fe20003f1d000 */
[----:B------:R-:W-:Y:S05]  /*7ca0*/  FMUL.FTZ R151, R0, c[0x0][0x2d0] ;  /* 0x0000b40000977a20 */ /* 0x000fea0000410000 */
[----:B------:R-:W-:Y:S02]  /*7cb0*/  FSEL R151, R151, RZ, P0 ;  /* 0x000000ff97977208 */ /* 0x000fe40000000000 */
[----:B--2---:R-:W-:Y:S03]  /*7cc0*/  FMNMX.FTZ R5, R4, R7, !PT ;  /* 0x0000000704057209 */ /* 0x004fe60007810000 */
[--C-:B------:R-:W-:Y:S01]  /*7cd0*/  FFMA.FTZ R168, R10, c[0x0][0x2d0], -R151.reuse ;  /* 0x0000b4000aa87a23 */ /* 0x100fe20000010897 */
[----:B------:R-:W-:Y:S01]  /*7ce0*/  FSEL R4, R0, RZ, P0 ;  /* 0x000000ff00047208 */ /* 0x000fe20000000000 */
[--C-:B------:R-:W-:Y:S01]  /*7cf0*/  FFMA.FTZ R135, R8, c[0x0][0x2d0], -R151.reuse ;  /* 0x0000b40008877a23 */ /* 0x100fe20000010897 */
[----:B------:R-:W1:Y:S01]  /*7d00*/  SHFL.BFLY PT, R132, R5, 0x1, 0x1f ;  /* 0x0c201f0005847f89 */ /* 0x000e6200000e0000 */
[----:B------:R-:W-:Y:S02]  /*7d10*/  FFMA.FTZ R134, R228, c[0x0][0x2d0], -R151 ;  /* 0x0000b400e4867a23 */ /* 0x000fe40000010897 */
[----:B------:R-:W-:Y:S01]  /*7d20*/  MUFU.EX2 R168, R168 ;  /* 0x000000a800a87308 */ /* 0x000fe20000000800 */
[----:B------:R-:W-:Y:S02]  /*7d30*/  FADD.FTZ R3, -R4, R3 ;  /* 0x0000000304037221 */ /* 0x000fe40000010100 */
[--C-:B------:R-:W-:Y:S02]  /*7d40*/  FFMA.FTZ R169, R6, c[0x0][0x2d0], -R151.reuse ;  /* 0x0000b40006a97a23 */ /* 0x100fe40000010897 */
[----:B------:R-:W-:Y:S02]  /*7d50*/  FMUL.FTZ R6, R3, c[0x0][0x2d0] ;  /* 0x0000b40003067a20 */ /* 0x000fe40000410000 */
[--C-:B------:R-:W-:Y:S02]  /*7d60*/  FFMA.FTZ R174, R164, c[0x0][0x2d0], -R151.reuse ;  /* 0x0000b400a4ae7a23 */ /* 0x100fe40000010897 */
[----:B------:R-:W-:Y:S01]  /*7d70*/  LDSM.16.MT88.4 R164, [R203+0x5900] ;  /* 0x00590000cba4783b */ /* 0x000fe20000004200 */
[----:B------:R-:W2:Y:S01]  /*7d80*/  MUFU.EX2 R135, R135 ;  /* 0x0000008700877308 */ /* 0x000ea20000000800 */
[--C-:B------:R-:W-:Y:S02]  /*7d90*/  FFMA.FTZ R175, R162, c[0x0][0x2d0], -R151.reuse ;  /* 0x0000b400a2af7a23 */ /* 0x100fe40000010897 */
[--C-:B------:R-:W-:Y:S02]  /*7da0*/  FFMA.FTZ R176, R142, c[0x0][0x2d0], -R151.reuse ;  /* 0x0000b4008eb07a23 */ /* 0x100fe40000010897 */
[--C-:B------:R-:W-:Y:S02]  /*7db0*/  FFMA.FTZ R177, R140, c[0x0][0x2d0], -R151.reuse ;  /* 0x0000b4008cb17a23 */ /* 0x100fe40000010897 */
[--C-:B------:R-:W-:Y:S02]  /*7dc0*/  FFMA.FTZ R225, R160, c[0x0][0x2d0], -R151.reuse ;  /* 0x0000b400a0e17a23 */ /* 0x100fe40000010897 */
[--C-:B------:R-:W-:Y:S01]  /*7dd0*/  FFMA.FTZ R226, R158, c[0x0][0x2d0], -R151.reuse ;  /* 0x0000b4009ee27a23 */ /* 0x100fe20000010897 */
[----:B------:R-:W-:Y:S01]  /*7de0*/  MUFU.EX2 R134, R134 ;  /* 0x0000008600867308 */ /* 0x000fe20000000800 */
[--C-:B------:R-:W-:Y:S01]  /*7df0*/  FFMA.FTZ R227, R156, c[0x0][0x2d0], -R151.reuse ;  /* 0x0000b4009ce37a23 */ /* 0x100fe20000010897 */
[----:B-1----:R-:W-:Y:S01]  /*7e00*/  FMNMX.FTZ R132, R132, R5, !PT ;  /* 0x0000000584847209 */ /* 0x002fe20007810000 */
[--C-:B------:R-:W-:Y:S02]  /*7e10*/  FFMA.FTZ R228, R154, c[0x0][0x2d0], -R151.reuse ;  /* 0x0000b4009ae47a23 */ /* 0x100fe40000010897 */
[--C-:B------:R-:W-:Y:S01]  /*7e20*/  FFMA.FTZ R233, R152, c[0x0][0x2d0], -R151.reuse ;  /* 0x0000b40098e97a23 */ /* 0x100fe20000010897 */
[C---:B------:R-:W-:Y:S01]  /*7e30*/  FSETP.NEU.FTZ.AND P0, PT, R132.reuse, -INF , PT ;  /* 0xff8000008400780b */ /* 0x040fe20003f1d000 */
[----:B------:R-:W-:Y:S02]  /*7e40*/  FMUL.FTZ R144, R132, c[0x0][0x2d0] ;  /* 0x0000b40084907a20 */ /* 0x000fe40000410000 */
[--C-:B------:R-:W-:Y:S01]  /*7e50*/  FFMA.FTZ R234, R150, c[0x0][0x2d0], -R151.reuse ;  /* 0x0000b40096ea7a23 */ /* 0x100fe20000010897 */
[----:B------:R-:W-:Y:S01]  /*7e60*/  FSEL R5, R132, RZ, P0 ;  /* 0x000000ff84057208 */ /* 0x000fe20000000000 */
[----:B------:R-:W1:Y:S01]  /*7e70*/  MUFU.EX2 R169, R169 ;  /* 0x000000a900a97308 */ /* 0x000e620000000800 */
[----:B------:R-:W-:Y:S01]  /*7e80*/  FSEL R144, R144, RZ, P0 ;  /* 0x000000ff90907208 */ /* 0x000fe20000000000 */
[--C-:B------:R-:W-:Y:S01]  /*7e90*/  FFMA.FTZ R235, R148, c[0x0][0x2d0], -R151.reuse ;  /* 0x0000b40094eb7a23 */ /* 0x100fe20000010897 */
[----:B--2---:R-:W-:Y:S01]  /*7ea0*/  F2FP.BF16.PACK_AB R136, R135, R168 ;  /* 0x000000a88788723e */ /* 0x004fe200000010ff */
[----:B------:R-:W-:Y:S01]  /*7eb0*/  FADD.FTZ R5, -R5, R2 ;  /* 0x0000000205057221 */ /* 0x000fe20000010100 */
[----:B------:R-:W-:Y:S01]  /*7ec0*/  PLOP3.LUT P0, PT, PT, PT, UP2, 0x80, 0x0 ;  /* 0x000000000000781c */ /* 0x000fe20003f0f028 */
[--C-:B------:R-:W-:Y:S02]  /*7ed0*/  FFMA.FTZ R173, R13, c[0x0][0x2d0], -R144.reuse ;  /* 0x0000b4000dad7a23 */ /* 0x100fe40000010890 */
[----:B------:R-:W2:Y:S01]  /*7ee0*/  LDSM.16.MT88.4 R12, [R203+0x100] ;  /* 0x00010000cb0c783b */ /* 0x000ea20000004200 */
[--C-:B------:R-:W-:Y:S01]  /*7ef0*/  FFMA.FTZ R172, R223, c[0x0][0x2d0], -R144.reuse ;  /* 0x0000b400dfac7a23 */ /* 0x100fe20000010890 */
[----:B------:R-:W3:Y:S01]  /*7f00*/  MUFU.EX2 R3, R6 ;  /* 0x0000000600037308 */ /* 0x000ee20000000800 */
[--C-:B------:R-:W-:Y:S02]  /*7f10*/  FFMA.FTZ R171, R11, c[0x0][0x2d0], -R144.reuse ;  /* 0x0000b4000bab7a23 */ /* 0x100fe40000010890 */
[--C-:B------:R-:W-:Y:S02]  /*7f20*/  FFMA.FTZ R170, R9, c[0x0][0x2d0], -R144.reuse ;  /* 0x0000b40009aa7a23 */ /* 0x100fe40000010890 */
[----:B------:R-:W-:Y:S02]  /*7f30*/  FMUL.FTZ R2, R5, c[0x0][0x2d0] ;  /* 0x0000b40005027a20 */ /* 0x000fe40000410000 */
[--C-:B------:R-:W-:Y:S02]  /*7f40*/  FFMA.FTZ R178, R163, c[0x0][0x2d0], -R144.reuse ;  /* 0x0000b400a3b27a23 */ /* 0x100fe40000010890 */
[--C-:B------:R-:W-:Y:S01]  /*7f50*/  FFMA.FTZ R179, R161, c[0x0][0x2d0], -R144.reuse ;  /* 0x0000b400a1b37a23 */ /* 0x100fe20000010890 */
[----:B------:R-:W-:Y:S01]  /*7f60*/  MUFU.EX2 R173, R173 ;  /* 0x000000ad00ad7308 */ /* 0x000fe20000000800 */
[----:B------:R-:W-:Y:S01]  /*7f70*/  LDSM.16.MT88.4 R160, [R196+0x3900] ;  /* 0x00390000c4a0783b */ /* 0x000fe20000004200 */
[--C-:B------:R-:W-:Y:S01]  /*7f80*/  FFMA.FTZ R223, R143, c[0x0][0x2d0], -R144.reuse ;  /* 0x0000b4008fdf7a23 */ /* 0x100fe20000010890 */
[----:B-1----:R-:W-:Y:S01]  /*7f90*/  F2FP.BF16.PACK_AB R138, R169, R134 ;  /* 0x00000086a98a723e */ /* 0x002fe200000010ff */
[--C-:B------:R-:W-:Y:S02]  /*7fa0*/  FFMA.FTZ R224, R141, c[0x0][0x2d0], -R144.reuse ;  /* 0x0000b4008de07a23 */ /* 0x100fe40000010890 */
[--C-:B------:R-:W-:Y:S03]  /*7fb0*/  FFMA.FTZ R229, R159, c[0x0][0x2d0], -R144.reuse ;  /* 0x0000b4009fe57a23 */ /* 0x100fe60000010890 */
[----:B------:R-:W-:Y:S01]  /*7fc0*/  LDSM.16.MT88.4 R140, [R197+0x2900] ;  /* 0x00290000c58c783b */ /* 0x000fe20000004200 */
[----:B------:R-:W1:Y:S01]  /*7fd0*/  MUFU.EX2 R172, R172 ;  /* 0x000000ac00ac7308 */ /* 0x000e620000000800 */
[--C-:B------:R-:W-:Y:S02]  /*7fe0*/  FFMA.FTZ R230, R157, c[0x0][0x2d0], -R144.reuse ;  /* 0x0000b4009de67a23 */ /* 0x100fe40000010890 */
[--C-:B------:R-:W-:Y:S02]  /*7ff0*/  FFMA.FTZ R231, R155, c[0x0][0x2d0], -R144.reuse ;  /* 0x0000b4009be77a23 */ /* 0x100fe40000010890 */
[C---:B---3--:R-:W-:Y:S02]  /*8000*/  FMUL.FTZ R4, R3.reuse, R128 ;  /* 0x0000008003047220 */ /* 0x048fe40000410000 */
[C---:B------:R-:W-:Y:S01]  /*8010*/  FMUL.FTZ R5, R3.reuse, R129 ;  /* 0x0000008103057220 */ /* 0x040fe20000410000 */
[----:B------:R-:W-:Y:S01]  /*8020*/  LDSM.16.MT88.4 R156, [R197+0x3900] ;  /* 0x00390000c59c783b */ /* 0x000fe20000004200 */
[C---:B------:R-:W-:Y:S01]  /*8030*/  FMUL.FTZ R8, R3.reuse, R124 ;  /* 0x0000007c03087220 */ /* 0x040fe20000410000 */
[----:B------:R-:W-:Y:S01]  /*8040*/  MUFU.EX2 R171, R171 ;  /* 0x000000ab00ab7308 */ /* 0x000fe20000000800 */
[C---:B------:R-:W-:Y:S02]  /*8050*/  FMUL.FTZ R9, R3.reuse, R125 ;  /* 0x0000007d03097220 */ /* 0x040fe40000410000 */
[C---:B------:R-:W-:Y:S02]  /*8060*/  FMUL.FTZ R16, R3.reuse, R116 ;  /* 0x0000007403107220 */ /* 0x040fe40000410000 */
[C---:B------:R-:W-:Y:S02]  /*8070*/  FMUL.FTZ R17, R3.reuse, R117 ;  /* 0x0000007503117220 */ /* 0x040fe40000410000 */
[C---:B------:R-:W-:Y:S02]  /*8080*/  FMUL.FTZ R24, R3.reuse, R108 ;  /* 0x0000006c03187220 */ /* 0x040fe40000410000 */
[C---:B------:R-:W-:Y:S01]  /*8090*/  FMUL.FTZ R25, R3.reuse, R109 ;  /* 0x0000006d03197220 */ /* 0x040fe20000410000 */
[----:B------:R-:W3:Y:S01]  /*80a0*/  MUFU.EX2 R170, R170 ;  /* 0x000000aa00aa7308 */ /* 0x000ee20000000800 */
[C---:B------:R-:W-:Y:S02]  /*80b0*/  FMUL.FTZ R32, R3.reuse, R100 ;  /* 0x0000006403207220 */ /* 0x040fe40000410000 */
[----:B------:R-:W-:Y:S01]  /*80c0*/  FMUL.FTZ R33, R3, R101 ;  /* 0x0000006503217220 */ /* 0x000fe20000410000 */
[----:B-1----:R-:W-:Y:S01]  /*80d0*/  F2FP.BF16.PACK_AB R137, R172, R173 ;  /* 0x000000adac89723e */ /* 0x002fe200000010ff */
[--C-:B------:R-:W-:Y:S02]  /*80e0*/  FFMA.FTZ R232, R153, c[0x0][0x2d0], -R144.reuse ;  /* 0x0000b40099e87a23 */ /* 0x100fe40000010890 */
[----:B------:R-:W-:Y:S01]  /*80f0*/  LDSM.16.MT88.4 R152, [R198+0x3900] ;  /* 0x00390000c698783b */ /* 0x000fe20000004200 */
[--C-:B------:R-:W-:Y:S02]  /*8100*/  FFMA.FTZ R237, R149, c[0x0][0x2d0], -R144.reuse ;  /* 0x0000b40095ed7a23 */ /* 0x100fe40000010890 */
[----:B------:R-:W1:Y:S01]  /*8110*/  MUFU.EX2 R2, R2 ;  /* 0x0000000200027308 */ /* 0x000e620000000800 */
[--C-:B------:R-:W-:Y:S02]  /*8120*/  FFMA.FTZ R238, R147, c[0x0][0x2d0], -R144.reuse ;  /* 0x0000b40093ee7a23 */ /* 0x100fe40000010890 */
[--C-:B------:R-:W-:Y:S02]  /*8130*/  FFMA.FTZ R239, R145, c[0x0][0x2d0], -R144.reuse ;  /* 0x0000b40091ef7a23 */ /* 0x100fe40000010890 */
[----:B------:R-:W-:Y:S02]  /*8140*/  FFMA.FTZ R151, R146, c[0x0][0x2d0], -R151 ;  /* 0x0000b40092977a23 */ /* 0x000fe40000010897 */
[----:B------:R-:W-:Y:S02]  /*8150*/  FFMA.FTZ R144, R133, c[0x0][0x2d0], -R144 ;  /* 0x0000b40085907a23 */ /* 0x000fe40000010890 */
[C---:B------:R-:W-:Y:S01]  /*8160*/  FMUL.FTZ R36, R3.reuse, R36 ;  /* 0x0000002403247220 */ /* 0x040fe20000410000 */
[----:B------:R-:W-:Y:S01]  /*8170*/  MUFU.EX2 R236, R151 ;  /* 0x0000009700ec7308 */ /* 0x000fe20000000800 */
[C---:B------:R-:W-:Y:S02]  /*8180*/  FMUL.FTZ R37, R3.reuse, R37 ;  /* 0x0000002503257220 */ /* 0x040fe40000410000 */
[C---:B------:R-:W-:Y:S01]  /*8190*/  FMUL.FTZ R40, R3.reuse, R40 ;  /* 0x0000002803287220 */ /* 0x040fe20000410000 */
[----:B---3--:R-:W-:Y:S01]  /*81a0*/  F2FP.BF16.PACK_AB R139, R170, R171 ;  /* 0x000000abaa8b723e */ /* 0x008fe200000010ff */
[C---:B------:R-:W-:Y:S02]  /*81b0*/  FMUL.FTZ R41, R3.reuse, R41 ;  /* 0x0000002903297220 */ /* 0x040fe40000410000 */
[C---:B------:R-:W-:Y:S02]  /*81c0*/  FMUL.FTZ R44, R3.reuse, R44 ;  /* 0x0000002c032c7220 */ /* 0x040fe40000410000 */
[C---:B------:R-:W-:Y:S01]  /*81d0*/  FMUL.FTZ R45, R3.reuse, R45 ;  /* 0x0000002d032d7220 */ /* 0x040fe20000410000 */
[----:B------:R3:W-:Y:S01]  /*81e0*/  MUFU.EX2 R240, R144 ;  /* 0x0000009000f07308 */ /* 0x0007e20000000800 */
[C---:B------:R-:W-:Y:S02]  /*81f0*/  FMUL.FTZ R48, R3.reuse, R48 ;  /* 0x0000003003307220 */ /* 0x040fe40000410000 */
[C---:B------:R-:W-:Y:S02]  /*8200*/  FMUL.FTZ R49, R3.reuse, R49 ;  /* 0x0000003103317220 */ /* 0x040fe40000410000 */
[C---:B-1----:R-:W-:Y:S02]  /*8210*/  FMUL.FTZ R6, R2.reuse, R130 ;  /* 0x0000008202067220 */ /* 0x042fe40000410000 */
[C---:B------:R-:W-:Y:S02]  /*8220*/  FMUL.FTZ R7, R2.reuse, R131 ;  /* 0x0000008302077220 */ /* 0x040fe40000410000 */
[----:B------:R-:W-:Y:S01]  /*8230*/  LDSM.16.MT88.4 R128, [R198+0x2900] ;  /* 0x00290000c680783b */ /* 0x000fe20000004200 */
[C---:B------:R-:W-:Y:S01]  /*8240*/  FMUL.FTZ R10, R2.reuse, R126 ;  /* 0x0000007e020a7220 */ /* 0x040fe20000410000 */
[----:B------:R-:W-:Y:S01]  /*8250*/  MUFU.EX2 R174, R174 ;  /* 0x000000ae00ae7308 */ /* 0x000fe20000000800 */
[C---:B------:R-:W-:Y:S02]  /*8260*/  FMUL.FTZ R11, R2.reuse, R127 ;  /* 0x0000007f020b7220 */ /* 0x040fe40000410000 */
[C---:B--2---:R-:W-:Y:S03]  /*8270*/  HMMA.16816.F32.BF16 R4, R136.reuse, R12, R4 ;  /* 0x0000000c8804723c */ /* 0x044fe60000041804 */
[----:B------:R-:W-:Y:S02]  /*8280*/  LDSM.16.MT88.4 R124, [R203+0x2900] ;  /* 0x00290000cb7c783b */ /* 0x000fe40000004200 */
[C---:B------:R-:W-:Y:S02]  /*8290*/  FMUL.FTZ R18, R2.reuse, R118 ;  /* 0x0000007602127220 */ /* 0x040fe40000410000 */
[C---:B------:R-:W-:Y:S01]  /*82a0*/  FMUL.FTZ R12, R3.reuse, R120 ;  /* 0x00000078030c7220 */ /* 0x040fe20000410000 */
[C---:B------:R-:W-:Y:S01]  /*82b0*/  HMMA.16816.F32.BF16 R8, R136.reuse, R14, R8 ;  /* 0x0000000e8808723c */ /* 0x040fe20000041808 */
[----:B------:R-:W1:Y:S02]  /*82c0*/  MUFU.EX2 R175, R175 ;  /* 0x000000af00af7308 */ /* 0x000e640000000800 */
[----:B---3--:R-:W-:Y:S01]  /*82d0*/  LDSM.16.MT88.4 R144, [R196+0x1900] ;  /* 0x00190000c490783b */ /* 0x008fe20000004200 */
[C---:B------:R-:W-:Y:S02]  /*82e0*/  FMUL.FTZ R13, R3.reuse, R121 ;  /* 0x00000079030d7220 */ /* 0x040fe40000410000 */
[C---:B------:R-:W-:Y:S02]  /*82f0*/  FMUL.FTZ R19, R2.reuse, R119 ;  /* 0x0000007702137220 */ /* 0x040fe40000410000 */
[C---:B------:R-:W-:Y:S03]  /*8300*/  FMUL.FTZ R14, R2.reuse, R122 ;  /* 0x0000007a020e7220 */ /* 0x040fe60000410000 */
[----:B------:R-:W-:Y:S01]  /*8310*/  LDSM.16.MT88.4 R116, [R198+0x900] ;  /* 0x00090000c674783b */ /* 0x000fe20000004200 */
[C---:B------:R-:W-:Y:S01]  /*8320*/  FMUL.FTZ R15, R2.reuse, R123 ;  /* 0x0000007b020f7220 */ /* 0x040fe20000410000 */
[----:B------:R-:W-:Y:S01]  /*8330*/  MUFU.EX2 R176, R176 ;  /* 0x000000b000b07308 */ /* 0x000fe20000000800 */
[C---:B------:R-:W-:Y:S02]  /*8340*/  FMUL.FTZ R26, R2.reuse, R110 ;  /* 0x0000006e021a7220 */ /* 0x040fe40000410000 */
[C---:B------:R-:W-:Y:S02]  /*8350*/  FMUL.FTZ R27, R2.reuse, R111 ;  /* 0x0000006f021b7220 */ /* 0x040fe40000410000 */
[C---:B------:R-:W-:Y:S01]  /*8360*/  FMUL.FTZ R34, R2.reuse, R102 ;  /* 0x0000006602227220 */ /* 0x040fe20000410000 */
[C---:B------:R-:W-:Y:S01]  /*8370*/  HMMA.16816.F32.BF16 R12, R136.reuse, R20, R12 ;  /* 0x00000014880c723c */ /* 0x040fe2000004180c */
[----:B------:R-:W2:Y:S02]  /*8380*/  LDSM.16.MT88.4 R120, [R196+0x100] ;  /* 0x00010000c478783b */ /* 0x000ea40000004200 */
[C---:B------:R-:W-:Y:S01]  /*8390*/  FMUL.FTZ R35, R2.reuse, R103 ;  /* 0x0000006702237220 */ /* 0x040fe20000410000 */
[----:B------:R-:W-:Y:S01]  /*83a0*/  MUFU.EX2 R177, R177 ;  /* 0x000000b100b17308 */ /* 0x000fe20000000800 */
[C---:B------:R-:W-:Y:S02]  /*83b0*/  FMUL.FTZ R38, R2.reuse, R38 ;  /* 0x0000002602267220 */ /* 0x040fe40000410000 */
[C---:B------:R-:W-:Y:S01]  /*83c0*/  FMUL.FTZ R20, R3.reuse, R112 ;  /* 0x0000007003147220 */ /* 0x040fe20000410000 */
[C---:B------:R-:W-:Y:S01]  /*83d0*/  HMMA.16816.F32.BF16 R16, R136.reuse, R22, R16 ;  /* 0x000000168810723c */ /* 0x040fe20000041810 */
[----:B------:R-:W-:Y:S03]  /*83e0*/  LDSM.16.MT88.4 R100, [R197+0x2100] ;  /* 0x00210000c564783b */ /* 0x000fe60000004200 */
[C---:B------:R-:W-:Y:S02]  /*83f0*/  FMUL.FTZ R21, R3.reuse, R113 ;  /* 0x0000007103157220 */ /* 0x040fe40000410000 */
[C---:B------:R-:W-:Y:S01]  /*8400*/  FMUL.FTZ R39, R2.reuse, R39 ;  /* 0x0000002702277220 */ /* 0x040fe20000410000 */
[----:B------:R-:W-:Y:S01]  /*8410*/  MUFU.EX2 R178, R178 ;  /* 0x000000b200b27308 */ /* 0x000fe20000000800 */
[C---:B------:R-:W-:Y:S01]  /*8420*/  FMUL.FTZ R22, R2.reuse, R114 ;  /* 0x0000007202167220 */ /* 0x040fe20000410000 */
[----:B------:R-:W-:Y:S03]  /*8430*/  LDSM.16.MT88.4 R108, [R196+0x2100] ;  /* 0x00210000c46c783b */ /* 0x000fe60000004200 */
[C---:B------:R-:W-:Y:S02]  /*8440*/  FMUL.FTZ R23, R2.reuse, R115 ;  /* 0x0000007302177220 */ /* 0x040fe40000410000 */
[C---:B------:R-:W-:Y:S02]  /*8450*/  FMUL.FTZ R42, R2.reuse, R42 ;  /* 0x0000002a022a7220 */ /* 0x040fe40000410000 */
[C---:B------:R-:W-:Y:S01]  /*8460*/  FMUL.FTZ R43, R2.reuse, R43 ;  /* 0x0000002b022b7220 */ /* 0x040fe20000410000 */
[----:B------:R-:W3:Y:S01]  /*8470*/  LDSM.16.MT88.4 R112, [R203+0x2100] ;  /* 0x00210000cb70783b */ /* 0x000ee20000004200 */
[C---:B------:R-:W-:Y:S01]  /*8480*/  FMUL.FTZ R46, R2.reuse, R46 ;  /* 0x0000002e022e7220 */ /* 0x040fe20000410000 */
[C---:B------:R-:W-:Y:S01]  /*8490*/  HMMA.16816.F32.BF16 R20, R136.reuse, R28, R20 ;  /* 0x0000001c8814723c */ /* 0x040fe20000041814 */
[----:B------:R-:W4:Y:S02]  /*84a0*/  MUFU.EX2 R179, R179 ;  /* 0x000000b300b37308 */ /* 0x000f240000000800 */
[C---:B------:R-:W-:Y:S02]  /*84b0*/  FMUL.FTZ R47, R2.reuse, R47 ;  /* 0x0000002f022f7220 */ /* 0x040fe40000410000 */
[C---:B------:R-:W-:Y:S01]  /*84c0*/  FMUL.FTZ R50, R2.reuse, R50 ;  /* 0x0000003202327220 */ /* 0x040fe20000410000 */
[----:B------:R-:W-:Y:S01]  /*84d0*/  LDSM.16.MT88.4 R148, [R203+0x3900] ;  /* 0x00390000cb94783b */ /* 0x000fe20000004200 */
[C---:B------:R-:W-:Y:S01]  /*84e0*/  FMUL.FTZ R28, R3.reuse, R104 ;  /* 0x00000068031c7220 */ /* 0x040fe20000410000 */
[C---:B------:R-:W-:Y:S03]  /*84f0*/  HMMA.16816.F32.BF16 R24, R136.reuse, R30, R24 ;  /* 0x0000001e8818723c */ /* 0x040fe60000041818 */
[----:B------:R-:W-:Y:S01]  /*8500*/  MUFU.EX2 R223, R223 ;  /* 0x000000df00df7308 */ /* 0x000fe20000000800 */
[C---:B------:R-:W-:Y:S02]  /*8510*/  FMUL.FTZ R29, R3.reuse, R105 ;  /* 0x00000069031d7220 */ /* 0x040fe40000410000 */
[C---:B------:R-:W-:Y:S02]  /*8520*/  FMUL.FTZ R51, R2.reuse, R51 ;  /* 0x0000003302337220 */ /* 0x040fe40000410000 */
[C---:B------:R-:W-:Y:S04]  /*8530*/  FMUL.FTZ R30, R2.reuse, R106 ;  /* 0x0000006a021e7220 */ /* 0x040fe80000410000 */
[C---:B------:R-:W-:Y:S01]  /*8540*/  FMUL.FTZ R31, R2.reuse, R107 ;  /* 0x0000006b021f7220 */ /* 0x040fe20000410000 */
[----:B------:R-:W5:Y:S01]  /*8550*/  MUFU.EX2 R224, R224 ;  /* 0x000000e000e07308 */ /* 0x000f620000000800 */
[----:B------:R-:W1:Y:S01]  /*8560*/  LDSM.16.MT88.4 R104, [R198+0x2100] ;  /* 0x00210000c668783b */ /* 0x000e620000004200 */
[C---:B------:R-:W-:Y:S02]  /*8570*/  FMUL.FTZ R52, R3.reuse, R52 ;  /* 0x0000003403347220 */ /* 0x040fe40000410000 */
[C---:B------:R-:W-:Y:S02]  /*8580*/  FMUL.FTZ R53, R3.reuse, R53 ;  /* 0x0000003503357220 */ /* 0x040fe40000410000 */
[C---:B--2---:R-:W-:Y:S03]  /*8590*/  HMMA.16816.F32.BF16 R28, R136.reuse, R120, R28 ;  /* 0x00000078881c723c */ /* 0x044fe6000004181c */
        /* <DEDUP_REMOVED lines=8> */
[----:B------:R-:W2:Y:S01]  /*8620*/  MUFU.EX2 R226, R226 ;  /* 0x000000e200e27308 */ /* 0x000ea20000000800 */
[C---:B---3--:R-:W-:Y:S04]  /*8630*/  HMMA.16816.F32.BF16 R36, R136.reuse, R112, R36 ;  /* 0x000000708824723c */ /* 0x048fe80000041824 */
[C---:B------:R-:W-:Y:S02]  /*8640*/  FMUL.FTZ R59, R2.reuse, R59 ;  /* 0x0000003b023b7220 */ /* 0x040fe40000410000 */
[C---:B------:R-:W-:Y:S02]  /*8650*/  FMUL.FTZ R60, R3.reuse, R60 ;  /* 0x0000003c033c7220 */ /* 0x040fe40000410000 */
[C---:B------:R-:W-:Y:S01]  /*8660*/  HMMA.16816.F32.BF16 R40, R136.reuse, R114, R40 ;  /* 0x000000728828723c */ /* 0x040fe20000041828 */
[----:B------:R-:W-:Y:S01]  /*8670*/  LDSM.16.MT88.4 R112, [R203+0x900] ;  /* 0x00090000cb70783b */ /* 0x000fe20000004200 */
[----:B------:R-:W-:Y:S02]  /*8680*/  MUFU.EX2 R227, R227 ;  /* 0x000000e300e37308 */ /* 0x000fe40000000800 */
[C---:B------:R-:W-:Y:S02]  /*8690*/  FMUL.FTZ R61, R3.reuse, R61 ;  /* 0x0000003d033d7220 */ /* 0x040fe40000410000 */
[C---:B------:R-:W-:Y:S02]  /*86a0*/  FMUL.FTZ R62, R2.reuse, R62 ;  /* 0x0000003e023e7220 */ /* 0x040fe40000410000 */
[C---:B------:R-:W-:Y:S01]  /*86b0*/  FMUL.FTZ R63, R2.reuse, R63 ;  /* 0x0000003f023f7220 */ /* 0x040fe20000410000 */
[C---:B-1----:R-:W-:Y:S03]  /*86c0*/  HMMA.16816.F32.BF16 R44, R136.reuse, R104, R44 ;  /* 0x00000068882c723c */ /* 0x042fe6000004182c */
[----:B------:R-:W1:Y:S01]  /*86d0*/  MUFU.EX2 R228, R228 ;  /* 0x000000e400e47308 */ /* 0x000e620000000800 */
[C---:B------:R-:W-:Y:S02]  /*86e0*/  FMUL.FTZ R64, R3.reuse, R64 ;  /* 0x0000004003407220 */ /* 0x040fe40000410000 */
[C---:B------:R-:W-:Y:S02]  /*86f0*/  FMUL.FTZ R65, R3.reuse, R65 ;  /* 0x0000004103417220 */ /* 0x040fe40000410000 */
[C---:B------:R-:W-:Y:S01]  /*8700*/  FMUL.FTZ R66, R2.reuse, R66 ;  /* 0x0000004202427220 */ /* 0x040fe20000410000 */
[C---:B------:R-:W-:Y:S01]  /*8710*/  HMMA.16816.F32.BF16 R48, R136.reuse, R106, R48 ;  /* 0x0000006a8830723c */ /* 0x040fe20000041830 */
[----:B------:R-:W3:Y:S03]  /*8720*/  LDSM.16.MT88.4 R104, [R203+0x4100] ;  /* 0x00410000cb68783b */ /* 0x000ee60000004200 */
[----:B------:R-:W-:Y:S01]  /*8730*/  MUFU.EX2 R229, R229 ;  /* 0x000000e500e57308 */ /* 0x000fe20000000800 */
[C---:B------:R-:W-:Y:S02]  /*8740*/  FMUL.FTZ R67, R2.reuse, R67 ;  /* 0x0000004302437220 */ /* 0x040fe40000410000 */
[C---:B------:R-:W-:Y:S01]  /*8750*/  FMUL.FTZ R68, R3.reuse, R68 ;  /* 0x0000004403447220 */ /* 0x040fe20000410000 */
[C---:B------:R-:W-:Y:S04]  /*8760*/  HMMA.16816.F32.BF16 R52, R136.reuse, R100, R52 ;  /* 0x000000648834723c */ /* 0x040fe80000041834 */
[C---:B------:R-:W-:Y:S02]  /*8770*/  FMUL.FTZ R69, R3.reuse, R69 ;  /* 0x0000004503457220 */ /* 0x040fe40000410000 */
[----:B------:R-:W1:Y:S01]  /*8780*/  MUFU.EX2 R230, R230 ;  /* 0x000000e600e67308 */ /* 0x000e620000000800 */
[C---:B------:R-:W-:Y:S01]  /*8790*/  FMUL.FTZ R70, R2.reuse, R70 ;  /* 0x0000004602467220 */ /* 0x040fe20000410000 */
[C---:B------:R-:W-:Y:S01]  /*87a0*/  HMMA.16816.F32.BF16 R56, R136.reuse, R102, R56 ;  /* 0x000000668838723c */ /* 0x040fe20000041838 */
[----:B------:R-:W1:Y:S03]  /*87b0*/  LDSM.16.MT88.4 R100, [R198+0x4100] ;  /* 0x00410000c664783b */ /* 0x000e660000004200 */
[C---:B------:R-:W-:Y:S02]  /*87c0*/  FMUL.FTZ R71, R2.reuse, R71 ;  /* 0x0000004702477220 */ /* 0x040fe40000410000 */
[C---:B------:R-:W-:Y:S02]  /*87d0*/  FMUL.FTZ R72, R3.reuse, R72 ;  /* 0x0000004803487220 */ /* 0x040fe40000410000 */
[----:B------:R-:W-:Y:S01]  /*87e0*/  MUFU.EX2 R231, R231 ;  /* 0x000000e700e77308 */ /* 0x000fe20000000800 */
[C---:B------:R-:W-:Y:S03]  /*87f0*/  HMMA.16816.F32.BF16 R60, R136.reuse, R108, R60 ;  /* 0x0000006c883c723c */ /* 0x040fe6000004183c */
[C---:B------:R-:W-:Y:S02]  /*8800*/  FMUL.FTZ R73, R3.reuse, R73 ;  /* 0x0000004903497220 */ /* 0x040fe40000410000 */
[C---:B------:R-:W-:Y:S03]  /*8810*/  FMUL.FTZ R74, R2.reuse, R74 ;  /* 0x0000004a024a7220 */ /* 0x040fe60000410000 */
[C---:B------:R-:W-:Y:S01]  /*8820*/  HMMA.16816.F32.BF16 R64, R136.reuse, R110, R64 ;  /* 0x0000006e8840723c */ /* 0x040fe20000041840 */
[----:B------:R-:W2:Y:S01]  /*8830*/  LDSM.16.MT88.4 R108, [R197+0x4100] ;  /* 0x00410000c56c783b */ /* 0x000ea20000004200 */
[----:B------:R-:W2:Y:S02]  /*8840*/  MUFU.EX2 R232, R232 ;  /* 0x000000e800e87308 */ /* 0x000ea40000000800 */
[C---:B------:R-:W-:Y:S02]  /*8850*/  FMUL.FTZ R75, R2.reuse, R75 ;  /* 0x0000004b024b7220 */ /* 0x040fe40000410000 */
[C---:B------:R-:W-:Y:S02]  /*8860*/  FMUL.FTZ R76, R3.reuse, R76 ;  /* 0x0000004c034c7220 */ /* 0x040fe40000410000 */
[C---:B------:R-:W-:Y:S01]  /*8870*/  FMUL.FTZ R77, R3.reuse, R77 ;  /* 0x0000004d034d7220 */ /* 0x040fe20000410000 */
[C---:B---3--:R-:W-:Y:S03]  /*8880*/  HMMA.16816.F32.BF16 R68, R136.reuse, R104, R68 ;  /* 0x000000688844723c */ /* 0x048fe60000041844 */
[C---:B------:R-:W-:Y:S01]  /*8890*/  FMUL.FTZ R78, R2.reuse, R78 ;  /* 0x0000004e024e7220 */ /* 0x040fe20000410000 */
[----:B------:R-:W-:Y:S01]  /*88a0*/  MUFU.EX2 R233, R233 ;  /* 0x000000e900e97308 */ /* 0x000fe20000000800 */
[C---:B------:R-:W-:Y:S02]  /*88b0*/  FMUL.FTZ R79, R2.reuse, R79 ;  /* 0x0000004f024f7220 */ /* 0x040fe40000410000 */
[C---:B------:R-:W-:Y:S01]  /*88c0*/  FMUL.FTZ R80, R3.reuse, R80 ;  /* 0x0000005003507220 */ /* 0x040fe20000410000 */
[C---:B------:R-:W-:Y:S01]  /*88d0*/  HMMA.16816.F32.BF16 R72, R136.reuse, R106, R72 ;  /* 0x0000006a8848723c */ /* 0x040fe20000041848 */
[----:B------:R-:W3:Y:S03]  /*88e0*/  LDSM.16.MT88.4 R104, [R196+0x4100] ;  /* 0x00410000c468783b */ /* 0x000ee60000004200 */
[C---:B------:R-:W-:Y:S02]  /*88f0*/  FMUL.FTZ R81, R3.reuse, R81 ;  /* 0x0000005103517220 */ /* 0x040fe40000410000 */
[C---:B------:R-:W-:Y:S01]  /*8900*/  FMUL.FTZ R82, R2.reuse, R82 ;  /* 0x0000005202527220 */ /* 0x040fe20000410000 */
[----:B------:R-:W2:Y:S01]  /*8910*/  MUFU.EX2 R234, R234 ;  /* 0x000000ea00ea7308 */ /* 0x000ea20000000800 */
[C---:B-1----:R-:W-:Y:S04]  /*8920*/  HMMA.16816.F32.BF16 R76, R136.reuse, R100, R76 ;  /* 0x00000064884c723c */ /* 0x042fe8000004184c */
[C---:B------:R-:W-:Y:S02]  /*8930*/  FMUL.FTZ R83, R2.reuse, R83 ;  /* 0x0000005302537220 */ /* 0x040fe40000410000 */
[----:B------:R-:W-:Y:S01]  /*8940*/  FMUL.FTZ R84, R3, R84 ;  /* 0x0000005403547220 */ /* 0x000fe20000410000 */
[----:B------:R-:W-:Y:S01]  /*8950*/  F2FP.BF16.PACK_AB R100, R175, R174 ;  /* 0x000000aeaf64723e */ /* 0x000fe200000010ff */
[----:B------:R-:W-:Y:S01]  /*8960*/  FMUL.FTZ R85, R3, R85 ;  /* 0x0000005503557220 */ /* 0x000fe20000410000 */
[----:B----4-:R-:W-:Y:S01]  /*8970*/  F2FP.BF16.PACK_AB R101, R179, R178 ;  /* 0x000000b2b365723e */ /* 0x010fe200000010ff */
[----:B------:R-:W-:Y:S01]  /*8980*/  MUFU.EX2 R235, R235 ;  /* 0x000000eb00eb7308 */ /* 0x000fe20000000800 */
[C---:B------:R-:W-:Y:S03]  /*8990*/  HMMA.16816.F32.BF16 R80, R136.reuse, R102, R80 ;  /* 0x000000668850723c */ /* 0x040fe60000041850 */
[C---:B------:R-:W-:Y:S02]  /*89a0*/  FMUL.FTZ R86, R2.reuse, R86 ;  /* 0x0000005602567220 */ /* 0x040fe40000410000 */
[C---:B------:R-:W-:Y:S02]  /*89b0*/  FMUL.FTZ R87, R2.reuse, R87 ;  /* 0x0000005702577220 */ /* 0x040fe40000410000 */
[----:B------:R-:W-:Y:S01]  /*89c0*/  FMUL.FTZ R88, R3, R88 ;  /* 0x0000005803587220 */ /* 0x000fe20000410000 */
[----:B------:R-:W-:Y:S01]  /*89d0*/  F2FP.BF16.PACK_AB R102, R177, R176 ;  /* 0x000000b0b166723e */ /* 0x000fe200000010ff */
[C---:B------:R-:W-:Y:S01]  /*89e0*/  FMUL.FTZ R89, R3.reuse, R89 ;  /* 0x0000005903597220 */ /* 0x040fe20000410000 */
[----:B------:R-:W-:Y:S02]  /*89f0*/  MUFU.EX2 R237, R237 ;  /* 0x000000ed00ed7308 */ /* 0x000fe40000000800 */
[C---:B--2---:R-:W-:Y:S03]  /*8a00*/  HMMA.16816.F32.BF16 R84, R136.reuse, R108, R84 ;  /* 0x0000006c8854723c */ /* 0x044fe60000041854 */
[----:B------:R-:W-:Y:S01]  /*8a10*/  FMUL.FTZ R90, R2, R90 ;  /* 0x0000005a025a7220 */ /* 0x000fe20000410000 */
[----:B-----5:R-:W-:Y:S01]  /*8a20*/  F2FP.BF16.PACK_AB R103, R224, R223 ;  /* 0x000000dfe067723e */ /* 0x020fe200000010ff */
[C---:B------:R-:W-:Y:S02]  /*8a30*/  FMUL.FTZ R91, R2.reuse, R91 ;  /* 0x0000005b025b7220 */ /* 0x040fe40000410000 */
[C---:B------:R-:W-:Y:S01]  /*8a40*/  FMUL.FTZ R92, R3.reuse, R92 ;  /* 0x0000005c035c7220 */ /* 0x040fe20000410000 */
[----:B------:R-:W1:Y:S01]  /*8a50*/  MUFU.EX2 R238, R238 ;  /* 0x000000ee00ee7308 */ /* 0x000e620000000800 */
[C---:B------:R-:W-:Y:S03]  /*8a60*/  FMUL.FTZ R93, R3.reuse, R93 ;  /* 0x0000005d035d7220 */ /* 0x040fe60000410000 */
[C---:B------:R-:W-:Y:S01]  /*8a70*/  HMMA.16816.F32.BF16 R88, R136.reuse, R110, R88 ;  /* 0x0000006e8858723c */ /* 0x040fe20000041858 */
[----:B------:R-:W2:Y:S02]  /*8a80*/  LDSM.16.MT88.4 R108, [R197+0x900] ;  /* 0x00090000c56c783b */ /* 0x000ea40000004200 */
[C---:B------:R-:W-:Y:S02]  /*8a90*/  FMUL.FTZ R94, R2.reuse, R94 ;  /* 0x0000005e025e7220 */ /* 0x040fe40000410000 */
[C---:B------:R-:W-:Y:S01]  /*8aa0*/  FMUL.FTZ R95, R2.reuse, R95 ;  /* 0x0000005f025f7220 */ /* 0x040fe20000410000 */
[----:B------:R-:W4:Y:S01]  /*8ab0*/  MUFU.EX2 R239, R239 ;  /* 0x000000ef00ef7308 */ /* 0x000f220000000800 */
[C---:B------:R-:W-:Y:S02]  /*8ac0*/  FMUL.FTZ R96, R3.reuse, R96 ;  /* 0x0000006003607220 */ /* 0x040fe40000410000 */
[C---:B------:R-:W-:Y:S03]  /*8ad0*/  FMUL.FTZ R97, R3.reuse, R97 ;  /* 0x0000006103617220 */ /* 0x040fe60000410000 */
[C---:B---3--:R-:W-:Y:S03]  /*8ae0*/  HMMA.16816.F32.BF16 R92, R136.reuse, R104, R92 ;  /* 0x00000068885c723c */ /* 0x048fe6000004185c */
[C---:B------:R-:W-:Y:S02]  /*8af0*/  FMUL.FTZ R98, R2.reuse, R98 ;  /* 0x0000006202627220 */ /* 0x040fe40000410000 */
[C---:B------:R-:W-:Y:S02]  /*8b00*/  FMUL.FTZ R99, R2.reuse, R99 ;  /* 0x0000006302637220 */ /* 0x040fe40000410000 */
[----:B------:R-:W-:Y:S02]  /*8b10*/  FFMA.FTZ R168, R3, R214, R168 ;  /* 0x000000d603a87223 */ /* 0x000fe400000100a8 */
[----:B------:R-:W-:Y:S03]  /*8b20*/  FFMA.FTZ R173, R2, R215, R173 ;  /* 0x000000d702ad7223 */ /* 0x000fe600000100ad */
[----:B------:R-:W-:Y:S01]  /*8b30*/  HMMA.16816.F32.BF16 R96, R136, R106, R96 ;  /* 0x0000006a8860723c */ /* 0x000fe20000041860 */
[----:B------:R-:W3:Y:S02]  /*8b40*/  LDSM.16.MT88.4 R104, [R196+0x2900] ;  /* 0x00290000c468783b */ /* 0x000ee40000004200 */
[----:B------:R-:W-:Y:S02]  /*8b50*/  FADD.FTZ R135, R135, R168 ;  /* 0x000000a887877221 */ /* 0x000fe40000010000 */
[----:B------:R-:W-:Y:S02]  /*8b60*/  FADD.FTZ R172, R172, R173 ;  /* 0x000000adacac7221 */ /* 0x000fe40000010000 */
[----:B------:R-:W-:Y:S01]  /*8b70*/  FADD.FTZ R134, R134, R135 ;  /* 0x0000008786867221 */ /* 0x000fe20000010000 */
[C---:B------:R-:W-:Y:S01]  /*8b80*/  HMMA.16816.F32.BF16 R4, R100.reuse, R112, R4 ;  /* 0x000000706404723c */ /* 0x040fe20000041804 */
[----:B------:R-:W-:Y:S04]  /*8b90*/  LDSM.16.MT88.4 R136, [R197+0x3100] ;  /* 0x00310000c588783b */ /* 0x000fe80000004200 */
[----:B------:R-:W-:Y:S02]  /*8ba0*/  FADD.FTZ R3, R171, R172 ;  /* 0x000000acab037221 */ /* 0x000fe40000010000 */
[----:B------:R-:W-:Y:S01]  /*8bb0*/  FADD.FTZ R169, R169, R134 ;  /* 0x00000086a9a97221 */ /* 0x000fe20000010000 */
[C---:B------:R-:W-:Y:S01]  /*8bc0*/  HMMA.16816.F32.BF16 R8, R100.reuse, R114, R8 ;  /* 0x000000726408723c */ /* 0x040fe20000041808 */
[----:B------:R-:W-:Y:S03]  /*8bd0*/  LDSM.16.MT88.4 R112, [R198+0x4900] ;  /* 0x00490000c670783b */ /* 0x000fe60000004200 */
[----:B------:R-:W-:Y:S02]  /*8be0*/  FADD.FTZ R3, R170, R3 ;  /* 0x00000003aa037221 */ /* 0x000fe40000010000 */
[----:B------:R-:W-:Y:S02]  /*8bf0*/  FADD.FTZ R174, R174, R169 ;  /* 0x000000a9aeae7221 */ /* 0x000fe40000010000 */
[C---:B------:R-:W-:Y:S04]  /*8c00*/  HMMA.16816.F32.BF16 R12, R100.reuse, R116, R12 ;  /* 0x00000074640c723c */ /* 0x040fe8000004180c */
[----:B------:R-:W-:Y:S01]  /*8c10*/  FADD.FTZ R2, R178, R3 ;  /* 0x00000003b2027221 */ /* 0x000fe20000010000 */
[----:B------:R-:W-:Y:S01]  /*8c20*/  MOV R3, R0 ;  /* 0x0000000000037202 */ /* 0x000fe20000000f00 */
[----:B------:R-:W-:Y:S02]  /*8c30*/  FADD.FTZ R175, R175, R174 ;  /* 0x000000aeafaf7221 */ /* 0x000fe40000010000 */
[C---:B------:R-:W-:Y:S01]  /*8c40*/  HMMA.16816.F32.BF16 R16, R100.reuse, R118, R16 ;  /* 0x000000766410723c */ /* 0x040fe20000041810 */
[----:B------:R-:W-:Y:S03]  /*8c50*/  LDSM.16.MT88.4 R116, [R197+0x4900] ;  /* 0x00490000c574783b */ /* 0x000fe60000004200 */
[----:B------:R-:W-:Y:S02]  /*8c60*/  FADD.FTZ R2, R179, R2 ;  /* 0x00000002b3027221 */ /* 0x000fe40000010000 */
[----:B------:R-:W-:Y:S02]  /*8c70*/  FADD.FTZ R176, R176, R175 ;  /* 0x000000afb0b07221 */ /* 0x000fe40000010000 */
[C---:B--2---:R-:W-:Y:S04]  /*8c80*/  HMMA.16816.F32.BF16 R20, R100.reuse, R108, R20 ;  /* 0x0000006c6414723c */ /* 0x044fe80000041814 */
[----:B------:R-:W-:Y:S01]  /*8c90*/  FADD.FTZ R223, R223, R2 ;  /* 0x00000002dfdf7221 */ /* 0x000fe20000010000 */
[----:B------:R-:W-:Y:S01]  /*8ca0*/  MOV R2, R132 ;  /* 0x0000008400027202 */ /* 0x000fe20000000f00 */
[----:B------:R-:W-:Y:S02]  /*8cb0*/  FADD.FTZ R176, R177, R176 ;  /* 0x000000b0b1b07221 */ /* 0x000fe40000010000 */
[C---:B------:R-:W-:Y:S01]  /*8cc0*/  HMMA.16816.F32.BF16 R24, R100.reuse, R110, R24 ;  /* 0x0000006e6418723c */ /* 0x040fe20000041818 */
[----:B------:R-:W2:Y:S03]  /*8cd0*/  LDSM.16.MT88.4 R108, [R203+0x4900] ;  /* 0x00490000cb6c783b */ /* 0x000ea60000004200 */
[----:B------:R-:W-:Y:S04]  /*8ce0*/  FADD.FTZ R224, R224, R223 ;  /* 0x000000dfe0e07221 */ /* 0x000fe80000010000 */
        /* <DEDUP_REMOVED lines=20> */
[----:B------:R-:W5:Y:S07]  /*8e30*/  LDSM.16.MT88.4 R112, [R197+0x1100] ;  /* 0x00110000c570783b */ /* 0x000f6e0000004200 */
[C---:B------:R-:W-:Y:S08]  /*8e40*/  HMMA.16816.F32.BF16 R84, R100.reuse, R116, R84 ;  /* 0x000000746454723c */ /* 0x040ff00000041854 */
[C---:B------:R-:W-:Y:S01]  /*8e50*/  HMMA.16816.F32.BF16 R88, R100.reuse, R118, R88 ;  /* 0x000000766458723c */ /* 0x040fe20000041858 */
[----:B------:R-:W1:Y:S07]  /*8e60*/  LDSM.16.MT88.4 R116, [R203+0x3100] ;  /* 0x00310000cb74783b */ /* 0x000e6e0000004200 */
[C---:B---3--:R-:W-:Y:S08]  /*8e70*/  HMMA.16816.F32.BF16 R92, R100.reuse, R104, R92 ;  /* 0x00000068645c723c */ /* 0x048ff0000004185c */
[----:B------:R-:W-:Y:S01]  /*8e80*/  HMMA.16816.F32.BF16 R96, R100, R106, R96 ;  /* 0x0000006a6460723c */ /* 0x000fe20000041860 */
[----:B------:R-:W3:Y:S06]  /*8e90*/  LDSM.16.MT88.4 R104, [R196+0x3100] ;  /* 0x00310000c468783b */ /* 0x000eec0000004200 */
[----:B------:R-:W-:Y:S01]  /*8ea0*/  F2FP.BF16.PACK_AB R100, R226, R225 ;  /* 0x000000e1e264723e */ /* 0x000fe200000010ff */
[----:B------:R-:W-:Y:S01]  /*8eb0*/  FADD.FTZ R225, R225, R176 ;  /* 0x000000b0e1e17221 */ /* 0x000fe20000010000 */
[----:B------:R-:W-:Y:S03]  /*8ec0*/  F2FP.BF16.PACK_AB R102, R228, R227 ;  /* 0x000000e3e466723e */ /* 0x000fe600000010ff */
[----:B------:R-:W-:Y:S01]  /*8ed0*/  F2FP.BF16.PACK_AB R101, R230, R229 ;  /* 0x000000e5e665723e */ /* 0x000fe200000010ff */
[----:B------:R-:W-:Y:S01]  /*8ee0*/  FADD.FTZ R229, R229, R224 ;  /* 0x000000e0e5e57221 */ /* 0x000fe20000010000 */
[----:B------:R-:W-:Y:S01]  /*8ef0*/  F2FP.BF16.PACK_AB R103, R232, R231 ;  /* 0x000000e7e867723e */ /* 0x000fe200000010ff */
[----:B------:R-:W-:Y:S02]  /*8f00*/  FADD.FTZ R226, R226, R225 ;  /* 0x000000e1e2e27221 */ /* 0x000fe40000010000 */
[----:B------:R-:W-:Y:S02]  /*8f10*/  FADD.FTZ R230, R230, R229 ;  /* 0x000000e5e6e67221 */ /* 0x000fe40000010000 */
[----:B------:R-:W-:Y:S02]  /*8f20*/  FADD.FTZ R227, R227, R226 ;  /* 0x000000e2e3e37221 */ /* 0x000fe40000010000 */
[C---:B--2---:R-:W-:Y:S03]  /*8f30*/  HMMA.16816.F32.BF16 R4, R100.reuse, R108, R4 ;  /* 0x0000006c6404723c */ /* 0x044fe60000041804 */
[----:B------:R-:W-:Y:S02]  /*8f40*/  FADD.FTZ R231, R231, R230 ;  /* 0x000000e6e7e77221 */ /* 0x000fe40000010000 */
[----:B------:R-:W-:Y:S02]  /*8f50*/  FADD.FTZ R228, R228, R227 ;  /* 0x000000e3e4e47221 */ /* 0x000fe40000010000 */
[----:B------:R-:W-:Y:S01]  /*8f60*/  FADD.FTZ R232, R232, R231 ;  /* 0x000000e7e8e87221 */ /* 0x000fe20000010000 */
[C---:B------:R-:W-:Y:S01]  /*8f70*/  HMMA.16816.F32.BF16 R8, R100.reuse, R110, R8 ;  /* 0x0000006e6408723c */ /* 0x040fe20000041808 */
[----:B------:R-:W2:Y:S07]  /*8f80*/  LDSM.16.MT88.4 R108, [R203+0x5100] ;  /* 0x00510000cb6c783b */ /* 0x000eae0000004200 */
[C---:B------:R-:W-:Y:S08]  /*8f90*/  HMMA.16816.F32.BF16 R12, R100.reuse, R120, R12 ;  /* 0x00000078640c723c */ /* 0x040ff0000004180c */
[C---:B------:R-:W-:Y:S08]  /*8fa0*/  HMMA.16816.F32.BF16 R16, R100.reuse, R122, R16 ;  /* 0x0000007a6410723c */ /* 0x040ff00000041810 */
[C---:B-----5:R-:W-:Y:S08]  /*8fb0*/  HMMA.16816.F32.BF16 R20, R100.reuse, R112, R20 ;  /* 0x000000706414723c */ /* 0x060ff00000041814 */
[C---:B------:R-:W-:Y:S01]  /*8fc0*/  HMMA.16816.F32.BF16 R24, R100.reuse, R114, R24 ;  /* 0x000000726418723c */ /* 0x040fe20000041818 */
[----:B------:R-:W5:Y:S07]  /*8fd0*/  LDSM.16.MT88.4 R112, [R198+0x5100] ;  /* 0x00510000c670783b */ /* 0x000f6e0000004200 */
[C---:B------:R-:W-:Y:S08]  /*8fe0*/  HMMA.16816.F32.BF16 R28, R100.reuse, R124, R28 ;  /* 0x0000007c641c723c */ /* 0x040ff0000004181c */
[C---:B------:R-:W-:Y:S01]  /*8ff0*/  HMMA.16816.F32.BF16 R32, R100.reuse, R126, R32 ;  /* 0x0000007e6420723c */ /* 0x040fe20000041820 */
[----:B------:R-:W-:Y:S07]  /*9000*/  LDSM.16.MT88.4 R124, [R203+0x1900] ;  /* 0x00190000cb7c783b */ /* 0x000fee0000004200 */
[C---:B-1----:R-:W-:Y:S08]  /*9010*/  HMMA.16816.F32.BF16 R36, R100.reuse, R116, R36 ;  /* 0x000000746424723c */ /* 0x042ff00000041824 */
[C---:B------:R-:W-:Y:S01]  /*9020*/  HMMA.16816.F32.BF16 R40, R100.reuse, R118, R40 ;  /* 0x000000766428723c */ /* 0x040fe20000041828 */
[----:B------:R-:W1:Y:S07]  /*9030*/  LDSM.16.MT88.4 R116, [R197+0x5100] ;  /* 0x00510000c574783b */ /* 0x000e6e0000004200 */
        /* <DEDUP_REMOVED lines=9> */
[----:B----4-:R-:W-:Y:S01]  /*90d0*/  F2FP.BF16.PACK_AB R139, R240, R239 ;  /* 0x000000eff08b723e */ /* 0x010fe200000010ff */
[----:B------:R-:W-:Y:S02]  /*90e0*/  FADD.FTZ R237, R237, R232 ;  /* 0x000000e8eded7221 */ /* 0x000fe40000010000 */
[----:B------:R-:W-:Y:S01]  /*90f0*/  FADD.FTZ R234, R234, R233 ;  /* 0x000000e9eaea7221 */ /* 0x000fe20000010000 */
[C---:B------:R-:W-:Y:S01]  /*9100*/  HMMA.16816.F32.BF16 R64, R100.reuse, R106, R64 ;  /* 0x0000006a6440723c */ /* 0x040fe20000041840 */
[----:B------:R-:W3:Y:S03]  /*9110*/  LDSM.16.MT88.4 R104, [R196+0x5100] ;  /* 0x00510000c468783b */ /* 0x000ee60000004200 */
[----:B------:R-:W-:Y:S02]  /*9120*/  FADD.FTZ R238, R238, R237 ;  /* 0x000000edeeee7221 */ /* 0x000fe40000010000 */
[----:B------:R-:W-:Y:S02]  /*9130*/  FADD.FTZ R235, R235, R234 ;  /* 0x000000eaebeb7221 */ /* 0x000fe40000010000 */
[C---:B--2---:R-:W-:Y:S04]  /*9140*/  HMMA.16816.F32.BF16 R68, R100.reuse, R108, R68 ;  /* 0x0000006c6444723c */ /* 0x044fe80000041844 */
[----:B------:R-:W-:Y:S02]  /*9150*/  FADD.FTZ R215, R239, R238 ;  /* 0x000000eeefd77221 */ /* 0x000fe40000010000 */
[----:B------:R-:W-:Y:S02]  /*9160*/  FADD.FTZ R214, R236, R235 ;  /* 0x000000ebecd67221 */ /* 0x000fe40000010000 */
[C---:B------:R-:W-:Y:S01]  /*9170*/  HMMA.16816.F32.BF16 R72, R100.reuse, R110, R72 ;  /* 0x0000006e6448723c */ /* 0x040fe20000041848 */
[----:B------:R-:W2:Y:S03]  /*9180*/  LDSM.16.MT88.4 R108, [R198+0x1900] ;  /* 0x00190000c66c783b */ /* 0x000ea60000004200 */
[----:B------:R-:W-:Y:S04]  /*9190*/  FADD.FTZ R215, R240, R215 ;  /* 0x000000d7f0d77221 */ /* 0x000fe80000010000 */
[C---:B-----5:R-:W-:Y:S08]  /*91a0*/  HMMA.16816.F32.BF16 R76, R100.reuse, R112, R76 ;  /* 0x00000070644c723c */ /* 0x060ff0000004184c */
[C---:B------:R-:W-:Y:S08]  /*91b0*/  HMMA.16816.F32.BF16 R80, R100.reuse, R114, R80 ;  /* 0x000000726450723c */ /* 0x040ff00000041850 */
[C---:B-1----:R-:W-:Y:S08]  /*91c0*/  HMMA.16816.F32.BF16 R84, R100.reuse, R116, R84 ;  /* 0x000000746454723c */ /* 0x042ff00000041854 */
[C---:B------:R-:W-:Y:S08]  /*91d0*/  HMMA.16816.F32.BF16 R88, R100.reuse, R118, R88 ;  /* 0x000000766458723c */ /* 0x040ff00000041858 */
[C---:B---3--:R-:W-:Y:S08]  /*91e0*/  HMMA.16816.F32.BF16 R92, R100.reuse, R104, R92 ;  /* 0x00000068645c723c */ /* 0x048ff0000004185c */
[----:B------:R-:W-:Y:S08]  /*91f0*/  HMMA.16816.F32.BF16 R96, R100, R106, R96 ;  /* 0x0000006a6460723c */ /* 0x000ff00000041860 */
[C---:B------:R-:W-:Y:S01]  /*9200*/  HMMA.16816.F32.BF16 R128, R136.reuse, R124, R4 ;  /* 0x0000007c8880723c */ /* 0x040fe20000041804 */
[----:B------:R-:W1:Y:S07]  /*9210*/  LDSM.16.MT88.4 R4, [R198+0x5900] ;  /* 0x00590000c604783b */ /* 0x000e6e0000004200 */
[C---:B------:R-:W-:Y:S01]  /*9220*/  HMMA.16816.F32.BF16 R124, R136.reuse, R126, R8 ;  /* 0x0000007e887c723c */ /* 0x040fe20000041808 */
[----:B------:R-:W3:Y:S07]  /*9230*/  LDSM.16.MT88.4 R8, [R197+0x5900] ;  /* 0x00590000c508783b */ /* 0x000eee0000004200 */
[C---:B--2---:R-:W-:Y:S01]  /*9240*/  HMMA.16816.F32.BF16 R120, R136.reuse, R108, R12 ;  /* 0x0000006c8878723c */ /* 0x044fe2000004180c */
[----:B------:R-:W2:Y:S07]  /*9250*/  LDSM.16.MT88.4 R12, [R196+0x5900] ;  /* 0x00590000c40c783b */ /* 0x000eae0000004200 */
        /* <DEDUP_REMOVED lines=15> */
[C---:B-1----:R-:W-:Y:S08]  /*9350*/  HMMA.16816.F32.BF16 R76, R136.reuse, R4, R76 ;  /* 0x00000004884c723c */ /* 0x042ff0000004184c */
[C---:B------:R-:W-:Y:S08]  /*9360*/  HMMA.16816.F32.BF16 R80, R136.reuse, R6, R80 ;  /* 0x000000068850723c */ /* 0x040ff00000041850 */
[C---:B---3--:R-:W-:Y:S08]  /*9370*/  HMMA.16816.F32.BF16 R84, R136.reuse, R8, R84 ;  /* 0x000000088854723c */ /* 0x048ff00000041854 */
[C---:B------:R-:W-:Y:S08]  /*9380*/  HMMA.16816.F32.BF16 R88, R136.reuse, R10, R88 ;  /* 0x0000000a8858723c */ /* 0x040ff00000041858 */
[C---:B--2---:R-:W-:Y:S08]  /*9390*/  HMMA.16816.F32.BF16 R92, R136.reuse, R12, R92 ;  /* 0x0000000c885c723c */ /* 0x044ff0000004185c */
[----:B------:R-:W-:Y:S01]  /*93a0*/  HMMA.16816.F32.BF16 R96, R136, R14, R96 ;  /* 0x0000000e8860723c */ /* 0x000fe20000041860 */
[----:B------:R-:W-:-:S07]  /*93b0*/  @P0 BRA `(.L_x_418) ;  /* 0xffffc4a000000947 */ /* 0x000fce000383ffff */
.L_x_407:
[----:B------:R-:W1:Y:S01]  /*93c0*/  S2UR UR26, SR_CTAID.X ;  /* 0x00000000001a79c3 */ /* 0x000e620000002500 */
[----:B------:R-:W-:Y:S01]  /*93d0*/  UMOV UR25, 0x1 ;  /* 0x0000000100197882 */ /* 0x000fe20000000000 */
[----:B------:R-:W-:Y:S01]  /*93e0*/  PLOP3.LUT P0, PT, PT, PT, UP0, 0x40, 0x0 ;  /* 0x000000000000781c */ /* 0x000fe20003f0e808 */
[----:B------:R-:W-:-:S02]  /*93f0*/  ULDC UR21, c[0x0][0x168] ;  /* 0x00005a0000157ab9 */ /* 0x000fc40000000800 */
[----:B------:R-:W-:Y:S02]  /*9400*/  ULDC.64 UR4, c[0x0][0x2c8] ;  /* 0x0000b20000047ab9 */ /* 0x000fe40000000a00 */
[----:B------:R-:W-:Y:S02]  /*9410*/  UIADD3 UR21, UR25, -UR21, URZ ;  /* 0x8000001519157290 */ /* 0x000fe4000fffe03f */
[----:B------:R-:W-:Y:S02]  /*9420*/  ULDC UR24, c[0x0][0x2ac] ;  /* 0x0000ab0000187ab9 */ /* 0x000fe40000000800 */
[----:B-1----:R-:W-:-:S04]  /*9430*/  ULEA UR26, UR26, 0x7f, 0x7 ;  /* 0x0000007f1a1a7891 */ /* 0x002fc8000f8e383f */
[----:B------:R-:W-:-:S03]  /*9440*/  UIMAD.WIDE.U32 UR28, UR26, UR4, URZ ;  /* 0x000000041a1c72a5 */ /* 0x000fc6000f8e003f */
[----:B------:R-:W-:Y:S02]  /*9450*/  ULDC UR4, c[0x0][0x1d0] ;  /* 0x0000740000047ab9 */ /* 0x000fe40000000800 */
[----:B------:R-:W-:Y:S02]  /*9460*/  UIMAD UR4, UR24, UR4, UR21 ;  /* 0x00000004180472a4 */ /* 0x000fe4000f8e0215 */
[----:B------:R-:W-:Y:S02]  /*9470*/  @UP1 USHF.R.U32.HI UR26, URZ, UR5, UR29 ;  /* 0x000000053f1a1299 */ /* 0x000fe4000801161d */
[----:B------:R-:W-:Y:S02]  /*9480*/  ULDC UR21, c[0x0][0x324] ;  /* 0x0000c90000157ab9 */ /* 0x000fe40000000800 */
[----:B------:R-:W-:-:S04]  /*9490*/  UIADD3 UR24, UR4, UR26, URZ ;  /* 0x0000001a04187290 */ /* 0x000fc8000fffe03f */
[----:B------:R-:W-:Y:S01]  /*94a0*/  UIADD3 UR21, UR24, -UR21, URZ ;  /* 0x8000001518157290 */ /* 0x000fe2000fffe03f */
[----:B------:R-:W-:Y:S05]  /*94b0*/  @P0 BRA `(.L_x_419) ;  /* 0x0000016000000947 */ /* 0x000fea0003800000 */
[----:B------:R-:W-:-:S06]  /*94c0*/  UISETP.GT.AND UP2, UPT, UR24, -0x1, UPT ;  /* 0xffffffff1800788c */ /* 0x000fcc000bf44270 */
[----:B------:R-:W-:-:S13]  /*94d0*/  PLOP3.LUT P0, PT, PT, PT, UP2, 0x80, 0x0 ;  /* 0x000000000000781c */ /* 0x000fda0003f0f028 */
[----:B------:R-:W-:Y:S05]  /*94e0*/  @P0 BRA `(.L_x_420) ;  /* 0x0000009000000947 */ /* 0x000fea0003800000 */
[----:B------:R-:W-:Y:S02]  /*94f0*/  ULDC UR4, c[0x0][0x32c] ;  /* 0x0000cb0000047ab9 */ /* 0x000fe40000000800 */
[----:B------:R-:W-:Y:S02]  /*9500*/  UISETP.NE.AND UP2, UPT, UR25, UR4, UPT ;  /* 0x000000041900728c */ /* 0x000fe4000bf45270 */
[----:B------:R-:W-:Y:S02]  /*9510*/  ULOP3.LUT UR24, URZ, UR24, URZ, 0x33, !UPT ;  /* 0x000000183f187292 */ /* 0x000fe4000f8e333f */
[----:B------:R-:W-:Y:S02]  /*9520*/  ULDC.64 UR4, c[0x0][0x330] ;  /* 0x0000cc0000047ab9 */ /* 0x000fe40000000a00 */
[----:B------:R-:W-:-:S07]  /*9530*/  UIMAD.WIDE.U32 UR26, UR24, UR4, URZ ;  /* 0x00000004181a72a5 */ /* 0x000fce000f8e003f */
[----:B------:R-:W-:Y:S02]  /*9540*/  @UP2 UMOV UR25, UR27 ;  /* 0x0000001b00192c82 */ /* 0x000fe40008000000 */
[----:B------:R-:W-:-:S04]  /*9550*/  @UP2 USHF.R.U32.HI UR24, URZ, UR5, UR25 ;  /* 0x000000053f182299 */ /* 0x000fc80008011619 */
[----:B------:R-:W-:Y:S01]  /*9560*/  ULOP3.LUT UR24, URZ, UR24, URZ, 0x33, !UPT ;  /* 0x000000183f187292 */ /* 0x000fe2000f8e333f */
[----:B------:R-:W-:Y:S05]  /*9570*/  BRA `(.L_x_421) ;  /* 0x0000006000007947 */ /* 0x000fea0003800000 */
.L_x_420:
[----:B------:R-:W-:Y:S02]  /*9580*/  ULDC UR4, c[0x0][0x32c] ;  /* 0x0000cb0000047ab9 */ /* 0x000fe40000000800 */
[----:B------:R-:W-:-:S03]  /*9590*/  UISETP.NE.AND UP2, UPT, UR25, UR4, UPT ;  /* 0x000000041900728c */ /* 0x000fc6000bf45270 */
[----:B------:R-:W-:Y:S02]  /*95a0*/  ULDC.64 UR4, c[0x0][0x330] ;  /* 0x0000cc0000047ab9 */ /* 0x000fe40000000a00 */
[----:B------:R-:W-:-:S07]  /*95b0*/  UIMAD.WIDE.U32 UR26, UR24, UR4, URZ ;  /* 0x00000004181a72a5 */ /* 0x000fce000f8e003f */
[----:B------:R-:W-:Y:S02]  /*95c0*/  @UP2 UMOV UR25, UR27 ;  /* 0x0000001b00192c82 */ /* 0x000fe40008000000 */
[----:B------:R-:W-:Y:S02]  /*95d0*/  @UP2 USHF.R.U32.HI UR24, URZ, UR5, UR25 ;  /* 0x000000053f182299 */ /* 0x000fe40008011619 */
.L_x_421:
[----:B------:R-:W-:Y:S02]  /*95e0*/  ULDC UR4, c[0x0][0x32c] ;  /* 0x0000cb0000047ab9 */ /* 0x000fe40000000800 */
[----:B------:R-:W-:-:S04]  /*95f0*/  UIMAD UR4, UR24, UR4, URZ ;  /* 0x00000004180472a4 */ /* 0x000fc8000f8e023f */
[----:B------:R-:W-:-:S04]  /*9600*/  UISETP.LT.AND UP2, UPT, UR21, UR4, UPT ;  /* 0x000000041500728c */ /* 0x000fc8000bf41270 */
[----:B------:R-:W-:-:S04]  /*9610*/  USEL UR21, UR21, UR4, !UP2 ;  /* 0x0000000415157287 */ /* 0x000fc8000d000000 */
.L_x_419:
[----:B------:R-:W-:-:S04]  /*9620*/  UIADD3 UR21, UR21, 0x3f, URZ ;  /* 0x0000003f15157890 */ /* 0x000fc8000fffe03f */
        /* <DEDUP_REMOVED lines=8> */
[----:B------:R-:W-:Y:S01]  /*96b0*/  SHF.R.S32.HI R5, RZ, 0x1f, R218 ;  /* 0x0000001fff057819 */ /* 0x000fe200000114da */
[----:B------:R-:W-:Y:S01]  /*96c0*/  IMAD.MOV.U32 R135, RZ, RZ, R132 ;  /* 0x000000ffff877224 */ /* 0x000fe200078e0084 */
[C---:B------:R-:W-:Y:S01]  /*96d0*/  SHF.L.U64.HI R224, R217.reuse, 0x1, R220 ;  /* 0x00000001d9e07819 */ /* 0x040fe200000102dc */
[----:B------:R-:W-:Y:S01]  /*96e0*/  IMAD.MOV.U32 R3, RZ, RZ, R0 ;  /* 0x000000ffff037224 */ /* 0x000fe200078e0000 */
[----:B------:R-:W-:Y:S01]  /*96f0*/  SEL R222, RZ, 0x10, P4 ;  /* 0x00000010ffde7807 */ /* 0x000fe20002000000 */
[C---:B------:R-:W-:Y:S01]  /*9700*/  IMAD.SHL.U32 R225, R218.reuse, 0x2, RZ ;  /* 0x00000002dae17824 */ /* 0x040fe200078e00ff */
[----:B------:R-:W-:Y:S01]  /*9710*/  SHF.L.U64.HI R226, R218, 0x1, R5 ;  /* 0x00000001dae27819 */ /* 0x000fe20000010205 */
[----:B------:R-:W-:Y:S02]  /*9720*/  IMAD.SHL.U32 R223, R217, 0x2, RZ ;  /* 0x00000002d9df7824 */ /* 0x000fe400078e00ff */
.L_x_425:
        /* <DEDUP_REMOVED lines=37> */
[----:B------:R3:W2:Y:S01]  /*9980*/  SHFL.IDX PT, R7, R12, RZ, 0x181f ;  /* 0x00181fff0c077589 */ /* 0x0006a200000e0000 */
        /* <DEDUP_REMOVED lines=20> */
.L_x_423:
        /* <DEDUP_REMOVED lines=14> */
[C---:B------:R-:W-:Y:S01]  /*9bb0*/  HMMA.16816.F32.BF16 R28, R136.reuse, R32, RZ ;  /* 0x00000020881c723c */ /* 0x040fe200000418ff */
[----:B------:R-:W-:Y:S07]  /*9bc0*/  LDSM.16.M88.4 R180, [R192] ;  /* 0x00000000c0b4783b */ /* 0x000fee0000000200 */
[----:B------:R-:W-:Y:S01]  /*9bd0*/  HMMA.16816.F32.BF16 R32, R136, R34, RZ ;  /* 0x000000228820723c */ /* 0x000fe200000418ff */
[----:B------:R-:W1:Y:S07]  /*9be0*/  LDSM.16.M88.4 R136, [R200+0x6900] ;  /* 0x00690000c888783b */ /* 0x000e6e0000000200 */
[C---:B------:R-:W-:Y:S08]  /*9bf0*/  HMMA.16816.F32.BF16 R4, R144.reuse, R148, R4 ;  /* 0x000000949004723c */ /* 0x040ff00000041804 */
        /* <DEDUP_REMOVED lines=10> */
[----:B------:R-:W3:Y:S07]  /*9ca0*/  LDSM.16.M88.4 R144, [R192+0x800] ;  /* 0x00080000c090783b */ /* 0x000eee0000000200 */
[C---:B--2---:R-:W-:Y:S01]  /*9cb0*/  HMMA.16816.F32.BF16 R4, R164.reuse, R168, R4 ;  /* 0x000000a8a404723c */ /* 0x044fe20000041804 */
        /* <DEDUP_REMOVED lines=8> */
[----:B------:R-:W4:Y:S07]  /*9d40*/  LDSM.16.M88.4 R140, [R205+0x9100] ;  /* 0x00910000cd8c783b */ /* 0x000f2e0000000200 */
[C---:B------:R-:W-:Y:S08]  /*9d50*/  HMMA.16816.F32.BF16 R28, R164.reuse, R172, R28 ;  /* 0x000000aca41c723c */ /* 0x040ff0000004181c */
[----:B------:R-:W-:Y:S01]  /*9d60*/  HMMA.16816.F32.BF16 R32, R164, R174, R32 ;  /* 0x000000aea420723c */ /* 0x000fe20000041820 */
[----:B------:R-:W5:Y:S07]  /*9d70*/  LDSM.16.M88.4 R164, [R205+0x9900] ;  /* 0x00990000cda4783b */ /* 0x000f6e0000000200 */
[C---:B------:R-:W-:Y:S01]  /*9d80*/  HMMA.16816.F32.BF16 R4, R176.reuse, R180, R4 ;  /* 0x000000b4b004723c */ /* 0x040fe20000041804 */
[----:B------:R-:W1:Y:S07]  /*9d90*/  LDSM.16.M88.4 R172, [R191] ;  /* 0x00000000bfac783b */ /* 0x000e6e0000000200 */
[C---:B------:R-:W-:Y:S01]  /*9da0*/  HMMA.16816.F32.BF16 R8, R176.reuse, R182, R8 ;  /* 0x000000b6b008723c */ /* 0x040fe20000041808 */
[----:B------:R-:W-:Y:S07]  /*9db0*/  LDSM.16.M88.4 R180, [R200+0x8100] ;  /* 0x00810000c8b4783b */ /* 0x000fee0000000200 */
[C---:B---3--:R-:W-:Y:S08]  /*9dc0*/  HMMA.16816.F32.BF16 R12, R176.reuse, R144, R12 ;  /* 0x00000090b00c723c */ /* 0x048ff0000004180c */
[C---:B------:R-:W-:Y:S01]  /*9dd0*/  HMMA.16816.F32.BF16 R16, R176.reuse, R146, R16 ;  /* 0x00000092b010723c */ /* 0x040fe20000041810 */
[----:B------:R-:W3:Y:S07]  /*9de0*/  LDSM.16.M88.4 R144, [R190] ;  /* 0x00000000be90783b */ /* 0x000eee0000000200 */
        /* <DEDUP_REMOVED lines=13> */
[C---:B----4-:R-:W-:Y:S08]  /*9ec0*/  HMMA.16816.F32.BF16 R20, R156.reuse, R140, R20 ;  /* 0x0000008c9c14723c */ /* 0x050ff00000041814 */
[C---:B------:R-:W-:Y:S01]  /*9ed0*/  HMMA.16816.F32.BF16 R24, R156.reuse, R142, R24 ;  /* 0x0000008e9c18723c */ /* 0x040fe20000041818 */
[----:B------:R-:W4:Y:S07]  /*9ee0*/  LDSM.16.M88.4 R140, [R200+0x9100] ;  /* 0x00910000c88c783b */ /* 0x000f2e0000000200 */
[C---:B-----5:R-:W-:Y:S08]  /*9ef0*/  HMMA.16816.F32.BF16 R28, R156.reuse, R164, R28 ;  /* 0x000000a49c1c723c */ /* 0x060ff0000004181c */
[----:B------:R-:W-:Y:S01]  /*9f00*/  HMMA.16816.F32.BF16 R32, R156, R166, R32 ;  /* 0x000000a69c20723c */ /* 0x000fe20000041820 */
[----:B------:R-:W5:Y:S07]  /*9f10*/  LDSM.16.M88.4 R156, [R200+0x9900] ;  /* 0x00990000c89c783b */ /* 0x000f6e0000000200 */
        /* <DEDUP_REMOVED lines=54> */
[C---:B------:R-:W-:Y:S08]  /*a280*/  HMMA.16816.F32.BF16 R8, R176.reuse, R182, R8 ;  /* 0x000000b6b008723c */ /* 0x040ff00000041808 */
[C---:B---3--:R-:W-:Y:S08]  /*a290*/  HMMA.16816.F32.BF16 R12, R176.reuse, R144, R12 ;  /* 0x00000090b00c723c */ /* 0x048ff0000004180c */
        /* <DEDUP_REMOVED lines=10> */
[C---:B----4-:R-:W-:Y:S08]  /*a340*/  HMMA.16816.F32.BF16 R20, R160.reuse, R140, R20 ;  /* 0x0000008ca014723c */ /* 0x050ff00000041814 */
[C---:B------:R-:W-:Y:S01]  /*a350*/  HMMA.16816.F32.BF16 R24, R160.reuse, R142, R24 ;  /* 0x0000008ea018723c */ /* 0x040fe20000041818 */
[----:B------:R-:W2:Y:S07]  /*a360*/  LDSM.16.M88.4 R140, [R192+0x5000] ;  /* 0x00500000c08c783b */ /* 0x000eae0000000200 */
[C---:B-----5:R-:W-:Y:S08]  /*a370*/  HMMA.16816.F32.BF16 R28, R160.reuse, R156, R28 ;  /* 0x0000009ca01c723c */ /* 0x060ff0000004181c */
[----:B------:R-:W-:Y:S08]  /*a380*/  HMMA.16816.F32.BF16 R32, R160, R158, R32 ;  /* 0x0000009ea020723c */ /* 0x000ff00000041820 */
[C---:B------:R-:W-:Y:S08]  /*a390*/  HMMA.16816.F32.BF16 R4, R168.reuse, R172, R4 ;  /* 0x000000aca804723c */ /* 0x040ff00000041804 */
[C---:B------:R-:W-:Y:S08]  /*a3a0*/  HMMA.16816.F32.BF16 R8, R168.reuse, R174, R8 ;  /* 0x000000aea808723c */ /* 0x040ff00000041808 */
[C---:B-1----:R-:W-:Y:S08]  /*a3b0*/  HMMA.16816.F32.BF16 R12, R168.reuse, R136, R12 ;  /* 0x00000088a80c723c */ /* 0x042ff0000004180c */
[C---:B------:R-:W-:Y:S04]  /*a3c0*/  HMMA.16816.F32.BF16 R16, R168.reuse, R138, R16 ;  /* 0x0000008aa810723c */ /* 0x040fe80000041810 */
[----:B------:R-:W-:Y:S02]  /*a3d0*/  FMUL.FTZ R172, R4, c[0x0][0x320] ;  /* 0x0000c80004ac7a20 */ /* 0x000fe40000410000 */
[----:B------:R-:W-:Y:S02]  /*a3e0*/  FMUL.FTZ R144, R5, c[0x0][0x320] ;  /* 0x0000c80005907a20 */ /* 0x000fe40000410000 */
[----:B------:R-:W-:Y:S01]  /*a3f0*/  FMUL.FTZ R9, R9, c[0x0][0x320] ;  /* 0x0000c80009097a20 */ /* 0x000fe20000410000 */
[C---:B--2---:R-:W-:Y:S01]  /*a400*/  HMMA.16816.F32.BF16 R20, R168.reuse, R140, R20 ;  /* 0x0000008ca814723c */ /* 0x044fe20000041814 */
[----:B------:R-:W1:Y:S02]  /*a410*/  MUFU.TANH R172, R172 ;  /* 0x000000ac00ac7308 */ /* 0x000e640000002400 */
[----:B------:R-:W-:Y:S02]  /*a420*/  FMUL.FTZ R10, R10, c[0x0][0x320] ;  /* 0x0000c8000a0a7a20 */ /* 0x000fe40000410000 */
[----:B------:R-:W-:Y:S02]  /*a430*/  FMUL.FTZ R11, R11, c[0x0][0x320] ;  /* 0x0000c8000b0b7a20 */ /* 0x000fe40000410000 */
[----:B------:R-:W-:Y:S01]  /*a440*/  FMUL.FTZ R178, R8, c[0x0][0x320] ;  /* 0x0000c80008b27a20 */ /* 0x000fe20000410000 */
[C---:B------:R-:W-:Y:S03]  /*a450*/  HMMA.16816.F32.BF16 R24, R168.reuse, R142, R24 ;  /* 0x0000008ea818723c */ /* 0x040fe60000041818 */
[----:B------:R-:W2:Y:S01]  /*a460*/  MUFU.TANH R180, R9 ;  /* 0x0000000900b47308 */ /* 0x000ea20000002400 */
[----:B------:R-:W-:Y:S02]  /*a470*/  FMUL.FTZ R176, R6, c[0x0][0x320] ;  /* 0x0000c80006b07a20 */ /* 0x000fe40000410000 */
[----:B------:R-:W-:Y:S02]  /*a480*/  FMUL.FTZ R175, R7, c[0x0][0x320] ;  /* 0x0000c80007af7a20 */ /* 0x000fe40000410000 */
[----:B------:R-:W-:Y:S04]  /*a490*/  FMUL.FTZ R166, R12, c[0x0][0x320] ;  /* 0x0000c8000ca67a20 */ /* 0x000fe80000410000 */
[----:B------:R-:W-:Y:S01]  /*a4a0*/  FMUL.FTZ R162, R16, c[0x0][0x320] ;  /* 0x0000c80010a27a20 */ /* 0x000fe20000410000 */
[----:B------:R-:W3:Y:S01]  /*a4b0*/  MUFU.TANH R179, R10 ;  /* 0x0000000a00b37308 */ /* 0x000ee20000002400 */
[----:B------:R-:W-:Y:S02]  /*a4c0*/  FMUL.FTZ R13, R13, c[0x0][0x320] ;  /* 0x0000c8000d0d7a20 */ /* 0x000fe40000410000 */
[----:B------:R-:W-:Y:S02]  /*a4d0*/  FMUL.FTZ R158, R20, c[0x0][0x320] ;  /* 0x0000c800149e7a20 */ /* 0x000fe40000410000 */
[----:B------:R-:W-:Y:S02]  /*a4e0*/  FMUL.FTZ R14, R14, c[0x0][0x320] ;  /* 0x0000c8000e0e7a20 */ /* 0x000fe40000410000 */
[----:B------:R-:W-:Y:S02]  /*a4f0*/  FMUL.FTZ R15, R15, c[0x0][0x320] ;  /* 0x0000c8000f0f7a20 */ /* 0x000fe40000410000 */
[----:B------:R-:W-:Y:S01]  /*a500*/  FMUL.FTZ R17, R17, c[0x0][0x320] ;  /* 0x0000c80011117a20 */ /* 0x000fe20000410000 */
[----:B------:R4:W1:Y:S01]  /*a510*/  MUFU.TANH R177, R11 ;  /* 0x0000000b00b17308 */ /* 0x0008620000002400 */
        /* <DEDUP_REMOVED lines=10> */
[----:B------:R-:W1:Y:S01]  /*a5c0*/  MUFU.TANH R176, R176 ;  /* 0x000000b000b07308 */ /* 0x000e620000002400 */
[----:B----4-:R-:W4:Y:S01]  /*a5d0*/  LDSM.16.M88.4 R8, [R192+0x5800] ;  /* 0x00580000c008783b */ /* 0x010f220000000200 */
[----:B------:R-:W-:Y:S08]  /*a5e0*/  DEPBAR.LE SB0, 0x0 ;  /* 0x000080000000791a */ /* 0x000ff00000000000 */
[----:B------:R-:W1:Y:S01]  /*a5f0*/  MUFU.TANH R175, R175 ;  /* 0x000000af00af7308 */ /* 0x000e620000002400 */
[----:B------:R-:W-:Y:S09]  /*a600*/  BAR.SYNC.DEFER_BLOCKING 0x0 ;  /* 0x0000000000007b1d */ /* 0x000ff20000010000 */
[----:B------:R-:W1:Y:S10]  /*a610*/  MUFU.TANH R178, R178 ;  /* 0x000000b200b27308 */ /* 0x000e740000002400 */
[----:B------:R-:W1:Y:S10]  /*a620*/  MUFU.TANH R166, R166 ;  /* 0x000000a600a67308 */ /* 0x000e740000002400 */
[----:B------:R1:W1:Y:S01]  /*a630*/  MUFU.TANH R164, R13 ;  /* 0x0000000d00a47308 */ /* 0x0002620000002400 */
[C---:B----4-:R-:W-:Y:S09]  /*a640*/  HMMA.16816.F32.BF16 R28, R168.reuse, R8, R28 ;  /* 0x00000008a81c723c */ /* 0x050ff2000004181c */
[----:B------:R4:W1:Y:S01]  /*a650*/  MUFU.TANH R167, R14 ;  /* 0x0000000e00a77308 */ /* 0x0008620000002400 */
[----:B------:R-:W-:Y:S09]  /*a660*/  HMMA.16816.F32.BF16 R32, R168, R10, R32 ;  /* 0x0000000aa820723c */ /* 0x000ff20000041820 */
[----:B------:R4:W1:Y:S05]  /*a670*/  MUFU.TANH R165, R15 ;  /* 0x0000000f00a57308 */ /* 0x00086a0000002400 */
[----:B------:R-:W-:Y:S05]  /*a680*/  FMUL.FTZ R148, R28, c[0x0][0x320] ;  /* 0x0000c8001c947a20 */ /* 0x000fea0000410000 */
[----:B------:R-:W1:Y:S01]  /*a690*/  MUFU.TANH R162, R162 ;  /* 0x000000a200a27308 */ /* 0x000e620000002400 */
[----:B------:R-:W-:Y:S02]  /*a6a0*/  FMUL.FTZ R29, R29, c[0x0][0x320] ;  /* 0x0000c8001d1d7a20 */ /* 0x000fe40000410000 */
[----:B------:R-:W-:Y:S02]  /*a6b0*/  FMUL.FTZ R30, R30, c[0x0][0x320] ;  /* 0x0000c8001e1e7a20 */ /* 0x000fe40000410000 */
[----:B------:R-:W-:Y:S02]  /*a6c0*/  FMUL.FTZ R31, R31, c[0x0][0x320] ;  /* 0x0000c8001f1f7a20 */ /* 0x000fe40000410000 */
[----:B------:R-:W-:Y:S02]  /*a6d0*/  FMUL.FTZ R146, R32, c[0x0][0x320] ;  /* 0x0000c80020927a20 */ /* 0x000fe40000410000 */
[----:B------:R-:W-:Y:S01]  /*a6e0*/  FMUL.FTZ R33, R33, c[0x0][0x320] ;  /* 0x0000c80021217a20 */ /* 0x000fe20000410000 */
[----:B------:R4:W1:Y:S01]  /*a6f0*/  MUFU.TANH R160, R17 ;  /* 0x0000001100a07308 */ /* 0x0008620000002400 */
[----:B------:R-:W-:Y:S02]  /*a700*/  FMUL.FTZ R34, R34, c[0x0][0x320] ;  /* 0x0000c80022227a20 */ /* 0x000fe40000410000 */
[----:B------:R-:W-:Y:S07]  /*a710*/  FMUL.FTZ R35, R35, c[0x0][0x320] ;  /* 0x0000c80023237a20 */ /* 0x000fee0000410000 */
[----:B------:R4:W1:Y:S10]  /*a720*/  MUFU.TANH R163, R18 ;  /* 0x0000001200a37308 */ /* 0x0008740000002400 */
[----:B------:R4:W1:Y:S10]  /*a730*/  MUFU.TANH R161, R19 ;  /* 0x0000001300a17308 */ /* 0x0008740000002400 */
[----:B------:R-:W1:Y:S10]  /*a740*/  MUFU.TANH R158, R158 ;  /* 0x0000009e009e7308 */ /* 0x000e740000002400 */
[----:B------:R4:W1:Y:S10]  /*a750*/  MUFU.TANH R156, R21 ;  /* 0x00000015009c7308 */ /* 0x0008740000002400 */
        /* <DEDUP_REMOVED lines=13> */
[----:B------:R4:W1:Y:S01]  /*a830*/  MUFU.TANH R133, R35 ;  /* 0x0000002300857308 */ /* 0x0008620000002400 */
[----:B------:R-:W-:-:S05]  /*a840*/  @P0 BRA `(.L_x_424) ;  /* 0x0000039000000947 */ /* 0x000fca0003800000 */
[----:B--23--:R-:W-:Y:S01]  /*a850*/  IADD3 R10, -R222, 0x10, RZ ;  /* 0x00000010de0a7810 */ /* 0x00cfe20007ffe1ff */
[----:B------:R-:W-:Y:S01]  /*a860*/  ULEA UR5, UR20, UR12, 0x6 ;  /* 0x0000000c14057291 */ /* 0x000fe2000f8e303f */
[----:B------:R-:W-:Y:S02]  /*a870*/  IMAD.MOV.U32 R208, RZ, RZ, RZ ;  /* 0x000000ffffd07224 */ /* 0x000fe400078e00ff */
[----:B------:R-:W-:Y:S03]  /*a880*/  LOP3.LUT R10, R10, 0xf, RZ, 0xc0, !PT ;  /* 0x0000000f0a0a7812 */ /* 0x000fe600078ec0ff */
[----:B------:R-:W-:Y:S05]  /*a890*/  IMAD.U32 R209, RZ, RZ, UR5 ;  /* 0x00000005ffd17e24 */ /* 0x000fea000f8e00ff */
[----:B------:R-:W-:Y:S05]  /*a8a0*/  IADD3 R209, R209, -0x40, R210 ;  /* 0xffffffc0d1d17810 */ /* 0x000fea0007ffe0d2 */
[----:B------:R-:W-:Y:S04]  /*a8b0*/  @P2 IMAD.HI.U32 R2, R209, c[0x0][0x2bc], RZ ;  /* 0x0000af00d1022a27 */ /* 0x000fe800078e00ff */
[--C-:B------:R-:W-:Y:S01]  /*a8c0*/  IMAD.MOV.U32 R0, RZ, RZ, R209.reuse ;  /* 0x000000ffff007224 */ /* 0x100fe200078e00d1 */
[----:B------:R-:W-:Y:S04]  /*a8d0*/  @P2 SHF.R.U32.HI R0, RZ, c[0x0][0x2c0], R2 ;  /* 0x0000b000ff002a19 */ /* 0x000fe80000011602 */
[C---:B------:R-:W-:Y:S04]  /*a8e0*/  @!P1 IADD3 R7, P0, R0.reuse, UR16, RZ ;  /* 0x0000001000079c10 */ /* 0x040fe8000ff1e0ff */
[----:B------:R-:W-:Y:S01]  /*a8f0*/  @!P1 LEA.HI.X.SX32 R2, R0, UR8, 0x1, P0 ;  /* 0x0000000800029c11 */ /* 0x000fe200080f0eff */
[----:B------:R-:W-:Y:S01]  /*a900*/  IMAD.MOV R0, RZ, RZ, -R0 ;  /* 0x000000ffff007224 */ /* 0x000fe200078e0a00 */
[C---:B------:R-:W-:Y:S03]  /*a910*/  @!P1 LEA R4, P0, R7.reuse, c[0x0][0x2a0], 0x2 ;  /* 0x0000a80007049a11 */ /* 0x040fe600078010ff */
[----:B------:R-:W-:Y:S01]  /*a920*/  IMAD R209, R0, c[0x0][0x2b8], R209 ;  /* 0x0000ae0000d17a24 */ /* 0x000fe200078e02d1 */
[----:B------:R-:W-:Y:S02]  /*a930*/  @!P1 LEA.HI.X R5, R7, c[0x0][0x2a4], R2, 0x2, P0 ;  /* 0x0000a90007059a11 */ /* 0x000fe400000f1402 */
[----:B------:R-:W-:Y:S01]  /*a940*/  SHF.L.U64.HI R2, R216, 0x1, R219 ;  /* 0x00000001d8027819 */ /* 0x000fe200000102db */
[----:B------:R-:W-:Y:S01]  /*a950*/  IMAD.WIDE.U32 R6, R209, c[0x0][0x1e0], RZ ;  /* 0x00007800d1067a25 */ /* 0x000fe200078e00ff */
[----:B------:R-:W-:Y:S01]  /*a960*/  SHF.R.S32.HI R9, RZ, 0x1f, R209 ;  /* 0x0000001fff097819 */ /* 0x000fe200000114d1 */
[----:B------:R-:W2:Y:S04]  /*a970*/  @!P1 LDG.E R208, [R4.64] ;  /* 0x0000001204d09981 */ /* 0x000ea8000c1e1900 */
[----:B------:R-:W-:Y:S04]  /*a980*/  IMAD R9, R9, c[0x0][0x1e0], RZ ;  /* 0x0000780009097a24 */ /* 0x000fe800078e02ff */
[----:B------:R-:W-:Y:S04]  /*a990*/  IMAD R9, R209, c[0x0][0x1e4], R9 ;  /* 0x00007900d1097a24 */ /* 0x000fe800078e0209 */
[----:B------:R-:W-:Y:S01]  /*a9a0*/  IMAD.IADD R7, R7, 0x1, R9 ;  /* 0x0000000107077824 */ /* 0x000fe200078e0209 */
[----:B------:R-:W-:Y:S04]  /*a9b0*/  IADD3 R9, -R221, 0x10, RZ ;  /* 0x00000010dd097810 */ /* 0x000fe80007ffe1ff */
[----:B------:R-:W-:Y:S02]  /*a9c0*/  LOP3.LUT R9, R9, 0xf, RZ, 0xc0, !PT ;  /* 0x0000000f09097812 */ /* 0x000fe400078ec0ff */
[----:B--2---:R-:W-:Y:S01]  /*a9d0*/  SHF.R.S32.HI R0, RZ, 0x1f, R208 ;  /* 0x0000001fff007819 */ /* 0x004fe200000114d0 */
[----:B------:R-:W-:Y:S04]  /*a9e0*/  IMAD.WIDE.U32 R6, R208, c[0x0][0x1f0], R6 ;  /* 0x00007c00d0067a25 */ /* 0x000fe800078e0006 */
[----:B------:R-:W-:Y:S01]  /*a9f0*/  IMAD R0, R0, c[0x0][0x1f0], RZ ;  /* 0x00007c0000007a24 */ /* 0x000fe200078e02ff */
[----:B------:R-:W-:Y:S03]  /*aa00*/  IADD3 R5, P0, R6, UR14, RZ ;  /* 0x0000000e06057c10 */ /* 0x000fe6000ff1e0ff */
[----:B------:R-:W-:Y:S05]  /*aa10*/  IMAD R0, R208, c[0x0][0x1f4], R0 ;  /* 0x00007d00d0007a24 */ /* 0x000fea00078e0200 */
[----:B------:R-:W-:Y:S02]  /*aa20*/  IADD3.X R0, R7, UR7, R0, P0, !PT ;  /* 0x0000000707007c10 */ /* 0x000fe400087fe400 */
[C---:B-1----:R-:W-:Y:S04]  /*aa30*/  LEA R13, P0, R5.reuse, c[0x0][0x1c8], 0x1 ;  /* 0x00007200050d7a11 */ /* 0x042fe800078008ff */
[----:B------:R-:W-:Y:S01]  /*aa40*/  LEA.HI.X R12, R5, c[0x0][0x1cc], R0, 0x1, P0 ;  /* 0x00007300050c7a11 */ /* 0x000fe200000f0c00 */
[----:B------:R-:W1:Y:S01]  /*aa50*/  SHFL.IDX PT, R4, R13, 0x1, 0x181f ;  /* 0x00381f000d047f89 */ /* 0x000e6200000e0000 */
[----:B------:R-:W-:Y:S03]  /*aa60*/  IMAD.SHL.U32 R0, R216, 0x2, RZ ;  /* 0x00000002d8007824 */ /* 0x000fe600078e00ff */
[----:B------:R-:W2:Y:S04]  /*aa70*/  SHFL.IDX PT, R5, R12, 0x1, 0x181f ;  /* 0x00381f000c057f89 */ /* 0x000ea800000e0000 */
[----:B------:R-:W3:Y:S04]  /*aa80*/  SHFL.IDX PT, R6, R13, RZ, 0x181f ;  /* 0x00181fff0d067589 */ /* 0x000ee800000e0000 */
[----:B------:R3:W5:Y:S01]  /*aa90*/  SHFL.IDX PT, R7, R12, RZ, 0x181f ;  /* 0x00181fff0c077589 */ /* 0x00076200000e0000 */
[-C--:B-1----:R-:W-:Y:S04]  /*aaa0*/  IADD3 R10, P6, P0, R10, R4.reuse, R223 ;  /* 0x000000040a0a7210 */ /* 0x082fe800078de0df */
[-C--:B--2---:R-:W-:Y:S02]  /*aab0*/  IADD3.X R11, RZ, R5.reuse, R224, P6, P0 ;  /* 0x00000005ff0b7210 */ /* 0x084fe400037e04e0 */
[----:B------:R-:W-:Y:S04]  /*aac0*/  IADD3 R8, P6, P0, R9, R4, R0 ;  /* 0x0000000409087210 */ /* 0x000fe800078de000 */
[--C-:B------:R-:W-:Y:S02]  /*aad0*/  IADD3.X R9, RZ, R5, R2.reuse, P6, P0 ;  /* 0x00000005ff097210 */ /* 0x100fe400037e0402 */
[C---:B---3--:R-:W-:Y:S02]  /*aae0*/  IADD3 R12, P6, R6.reuse, R0, RZ ;  /* 0x00000000060c7210 */ /* 0x048fe40007fde0ff */
[C---:B----4-:R-:W-:Y:S03]  /*aaf0*/  IADD3 R14, P0, R6.reuse, R225, RZ ;  /* 0x000000e1060e7210 */ /* 0x050fe60007f1e0ff */
[C---:B-----5:R-:W-:Y:S01]  /*ab00*/  IMAD.X R13, R7.reuse, 0x1, R2, P6 ;  /* 0x00000001070d7824 */ /* 0x060fe200030e0602 */
        /* <DEDUP_REMOVED lines=13> */
.L_x_424:
[----:B-123--:R-:W-:Y:S01]  /*abe0*/  FMNMX.FTZ R5, R172, R3, !PT ;  /* 0x00000003ac057209 */ /* 0x00efe20007810000 */
[----:B----4-:R-:W-:Y:S01]  /*abf0*/  LDSM.16.MT88.4 R12, [R203+0x100] ;  /* 0x00010000cb0c783b */ /* 0x010fe20000004200 */
        /* <DEDUP_REMOVED lines=26> */
[----:B------:R-:W0:Y:S01]  /*ada0*/  LDGDEPBAR ;  /* 0x00000000000079af */ /* 0x000e220000000000 */
        /* <DEDUP_REMOVED lines=8> */
[----:B------:R-:W-:Y:S02]  /*ae30*/  PLOP3.LUT P0, PT, PT, PT, UP2, 0x80, 0x0 ;  /* 0x000000000000781c */ /* 0x000fe40003f0f028 */
[----:B------:R-:W-:Y:S02]  /*ae40*/  FMNMX.FTZ R8, R145, R0, !PT ;  /* 0x0000000091087209 */ /* 0x000fe40007810000 */
[----:B------:R-:W-:Y:S03]  /*ae50*/  FMNMX.FTZ R0, R134, R7, !PT ;  /* 0x0000000786007209 */ /* 0x000fe60007810000 */
[----:B------:R-:W-:Y:S01]  /*ae60*/  SHFL.BFLY PT, R9, R8, 0x2, 0x1f ;  /* 0x0c401f0008097f89 */ /* 0x000fe200000e0000 */
[----:B------:R-:W-:Y:S07]  /*ae70*/  FMNMX.FTZ R4, R133, R0, !PT ;  /* 0x0000000085047209 */ /* 0x000fee0007810000 */
[----:B------:R-:W1:Y:S02]  /*ae80*/  SHFL.BFLY PT, R7, R4, 0x2, 0x1f ;  /* 0x0c401f0004077f89 */ /* 0x000e6400000e0000 */
[----:B-1----:R-:W-:Y:S02]  /*ae90*/  FMNMX.FTZ R5, R4, R7, !PT ;  /* 0x0000000704057209 */ /* 0x002fe40007810000 */
[----:B------:R-:W-:Y:S04]  /*aea0*/  FMNMX.FTZ R6, R8, R9, !PT ;  /* 0x0000000908067209 */ /* 0x000fe80007810000 */
[----:B------:R-:W1:Y:S08]  /*aeb0*/  SHFL.BFLY PT, R132, R5, 0x1, 0x1f ;  /* 0x0c201f0005847f89 */ /* 0x000e7000000e0000 */
[----:B------:R-:W2:Y:S01]  /*aec0*/  SHFL.BFLY PT, R9, R6, 0x1, 0x1f ;  /* 0x0c201f0006097f89 */ /* 0x000ea200000e0000 */
[----:B-1----:R-:W-:Y:S02]  /*aed0*/  FMNMX.FTZ R132, R132, R5, !PT ;  /* 0x0000000584847209 */ /* 0x002fe40007810000 */
[----:B--2---:R-:W-:Y:S05]  /*aee0*/  FMNMX.FTZ R0, R6, R9, !PT ;  /* 0x0000000906007209 */ /* 0x004fea0007810000 */
[C---:B------:R-:W-:Y:S02]  /*aef0*/  FMUL.FTZ R151, R0.reuse, c[0x0][0x2d0] ;  /* 0x0000b40000977a20 */ /* 0x040fe40000410000 */
[----:B------:R-:W-:Y:S02]  /*af00*/  FADD.FTZ R2, -R0, R3 ;  /* 0x0000000300027221 */ /* 0x000fe40000010100 */
[----:B------:R-:W-:Y:S02]  /*af10*/  FFMA.FTZ R173, R144, c[0x0][0x2d0], -R151 ;  /* 0x0000b40090ad7a23 */ /* 0x000fe40000010897 */
[----:B------:R-:W-:Y:S02]  /*af20*/  FMUL.FTZ R144, R132, c[0x0][0x2d0] ;  /* 0x0000b40084907a20 */ /* 0x000fe40000410000 */
[----:B------:R-:W-:Y:S02]  /*af30*/  FMUL.FTZ R3, R2, c[0x0][0x2d0] ;  /* 0x0000b40002037a20 */ /* 0x000fe40000410000 */
[----:B------:R-:W-:Y:S01]  /*af40*/  FADD.FTZ R2, -R132, R135 ;  /* 0x0000008784027221 */ /* 0x000fe20000010100 */
[----:B------:R-:W-:Y:S01]  /*af50*/  MUFU.EX2 R173, R173 ;  /* 0x000000ad00ad7308 */ /* 0x000fe20000000800 */
[--C-:B------:R-:W-:Y:S02]  /*af60*/  FFMA.FTZ R174, R172, c[0x0][0x2d0], -R151.reuse ;  /* 0x0000b400acae7a23 */ /* 0x100fe40000010897 */
[--C-:B------:R-:W-:Y:S02]  /*af70*/  FFMA.FTZ R172, R178, c[0x0][0x2d0], -R151.reuse ;  /* 0x0000b400b2ac7a23 */ /* 0x100fe40000010897 */
[--C-:B------:R-:W-:Y:S02]  /*af80*/  FFMA.FTZ R171, R180, c[0x0][0x2d0], -R151.reuse ;  /* 0x0000b400b4ab7a23 */ /* 0x100fe40000010897 */
[--C-:B------:R-:W-:Y:S02]  /*af90*/  FFMA.FTZ R170, R176, c[0x0][0x2d0], -R144.reuse ;  /* 0x0000b400b0aa7a23 */ /* 0x100fe40000010890 */
[--C-:B------:R-:W-:Y:S01]  /*afa0*/  FFMA.FTZ R169, R175, c[0x0][0x2d0], -R144.reuse ;  /* 0x0000b400afa97a23 */ /* 0x100fe20000010890 */
[----:B------:R-:W1:Y:S01]  /*afb0*/  MUFU.EX2 R3, R3 ;  /* 0x0000000300037308 */ /* 0x000e620000000800 */
[--C-:B------:R-:W-:Y:S02]  /*afc0*/  FFMA.FTZ R168, R179, c[0x0][0x2d0], -R144.reuse ;  /* 0x0000b400b3a87a23 */ /* 0x100fe40000010890 */
[--C-:B------:R-:W-:Y:S02]  /*afd0*/  FFMA.FTZ R135, R177, c[0x0][0x2d0], -R144.reuse ;  /* 0x0000b400b1877a23 */ /* 0x100fe40000010890 */
[----:B------:R-:W-:Y:S02]  /*afe0*/  FMUL.FTZ R4, R2, c[0x0][0x2d0] ;  /* 0x0000b40002047a20 */ /* 0x000fe40000410000 */
[--C-:B------:R-:W-:Y:S02]  /*aff0*/  FFMA.FTZ R175, R166, c[0x0][0x2d0], -R151.reuse ;  /* 0x0000b400a6af7a23 */ /* 0x100fe40000010897 */
[--C-:B------:R-:W-:Y:S01]  /*b000*/  FFMA.FTZ R176, R164, c[0x0][0x2d0], -R151.reuse ;  /* 0x0000b400a4b07a23 */ /* 0x100fe20000010897 */
[----:B------:R2:W3:Y:S01]  /*b010*/  MUFU.EX2 R2, R4 ;  /* 0x0000000400027308 */ /* 0x0004e20000000800 */
[--C-:B------:R-:W-:Y:S02]  /*b020*/  FFMA.FTZ R177, R167, c[0x0][0x2d0], -R144.reuse ;  /* 0x0000b400a7b17a23 */ /* 0x100fe40000010890 */
[--C-:B------:R-:W-:Y:S02]  /*b030*/  FFMA.FTZ R178, R165, c[0x0][0x2d0], -R144.reuse ;  /* 0x0000b400a5b27a23 */ /* 0x100fe40000010890 */
[----:B------:R-:W-:Y:S01]  /*b040*/  LDSM.16.MT88.4 R164, [R203+0x5900] ;  /* 0x00590000cba4783b */ /* 0x000fe20000004200 */
[--C-:B------:R-:W-:Y:S02]  /*b050*/  FFMA.FTZ R179, R162, c[0x0][0x2d0], -R151.reuse ;  /* 0x0000b400a2b37a23 */ /* 0x100fe40000010897 */
[--C-:B------:R-:W-:Y:S02]  /*b060*/  FFMA.FTZ R180, R160, c[0x0][0x2d0], -R151.reuse ;  /* 0x0000b400a0b47a23 */ /* 0x100fe40000010897 */
[----:B------:R-:W4:Y:S01]  /*b070*/  MUFU.EX2 R174, R174 ;  /* 0x000000ae00ae7308 */ /* 0x000f220000000800 */
[--C-:B------:R-:W-:Y:S02]  /*b080*/  FFMA.FTZ R181, R163, c[0x0][0x2d0], -R144.reuse ;  /* 0x0000b400a3b57a23 */ /* 0x100fe40000010890 */
[--C-:B------:R-:W-:Y:S02]  /*b090*/  FFMA.FTZ R182, R161, c[0x0][0x2d0], -R144.reuse ;  /* 0x0000b400a1b67a23 */ /* 0x100fe40000010890 */
[C---:B-1----:R-:W-:Y:S01]  /*b0a0*/  FMUL.FTZ R5, R3.reuse, R129 ;  /* 0x0000008103057220 */ /* 0x042fe20000410000 */
[----:B------:R-:W-:Y:S01]  /*b0b0*/  LDSM.16.MT88.4 R160, [R196+0x3900] ;  /* 0x00390000c4a0783b */ /* 0x000fe20000004200 */
[C---:B------:R-:W-:Y:S02]  /*b0c0*/  FMUL.FTZ R8, R3.reuse, R124 ;  /* 0x0000007c03087220 */ /* 0x040fe40000410000 */
[C---:B------:R-:W-:Y:S01]  /*b0d0*/  FMUL.FTZ R9, R3.reuse, R125 ;  /* 0x0000007d03097220 */ /* 0x040fe20000410000 */
[----:B------:R-:W-:Y:S01]  /*b0e0*/  MUFU.EX2 R172, R172 ;  /* 0x000000ac00ac7308 */ /* 0x000fe20000000800 */
[C---:B------:R-:W-:Y:S02]  /*b0f0*/  FMUL.FTZ R16, R3.reuse, R116 ;  /* 0x0000007403107220 */ /* 0x040fe40000410000 */
[C---:B------:R-:W-:Y:S02]  /*b100*/  FMUL.FTZ R17, R3.reuse, R117 ;  /* 0x0000007503117220 */ /* 0x040fe40000410000 */
[----:B--2---:R-:W-:Y:S02]  /*b110*/  FMUL.FTZ R4, R3, R128 ;  /* 0x0000008003047220 */ /* 0x004fe40000410000 */
[C---:B---3--:R-:W-:Y:S02]  /*b120*/  FMUL.FTZ R6, R2.reuse, R130 ;  /* 0x0000008202067220 */ /* 0x048fe40000410000 */
[C---:B------:R-:W-:Y:S01]  /*b130*/  FMUL.FTZ R7, R2.reuse, R131 ;  /* 0x0000008302077220 */ /* 0x040fe20000410000 */
[----:B------:R-:W1:Y:S01]  /*b140*/  MUFU.EX2 R171, R171 ;  /* 0x000000ab00ab7308 */ /* 0x000e620000000800 */
[C---:B------:R-:W-:Y:S02]  /*b150*/  FMUL.FTZ R10, R2.reuse, R126 ;  /* 0x0000007e020a7220 */ /* 0x040fe40000410000 */
[C---:B------:R-:W-:Y:S01]  /*b160*/  FMUL.FTZ R11, R2.reuse, R127 ;  /* 0x0000007f020b7220 */ /* 0x040fe20000410000 */
[----:B----4-:R-:W-:Y:S01]  /*b170*/  F2FP.BF16.PACK_AB R128, R173, R174 ;  /* 0x000000aead80723e */ /* 0x010fe200000010ff */
[C---:B------:R-:W-:Y:S01]  /*b180*/  FMUL.FTZ R18, R2.reuse, R118 ;  /* 0x0000007602127220 */ /* 0x040fe20000410000 */
[----:B------:R-:W-:Y:S01]  /*b190*/  LDSM.16.MT88.4 R124, [R203+0x2900] ;  /* 0x00290000cb7c783b */ /* 0x000fe20000004200 */
[C---:B------:R-:W-:Y:S02]  /*b1a0*/  FMUL.FTZ R19, R2.reuse, R119 ;  /* 0x0000007702137220 */ /* 0x040fe40000410000 */
[C---:B------:R-:W-:Y:S01]  /*b1b0*/  FMUL.FTZ R24, R3.reuse, R108 ;  /* 0x0000006c03187220 */ /* 0x040fe20000410000 */
[----:B------:R-:W-:Y:S01]  /*b1c0*/  MUFU.EX2 R170, R170 ;  /* 0x000000aa00aa7308 */ /* 0x000fe20000000800 */
[C---:B------:R-:W-:Y:S02]  /*b1d0*/  FMUL.FTZ R25, R3.reuse, R109 ;  /* 0x0000006d03197220 */ /* 0x040fe40000410000 */
[C---:B------:R-:W-:Y:S01]  /*b1e0*/  FMUL.FTZ R26, R2.reuse, R110 ;  /* 0x0000006e021a7220 */ /* 0x040fe20000410000 */
[----:B------:R-:W-:Y:S01]  /*b1f0*/  LDSM.16.MT88.4 R116, [R198+0x900] ;  /* 0x00090000c674783b */ /* 0x000fe20000004200 */
[C---:B------:R-:W-:Y:S02]  /*b200*/  FMUL.FTZ R27, R2.reuse, R111 ;  /* 0x0000006f021b7220 */ /* 0x040fe40000410000 */
[C---:B------:R-:W-:Y:S02]  /*b210*/  FMUL.FTZ R32, R3.reuse, R100 ;  /* 0x0000006403207220 */ /* 0x040fe40000410000 */
[----:B------:R-:W-:Y:S01]  /*b220*/  FMUL.FTZ R33, R3, R101 ;  /* 0x0000006503217220 */ /* 0x000fe20000410000 */
[----:B------:R-:W2:Y:S01]  /*b230*/  MUFU.EX2 R169, R169 ;  /* 0x000000a900a97308 */ /* 0x000ea20000000800 */
[C---:B------:R-:W-:Y:S01]  /*b240*/  FMUL.FTZ R34, R2.reuse, R102 ;  /* 0x0000006602227220 */ /* 0x040fe20000410000 */
[----:B------:R-:W-:Y:S01]  /*b250*/  LDSM.16.MT88.4 R108, [R196+0x2100] ;  /* 0x00210000c46c783b */ /* 0x000fe20000004200 */
[----:B------:R-:W-:Y:S01]  /*b260*/  FMUL.FTZ R35, R2, R103 ;  /* 0x0000006702237220 */ /* 0x000fe20000410000 */
[----:B-1----:R-:W-:Y:S01]  /*b270*/  F2FP.BF16.PACK_AB R130, R171, R172 ;  /* 0x000000acab82723e */ /* 0x002fe200000010ff */
[--C-:B------:R-:W-:Y:S02]  /*b280*/  FFMA.FTZ R183, R158, c[0x0][0x2d0], -R151.reuse ;  /* 0x0000b4009eb77a23 */ /* 0x100fe40000010897 */
[--C-:B------:R-:W-:Y:S02]  /*b290*/  FFMA.FTZ R228, R156, c[0x0][0x2d0], -R151.reuse ;  /* 0x0000b4009ce47a23 */ /* 0x100fe40000010897 */
[--C-:B------:R-:W-:Y:S01]  /*b2a0*/  FFMA.FTZ R227, R159, c[0x0][0x2d0], -R144.reuse ;  /* 0x0000b4009fe37a23 */ /* 0x100fe20000010890 */
[----:B------:R-:W-:Y:S01]  /*b2b0*/  MUFU.EX2 R168, R168 ;  /* 0x000000a800a87308 */ /* 0x000fe20000000800 */
[----:B------:R-:W-:Y:S01]  /*b2c0*/  LDSM.16.MT88.4 R100, [R197+0x2100] ;  /* 0x00210000c564783b */ /* 0x000fe20000004200 */
[--C-:B------:R-:W-:Y:S02]  /*b2d0*/  FFMA.FTZ R230, R157, c[0x0][0x2d0], -R144.reuse ;  /* 0x0000b4009de67a23 */ /* 0x100fe40000010890 */
[--C-:B------:R-:W-:Y:S02]  /*b2e0*/  FFMA.FTZ R229, R154, c[0x0][0x2d0], -R151.reuse ;  /* 0x0000b4009ae57a23 */ /* 0x100fe40000010897 */
[--C-:B------:R-:W-:Y:S02]  /*b2f0*/  FFMA.FTZ R232, R152, c[0x0][0x2d0], -R151.reuse ;  /* 0x0000b40098e87a23 */ /* 0x100fe40000010897 */
[--C-:B------:R-:W-:Y:S01]  /*b300*/  FFMA.FTZ R231, R155, c[0x0][0x2d0], -R144.reuse ;  /* 0x0000b4009be77a23 */ /* 0x100fe20000010890 */
[----:B------:R-:W-:Y:S01]  /*b310*/  LDSM.16.MT88.4 R156, [R197+0x3900] ;  /* 0x00390000c59c783b */ /* 0x000fe20000004200 */
[----:B------:R-:W1:Y:S01]  /*b320*/  MUFU.EX2 R135, R135 ;  /* 0x0000008700877308 */ /* 0x000e620000000800 */
[--C-:B------:R-:W-:Y:S02]  /*b330*/  FFMA.FTZ R234, R153, c[0x0][0x2d0], -R144.reuse ;  /* 0x0000b40099ea7a23 */ /* 0x100fe40000010890 */
[--C-:B------:R-:W-:Y:S01]  /*b340*/  FFMA.FTZ R233, R148, c[0x0][0x2d0], -R151.reuse ;  /* 0x0000b40094e97a23 */ /* 0x100fe20000010897 */
[----:B--2---:R-:W-:Y:S01]  /*b350*/  F2FP.BF16.PACK_AB R129, R169, R170 ;  /* 0x000000aaa981723e */ /* 0x004fe200000010ff */
[--C-:B------:R-:W-:Y:S02]  /*b360*/  FFMA.FTZ R236, R150, c[0x0][0x2d0], -R151.reuse ;  /* 0x0000b40096ec7a23 */ /* 0x100fe40000010897 */
[----:B------:R-:W-:Y:S01]  /*b370*/  LDSM.16.MT88.4 R152, [R198+0x3900] ;  /* 0x00390000c698783b */ /* 0x000fe20000004200 */
[--C-:B------:R-:W-:Y:S02]  /*b380*/  FFMA.FTZ R235, R149, c[0x0][0x2d0], -R144.reuse ;  /* 0x0000b40095eb7a23 */ /* 0x100fe40000010890 */
[--C-:B------:R-:W-:Y:S01]  /*b390*/  FFMA.FTZ R238, R147, c[0x0][0x2d0], -R144.reuse ;  /* 0x0000b40093ee7a23 */ /* 0x100fe20000010890 */
[----:B------:R-:W-:Y:S01]  /*b3a0*/  MUFU.EX2 R175, R175 ;  /* 0x000000af00af7308 */ /* 0x000fe20000000800 */
[--C-:B------:R-:W-:Y:S02]  /*b3b0*/  FFMA.FTZ R237, R146, c[0x0][0x2d0], -R151.reuse ;  /* 0x0000b40092ed7a23 */ /* 0x100fe40000010897 */
[----:B------:R-:W-:Y:S02]  /*b3c0*/  FFMA.FTZ R151, R145, c[0x0][0x2d0], -R151 ;  /* 0x0000b40091977a23 */ /* 0x000fe40000010897 */
[C---:B------:R-:W-:Y:S02]  /*b3d0*/  FMUL.FTZ R36, R3.reuse, R36 ;  /* 0x0000002403247220 */ /* 0x040fe40000410000 */
[----:B------:R-:W-:Y:S02]  /*b3e0*/  FMUL.FTZ R37, R3, R37 ;  /* 0x0000002503257220 */ /* 0x000fe40000410000 */
[C---:B------:R-:W-:Y:S01]  /*b3f0*/  FMUL.FTZ R38, R2.reuse, R38 ;  /* 0x0000002602267220 */ /* 0x040fe20000410000 */
[----:B------:R2:W-:Y:S01]  /*b400*/  MUFU.EX2 R240, R151 ;  /* 0x0000009700f07308 */ /* 0x0005e20000000800 */
[C---:B------:R-:W-:Y:S01]  /*b410*/  FMUL.FTZ R39, R2.reuse, R39 ;  /* 0x0000002702277220 */ /* 0x040fe20000410000 */
[----:B-1----:R-:W-:Y:S01]  /*b420*/  F2FP.BF16.PACK_AB R131, R135, R168 ;  /* 0x000000a88783723e */ /* 0x002fe200000010ff */
[C---:B------:R-:W-:Y:S02]  /*b430*/  FMUL.FTZ R40, R3.reuse, R40 ;  /* 0x0000002803287220 */ /* 0x040fe40000410000 */
[C---:B------:R-:W-:Y:S02]  /*b440*/  FMUL.FTZ R41, R3.reuse, R41 ;  /* 0x0000002903297220 */ /* 0x040fe40000410000 */
[C---:B------:R-:W-:Y:S02]  /*b450*/  FMUL.FTZ R42, R2.reuse, R42 ;  /* 0x0000002a022a7220 */ /* 0x040fe40000410000 */
[C---:B------:R-:W-:Y:S01]  /*b460*/  HMMA.16816.F32.BF16 R4, R128.reuse, R12, R4 ;  /* 0x0000000c8004723c */ /* 0x040fe20000041804 */
[----:B------:R-:W1:Y:S04]  /*b470*/  MUFU.EX2 R176, R176 ;  /* 0x000000b000b07308 */ /* 0x000e680000000800 */
[C---:B------:R-:W-:Y:S02]  /*b480*/  FMUL.FTZ R43, R2.reuse, R43 ;  /* 0x0000002b022b7220 */ /* 0x040fe40000410000 */
[C---:B------:R-:W-:Y:S01]  /*b490*/  FMUL.FTZ R12, R3.reuse, R120 ;  /* 0x00000078030c7220 */ /* 0x040fe20000410000 */
[C---:B------:R-:W-:Y:S03]  /*b4a0*/  HMMA.16816.F32.BF16 R8, R128.reuse, R14, R8 ;  /* 0x0000000e8008723c */ /* 0x040fe60000041808 */
[----:B------:R-:W-:Y:S01]  /*b4b0*/  MUFU.EX2 R177, R177 ;  /* 0x000000b100b17308 */ /* 0x000fe20000000800 */
[C---:B------:R-:W-:Y:S01]  /*b4c0*/  FMUL.FTZ R13, R3.reuse, R121 ;  /* 0x00000079030d7220 */ /* 0x040fe20000410000 */
[----:B--2---:R-:W-:Y:S02]  /*b4d0*/  LDSM.16.MT88.4 R148, [R203+0x3900] ;  /* 0x00390000cb94783b */ /* 0x004fe40000004200 */
[C---:B------:R-:W-:Y:S02]  /*b4e0*/  FMUL.FTZ R14, R2.reuse, R122 ;  /* 0x0000007a020e7220 */ /* 0x040fe40000410000 */
[C---:B------:R-:W-:Y:S03]  /*b4f0*/  FMUL.FTZ R15, R2.reuse, R123 ;  /* 0x0000007b020f7220 */ /* 0x040fe60000410000 */
[C---:B------:R-:W-:Y:S01]  /*b500*/  FMUL.FTZ R44, R3.reuse, R44 ;  /* 0x0000002c032c7220 */ /* 0x040fe20000410000 */
[----:B------:R-:W2:Y:S01]  /*b510*/  MUFU.EX2 R178, R178 ;  /* 0x000000b200b27308 */ /* 0x000ea20000000800 */
[----:B------:R-:W3:Y:S01]  /*b520*/  LDSM.16.MT88.4 R120, [R196+0x100] ;  /* 0x00010000c478783b */ /* 0x000ee20000004200 */
[C---:B------:R-:W-:Y:S01]  /*b530*/  FMUL.FTZ R45, R3.reuse, R45 ;  /* 0x0000002d032d7220 */ /* 0x040fe20000410000 */
[C---:B------:R-:W-:Y:S03]  /*b540*/  HMMA.16816.F32.BF16 R12, R128.reuse, R20, R12 ;  /* 0x00000014800c723c */ /* 0x040fe6000004180c */
[C---:B------:R-:W-:Y:S02]  /*b550*/  FMUL.FTZ R46, R2.reuse, R46 ;  /* 0x0000002e022e7220 */ /* 0x040fe40000410000 */
[C---:B------:R-:W-:Y:S02]  /*b560*/  FMUL.FTZ R47, R2.reuse, R47 ;  /* 0x0000002f022f7220 */ /* 0x040fe40000410000 */
[C---:B------:R-:W-:Y:S01]  /*b570*/  FMUL.FTZ R20, R3.reuse, R112 ;  /* 0x0000007003147220 */ /* 0x040fe20000410000 */
[C---:B------:R-:W-:Y:S01]  /*b580*/  HMMA.16816.F32.BF16 R16, R128.reuse, R22, R16 ;  /* 0x000000168010723c */ /* 0x040fe20000041810 */
[----:B------:R-:W-:Y:S03]  /*b590*/  MUFU.EX2 R179, R179 ;  /* 0x000000b300b37308 */ /* 0x000fe60000000800 */
[C---:B------:R-:W-:Y:S02]  /*b5a0*/  FMUL.FTZ R21, R3.reuse, R113 ;  /* 0x0000007103157220 */ /* 0x040fe40000410000 */
[C---:B------:R-:W-:Y:S02]  /*b5b0*/  FMUL.FTZ R48, R3.reuse, R48 ;  /* 0x0000003003307220 */ /* 0x040fe40000410000 */
[C---:B------:R-:W-:Y:S03]  /*b5c0*/  FMUL.FTZ R22, R2.reuse, R114 ;  /* 0x0000007202167220 */ /* 0x040fe60000410000 */
[----:B------:R-:W4:Y:S01]  /*b5d0*/  MUFU.EX2 R180, R180 ;  /* 0x000000b400b47308 */ /* 0x000f220000000800 */
[C---:B------:R-:W-:Y:S02]  /*b5e0*/  FMUL.FTZ R23, R2.reuse, R115 ;  /* 0x0000007302177220 */ /* 0x040fe40000410000 */
[----:B------:R-:W5:Y:S01]  /*b5f0*/  LDSM.16.MT88.4 R112, [R203+0x2100] ;  /* 0x00210000cb70783b */ /* 0x000f620000004200 */
[C---:B------:R-:W-:Y:S02]  /*b600*/  FMUL.FTZ R49, R3.reuse, R49 ;  /* 0x0000003103317220 */ /* 0x040fe40000410000 */
[C---:B------:R-:W-:Y:S02]  /*b610*/  FMUL.FTZ R50, R2.reuse, R50 ;  /* 0x0000003202327220 */ /* 0x040fe40000410000 */
[C---:B------:R-:W-:Y:S02]  /*b620*/  HMMA.16816.F32.BF16 R20, R128.reuse, R28, R20 ;  /* 0x0000001c8014723c */ /* 0x040fe40000041814 */
[----:B------:R-:W-:Y:S01]  /*b630*/  MUFU.EX2 R181, R181 ;  /* 0x000000b500b57308 */ /* 0x000fe20000000800 */
[C---:B------:R-:W-:Y:S02]  /*b640*/  FMUL.FTZ R51, R2.reuse, R51 ;  /* 0x0000003302337220 */ /* 0x040fe40000410000 */
[C---:B------:R-:W-:Y:S02]  /*b650*/  FMUL.FTZ R52, R3.reuse, R52 ;  /* 0x0000003403347220 */ /* 0x040fe40000410000 */
[C---:B------:R-:W-:Y:S01]  /*b660*/  FMUL.FTZ R28, R3.reuse, R104 ;  /* 0x00000068031c7220 */ /* 0x040fe20000410000 */
[C---:B------:R-:W-:Y:S04]  /*b670*/  HMMA.16816.F32.BF16 R24, R128.reuse, R30, R24 ;  /* 0x0000001e8018723c */ /* 0x040fe80000041818 */
[C---:B------:R-:W-:Y:S01]  /*b680*/  FMUL.FTZ R29, R3.reuse, R105 ;  /* 0x00000069031d7220 */ /* 0x040fe20000410000 */
[----:B------:R-:W1:Y:S01]  /*b690*/  MUFU.EX2 R182, R182 ;  /* 0x000000b600b67308 */ /* 0x000e620000000800 */
[C---:B------:R-:W-:Y:S02]  /*b6a0*/  FMUL.FTZ R53, R3.reuse, R53 ;  /* 0x0000003503357220 */ /* 0x040fe40000410000 */
[C---:B------:R-:W-:Y:S04]  /*b6b0*/  FMUL.FTZ R30, R2.reuse, R106 ;  /* 0x0000006a021e7220 */ /* 0x040fe80000410000 */
[C---:B------:R-:W-:Y:S02]  /*b6c0*/  FMUL.FTZ R31, R2.reuse, R107 ;  /* 0x0000006b021f7220 */ /* 0x040fe40000410000 */
[----:B------:R-:W1:Y:S01]  /*b6d0*/  LDSM.16.MT88.4 R104, [R198+0x2100] ;  /* 0x00210000c668783b */ /* 0x000e620000004200 */
[C---:B------:R-:W-:Y:S01]  /*b6e0*/  FMUL.FTZ R54, R2.reuse, R54 ;  /* 0x0000003602367220 */ /* 0x040fe20000410000 */
[----:B------:R-:W-:Y:S01]  /*b6f0*/  MUFU.EX2 R183, R183 ;  /* 0x000000b700b77308 */ /* 0x000fe20000000800 */
[C---:B------:R-:W-:Y:S02]  /*b700*/  FMUL.FTZ R55, R2.reuse, R55 ;  /* 0x0000003702377220 */ /* 0x040fe40000410000 */
[C---:B---3--:R-:W-:Y:S03]  /*b710*/  HMMA.16816.F32.BF16 R28, R128.reuse, R120, R28 ;  /* 0x00000078801c723c */ /* 0x048fe6000004181c */
[C---:B------:R-:W-:Y:S02]  /*b720*/  FMUL.FTZ R56, R3.reuse, R56 ;  /* 0x0000003803387220 */ /* 0x040fe40000410000 */
[C---:B------:R-:W-:Y:S02]  /*b730*/  FMUL.FTZ R57, R3.reuse, R57 ;  /* 0x0000003903397220 */ /* 0x040fe40000410000 */
[C---:B------:R-:W-:Y:S01]  /*b740*/  FMUL.FTZ R58, R2.reuse, R58 ;  /* 0x0000003a023a7220 */ /* 0x040fe20000410000 */
[C---:B------:R-:W-:Y:S01]  /*b750*/  HMMA.16816.F32.BF16 R32, R128.reuse, R122, R32 ;  /* 0x0000007a8020723c */ /* 0x040fe20000041820 */
[----:B------:R-:W-:Y:S01]  /*b760*/  LDSM.16.MT88.4 R120, [R196+0x900] ;  /* 0x00090000c478783b */ /* 0x000fe20000004200 */
[----:B------:R-:W3:Y:S02]  /*b770*/  MUFU.EX2 R228, R228 ;  /* 0x000000e400e47308 */ /* 0x000ee40000000800 */
[C---:B------:R-:W-:Y:S02]  /*b780*/  FMUL.FTZ R59, R2.reuse, R59 ;  /* 0x0000003b023b7220 */ /* 0x040fe40000410000 */
[C---:B------:R-:W-:Y:S02]  /*b790*/  FMUL.FTZ R60, R3.reuse, R60 ;  /* 0x0000003c033c7220 */ /* 0x040fe40000410000 */
[C---:B-----5:R-:W-:Y:S04]  /*b7a0*/  HMMA.16816.F32.BF16 R36, R128.reuse, R112, R36 ;  /* 0x000000708024723c */ /* 0x060fe80000041824 */
[C---:B------:R-:W-:Y:S01]  /*b7b0*/  FMUL.FTZ R61, R3.reuse, R61 ;  /* 0x0000003d033d7220 */ /* 0x040fe20000410000 */
[----:B------:R-:W-:Y:S01]  /*b7c0*/  MUFU.EX2 R227, R227 ;  /* 0x000000e300e37308 */ /* 0x000fe20000000800 */
[C---:B------:R-:W-:Y:S02]  /*b7d0*/  FMUL.FTZ R62, R2.reuse, R62 ;  /* 0x0000003e023e7220 */ /* 0x040fe40000410000 */
[C---:B------:R-:W-:Y:S01]  /*b7e0*/  HMMA.16816.F32.BF16 R40, R128.reuse, R114, R40 ;  /* 0x000000728028723c */ /* 0x040fe20000041828 */
[----:B------:R-:W-:Y:S03]  /*b7f0*/  LDSM.16.MT88.4 R112, [R203+0x900] ;  /* 0x00090000cb70783b */ /* 0x000fe60000004200 */
[C---:B------:R-:W-:Y:S02]  /*b800*/  FMUL.FTZ R63, R2.reuse, R63 ;  /* 0x0000003f023f7220 */ /* 0x040fe40000410000 */
[C---:B------:R-:W-:Y:S01]  /*b810*/  FMUL.FTZ R64, R3.reuse, R64 ;  /* 0x0000004003407220 */ /* 0x040fe20000410000 */
[----:B------:R-:W5:Y:S01]  /*b820*/  MUFU.EX2 R230, R230 ;  /* 0x000000e600e67308 */ /* 0x000f620000000800 */
[C---:B------:R-:W-:Y:S01]  /*b830*/  FMUL.FTZ R65, R3.reuse, R65 ;  /* 0x0000004103417220 */ /* 0x040fe20000410000 */
[C---:B-1----:R-:W-:Y:S03]  /*b840*/  HMMA.16816.F32.BF16 R44, R128.reuse, R104, R44 ;  /* 0x00000068802c723c */ /* 0x042fe6000004182c */
[C---:B------:R-:W-:Y:S02]  /*b850*/  FMUL.FTZ R66, R2.reuse, R66 ;  /* 0x0000004202427220 */ /* 0x040fe40000410000 */
[C---:B------:R-:W-:Y:S03]  /*b860*/  FMUL.FTZ R67, R2.reuse, R67 ;  /* 0x0000004302437220 */ /* 0x040fe60000410000 */
[----:B------:R-:W-:Y:S01]  /*b870*/  MUFU.EX2 R229, R229 ;  /* 0x000000e500e57308 */ /* 0x000fe20000000800 */
[C---:B------:R-:W-:Y:S01]  /*b880*/  FMUL.FTZ R68, R3.reuse, R68 ;  /* 0x0000004403447220 */ /* 0x040fe20000410000 */
[C---:B------:R-:W-:Y:S01]  /*b890*/  HMMA.16816.F32.BF16 R48, R128.reuse, R106, R48 ;  /* 0x0000006a8030723c */ /* 0x040fe20000041830 */
[----:B------:R-:W1:Y:S02]  /*b8a0*/  LDSM.16.MT88.4 R104, [R203+0x4100] ;  /* 0x00410000cb68783b */ /* 0x000e640000004200 */
[C---:B------:R-:W-:Y:S02]  /*b8b0*/  FMUL.FTZ R69, R3.reuse, R69 ;  /* 0x0000004503457220 */ /* 0x040fe40000410000 */
[C---:B------:R-:W-:Y:S03]  /*b8c0*/  FMUL.FTZ R70, R2.reuse, R70 ;  /* 0x0000004602467220 */ /* 0x040fe60000410000 */
[C---:B------:R-:W-:Y:S01]  /*b8d0*/  HMMA.16816.F32.BF16 R52, R128.reuse, R100, R52 ;  /* 0x000000648034723c */ /* 0x040fe20000041834 */
[----:B------:R-:W1:Y:S03]  /*b8e0*/  MUFU.EX2 R232, R232 ;  /* 0x000000e800e87308 */ /* 0x000e660000000800 */
[C---:B------:R-:W-:Y:S02]  /*b8f0*/  FMUL.FTZ R71, R2.reuse, R71 ;  /* 0x0000004702477220 */ /* 0x040fe40000410000 */
[C---:B------:R-:W-:Y:S02]  /*b900*/  FMUL.FTZ R72, R3.reuse, R72 ;  /* 0x0000004803487220 */ /* 0x040fe40000410000 */
[C---:B------:R-:W-:Y:S01]  /*b910*/  HMMA.16816.F32.BF16 R56, R128.reuse, R102, R56 ;  /* 0x000000668038723c */ /* 0x040fe20000041838 */
[----:B------:R-:W2:Y:S02]  /*b920*/  LDSM.16.MT88.4 R100, [R198+0x4100] ;  /* 0x00410000c664783b */ /* 0x000ea40000004200 */
[----:B------:R-:W-:Y:S01]  /*b930*/  MUFU.EX2 R231, R231 ;  /* 0x000000e700e77308 */ /* 0x000fe20000000800 */
[C---:B------:R-:W-:Y:S02]  /*b940*/  FMUL.FTZ R73, R3.reuse, R73 ;  /* 0x0000004903497220 */ /* 0x040fe40000410000 */
[C---:B------:R-:W-:Y:S02]  /*b950*/  FMUL.FTZ R74, R2.reuse, R74 ;  /* 0x0000004a024a7220 */ /* 0x040fe40000410000 */
[C---:B------:R-:W-:Y:S04]  /*b960*/  HMMA.16816.F32.BF16 R60, R128.reuse, R108, R60 ;  /* 0x0000006c803c723c */ /* 0x040fe8000004183c */
[C---:B------:R-:W-:Y:S01]  /*b970*/  FMUL.FTZ R75, R2.reuse, R75 ;  /* 0x0000004b024b7220 */ /* 0x040fe20000410000 */
[----:B------:R-:W2:Y:S01]  /*b980*/  MUFU.EX2 R234, R234 ;  /* 0x000000ea00ea7308 */ /* 0x000ea20000000800 */
[C---:B------:R-:W-:Y:S02]  /*b990*/  FMUL.FTZ R76, R3.reuse, R76 ;  /* 0x0000004c034c7220 */ /* 0x040fe40000410000 */
[C---:B------:R-:W-:Y:S01]  /*b9a0*/  HMMA.16816.F32.BF16 R64, R128.reuse, R110, R64 ;  /* 0x0000006e8040723c */ /* 0x040fe20000041840 */
[----:B------:R-:W3:Y:S03]  /*b9b0*/  LDSM.16.MT88.4 R108, [R197+0x4100] ;  /* 0x00410000c56c783b */ /* 0x000ee60000004200 */
[C---:B------:R-:W-:Y:S02]  /*b9c0*/  FMUL.FTZ R77, R3.reuse, R77 ;  /* 0x0000004d034d7220 */ /* 0x040fe40000410000 */
[C---:B------:R-:W-:Y:S01]  /*b9d0*/  FMUL.FTZ R78, R2.reuse, R78 ;  /* 0x0000004e024e7220 */ /* 0x040fe20000410000 */
[----:B------:R-:W-:Y:S01]  /*b9e0*/  MUFU.EX2 R233, R233 ;  /* 0x000000e900e97308 */ /* 0x000fe20000000800 */
[C---:B------:R-:W-:Y:S01]  /*b9f0*/  FMUL.FTZ R79, R2.reuse, R79 ;  /* 0x0000004f024f7220 */ /* 0x040fe20000410000 */
[C---:B-1----:R-:W-:Y:S03]  /*ba00*/  HMMA.16816.F32.BF16 R68, R128.reuse, R104, R68 ;  /* 0x000000688044723c */ /* 0x042fe60000041844 */
[C---:B------:R-:W-:Y:S02]  /*ba10*/  FMUL.FTZ R80, R3.reuse, R80 ;  /* 0x0000005003507220 */ /* 0x040fe40000410000 */
[C---:B------:R-:W-:Y:S02]  /*ba20*/  FMUL.FTZ R81, R3.reuse, R81 ;  /* 0x0000005103517220 */ /* 0x040fe40000410000 */
[C---:B------:R-:W-:Y:S01]  /*ba30*/  FMUL.FTZ R82, R2.reuse, R82 ;  /* 0x0000005202527220 */ /* 0x040fe20000410000 */
[C---:B------:R-:W-:Y:S01]  /*ba40*/  HMMA.16816.F32.BF16 R72, R128.reuse, R106, R72 ;  /* 0x0000006a8048723c */ /* 0x040fe20000041848 */
[----:B------:R-:W1:Y:S01]  /*ba50*/  LDSM.16.MT88.4 R104, [R196+0x4100] ;  /* 0x00410000c468783b */ /* 0x000e620000004200 */
[----:B------:R-:W1:Y:S02]  /*ba60*/  MUFU.EX2 R236, R236 ;  /* 0x000000ec00ec7308 */ /* 0x000e640000000800 */
[C---:B------:R-:W-:Y:S02]  /*ba70*/  FMUL.FTZ R83, R2.reuse, R83 ;  /* 0x0000005302537220 */ /* 0x040fe40000410000 */
[C---:B------:R-:W-:Y:S02]  /*ba80*/  FMUL.FTZ R84, R3.reuse, R84 ;  /* 0x0000005403547220 */ /* 0x040fe40000410000 */
[C---:B--2---:R-:W-:Y:S04]  /*ba90*/  HMMA.16816.F32.BF16 R76, R128.reuse, R100, R76 ;  /* 0x00000064804c723c */ /* 0x044fe8000004184c */
[C---:B------:R-:W-:Y:S01]  /*baa0*/  FMUL.FTZ R85, R3.reuse, R85 ;  /* 0x0000005503557220 */ /* 0x040fe20000410000 */
[----:B------:R-:W-:Y:S01]  /*bab0*/  MUFU.EX2 R235, R235 ;  /* 0x000000eb00eb7308 */ /* 0x000fe20000000800 */
[----:B------:R-:W-:Y:S01]  /*bac0*/  FMUL.FTZ R86, R2, R86 ;  /* 0x0000005602567220 */ /* 0x000fe20000410000 */
[----:B------:R-:W-:Y:S01]  /*bad0*/  F2FP.BF16.PACK_AB R100, R176, R175 ;  /* 0x000000afb064723e */ /* 0x000fe200000010ff */
[C---:B------:R-:W-:Y:S04]  /*bae0*/  HMMA.16816.F32.BF16 R80, R128.reuse, R102, R80 ;  /* 0x000000668050723c */ /* 0x040fe80000041850 */
[----:B------:R-:W-:Y:S01]  /*baf0*/  FMUL.FTZ R87, R2, R87 ;  /* 0x0000005702577220 */ /* 0x000fe20000410000 */
[----:B------:R-:W-:Y:S01]  /*bb00*/  F2FP.BF16.PACK_AB R101, R178, R177 ;  /* 0x000000b1b265723e */ /* 0x000fe200000010ff */
[C---:B------:R-:W-:Y:S01]  /*bb10*/  FMUL.FTZ R88, R3.reuse, R88 ;  /* 0x0000005803587220 */ /* 0x040fe20000410000 */
[----:B----4-:R-:W-:Y:S01]  /*bb20*/  F2FP.BF16.PACK_AB R102, R180, R179 ;  /* 0x000000b3b466723e */ /* 0x010fe200000010ff */
[C---:B------:R-:W-:Y:S01]  /*bb30*/  FMUL.FTZ R89, R3.reuse, R89 ;  /* 0x0000005903597220 */ /* 0x040fe20000410000 */
[----:B------:R-:W-:Y:S01]  /*bb40*/  F2FP.BF16.PACK_AB R103, R182, R181 ;  /* 0x000000b5b667723e */ /* 0x000fe200000010ff */
[----:B------:R-:W2:Y:S01]  /*bb50*/  MUFU.EX2 R238, R238 ;  /* 0x000000ee00ee7308 */ /* 0x000ea20000000800 */
[C---:B---3--:R-:W-:Y:S03]  /*bb60*/  HMMA.16816.F32.BF16 R84, R128.reuse, R108, R84 ;  /* 0x0000006c8054723c */ /* 0x048fe60000041854 */
[C---:B------:R-:W-:Y:S02]  /*bb70*/  FMUL.FTZ R90, R2.reuse, R90 ;  /* 0x0000005a025a7220 */ /* 0x040fe40000410000 */
[C---:B------:R-:W-:Y:S02]  /*bb80*/  FMUL.FTZ R91, R2.reuse, R91 ;  /* 0x0000005b025b7220 */ /* 0x040fe40000410000 */
[C---:B------:R-:W-:Y:S02]  /*bb90*/  FMUL.FTZ R92, R3.reuse, R92 ;  /* 0x0000005c035c7220 */ /* 0x040fe40000410000 */
[C---:B------:R-:W-:Y:S01]  /*bba0*/  FMUL.FTZ R93, R3.reuse, R93 ;  /* 0x0000005d035d7220 */ /* 0x040fe20000410000 */
[----:B------:R-:W3:Y:S02]  /*bbb0*/  MUFU.EX2 R237, R237 ;  /* 0x000000ed00ed7308 */ /* 0x000ee40000000800 */
[C---:B------:R-:W-:Y:S01]  /*bbc0*/  HMMA.16816.F32.BF16 R88, R128.reuse, R110, R88 ;  /* 0x0000006e8058723c */ /* 0x040fe20000041858 */
[----:B------:R-:W4:Y:S02]  /*bbd0*/  LDSM.16.MT88.4 R108, [R197+0x900] ;  /* 0x00090000c56c783b */ /* 0x000f240000004200 */
[C---:B------:R-:W-:Y:S02]  /*bbe0*/  FMUL.FTZ R94, R2.reuse, R94 ;  /* 0x0000005e025e7220 */ /* 0x040fe40000410000 */
[C---:B------:R-:W-:Y:S02]  /*bbf0*/  FMUL.FTZ R95, R2.reuse, R95 ;  /* 0x0000005f025f7220 */ /* 0x040fe40000410000 */
[C---:B------:R-:W-:Y:S02]  /*bc00*/  FMUL.FTZ R96, R3.reuse, R96 ;  /* 0x0000006003607220 */ /* 0x040fe40000410000 */
[----:B------:R-:W-:Y:S03]  /*bc10*/  FMUL.FTZ R97, R3, R97 ;  /* 0x0000006103617220 */ /* 0x000fe60000410000 */
[C---:B-1----:R-:W-:Y:S03]  /*bc20*/  HMMA.16816.F32.BF16 R92, R128.reuse, R104, R92 ;  /* 0x00000068805c723c */ /* 0x042fe6000004185c */
[C---:B------:R-:W-:Y:S02]  /*bc30*/  FMUL.FTZ R98, R2.reuse, R98 ;  /* 0x0000006202627220 */ /* 0x040fe40000410000 */
[----:B------:R-:W-:Y:S02]  /*bc40*/  FMUL.FTZ R99, R2, R99 ;  /* 0x0000006302637220 */ /* 0x000fe40000410000 */
[--C-:B------:R-:W-:Y:S02]  /*bc50*/  FFMA.FTZ R134, R134, c[0x0][0x2d0], -R144.reuse ;  /* 0x0000b40086867a23 */ /* 0x100fe40000010890 */
[----:B------:R-:W-:Y:S03]  /*bc60*/  FFMA.FTZ R144, R133, c[0x0][0x2d0], -R144 ;  /* 0x0000b40085907a23 */ /* 0x000fe60000010890 */
[----:B------:R-:W-:Y:S01]  /*bc70*/  HMMA.16816.F32.BF16 R96, R128, R106, R96 ;  /* 0x0000006a8060723c */ /* 0x000fe20000041860 */
[----:B------:R-:W1:Y:S01]  /*bc80*/  LDSM.16.MT88.4 R104, [R196+0x2900] ;  /* 0x00290000c468783b */ /* 0x000e620000004200 */
[----:B------:R2:W-:Y:S01]  /*bc90*/  MUFU.EX2 R133, R144 ;  /* 0x0000009000857308 */ /* 0x0005e20000000800 */
[----:B------:R-:W-:Y:S01]  /*bca0*/  FFMA.FTZ R174, R3, R214, R174 ;  /* 0x000000d603ae7223 */ /* 0x000fe200000100ae */
[----:B------:R-:W-:Y:S01]  /*bcb0*/  MOV R3, R0 ;  /* 0x0000000000037202 */ /* 0x000fe20000000f00 */
[----:B------:R-:W-:Y:S02]  /*bcc0*/  FFMA.FTZ R170, R2, R215, R170 ;  /* 0x000000d702aa7223 */ /* 0x000fe400000100aa */
[----:B------:R-:W-:Y:S01]  /*bcd0*/  FADD.FTZ R173, R173, R174 ;  /* 0x000000aeadad7221 */ /* 0x000fe20000010000 */
[C---:B------:R-:W-:Y:S01]  /*bce0*/  HMMA.16816.F32.BF16 R4, R100.reuse, R112, R4 ;  /* 0x000000706404723c */ /* 0x040fe20000041804 */
[----:B------:R-:W-:Y:S03]  /*bcf0*/  LDSM.16.MT88.4 R128, [R198+0x3100] ;  /* 0x00310000c680783b */ /* 0x000fe60000004200 */
[----:B------:R-:W1:Y:S01]  /*bd00*/  MUFU.EX2 R134, R134 ;  /* 0x0000008600867308 */ /* 0x000e620000000800 */
[----:B------:R-:W-:Y:S02]  /*bd10*/  FADD.FTZ R169, R169, R170 ;  /* 0x000000aaa9a97221 */ /* 0x000fe40000010000 */
[----:B------:R-:W-:Y:S01]  /*bd20*/  FADD.FTZ R172, R172, R173 ;  /* 0x000000adacac7221 */ /* 0x000fe20000010000 */
[C---:B------:R-:W-:Y:S01]  /*bd30*/  HMMA.16816.F32.BF16 R8, R100.reuse, R114, R8 ;  /* 0x000000726408723c */ /* 0x040fe20000041808 */
[----:B------:R-:W-:Y:S03]  /*bd40*/  LDSM.16.MT88.4 R112, [R198+0x4900] ;  /* 0x00490000c670783b */ /* 0x000fe60000004200 */
[----:B------:R-:W-:Y:S02]  /*bd50*/  FADD.FTZ R2, R168, R169 ;  /* 0x000000a9a8027221 */ /* 0x000fe40000010000 */
[----:B------:R-:W-:Y:S02]  /*bd60*/  FADD.FTZ R172, R171, R172 ;  /* 0x000000acabac7221 */ /* 0x000fe40000010000 */
[C---:B------:R-:W-:Y:S01]  /*bd70*/  HMMA.16816.F32.BF16 R12, R100.reuse, R116, R12 ;  /* 0x00000074640c723c */ /* 0x040fe2000004180c */
[----:B--2---:R-:W-:Y:S03]  /*bd80*/  LDSM.16.MT88.4 R144, [R196+0x1900] ;  /* 0x00190000c490783b */ /* 0x004fe60000004200 */
[----:B------:R-:W-:Y:S01]  /*bd90*/  FADD.FTZ R2, R135, R2 ;  /* 0x0000000287027221 */ /* 0x000fe20000010000 */
[----:B------:R-:W-:Y:S01]  /*bda0*/  MOV R135, R132 ;  /* 0x0000008400877202 */ /* 0x000fe20000000f00 */
[----:B------:R-:W-:Y:S02]  /*bdb0*/  FADD.FTZ R175, R175, R172 ;  /* 0x000000acafaf7221 */ /* 0x000fe40000010000 */
[C---:B------:R-:W-:Y:S01]  /*bdc0*/  HMMA.16816.F32.BF16 R16, R100.reuse, R118, R16 ;  /* 0x000000766410723c */ /* 0x040fe20000041810 */
[----:B------:R-:W-:Y:S03]  /*bdd0*/  LDSM.16.MT88.4 R116, [R197+0x4900] ;  /* 0x00490000c574783b */ /* 0x000fe60000004200 */
[----:B------:R-:W-:Y:S02]  /*bde0*/  FADD.FTZ R177, R177, R2 ;  /* 0x00000002b1b17221 */ /* 0x000fe40000010000 */
[----:B------:R-:W-:Y:S02]  /*bdf0*/  FADD.FTZ R176, R176, R175 ;  /* 0x000000afb0b07221 */ /* 0x000fe40000010000 */
[C---:B----4-:R-:W-:Y:S04]  /*be00*/  HMMA.16816.F32.BF16 R20, R100.reuse, R108, R20 ;  /* 0x0000006c6414723c */ /* 0x050fe80000041814 */
[----:B------:R-:W-:Y:S02]  /*be10*/  FADD.FTZ R178, R178, R177 ;  /* 0x000000b1b2b27221 */ /* 0x000fe40000010000 */
[----:B------:R-:W-:Y:S02]  /*be20*/  FADD.FTZ R179, R179, R176 ;  /* 0x000000b0b3b37221 */ /* 0x000fe40000010000 */
[C---:B------:R-:W-:Y:S01]  /*be30*/  HMMA.16816.F32.BF16 R24, R100.reuse, R110, R24 ;  /* 0x0000006e6418723c */ /* 0x040fe20000041818 */
[----:B------:R-:W2:Y:S03]  /*be40*/  LDSM.16.MT88.4 R108, [R203+0x4900] ;  /* 0x00490000cb6c783b */ /* 0x000ea60000004200 */
[----:B------:R-:W-:Y:S02]  /*be50*/  FADD.FTZ R181, R181, R178 ;  /* 0x000000b2b5b57221 */ /* 0x000fe40000010000 */
[----:B------:R-:W-:Y:S02]  /*be60*/  FADD.FTZ R180, R180, R179 ;  /* 0x000000b3b4b47221 */ /* 0x000fe40000010000 */
[C---:B------:R-:W-:Y:S04]  /*be70*/  HMMA.16816.F32.BF16 R28, R100.reuse, R120, R28 ;  /* 0x00000078641c723c */ /* 0x040fe8000004181c */
[----:B------:R-:W-:Y:S04]  /*be80*/  FADD.FTZ R182, R182, R181 ;  /* 0x000000b5b6b67221 */ /* 0x000fe80000010000 */
        /* <DEDUP_REMOVED lines=11> */
[C---:B-1----:R-:W-:Y:S08]  /*bf40*/  HMMA.16816.F32.BF16 R60, R100.reuse, R104, R60 ;  /* 0x00000068643c723c */ /* 0x042ff0000004183c */
[C---:B------:R-:W-:Y:S01]  /*bf50*/  HMMA.16816.F32.BF16 R64, R100.reuse, R106, R64 ;  /* 0x0000006a6440723c */ /* 0x040fe20000041840 */
[----:B------:R-:W1:Y:S07]  /*bf60*/  LDSM.16.MT88.4 R104, [R196+0x4900] ;  /* 0x00490000c468783b */ /* 0x000e6e0000004200 */
[C---:B--2---:R-:W-:Y:S08]  /*bf70*/  HMMA.16816.F32.BF16 R68, R100.reuse, R108, R68 ;  /* 0x0000006c6444723c */ /* 0x044ff00000041844 */
[C---:B------:R-:W-:Y:S01]  /*bf80*/  HMMA.16816.F32.BF16 R72, R100.reuse, R110, R72 ;  /* 0x0000006e6448723c */ /* 0x040fe20000041848 */
[----:B------:R-:W2:Y:S07]  /*bf90*/  LDSM.16.MT88.4 R108, [R203+0x1100] ;  /* 0x00110000cb6c783b */ /* 0x000eae0000004200 */
[C---:B------:R-:W-:Y:S08]  /*bfa0*/  HMMA.16816.F32.BF16 R76, R100.reuse, R112, R76 ;  /* 0x00000070644c723c */ /* 0x040ff0000004184c */
[C---:B------:R-:W-:Y:S01]  /*bfb0*/  HMMA.16816.F32.BF16 R80, R100.reuse, R114, R80 ;  /* 0x000000726450723c */ /* 0x040fe20000041850 */
[----:B------:R-:W4:Y:S07]  /*bfc0*/  LDSM.16.MT88.4 R112, [R197+0x1100] ;  /* 0x00110000c570783b */ /* 0x000f2e0000004200 */
[C---:B------:R-:W-:Y:S08]  /*bfd0*/  HMMA.16816.F32.BF16 R84, R100.reuse, R116, R84 ;  /* 0x000000746454723c */ /* 0x040ff00000041854 */
[C---:B------:R-:W-:Y:S01]  /*bfe0*/  HMMA.16816.F32.BF16 R88, R100.reuse, R118, R88 ;  /* 0x000000766458723c */ /* 0x040fe20000041858 */
[----:B------:R-:W3:Y:S07]  /*bff0*/  LDSM.16.MT88.4 R116, [R203+0x3100] ;  /* 0x00310000cb74783b */ /* 0x000eee0000004200 */
[C---:B-1----:R-:W-:Y:S08]  /*c000*/  HMMA.16816.F32.BF16 R92, R100.reuse, R104, R92 ;  /* 0x00000068645c723c */ /* 0x042ff0000004185c */
[----:B------:R-:W-:Y:S01]  /*c010*/  HMMA.16816.F32.BF16 R96, R100, R106, R96 ;  /* 0x0000006a6460723c */ /* 0x000fe20000041860 */
[----:B------:R-:W1:Y:S06]  /*c020*/  LDSM.16.MT88.4 R104, [R196+0x3100] ;  /* 0x00310000c468783b */ /* 0x000e6c0000004200 */
[----:B------:R-:W-:Y:S01]  /*c030*/  F2FP.BF16.PACK_AB R100, R228, R183 ;  /* 0x000000b7e464723e */ /* 0x000fe200000010ff */
[----:B------:R-:W-:Y:S01]  /*c040*/  FADD.FTZ R183, R183, R180 ;  /* 0x000000b4b7b77221 */ /* 0x000fe20000010000 */
[----:B-----5:R-:W-:Y:S03]  /*c050*/  F2FP.BF16.PACK_AB R101, R230, R227 ;  /* 0x000000e3e665723e */ /* 0x020fe600000010ff */
        /* <DEDUP_REMOVED lines=14> */
[C---:B----4-:R-:W-:Y:S08]  /*c140*/  HMMA.16816.F32.BF16 R20, R100.reuse, R112, R20 ;  /* 0x000000706414723c */ /* 0x050ff00000041814 */
[C---:B------:R-:W-:Y:S01]  /*c150*/  HMMA.16816.F32.BF16 R24, R100.reuse, R114, R24 ;  /* 0x000000726418723c */ /* 0x040fe20000041818 */
[----:B------:R-:W4:Y:S07]  /*c160*/  LDSM.16.MT88.4 R112, [R198+0x5100] ;  /* 0x00510000c670783b */ /* 0x000f2e0000004200 */
[C---:B------:R-:W-:Y:S08]  /*c170*/  HMMA.16816.F32.BF16 R28, R100.reuse, R124, R28 ;  /* 0x0000007c641c723c */ /* 0x040ff0000004181c */
[C---:B------:R-:W-:Y:S01]  /*c180*/  HMMA.16816.F32.BF16 R32, R100.reuse, R126, R32 ;  /* 0x0000007e6420723c */ /* 0x040fe20000041820 */
[----:B------:R-:W-:Y:S07]  /*c190*/  LDSM.16.MT88.4 R124, [R203+0x1900] ;  /* 0x00190000cb7c783b */ /* 0x000fee0000004200 */
[C---:B---3--:R-:W-:Y:S08]  /*c1a0*/  HMMA.16816.F32.BF16 R36, R100.reuse, R116, R36 ;  /* 0x000000746424723c */ /* 0x048ff00000041824 */
[C---:B------:R-:W-:Y:S01]  /*c1b0*/  HMMA.16816.F32.BF16 R40, R100.reuse, R118, R40 ;  /* 0x000000766428723c */ /* 0x040fe20000041828 */
[----:B------:R-:W3:Y:S07]  /*c1c0*/  LDSM.16.MT88.4 R116, [R197+0x5100] ;  /* 0x00510000c574783b */ /* 0x000eee0000004200 */
        /* <DEDUP_REMOVED lines=8> */
[C---:B-1----:R-:W-:Y:S04]  /*c250*/  HMMA.16816.F32.BF16 R60, R100.reuse, R104, R60 ;  /* 0x00000068643c723c */ /* 0x042fe8000004183c */
[----:B------:R-:W-:Y:S01]  /*c260*/  F2FP.BF16.PACK_AB R139, R133, R134 ;  /* 0x00000086858b723e */ /* 0x000fe200000010ff */
[----:B------:R-:W-:Y:S02]  /*c270*/  FADD.FTZ R235, R235, R234 ;  /* 0x000000eaebeb7221 */ /* 0x000fe40000010000 */
[----:B------:R-:W-:Y:S01]  /*c280*/  FADD.FTZ R236, R236, R233 ;  /* 0x000000e9ecec7221 */ /* 0x000fe20000010000 */
[C---:B------:R-:W-:Y:S01]  /*c290*/  HMMA.16816.F32.BF16 R64, R100.reuse, R106, R64 ;  /* 0x0000006a6440723c */ /* 0x040fe20000041840 */
[----:B------:R-:W1:Y:S03]  /*c2a0*/  LDSM.16.MT88.4 R104, [R196+0x5100] ;  /* 0x00510000c468783b */ /* 0x000e660000004200 */
        /* <DEDUP_REMOVED lines=8> */
[C---:B----4-:R-:W-:Y:S08]  /*c330*/  HMMA.16816.F32.BF16 R76, R100.reuse, R112, R76 ;  /* 0x00000070644c723c */ /* 0x050ff0000004184c */
[C---:B------:R-:W-:Y:S08]  /*c340*/  HMMA.16816.F32.BF16 R80, R100.reuse, R114, R80 ;  /* 0x000000726450723c */ /* 0x040ff00000041850 */
[C---:B---3--:R-:W-:Y:S08]  /*c350*/  HMMA.16816.F32.BF16 R84, R100.reuse, R116, R84 ;  /* 0x000000746454723c */ /* 0x048ff00000041854 */
[C---:B------:R-:W-:Y:S08]  /*c360*/  HMMA.16816.F32.BF16 R88, R100.reuse, R118, R88 ;  /* 0x000000766458723c */ /* 0x040ff00000041858 */
[C---:B-1----:R-:W-:Y:S08]  /*c370*/  HMMA.16816.F32.BF16 R92, R100.reuse, R104, R92 ;  /* 0x00000068645c723c */ /* 0x042ff0000004185c */
        /* <DEDUP_REMOVED lines=29> */
.L_x_422:
[----:B------:R-:W-:-:S06]  /*c550*/  UISETP.GE.AND UP2, UPT, UR20, UR9, UPT ;  /* 0x000000091400728c */ /* 0x000fcc000bf46270 */
[----:B------:R-:W-:-:S13]  /*c560*/  PLOP3.LUT P0, PT, PT, PT, UP2, 0x40, 0x0 ;  /* 0x000000000000781c */ /* 0x000fda0003f0e828 */
[----:B------:R-:W-:Y:S05]  /*c570*/  @P0 BRA `(.L_x_426) ;  /* 0x00003ae000000947 */ /* 0x000fea0003800000 */
[----:B------:R-:W-:Y:S01]  /*c580*/  SHF.R.S32.HI R5, RZ, 0x1f, R218 ;  /* 0x0000001fff057819 */ /* 0x000fe200000114da */
[----:B------:R-:W-:Y:S01]  /*c590*/  IMAD.MOV.U32 R2, RZ, RZ, R132 ;  /* 0x000000ffff027224 */ /* 0x000fe200078e0084 */
[C---:B------:R-:W-:Y:S01]  /*c5a0*/  SHF.L.U64.HI R220, R217.reuse, 0x1, R220 ;  /* 0x00000001d9dc7819 */ /* 0x040fe200000102dc */
[----:B------:R-:W-:Y:S01]  /*c5b0*/  IMAD.MOV.U32 R3, RZ, RZ, R0 ;  /* 0x000000ffff037224 */ /* 0x000fe200078e0000 */
[----:B------:R-:W-:Y:S01]  /*c5c0*/  SHF.L.U64.HI R180, R218, 0x1, R5 ;  /* 0x00000001dab47819 */ /* 0x000fe20000010205 */
[----:B------:R-:W-:Y:S01]  /*c5d0*/  IMAD.SHL.U32 R217, R217, 0x2, RZ ;  /* 0x00000002d9d97824 */ /* 0x000fe200078e00ff */
[----:B------:R-:W-:Y:S02]  /*c5e0*/  SHF.L.U64.HI R219, R216, 0x1, R219 ;  /* 0x00000001d8db7819 */ /* 0x000fe400000102db */
[----:B------:R-:W-:Y:S02]  /*c5f0*/  SHF.L.U32 R218, R218, 0x1, RZ ;  /* 0x00000001dada7819 */ /* 0x000fe400000006ff */
[----:B------:R-:W-:-:S02]  /*c600*/  SHF.L.U32 R216, R216, 0x1, RZ ;  /* 0x00000001d8d87819 */ /* 0x000fc400000006ff */
.L_x_436:
[----:B------:R-:W-:Y:S01]  /*c610*/  SHF.R.S32.HI R5, RZ, 0x1f, R209 ;  /* 0x0000001fff057819 */ /* 0x000fe200000114d1 */
[----:B------:R-:W-:Y:S01]  /*c620*/  IMAD.WIDE.U32 R8, R209, c[0x0][0x208], RZ ;  /* 0x00008200d1087a25 */ /* 0x000fe200078e00ff */
[----:B------:R-:W-:Y:S01]  /*c630*/  SHF.R.S32.HI R6, RZ, 0x1f, R208 ;  /* 0x0000001fff067819 */ /* 0x000fe200000114d0 */
[----:B------:R-:W-:Y:S04]  /*c640*/  DEPBAR.LE SB0, 0x0 ;  /* 0x000080000000791a */ /* 0x000fe80000000000 */
[----:B------:R-:W-:Y:S01]  /*c650*/  IMAD R5, R5, c[0x0][0x208], RZ ;  /* 0x0000820005057a24 */ /* 0x000fe200078e02ff */
[----:B------:R-:W-:Y:S01]  /*c660*/  BAR.SYNC.DEFER_BLOCKING 0x0 ;  /* 0x0000000000007b1d */ /* 0x000fe20000010000 */
[----:B------:R-:W-:Y:S01]  /*c670*/  IMAD R6, R6, c[0x0][0x218], RZ ;  /* 0x0000860006067a24 */ /* 0x000fe200078e02ff */
[----:B------:R-:W-:Y:S01]  /*c680*/  UISETP.GT.AND UP2, UPT, UR20, UR9, UPT ;  /* 0x000000091400728c */ /* 0x000fe2000bf44270 */
[----:B------:R-:W-:Y:S02]  /*c690*/  IMAD R5, R209, c[0x0][0x20c], R5 ;  /* 0x00008300d1057a24 */ /* 0x000fe400078e0205 */
[C---:B------:R-:W-:Y:S03]  /*c6a0*/  IMAD R6, R208.reuse, c[0x0][0x21c], R6 ;  /* 0x00008700d0067a24 */ /* 0x040fe600078e0206 */
[----:B------:R-:W-:Y:S05]  /*c6b0*/  IADD3 R9, R9, R5, RZ ;  /* 0x0000000509097210 */ /* 0x000fea0007ffe0ff */
[----:B------:R-:W-:Y:S05]  /*c6c0*/  IMAD.WIDE.U32 R8, R208, c[0x0][0x218], R8 ;  /* 0x00008600d0087a25 */ /* 0x000fea00078e0008 */
[----:B------:R-:W-:Y:S04]  /*c6d0*/  IADD3 R5, P0, R8, UR22, RZ ;  /* 0x0000001608057c10 */ /* 0x000fe8000ff1e0ff */
[----:B------:R-:W-:Y:S02]  /*c6e0*/  IADD3.X R6, R9, UR6, R6, P0, !PT ;  /* 0x0000000609067c10 */ /* 0x000fe400087fe406 */
[C---:B------:R-:W-:Y:S01]  /*c6f0*/  LEA R4, P0, R5.reuse, c[0x0][0x1f8], 0x1 ;  /* 0x00007e0005047a11 */ /* 0x040fe200078008ff */
[----:B------:R-:W-:Y:S03]  /*c700*/  LDSM.16.M88.4 R32, [R206+0xc100] ;  /* 0x00c10000ce20783b */ /* 0x000fe60000000200 */
[----:B------:R-:W-:Y:S04]  /*c710*/  LEA.HI.X R0, R5, c[0x0][0x1fc], R6, 0x1, P0 ;  /* 0x00007f0005007a11 */ /* 0x000fe800000f0c06 */
[----:B------:R-:W1:Y:S07]  /*c720*/  SHFL.IDX PT, R21, R4, RZ, 0x181f ;  /* 0x00181fff04157589 */ /* 0x000e6e00000e0000 */
[----:B------:R-:W2:Y:S07]  /*c730*/  SHFL.IDX PT, R7, R0, RZ, 0x181f ;  /* 0x00181fff00077589 */ /* 0x000eae00000e0000 */
[----:B------:R-:W-:Y:S07]  /*c740*/  LDSM.16.M88.4 R8, [R205+0x6100] ;  /* 0x00610000cd08783b */ /* 0x000fee0000000200 */
[----:B------:R-:W3:Y:S07]  /*c750*/  SHFL.IDX PT, R165, R4, 0x1, 0x181f ;  /* 0x00381f0004a57f89 */ /* 0x000eee00000e0000 */
[----:B------:R-:W4:Y:S07]  /*c760*/  SHFL.IDX PT, R5, R0, 0x1, 0x181f ;  /* 0x00381f0000057f89 */ /* 0x000f2e00000e0000 */
[----:B------:R-:W5:Y:S07]  /*c770*/  LDSM.16.M88.4 R16, [R205+0x6900] ;  /* 0x00690000cd10783b */ /* 0x000f6e0000000200 */
[----:B------:R-:W1:Y:S07]  /*c780*/  LDSM.16.M88.4 R24, [R205+0x7100] ;  /* 0x00710000cd18783b */ /* 0x000e6e0000000200 */
[----:B------:R-:W2:Y:S07]  /*c790*/  LDSM.16.M88.4 R132, [R205+0x7900] ;  /* 0x00790000cd84783b */ /* 0x000eae0000000200 */
[----:B------:R-:W-:Y:S07]  /*c7a0*/  LDSM.16.M88.4 R136, [R202+0xc100] ;  /* 0x00c10000ca88783b */ /* 0x000fee0000000200 */
[----:B------:R-:W5:Y:S07]  /*c7b0*/  LDSM.16.M88.4 R140, [R204] ;  /* 0x00000000cc8c783b */ /* 0x000f6e0000000200 */
[----:B------:R-:W5:Y:S07]  /*c7c0*/  LDSM.16.M88.4 R144, [R195] ;  /* 0x00000000c390783b */ /* 0x000f6e0000000200 */
[----:B------:R-:W5:Y:S07]  /*c7d0*/  LDSM.16.M88.4 R148, [R194] ;  /* 0x00000000c294783b */ /* 0x000f6e0000000200 */
[----:B------:R-:W5:Y:S01]  /*c7e0*/  LDSM.16.M88.4 R152, [R193] ;  /* 0x00000000c198783b */ /* 0x000f620000000200 */
[C---:B-1----:R-:W-:Y:S02]  /*c7f0*/  IADD3 R14, P6, R21.reuse, R218, RZ ;  /* 0x000000da150e7210 */ /* 0x042fe40007fde0ff */
[----:B------:R-:W-:Y:S02]  /*c800*/  IADD3 R12, P0, R21, R217, RZ ;  /* 0x000000d9150c7210 */ /* 0x000fe40007f1e0ff */
[C---:B--2---:R-:W-:Y:S02]  /*c810*/  IADD3.X R15, R7.reuse, R180, RZ, P6, !PT ;  /* 0x000000b4070f7210 */ /* 0x044fe400037fe4ff */
[----:B------:R-:W-:Y:S02]  /*c820*/  IADD3.X R13, R7, R220, RZ, P0, !PT ;  /* 0x000000dc070d7210 */ /* 0x000fe400007fe4ff */
[----:B------:R-:W-:Y:S01]  /*c830*/  IADD3 R20, P6, R21, R216, RZ ;  /* 0x000000d815147210 */ /* 0x000fe20007fde0ff */
[----:B------:R-:W-:Y:S01]  /*c840*/  @!PT LDS RZ, [RZ] ;  /* 0x00000000fffff984 */ /* 0x000fe20000000800 */
[----:B------:R-:W-:Y:S01]  /*c850*/  @!PT LDS RZ, [RZ] ;  /* 0x00000000fffff984 */ /* 0x000fe20000000800 */
[----:B------:R-:W-:Y:S01]  /*c860*/  @!PT LDS RZ, [RZ] ;  /* 0x00000000fffff984 */ /* 0x000fe20000000800 */
[----:B------:R5:W-:Y:S01]  /*c870*/  LDGSTS.E.BYPASS.LTC128B.128 [R213], [R14.64], !P5 ;  /* 0x000000000ed57fae */ /* 0x000be2000e901d52 */
[----:B---3--:R-:W-:Y:S02]  /*c880*/  IADD3 R168, P0, R165, R218, RZ ;  /* 0x000000daa5a87210 */ /* 0x008fe40007f1e0ff */
[----:B------:R-:W-:Y:S02]  /*c890*/  IADD3.X R21, R7, R219, RZ, P6, !PT ;  /* 0x000000db07157210 */ /* 0x000fe400037fe4ff */
[----:B------:R-:W-:Y:S02]  /*c8a0*/  IADD3 R166, P6, R165, R217, RZ ;  /* 0x000000d9a5a67210 */ /* 0x000fe40007fde0ff */
[----:B------:R5:W-:Y:S01]  /*c8b0*/  LDGSTS.E.BYPASS.LTC128B.128 [R213+0x2000], [R12.64], !P4 ;  /* 0x020000000cd57fae */ /* 0x000be2000e101d52 */
[----:B----4-:R-:W-:Y:S02]  /*c8c0*/  IADD3.X R169, R5, R180, RZ, P0, !PT ;  /* 0x000000b405a97210 */ /* 0x010fe400007fe4ff */
[----:B------:R-:W-:Y:S02]  /*c8d0*/  IADD3 R164, P0, R165, R216, RZ ;  /* 0x000000d8a5a47210 */ /* 0x000fe40007f1e0ff */
[C---:B------:R-:W-:Y:S02]  /*c8e0*/  IADD3.X R167, R5.reuse, R220, RZ, P6, !PT ;  /* 0x000000dc05a77210 */ /* 0x040fe400037fe4ff */
[----:B------:R-:W-:Y:S01]  /*c8f0*/  IADD3.X R165, R5, R219, RZ, P0, !PT ;  /* 0x000000db05a57210 */ /* 0x000fe200007fe4ff */
[----:B------:R1:W-:Y:S01]  /*c900*/  LDGSTS.E.BYPASS.LTC128B.128 [R213+0x4000], [R20.64], !P3 ;  /* 0x0400000014d57fae */ /* 0x0003e2000d901d52 */
[C---:B------:R-:W-:Y:S01]  /*c910*/  HMMA.16816.F32.BF16 R4, R32.reuse, R8, RZ ;  /* 0x000000082004723c */ /* 0x040fe200000418ff */
[----:B------:R-:W-:Y:S05]  /*c920*/  PLOP3.LUT P0, PT, PT, PT, UP2, 0x40, 0x0 ;  /* 0x000000000000781c */ /* 0x000fea0003f0e828 */
[----:B------:R2:W-:Y:S02]  /*c930*/  LDGSTS.E.BYPASS.LTC128B.128 [R213+0x1000], [R168.64], !P5 ;  /* 0x01000000a8d57fae */ /* 0x0005e4000e901d52 */
[C---:B------:R-:W-:Y:S05]  /*c940*/  HMMA.16816.F32.BF16 R8, R32.reuse, R10, RZ ;  /* 0x0000000a2008723c */ /* 0x040fea00000418ff */
[----:B------:R3:W-:Y:S03]  /*c950*/  LDGSTS.E.BYPASS.LTC128B.128 [R213+0x3000], [R166.64], !P4 ;  /* 0x03000000a6d57fae */ /* 0x0007e6000e101d52 */
[C---:B-----5:R-:W-:Y:S04]  /*c960*/  HMMA.16816.F32.BF16 R12, R32.reuse, R16, RZ ;  /* 0x00000010200c723c */ /* 0x060fe800000418ff */
[----:B------:R3:W-:Y:S04]  /*c970*/  LDGSTS.E.BYPASS.LTC128B.128 [R213+0x5000], [R164.64], !P3 ;  /* 0x05000000a4d57fae */ /* 0x0007e8000d901d52 */
[C---:B------:R-:W-:Y:S03]  /*c980*/  HMMA.16816.F32.BF16 R16, R32.reuse, R18, RZ ;  /* 0x000000122010723c */ /* 0x040fe600000418ff */
[----:B------:R-:W-:Y:S05]  /*c990*/  LDSM.16.M88.4 R156, [R201+0xc100] ;  /* 0x00c10000c99c783b */ /* 0x000fea0000000200 */
[C---:B-1----:R-:W-:Y:S02]  /*c9a0*/  HMMA.16816.F32.BF16 R20, R32.reuse, R24, RZ ;  /* 0x000000182014723c */ /* 0x042fe400000418ff */
[----:B------:R-:W0:Y:S06]  /*c9b0*/  LDGDEPBAR ;  /* 0x00000000000079af */ /* 0x000e2c0000000000 */
[C---:B------:R-:W-:Y:S01]  /*c9c0*/  HMMA.16816.F32.BF16 R24, R32.reuse, R26, RZ ;  /* 0x0000001a2018723c */ /* 0x040fe200000418ff */
[----:B------:R-:W1:Y:S07]  /*c9d0*/  LDSM.16.M88.4 R160, [R200+0x6100] ;  /* 0x00610000c8a0783b */ /* 0x000e6e0000000200 */
[C---:B------:R-:W-:Y:S01]  /*c9e0*/  HMMA.16816.F32.BF16 R28, R32.reuse, R132, RZ ;  /* 0x00000084201c723c */ /* 0x040fe200000418ff */
[----:B---3--:R-:W-:Y:S07]  /*c9f0*/  LDSM.16.M88.4 R164, [R200+0x7100] ;  /* 0x00710000c8a4783b */ /* 0x008fee0000000200 */
[----:B------:R-:W-:Y:S01]  /*ca00*/  HMMA.16816.F32.BF16 R32, R32, R134, RZ ;  /* 0x000000862020723c */ /* 0x000fe200000418ff */
[----:B------:R-:W3:Y:S07]  /*ca10*/  LDSM.16.M88.4 R132, [R200+0x6900] ;  /* 0x00690000c884783b */ /* 0x000eee0000000200 */
[C---:B------:R-:W-:Y:S01]  /*ca20*/  HMMA.16816.F32.BF16 R4, R136.reuse, R140, R4 ;  /* 0x0000008c8804723c */ /* 0x040fe20000041804 */
[----:B--2---:R-:W2:Y:S07]  /*ca30*/  LDSM.16.M88.4 R168, [R200+0x7900] ;  /* 0x00790000c8a8783b */ /* 0x004eae0000000200 */
[C---:B------:R-:W-:Y:S01]  /*ca40*/  HMMA.16816.F32.BF16 R8, R136.reuse, R142, R8 ;  /* 0x0000008e8808723c */ /* 0x040fe20000041808 */
[----:B------:R-:W-:Y:S07]  /*ca50*/  LDSM.16.M88.4 R172, [R199+0xc100] ;  /* 0x00c10000c7ac783b */ /* 0x000fee0000000200 */
[C---:B------:R-:W-:Y:S01]  /*ca60*/  HMMA.16816.F32.BF16 R12, R136.reuse, R144, R12 ;  /* 0x00000090880c723c */ /* 0x040fe2000004180c */
[----:B------:R-:W4:Y:S07]  /*ca70*/  LDSM.16.M88.4 R176, [R192] ;  /* 0x00000000c0b0783b */ /* 0x000f2e0000000200 */
[C---:B------:R-:W-:Y:S01]  /*ca80*/  HMMA.16816.F32.BF16 R16, R136.reuse, R146, R16 ;  /* 0x000000928810723c */ /* 0x040fe20000041810 */
[----:B------:R-:W-:Y:S07]  /*ca90*/  LDSM.16.M88.4 R140, [R192+0x1000] ;  /* 0x00100000c08c783b */ /* 0x000fee0000000200 */
[C---:B------:R-:W-:Y:S01]  /*caa0*/  HMMA.16816.F32.BF16 R20, R136.reuse, R148, R20 ;  /* 0x000000948814723c */ /* 0x040fe20000041814 */
[----:B------:R-:W-:Y:S07]  /*cab0*/  LDSM.16.M88.4 R144, [R192+0x1800] ;  /* 0x00180000c090783b */ /* 0x000fee0000000200 */
[C---:B------:R-:W-:Y:S01]  /*cac0*/  HMMA.16816.F32.BF16 R24, R136.reuse, R150, R24 ;  /* 0x000000968818723c */ /* 0x040fe20000041818 */
[----:B------:R-:W-:Y:S07]  /*cad0*/  LDSM.16.M88.4 R148, [R206+0x10100] ;  /* 0x01010000ce94783b */ /* 0x000fee0000000200 */
[C---:B------:R-:W-:Y:S08]  /*cae0*/  HMMA.16816.F32.BF16 R28, R136.reuse, R152, R28 ;  /* 0x00000098881c723c */ /* 0x040ff0000004181c */
[----:B------:R-:W-:Y:S01]  /*caf0*/  HMMA.16816.F32.BF16 R32, R136, R154, R32 ;  /* 0x0000009a8820723c */ /* 0x000fe20000041820 */
[----:B------:R-:W5:Y:S07]  /*cb00*/  LDSM.16.M88.4 R136, [R192+0x800] ;  /* 0x00080000c088783b */ /* 0x000f6e0000000200 */
[C---:B-1----:R-:W-:Y:S01]  /*cb10*/  HMMA.16816.F32.BF16 R4, R156.reuse, R160, R4 ;  /* 0x000000a09c04723c */ /* 0x042fe20000041804 */
        /* <DEDUP_REMOVED lines=8> */
[----:B------:R-:W-:Y:S07]  /*cba0*/  LDSM.16.M88.4 R164, [R202+0x10100] ;  /* 0x01010000caa4783b */ /* 0x000fee0000000200 */
[C---:B--2---:R-:W-:Y:S08]  /*cbb0*/  HMMA.16816.F32.BF16 R28, R156.reuse, R168, R28 ;  /* 0x000000a89c1c723c */ /* 0x044ff0000004181c */
[----:B------:R-:W-:Y:S01]  /*cbc0*/  HMMA.16816.F32.BF16 R32, R156, R170, R32 ;  /* 0x000000aa9c20723c */ /* 0x000fe20000041820 */
[----:B------:R-:W2:Y:S07]  /*cbd0*/  LDSM.16.M88.4 R156, [R205+0x9100] ;  /* 0x00910000cd9c783b */ /* 0x000eae0000000200 */
[C---:B----4-:R-:W-:Y:S01]  /*cbe0*/  HMMA.16816.F32.BF16 R4, R172.reuse, R176, R4 ;  /* 0x000000b0ac04723c */ /* 0x050fe20000041804 */
[----:B------:R-:W4:Y:S07]  /*cbf0*/  LDSM.16.M88.4 R168, [R191] ;  /* 0x00000000bfa8783b */ /* 0x000f2e0000000200 */
[C---:B------:R-:W-:Y:S01]  /*cc00*/  HMMA.16816.F32.BF16 R8, R172.reuse, R178, R8 ;  /* 0x000000b2ac08723c */ /* 0x040fe20000041808 */
[----:B------:R-:W-:Y:S07]  /*cc10*/  LDSM.16.M88.4 R176, [R200+0x8100] ;  /* 0x00810000c8b0783b */ /* 0x000fee0000000200 */
[C---:B-----5:R-:W-:Y:S08]  /*cc20*/  HMMA.16816.F32.BF16 R12, R172.reuse, R136, R12 ;  /* 0x00000088ac0c723c */ /* 0x060ff0000004180c */
[C---:B------:R-:W-:Y:S01]  /*cc30*/  HMMA.16816.F32.BF16 R16, R172.reuse, R138, R16 ;  /* 0x0000008aac10723c */ /* 0x040fe20000041810 */
[----:B------:R-:W5:Y:S07]  /*cc40*/  LDSM.16.M88.4 R136, [R190] ;  /* 0x00000000be88783b */ /* 0x000f6e0000000200 */
[C---:B------:R-:W-:Y:S08]  /*cc50*/  HMMA.16816.F32.BF16 R20, R172.reuse, R140, R20 ;  /* 0x0000008cac14723c */ /* 0x040ff00000041814 */
[C---:B------:R-:W-:Y:S01]  /*cc60*/  HMMA.16816.F32.BF16 R24, R172.reuse, R142, R24 ;  /* 0x0000008eac18723c */ /* 0x040fe20000041818 */
[----:B------:R-:W2:Y:S07]  /*cc70*/  LDSM.16.M88.4 R140, [R189] ;  /* 0x00000000bd8c783b */ /* 0x000eae0000000200 */
[C---:B------:R-:W-:Y:S08]  /*cc80*/  HMMA.16816.F32.BF16 R28, R172.reuse, R144, R28 ;  /* 0x00000090ac1c723c */ /* 0x040ff0000004181c */
[----:B------:R-:W-:Y:S01]  /*cc90*/  HMMA.16816.F32.BF16 R32, R172, R146, R32 ;  /* 0x00000092ac20723c */ /* 0x000fe20000041820 */
[----:B------:R-:W4:Y:S07]  /*cca0*/  LDSM.16.M88.4 R144, [R188] ;  /* 0x00000000bc90783b */ /* 0x000f2e0000000200 */
[C---:B-1----:R-:W-:Y:S01]  /*ccb0*/  HMMA.16816.F32.BF16 R4, R148.reuse, R152, R4 ;  /* 0x000000989404723c */ /* 0x042fe20000041804 */
[----:B------:R-:W1:Y:S07]  /*ccc0*/  LDSM.16.M88.4 R172, [R201+0x10100] ;  /* 0x01010000c9ac783b */ /* 0x000e6e0000000200 */
[C---:B------:R-:W-:Y:S01]  /*ccd0*/  HMMA.16816.F32.BF16 R8, R148.reuse, R154, R8 ;  /* 0x0000009a9408723c */ /* 0x040fe20000041808 */
[----:B------:R-:W-:Y:S07]  /*cce0*/  LDSM.16.M88.4 R152, [R200+0x9900] ;  /* 0x00990000c898783b */ /* 0x000fee0000000200 */
[C---:B---3--:R-:W-:Y:S08]  /*ccf0*/  HMMA.16816.F32.BF16 R12, R148.reuse, R132, R12 ;  /* 0x00000084940c723c */ /* 0x048ff0000004180c */
[C---:B------:R-:W-:Y:S01]  /*cd00*/  HMMA.16816.F32.BF16 R16, R148.reuse, R134, R16 ;  /* 0x000000869410723c */ /* 0x040fe20000041810 */
[----:B------:R-:W3:Y:S07]  /*cd10*/  LDSM.16.M88.4 R132, [R200+0x8900] ;  /* 0x00890000c884783b */ /* 0x000eee0000000200 */
[C---:B--2---:R-:W-:Y:S08]  /*cd20*/  HMMA.16816.F32.BF16 R20, R148.reuse, R156, R20 ;  /* 0x0000009c9414723c */ /* 0x044ff00000041814 */
[C---:B------:R-:W-:Y:S01]  /*cd30*/  HMMA.16816.F32.BF16 R24, R148.reuse, R158, R24 ;  /* 0x0000009e9418723c */ /* 0x040fe20000041818 */
[----:B------:R-:W-:Y:S07]  /*cd40*/  LDSM.16.M88.4 R156, [R199+0x10100] ;  /* 0x01010000c79c783b */ /* 0x000fee0000000200 */
[C---:B------:R-:W-:Y:S08]  /*cd50*/  HMMA.16816.F32.BF16 R28, R148.reuse, R160, R28 ;  /* 0x000000a0941c723c */ /* 0x040ff0000004181c */
[----:B------:R-:W-:Y:S01]  /*cd60*/  HMMA.16816.F32.BF16 R32, R148, R162, R32 ;  /* 0x000000a29420723c */ /* 0x000fe20000041820 */
[----:B------:R-:W2:Y:S07]  /*cd70*/  LDSM.16.M88.4 R148, [R200+0x9100] ;  /* 0x00910000c894783b */ /* 0x000eae0000000200 */
[C---:B----4-:R-:W-:Y:S01]  /*cd80*/  HMMA.16816.F32.BF16 R4, R164.reuse, R168, R4 ;  /* 0x000000a8a404723c */ /* 0x050fe20000041804 */
[----:B------:R-:W4:Y:S07]  /*cd90*/  LDSM.16.M88.4 R160, [R192+0x2000] ;  /* 0x00200000c0a0783b */ /* 0x000f2e0000000200 */
[C---:B------:R-:W-:Y:S01]  /*cda0*/  HMMA.16816.F32.BF16 R8, R164.reuse, R170, R8 ;  /* 0x000000aaa408723c */ /* 0x040fe20000041808 */
[----:B------:R-:W-:Y:S07]  /*cdb0*/  LDSM.16.M88.4 R168, [R205+0xa100] ;  /* 0x00a10000cda8783b */ /* 0x000fee0000000200 */
[C---:B-----5:R-:W-:Y:S08]  /*cdc0*/  HMMA.16816.F32.BF16 R12, R164.reuse, R136, R12 ;  /* 0x00000088a40c723c */ /* 0x060ff0000004180c */
[C---:B------:R-:W-:Y:S01]  /*cdd0*/  HMMA.16816.F32.BF16 R16, R164.reuse, R138, R16 ;  /* 0x0000008aa410723c */ /* 0x040fe20000041810 */
[----:B------:R-:W5:Y:S07]  /*cde0*/  LDSM.16.M88.4 R136, [R192+0x2800] ;  /* 0x00280000c088783b */ /* 0x000f6e0000000200 */
[C---:B------:R-:W-:Y:S08]  /*cdf0*/  HMMA.16816.F32.BF16 R20, R164.reuse, R140, R20 ;  /* 0x0000008ca414723c */ /* 0x040ff00000041814 */
[C---:B------:R-:W-:Y:S01]  /*ce00*/  HMMA.16816.F32.BF16 R24, R164.reuse, R142, R24 ;  /* 0x0000008ea418723c */ /* 0x040fe20000041818 */
[----:B------:R-:W2:Y:S07]  /*ce10*/  LDSM.16.M88.4 R140, [R192+0x3000] ;  /* 0x00300000c08c783b */ /* 0x000eae0000000200 */
[C---:B------:R-:W-:Y:S08]  /*ce20*/  HMMA.16816.F32.BF16 R28, R164.reuse, R144, R28 ;  /* 0x00000090a41c723c */ /* 0x040ff0000004181c */
[----:B------:R-:W-:Y:S01]  /*ce30*/  HMMA.16816.F32.BF16 R32, R164, R146, R32 ;  /* 0x00000092a420723c */ /* 0x000fe20000041820 */
[----:B------:R-:W4:Y:S07]  /*ce40*/  LDSM.16.M88.4 R144, [R192+0x3800] ;  /* 0x00380000c090783b */ /* 0x000f2e0000000200 */
[C---:B-1----:R-:W-:Y:S01]  /*ce50*/  HMMA.16816.F32.BF16 R4, R172.reuse, R176, R4 ;  /* 0x000000b0ac04723c */ /* 0x042fe20000041804 */
[----:B------:R-:W1:Y:S07]  /*ce60*/  LDSM.16.M88.4 R164, [R206+0x14100] ;  /* 0x01410000cea4783b */ /* 0x000e6e0000000200 */
[C---:B------:R-:W-:Y:S01]  /*ce70*/  HMMA.16816.F32.BF16 R8, R172.reuse, R178, R8 ;  /* 0x000000b2ac08723c */ /* 0x040fe20000041808 */
[----:B------:R-:W-:Y:S07]  /*ce80*/  LDSM.16.M88.4 R176, [R187] ;  /* 0x00000000bbb0783b */ /* 0x000fee0000000200 */
[C---:B---3--:R-:W-:Y:S08]  /*ce90*/  HMMA.16816.F32.BF16 R12, R172.reuse, R132, R12 ;  /* 0x00000084ac0c723c */ /* 0x048ff0000004180c */
[C---:B------:R-:W-:Y:S01]  /*cea0*/  HMMA.16816.F32.BF16 R16, R172.reuse, R134, R16 ;  /* 0x00000086ac10723c */ /* 0x040fe20000041810 */
[----:B------:R-:W3:Y:S07]  /*ceb0*/  LDSM.16.M88.4 R132, [R205+0xa900] ;  /* 0x00a90000cd84783b */ /* 0x000eee0000000200 */
[C---:B--2---:R-:W-:Y:S08]  /*cec0*/  HMMA.16816.F32.BF16 R20, R172.reuse, R148, R20 ;  /* 0x00000094ac14723c */ /* 0x044ff00000041814 */
[C---:B------:R-:W-:Y:S01]  /*ced0*/  HMMA.16816.F32.BF16 R24, R172.reuse, R150, R24 ;  /* 0x00000096ac18723c */ /* 0x040fe20000041818 */
[----:B------:R-:W2:Y:S07]  /*cee0*/  LDSM.16.M88.4 R148, [R205+0xb100] ;  /* 0x00b10000cd94783b */ /* 0x000eae0000000200 */
[C---:B------:R-:W-:Y:S08]  /*cef0*/  HMMA.16816.F32.BF16 R28, R172.reuse, R152, R28 ;  /* 0x00000098ac1c723c */ /* 0x040ff0000004181c */
[----:B------:R-:W-:Y:S01]  /*cf00*/  HMMA.16816.F32.BF16 R32, R172, R154, R32 ;  /* 0x0000009aac20723c */ /* 0x000fe20000041820 */
[----:B------:R-:W1:Y:S07]  /*cf10*/  LDSM.16.M88.4 R152, [R205+0xb900] ;  /* 0x00b90000cd98783b */ /* 0x000e6e0000000200 */
[C---:B----4-:R-:W-:Y:S01]  /*cf20*/  HMMA.16816.F32.BF16 R4, R156.reuse, R160, R4 ;  /* 0x000000a09c04723c */ /* 0x050fe20000041804 */
[----:B------:R-:W4:Y:S07]  /*cf30*/  LDSM.16.M88.4 R172, [R202+0x14100] ;  /* 0x01410000caac783b */ /* 0x000f2e0000000200 */
        /* <DEDUP_REMOVED lines=24> */
[----:B------:R-:W1:Y:S01]  /*d0c0*/  LDSM.16.M88.4 R164, [R199+0x14100] ;  /* 0x01410000c7a4783b */ /* 0x000e620000000200 */
[C---:B----4-:R-:W-:Y:S08]  /*d0d0*/  HMMA.16816.F32.BF16 R4, R172.reuse, R176, R4 ;  /* 0x000000b0ac04723c */ /* 0x050ff00000041804 */
[C---:B------:R-:W-:Y:S08]  /*d0e0*/  HMMA.16816.F32.BF16 R8, R172.reuse, R178, R8 ;  /* 0x000000b2ac08723c */ /* 0x040ff00000041808 */
[C---:B-----5:R-:W-:Y:S08]  /*d0f0*/  HMMA.16816.F32.BF16 R12, R172.reuse, R136, R12 ;  /* 0x00000088ac0c723c */ /* 0x060ff0000004180c */
[C---:B------:R-:W-:Y:S08]  /*d100*/  HMMA.16816.F32.BF16 R16, R172.reuse, R138, R16 ;  /* 0x0000008aac10723c */ /* 0x040ff00000041810 */
[C---:B------:R-:W-:Y:S08]  /*d110*/  HMMA.16816.F32.BF16 R20, R172.reuse, R140, R20 ;  /* 0x0000008cac14723c */ /* 0x040ff00000041814 */
[C---:B------:R-:W-:Y:S08]  /*d120*/  HMMA.16816.F32.BF16 R24, R172.reuse, R142, R24 ;  /* 0x0000008eac18723c */ /* 0x040ff00000041818 */
[C---:B------:R-:W-:Y:S08]  /*d130*/  HMMA.16816.F32.BF16 R28, R172.reuse, R144, R28 ;  /* 0x00000090ac1c723c */ /* 0x040ff0000004181c */
[----:B------:R-:W-:Y:S08]  /*d140*/  HMMA.16816.F32.BF16 R32, R172, R146, R32 ;  /* 0x00000092ac20723c */ /* 0x000ff00000041820 */
[C---:B-1----:R-:W-:Y:S08]  /*d150*/  HMMA.16816.F32.BF16 R4, R156.reuse, R160, R4 ;  /* 0x000000a09c04723c */ /* 0x042ff00000041804 */
[C---:B------:R-:W-:Y:S08]  /*d160*/  HMMA.16816.F32.BF16 R8, R156.reuse, R162, R8 ;  /* 0x000000a29c08723c */ /* 0x040ff00000041808 */
[C---:B---3--:R-:W-:Y:S08]  /*d170*/  HMMA.16816.F32.BF16 R12, R156.reuse, R132, R12 ;  /* 0x000000849c0c723c */ /* 0x048ff0000004180c */
        /* <DEDUP_REMOVED lines=11> */
[----:B------:R-:W-:Y:S02]  /*d230*/  FMUL.FTZ R138, R5, c[0x0][0x320] ;  /* 0x0000c800058a7a20 */ /* 0x000fe40000410000 */
[----:B------:R-:W1:Y:S01]  /*d240*/  MUFU.TANH R137, R137 ;  /* 0x0000008900897308 */ /* 0x000e620000002400 */
[----:B------:R-:W-:Y:S02]  /*d250*/  FMUL.FTZ R0, R6, c[0x0][0x320] ;  /* 0x0000c80006007a20 */ /* 0x000fe40000410000 */
[----:B------:R-:W-:Y:S04]  /*d260*/  FMUL.FTZ R9, R9, c[0x0][0x320] ;  /* 0x0000c80009097a20 */ /* 0x000fe80000410000 */
[----:B------:R-:W-:Y:S02]  /*d270*/  FMUL.FTZ R10, R10, c[0x0][0x320] ;  /* 0x0000c8000a0a7a20 */ /* 0x000fe40000410000 */
[----:B------:R-:W-:Y:S01]  /*d280*/  FMUL.FTZ R11, R11, c[0x0][0x320] ;  /* 0x0000c8000b0b7a20 */ /* 0x000fe20000410000 */
[----:B------:R-:W2:Y:S01]  /*d290*/  MUFU.TANH R140, R9 ;  /* 0x00000009008c7308 */ /* 0x000ea20000002400 */
[----:B------:R-:W-:Y:S02]  /*d2a0*/  FMUL.FTZ R136, R7, c[0x0][0x320] ;  /* 0x0000c80007887a20 */ /* 0x000fe40000410000 */
[----:B------:R-:W3:Y:S01]  /*d2b0*/  LDSM.16.M88.4 R4, [R192+0x5000] ;  /* 0x00500000c004783b */ /* 0x000ee20000000200 */
[----:B------:R-:W-:Y:S02]  /*d2c0*/  FMUL.FTZ R139, R8, c[0x0][0x320] ;  /* 0x0000c800088b7a20 */ /* 0x000fe40000410000 */
[----:B------:R-:W-:Y:S02]  /*d2d0*/  FMUL.FTZ R8, R12, c[0x0][0x320] ;  /* 0x0000c8000c087a20 */ /* 0x000fe40000410000 */
[----:B------:R-:W-:Y:S02]  /*d2e0*/  FMUL.FTZ R13, R13, c[0x0][0x320] ;  /* 0x0000c8000d0d7a20 */ /* 0x000fe40000410000 */
[----:B------:R-:W4:Y:S01]  /*d2f0*/  MUFU.TANH R132, R10 ;  /* 0x0000000a00847308 */ /* 0x000f220000002400 */
[----:B------:R-:W-:Y:S02]  /*d300*/  FMUL.FTZ R142, R16, c[0x0][0x320] ;  /* 0x0000c800108e7a20 */ /* 0x000fe40000410000 */
[----:B------:R-:W-:Y:S02]  /*d310*/  FMUL.FTZ R14, R14, c[0x0][0x320] ;  /* 0x0000c8000e0e7a20 */ /* 0x000fe40000410000 */
[----:B------:R-:W-:Y:S02]  /*d320*/  FMUL.FTZ R15, R15, c[0x0][0x320] ;  /* 0x0000c8000f0f7a20 */ /* 0x000fe40000410000 */
[----:B------:R-:W-:Y:S02]  /*d330*/  FMUL.FTZ R18, R18, c[0x0][0x320] ;  /* 0x0000c80012127a20 */ /* 0x000fe40000410000 */
[----:B------:R-:W-:Y:S01]  /*d340*/  FMUL.FTZ R19, R19, c[0x0][0x320] ;  /* 0x0000c80013137a20 */ /* 0x000fe20000410000 */
[----:B------:R-:W1:Y:S10]  /*d350*/  MUFU.TANH R133, R11 ;  /* 0x0000000b00857308 */ /* 0x000e740000002400 */
[----:B------:R5:W1:Y:S10]  /*d360*/  MUFU.TANH R12, R8 ;  /* 0x00000008000c7308 */ /* 0x000a740000002400 */
[----:B------:R-:W1:Y:S01]  /*d370*/  MUFU.TANH R138, R138 ;  /* 0x0000008a008a7308 */ /* 0x000e620000002400 */
[C---:B---3--:R-:W-:Y:S09]  /*d380*/  HMMA.16816.F32.BF16 R20, R164.reuse, R4, R20 ;  /* 0x00000004a414723c */ /* 0x048ff20000041814 */
[----:B------:R-:W3:Y:S01]  /*d390*/  MUFU.TANH R0, R0 ;  /* 0x0000000000007308 */ /* 0x000ee20000002400 */
[C---:B------:R-:W-:Y:S01]  /*d3a0*/  HMMA.16816.F32.BF16 R24, R164.reuse, R6, R24 ;  /* 0x00000006a418723c */ /* 0x040fe20000041818 */
[----:B-----5:R-:W5:Y:S01]  /*d3b0*/  LDSM.16.M88.4 R8, [R192+0x5800] ;  /* 0x00580000c008783b */ /* 0x020f620000000200 */
[----:B------:R-:W-:Y:S04]  /*d3c0*/  DEPBAR.LE SB0, 0x0 ;  /* 0x000080000000791a */ /* 0x000fe80000000000 */
[----:B------:R-:W-:Y:S03]  /*d3d0*/  FMUL.FTZ R4, R17, c[0x0][0x320] ;  /* 0x0000c80011047a20 */ /* 0x000fe60000410000 */
[----:B------:R-:W1:Y:S01]  /*d3e0*/  MUFU.TANH R136, R136 ;  /* 0x0000008800887308 */ /* 0x000e620000002400 */
[----:B------:R-:W-:Y:S04]  /*d3f0*/  BAR.SYNC.DEFER_BLOCKING 0x0 ;  /* 0x0000000000007b1d */ /* 0x000fe80000010000 */
[----:B------:R-:W-:Y:S02]  /*d400*/  FMUL.FTZ R160, R20, c[0x0][0x320] ;  /* 0x0000c80014a07a20 */ /* 0x000fe40000410000 */
[----:B------:R-:W-:Y:S03]  /*d410*/  FMUL.FTZ R21, R21, c[0x0][0x320] ;  /* 0x0000c80015157a20 */ /* 0x000fe60000410000 */
[----:B------:R-:W1:Y:S01]  /*d420*/  MUFU.TANH R139, R139 ;  /* 0x0000008b008b7308 */ /* 0x000e620000002400 */
[----:B------:R-:W-:Y:S02]  /*d430*/  FMUL.FTZ R22, R22, c[0x0][0x320] ;  /* 0x0000c80016167a20 */ /* 0x000fe40000410000 */
[----:B------:R-:W-:Y:S02]  /*d440*/  FMUL.FTZ R23, R23, c[0x0][0x320] ;  /* 0x0000c80017177a20 */ /* 0x000fe40000410000 */
[----:B------:R-:W-:Y:S02]  /*d450*/  FMUL.FTZ R156, R24, c[0x0][0x320] ;  /* 0x0000c800189c7a20 */ /* 0x000fe40000410000 */
[----:B------:R-:W-:Y:S02]  /*d460*/  FMUL.FTZ R25, R25, c[0x0][0x320] ;  /* 0x0000c80019197a20 */ /* 0x000fe40000410000 */
[----:B------:R-:W-:Y:S01]  /*d470*/  FMUL.FTZ R26, R26, c[0x0][0x320] ;  /* 0x0000c8001a1a7a20 */ /* 0x000fe20000410000 */
[----:B------:R1:W1:Y:S01]  /*d480*/  MUFU.TANH R162, R13 ;  /* 0x0000000d00a27308 */ /* 0x0002620000002400 */
[----:B------:R-:W-:Y:S09]  /*d490*/  FMUL.FTZ R27, R27, c[0x0][0x320] ;  /* 0x0000c8001b1b7a20 */ /* 0x000ff20000410000 */
[----:B------:R1:W1:Y:S01]  /*d4a0*/  MUFU.TANH R163, R14 ;  /* 0x0000000e00a37308 */ /* 0x0002620000002400 */
[C---:B-----5:R-:W-:Y:S09]  /*d4b0*/  HMMA.16816.F32.BF16 R28, R164.reuse, R8, R28 ;  /* 0x00000008a41c723c */ /* 0x060ff2000004181c */
[----:B------:R1:W1:Y:S01]  /*d4c0*/  MUFU.TANH R161, R15 ;  /* 0x0000000f00a17308 */ /* 0x0002620000002400 */
[----:B------:R-:W-:Y:S09]  /*d4d0*/  HMMA.16816.F32.BF16 R32, R164, R10, R32 ;  /* 0x0000000aa420723c */ /* 0x000ff20000041820 */
[----:B------:R-:W1:Y:S05]  /*d4e0*/  MUFU.TANH R142, R142 ;  /* 0x0000008e008e7308 */ /* 0x000e6a0000002400 */
        /* <DEDUP_REMOVED lines=26> */
[----:B------:R-:W1:Y:S01]  /*d690*/  MUFU.TANH R5, R5 ;  /* 0x0000000500057308 */ /* 0x000e620000002400 */
[----:B------:R-:W-:-:S05]  /*d6a0*/  @P0 BRA `(.L_x_427) ;  /* 0x0000031000000947 */ /* 0x000fca0003800000 */
[----:B--234-:R-:W-:Y:S01]  /*d6b0*/  ULEA UR4, UR20, UR12, 0x6 ;  /* 0x0000000c14047291 */ /* 0x01cfe2000f8e303f */
        /* <DEDUP_REMOVED lines=11> */
[----:B------:R-:W-:Y:S03]  /*d770*/  @!P1 LEA.HI.X R9, R10, c[0x0][0x2a4], R7, 0x2, P0 ;  /* 0x0000a9000a099a11 */ /* 0x000fe600000f1407 */
[----:B------:R-:W-:Y:S01]  /*d780*/  IMAD.WIDE.U32 R10, R209, c[0x0][0x1e0], RZ ;  /* 0x00007800d10a7a25 */ /* 0x000fe200078e00ff */
        /* <DEDUP_REMOVED lines=13> */
[----:B------:R-:W2:Y:S04]  /*d860*/  SHFL.IDX PT, R11, R20, RZ, 0x181f ;  /* 0x00181fff140b7589 */ /* 0x000ea800000e0000 */
[----:B-1----:R-:W1:Y:S04]  /*d870*/  SHFL.IDX PT, R13, R8, RZ, 0x181f ;  /* 0x00181fff080d7589 */ /* 0x002e6800000e0000 */
[----:B------:R-:W3:Y:S04]  /*d880*/  SHFL.IDX PT, R7, R20, 0x1, 0x181f ;  /* 0x00381f0014077f89 */ /* 0x000ee800000e0000 */
[----:B------:R-:W4:Y:S01]  /*d890*/  SHFL.IDX PT, R9, R8, 0x1, 0x181f ;  /* 0x00381f0008097f89 */ /* 0x000f2200000e0000 */
[C---:B--2---:R-:W-:Y:S02]  /*d8a0*/  IADD3 R14, P6, R11.reuse, R218, RZ ;  /* 0x000000da0b0e7210 */ /* 0x044fe40007fde0ff */
[-C--:B------:R-:W-:Y:S02]  /*d8b0*/  IADD3 R10, P0, R11, R217.reuse, RZ ;  /* 0x000000d90b0a7210 */ /* 0x080fe40007f1e0ff */
[----:B-1----:R-:W-:Y:S02]  /*d8c0*/  IADD3.X R15, R13, R180, RZ, P6, !PT ;  /* 0x000000b40d0f7210 */ /* 0x002fe400037fe4ff */
[----:B------:R-:W-:Y:S01]  /*d8d0*/  IADD3 R18, P6, R11, R216, RZ ;  /* 0x000000d80b127210 */ /* 0x000fe20007fde0ff */
[----:B------:R-:W-:Y:S01]  /*d8e0*/  IMAD.X R11, R13, 0x1, R220, P0 ;  /* 0x000000010d0b7824 */ /* 0x000fe200000e06dc */
[----:B---3--:R-:W-:Y:S01]  /*d8f0*/  IADD3 R16, P0, R7, R218, RZ ;  /* 0x000000da07107210 */ /* 0x008fe20007f1e0ff */
[----:B------:R1:W-:Y:S02]  /*d900*/  LDGSTS.E.BYPASS.LTC128B.128 [R207+0x6100], [R14.64], !P5 ;  /* 0x061000000ecf7fae */ /* 0x0003e4000e901d52 */
[--C-:B------:R-:W-:Y:S01]  /*d910*/  IMAD.X R19, R13, 0x1, R219.reuse, P6 ;  /* 0x000000010d137824 */ /* 0x100fe200030e06db */
[----:B------:R-:W-:Y:S01]  /*d920*/  IADD3 R6, P6, R7, R217, RZ ;  /* 0x000000d907067210 */ /* 0x000fe20007fde0ff */
[----:B------:R1:W-:Y:S01]  /*d930*/  LDGSTS.E.BYPASS.LTC128B.128 [R207+0x8100], [R10.64], !P4 ;  /* 0x081000000acf7fae */ /* 0x0003e2000e101d52 */
[----:B----4-:R-:W-:Y:S01]  /*d940*/  IMAD.X R17, R9, 0x1, R180, P0 ;  /* 0x0000000109117824 */ /* 0x010fe200000e06b4 */
[----:B------:R-:W-:Y:S02]  /*d950*/  IADD3 R8, P0, R7, R216, RZ ;  /* 0x000000d807087210 */ /* 0x000fe40007f1e0ff */
[----:B------:R1:W-:Y:S01]  /*d960*/  LDGSTS.E.BYPASS.LTC128B.128 [R207+0xa100], [R18.64], !P3 ;  /* 0x0a10000012cf7fae */ /* 0x0003e2000d901d52 */
[C---:B------:R-:W-:Y:S02]  /*d970*/  IADD3.X R7, R9.reuse, R220, RZ, P6, !PT ;  /* 0x000000dc09077210 */ /* 0x040fe400037fe4ff */
[----:B------:R-:W-:Y:S01]  /*d980*/  IMAD.X R9, R9, 0x1, R219, P0 ;  /* 0x0000000109097824 */ /* 0x000fe200000e06db */
[----:B------:R1:W-:Y:S04]  /*d990*/  LDGSTS.E.BYPASS.LTC128B.128 [R207+0x7100], [R16.64], !P5 ;  /* 0x0710000010cf7fae */ /* 0x0003e8000e901d52 */
[----:B------:R1:W-:Y:S04]  /*d9a0*/  LDGSTS.E.BYPASS.LTC128B.128 [R207+0x9100], [R6.64], !P4 ;  /* 0x0910000006cf7fae */ /* 0x0003e8000e101d52 */
[----:B------:R1:W-:Y:S02]  /*d9b0*/  LDGSTS.E.BYPASS.LTC128B.128 [R207+0xb100], [R8.64], !P3 ;  /* 0x0b10000008cf7fae */ /* 0x0003e4000d901d52 */
.L_x_427:
[----:B--234-:R-:W-:Y:S01]  /*d9c0*/  PLOP3.LUT P6, PT, PT, PT, UP1, 0x80, 0x0 ;  /* 0x000000000000781c */ /* 0x01cfe20003fcf018 */
[----:B------:R-:W0:Y:S01]  /*d9d0*/  LDGDEPBAR ;  /* 0x00000000000079af */ /* 0x000e220000000000 */
[----:B------:R-:W-:Y:S01]  /*d9e0*/  PLOP3.LUT P0, PT, PT, PT, UP1, 0x80, 0x0 ;  /* 0x000000000000781c */ /* 0x000fe20003f0f018 */
[----:B-1----:R-:W-:Y:S01]  /*d9f0*/  IMAD.MOV.U32 R14, RZ, RZ, R211 ;  /* 0x000000ffff0e7224 */ /* 0x002fe200078e00d3 */
[----:B------:R-:W-:Y:S06]  /*da00*/  USHF.L.U32 UR4, UR20, 0x6, URZ ;  /* 0x0000000614047899 */ /* 0x000fec000800063f */
[----:B------:R-:W-:Y:S03]  /*da10*/  IMAD.U32 R7, RZ, RZ, UR4 ;  /* 0x00000004ff077e24 */ /* 0x000fe6000f8e00ff */
[----:B------:R-:W-:Y:S02]  /*da20*/  @P6 IMAD.HI.U32 R6, R211, c[0x0][0x2c8], RZ ;  /* 0x0000b200d3066a27 */ /* 0x000fe400078e00ff */
[----:B------:R-:W-:Y:S03]  /*da30*/  IADD3 R7, -R212, 0x1, -R7 ;  /* 0x00000001d4077810 */ /* 0x000fe60007ffe907 */
[----:B------:R-:W-:Y:S01]  /*da40*/  @P0 SHF.R.U32.HI R14, RZ, c[0x0][0x2cc], R6 ;  /* 0x0000b300ff0e0a19 */ /* 0x000fe20000011606 */
[----:B------:R-:W-:Y:S01]  /*da50*/  IMAD.U32 R6, RZ, RZ, UR10 ;  /* 0x0000000aff067e24 */ /* 0x000fe2000f8e00ff */
[----:B------:R-:W-:Y:S03]  /*da60*/  PLOP3.LUT P0, PT, PT, PT, UP0, 0x40, 0x0 ;  /* 0x000000000000781c */ /* 0x000fe60003f0e808 */
[----:B------:R-:W1:Y:S01]  /*da70*/  SHFL.IDX PT, R8, R14, RZ, 0x1c1f ;  /* 0x001c1fff0e087589 */ /* 0x000e6200000e0000 */
[----:B------:R-:W-:Y:S04]  /*da80*/  IADD3 R6, R7, -c[0x0][0x168], R6 ;  /* 0x80005a0007067a10 */ /* 0x000fe80007ffe006 */
        /* <DEDUP_REMOVED lines=20> */
.L_x_430:
[----:B------:R-:W-:Y:S04]  /*dbd0*/  MOV R6, c[0x0][0x32c] ;  /* 0x0000cb0000067a02 */ /* 0x000fe80000000f00 */
[----:B------:R-:W-:Y:S11]  /*dbe0*/  ISETP.NE.AND P0, PT, R6, 0x1, PT ;  /* 0x000000010600780c */ /* 0x000ff60003f05270 */
[----:B------:R-:W-:Y:S02]  /*dbf0*/  @!UPT UIADD3 URZ, URZ, URZ, URZ ;  /* 0x0000003f3f3ff290 */ /* 0x000fe4000fffe03f */
[----:B------:R-:W-:Y:S05]  /*dc00*/  @P0 IMAD.HI.U32 R6, R15, c[0x0][0x330], RZ ;  /* 0x0000cc000f060a27 */ /* 0x000fea00078e00ff */
[----:B------:R-:W-:Y:S02]  /*dc10*/  @P0 SHF.R.U32.HI R15, RZ, c[0x0][0x334], R6 ;  /* 0x0000cd00ff0f0a19 */ /* 0x000fe40000011606 */
.L_x_431:
[----:B------:R-:W-:Y:S05]  /*dc20*/  BSYNC B0 ;  /* 0x0000000000007941 */ /* 0x000fea0003800000 */
.L_x_429:
[----:B------:R-:W-:Y:S04]  /*dc30*/  IMAD.MOV.U32 R6, RZ, RZ, c[0x0][0x32c] ;  /* 0x0000cb00ff067624 */ /* 0x000fe800078e00ff */
[----:B------:R-:W-:Y:S04]  /*dc40*/  IMAD R15, R15, R6, -UR4 ;  /* 0x800000040f0f7e24 */ /* 0x000fe8000f8e0206 */
[----:B------:R-:W-:Y:S05]  /*dc50*/  IMAD.IADD R8, R15, 0x1, -R212 ;  /* 0x000000010f087824 */ /* 0x000fea00078e0ad4 */
[----:B------:R-:W-:Y:S02]  /*dc60*/  IADD3 R6, R8, c[0x0][0x32c], RZ ;  /* 0x0000cb0008067a10 */ /* 0x000fe40007ffe0ff */
[----:B------:R-:W-:Y:S02]  /*dc70*/  IMNMX R11, R11, R8, !PT ;  /* 0x000000080b0b7217 */ /* 0x000fe40007800200 */
[----:B------:R-:W-:Y:S02]  /*dc80*/  IMNMX R13, R13, R6, PT ;  /* 0x000000060d0d7217 */ /* 0x000fe40003800200 */
.L_x_428:
[----:B------:R-:W-:Y:S06]  /*dc90*/  UISETP.GT.AND UP2, UPT, UR20, -0x1, UPT ;  /* 0xffffffff1400788c */ /* 0x000fec000bf44270 */
        /* <DEDUP_REMOVED lines=9> */
[----:B------:R-:W-:Y:S02]  /*dd30*/  ISETP.GT.AND P0, PT, R11, 0x8, P0 ;  /* 0x000000080b00780c */ /* 0x000fe40000704270 */
[----:B------:R-:W-:Y:S02]  /*dd40*/  PLOP3.LUT P6, PT, PT, PT, UP2, 0x80, 0x0 ;  /* 0x000000000000781c */ /* 0x000fe40003fcf028 */
        /* <DEDUP_REMOVED lines=10> */
[----:B------:R-:W-:Y:S01]  /*ddf0*/  PLOP3.LUT P0, PT, PT, PT, UP2, 0x80, 0x0 ;  /* 0x000000000000781c */ /* 0x000fe20003f0f028 */
[----:B------:R-:W1:Y:S01]  /*de00*/  SHFL.IDX PT, R12, R14, 0x1, 0x1c1f ;  /* 0x003c1f000e0c7f89 */ /* 0x000e6200000e0000 */
        /* <DEDUP_REMOVED lines=11> */
[----:B------:R-:W-:Y:S01]  /*dec0*/  ISETP.LT.OR P6, PT, R13, 0x1a, P6 ;  /* 0x0000001a0d00780c */ /* 0x000fe200037c1670 */
[--C-:B-1----:R-:W-:Y:S01]  /*ded0*/  IMAD.IADD R7, R7, 0x1, R12.reuse ;  /* 0x0000000107077824 */ /* 0x102fe200078e020c */
[----:B------:R-:W-:Y:S02]  /*dee0*/  FSEL R160, R160, -INF , !P0 ;  /* 0xff800000a0a07808 */ /* 0x000fe40004000000 */
[----:B------:R-:W-:Y:S02]  /*def0*/  PLOP3.LUT P0, PT, PT, PT, UP2, 0x80, 0x0 ;  /* 0x000000000000781c */ /* 0x000fe40003f0f028 */
[----:B------:R-:W-:Y:S01]  /*df00*/  FSEL R140, R4, -INF , !P6 ;  /* 0xff800000048c7808 */ /* 0x000fe20007000000 */
[----:B------:R-:W-:Y:S01]  /*df10*/  IMAD.IADD R4, R9, 0x1, R12 ;  /* 0x0000000109047824 */ /* 0x000fe200078e020c */
        /* <DEDUP_REMOVED lines=44> */
.L_x_434:
[----:B------:R-:W-:Y:S04]  /*e1e0*/  MOV R9, 0x1 ;  /* 0x0000000100097802 */ /* 0x000fe80000000f00 */
[----:B------:R-:W-:Y:S11]  /*e1f0*/  ISETP.NE.AND P0, PT, R9, c[0x0][0x32c], PT ;  /* 0x0000cb0009007a0c */ /* 0x000ff60003f05270 */
[----:B------:R-:W-:Y:S02]  /*e200*/  @!UPT UIADD3 URZ, URZ, URZ, URZ ;  /* 0x0000003f3f3ff290 */ /* 0x000fe4000fffe03f */
[----:B------:R-:W-:Y:S05]  /*e210*/  @P0 IMAD.HI.U32 R9, R12, c[0x0][0x330], RZ ;  /* 0x0000cc000c090a27 */ /* 0x000fea00078e00ff */
[----:B------:R-:W-:Y:S02]  /*e220*/  @P0 SHF.R.U32.HI R12, RZ, c[0x0][0x334], R9 ;  /* 0x0000cd00ff0c0a19 */ /* 0x000fe40000011609 */
.L_x_435:
[----:B------:R-:W-:Y:S05]  /*e230*/  BSYNC B0 ;  /* 0x0000000000007941 */ /* 0x000fea0003800000 */
.L_x_433:
[----:B------:R-:W-:Y:S04]  /*e240*/  IMAD.MOV.U32 R9, RZ, RZ, c[0x0][0x32c] ;  /* 0x0000cb00ff097624 */ /* 0x000fe800078e00ff */
[----:B------:R-:W-:Y:S04]  /*e250*/  IMAD R9, R12, R9, -UR4 ;  /* 0x800000040c097e24 */ /* 0x000fe8000f8e0209 */
[----:B------:R-:W-:Y:S05]  /*e260*/  IMAD.IADD R12, R9, 0x1, -R212 ;  /* 0x00000001090c7824 */ /* 0x000fea00078e0ad4 */
[----:B------:R-:W-:Y:S02]  /*e270*/  IADD3 R9, R12, c[0x0][0x32c], RZ ;  /* 0x0000cb000c097a10 */ /* 0x000fe40007ffe0ff */
[----:B------:R-:W-:Y:S02]  /*e280*/  IMNMX R7, R7, R12, !PT ;  /* 0x0000000c07077217 */ /* 0x000fe40007800200 */
[----:B------:R-:W-:Y:S02]  /*e290*/  IMNMX R4, R4, R9, PT ;  /* 0x0000000904047217 */ /* 0x000fe40003800200 */
.L_x_432:
[----:B------:R-:W-:Y:S01]  /*e2a0*/  PLOP3.LUT P6, PT, PT, PT, UP2, 0x80, 0x0 ;  /* 0x000000000000781c */ /* 0x000fe20003fcf028 */
[----:B------:R-:W-:Y:S01]  /*e2b0*/  LDSM.16.MT88.4 R20, [R198+0x100] ;  /* 0x00010000c614783b */ /* 0x000fe20000004200 */
[----:B------:R-:W-:Y:S02]  /*e2c0*/  PLOP3.LUT P0, PT, PT, PT, UP2, 0x80, 0x0 ;  /* 0x000000000000781c */ /* 0x000fe40003f0f028 */
[C---:B------:R-:W-:Y:S02]  /*e2d0*/  ISETP.GT.AND P6, PT, R7.reuse, RZ, P6 ;  /* 0x000000ff0700720c */ /* 0x040fe400037c4270 */
[----:B------:R-:W-:Y:S02]  /*e2e0*/  FMNMX.FTZ R17, R10, R3, !PT ;  /* 0x000000030a117209 */ /* 0x000fe40007810000 */
[----:B------:R-:W-:Y:S01]  /*e2f0*/  ISETP.LT.OR P6, PT, R4, 0x1, P6 ;  /* 0x000000010400780c */ /* 0x000fe200037c1670 */
[----:B------:R-:W-:Y:S01]  /*e300*/  LDSM.16.MT88.4 R28, [R197+0x100] ;  /* 0x00010000c51c783b */ /* 0x000fe20000004200 */
[C---:B------:R-:W-:Y:S02]  /*e310*/  ISETP.GT.AND P0, PT, R7.reuse, 0x1, P0 ;  /* 0x000000010700780c */ /* 0x040fe40000704270 */
[----:B------:R-:W-:Y:S02]  /*e320*/  FMNMX.FTZ R17, R138, R17, !PT ;  /* 0x000000118a117209 */ /* 0x000fe40007810000 */
[----:B------:R-:W-:Y:S02]  /*e330*/  FSEL R15, R0, -INF , !P6 ;  /* 0xff800000000f7808 */ /* 0x000fe40007000000 */
[----:B------:R-:W-:Y:S02]  /*e340*/  ISETP.LT.OR P0, PT, R4, 0x2, P0 ;  /* 0x000000020400780c */ /* 0x000fe40000701670 */
[----:B------:R-:W-:Y:S02]  /*e350*/  PLOP3.LUT P6, PT, PT, PT, UP2, 0x80, 0x0 ;  /* 0x000000000000781c */ /* 0x000fe40003fcf028 */
[----:B------:R-:W-:Y:S02]  /*e360*/  FMNMX.FTZ R17, R8, R17, !PT ;  /* 0x0000001108117209 */ /* 0x000fe40007810000 */
[----:B------:R-:W-:Y:S02]  /*e370*/  FSEL R13, R136, -INF , !P0 ;  /* 0xff800000880d7808 */ /* 0x000fe40004000000 */
[C---:B------:R-:W-:Y:S02]  /*e380*/  ISETP.GT.AND P6, PT, R7.reuse, 0x8, P6 ;  /* 0x000000080700780c */ /* 0x040fe400037c4270 */
[----:B------:R-:W-:Y:S02]  /*e390*/  PLOP3.LUT P0, PT, PT, PT, UP2, 0x80, 0x0 ;  /* 0x000000000000781c */ /* 0x000fe40003f0f028 */
[----:B------:R-:W-:Y:S02]  /*e3a0*/  FMNMX.FTZ R17, R6, R17, !PT ;  /* 0x0000001106117209 */ /* 0x000fe40007810000 */
[----:B------:R-:W-:Y:S02]  /*e3b0*/  ISETP.GT.AND P0, PT, R7, 0x9, P0 ;  /* 0x000000090700780c */ /* 0x000fe40000704270 */
[----:B------:R-:W-:Y:S02]  /*e3c0*/  ISETP.LT.OR P6, PT, R4, 0x9, P6 ;  /* 0x000000090400780c */ /* 0x000fe400037c1670 */
        /* <DEDUP_REMOVED lines=9> */
[----:B------:R-:W-:Y:S02]  /*e460*/  ISETP.LT.OR P6, PT, R4, 0x11, P6 ;  /* 0x000000110400780c */ /* 0x000fe400037c1670 */
        /* <DEDUP_REMOVED lines=39> */
[C---:B------:R-:W-:Y:S01]  /*e6e0*/  ISETP.LT.OR P6, PT, R4.reuse, 0x29, P6 ;  /* 0x000000290400780c */ /* 0x040fe200037c1670 */
[----:B------:R-:W1:Y:S01]  /*e6f0*/  SHFL.BFLY PT, R17, R0, 0x2, 0x1f ;  /* 0x0c401f0000117f89 */ /* 0x000e6200000e0000 */
[----:B------:R-:W-:Y:S02]  /*e700*/  ISETP.GT.AND P0, PT, R7, 0x29, P0 ;  /* 0x000000290700780c */ /* 0x000fe40000704270 */
[----:B------:R-:W-:Y:S02]  /*e710*/  FSEL R155, R155, -INF , !P6 ;  /* 0xff8000009b9b7808 */ /* 0x000fe40007000000 */
[----:B------:R-:W-:Y:S02]  /*e720*/  FMNMX.FTZ R12, R141, R12, !PT ;  /* 0x0000000c8d0c7209 */ /* 0x000fe40007810000 */
[C---:B------:R-:W-:Y:S02]  /*e730*/  ISETP.LT.OR P0, PT, R4.reuse, 0x2a, P0 ;  /* 0x0000002a0400780c */ /* 0x040fe40000701670 */
[----:B------:R-:W-:Y:S02]  /*e740*/  PLOP3.LUT P6, PT, PT, PT, UP2, 0x80, 0x0 ;  /* 0x000000000000781c */ /* 0x000fe40003fcf028 */
[----:B------:R-:W-:Y:S02]  /*e750*/  FSEL R153, R153, -INF , !P0 ;  /* 0xff80000099997808 */ /* 0x000fe40004000000 */
[----:B------:R-:W-:Y:S02]  /*e760*/  FMNMX.FTZ R12, R159, R12, !PT ;  /* 0x0000000c9f0c7209 */ /* 0x000fe40007810000 */
[----:B------:R-:W-:Y:S02]  /*e770*/  ISETP.GT.AND P6, PT, R7, 0x30, P6 ;  /* 0x000000300700780c */ /* 0x000fe400037c4270 */
[----:B------:R-:W-:Y:S02]  /*e780*/  PLOP3.LUT P0, PT, PT, PT, UP2, 0x80, 0x0 ;  /* 0x000000000000781c */ /* 0x000fe40003f0f028 */
[----:B------:R-:W-:Y:S02]  /*e790*/  FMNMX.FTZ R12, R157, R12, !PT ;  /* 0x0000000c9d0c7209 */ /* 0x000fe40007810000 */
[C---:B------:R-:W-:Y:S02]  /*e7a0*/  ISETP.LT.OR P6, PT, R4.reuse, 0x31, P6 ;  /* 0x000000310400780c */ /* 0x040fe400037c1670 */
        /* <DEDUP_REMOVED lines=8> */
[----:B------:R-:W-:Y:S01]  /*e830*/  PLOP3.LUT P0, PT, PT, PT, UP2, 0x80, 0x0 ;  /* 0x000000000000781c */ /* 0x000fe20003f0f028 */
[----:B------:R-:W-:Y:S01]  /*e840*/  UISETP.GT.AND UP2, UPT, UR20, UR9, UPT ;  /* 0x000000091400728c */ /* 0x000fe2000bf44270 */
[----:B------:R-:W-:Y:S01]  /*e850*/  FMNMX.FTZ R12, R149, R12, !PT ;  /* 0x0000000c950c7209 */ /* 0x000fe20007810000 */
[----:B------:R-:W-:Y:S01]  /*e860*/  UIADD3 UR20, UR20, -0x1, URZ ;  /* 0xffffffff14147890 */ /* 0x000fe2000fffe03f */
[----:B------:R-:W-:Y:S02]  /*e870*/  ISETP.LT.OR P6, PT, R4, 0x39, P6 ;  /* 0x000000390400780c */ /* 0x000fe400037c1670 */
[----:B------:R-:W-:Y:S02]  /*e880*/  ISETP.GT.AND P0, PT, R7, 0x39, P0 ;  /* 0x000000390700780c */ /* 0x000fe40000704270 */
[----:B------:R-:W-:Y:S02]  /*e890*/  FSEL R145, R145, -INF , !P6 ;  /* 0xff80000091917808 */ /* 0x000fe40007000000 */
[----:B-1----:R-:W-:Y:S02]  /*e8a0*/  FMNMX.FTZ R17, R0, R17, !PT ;  /* 0x0000001100117209 */ /* 0x002fe40007810000 */
[----:B------:R-:W-:Y:S02]  /*e8b0*/  FMNMX.FTZ R0, R147, R12, !PT ;  /* 0x0000000c93007209 */ /* 0x000fe40007810000 */
[----:B------:R-:W-:Y:S01]  /*e8c0*/  ISETP.LT.OR P0, PT, R4, 0x3a, P0 ;  /* 0x0000003a0400780c */ /* 0x000fe20000701670 */
[----:B------:R-:W1:Y:S01]  /*e8d0*/  SHFL.BFLY PT, R12, R17, 0x1, 0x1f ;  /* 0x0c201f00110c7f89 */ /* 0x000e6200000e0000 */
        /* <DEDUP_REMOVED lines=8> */
[----:B--2---:R-:W-:Y:S02]  /*e960*/  FMNMX.FTZ R5, R4, R7, !PT ;  /* 0x0000000704057209 */ /* 0x004fe40007810000 */
[----:B------:R-:W-:Y:S01]  /*e970*/  FSEL R4, R0, RZ, P0 ;  /* 0x000000ff00047208 */ /* 0x000fe20000000000 */
[--C-:B------:R-:W-:Y:S02]  /*e980*/  FFMA.FTZ R168, R10, c[0x0][0x2d0], -R151.reuse ;  /* 0x0000b4000aa87a23 */ /* 0x100fe40000010897 */
[----:B------:R-:W1:Y:S01]  /*e990*/  SHFL.BFLY PT, R132, R5, 0x1, 0x1f ;  /* 0x0c201f0005847f89 */ /* 0x000e6200000e0000 */
[----:B------:R-:W-:Y:S02]  /*e9a0*/  FFMA.FTZ R135, R138, c[0x0][0x2d0], -R151 ;  /* 0x0000b4008a877a23 */ /* 0x000fe40000010897 */
[----:B------:R-:W-:Y:S01]  /*e9b0*/  FADD.FTZ R4, -R4, R3 ;  /* 0x0000000304047221 */ /* 0x000fe20000010100 */
[----:B------:R-:W-:Y:S01]  /*e9c0*/  MUFU.EX2 R168, R168 ;  /* 0x000000a800a87308 */ /* 0x000fe20000000800 */
[--C-:B------:R-:W-:Y:S02]  /*e9d0*/  FFMA.FTZ R134, R8, c[0x0][0x2d0], -R151.reuse ;  /* 0x0000b40008867a23 */ /* 0x100fe40000010897 */
        /* <DEDUP_REMOVED lines=10> */
[----:B-1----:R-:W-:Y:S01]  /*ea80*/  FMNMX.FTZ R132, R132, R5, !PT ;  /* 0x0000000584847209 */ /* 0x002fe20007810000 */
[----:B------:R-:W-:Y:S01]  /*ea90*/  MUFU.EX2 R134, R134 ;  /* 0x0000008600867308 */ /* 0x000fe20000000800 */
[--C-:B------:R-:W-:Y:S02]  /*eaa0*/  FFMA.FTZ R221, R156, c[0x0][0x2d0], -R151.reuse ;  /* 0x0000b4009cdd7a23 */ /* 0x100fe40000010897 */
[C---:B------:R-:W-:Y:S01]  /*eab0*/  FSETP.NEU.FTZ.AND P0, PT, R132.reuse, -INF , PT ;  /* 0xff8000008400780b */ /* 0x040fe20003f1d000 */
[----:B------:R-:W-:Y:S02]  /*eac0*/  FMUL.FTZ R144, R132, c[0x0][0x2d0] ;  /* 0x0000b40084907a20 */ /* 0x000fe40000410000 */
[--C-:B------:R-:W-:Y:S01]  /*ead0*/  FFMA.FTZ R224, R154, c[0x0][0x2d0], -R151.reuse ;  /* 0x0000b4009ae07a23 */ /* 0x100fe20000010897 */
[----:B------:R-:W-:Y:S01]  /*eae0*/  FSEL R5, R132, RZ, P0 ;  /* 0x000000ff84057208 */ /* 0x000fe20000000000 */
[--C-:B------:R-:W-:Y:S01]  /*eaf0*/  FFMA.FTZ R227, R152, c[0x0][0x2d0], -R151.reuse ;  /* 0x0000b40098e37a23 */ /* 0x100fe20000010897 */
[----:B------:R-:W-:Y:S01]  /*eb00*/  FSEL R144, R144, RZ, P0 ;  /* 0x000000ff90907208 */ /* 0x000fe20000000000 */
[----:B------:R-:W1:Y:S01]  /*eb10*/  MUFU.EX2 R169, R169 ;  /* 0x000000a900a97308 */ /* 0x000e620000000800 */
[--C-:B------:R-:W-:Y:S01]  /*eb20*/  FFMA.FTZ R230, R150, c[0x0][0x2d0], -R151.reuse ;  /* 0x0000b40096e67a23 */ /* 0x100fe20000010897 */
[----:B------:R-:W-:Y:S01]  /*eb30*/  PLOP3.LUT P0, PT, PT, PT, UP2, 0x80, 0x0 ;  /* 0x000000000000781c */ /* 0x000fe20003f0f028 */
[----:B------:R-:W-:Y:S01]  /*eb40*/  FADD.FTZ R5, -R5, R2 ;  /* 0x0000000205057221 */ /* 0x000fe20000010100 */
[----:B--2---:R-:W-:Y:S01]  /*eb50*/  F2FP.BF16.PACK_AB R136, R135, R168 ;  /* 0x000000a88788723e */ /* 0x004fe200000010ff */
[--C-:B------:R-:W-:Y:S02]  /*eb60*/  FFMA.FTZ R173, R15, c[0x0][0x2d0], -R144.reuse ;  /* 0x0000b4000fad7a23 */ /* 0x100fe40000010890 */
[--C-:B------:R-:W-:Y:S02]  /*eb70*/  FFMA.FTZ R172, R13, c[0x0][0x2d0], -R144.reuse ;  /* 0x0000b4000dac7a23 */ /* 0x100fe40000010890 */
[----:B------:R-:W2:Y:S01]  /*eb80*/  LDSM.16.MT88.4 R12, [R203+0x100] ;  /* 0x00010000cb0c783b */ /* 0x000ea20000004200 */
[--C-:B------:R-:W-:Y:S01]  /*eb90*/  FFMA.FTZ R171, R11, c[0x0][0x2d0], -R144.reuse ;  /* 0x0000b4000bab7a23 */ /* 0x100fe20000010890 */
[----:B------:R-:W3:Y:S01]  /*eba0*/  MUFU.EX2 R3, R3 ;  /* 0x0000000300037308 */ /* 0x000ee20000000800 */
[--C-:B------:R-:W-:Y:S02]  /*ebb0*/  FFMA.FTZ R170, R9, c[0x0][0x2d0], -R144.reuse ;  /* 0x0000b40009aa7a23 */ /* 0x100fe40000010890 */
[----:B------:R-:W-:Y:S02]  /*ebc0*/  FMUL.FTZ R2, R5, c[0x0][0x2d0] ;  /* 0x0000b40005027a20 */ /* 0x000fe40000410000 */
[--C-:B------:R-:W-:Y:S02]  /*ebd0*/  FFMA.FTZ R178, R163, c[0x0][0x2d0], -R144.reuse ;  /* 0x0000b400a3b27a23 */ /* 0x100fe40000010890 */
[--C-:B------:R-:W-:Y:S02]  /*ebe0*/  FFMA.FTZ R179, R161, c[0x0][0x2d0], -R144.reuse ;  /* 0x0000b400a1b37a23 */ /* 0x100fe40000010890 */
[----:B------:R-:W-:Y:S01]  /*ebf0*/  LDSM.16.MT88.4 R160, [R196+0x3900] ;  /* 0x00390000c4a0783b */ /* 0x000fe20000004200 */
[----:B------:R-:W-:Y:S01]  /*ec00*/  MUFU.EX2 R173, R173 ;  /* 0x000000ad00ad7308 */ /* 0x000fe20000000800 */
[--C-:B------:R-:W-:Y:S01]  /*ec10*/  FFMA.FTZ R181, R143, c[0x0][0x2d0], -R144.reuse ;  /* 0x0000b4008fb57a23 */ /* 0x100fe20000010890 */
[----:B-1----:R-:W-:Y:S01]  /*ec20*/  F2FP.BF16.PACK_AB R138, R169, R134 ;  /* 0x00000086a98a723e */ /* 0x002fe200000010ff */
[--C-:B------:R-:W-:Y:S02]  /*ec30*/  FFMA.FTZ R182, R141, c[0x0][0x2d0], -R144.reuse ;  /* 0x0000b4008db67a23 */ /* 0x100fe40000010890 */
[--C-:B------:R-:W-:Y:S02]  /*ec40*/  FFMA.FTZ R223, R159, c[0x0][0x2d0], -R144.reuse ;  /* 0x0000b4009fdf7a23 */ /* 0x100fe40000010890 */
[----:B------:R-:W-:Y:S01]  /*ec50*/  LDSM.16.MT88.4 R140, [R197+0x2900] ;  /* 0x00290000c58c783b */ /* 0x000fe20000004200 */
[--C-:B------:R-:W-:Y:S02]  /*ec60*/  FFMA.FTZ R226, R157, c[0x0][0x2d0], -R144.reuse ;  /* 0x0000b4009de27a23 */ /* 0x100fe40000010890 */
[----:B------:R-:W1:Y:S01]  /*ec70*/  MUFU.EX2 R172, R172 ;  /* 0x000000ac00ac7308 */ /* 0x000e620000000800 */
[--C-:B------:R-:W-:Y:S02]  /*ec80*/  FFMA.FTZ R225, R155, c[0x0][0x2d0], -R144.reuse ;  /* 0x0000b4009be17a23 */ /* 0x100fe40000010890 */
[--C-:B------:R-:W-:Y:S02]  /*ec90*/  FFMA.FTZ R228, R153, c[0x0][0x2d0], -R144.reuse ;  /* 0x0000b40099e47a23 */ /* 0x100fe40000010890 */
[C---:B---3--:R-:W-:Y:S01]  /*eca0*/  FMUL.FTZ R4, R3.reuse, R128 ;  /* 0x0000008003047220 */ /* 0x048fe20000410000 */
        /* <DEDUP_REMOVED lines=15> */
[--C-:B------:R-:W-:Y:S02]  /*eda0*/  FFMA.FTZ R231, R149, c[0x0][0x2d0], -R144.reuse ;  /* 0x0000b40095e77a23 */ /* 0x100fe40000010890 */
[--C-:B------:R-:W-:Y:S01]  /*edb0*/  FFMA.FTZ R234, R147, c[0x0][0x2d0], -R144.reuse ;  /* 0x0000b40093ea7a23 */ /* 0x100fe20000010890 */
[----:B------:R-:W1:Y:S01]  /*edc0*/  MUFU.EX2 R2, R2 ;  /* 0x0000000200027308 */ /* 0x000e620000000800 */
[--C-:B------:R-:W-:Y:S02]  /*edd0*/  FFMA.FTZ R233, R145, c[0x0][0x2d0], -R144.reuse ;  /* 0x0000b40091e97a23 */ /* 0x100fe40000010890 */
[----:B------:R-:W-:Y:S02]  /*ede0*/  FFMA.FTZ R151, R146, c[0x0][0x2d0], -R151 ;  /* 0x0000b40092977a23 */ /* 0x000fe40000010897 */
[----:B------:R-:W-:Y:S02]  /*edf0*/  FFMA.FTZ R144, R133, c[0x0][0x2d0], -R144 ;  /* 0x0000b40085907a23 */ /* 0x000fe40000010890 */
[C---:B------:R-:W-:Y:S02]  /*ee00*/  FMUL.FTZ R36, R3.reuse, R36 ;  /* 0x0000002403247220 */ /* 0x040fe40000410000 */
        /* <DEDUP_REMOVED lines=123> */
[----:B------:R-:W3:Y:S01]  /*f5c0*/  MUFU.EX2 R230, R230 ;  /* 0x000000e600e67308 */ /* 0x000ee20000000800 */
[C---:B-1----:R-:W-:Y:S04]  /*f5d0*/  HMMA.16816.F32.BF16 R76, R136.reuse, R100, R76 ;  /* 0x00000064884c723c */ /* 0x042fe8000004184c */
[C---:B------:R-:W-:Y:S02]  /*f5e0*/  FMUL.FTZ R84, R3.reuse, R84 ;  /* 0x0000005403547220 */ /* 0x040fe40000410000 */
[----:B------:R-:W-:Y:S01]  /*f5f0*/  FMUL.FTZ R85, R3, R85 ;  /* 0x0000005503557220 */ /* 0x000fe20000410000 */
[----:B------:R-:W-:Y:S01]  /*f600*/  F2FP.BF16.PACK_AB R100, R175, R174 ;  /* 0x000000aeaf64723e */ /* 0x000fe200000010ff */
[C---:B------:R-:W-:Y:S01]  /*f610*/  HMMA.16816.F32.BF16 R80, R136.reuse, R102, R80 ;  /* 0x000000668850723c */ /* 0x040fe20000041850 */
[----:B------:R-:W-:Y:S03]  /*f620*/  MUFU.EX2 R229, R229 ;  /* 0x000000e500e57308 */ /* 0x000fe60000000800 */
[C---:B------:R-:W-:Y:S01]  /*f630*/  FMUL.FTZ R86, R2.reuse, R86 ;  /* 0x0000005602567220 */ /* 0x040fe20000410000 */
[----:B----4-:R-:W-:Y:S01]  /*f640*/  F2FP.BF16.PACK_AB R101, R179, R178 ;  /* 0x000000b2b365723e */ /* 0x010fe200000010ff */
[----:B------:R-:W-:Y:S01]  /*f650*/  FMUL.FTZ R87, R2, R87 ;  /* 0x0000005702577220 */ /* 0x000fe20000410000 */
[----:B------:R-:W-:Y:S01]  /*f660*/  F2FP.BF16.PACK_AB R102, R177, R176 ;  /* 0x000000b0b166723e */ /* 0x000fe200000010ff */
[C---:B------:R-:W-:Y:S01]  /*f670*/  FMUL.FTZ R88, R3.reuse, R88 ;  /* 0x0000005803587220 */ /* 0x040fe20000410000 */
[----:B-----5:R-:W-:Y:S02]  /*f680*/  F2FP.BF16.PACK_AB R103, R182, R181 ;  /* 0x000000b5b667723e */ /* 0x020fe400000010ff */
[----:B------:R-:W-:Y:S01]  /*f690*/  MUFU.EX2 R231, R231 ;  /* 0x000000e700e77308 */ /* 0x000fe20000000800 */
[C---:B------:R-:W-:Y:S01]  /*f6a0*/  FMUL.FTZ R89, R3.reuse, R89 ;  /* 0x0000005903597220 */ /* 0x040fe20000410000 */
[C---:B--2---:R-:W-:Y:S03]  /*f6b0*/  HMMA.16816.F32.BF16 R84, R136.reuse, R108, R84 ;  /* 0x0000006c8854723c */ /* 0x044fe60000041854 */
[C---:B------:R-:W-:Y:S02]  /*f6c0*/  FMUL.FTZ R90, R2.reuse, R90 ;  /* 0x0000005a025a7220 */ /* 0x040fe40000410000 */
        /* <DEDUP_REMOVED lines=153> */
.L_x_426:
[----:B------:R-:W1:Y:S01]  /*10060*/  SHFL.BFLY PT, R3, R214, 0x2, 0x1f ;  /* 0x0c401f00d6037f89 */ /* 0x000e6200000e0000 */
[----:B------:R-:W-:-:S02]  /*10070*/  MOV R7, RZ ;  /* 0x000000ff00077202 */ /* 0x000fc40000000f00 */
[----:B------:R-:W-:Y:S01]  /*10080*/  MOV R4, RZ ;  /* 0x000000ff00047202 */ /* 0x000fe20000000f00 */
[----:B------:R-:W2:Y:S01]  /*10090*/  SHFL.BFLY PT, R2, R215, 0x2, 0x1f ;  /* 0x0c401f00d7027f89 */ /* 0x000ea200000e0000 */
[----:B------:R-:W-:Y:S01]  /*100a0*/  PLOP3.LUT P2, PT, PT, PT, PT, 0x8, 0x0 ;  /* 0x000000000000781c */ /* 0x000fe20003f4e170 */
[----:B-1----:R-:W-:Y:S02]  /*100b0*/  FADD.FTZ R3, R3, R214 ;  /* 0x000000d603037221 */ /* 0x002fe40000010000 */
[----:B--2---:R-:W-:-:S03]  /*100c0*/  FADD.FTZ R2, R2, R215 ;  /* 0x000000d702027221 */ /* 0x004fc60000010000 */
[----:B------:R-:W1:Y:S04]  /*100d0*/  SHFL.BFLY PT, R6, R3, 0x1, 0x1f ;  /* 0x0c201f0003067f89 */ /* 0x000e6800000e0000 */
[----:B------:R-:W2:Y:S01]  /*100e0*/  SHFL.BFLY PT, R5, R2, 0x1, 0x1f ;  /* 0x0c201f0002057f89 */ /* 0x000ea200000e0000 */
[----:B-1----:R-:W-:Y:S02]  /*100f0*/  FADD.FTZ R6, R3, R6 ;  /* 0x0000000603067221 */ /* 0x002fe40000010000 */
[----:B--2---:R-:W-:-:S03]  /*10100*/  FADD.FTZ R5, R5, R2 ;  /* 0x0000000205057221 */ /* 0x004fc60000010000 */
[----:B------:R-:W-:Y:S02]  /*10110*/  FSETP.NE.FTZ.AND P1, PT, R6, RZ, PT ;  /* 0x000000ff0600720b */ /* 0x000fe40003f35000 */
[----:B------:R-:W-:-:S11]  /*10120*/  FSETP.NE.FTZ.AND P0, PT, R5, RZ, PT ;  /* 0x000000ff0500720b */ /* 0x000fd60003f15000 */
[----:B------:R-:W1:Y:S01]  /*10130*/  @P1 MUFU.RCP R7, R6 ;  /* 0x0000000600071308 */ /* 0x000e620000001000 */
[----:B------:R-:W-:Y:S02]  /*10140*/  @P1 MOV R10, 0x3f317218 ;  /* 0x3f317218000a1802 */ /* 0x000fe40000000f00 */
[----:B------:R-:W-:-:S05]  /*10150*/  @P0 MOV R11, 0x3f317218 ;  /* 0x3f317218000b0802 */ /* 0x000fca0000000f00 */
[----:B------:R-:W2:Y:S01]  /*10160*/  @P1 MUFU.LG2 R6, R6 ;  /* 0x0000000600061308 */ /* 0x000ea20000000c00 */
[----:B------:R-:W-:-:S07]  /*10170*/  @P0 FMUL.FTZ R11, R11, c[0x0][0x2d0] ;  /* 0x0000b4000b0b0a20 */ /* 0x000fce0000410000 */
[----:B------:R-:W3:Y:S01]  /*10180*/  @P0 MUFU.LG2 R8, R5 ;  /* 0x0000000500080308 */ /* 0x000ee20000000c00 */
[C---:B-1----:R-:W-:Y:S02]  /*10190*/  FMUL.FTZ R128, R7.reuse, R128 ;  /* 0x0000008007807220 */ /* 0x042fe40000410000 */
[C---:B------:R-:W-:Y:S02]  /*101a0*/  FMUL.FTZ R129, R7.reuse, R129 ;  /* 0x0000008107817220 */ /* 0x040fe40000410000 */
[C---:B------:R-:W-:Y:S02]  /*101b0*/  FMUL.FTZ R124, R7.reuse, R124 ;  /* 0x0000007c077c7220 */ /* 0x040fe40000410000 */
[----:B------:R-:W-:Y:S01]  /*101c0*/  FMUL.FTZ R125, R7, R125 ;  /* 0x0000007d077d7220 */ /* 0x000fe20000410000 */
[----:B------:R1:W4:Y:S01]  /*101d0*/  @P0 MUFU.RCP R4, R5 ;  /* 0x0000000500040308 */ /* 0x0003220000001000 */
[----:B--2---:R-:W-:Y:S02]  /*101e0*/  @P1 FMUL.FTZ R9, R6, 0.69314718246459960938 ;  /* 0x3f31721806091820 */ /* 0x004fe40000410000 */
[----:B------:R-:W-:-:S02]  /*101f0*/  @P1 FMUL.FTZ R6, R10, c[0x0][0x2d0] ;  /* 0x0000b4000a061a20 */ /* 0x000fc40000410000 */
[C---:B------:R-:W-:Y:S02]  /*10200*/  FMUL.FTZ R120, R7.reuse, R120 ;  /* 0x0000007807787220 */ /* 0x040fe40000410000 */
[C---:B------:R-:W-:Y:S02]  /*10210*/  FMUL.FTZ R121, R7.reuse, R121 ;  /* 0x0000007907797220 */ /* 0x040fe40000410000 */
[----:B---3--:R-:W-:Y:S02]  /*10220*/  @P0 FMUL.FTZ R8, R8, 0.69314718246459960938 ;  /* 0x3f31721808080820 */ /* 0x008fe40000410000 */
[C---:B------:R-:W-:Y:S02]  /*10230*/  FMUL.FTZ R116, R7.reuse, R116 ;  /* 0x0000007407747220 */ /* 0x040fe40000410000 */
[C---:B------:R-:W-:Y:S02]  /*10240*/  FMUL.FTZ R117, R7.reuse, R117 ;  /* 0x0000007507757220 */ /* 0x040fe40000410000 */
[C---:B------:R-:W-:Y:S01]  /*10250*/  FMUL.FTZ R112, R7.reuse, R112 ;  /* 0x0000007007707220 */ /* 0x040fe20000410000 */
[----:B-1----:R-:W-:Y:S01]  /*10260*/  MOV R5, 0xff800000 ;  /* 0xff80000000057802 */ /* 0x002fe20000000f00 */
        /* <DEDUP_REMOVED lines=90> */
.L_x_388:
[----:B------:R-:W-:Y:S05]  /*10810*/  @P2 BRA `(.L_x_437) ;  /* 0x0000197000002947 */ /* 0x000fea0003800000 */
[----:B------:R-:W1:Y:S01]  /*10820*/  S2R R9, SR_CTAID.Y ;  /* 0x0000000000097919 */ /* 0x000e620000002600 */
[----:B------:R-:W-:Y:S01]  /*10830*/  IMAD R8, RZ, RZ, -UR13 ;  /* 0x8000000dff087e24 */ /* 0x000fe2000f8e02ff */
[----:B------:R-:W-:Y:S01]  /*10840*/  USHF.R.S32.HI UR6, URZ, 0x1f, UR13 ;  /* 0x0000001f3f067899 */ /* 0x000fe2000801140d */
[----:B------:R-:W-:Y:S01]  /*10850*/  BSSY B0, `(.L_x_438) ;  /* 0x0000101000007945 */ /* 0x000fe20003800000 */
[----:B------:R-:W3:Y:S01]  /*10860*/  S2R R4, SR_TID.X ;  /* 0x0000000000047919 */ /* 0x000ee20000002100 */
[----:B------:R-:W-:-:S02]  /*10870*/  ULDC.64 UR4, c[0x0][0x4d0] ;  /* 0x0001340000047ab9 */ /* 0x000fc40000000a00 */
[----:B------:R-:W-:Y:S01]  /*10880*/  UIMAD UR7, UR6, UR4, URZ ;  /* 0x00000004060772a4 */ /* 0x000fe2000f8e023f */
[----:B------:R-:W4:Y:S01]  /*10890*/  S2R R11, SR_CTAID.Z ;  /* 0x00000000000b7919 */ /* 0x000f220000002700 */
[----:B------:R-:W-:Y:S02]  /*108a0*/  UIMAD.WIDE.U32 UR8, UR13, UR4, URZ ;  /* 0x000000040d0872a5 */ /* 0x000fe4000f8e003f */
[----:B------:R-:W-:Y:S01]  /*108b0*/  UIMAD UR7, UR13, UR5, UR7 ;  /* 0x000000050d0772a4 */ /* 0x000fe2000f8e0207 */
[----:B------:R-:W5:Y:S02]  /*108c0*/  S2R R12, SR_CTAID.X ;  /* 0x00000000000c7919 */ /* 0x000f640000002500 */
[----:B------:R-:W-:Y:S01]  /*108d0*/  ULDC.64 UR4, c[0x0][0x438] ;  /* 0x00010e0000047ab9 */ /* 0x000fe20000000a00 */
[----:B------:R-:W-:Y:S01]  /*108e0*/  MOV R19, UR9 ;  /* 0x0000000900137c02 */ /* 0x000fe20008000f00 */
[----:B------:R-:W-:Y:S01]  /*108f0*/  UIMAD.WIDE.U32 UR10, UR13, UR4, URZ ;  /* 0x000000040d0a72a5 */ /* 0x000fe2000f8e003f */
[----:B------:R-:W-:Y:S01]  /*10900*/  IMAD.U32 R18, RZ, RZ, UR8 ;  /* 0x00000008ff127e24 */ /* 0x000fe2000f8e00ff */
[----:B------:R-:W-:-:S02]  /*10910*/  UIMAD UR4, UR6, UR4, URZ ;  /* 0x00000004060472a4 */ /* 0x000fc4000f8e023f */
[----:B------:R-:W-:Y:S02]  /*10920*/  UIADD3 UR7, UR9, UR7, URZ ;  /* 0x0000000709077290 */ /* 0x000fe4000fffe03f */
[----:B------:R-:W-:Y:S01]  /*10930*/  UIMAD UR4, UR13, UR5, UR4 ;  /* 0x000000050d0472a4 */ /* 0x000fe2000f8e0204 */
[----:B------:R-:W-:Y:S01]  /*10940*/  MOV R16, UR10 ;  /* 0x0000000a00107c02 */ /* 0x000fe20008000f00 */
[----:B-1----:R-:W-:Y:S02]  /*10950*/  IMAD R8, R8, c[0x0][0x550], R9 ;  /* 0x0001540008087a24 */ /* 0x002fe400078e0209 */
[----:B------:R-:W-:Y:S01]  /*10960*/  UIADD3 UR4, UR11, UR4, URZ ;  /* 0x000000040b047290 */ /* 0x000fe2000fffe03f */
[----:B------:R-:W-:Y:S01]  /*10970*/  IMAD.U32 R17, RZ, RZ, UR11 ;  /* 0x0000000bff117e24 */ /* 0x000fe2000f8e00ff */
[----:B---3--:R-:W-:Y:S01]  /*10980*/  SHF.R.S32.HI R9, RZ, 0x1f, R4 ;  /* 0x0000001fff097819 */ /* 0x008fe20000011404 */
[----:B------:R-:W-:-:S03]  /*10990*/  IMAD.U32 R19, RZ, RZ, UR7 ;  /* 0x00000007ff137e24 */ /* 0x000fc6000f8e00ff */
[CC--:B------:R-:W-:Y:S01]  /*109a0*/  LEA.HI R0, R9.reuse, R4.reuse, RZ, 0x5 ;  /* 0x0000000409007211 */ /* 0x0c0fe200078f28ff */
[----:B------:R-:W-:Y:S01]  /*109b0*/  IMAD.U32 R17, RZ, RZ, UR4 ;  /* 0x00000004ff117e24 */ /* 0x000fe2000f8e00ff */
[-C--:B------:R-:W-:Y:S01]  /*109c0*/  LEA.HI R9, R9, R4.reuse, RZ, 0x2 ;  /* 0x0000000409097211 */ /* 0x080fe200078f10ff */
[C---:B----4-:R-:W-:Y:S01]  /*109d0*/  IMAD.WIDE.U32 R18, R11.reuse, c[0x0][0x4d8], R18 ;  /* 0x000136000b127a25 */ /* 0x050fe200078e0012 */
[----:B------:R-:W-:Y:S02]  /*109e0*/  LOP3.LUT R13, R0, 0xffffffe0, RZ, 0xc0, !PT ;  /* 0xffffffe0000d7812 */ /* 0x000fe400078ec0ff */
[----:B------:R-:W-:Y:S01]  /*109f0*/  SHF.R.S32.HI R15, RZ, 0x5, R0 ;  /* 0x00000005ff0f7819 */ /* 0x000fe20000011400 */
[----:B------:R-:W-:Y:S01]  /*10a00*/  IMAD.WIDE.U32 R16, R11, c[0x0][0x440], R16 ;  /* 0x000110000b107a25 */ /* 0x000fe200078e0010 */
[----:B------:R-:W-:Y:S02]  /*10a10*/  SHF.R.S32.HI R0, RZ, 0x1f, R0 ;  /* 0x0000001fff007819 */ /* 0x000fe40000011400 */
[----:B------:R-:W-:Y:S01]  /*10a20*/  LOP3.LUT R9, R9, 0xfffffffc, RZ, 0xc0, !PT ;  /* 0xfffffffc09097812 */ /* 0x000fe200078ec0ff */
[----:B------:R-:W-:Y:S01]  /*10a30*/  IMAD.IADD R6, R4, 0x1, -R13 ;  /* 0x0000000104067824 */ /* 0x000fe200078e0a0d */
[----:B------:R-:W-:Y:S01]  /*10a40*/  LEA.HI R0, R0, R15, RZ, 0x3 ;  /* 0x0000000f00007211 */ /* 0x000fe200078f18ff */
[----:B------:R-:W-:Y:S01]  /*10a50*/  IMAD.MOV.U32 R20, RZ, RZ, R18 ;  /* 0x000000ffff147224 */ /* 0x000fe200078e0012 */
[----:B------:R-:W-:-:S02]  /*10a60*/  IADD3 R9, -R9, R4, RZ ;  /* 0x0000000409097210 */ /* 0x000fc40007ffe1ff */
[----:B------:R-:W-:Y:S02]  /*10a70*/  LOP3.LUT R0, R0, 0xffffff8, RZ, 0xc0, !PT ;  /* 0x0ffffff800007812 */ /* 0x000fe400078ec0ff */
[----:B------:R-:W-:Y:S02]  /*10a80*/  SHF.R.S32.HI R13, RZ, 0x1f, R6 ;  /* 0x0000001fff0d7819 */ /* 0x000fe40000011406 */
[----:B------:R-:W-:Y:S01]  /*10a90*/  SHF.R.S32.HI R10, RZ, 0x1f, R11 ;  /* 0x0000001fff0a7819 */ /* 0x000fe2000001140b */
[----:B------:R-:W-:Y:S01]  /*10aa0*/  IMAD.IADD R15, R15, 0x1, -R0 ;  /* 0x000000010f0f7824 */ /* 0x000fe200078e0a00 */
[----:B------:R-:W-:Y:S02]  /*10ab0*/  LEA.HI R0, R9, R9, RZ, 0x1 ;  /* 0x0000000909007211 */ /* 0x000fe400078f08ff */
[----:B------:R-:W-:Y:S01]  /*10ac0*/  LEA.HI R4, R13, R6, RZ, 0x2 ;  /* 0x000000060d047211 */ /* 0x000fe200078f10ff */
[----:B------:R-:W-:Y:S01]  /*10ad0*/  IMAD.MOV.U32 R13, RZ, RZ, c[0x0][0x4e8] ;  /* 0x00013a00ff0d7624 */ /* 0x000fe200078e00ff */
[----:B------:R-:W-:-:S02]  /*10ae0*/  LOP3.LUT R0, R0, 0x1ffffffe, RZ, 0xc0, !PT ;  /* 0x1ffffffe00007812 */ /* 0x000fc400078ec0ff */
[----:B------:R-:W-:Y:S02]  /*10af0*/  SHF.R.S32.HI R14, RZ, 0x2, R4 ;  /* 0x00000002ff0e7819 */ /* 0x000fe40000011404 */
[----:B------:R-:W-:Y:S01]  /*10b00*/  IADD3 R0, R9, -R0, RZ ;  /* 0x8000000009007210 */ /* 0x000fe20007ffe0ff */
[----:B------:R-:W-:Y:S01]  /*10b10*/  BAR.SYNC.DEFER_BLOCKING 0x1, 0x100 ;  /* 0x0044000000007b1d */ /* 0x000fe20000010000 */
[----:B------:R-:W-:Y:S01]  /*10b20*/  ISETP.NE.AND P1, PT, R13, 0x1, PT ;  /* 0x000000010d00780c */ /* 0x000fe20003f25270 */
[----:B------:R-:W-:Y:S01]  /*10b30*/  IMAD R15, R15, 0x10, R14 ;  /* 0x000000100f0f7824 */ /* 0x000fe200078e020e */
[----:B------:R-:W-:Y:S01]  /*10b40*/  MOV R22, R16 ;  /* 0x0000001000167202 */ /* 0x000fe20000000f00 */
[----:B------:R-:W-:Y:S02]  /*10b50*/  IMAD R14, R10, c[0x0][0x4d8], RZ ;  /* 0x000136000a0e7a24 */ /* 0x000fe400078e02ff */
[----:B------:R-:W-:Y:S01]  /*10b60*/  IMAD R9, R0, 0x8, R15 ;  /* 0x0000000800097824 */ /* 0x000fe200078e020f */
[----:B------:R-:W-:Y:S01]  /*10b70*/  SHF.R.S32.HI R0, RZ, 0x1f, R8 ;  /* 0x0000001fff007819 */ /* 0x000fe20000011408 */
[----:B------:R-:W-:-:S02]  /*10b80*/  IMAD R10, R10, c[0x0][0x440], RZ ;  /* 0x000110000a0a7a24 */ /* 0x000fc400078e02ff */
[C---:B------:R-:W-:Y:S01]  /*10b90*/  IMAD R14, R11.reuse, c[0x0][0x4dc], R14 ;  /* 0x000137000b0e7a24 */ /* 0x040fe200078e020e */
[C---:B-----5:R-:W-:Y:S01]  /*10ba0*/  LEA R9, R12.reuse, R9, 0x7 ;  /* 0x000000090c097211 */ /* 0x060fe200078e38ff */
[----:B------:R-:W-:Y:S01]  /*10bb0*/  IMAD R10, R11, c[0x0][0x444], R10 ;  /* 0x000111000b0a7a24 */ /* 0x000fe200078e020a */
[----:B------:R-:W-:Y:S01]  /*10bc0*/  LEA R12, R12, R15, 0x7 ;  /* 0x0000000f0c0c7211 */ /* 0x000fe200078e38ff */
[----:B------:R-:W-:Y:S01]  /*10bd0*/  IMAD.IADD R21, R19, 0x1, R14 ;  /* 0x0000000113157824 */ /* 0x000fe200078e020e */
[----:B------:R-:W-:Y:S01]  /*10be0*/  MOV R11, R9 ;  /* 0x00000009000b7202 */ /* 0x000fe20000000f00 */
[----:B------:R-:W-:Y:S02]  /*10bf0*/  IMAD.IADD R23, R17, 0x1, R10 ;  /* 0x0000000111177824 */ /* 0x000fe400078e020a */
[----:B------:R-:W-:-:S04]  /*10c00*/  @P1 IMAD.HI.U32 R10, R9, c[0x0][0x4ec], RZ ;  /* 0x00013b00090a1a27 */ /* 0x000fc800078e00ff */
        /* <DEDUP_REMOVED lines=11> */
[----:B------:R-:W-:-:S03]  /*10cc0*/  IADD3 R16, P0, R11, R20, RZ ;  /* 0x000000140b107210 */ /* 0x000fc60007f1e0ff */
[----:B------:R-:W-:Y:S01]  /*10cd0*/  IMAD R0, R0, c[0x0][0x4e8], R9 ;  /* 0x00013a0000007a24 */ /* 0x000fe200078e0209 */
[----:B------:R-:W-:Y:S01]  /*10ce0*/  @P1 SHF.R.U32.HI R10, RZ, c[0x0][0x4f0], R8 ;  /* 0x00013c00ff0a1a19 */ /* 0x000fe20000011608 */
[----:B------:R-:W-:Y:S01]  /*10cf0*/  IMAD.IADD R23, R23, 0x1, R19 ;  /* 0x0000000117177824 */ /* 0x000fe200078e0213 */
[----:B------:R-:W-:Y:S01]  /*10d00*/  IADD3.X R17, R14, R21, R17, P0, !PT ;  /* 0x000000150e117210 */ /* 0x000fe200007fe411 */
[----:B------:R-:W-:Y:S01]  /*10d10*/  IMAD R13, R13, c[0x0][0x388], RZ ;  /* 0x0000e2000d0d7a24 */ /* 0x000fe200078e02ff */
[----:B------:R-:W-:Y:S01]  /*10d20*/  SHF.R.S32.HI R8, RZ, 0x1f, R0 ;  /* 0x0000001fff087819 */ /* 0x000fe20000011400 */
[C---:B------:R-:W-:Y:S01]  /*10d30*/  IMAD.WIDE.U32 R22, R10.reuse, c[0x0][0x430], R22 ;  /* 0x00010c000a167a25 */ /* 0x040fe200078e0016 */
[----:B------:R-:W-:Y:S02]  /*10d40*/  IADD3 R14, -R10, RZ, RZ ;  /* 0x000000ff0a0e7210 */ /* 0x000fe40007ffe1ff */
        /* <DEDUP_REMOVED lines=10> */
[----:B------:R-:W-:Y:S01]  /*10df0*/  SHFL.IDX PT, R18, R0, 0x1, 0x1c1f ;  /* 0x003c1f0000127f89 */ /* 0x000fe200000e0000 */
[----:B------:R-:W-:Y:S02]  /*10e00*/  SHF.R.S32.HI R8, RZ, 0x1f, R14 ;  /* 0x0000001fff087819 */ /* 0x000fe4000001140e */
[----:B------:R-:W-:Y:S01]  /*10e10*/  LEA.HI.X R11, R16, c[0x0][0x4ac], R11, 0x2, P0 ;  /* 0x00012b00100b7a11 */ /* 0x000fe200000f140b */
[----:B------:R-:W-:Y:S01]  /*10e20*/  IMAD R9, R10, c[0x0][0x434], R9 ;  /* 0x00010d000a097a24 */ /* 0x000fe200078e0209 */
[----:B------:R-:W-:Y:S03]  /*10e30*/  SHFL.IDX PT, R16, R0, RZ, 0x1c1f ;  /* 0x001c1fff00107589 */ /* 0x000fe600000e0000 */
[----:B------:R-:W-:Y:S01]  /*10e40*/  IMAD.IADD R23, R23, 0x1, R9 ;  /* 0x0000000117177824 */ /* 0x000fe200078e0209 */
[----:B------:R-:W1:Y:S01]  /*10e50*/  SHFL.IDX PT, R17, R11, RZ, 0x1c1f ;  /* 0x001c1fff0b117589 */ /* 0x000e6200000e0000 */
[----:B------:R-:W-:Y:S01]  /*10e60*/  IMAD R9, R8, c[0x0][0x428], RZ ;  /* 0x00010a0008097a24 */ /* 0x000fe200078e02ff */
[----:B------:R-:W-:-:S02]  /*10e70*/  IADD3 R8, R12, 0x8, RZ ;  /* 0x000000080c087810 */ /* 0x000fc40007ffe0ff */
[----:B------:R3:W4:Y:S01]  /*10e80*/  SHFL.IDX PT, R19, R11, 0x1, 0x1c1f ;  /* 0x003c1f000b137f89 */ /* 0x00072200000e0000 */
[----:B------:R-:W-:Y:S01]  /*10e90*/  IMAD R9, R14, c[0x0][0x42c], R9 ;  /* 0x00010b000e097a24 */ /* 0x000fe200078e0209 */
[----:B------:R-:W-:Y:S01]  /*10ea0*/  ISETP.GE.OR P1, PT, R8, R13, P1 ;  /* 0x0000000d0800720c */ /* 0x000fe20000f26670 */
[----:B------:R-:W-:-:S05]  /*10eb0*/  IMAD.WIDE.U32 R14, R14, c[0x0][0x428], R22 ;  /* 0x00010a000e0e7a25 */ /* 0x000fca00078e0016 */
[----:B------:R-:W-:Y:S02]  /*10ec0*/  IADD3 R10, R15, R9, RZ ;  /* 0x000000090f0a7210 */ /* 0x000fe40007ffe0ff */
[----:B------:R-:W-:-:S04]  /*10ed0*/  LEA R9, P0, R14, c[0x0][0x400], 0x2 ;  /* 0x000100000e097a11 */ /* 0x000fc800078010ff */
[----:B------:R-:W-:Y:S02]  /*10ee0*/  LEA.HI.X R10, R14, c[0x0][0x404], R10, 0x2, P0 ;  /* 0x000101000e0a7a11 */ /* 0x000fe400000f140a */
[----:B------:R2:W2:Y:S01]  /*10ef0*/  SHFL.IDX PT, R14, R9, RZ, 0x1c1f ;  /* 0x001c1fff090e7589 */ /* 0x0004a200000e0000 */
[----:B------:R-:W-:-:S03]  /*10f00*/  ISETP.GE.AND P0, PT, R8, R13, PT ;  /* 0x0000000d0800720c */ /* 0x000fc60003f06270 */
[----:B-1----:R1:W-:Y:S01]  /*10f10*/  @!P2 ST.E [R16.64], R5 ;  /* 0x000000051000a985 */ /* 0x0023e2000c101912 */
[----:B---3--:R-:W-:-:S03]  /*10f20*/  LOP3.LUT R11, R4, 0x7ffffffc, RZ, 0xc0, !PT ;  /* 0x7ffffffc040b7812 */ /* 0x008fc600078ec0ff */
[----:B----4-:R1:W-:Y:S01]  /*10f30*/  @!P1 ST.E [R18.64], R7 ;  /* 0x0000000712009985 */ /* 0x0103e2000c101912 */
[----:B------:R-:W-:Y:S01]  /*10f40*/  ISETP.GE.AND P1, PT, R12, R13, PT ;  /* 0x0000000d0c00720c */ /* 0x000fe20003f26270 */
[----:B------:R-:W-:Y:S02]  /*10f50*/  IMAD.IADD R11, R6, 0x1, -R11 ;  /* 0x00000001060b7824 */ /* 0x000fe400078e0a0b */
[----:B------:R1:W3:Y:S03]  /*10f60*/  SHFL.IDX PT, R15, R10, RZ, 0x1c1f ;  /* 0x001c1fff0a0f7589 */ /* 0x0002e600000e0000 */
[----:B------:R-:W-:-:S07]  /*10f70*/  SHF.L.U32 R11, R11, 0x1, RZ ;  /* 0x000000010b0b7819 */ /* 0x000fce00000006ff */
[----:B------:R-:W-:Y:S05]  /*10f80*/  @P1 BRA `(.L_x_439) ;  /* 0x000008d000001947 */ /* 0x000fea0003800000 */
[C---:B------:R-:W-:Y:S02]  /*10f90*/  ISETP.GE.AND P1, PT, R11.reuse, c[0x0][0x3c8], PT ;  /* 0x0000f2000b007a0c */ /* 0x040fe40003f26270 */
[C---:B-1----:R-:W-:Y:S02]  /*10fa0*/  IADD3 R7, R11.reuse, 0x8, RZ ;  /* 0x000000080b077810 */ /* 0x042fe40007ffe0ff */
[C---:B------:R-:W-:Y:S02]  /*10fb0*/  IADD3 R6, R11.reuse, 0x10, RZ ;  /* 0x000000100b067810 */ /* 0x040fe40007ffe0ff */
[----:B------:R-:W-:Y:S02]  /*10fc0*/  IADD3 R5, R11, 0x18, RZ ;  /* 0x000000180b057810 */ /* 0x000fe40007ffe0ff */
[----:B------:R-:W-:Y:S02]  /*10fd0*/  ISETP.GE.AND P5, PT, R7, c[0x0][0x3c8], PT ;  /* 0x0000f20007007a0c */ /* 0x000fe40003fa6270 */
[----:B------:R-:W-:-:S02]  /*10fe0*/  ISETP.GE.AND P4, PT, R6, c[0x0][0x3c8], PT ;  /* 0x0000f20006007a0c */ /* 0x000fc40003f86270 */
[C---:B------:R-:W-:Y:S01]  /*10ff0*/  IADD3 R4, R11.reuse, 0x20, RZ ;  /* 0x000000200b047810 */ /* 0x040fe20007ffe0ff */
[----:B--23--:R-:W-:Y:S01]  /*11000*/  @!P1 IMAD.WIDE R12, R11, 0x4, R14 ;  /* 0x000000040b0c9825 */ /* 0x00cfe200078e020e */
[----:B------:R-:W-:Y:S02]  /*11010*/  ISETP.GE.AND P3, PT, R5, c[0x0][0x3c8], PT ;  /* 0x0000f20005007a0c */ /* 0x000fe40003f66270 */
[----:B------:R-:W-:Y:S02]  /*11020*/  ISETP.GE.AND P2, PT, R4, c[0x0][0x3c8], PT ;  /* 0x0000f20004007a0c */ /* 0x000fe40003f46270 */
[C---:B------:R-:W-:Y:S01]  /*11030*/  IADD3 R0, R11.reuse, 0x28, RZ ;  /* 0x000000280b007810 */ /* 0x040fe20007ffe0ff */
[----:B------:R1:W-:Y:S01]  /*11040*/  @!P1 ST.E.64 [R12.64], R128 ;  /* 0x000000800c009985 */ /* 0x0003e2000c101b12 */
[----:B------:R-:W-:Y:S02]  /*11050*/  IADD3 R8, R11, 0x30, RZ ;  /* 0x000000300b087810 */ /* 0x000fe40007ffe0ff */
[----:B------:R-:W-:-:S02]  /*11060*/  ISETP.GE.AND P6, PT, R0, c[0x0][0x3c8], PT ;  /* 0x0000f20000007a0c */ /* 0x000fc40003fc6270 */
[----:B------:R-:W-:Y:S02]  /*11070*/  @!P5 LEA.HI R7, R7, R7, RZ, 0x1 ;  /* 0x000000070707d211 */ /* 0x000fe400078f08ff */
[----:B------:R-:W-:Y:S02]  /*11080*/  ISETP.GE.AND P1, PT, R8, c[0x0][0x3c8], PT ;  /* 0x0000f20008007a0c */ /* 0x000fe40003f26270 */
[----:B------:R-:W-:Y:S02]  /*11090*/  @!P4 LEA.HI R6, R6, R6, RZ, 0x1 ;  /* 0x000000060606c211 */ /* 0x000fe400078f08ff */
[----:B------:R-:W-:Y:S02]  /*110a0*/  @!P3 LEA.HI R5, R5, R5, RZ, 0x1 ;  /* 0x000000050505b211 */ /* 0x000fe400078f08ff */
[----:B------:R-:W-:Y:S02]  /*110b0*/  @!P5 LOP3.LUT R7, R7, 0xfffffffe, RZ, 0xc0, !PT ;  /* 0xfffffffe0707d812 */ /* 0x000fe400078ec0ff */
[----:B------:R-:W-:-:S02]  /*110c0*/  @!P4 LOP3.LUT R17, R6, 0xfffffffe, RZ, 0xc0, !PT ;  /* 0xfffffffe0611c812 */ /* 0x000fc400078ec0ff */
[----:B------:R-:W-:Y:S01]  /*110d0*/  @!P2 LEA.HI R4, R4, R4, RZ, 0x1 ;  /* 0x000000040404a211 */ /* 0x000fe200078f08ff */
[--C-:B------:R-:W-:Y:S01]  /*110e0*/  @!P5 IMAD.WIDE R6, R7, 0x4, R14.reuse ;  /* 0x000000040706d825 */ /* 0x100fe200078e020e */
[----:B------:R-:W-:Y:S02]  /*110f0*/  @!P3 LOP3.LUT R5, R5, 0xfffffffe, RZ, 0xc0, !PT ;  /* 0xfffffffe0505b812 */ /* 0x000fe400078ec0ff */
[----:B------:R-:W-:Y:S02]  /*11100*/  @!P2 LOP3.LUT R19, R4, 0xfffffffe, RZ, 0xc0, !PT ;  /* 0xfffffffe0413a812 */ /* 0x000fe400078ec0ff */
[----:B------:R-:W-:Y:S01]  /*11110*/  @!P6 LEA.HI R0, R0, R0, RZ, 0x1 ;  /* 0x000000000000e211 */ /* 0x000fe200078f08ff */
[--C-:B------:R-:W-:Y:S01]  /*11120*/  @!P3 IMAD.WIDE R4, R5, 0x4, R14.reuse ;  /* 0x000000040504b825 */ /* 0x100fe200078e020e */
[----:B------:R-:W-:Y:S01]  /*11130*/  @!P1 LEA.HI R8, R8, R8, RZ, 0x1 ;  /* 0x0000000808089211 */ /* 0x000fe200078f08ff */
[----:B------:R2:W-:Y:S01]  /*11140*/  @!P5 ST.E.64 [R6.64], R124 ;  /* 0x0000007c0600d985 */ /* 0x0005e2000c101b12 */
[----:B------:R-:W-:Y:S01]  /*11150*/  IADD3 R21, R11, 0x38, RZ ;  /* 0x000000380b157810 */ /* 0x000fe20007ffe0ff */
[----:B-1----:R-:W-:Y:S01]  /*11160*/  @!P4 IMAD.WIDE R12, R17, 0x4, R14 ;  /* 0x00000004110cc825 */ /* 0x002fe200078e020e */
[----:B------:R-:W-:-:S02]  /*11170*/  IADD3 R20, R11, 0x40, RZ ;  /* 0x000000400b147810 */ /* 0x000fc40007ffe0ff */
[----:B------:R-:W-:Y:S01]  /*11180*/  ISETP.GE.AND P5, PT, R21, c[0x0][0x3c8], PT ;  /* 0x0000f20015007a0c */ /* 0x000fe20003fa6270 */
[----:B------:R-:W-:Y:S01]  /*11190*/  @!P2 IMAD.WIDE R16, R19, 0x4, R14 ;  /* 0x000000041310a825 */ /* 0x000fe200078e020e */
[----:B------:R1:W-:Y:S01]  /*111a0*/  @!P4 ST.E.64 [R12.64], R120 ;  /* 0x000000780c00c985 */ /* 0x0003e2000c101b12 */
[C---:B------:R-:W-:Y:S02]  /*111b0*/  IADD3 R19, R11.reuse, 0x48, RZ ;  /* 0x000000480b137810 */ /* 0x040fe40007ffe0ff */
[----:B------:R-:W-:Y:S01]  /*111c0*/  IADD3 R18, R11, 0x50, RZ ;  /* 0x000000500b127810 */ /* 0x000fe20007ffe0ff */
[----:B------:R3:W-:Y:S01]  /*111d0*/  @!P3 ST.E.64 [R4.64], R116 ;  /* 0x000000740400b985 */ /* 0x0007e2000c101b12 */
[----:B------:R-:W-:Y:S02]  /*111e0*/  ISETP.GE.AND P4, PT, R20, c[0x0][0x3c8], PT ;  /* 0x0000f20014007a0c */ /* 0x000fe40003f86270 */
[----:B------:R-:W-:Y:S01]  /*111f0*/  ISETP.GE.AND P3, PT, R19, c[0x0][0x3c8], PT ;  /* 0x0000f20013007a0c */ /* 0x000fe20003f66270 */
[----:B------:R4:W-:Y:S01]  /*11200*/  @!P2 ST.E.64 [R16.64], R112 ;  /* 0x000000701000a985 */ /* 0x0009e2000c101b12 */
[----:B------:R-:W-:-:S02]  /*11210*/  ISETP.GE.AND P2, PT, R18, c[0x0][0x3c8], PT ;  /* 0x0000f20012007a0c */ /* 0x000fc40003f46270 */
[----:B------:R-:W-:-:S04]  /*11220*/  @!P5 LEA.HI R21, R21, R21, RZ, 0x1 ;  /* 0x000000151515d211 */ /* 0x000fc800078f08ff */
[----:B------:R-:W-:-:S03]  /*11230*/  @!P5 LOP3.LUT R21, R21, 0xfffffffe, RZ, 0xc0, !PT ;  /* 0xfffffffe1515d812 */ /* 0x000fc600078ec0ff */
[----:B------:R-:W-:Y:S02]  /*11240*/  @!P4 LEA.HI R20, R20, R20, RZ, 0x1 ;  /* 0x000000141414c211 */ /* 0x000fe400078f08ff */
[----:B------:R-:W-:Y:S02]  /*11250*/  @!P3 LEA.HI R19, R19, R19, RZ, 0x1 ;  /* 0x000000131313b211 */ /* 0x000fe400078f08ff */
[----:B--2---:R-:W-:Y:S02]  /*11260*/  @!P6 LOP3.LUT R7, R0, 0xfffffffe, RZ, 0xc0, !PT ;  /* 0xfffffffe0007e812 */ /* 0x004fe400078ec0ff */
[----:B------:R-:W-:Y:S02]  /*11270*/  IADD3 R0, R11, 0x58, RZ ;  /* 0x000000580b007810 */ /* 0x000fe40007ffe0ff */
[----:B------:R-:W-:Y:S01]  /*11280*/  @!P2 LEA.HI R18, R18, R18, RZ, 0x1 ;  /* 0x000000121212a211 */ /* 0x000fe200078f08ff */
[----:B------:R-:W-:Y:S01]  /*11290*/  @!P6 IMAD.WIDE R6, R7, 0x4, R14 ;  /* 0x000000040706e825 */ /* 0x000fe200078e020e */
[----:B------:R-:W-:-:S02]  /*112a0*/  @!P3 LOP3.LUT R19, R19, 0xfffffffe, RZ, 0xc0, !PT ;  /* 0xfffffffe1313b812 */ /* 0x000fc400078ec0ff */
[----:B-1----:R-:W-:Y:S02]  /*112b0*/  @!P4 LOP3.LUT R13, R20, 0xfffffffe, RZ, 0xc0, !PT ;  /* 0xfffffffe140dc812 */ /* 0x002fe400078ec0ff */
[----:B------:R1:W-:Y:S01]  /*112c0*/  @!P6 ST.E.64 [R6.64], R108 ;  /* 0x0000006c0600e985 */ /* 0x0003e2000c101b12 */
[----:B---3--:R-:W-:Y:S02]  /*112d0*/  @!P1 LOP3.LUT R5, R8, 0xfffffffe, RZ, 0xc0, !PT ;  /* 0xfffffffe08059812 */ /* 0x008fe400078ec0ff */
[----:B------:R-:W-:Y:S01]  /*112e0*/  IADD3 R8, R11, 0x60, RZ ;  /* 0x000000600b087810 */ /* 0x000fe20007ffe0ff */
[--C-:B------:R-:W-:Y:S01]  /*112f0*/  @!P4 IMAD.WIDE R12, R13, 0x4, R14.reuse ;  /* 0x000000040d0cc825 */ /* 0x100fe200078e020e */
[----:B------:R-:W-:Y:S02]  /*11300*/  IADD3 R20, R11, 0x68, RZ ;  /* 0x000000680b147810 */ /* 0x000fe40007ffe0ff */
[----:B------:R-:W-:Y:S01]  /*11310*/  ISETP.GE.AND P6, PT, R8, c[0x0][0x3c8], PT ;  /* 0x0000f20008007a0c */ /* 0x000fe20003fc6270 */
[----:B------:R-:W-:-:S04]  /*11320*/  @!P1 IMAD.WIDE R4, R5, 0x4, R14 ;  /* 0x0000000405049825 */ /* 0x000fc800078e020e */
[----:B----4-:R-:W-:Y:S01]  /*11330*/  @!P3 IMAD.WIDE R16, R19, 0x4, R14 ;  /* 0x000000041310b825 */ /* 0x010fe200078e020e */
[----:B------:R2:W-:Y:S01]  /*11340*/  @!P1 ST.E.64 [R4.64], R104 ;  /* 0x0000006804009985 */ /* 0x0005e2000c101b12 */
[----:B------:R-:W-:Y:S02]  /*11350*/  ISETP.GE.AND P1, PT, R0, c[0x0][0x3c8], PT ;  /* 0x0000f20000007a0c */ /* 0x000fe40003f26270 */
[----:B------:R-:W-:-:S04]  /*11360*/  IADD3 R19, R11, 0x70, RZ ;  /* 0x000000700b137810 */ /* 0x000fc80007ffe0ff */
[----:B------:R-:W-:-:S07]  /*11370*/  @!P6 LEA.HI R8, R8, R8, RZ, 0x1 ;  /* 0x000000080808e211 */ /* 0x000fce00078f08ff */
[----:B------:R-:W-:Y:S02]  /*11380*/  @!P1 LEA.HI R0, R0, R0, RZ, 0x1 ;  /* 0x0000000000009211 */ /* 0x000fe400078f08ff */
[----:B-1----:R-:W-:Y:S02]  /*11390*/  @!P2 LOP3.LUT R7, R18, 0xfffffffe, RZ, 0xc0, !PT ;  /* 0xfffffffe1207a812 */ /* 0x002fe400078ec0ff */
[----:B------:R-:W-:Y:S02]  /*113a0*/  @!P1 LOP3.LUT R23, R0, 0xfffffffe, RZ, 0xc0, !PT ;  /* 0xfffffffe00179812 */ /* 0x000fe400078ec0ff */
[----:B------:R-:W-:Y:S01]  /*113b0*/  IADD3 R18, R11, 0x78, RZ ;  /* 0x000000780b127810 */ /* 0x000fe20007ffe0ff */
[----:B------:R-:W-:Y:S01]  /*113c0*/  @!P2 IMAD.WIDE R6, R7, 0x4, R14 ;  /* 0x000000040706a825 */ /* 0x000fe200078e020e */
[----:B------:R-:W-:-:S03]  /*113d0*/  IADD3 R0, R11, 0x88, RZ ;  /* 0x000000880b007810 */ /* 0x000fc60007ffe0ff */
[----:B--2---:R-:W-:Y:S01]  /*113e0*/  @!P5 IMAD.WIDE R4, R21, 0x4, R14 ;  /* 0x000000041504d825 */ /* 0x004fe200078e020e */
        /* <DEDUP_REMOVED lines=25> */
[----:B------:R-:W-:-:S05]  /*11580*/  @!P5 IMAD.WIDE R6, R7, 0x4, R14 ;  /* 0x000000040706d825 */ /* 0x000fca00078e020e */
[----:B------:R-:W-:Y:S01]  /*11590*/  @!P1 LEA.HI R0, R0, R0, RZ, 0x1 ;  /* 0x0000000000009211 */ /* 0x000fe200078f08ff */
[----:B------:R3:W-:Y:S01]  /*115a0*/  @!P5 ST.E.64 [R6.64], R56 ;  /* 0x000000380600d985 */ /* 0x0007e2000c101b12 */
[----:B------:R-:W-:-:S03]  /*115b0*/  ISETP.GE.AND P5, PT, R8, c[0x0][0x3c8], PT ;  /* 0x0000f20008007a0c */ /* 0x000fc60003fa6270 */
[----:B------:R4:W-:Y:S01]  /*115c0*/  @!P4 ST.E.64 [R16.64], R60 ;  /* 0x0000003c1000c985 */ /* 0x0009e2000c101b12 */
[----:B-1----:R-:W-:Y:S01]  /*115d0*/  @!P3 LOP3.LUT R13, R18, 0xfffffffe, RZ, 0xc0, !PT ;  /* 0xfffffffe120db812 */ /* 0x002fe200078ec0ff */
[--C-:B------:R-:W-:Y:S01]  /*115e0*/  @!P2 IMAD.WIDE R18, R21, 0x4, R14.reuse ;  /* 0x000000041512a825 */ /* 0x100fe200078e020e */
[----:B------:R-:W-:Y:S02]  /*115f0*/  IADD3 R21, R11, 0xa0, RZ ;  /* 0x000000a00b157810 */ /* 0x000fe40007ffe0ff */
[----:B--2---:R-:W-:Y:S01]  /*11600*/  @!P1 LOP3.LUT R5, R0, 0xfffffffe, RZ, 0xc0, !PT ;  /* 0xfffffffe00059812 */ /* 0x004fe200078ec0ff */
[--C-:B------:R-:W-:Y:S01]  /*11610*/  @!P3 IMAD.WIDE R12, R13, 0x4, R14.reuse ;  /* 0x000000040d0cb825 */ /* 0x100fe200078e020e */
[----:B------:R-:W-:Y:S02]  /*11620*/  IADD3 R0, R11, 0x90, RZ ;  /* 0x000000900b007810 */ /* 0x000fe40007ffe0ff */
[----:B------:R-:W-:Y:S01]  /*11630*/  ISETP.GE.AND P4, PT, R21, c[0x0][0x3c8], PT ;  /* 0x0000f20015007a0c */ /* 0x000fe20003f86270 */
        /* <DEDUP_REMOVED lines=13> */
[----:B------:R-:W-:Y:S02]  /*11710*/  @!P3 LEA.HI R20, R20, R20, RZ, 0x1 ;  /* 0x000000141414b211 */ /* 0x000fe400078f08ff */
[----:B------:R-:W-:Y:S02]  /*11720*/  @!P4 LOP3.LUT R21, R21, 0xfffffffe, RZ, 0xc0, !PT ;  /* 0xfffffffe1515c812 */ /* 0x000fe400078ec0ff */
[----:B----4-:R-:W-:Y:S02]  /*11730*/  @!P3 LOP3.LUT R17, R20, 0xfffffffe, RZ, 0xc0, !PT ;  /* 0xfffffffe1411b812 */ /* 0x010fe400078ec0ff */
[----:B------:R-:W-:Y:S01]  /*11740*/  @!P2 LEA.HI R7, R7, R7, RZ, 0x1 ;  /* 0x000000070707a211 */ /* 0x000fe200078f08ff */
[----:B------:R-:W-:Y:S01]  /*11750*/  @!P4 IMAD.WIDE R20, R21, 0x4, R14 ;  /* 0x000000041514c825 */ /* 0x000fe200078e020e */
[----:B------:R-:W-:-:S02]  /*11760*/  @!P1 LEA.HI R6, R6, R6, RZ, 0x1 ;  /* 0x0000000606069211 */ /* 0x000fc400078f08ff */
        /* <DEDUP_REMOVED lines=15> */
.L_x_439:
[----:B------:R-:W-:Y:S05]  /*11860*/  BSYNC B0 ;  /* 0x0000000000007941 */ /* 0x000fea0003800000 */
.L_x_438:
[----:B-1----:R1:W4:Y:S04]  /*11870*/  SHFL.IDX PT, R5, R10, 0x1, 0x1c1f ;  /* 0x003c1f000a057f89 */ /* 0x00232800000e0000 */
        /* <DEDUP_REMOVED lines=9> */
[C---:B-12---:R-:W-:Y:S01]  /*11910*/  IADD3 R9, R11.reuse, 0x20, RZ ;  /* 0x000000200b097810 */ /* 0x046fe20007ffe0ff */
[C---:B---34-:R-:W-:Y:S01]  /*11920*/  @!P1 IMAD.WIDE R12, R11.reuse, 0x4, R4 ;  /* 0x000000040b0c9825 */ /* 0x058fe200078e0204 */
[----:B------:R-:W-:-:S02]  /*11930*/  IADD3 R8, R11, 0x28, RZ ;  /* 0x000000280b087810 */ /* 0x000fc40007ffe0ff */
[----:B------:R-:W-:Y:S02]  /*11940*/  @!P0 LEA.HI R3, R3, R3, RZ, 0x1 ;  /* 0x0000000303038211 */ /* 0x000fe400078f08ff */
[----:B------:R-:W-:Y:S01]  /*11950*/  IADD3 R7, R11, 0x30, RZ ;  /* 0x000000300b077810 */ /* 0x000fe20007ffe0ff */
[----:B------:R1:W-:Y:S01]  /*11960*/  @!P1 ST.E.64 [R12.64], R130 ;  /* 0x000000820c009985 */ /* 0x0003e2000c101b12 */
[----:B------:R-:W-:Y:S02]  /*11970*/  @!P0 LOP3.LUT R3, R3, 0xfffffffe, RZ, 0xc0, !PT ;  /* 0xfffffffe03038812 */ /* 0x000fe400078ec0ff */
[----:B------:R-:W-:Y:S02]  /*11980*/  IADD3 R6, R11, 0x38, RZ ;  /* 0x000000380b067810 */ /* 0x000fe40007ffe0ff */
[----:B------:R-:W-:Y:S01]  /*11990*/  ISETP.GE.AND P4, PT, R9, c[0x0][0x3c8], PT ;  /* 0x0000f20009007a0c */ /* 0x000fe20003f86270 */
[----:B------:R-:W-:Y:S01]  /*119a0*/  @!P0 IMAD.WIDE R14, R3, 0x4, R4 ;  /* 0x00000004030e8825 */ /* 0x000fe200078e0204 */
        /* <DEDUP_REMOVED lines=8> */
[----:B------:R-:W-:Y:S02]  /*11a30*/  @!P4 LEA.HI R9, R9, R9, RZ, 0x1 ;  /* 0x000000090909c211 */ /* 0x000fe400078f08ff */
[----:B------:R-:W-:Y:S02]  /*11a40*/  @!P3 LEA.HI R8, R8, R8, RZ, 0x1 ;  /* 0x000000080808b211 */ /* 0x000fe400078f08ff */
[----:B------:R-:W-:Y:S02]  /*11a50*/  @!P2 LEA.HI R7, R7, R7, RZ, 0x1 ;  /* 0x000000070707a211 */ /* 0x000fe400078f08ff */
[----:B------:R-:W-:Y:S02]  /*11a60*/  @!P1 LEA.HI R6, R6, R6, RZ, 0x1 ;  /* 0x0000000606069211 */ /* 0x000fe400078f08ff */
[----:B-1----:R-:W-:Y:S02]  /*11a70*/  @!P6 LOP3.LUT R13, R2, 0xfffffffe, RZ, 0xc0, !PT ;  /* 0xfffffffe020de812 */ /* 0x002fe400078ec0ff */
[----:B------:R-:W-:-:S02]  /*11a80*/  IADD3 R2, R11, 0x48, RZ ;  /* 0x000000480b027810 */ /* 0x000fc40007ffe0ff */
[----:B------:R-:W-:Y:S01]  /*11a90*/  @!P0 LEA.HI R3, R3, R3, RZ, 0x1 ;  /* 0x0000000303038211 */ /* 0x000fe200078f08ff */
[--C-:B------:R-:W-:Y:S01]  /*11aa0*/  @!P6 IMAD.WIDE R12, R13, 0x4, R4.reuse ;  /* 0x000000040d0ce825 */ /* 0x100fe200078e0204 */
[----:B------:R-:W-:Y:S02]  /*11ab0*/  @!P4 LOP3.LUT R9, R9, 0xfffffffe, RZ, 0xc0, !PT ;  /* 0xfffffffe0909c812 */ /* 0x000fe400078ec0ff */
[----:B------:R-:W-:Y:S02]  /*11ac0*/  @!P3 LOP3.LUT R17, R8, 0xfffffffe, RZ, 0xc0, !PT ;  /* 0xfffffffe0811b812 */ /* 0x000fe400078ec0ff */
[----:B------:R1:W-:Y:S01]  /*11ad0*/  @!P6 ST.E.64 [R12.64], R122 ;  /* 0x0000007a0c00e985 */ /* 0x0003e2000c101b12 */
[----:B------:R-:W-:Y:S01]  /*11ae0*/  ISETP.GE.AND P6, PT, R2, c[0x0][0x3c8], PT ;  /* 0x0000f20002007a0c */ /* 0x000fe20003fc6270 */
[----:B------:R-:W-:Y:S01]  /*11af0*/  @!P4 IMAD.WIDE R8, R9, 0x4, R4 ;  /* 0x000000040908c825 */ /* 0x000fe200078e0204 */
[----:B--2---:R-:W-:Y:S02]  /*11b00*/  @!P5 LOP3.LUT R15, R0, 0xfffffffe, RZ, 0xc0, !PT ;  /* 0xfffffffe000fd812 */ /* 0x004fe400078ec0ff */
[----:B------:R-:W-:-:S02]  /*11b10*/  IADD3 R0, R11, 0x50, RZ ;  /* 0x000000500b007810 */ /* 0x000fc40007ffe0ff */
[----:B------:R-:W-:Y:S01]  /*11b20*/  @!P2 LOP3.LUT R7, R7, 0xfffffffe, RZ, 0xc0, !PT ;  /* 0xfffffffe0707a812 */ /* 0x000fe200078ec0ff */
[----:B------:R-:W-:Y:S01]  /*11b30*/  @!P5 IMAD.WIDE R14, R15, 0x4, R4 ;  /* 0x000000040f0ed825 */ /* 0x000fe200078e0204 */
[----:B------:R-:W-:Y:S02]  /*11b40*/  @!P0 LOP3.LUT R3, R3, 0xfffffffe, RZ, 0xc0, !PT ;  /* 0xfffffffe03038812 */ /* 0x000fe400078ec0ff */
[C---:B------:R-:W-:Y:S02]  /*11b50*/  IADD3 R20, R11.reuse, 0x58, RZ ;  /* 0x000000580b147810 */ /* 0x040fe40007ffe0ff */
[----:B------:R2:W-:Y:S01]  /*11b60*/  @!P5 ST.E.64 [R14.64], R118 ;  /* 0x000000760e00d985 */ /* 0x0005e2000c101b12 */
[----:B------:R-:W-:Y:S02]  /*11b70*/  ISETP.GE.AND P5, PT, R0, c[0x0][0x3c8], PT ;  /* 0x0000f20000007a0c */ /* 0x000fe40003fa6270 */
[C---:B------:R-:W-:Y:S01]  /*11b80*/  IADD3 R19, R11.reuse, 0x60, RZ ;  /* 0x000000600b137810 */ /* 0x040fe20007ffe0ff */
[----:B------:R3:W-:Y:S01]  /*11b90*/  @!P4 ST.E.64 [R8.64], R114 ;  /* 0x000000720800c985 */ /* 0x0007e2000c101b12 */
[----:B------:R-:W-:-:S02]  /*11ba0*/  IADD3 R18, R11, 0x68, RZ ;  /* 0x000000680b127810 */ /* 0x000fc40007ffe0ff */
[----:B------:R-:W-:Y:S02]  /*11bb0*/  IADD3 R10, R11, 0x70, RZ ;  /* 0x000000700b0a7810 */ /* 0x000fe40007ffe0ff */
[----:B------:R-:W-:Y:S02]  /*11bc0*/  ISETP.GE.AND P4, PT, R20, c[0x0][0x3c8], PT ;  /* 0x0000f20014007a0c */ /* 0x000fe40003f86270 */
[----:B------:R-:W-:-:S03]  /*11bd0*/  @!P6 LEA.HI R2, R2, R2, RZ, 0x1 ;  /* 0x000000020202e211 */ /* 0x000fc600078f08ff */
[----:B------:R-:W-:Y:S02]  /*11be0*/  @!P5 LEA.HI R0, R0, R0, RZ, 0x1 ;  /* 0x000000000000d211 */ /* 0x000fe400078f08ff */
[----:B-1----:R-:W-:Y:S01]  /*11bf0*/  @!P1 LOP3.LUT R13, R6, 0xfffffffe, RZ, 0xc0, !PT ;  /* 0xfffffffe060d9812 */ /* 0x002fe200078ec0ff */
[----:B------:R-:W-:-:S04]  /*11c00*/  @!P2 IMAD.WIDE R6, R7, 0x4, R4 ;  /* 0x000000040706a825 */ /* 0x000fc800078e0204 */
[----:B------:R-:W-:Y:S01]  /*11c10*/  @!P1 IMAD.WIDE R12, R13, 0x4, R4 ;  /* 0x000000040d0c9825 */ /* 0x000fe200078e0204 */
[----:B------:R-:W-:-:S03]  /*11c20*/  @!P4 LEA.HI R20, R20, R20, RZ, 0x1 ;  /* 0x000000141414c211 */ /* 0x000fc600078f08ff */
[----:B--2---:R-:W-:-:S04]  /*11c30*/  @!P3 IMAD.WIDE R14, R17, 0x4, R4 ;  /* 0x00000004110eb825 */ /* 0x004fc800078e0204 */
[----:B------:R-:W-:Y:S01]  /*11c40*/  @!P0 IMAD.WIDE R16, R3, 0x4, R4 ;  /* 0x0000000403108825 */ /* 0x000fe200078e0204 */
[----:B------:R1:W-:Y:S01]  /*11c50*/  @!P3 ST.E.64 [R14.64], R110 ;  /* 0x0000006e0e00b985 */ /* 0x0003e2000c101b12 */
[----:B------:R-:W-:Y:S02]  /*11c60*/  IADD3 R3, R11, 0x78, RZ ;  /* 0x000000780b037810 */ /* 0x000fe40007ffe0ff */
[----:B------:R-:W-:Y:S01]  /*11c70*/  ISETP.GE.AND P3, PT, R19, c[0x0][0x3c8], PT ;  /* 0x0000f20013007a0c */ /* 0x000fe20003f66270 */
[----:B------:R2:W-:Y:S01]  /*11c80*/  @!P2 ST.E.64 [R6.64], R106 ;  /* 0x0000006a0600a985 */ /* 0x0005e2000c101b12 */
[----:B------:R-:W-:Y:S02]  /*11c90*/  ISETP.GE.AND P2, PT, R18, c[0x0][0x3c8], PT ;  /* 0x0000f20012007a0c */ /* 0x000fe40003f46270 */
[----:B---3--:R-:W-:Y:S01]  /*11ca0*/  @!P5 LOP3.LUT R9, R0, 0xfffffffe, RZ, 0xc0, !PT ;  /* 0xfffffffe0009d812 */ /* 0x008fe200078ec0ff */
[----:B------:R3:W-:Y:S01]  /*11cb0*/  @!P1 ST.E.64 [R12.64], R102 ;  /* 0x000000660c009985 */ /* 0x0007e2000c101b12 */
[----:B------:R-:W-:-:S02]  /*11cc0*/  ISETP.GE.AND P1, PT, R10, c[0x0][0x3c8], PT ;  /* 0x0000f2000a007a0c */ /* 0x000fc40003f26270 */
[----:B------:R-:W-:Y:S01]  /*11cd0*/  IADD3 R0, R11, 0x88, RZ ;  /* 0x000000880b007810 */ /* 0x000fe20007ffe0ff */
[----:B------:R4:W-:Y:S01]  /*11ce0*/  @!P0 ST.E.64 [R16.64], R38 ;  /* 0x0000002610008985 */ /* 0x0009e2000c101b12 */
[----:B------:R-:W-:Y:S01]  /*11cf0*/  ISETP.GE.AND P0, PT, R3, c[0x0][0x3c8], PT ;  /* 0x0000f20003007a0c */ /* 0x000fe20003f06270 */
[----:B------:R-:W-:Y:S02]  /*11d00*/  @!P5 IMAD.WIDE R8, R9, 0x4, R4 ;  /* 0x000000040908d825 */ /* 0x000fe400078e0204 */
[----:B------:R-:W-:Y:S02]  /*11d10*/  @!P3 LEA.HI R19, R19, R19, RZ, 0x1 ;  /* 0x000000131313b211 */ /* 0x000fe400078f08ff */
[----:B------:R-:W-:Y:S02]  /*11d20*/  @!P2 LEA.HI R18, R18, R18, RZ, 0x1 ;  /* 0x000000121212a211 */ /* 0x000fe400078f08ff */
[----:B------:R-:W-:Y:S02]  /*11d30*/  @!P3 LOP3.LUT R19, R19, 0xfffffffe, RZ, 0xc0, !PT ;  /* 0xfffffffe1313b812 */ /* 0x000fe400078ec0ff */
[----:B------:R-:W-:-:S04]  /*11d40*/  @!P1 LEA.HI R10, R10, R10, RZ, 0x1 ;  /* 0x0000000a0a0a9211 */ /* 0x000fc800078f08ff */
[----:B------:R-:W-:Y:S01]  /*11d50*/  @!P0 LEA.HI R3, R3, R3, RZ, 0x1 ;  /* 0x0000000303038211 */ /* 0x000fe200078f08ff */
[----:B-1----:R-:W-:-:S03]  /*11d60*/  @!P3 IMAD.WIDE R14, R19, 0x4, R4 ;  /* 0x00000004130eb825 */ /* 0x002fc600078e0204 */
[----:B------:R-:W-:Y:S02]  /*11d70*/  @!P0 LOP3.LUT R3, R3, 0xfffffffe, RZ, 0xc0, !PT ;  /* 0xfffffffe03038812 */ /* 0x000fe400078ec0ff */
[C---:B------:R-:W-:Y:S02]  /*11d80*/  IADD3 R19, R11.reuse, 0x98, RZ ;  /* 0x000000980b137810 */ /* 0x040fe40007ffe0ff */
[----:B--2---:R-:W-:Y:S02]  /*11d90*/  @!P6 LOP3.LUT R7, R2, 0xfffffffe, RZ, 0xc0, !PT ;  /* 0xfffffffe0207e812 */ /* 0x004fe400078ec0ff */
[----:B------:R-:W-:Y:S02]  /*11da0*/  IADD3 R2, R11, 0x80, RZ ;  /* 0x000000800b027810 */ /* 0x000fe40007ffe0ff */
[----:B---3--:R-:W-:Y:S01]  /*11db0*/  @!P4 LOP3.LUT R13, R20, 0xfffffffe, RZ, 0xc0, !PT ;  /* 0xfffffffe140dc812 */ /* 0x008fe200078ec0ff */
[----:B------:R-:W-:Y:S01]  /*11dc0*/  @!P6 IMAD.WIDE R6, R7, 0x4, R4 ;  /* 0x000000040706e825 */ /* 0x000fe200078e0204 */
[----:B------:R-:W-:-:S03]  /*11dd0*/  IADD3 R20, R11, 0x90, RZ ;  /* 0x000000900b147810 */ /* 0x000fc60007ffe0ff */
[--C-:B------:R-:W-:Y:S01]  /*11de0*/  @!P4 IMAD.WIDE R12, R13, 0x4, R4.reuse ;  /* 0x000000040d0cc825 */ /* 0x100fe200078e0204 */
[----:B------:R1:W-:Y:S01]  /*11df0*/  @!P6 ST.E.64 [R6.64], R42 ;  /* 0x0000002a0600e985 */ /* 0x0003e2000c101b12 */
[----:B------:R-:W-:Y:S02]  /*11e00*/  ISETP.GE.AND P6, PT, R2, c[0x0][0x3c8], PT ;  /* 0x0000f20002007a0c */ /* 0x000fe40003fc6270 */
[----:B----4-:R-:W-:Y:S01]  /*11e10*/  @!P0 IMAD.WIDE R16, R3, 0x4, R4 ;  /* 0x0000000403108825 */ /* 0x010fe200078e0204 */
        /* <DEDUP_REMOVED lines=55> */
.L_x_437:
[----:B------:R-:W1:Y:S02]  /*12190*/  S2R R4, SR_TID.X ;  /* 0x0000000000047919 */ /* 0x000e640000002100 */
        /* <DEDUP_REMOVED lines=15> */
[----:B------:R-:W-:Y:S01]  /*12290*/  UIMAD.WIDE.U32 UR8, UR13, UR4, URZ ;  /* 0x000000040d0872a5 */ /* 0x000fe2000f8e003f */
        /* <DEDUP_REMOVED lines=33> */
.L_x_440:
        /* <DEDUP_REMOVED lines=13> */
.L_x_3116:


//--------------------- .text._ZN7cutlass13device_kernelIN5flash19enable_sm80_to_sm89INS1_16FlashAttnFwdSm80INS1_25CollectiveMainloopFwdSm80ILi8ELi1ELb0EN4cute5tupleIJNS5_1CILi128EEENS7_ILi64EEENS7_ILi192EEEEEELi192ENS_10bfloat16_tEfNS_4arch4Sm80ELb0ELb1ELb1ELb1ELb1ELb0ELb1ELb1EEENS1_21CollectiveEpilogueFwdINS6_IJS8_SA_S9_EEENS6_IJNS7_ILi1EEESI_SI_EEESC_SE_Li256ELb1ELb1ELb1ELb0EEENS1_36VarlenDynamicPersistentTileSchedulerILi128ELi64ELi256ELi256ELb1ELb1ELb0ELb1ELb0ELb1EEEEEEEEEvNT_6ParamsE --------------------------
	.section	.text._ZN7cutlass13device_kernelIN5flash19enable_sm80_to_sm89INS1_16FlashAttnFwdSm80INS1_25CollectiveMainloopFwdSm80ILi8ELi1ELb0EN4cute5tupleIJNS5_1CILi128EEENS7_ILi64EEENS7_ILi192EEEEEELi192ENS_10bfloat16_tEfNS_4arch4Sm80ELb0ELb1ELb1ELb1ELb1ELb0ELb1ELb1EEENS1_21CollectiveEpilogueFwdINS6_IJS8_SA_S9_EEENS6_IJNS7_ILi1EEESI_SI_EEESC_SE_Li256ELb1ELb1ELb1ELb0EEENS1_36VarlenDynamicPersistentTileSchedulerILi128ELi64ELi256ELi256ELb1ELb1ELb0ELb1ELb0ELb1EEEEEEEEEvNT_6ParamsE,"ax",@progbits
	.sectioninfo	@"SHI_REGISTERS=255"
	.align	128
.text._ZN7cutlass13device_kernelIN5flash19enable_sm80_to_sm89INS1_16FlashAttnFwdSm80INS1_25CollectiveMainloopFwdSm80ILi8ELi1ELb0EN4cute5tupleIJNS5_1CILi128EEENS7_ILi64EEENS7_ILi192EEEEEELi192ENS_10bfloat16_tEfNS_4arch4Sm80ELb0ELb1ELb1ELb1ELb1ELb0ELb1ELb1EEENS1_21CollectiveEpilogueFwdINS6_IJS8_SA_S9_EEENS6_IJNS7_ILi1EEESI_SI_EEESC_SE_Li256ELb1ELb1ELb1ELb0EEENS1_36VarlenDynamicPersistentTileSchedulerILi128ELi64ELi256ELi256ELb1ELb1ELb0ELb1ELb0ELb1EEEEEEEEEvNT_6ParamsE:
        .type           _ZN7cutlass13device_kernelIN5flash19enable_sm80_to_sm89INS1_16FlashAttnFwdSm80INS1_25CollectiveMainloopFwdSm80ILi8ELi1ELb0EN4cute5tupleIJNS5_1CILi128EEENS7_ILi64EEENS7_ILi192EEEEEELi192ENS_10bfloat16_tEfNS_4arch4Sm80ELb0ELb1ELb1ELb1ELb1ELb0ELb1ELb1EEENS1_21CollectiveEpilogueFwdINS6_IJS8_SA_S9_EEENS6_IJNS7_ILi1EEESI_SI_EEESC_SE_Li256ELb1ELb1ELb1ELb0EEENS1_36VarlenDynamicPersistentTileSchedulerILi128ELi64ELi256ELi256ELb1ELb1ELb0ELb1ELb0ELb1EEEEEEEEEvNT_6ParamsE,@function
        .size           _ZN7cutlass13device_kernelIN5flash19enable_sm80_to_sm89INS1_16FlashAttnFwdSm80INS1_25CollectiveMainloopFwdSm80ILi8ELi1ELb0EN4cute5tupleIJNS5_1CILi128EEENS7_ILi64EEENS7_ILi192EEEEEELi192ENS_10bfloat16_tEfNS_4arch4Sm80ELb0ELb1ELb1ELb1ELb1ELb0ELb1ELb1EEENS1_21CollectiveEpilogueFwdINS6_IJS8_SA_S9_EEENS6_IJNS7_ILi1EEESI_SI_EEESC_SE_Li256ELb1ELb1ELb1ELb0EEENS1_36VarlenDynamicPersistentTileSchedulerILi128ELi64ELi256ELi256ELb1ELb1ELb0ELb1ELb0ELb1EEEEEEEEEvNT_6ParamsE,(.L_x_3117 - _ZN7cutlass13device_kernelIN5flash19enable_sm80_to_sm89INS1_16FlashAttnFwdSm80INS1_25CollectiveMainloopFwdSm80ILi8ELi1ELb0EN4cute5tupleIJNS5_1CILi128EEENS7_ILi64EEENS7_ILi192EEEEEELi192ENS_10bfloat16_tEfNS_4arch4Sm80ELb0ELb1ELb1ELb1ELb1ELb0ELb1ELb1EEENS1_21CollectiveEpilogueFwdINS6_IJS8_SA_S9_EEENS6_IJNS7_ILi1EEESI_SI_EEESC_SE_Li256ELb1ELb1ELb1ELb0EEENS1_36VarlenDynamicPersistentTileSchedulerILi128ELi64ELi256ELi256ELb1ELb1ELb0ELb1ELb0ELb1EEEEEEEEEvNT_6ParamsE)
        .other          _ZN7cutlass13device_kernelIN5flash19enable_sm80_to_sm89INS1_16FlashAttnFwdSm80INS1_25CollectiveMainloopFwdSm80ILi8ELi1ELb0EN4cute5tupleIJNS5_1CILi128EEENS7_ILi64EEENS7_ILi192EEEEEELi192ENS_10bfloat16_tEfNS_4arch4Sm80ELb0ELb1ELb1ELb1ELb1ELb0ELb1ELb1EEENS1_21CollectiveEpilogueFwdINS6_IJS8_SA_S9_EEENS6_IJNS7_ILi1EEESI_SI_EEESC_SE_Li256ELb1ELb1ELb1ELb0EEENS1_36VarlenDynamicPersistentTileSchedulerILi128ELi64ELi256ELi256ELb1ELb1ELb0ELb1ELb0ELb1EEEEEEEEEvNT_6ParamsE,@"STO_CUDA_ENTRY STV_DEFAULT"
_ZN7cutlass13device_kernelIN5flash19enable_sm80_to_sm89INS1_16FlashAttnFwdSm80INS1_25CollectiveMainloopFwdSm80ILi8ELi1ELb0EN4cute5tupleIJNS5_1CILi128EEENS7_ILi64EEENS7_ILi192EEEEEELi192ENS_10bfloat16_tEfNS_4arch4Sm80ELb0ELb1ELb1ELb1ELb1ELb0ELb1ELb1EEENS1_21CollectiveEpilogueFwdINS6_IJS8_SA_S9_EEENS6_IJNS7_ILi1EEESI_SI_EEESC_SE_Li256ELb1ELb1ELb1ELb0EEENS1_36VarlenDynamicPersistentTileSchedulerILi128ELi64ELi256ELi256ELb1ELb1ELb0ELb1ELb0ELb1EEEEEEEEEvNT_6ParamsE:
        /* <DEDUP_REMOVED lines=13> */
[----:B------:R-:W-:-:S03]  /*00d0*/  CS2R R8, SRZ ;  /* 0x0000000000087805 */ /* 0x000fc6000001ff00 */
        /* <DEDUP_REMOVED lines=10> */
[C---:B------:R-:W-:Y:S01]  /*0180*/  ISETP.GE.U32.AND P4, PT, R13.reuse, 0x2, PT ;  /* 0x000000020d00780c */ /* 0x040fe20003f86070 */
[----:B------:R-:W-:Y:S01]  /*0190*/  IMAD.MOV.U32 R7, RZ, RZ, RZ ;  /* 0x000000ffff077224 */ /* 0x000fe200078e00ff */
        /* <DEDUP_REMOVED lines=26> */
.L_x_446:
        /* <DEDUP_REMOVED lines=9> */
[----:B------:R-:W-:-:S04]  /*03d0*/  @!P0 IMAD.WIDE R4, R0, R2, c[0x0][0x580] ;  /* 0x0001600000048625 */ /* 0x000fc800078e0202 */
[----:B------:R-:W-:Y:S01]  /*03e0*/  @!P0 IMAD.WIDE R2, R0, R3, c[0x0][0x578] ;  /* 0x00015e0000028625 */ /* 0x000fe200078e0203 */
[----:B------:R-:W2:Y:S04]  /*03f0*/  @!P0 LDG.E R9, [R4.64] ;  /* 0x0000000804098981 */ /* 0x000ea8000c1e1900 */
[----:B------:R-:W2:Y:S02]  /*0400*/  @!P0 LDG.E R8, [R2.64] ;  /* 0x0000000802088981 */ /* 0x000ea4000c1e1900 */
[----:B--2---:R-:W-:Y:S01]  /*0410*/  IMAD R5, R9, R8, RZ ;  /* 0x0000000809057224 */ /* 0x004fe200078e02ff */
[----:B------:R-:W-:Y:S05]  /*0420*/  BRA.DIV ~URZ, `(.L_x_444) ;  /* 0x000160027f007947 */ /* 0x000fea000b800000 */
[----:B------:R2:W3:Y:S02]  /*0430*/  SHFL.UP PT, R0, R5, 0x1, RZ ;  /* 0x0420000005007989 */ /* 0x0004e400000e00ff */
.L_x_622:
        /* <DEDUP_REMOVED lines=16> */
.L_x_623:
[----:B---3--:R-:W-:-:S05]  /*0540*/  IMAD R0, R0, c[0x0][0x538], RZ ;  /* 0x00014e0000007a24 */ /* 0x008fca00078e02ff */
[----:B------:R-:W-:-:S04]  /*0550*/  IADD3 R6, R0, R6, RZ ;  /* 0x0000000600067210 */ /* 0x000fc80007ffe0ff */
[----:B------:R-:W-:-:S13]  /*0560*/  ISETP.GT.AND P0, PT, R6, UR4, PT ;  /* 0x0000000406007c0c */ /* 0x000fda000bf04270 */
[----:B-12---:R-:W-:Y:S05]  /*0570*/  @!P0 BRA `(.L_x_446) ;  /* 0xfffffdc000008947 */ /* 0x006fea000383ffff */
.L_x_442:
[----:B------:R-:W-:-:S05]  /*0580*/  IADD3 R10, -R0, R6, RZ ;  /* 0x00000006000a7210 */ /* 0x000fca0007ffe1ff */
[----:B------:R-:W-:-:S05]  /*0590*/  IMAD R0, R4, c[0x0][0x538], R10 ;  /* 0x00014e0004007a24 */ /* 0x000fca00078e020a */
[----:B------:R-:W-:Y:S01]  /*05a0*/  ISETP.GT.AND P0, PT, R0, UR4, PT ;  /* 0x0000000400007c0c */ /* 0x000fe2000bf04270 */
[----:B------:R-:W-:-:S12]  /*05b0*/  BRA.DIV ~URZ, `(.L_x_447) ;  /* 0x000160927f007947 */ /* 0x000fd8000b800000 */
[----:B------:R-:W-:-:S04]  /*05c0*/  VOTE.ANY R6, PT, !P0 ;  /* 0x0000000000067806 */ /* 0x000fc800040e0100 */
.L_x_624:
[----:B------:R-:W2:Y:S02]  /*05d0*/  POPC R0, R6 ;  /* 0x0000000600007309 */ /* 0x000ea40000000000 */
[----:B-12---:R-:W-:Y:S01]  /*05e0*/  IADD3 R215, R0, R7, RZ ;  /* 0x0000000700d77210 */ /* 0x006fe20007ffe0ff */
[----:B------:R-:W-:Y:S05]  /*05f0*/  BRA.DIV ~URZ, `(.L_x_448) ;  /* 0x000160a27f007947 */ /* 0x000fea000b800000 */
[----:B------:R1:W2:Y:S01]  /*0600*/  SHFL.IDX PT, R12, R9, R0, 0x1f ;  /* 0x00001f00090c7589 */ /* 0x0002a200000e0000 */
[----:B------:R-:W-:-:S03]  /*0610*/  MOV R5, RZ ;  /* 0x000000ff00057202 */ /* 0x000fc60000000f00 */
[----:B------:R1:W3:Y:S04]  /*0620*/  SHFL.IDX PT, R9, R8, R0, 0x1f ;  /* 0x00001f0008097589 */ /* 0x0002e800000e0000 */
.L_x_625:
[----:B------:R-:W-:Y:S01]  /*0630*/  ISETP.NE.AND P0, PT, R6, RZ, PT ;  /* 0x000000ff0600720c */ /* 0x000fe20003f05270 */
[----:B------:R-:W-:-:S12]  /*0640*/  BSSY B0, `(.L_x_449) ;  /* 0x0000005000007945 */ /* 0x000fd80003800000 */
[----:B------:R-:W-:Y:S05]  /*0650*/  @!P0 BRA `(.L_x_450) ;  /* 0x0000003000008947 */ /* 0x000fea0003800000 */
[----:B-1----:R-:W-:Y:S01]  /*0660*/  IADD3 R0, R0, -0x1, RZ ;  /* 0xffffffff00007810 */ /* 0x002fe20007ffe0ff */
[----:B------:R-:W-:Y:S05]  /*0670*/  BRA.DIV ~URZ, `(.L_x_451) ;  /* 0x000161027f007947 */ /* 0x000fea000b800000 */
[----:B------:R1:W4:Y:S02]  /*0680*/  SHFL.IDX PT, R5, R4, R0, 0x1f ;  /* 0x00001f0004057589 */ /* 0x00032400000e0000 */
.L_x_450:
[----:B------:R-:W-:Y:S05]  /*0690*/  BSYNC B0 ;  /* 0x0000000000007941 */ /* 0x000fea0003800000 */
.L_x_449:
[----:B---3--:R-:W-:Y:S01]  /*06a0*/  ISETP.NE.AND P0, PT, R9, 0x1, PT ;  /* 0x000000010900780c */ /* 0x008fe20003f05270 */
[----:B----4-:R-:W-:Y:S01]  /*06b0*/  IMAD R212, R5, c[0x0][0x538], R10 ;  /* 0x00014e0005d47a24 */ /* 0x010fe200078e020a */
[----:B------:R-:W-:Y:S04]  /*06c0*/  BSSY B0, `(.L_x_452) ;  /* 0x0000085000007945 */ /* 0x000fe80003800000 */
[----:B------:R-:W-:-:S07]  /*06d0*/  IADD3 R11, -R212, UR4, RZ ;  /* 0x00000004d40b7c10 */ /* 0x000fce000fffe1ff */
[----:B------:R-:W-:Y:S05]  /*06e0*/  @!P0 BRA `(.L_x_453) ;  /* 0x000003e000008947 */ /* 0x000fea0003800000 */
[-C--:B-12---:R-:W-:Y:S02]  /*06f0*/  IABS R0, R12.reuse ;  /* 0x0000000c00007213 */ /* 0x086fe40000000000 */
[----:B------:R-:W-:-:S03]  /*0700*/  IABS R6, R12 ;  /* 0x0000000c00067213 */ /* 0x000fc60000000000 */
[----:B------:R-:W-:Y:S01]  /*0710*/  IMAD.MOV.U32 R5, RZ, RZ, R0 ;  /* 0x000000ffff057224 */ /* 0x000fe200078e0000 */
[----:B------:R-:W-:-:S03]  /*0720*/  IABS R0, R9 ;  /* 0x0000000900007213 */ /* 0x000fc60000000000 */
[----:B------:R-:W1:Y:S02]  /*0730*/  I2F.RP R2, R5 ;  /* 0x0000000500027306 */ /* 0x000e640000209400 */
[----:B------:R-:W-:Y:S01]  /*0740*/  IMAD.MOV.U32 R8, RZ, RZ, R0 ;  /* 0x000000ffff087224 */ /* 0x000fe200078e0000 */
[----:B------:R-:W-:-:S05]  /*0750*/  IABS R0, R11 ;  /* 0x0000000b00007213 */ /* 0x000fca0000000000 */
[----:B------:R-:W-:Y:S08]  /*0760*/  I2F.RP R7, R8 ;  /* 0x0000000800077306 */ /* 0x000ff00000209400 */
[----:B-1----:R-:W1:Y:S02]  /*0770*/  MUFU.RCP R2, R2 ;  /* 0x0000000200027308 */ /* 0x002e640000001000 */
[----:B-1----:R-:W-:-:S06]  /*0780*/  IADD3 R2, R2, 0xffffffe, RZ ;  /* 0x0ffffffe02027810 */ /* 0x002fcc0007ffe0ff */
[----:B------:R-:W1:Y:S02]  /*0790*/  F2I.FTZ.U32.TRUNC.NTZ R3, R2 ;  /* 0x0000000200037305 */ /* 0x000e64000021f000 */
[----:B-1----:R-:W-:-:S04]  /*07a0*/  IMAD.MOV R2, RZ, RZ, -R3 ;  /* 0x000000ffff027224 */ /* 0x002fc800078e0a03 */
[----:B------:R-:W-:Y:S02]  /*07b0*/  IMAD R4, R2, R5, RZ ;  /* 0x0000000502047224 */ /* 0x000fe400078e02ff */
[----:B------:R-:W-:-:S04]  /*07c0*/  IMAD.MOV.U32 R2, RZ, RZ, RZ ;  /* 0x000000ffff027224 */ /* 0x000fc800078e00ff */
[----:B------:R-:W-:Y:S01]  /*07d0*/  IMAD.HI.U32 R2, R3, R4, R2 ;  /* 0x0000000403027227 */ /* 0x000fe200078e0002 */
[----:B------:R-:W-:-:S03]  /*07e0*/  MOV R3, R0 ;  /* 0x0000000000037202 */ /* 0x000fc60000000f00 */
[----:B------:R-:W-:Y:S02]  /*07f0*/  IMAD.MOV R0, RZ, RZ, -R6 ;  /* 0x000000ffff007224 */ /* 0x000fe400078e0a06 */
        /* <DEDUP_REMOVED lines=28> */
[----:B------:R-:W-:-:S03]  /*09c0*/  IMAD.MOV R5, RZ, RZ, -R4 ;  /* 0x000000ffff057224 */ /* 0x000fc600078e0a04 */
        /* <DEDUP_REMOVED lines=10> */
[----:B------:R-:W-:-:S04]  /*0a70*/  IMAD.MOV R2, RZ, RZ, -R0 ;  /* 0x000000ffff027224 */ /* 0x000fc800078e0a00 */
[C---:B------:R-:W-:Y:S01]  /*0a80*/  IMAD R3, R9.reuse, R2, R4 ;  /* 0x0000000209037224 */ /* 0x040fe200078e0204 */
[----:B------:R-:W-:Y:S01]  /*0a90*/  LEA R2, R9, R0, 0x18 ;  /* 0x0000000009027211 */ /* 0x000fe200078ec0ff */
[----:B------:R-:W-:-:S04]  /*0aa0*/  IMAD R0, R12, R5, R11 ;  /* 0x000000050c007224 */ /* 0x000fc800078e020b */
[----:B------:R-:W-:Y:S01]  /*0ab0*/  IMAD R214, R3, 0x10000, R2 ;  /* 0x0001000003d67824 */ /* 0x000fe200078e0202 */
[----:B------:R-:W-:Y:S05]  /*0ac0*/  BRA `(.L_x_454) ;  /* 0x0000044000007947 */ /* 0x000fea0003800000 */
.L_x_453:
[----:B------:R-:W-:-:S04]  /*0ad0*/  IMAD.MOV.U32 R2, RZ, RZ, 0x4 ;  /* 0x00000004ff027424 */ /* 0x000fc800078e00ff */
[----:B------:R-:W-:-:S05]  /*0ae0*/  IMAD.WIDE R2, R215, R2, c[0x0][0x590] ;  /* 0x00016400d7027625 */ /* 0x000fca00078e0202 */
[----:B------:R-:W3:Y:S02]  /*0af0*/  LDG.E R7, [R2.64] ;  /* 0x0000000802077981 */ /* 0x000ee4000c1e1900 */
[----:B-123--:R-:W-:-:S05]  /*0b00*/  IMAD R9, R7, R12, RZ ;  /* 0x0000000c07097224 */ /* 0x00efca00078e02ff */
[-C--:B------:R-:W-:Y:S02]  /*0b10*/  IABS R0, R9.reuse ;  /* 0x0000000900007213 */ /* 0x080fe40000000000 */
[----:B------:R-:W-:-:S03]  /*0b20*/  IABS R8, R9 ;  /* 0x0000000900087213 */ /* 0x000fc60000000000 */
[----:B------:R-:W-:-:S04]  /*0b30*/  IMAD.MOV.U32 R6, RZ, RZ, R0 ;  /* 0x000000ffff067224 */ /* 0x000fc800078e0000 */
[----:B------:R-:W1:Y:S08]  /*0b40*/  I2F.RP R2, R6 ;  /* 0x0000000600027306 */ /* 0x000e700000209400 */
[----:B-1----:R-:W1:Y:S02]  /*0b50*/  MUFU.RCP R2, R2 ;  /* 0x0000000200027308 */ /* 0x002e640000001000 */
[----:B-1----:R-:W-:-:S06]  /*0b60*/  IADD3 R2, R2, 0xffffffe, RZ ;  /* 0x0ffffffe02027810 */ /* 0x002fcc0007ffe0ff */
[----:B------:R-:W1:Y:S02]  /*0b70*/  F2I.FTZ.U32.TRUNC.NTZ R3, R2 ;  /* 0x0000000200037305 */ /* 0x000e64000021f000 */
[----:B-1----:R-:W-:-:S04]  /*0b80*/  IMAD.MOV R0, RZ, RZ, -R3 ;  /* 0x000000ffff007224 */ /* 0x002fc800078e0a03 */
[----:B------:R-:W-:Y:S01]  /*0b90*/  IMAD.MOV.U32 R2, RZ, RZ, R0 ;  /* 0x000000ffff027224 */ /* 0x000fe200078e0000 */
[----:B------:R-:W-:-:S03]  /*0ba0*/  IABS R0, R11 ;  /* 0x0000000b00007213 */ /* 0x000fc60000000000 */
[----:B------:R-:W-:Y:S01]  /*0bb0*/  IMAD R4, R2, R6, RZ ;  /* 0x0000000602047224 */ /* 0x000fe200078e02ff */
[----:B------:R-:W-:Y:S01]  /*0bc0*/  MOV R5, R0 ;  /* 0x0000000000057202 */ /* 0x000fe20000000f00 */
[----:B------:R-:W-:-:S04]  /*0bd0*/  IMAD.MOV.U32 R2, RZ, RZ, RZ ;  /* 0x000000ffff027224 */ /* 0x000fc800078e00ff */
[----:B------:R-:W-:-:S04]  /*0be0*/  IMAD.HI.U32 R0, R3, R4, R2 ;  /* 0x0000000403007227 */ /* 0x000fc800078e0002 */
[----:B------:R-:W-:Y:S02]  /*0bf0*/  IMAD.MOV R2, RZ, RZ, -R8 ;  /* 0x000000ffff027224 */ /* 0x000fe400078e0a08 */
        /* <DEDUP_REMOVED lines=9> */
[----:B------:R-:W-:-:S04]  /*0c90*/  @P2 IADD3 R0, R0, 0x1, RZ ;  /* 0x0000000100002810 */ /* 0x000fc80007ffe0ff */
[----:B------:R-:W-:-:S05]  /*0ca0*/  MOV R4, R0 ;  /* 0x0000000000047202 */ /* 0x000fca0000000f00 */
[----:B------:R-:W-:Y:S01]  /*0cb0*/  @!P1 IMAD.MOV R4, RZ, RZ, -R4 ;  /* 0x000000ffff049224 */ /* 0x000fe200078e0a04 */
[----:B------:R-:W-:-:S05]  /*0cc0*/  @!P0 LOP3.LUT R4, RZ, R9, RZ, 0x33, !PT ;  /* 0x00000009ff048212 */ /* 0x000fca00078e33ff */
[----:B------:R-:W-:-:S05]  /*0cd0*/  IMAD R10, R7, R4, RZ ;  /* 0x00000004070a7224 */ /* 0x000fca00078e02ff */
[----:B------:R-:W-:-:S04]  /*0ce0*/  IADD3 R0, -R10, c[0x0][0x538], RZ ;  /* 0x00014e000a007a10 */ /* 0x000fc80007ffe1ff */
[----:B------:R-:W-:-:S04]  /*0cf0*/  IMNMX R6, R7, R0, PT ;  /* 0x0000000007067217 */ /* 0x000fc80003800200 */
[----:B------:R-:W-:-:S05]  /*0d00*/  IABS R0, R6 ;  /* 0x0000000600007213 */ /* 0x000fca0000000000 */
[----:B------:R-:W-:-:S04]  /*0d10*/  IMAD.MOV.U32 R5, RZ, RZ, R0 ;  /* 0x000000ffff057224 */ /* 0x000fc800078e0000 */
[----:B------:R-:W1:Y:S08]  /*0d20*/  I2F.RP R2, R5 ;  /* 0x0000000500027306 */ /* 0x000e700000209400 */
[----:B-1----:R-:W1:Y:S02]  /*0d30*/  MUFU.RCP R2, R2 ;  /* 0x0000000200027308 */ /* 0x002e640000001000 */
[----:B-1----:R-:W-:-:S06]  /*0d40*/  IADD3 R2, R2, 0xffffffe, RZ ;  /* 0x0ffffffe02027810 */ /* 0x002fcc0007ffe0ff */
[----:B------:R1:W2:Y:S02]  /*0d50*/  F2I.FTZ.U32.TRUNC.NTZ R3, R2 ;  /* 0x0000000200037305 */ /* 0x0002a4000021f000 */
[----:B-1----:R-:W-:Y:S01]  /*0d60*/  IMAD.MOV R2, RZ, RZ, -R4 ;  /* 0x000000ffff027224 */ /* 0x002fe200078e0a04 */
[----:B--2---:R-:W-:-:S03]  /*0d70*/  IADD3 R0, RZ, -R3, RZ ;  /* 0x80000003ff007210 */ /* 0x004fc60007ffe0ff */
[----:B------:R-:W-:Y:S01]  /*0d80*/  IMAD R8, R9, R2, R11 ;  /* 0x0000000209087224 */ /* 0x000fe200078e020b */
[----:B------:R-:W-:Y:S01]  /*0d90*/  IABS R9, R6 ;  /* 0x0000000600097213 */ /* 0x000fe20000000000 */
[----:B------:R-:W-:-:S03]  /*0da0*/  IMAD.MOV.U32 R2, RZ, RZ, R0 ;  /* 0x000000ffff027224 */ /* 0x000fc600078e0000 */
[----:B------:R-:W-:Y:S01]  /*0db0*/  IABS R0, R8 ;  /* 0x0000000800007213 */ /* 0x000fe20000000000 */
[----:B------:R-:W-:Y:S02]  /*0dc0*/  IMAD R7, R2, R5, RZ ;  /* 0x0000000502077224 */ /* 0x000fe400078e02ff */
[----:B------:R-:W-:Y:S02]  /*0dd0*/  IMAD.MOV.U32 R2, RZ, RZ, RZ ;  /* 0x000000ffff027224 */ /* 0x000fe400078e00ff */
[----:B------:R-:W-:Y:S01]  /*0de0*/  IMAD.MOV.U32 R4, RZ, RZ, R0 ;  /* 0x000000ffff047224 */ /* 0x000fe200078e0000 */
[----:B------:R-:W-:Y:S01]  /*0df0*/  IADD3 R0, RZ, -R9, RZ ;  /* 0x80000009ff007210 */ /* 0x000fe20007ffe0ff */
[----:B------:R-:W-:-:S04]  /*0e00*/  IMAD.HI.U32 R3, R3, R7, R2 ;  /* 0x0000000703037227 */ /* 0x000fc800078e0002 */
[----:B------:R-:W-:Y:S02]  /*0e10*/  IMAD.MOV.U32 R2, RZ, RZ, R0 ;  /* 0x000000ffff027224 */ /* 0x000fe400078e0000 */
[----:B------:R-:W-:Y:S01]  /*0e20*/  IMAD.HI.U32 R0, R3, R4, RZ ;  /* 0x0000000403007227 */ /* 0x000fe200078e00ff */
[----:B------:R-:W-:-:S03]  /*0e30*/  IADD3 R3, R10, 0x1000000, R8 ;  /* 0x010000000a037810 */ /* 0x000fc60007ffe008 */
[----:B------:R-:W-:-:S05]  /*0e40*/  IMAD R2, R0, R2, R4 ;  /* 0x0000000200027224 */ /* 0x000fca00078e0204 */
[----:B------:R-:W-:-:S13]  /*0e50*/  ISETP.GT.U32.AND P0, PT, R5, R2, PT ;  /* 0x000000020500720c */ /* 0x000fda0003f04070 */
[----:B------:R-:W-:Y:S01]  /*0e60*/  @!P0 IMAD.IADD R2, R2, 0x1, -R5 ;  /* 0x0000000102028824 */ /* 0x000fe200078e0a05 */
[----:B------:R-:W-:Y:S02]  /*0e70*/  @!P0 IADD3 R0, R0, 0x1, RZ ;  /* 0x0000000100008810 */ /* 0x000fe40007ffe0ff */
[----:B------:R-:W-:Y:S02]  /*0e80*/  ISETP.NE.AND P0, PT, R6, RZ, PT ;  /* 0x000000ff0600720c */ /* 0x000fe40003f05270 */
[----:B------:R-:W-:Y:S02]  /*0e90*/  ISETP.GE.U32.AND P2, PT, R2, R5, PT ;  /* 0x000000050200720c */ /* 0x000fe40003f46070 */
[----:B------:R-:W-:-:S04]  /*0ea0*/  LOP3.LUT R2, R8, R6, RZ, 0x3c, !PT ;  /* 0x0000000608027212 */ /* 0x000fc800078e3cff */
[----:B------:R-:W-:Y:S01]  /*0eb0*/  ISETP.GE.AND P1, PT, R2, RZ, PT ;  /* 0x000000ff0200720c */ /* 0x000fe20003f26270 */
[----:B------:R-:W-:-:S06]  /*0ec0*/  IMAD.MOV R2, RZ, RZ, -R6 ;  /* 0x000000ffff027224 */ /* 0x000fcc00078e0a06 */
[----:B------:R-:W-:-:S06]  /*0ed0*/  @P2 IADD3 R0, R0, 0x1, RZ ;  /* 0x0000000100002810 */ /* 0x000fcc0007ffe0ff */
[----:B------:R-:W-:Y:S02]  /*0ee0*/  @!P1 IADD3 R0, -R0, RZ, RZ ;  /* 0x000000ff00009210 */ /* 0x000fe40007ffe1ff */
[----:B------:R-:W-:-:S05]  /*0ef0*/  @!P0 LOP3.LUT R0, RZ, R6, RZ, 0x33, !PT ;  /* 0x00000006ff008212 */ /* 0x000fca00078e33ff */
[----:B------:R-:W-:Y:S02]  /*0f00*/  IMAD R214, R0, R2, R3 ;  /* 0x0000000200d67224 */ /* 0x000fe400078e0203 */
.L_x_454:
[----:B------:R-:W-:Y:S05]  /*0f10*/  BSYNC B0 ;  /* 0x0000000000007941 */ /* 0x000fea0003800000 */
.L_x_452:
[----:B------:R-:W-:-:S04]  /*0f20*/  LOP3.LUT R0, RZ, R0, RZ, 0x33, !PT ;  /* 0x00000000ff007212 */ /* 0x000fc800078e33ff */
[----:B------:R-:W-:Y:S01]  /*0f30*/  IADD3 R213, R0, R12, RZ ;  /* 0x0000000c00d57210 */ /* 0x000fe20007ffe0ff */
[----:B------:R-:W-:Y:S05]  /*0f40*/  BRA `(.L_x_455) ;  /* 0x0000004000007947 */ /* 0x000fea0003800000 */
.L_x_443:
[----:B-1----:R-:W-:Y:S01]  /*0f50*/  IMAD.MOV.U32 R213, RZ, RZ, RZ ;  /* 0x000000ffffd57224 */ /* 0x002fe200078e00ff */
[----:B------:R-:W-:Y:S01]  /*0f60*/  MOV R214, RZ ;  /* 0x000000ff00d67202 */ /* 0x000fe20000000f00 */
[----:B------:R-:W-:Y:S01]  /*0f70*/  IMAD.U32 R212, RZ, RZ, UR4 ;  /* 0x00000004ffd47e24 */ /* 0x000fe2000f8e00ff */
[----:B------:R-:W-:Y:S02]  /*0f80*/  MOV R215, c[0x0][0x53c] ;  /* 0x00014f0000d77a02 */ /* 0x000fe40000000f00 */
.L_x_455:
[----:B------:R-:W-:Y:S01]  /*0f90*/  ISETP.NE.AND P0, PT, R13, RZ, PT ;  /* 0x000000ff0d00720c */ /* 0x000fe20003f05270 */
[----:B------:R-:W-:-:S12]  /*0fa0*/  WARPSYNC 0xffffffff ;  /* 0xffffffff00007948 */ /* 0x000fd80003800000 */
[----:B------:R1:W-:Y:S04]  /*0fb0*/  @!P0 STS.128 [0x18100], R212 ;  /* 0x018100d4ff008388 */ /* 0x0003e80000000c00 */
[----:B------:R-:W-:Y:S06]  /*0fc0*/  BAR.ARV 0x5, 0x100 ;  /* 0x0144000000007b1d */ /* 0x000fec0000002000 */
.L_x_441:
[----:B-1----:R-:W-:-:S13]  /*0fd0*/  ISETP.GE.AND P0, PT, R215, c[0x0][0x53c], PT ;  /* 0x00014f00d7007a0c */ /* 0x002fda0003f06270 */
        /* <DEDUP_REMOVED lines=13> */
[----:B------:R-:W-:Y:S02]  /*10b0*/  SHF.R.S32.HI R217, RZ, 0x3, R15 ;  /* 0x00000003ffd97819 */ /* 0x000fe4000001140f */
[----:B------:R-:W-:Y:S01]  /*10c0*/  LEA.HI R8, R9, R17, RZ, 0x5 ;  /* 0x0000001109087211 */ /* 0x000fe200078f28ff */
[----:B------:R-:W-:Y:S01]  /*10d0*/  IMAD.IADD R14, R3, 0x1, -R0 ;  /* 0x00000001030e7824 */ /* 0x000fe200078e0a00 */
[----:B------:R-:W-:Y:S01]  /*10e0*/  LOP3.LUT R0, R2, 0xfffffff0, RZ, 0xc0, !PT ;  /* 0xfffffff002007812 */ /* 0x000fe200078ec0ff */
[----:B------:R-:W-:Y:S01]  /*10f0*/  IMAD.SHL.U32 R4, R217, 0x40, RZ ;  /* 0x00000040d9047824 */ /* 0x000fe200078e00ff */
[----:B------:R-:W-:Y:S02]  /*1100*/  SHF.R.S32.HI R2, RZ, 0x1f, R13 ;  /* 0x0000001fff027819 */ /* 0x000fe4000001140d */
[----:B------:R-:W-:Y:S01]  /*1110*/  LOP3.LUT R3, R15, 0xfffffff8, RZ, 0xc0, !PT ;  /* 0xfffffff80f037812 */ /* 0x000fe200078ec0ff */
[----:B------:R-:W-:Y:S01]  /*1120*/  IMAD.IADD R0, R17, 0x1, -R0 ;  /* 0x0000000111007824 */ /* 0x000fe200078e0a00 */
[----:B------:R-:W-:-:S02]  /*1130*/  LEA.HI R2, R2, R7, RZ, 0x3 ;  /* 0x0000000702027211 */ /* 0x000fc400078f18ff */
[----:B------:R-:W-:Y:S01]  /*1140*/  LEA.HI R9, R9, R17, RZ, 0x6 ;  /* 0x0000001109097211 */ /* 0x000fe200078f30ff */
[----:B------:R-:W-:Y:S01]  /*1150*/  IMAD.IADD R198, R17, 0x1, -R3 ;  /* 0x0000000111c67824 */ /* 0x000fe200078e0a03 */
[----:B------:R-:W-:Y:S02]  /*1160*/  SHF.R.S32.HI R5, RZ, 0x1f, R0 ;  /* 0x0000001fff057819 */ /* 0x000fe40000011400 */
[----:B------:R-:W-:Y:S01]  /*1170*/  LOP3.LUT R3, R2, 0xfffffff8, RZ, 0xc0, !PT ;  /* 0xfffffff802037812 */ /* 0x000fe200078ec0ff */
[----:B------:R-:W-:Y:S01]  /*1180*/  IMAD.SHL.U32 R184, R198, 0x8, RZ ;  /* 0x00000008c6b87824 */ /* 0x000fe200078e00ff */
[----:B------:R-:W-:Y:S01]  /*1190*/  LEA.HI R11, R5, R0, RZ, 0x3 ;  /* 0x00000000050b7211 */ /* 0x000fe200078f18ff */
[----:B------:R-:W-:Y:S01]  /*11a0*/  IMAD.SHL.U32 R9, R9, 0x8, RZ ;  /* 0x0000000809097824 */ /* 0x000fe200078e00ff */
[----:B------:R-:W-:Y:S01]  /*11b0*/  LOP3.LUT R2, R4, 0x1c0, RZ, 0xc0, !PT ;  /* 0x000001c004027812 */ /* 0x000fe200078ec0ff */
[----:B------:R-:W-:Y:S01]  /*11c0*/  IMAD.IADD R7, R7, 0x1, -R3 ;  /* 0x0000000107077824 */ /* 0x000fe200078e0a03 */
[----:B------:R-:W-:Y:S01]  /*11d0*/  LOP3.LUT R3, R11, 0xfffffff8, RZ, 0xc0, !PT ;  /* 0xfffffff80b037812 */ /* 0x000fe200078ec0ff */
[----:B------:R-:W-:Y:S01]  /*11e0*/  IMAD R197, R198, 0x20, R217 ;  /* 0x00000020c6c57824 */ /* 0x000fe200078e02d9 */
[----:B------:R-:W-:-:S02]  /*11f0*/  SHF.R.U32.HI R4, RZ, 0x3, R2 ;  /* 0x00000003ff047819 */ /* 0x000fc40000011602 */
[----:B------:R-:W-:Y:S01]  /*1200*/  LOP3.LUT R2, R2, 0x38, R184, 0xf8, !PT ;  /* 0x0000003802027812 */ /* 0x000fe200078ef8b8 */
[----:B------:R-:W-:Y:S01]  /*1210*/  IMAD.IADD R5, R0, 0x1, -R3 ;  /* 0x0000000100057824 */ /* 0x000fe200078e0a03 */
[----:B------:R-:W-:Y:S02]  /*1220*/  LOP3.LUT R0, R8, 0xffffffe0, RZ, 0xc0, !PT ;  /* 0xffffffe008007812 */ /* 0x000fe400078ec0ff */
[----:B------:R-:W-:Y:S02]  /*1230*/  LOP3.LUT R10, R2, R4, RZ, 0x3c, !PT ;  /* 0x00000004020a7212 */ /* 0x000fe400078e3cff */
[----:B------:R-:W-:Y:S01]  /*1240*/  SHF.R.S32.HI R4, RZ, 0x5, R8 ;  /* 0x00000005ff047819 */ /* 0x000fe20000011408 */
        /* <DEDUP_REMOVED lines=32> */
[----:B------:R-:W-:Y:S01]  /*1450*/  IMAD.IADD R216, R0, 0x1, -R3 ;  /* 0x0000000100d87824 */ /* 0x000fe200078e0a03 */
[----:B------:R-:W-:Y:S01]  /*1460*/  SHF.R.U32.HI R2, RZ, 0x3, R2 ;  /* 0x00000003ff027819 */ /* 0x000fe20000011602 */
[----:B------:R1:W-:Y:S01]  /*1470*/  STL [R1+0x10], R15 ;  /* 0x0000100f01007387 */ /* 0x0003e20000100800 */
[----:B------:R-:W-:Y:S01]  /*1480*/  LEA.HI R3, R4, R4, RZ, 0x1d ;  /* 0x0000000404037211 */ /* 0x000fe200078fe8ff */
[----:B------:R-:W-:Y:S01]  /*1490*/  IMAD R0, R14, 0x200, R13 ;  /* 0x000002000e007824 */ /* 0x000fe200078e020d */
[----:B------:R-:W-:Y:S01]  /*14a0*/  LOP3.LUT R2, R6, R2, RZ, 0x3c, !PT ;  /* 0x0000000206027212 */ /* 0x000fe200078e3cff */
[----:B------:R-:W-:Y:S01]  /*14b0*/  IMAD R216, R216, 0x8, R15 ;  /* 0x00000008d8d87824 */ /* 0x000fe200078e020f */
[----:B------:R-:W-:Y:S01]  /*14c0*/  LOP3.LUT R4, R7, 0xfffffe00, RZ, 0xc0, !PT ;  /* 0xfffffe0007047812 */ /* 0x000fe200078ec0ff */
[----:B------:R-:W-:Y:S01]  /*14d0*/  IMAD.IADD R7, R5, 0x1, R3 ;  /* 0x0000000105077824 */ /* 0x000fe200078e0203 */
[----:B------:R-:W-:-:S02]  /*14e0*/  IADD3 R192, R184, 0x40, RZ ;  /* 0x00000040b8c07810 */ /* 0x000fc40007ffe0ff */
[CC--:B------:R-:W-:Y:S01]  /*14f0*/  IADD3 R3, R2.reuse, R4.reuse, R8 ;  /* 0x0000000402037210 */ /* 0x0c0fe20007ffe008 */
[----:B------:R-:W-:Y:S01]  /*1500*/  IMAD.MOV.U32 R8, RZ, RZ, 0x20 ;  /* 0x00000020ff087424 */ /* 0x000fe200078e00ff */
[----:B------:R-:W-:Y:S02]  /*1510*/  LOP3.LUT R4, R2, R4, RZ, 0xfc, !PT ;  /* 0x0000000402047212 */ /* 0x000fe400078efcff */
[----:B------:R-:W-:Y:S02]  /*1520*/  LOP3.LUT R2, R12, 0x7ffffffc, RZ, 0xc0, !PT ;  /* 0x7ffffffc0c027812 */ /* 0x000fe400078ec0ff */
[----:B------:R-:W-:Y:S01]  /*1530*/  LOP3.LUT R9, R10, 0x7ffffe00, R9, 0xf8, !PT ;  /* 0x7ffffe000a097812 */ /* 0x000fe200078ef809 */
[----:B------:R-:W-:Y:S01]  /*1540*/  IMAD.MOV.U32 R10, RZ, RZ, 0x40 ;  /* 0x00000040ff0a7424 */ /* 0x000fe200078e00ff */
[----:B------:R-:W-:Y:S01]  /*1550*/  LEA R226, R7, 0x80, 0x1 ;  /* 0x0000008007e27811 */ /* 0x000fe200078e08ff */
[----:B------:R-:W-:Y:S01]  /*1560*/  IMAD.IADD R2, R16, 0x1, -R2 ;  /* 0x0000000110027824 */ /* 0x000fe200078e0a02 */
[----:B------:R-:W-:Y:S01]  /*1570*/  IADD3 R193, R184, 0x80, RZ ;  /* 0x00000080b8c17810 */ /* 0x000fe20007ffe0ff */
[----:B------:R-:W-:Y:S01]  /*1580*/  IMAD.SHL.U32 R179, R9, 0x2, RZ ;  /* 0x0000000209b37824 */ /* 0x000fe200078e00ff */
[----:B------:R-:W-:Y:S01]  /*1590*/  SHF.R.S32.HI R5, RZ, 0x1f, R192 ;  /* 0x0000001fff057819 */ /* 0x000fe200000114c0 */
[----:B------:R-:W-:Y:S01]  /*15a0*/  IMAD.SHL.U32 R199, R2, 0x2, RZ ;  /* 0x0000000202c77824 */ /* 0x000fe200078e00ff */
[----:B------:R-:W-:-:S02]  /*15b0*/  SEL R5, R8, 0xffffffe0, !P1 ;  /* 0xffffffe008057807 */ /* 0x000fc40004800000 */
[----:B------:R-:W-:Y:S02]  /*15c0*/  SEL R2, R8, 0xffffffe0, !P4 ;  /* 0xffffffe008027807 */ /* 0x000fe40006000000 */
[C---:B------:R-:W-:Y:S01]  /*15d0*/  IADD3 R252, R199.reuse, 0x8, RZ ;  /* 0x00000008c7fc7810 */ /* 0x040fe20007ffe0ff */
[----:B------:R-:W-:Y:S01]  /*15e0*/  IMAD.IADD R229, R226, 0x1, R5 ;  /* 0x00000001e2e57824 */ /* 0x000fe200078e0205 */
[C---:B------:R-:W-:Y:S02]  /*15f0*/  IADD3 R250, R199.reuse, 0x18, RZ ;  /* 0x00000018c7fa7810 */ /* 0x040fe40007ffe0ff */
[C---:B------:R-:W-:Y:S02]  /*1600*/  IADD3 R249, R199.reuse, 0x20, RZ ;  /* 0x00000020c7f97810 */ /* 0x040fe40007ffe0ff */
[C---:B------:R-:W-:Y:S02]  /*1610*/  IADD3 R247, R199.reuse, 0x30, RZ ;  /* 0x00000030c7f77810 */ /* 0x040fe40007ffe0ff */
[----:B------:R-:W-:-:S02]  /*1620*/  IADD3 R246, R199, 0x38, RZ ;  /* 0x00000038c7f67810 */ /* 0x000fc40007ffe0ff */
[C---:B------:R-:W-:Y:S02]  /*1630*/  IADD3 R244, R199.reuse, 0x48, RZ ;  /* 0x00000048c7f47810 */ /* 0x040fe40007ffe0ff */
[C---:B------:R-:W-:Y:S02]  /*1640*/  IADD3 R243, R199.reuse, 0x50, RZ ;  /* 0x00000050c7f37810 */ /* 0x040fe40007ffe0ff */
[----:B------:R-:W-:Y:S02]  /*1650*/  SHF.R.S32.HI R8, RZ, 0x1f, R199 ;  /* 0x0000001fff087819 */ /* 0x000fe400000114c7 */
[C---:B------:R-:W-:Y:S02]  /*1660*/  IADD3 R241, R199.reuse, 0x60, RZ ;  /* 0x00000060c7f17810 */ /* 0x040fe40007ffe0ff */
[----:B------:R-:W-:Y:S02]  /*1670*/  IADD3 R240, R199, 0x68, RZ ;  /* 0x00000068c7f07810 */ /* 0x000fe40007ffe0ff */
[----:B------:R-:W-:-:S02]  /*1680*/  SHF.R.S32.HI R7, RZ, 0x1f, R252 ;  /* 0x0000001fff077819 */ /* 0x000fc400000114fc */
[C---:B------:R-:W-:Y:S02]  /*1690*/  IADD3 R238, R199.reuse, 0x78, RZ ;  /* 0x00000078c7ee7810 */ /* 0x040fe40007ffe0ff */
[----:B------:R-:W-:Y:S02]  /*16a0*/  IADD3 R237, R199, 0x80, RZ ;  /* 0x00000080c7ed7810 */ /* 0x000fe40007ffe0ff */
[----:B------:R-:W-:Y:S02]  /*16b0*/  SHF.R.S32.HI R8, RZ, 0x1f, R250 ;  /* 0x0000001fff087819 */ /* 0x000fe400000114fa */
[----:B------:R-:W-:Y:S02]  /*16c0*/  SHF.R.S32.HI R7, RZ, 0x1f, R249 ;  /* 0x0000001fff077819 */ /* 0x000fe400000114f9 */
[----:B------:R-:W-:Y:S02]  /*16d0*/  IADD3 R227, R226, -0x10, RZ ;  /* 0xfffffff0e2e37810 */ /* 0x000fe40007ffe0ff */
[----:B------:R-:W-:-:S02]  /*16e0*/  SHF.R.S32.HI R6, RZ, 0x1f, R193 ;  /* 0x0000001fff067819 */ /* 0x000fc400000114c1 */
[C---:B------:R-:W-:Y:S02]  /*16f0*/  IADD3 R235, R199.reuse, 0x90, RZ ;  /* 0x00000090c7eb7810 */ /* 0x040fe40007ffe0ff */
[----:B------:R-:W-:Y:S02]  /*1700*/  IADD3 R234, R199, 0x98, RZ ;  /* 0x00000098c7ea7810 */ /* 0x000fe40007ffe0ff */
[----:B------:R-:W-:Y:S02]  /*1710*/  SHF.R.S32.HI R8, RZ, 0x1f, R247 ;  /* 0x0000001fff087819 */ /* 0x000fe400000114f7 */
[----:B------:R-:W-:Y:S02]  /*1720*/  SHF.R.S32.HI R7, RZ, 0x1f, R246 ;  /* 0x0000001fff077819 */ /* 0x000fe400000114f6 */
[----:B------:R-:W-:Y:S02]  /*1730*/  @P0 IADD3 R227, R226, 0x10, RZ ;  /* 0x00000010e2e30810 */ /* 0x000fe40007ffe0ff */
[----:B------:R-:W-:-:S02]  /*1740*/  SEL R6, R10, 0xffffffc0, !P2 ;  /* 0xffffffc00a067807 */ /* 0x000fc40005000000 */
[----:B------:R-:W-:Y:S01]  /*1750*/  IADD3 R232, R199, 0xa8, RZ ;  /* 0x000000a8c7e87810 */ /* 0x000fe20007ffe0ff */
[----:B------:R-:W-:Y:S01]  /*1760*/  IMAD.IADD R228, R5, 0x1, R227 ;  /* 0x0000000105e47824 */ /* 0x000fe200078e02e3 */
[C---:B------:R-:W-:Y:S02]  /*1770*/  IADD3 R231, R199.reuse, 0xb0, RZ ;  /* 0x000000b0c7e77810 */ /* 0x040fe40007ffe0ff */
[----:B------:R-:W-:Y:S02]  /*1780*/  SHF.R.S32.HI R8, RZ, 0x1f, R244 ;  /* 0x0000001fff087819 */ /* 0x000fe400000114f4 */
[----:B------:R-:W-:Y:S02]  /*1790*/  SHF.R.S32.HI R7, RZ, 0x1f, R243 ;  /* 0x0000001fff077819 */ /* 0x000fe400000114f3 */
[----:B------:R-:W-:Y:S02]  /*17a0*/  IADD3 R230, R199, 0xb8, RZ ;  /* 0x000000b8c7e67810 */ /* 0x000fe40007ffe0ff */
[----:B------:R-:W-:-:S02]  /*17b0*/  SHF.R.S32.HI R8, RZ, 0x1f, R241 ;  /* 0x0000001fff087819 */ /* 0x000fc400000114f1 */
[----:B------:R-:W-:Y:S02]  /*17c0*/  SHF.R.S32.HI R7, RZ, 0x1f, R240 ;  /* 0x0000001fff077819 */ /* 0x000fe400000114f0 */
[----:B------:R-:W-:Y:S02]  /*17d0*/  SHF.R.S32.HI R8, RZ, 0x1f, R238 ;  /* 0x0000001fff087819 */ /* 0x000fe400000114ee */
[----:B------:R-:W-:Y:S02]  /*17e0*/  SHF.R.S32.HI R7, RZ, 0x1f, R237 ;  /* 0x0000001fff077819 */ /* 0x000fe400000114ed */
[----:B------:R-:W-:Y:S01]  /*17f0*/  LEA R173, R3, 0xc100, 0x1 ;  /* 0x0000c10003ad7811 */ /* 0x000fe200078e08ff */
[----:B------:R-:W-:Y:S01]  /*1800*/  IMAD.IADD R3, R6, 0x1, R227 ;  /* 0x0000000106037824 */ /* 0x000fe200078e02e3 */
[----:B------:R-:W-:Y:S02]  /*1810*/  LEA R167, R4, 0x100, 0x1 ;  /* 0x0000010004a77811 */ /* 0x000fe400078e08ff */
[----:B------:R-:W-:Y:S01]  /*1820*/  SHF.R.S32.HI R8, RZ, 0x1f, R235 ;  /* 0x0000001fff087819 */ /* 0x000fe200000114eb */
[----:B------:R-:W-:Y:S01]  /*1830*/  IMAD.IADD R174, R173, 0x1, R2 ;  /* 0x00000001adae7824 */ /* 0x000fe200078e0202 */
[----:B------:R-:W-:Y:S01]  /*1840*/  SHF.R.S32.HI R7, RZ, 0x1f, R234 ;  /* 0x0000001fff077819 */ /* 0x000fe200000114ea */
[----:B------:R-:W-:Y:S01]  /*1850*/  IMAD.IADD R168, R2, 0x1, R167 ;  /* 0x0000000102a87824 */ /* 0x000fe200078e02a7 */
[----:B------:R-:W-:Y:S01]  /*1860*/  SHF.R.S32.HI R8, RZ, 0x1f, R232 ;  /* 0x0000001fff087819 */ /* 0x000fe200000114e8 */
[--C-:B------:R-:W-:Y:S01]  /*1870*/  IMAD.IADD R8, R226, 0x1, R6.reuse ;  /* 0x00000001e2087824 */ /* 0x100fe200078e0206 */
[----:B------:R-:W-:Y:S01]  /*1880*/  SHF.R.S32.HI R7, RZ, 0x1f, R231 ;  /* 0x0000001fff077819 */ /* 0x000fe200000114e7 */
[----:B------:R-:W-:Y:S01]  /*1890*/  IMAD.IADD R2, R228, 0x1, R6 ;  /* 0x00000001e4027824 */ /* 0x000fe200078e0206 */
[----:B------:R-:W-:Y:S01]  /*18a0*/  SHF.R.S32.HI R7, RZ, 0x1f, R230 ;  /* 0x0000001fff077819 */ /* 0x000fe200000114e6 */
[----:B------:R-:W-:Y:S01]  /*18b0*/  IMAD.IADD R7, R229, 0x1, R6 ;  /* 0x00000001e5077824 */ /* 0x000fe200078e0206 */
[----:B------:R1:W-:Y:S01]  /*18c0*/  STL [R1+0xc], R8 ;  /* 0x00000c0801007387 */ /* 0x0003e20000100800 */
[----:B------:R-:W-:-:S02]  /*18d0*/  IADD3 R251, R199, 0x10, RZ ;  /* 0x00000010c7fb7810 */ /* 0x000fc40007ffe0ff */
[C---:B------:R-:W-:Y:S01]  /*18e0*/  IADD3 R248, R199.reuse, 0x28, RZ ;  /* 0x00000028c7f87810 */ /* 0x040fe20007ffe0ff */
[----:B------:R1:W-:Y:S01]  /*18f0*/  STL [R1+0x8], R7 ;  /* 0x0000080701007387 */ /* 0x0003e20000100800 */
[C---:B------:R-:W-:Y:S02]  /*1900*/  IADD3 R245, R199.reuse, 0x40, RZ ;  /* 0x00000040c7f57810 */ /* 0x040fe40007ffe0ff */
[C---:B------:R-:W-:Y:S01]  /*1910*/  IADD3 R242, R199.reuse, 0x58, RZ ;  /* 0x00000058c7f27810 */ /* 0x040fe20007ffe0ff */
[----:B------:R1:W-:Y:S01]  /*1920*/  STL [R1+0x4], R3 ;  /* 0x0000040301007387 */ /* 0x0003e20000100800 */
[----:B------:R-:W-:Y:S02]  /*1930*/  LEA R164, R0, 0x6100, 0x1 ;  /* 0x0000610000a47811 */ /* 0x000fe400078e08ff */
[----:B------:R-:W-:Y:S01]  /*1940*/  IADD3 R239, R199, 0x70, RZ ;  /* 0x00000070c7ef7810 */ /* 0x000fe20007ffe0ff */
[----:B------:R1:W-:Y:S01]  /*1950*/  STL [R1], R2 ;  /* 0x0000000201007387 */ /* 0x0003e20000100800 */
[----:B------:R-:W-:-:S02]  /*1960*/  SHF.R.S32.HI R9, RZ, 0x1f, R251 ;  /* 0x0000001fff097819 */ /* 0x000fc400000114fb */
[----:B------:R-:W-:Y:S02]  /*1970*/  SEL R0, R10, 0xffffffc0, !P3 ;  /* 0xffffffc00a007807 */ /* 0x000fe40005800000 */
[----:B------:R-:W-:Y:S02]  /*1980*/  IADD3 R236, R199, 0x88, RZ ;  /* 0x00000088c7ec7810 */ /* 0x000fe40007ffe0ff */
[----:B------:R-:W-:Y:S01]  /*1990*/  SHF.R.S32.HI R9, RZ, 0x1f, R248 ;  /* 0x0000001fff097819 */ /* 0x000fe200000114f8 */
[--C-:B------:R-:W-:Y:S01]  /*19a0*/  IMAD.IADD R176, R173, 0x1, R0.reuse ;  /* 0x00000001adb07824 */ /* 0x100fe200078e0200 */
[----:B------:R-:W-:Y:S01]  /*19b0*/  IADD3 R233, R199, 0xa0, RZ ;  /* 0x000000a0c7e97810 */ /* 0x000fe20007ffe0ff */
        /* <DEDUP_REMOVED lines=9> */
.L_x_621:
[----:B------:R-:W-:Y:S01]  /*1a50*/  ISETP.NE.U32.AND P0, PT, RZ, c[0x0][0x370], PT ;  /* 0x0000dc00ff007a0c */ /* 0x000fe20003f05070 */
[----:B------:R-:W-:Y:S01]  /*1a60*/  IMAD.MOV.U32 R13, RZ, RZ, 0x4 ;  /* 0x00000004ff0d7424 */ /* 0x000fe200078e00ff */
[----:B------:R-:W-:Y:S01]  /*1a70*/  ISETP.NE.U32.AND P2, PT, RZ, c[0x0][0x360], PT ;  /* 0x0000d800ff007a0c */ /* 0x000fe20003f45070 */
[----:B------:R-:W-:Y:S01]  /*1a80*/  IMAD.MOV.U32 R201, RZ, RZ, RZ ;  /* 0x000000ffffc97224 */ /* 0x000fe200078e00ff */
[----:B------:R-:W-:Y:S01]  /*1a90*/  ISETP.NE.AND.EX P1, PT, RZ, c[0x0][0x374], PT, P0 ;  /* 0x0000dd00ff007a0c */ /* 0x000fe20003f25300 */
[----:B------:R-:W-:Y:S01]  /*1aa0*/  IMAD.MOV.U32 R12, RZ, RZ, RZ ;  /* 0x000000ffff0c7224 */ /* 0x000fe200078e00ff */
[----:B------:R-:W-:Y:S01]  /*1ab0*/  ISETP.NE.AND.EX P0, PT, RZ, c[0x0][0x364], PT, P2 ;  /* 0x0000d900ff007a0c */ /* 0x000fe20003f05320 */
[----:B-1----:R-:W-:Y:S01]  /*1ac0*/  IMAD.WIDE R2, R215, R13, c[0x0][0x348] ;  /* 0x0000d200d7027625 */ /* 0x002fe200078e020d */
[----:B------:R-:W-:-:S04]  /*1ad0*/  ISETP.NE.U32.AND P3, PT, RZ, c[0x0][0x348], PT ;  /* 0x0000d200ff007a0c */ /* 0x000fc80003f65070 */
[----:B------:R-:W-:-:S05]  /*1ae0*/  ISETP.NE.AND.EX P3, PT, RZ, c[0x0][0x34c], PT, P3 ;  /* 0x0000d300ff007a0c */ /* 0x000fca0003f65330 */
[----:B------:R-:W-:-:S04]  /*1af0*/  @P1 IMAD.WIDE R6, R215, R13, c[0x0][0x370] ;  /* 0x0000dc00d7061625 */ /* 0x000fc800078e020d */
[----:B------:R-:W-:Y:S01]  /*1b00*/  @P0 IMAD.WIDE R4, R215, R13, c[0x0][0x360] ;  /* 0x0000d800d7040625 */ /* 0x000fe200078e020d */
[----:B------:R1:W5:Y:S04]  /*1b10*/  @P1 LDG.E R201, [R6.64] ;  /* 0x0000000806c91981 */ /* 0x000368000c1e1900 */
        /* <DEDUP_REMOVED lines=9> */
.L_x_456:
[----:B------:R-:W-:-:S04]  /*1bb0*/  ISETP.NE.U32.AND P0, PT, RZ, c[0x0][0x368], PT ;  /* 0x0000da00ff007a0c */ /* 0x000fc80003f05070 */
[----:B------:R-:W-:-:S13]  /*1bc0*/  ISETP.NE.AND.EX P0, PT, RZ, c[0x0][0x36c], PT, P0 ;  /* 0x0000db00ff007a0c */ /* 0x000fda0003f05300 */
[----:B------:R-:W-:Y:S05]  /*1bd0*/  @!P0 BRA `(.L_x_457) ;  /* 0x0000003000008947 */ /* 0x000fea0003800000 */
[----:B-1----:R-:W-:-:S05]  /*1be0*/  IMAD.WIDE R2, R215, R13, c[0x0][0x368] ;  /* 0x0000da00d7027625 */ /* 0x002fca00078e020d */
[----:B------:R1:W5:Y:S01]  /*1bf0*/  LDG.E R0, [R2.64] ;  /* 0x0000000802007981 */ /* 0x000362000c1e1900 */
[----:B------:R-:W-:Y:S05]  /*1c00*/  BRA `(.L_x_458) ;  /* 0x0000008000007947 */ /* 0x000fea0003800000 */
.L_x_457:
[----:B------:R-:W-:Y:S01]  /*1c10*/  ISETP.NE.U32.AND P0, PT, RZ, c[0x0][0x350], PT ;  /* 0x0000d400ff007a0c */ /* 0x000fe20003f05070 */
[----:B------:R-:W-:-:S03]  /*1c20*/  IMAD.U32 R0, RZ, RZ, UR5 ;  /* 0x00000005ff007e24 */ /* 0x000fc6000f8e00ff */
[----:B------:R-:W-:-:S13]  /*1c30*/  ISETP.NE.AND.EX P0, PT, RZ, c[0x0][0x354], PT, P0 ;  /* 0x0000d500ff007a0c */ /* 0x000fda0003f05300 */
[----:B------:R-:W-:Y:S05]  /*1c40*/  @!P0 BRA `(.L_x_458) ;  /* 0x0000004000008947 */ /* 0x000fea0003800000 */
[----:B-1----:R-:W-:-:S05]  /*1c50*/  IMAD.WIDE R2, R215, R13, c[0x0][0x350] ;  /* 0x0000d400d7027625 */ /* 0x002fca00078e020d */
[----:B------:R-:W2:Y:S04]  /*1c60*/  LDG.E R4, [R2.64] ;  /* 0x0000000802047981 */ /* 0x000ea8000c1e1900 */
[----:B------:R-:W2:Y:S02]  /*1c70*/  LDG.E R0, [R2.64+0x4] ;  /* 0x0000040802007981 */ /* 0x000ea4000c1e1900 */
[----:B--2---:R-:W-:Y:S02]  /*1c80*/  IADD3 R0, -R4, R0, RZ ;  /* 0x0000000004007210 */ /* 0x004fe40007ffe1ff */
.L_x_458:
[----:B-1----:R-:W-:Y:S01]  /*1c90*/  IMAD.MOV.U32 R2, RZ, RZ, c[0x0][0x2c4] ;  /* 0x0000b100ff027624 */ /* 0x002fe200078e00ff */
[----:B------:R-:W-:Y:S01]  /*1ca0*/  LOP3.LUT R223, R223, 0xfffffffe, RZ, 0xc0, !PT ;  /* 0xfffffffedfdf7812 */ /* 0x000fe200078ec0ff */
[----:B------:R-:W-:Y:S02]  /*1cb0*/  IMAD.SHL.U32 R211, R213, 0x80, RZ ;  /* 0x00000080d5d37824 */ /* 0x000fe400078e00ff */
[----:B------:R-:W-:Y:S01]  /*1cc0*/  IMAD.MOV.U32 R7, RZ, RZ, c[0x0][0x32c] ;  /* 0x0000cb00ff077624 */ /* 0x000fe200078e00ff */
[----:B------:R-:W-:Y:S01]  /*1cd0*/  ISETP.NE.AND P4, PT, R2, 0x1, PT ;  /* 0x000000010200780c */ /* 0x000fe20003f85270 */
[----:B-----5:R-:W-:Y:S01]  /*1ce0*/  IMAD.IADD R195, R0, 0x1, -R201 ;  /* 0x0000000100c37824 */ /* 0x020fe200078e0ac9 */
[----:B------:R-:W-:-:S02]  /*1cf0*/  IADD3 R2, R211, 0x7f, RZ ;  /* 0x0000007fd3027810 */ /* 0x000fc40007ffe0ff */
[----:B------:R-:W-:-:S03]  /*1d00*/  ISETP.GE.AND P1, PT, R7, 0x1, PT ;  /* 0x000000010700780c */ /* 0x000fc60003f26270 */
[----:B------:R-:W-:-:S06]  /*1d10*/  IMAD.MOV.U32 R0, RZ, RZ, R2 ;  /* 0x000000ffff007224 */ /* 0x000fcc00078e0002 */
[----:B------:R-:W-:Y:S01]  /*1d20*/  @P4 IMAD.HI.U32 R3, R2, c[0x0][0x2c8], RZ ;  /* 0x0000b20002034a27 */ /* 0x000fe200078e00ff */
[----:B------:R-:W-:Y:S02]  /*1d30*/  IADD3 R2, R195, 0x1, -R196 ;  /* 0x00000001c3027810 */ /* 0x000fe40007ffe8c4 */
[----:B------:R-:W-:Y:S02]  /*1d40*/  @P4 LOP3.LUT R223, R223, 0x1, RZ, 0xfc, !PT ;  /* 0x00000001dfdf4812 */ /* 0x000fe400078efcff */
[----:B------:R-:W-:Y:S02]  /*1d50*/  @P4 SHF.R.U32.HI R0, RZ, c[0x0][0x2cc], R3 ;  /* 0x0000b300ff004a19 */ /* 0x000fe40000011603 */
[----:B------:R-:W-:-:S03]  /*1d60*/  LOP3.LUT R223, R223, 0xfffffffd, RZ, 0xc0, !PT ;  /* 0xfffffffddfdf7812 */ /* 0x000fc600078ec0ff */
[----:B------:R-:W-:Y:S01]  /*1d70*/  IMAD.IADD R0, R2, 0x1, R0 ;  /* 0x0000000102007824 */ /* 0x000fe200078e0200 */
[----:B------:R-:W-:-:S04]  /*1d80*/  @P1 LOP3.LUT R223, R223, 0x2, RZ, 0xfc, !PT ;  /* 0x00000002dfdf1812 */ /* 0x000fc800078efcff */
[----:B------:R-:W-:Y:S01]  /*1d90*/  IADD3 R3, R0, c[0x0][0x328], RZ ;  /* 0x0000ca0000037a10 */ /* 0x000fe20007ffe0ff */
[----:B------:R-:W-:Y:S05]  /*1da0*/  @!P1 BRA `(.L_x_459) ;  /* 0x0000010000009947 */ /* 0x000fea0003800000 */
[C---:B------:R-:W-:Y:S01]  /*1db0*/  ISETP.GT.AND P0, PT, R0.reuse, RZ, PT ;  /* 0x000000ff0000720c */ /* 0x040fe20003f04270 */
[----:B------:R-:W-:Y:S01]  /*1dc0*/  BSSY B0, `(.L_x_460) ;  /* 0x000000c000007945 */ /* 0x000fe20003800000 */
[----:B------:R-:W-:-:S11]  /*1dd0*/  IADD3 R2, R0, -0x1, RZ ;  /* 0xffffffff00027810 */ /* 0x000fd60007ffe0ff */
[----:B------:R-:W-:Y:S05]  /*1de0*/  @P0 BRA `(.L_x_461) ;  /* 0x0000006000000947 */ /* 0x000fea0003800000 */
[----:B------:R-:W-:Y:S01]  /*1df0*/  ISETP.NE.AND P0, PT, R7, 0x1, PT ;  /* 0x000000010700780c */ /* 0x000fe20003f05270 */
[----:B------:R-:W-:-:S12]  /*1e00*/  IMAD.MOV R0, RZ, RZ, -R0 ;  /* 0x000000ffff007224 */ /* 0x000fd800078e0a00 */
[----:B------:R-:W-:-:S05]  /*1e10*/  @P0 IMAD.HI.U32 R2, R0, c[0x0][0x330], RZ ;  /* 0x0000cc0000020a27 */ /* 0x000fca00078e00ff */
[----:B------:R-:W-:-:S04]  /*1e20*/  @P0 SHF.R.U32.HI R0, RZ, c[0x0][0x334], R2 ;  /* 0x0000cd00ff000a19 */ /* 0x000fc80000011602 */
[----:B------:R-:W-:Y:S01]  /*1e30*/  LOP3.LUT R2, RZ, R0, RZ, 0x33, !PT ;  /* 0x00000000ff027212 */ /* 0x000fe200078e33ff */
[----:B------:R-:W-:Y:S05]  /*1e40*/  BRA `(.L_x_462) ;  /* 0x0000003000007947 */ /* 0x000fea0003800000 */
.L_x_461:
[----:B------:R-:W-:-:S13]  /*1e50*/  ISETP.NE.AND P0, PT, R7, 0x1, PT ;  /* 0x000000010700780c */ /* 0x000fda0003f05270 */
[----:B------:R-:W-:-:S05]  /*1e60*/  @P0 IMAD.HI.U32 R0, R2, c[0x0][0x330], RZ ;  /* 0x0000cc0002000a27 */ /* 0x000fca00078e00ff */
[----:B------:R-:W-:Y:S02]  /*1e70*/  @P0 SHF.R.U32.HI R2, RZ, c[0x0][0x334], R0 ;  /* 0x0000cd00ff020a19 */ /* 0x000fe40000011600 */
.L_x_462:
[----:B------:R-:W-:Y:S05]  /*1e80*/  BSYNC B0 ;  /* 0x0000000000007941 */ /* 0x000fea0003800000 */
.L_x_460:
[----:B------:R-:W-:-:S05]  /*1e90*/  IMAD R2, R2, R7, c[0x0][0x32c] ;  /* 0x0000cb0002027624 */ /* 0x000fca00078e0207 */
[----:B------:R-:W-:-:S04]  /*1ea0*/  IMNMX R3, R3, R2, PT ;  /* 0x0000000203037217 */ /* 0x000fc80003800200 */
.L_x_459:
[----:B------:R-:W-:Y:S01]  /*1eb0*/  IADD3 R3, R3, 0x3f, RZ ;  /* 0x0000003f03037810 */ /* 0x000fe20007ffe0ff */
[----:B------:R-:W-:Y:S01]  /*1ec0*/  @P4 IMAD.HI.U32 R4, R211, c[0x0][0x2c8], RZ ;  /* 0x0000b200d3044a27 */ /* 0x000fe200078e00ff */
[C---:B------:R-:W-:Y:S02]  /*1ed0*/  IADD3 R2, R195.reuse, 0x3f, RZ ;  /* 0x0000003fc3027810 */ /* 0x040fe40007ffe0ff */
[----:B------:R-:W-:Y:S01]  /*1ee0*/  SHF.R.S32.HI R5, RZ, 0x1f, R3 ;  /* 0x0000001fff057819 */ /* 0x000fe20000011403 */
[----:B------:R-:W-:Y:S01]  /*1ef0*/  IMAD.MOV.U32 R0, RZ, RZ, R211 ;  /* 0x000000ffff007224 */ /* 0x000fe200078e00d3 */
[----:B------:R-:W-:Y:S01]  /*1f00*/  SHF.R.S32.HI R6, RZ, 0x1f, R2 ;  /* 0x0000001fff067819 */ /* 0x000fe20000011402 */
[----:B------:R-:W-:Y:S01]  /*1f10*/  IMAD.IADD R222, R195, 0x1, -R196 ;  /* 0x00000001c3de7824 */ /* 0x000fe200078e0ac4 */
[----:B------:R-:W-:Y:S02]  /*1f20*/  @P4 SHF.R.U32.HI R0, RZ, c[0x0][0x2cc], R4 ;  /* 0x0000b300ff004a19 */ /* 0x000fe40000011604 */
[----:B------:R-:W-:-:S02]  /*1f30*/  LEA.HI R3, R5, R3, RZ, 0x6 ;  /* 0x0000000305037211 */ /* 0x000fc400078f30ff */
[----:B------:R-:W-:Y:S01]  /*1f40*/  LEA.HI R2, R6, R2, RZ, 0x6 ;  /* 0x0000000206027211 */ /* 0x000fe200078f30ff */
[----:B------:R-:W-:Y:S01]  /*1f50*/  IMAD.IADD R0, R222, 0x1, R0 ;  /* 0x00000001de007824 */ /* 0x000fe200078e0200 */
[----:B------:R-:W-:Y:S02]  /*1f60*/  SHF.R.S32.HI R3, RZ, 0x6, R3 ;  /* 0x00000006ff037819 */ /* 0x000fe40000011403 */
[----:B------:R-:W-:Y:S02]  /*1f70*/  SHF.R.S32.HI R4, RZ, 0x6, R2 ;  /* 0x00000006ff047819 */ /* 0x000fe40000011402 */
[----:B------:R-:W-:Y:S02]  /*1f80*/  IADD3 R2, R0, -c[0x0][0x324], RZ ;  /* 0x8000c90000027a10 */ /* 0x000fe40007ffe0ff */
[----:B------:R-:W-:Y:S01]  /*1f90*/  IMNMX R11, R4, R3, PT ;  /* 0x00000003040b7217 */ /* 0x000fe20003800200 */
[----:B------:R-:W-:Y:S05]  /*1fa0*/  @!P1 BRA `(.L_x_463) ;  /* 0x000000f000009947 */ /* 0x000fea0003800000 */
[----:B------:R-:W-:Y:S01]  /*1fb0*/  ISETP.GT.AND P0, PT, R0, -0x1, PT ;  /* 0xffffffff0000780c */ /* 0x000fe20003f04270 */
[----:B------:R-:W-:-:S12]  /*1fc0*/  BSSY B0, `(.L_x_464) ;  /* 0x000000b000007945 */ /* 0x000fd80003800000 */
[----:B------:R-:W-:Y:S05]  /*1fd0*/  @P0 BRA `(.L_x_465) ;  /* 0x0000006000000947 */ /* 0x000fea0003800000 */
[----:B------:R-:W-:Y:S02]  /*1fe0*/  ISETP.NE.AND P0, PT, R7, 0x1, PT ;  /* 0x000000010700780c */ /* 0x000fe40003f05270 */
[----:B------:R-:W-:-:S11]  /*1ff0*/  LOP3.LUT R0, RZ, R0, RZ, 0x33, !PT ;  /* 0x00000000ff007212 */ /* 0x000fd600078e33ff */
[----:B------:R-:W-:-:S05]  /*2000*/  @P0 IMAD.HI.U32 R3, R0, c[0x0][0x330], RZ ;  /* 0x0000cc0000030a27 */ /* 0x000fca00078e00ff */
[----:B------:R-:W-:-:S04]  /*2010*/  @P0 SHF.R.U32.HI R0, RZ, c[0x0][0x334], R3 ;  /* 0x0000cd00ff000a19 */ /* 0x000fc80000011603 */
[----:B------:R-:W-:Y:S01]  /*2020*/  LOP3.LUT R0, RZ, R0, RZ, 0x33, !PT ;  /* 0x00000000ff007212 */ /* 0x000fe200078e33ff */
[----:B------:R-:W-:Y:S05]  /*2030*/  BRA `(.L_x_466) ;  /* 0x0000003000007947 */ /* 0x000fea0003800000 */
.L_x_465:
[----:B------:R-:W-:-:S13]  /*2040*/  ISETP.NE.AND P0, PT, R7, 0x1, PT ;  /* 0x000000010700780c */ /* 0x000fda0003f05270 */
[----:B------:R-:W-:-:S05]  /*2050*/  @P0 IMAD.HI.U32 R3, R0, c[0x0][0x330], RZ ;  /* 0x0000cc0000030a27 */ /* 0x000fca00078e00ff */
[----:B------:R-:W-:Y:S02]  /*2060*/  @P0 SHF.R.U32.HI R0, RZ, c[0x0][0x334], R3 ;  /* 0x0000cd00ff000a19 */ /* 0x000fe40000011603 */
.L_x_466:
[----:B------:R-:W-:Y:S05]  /*2070*/  BSYNC B0 ;  /* 0x0000000000007941 */ /* 0x000fea0003800000 */
.L_x_464:
[----:B------:R-:W-:-:S05]  /*2080*/  IMAD R0, R0, c[0x0][0x32c], RZ ;  /* 0x0000cb0000007a24 */ /* 0x000fca00078e02ff */
[----:B------:R-:W-:-:S04]  /*2090*/  IMNMX R2, R2, R0, !PT ;  /* 0x0000000002027217 */ /* 0x000fc80007800200 */
.L_x_463:
[----:B------:R-:W-:Y:S01]  /*20a0*/  SHF.R.S32.HI R0, RZ, 0x1f, R2 ;  /* 0x0000001fff007819 */ /* 0x000fe20000011402 */
[----:B------:R-:W-:Y:S01]  /*20b0*/  BSSY B0, `(.L_x_467) ;  /* 0x000002c000007945 */ /* 0x000fe20003800000 */
[----:B------:R-:W-:Y:S02]  /*20c0*/  LOP3.LUT R3, R214, 0xff0000, RZ, 0xc0, !PT ;  /* 0x00ff0000d6037812 */ /* 0x000fe400078ec0ff */
[----:B------:R-:W-:Y:S02]  /*20d0*/  LEA.HI R0, R0, R2, RZ, 0x6 ;  /* 0x0000000200007211 */ /* 0x000fe400078f30ff */
[----:B------:R-:W-:Y:S02]  /*20e0*/  LOP3.LUT R2, R214, 0xff000000, RZ, 0xc0, !PT ;  /* 0xff000000d6027812 */ /* 0x000fe400078ec0ff */
[----:B------:R-:W-:-:S04]  /*20f0*/  SHF.R.S32.HI R0, RZ, 0x6, R0 ;  /* 0x00000006ff007819 */ /* 0x000fc80000011400 */
[----:B------:R-:W-:Y:S02]  /*2100*/  IMNMX R8, RZ, R0, !PT ;  /* 0x00000000ff087217 */ /* 0x000fe40007800200 */
[----:B------:R-:W-:Y:S01]  /*2110*/  SHF.R.U32.HI R0, RZ, 0x8, R2 ;  /* 0x00000008ff007819 */ /* 0x000fe20000011602 */
[----:B------:R-:W-:Y:S01]  /*2120*/  IMAD.MOV.U32 R2, RZ, RZ, RZ ;  /* 0x000000ffff027224 */ /* 0x000fe200078e00ff */
[----:B------:R-:W-:Y:S02]  /*2130*/  ISETP.GT.AND P0, PT, R11, R8, PT ;  /* 0x000000080b00720c */ /* 0x000fe40003f04270 */
[----:B------:R-:W-:-:S04]  /*2140*/  LEA.HI R0, R3, R0, RZ, 0x10 ;  /* 0x0000000003007211 */ /* 0x000fc800078f80ff */
[----:B------:R-:W-:Y:S02]  /*2150*/  LOP3.LUT R225, R0, 0xff, RZ, 0xc0, !PT ;  /* 0x000000ff00e17812 */ /* 0x000fe400078ec0ff */
[----:B------:R-:W-:-:S05]  /*2160*/  SHF.R.U32.HI R224, RZ, 0x10, R0 ;  /* 0x00000010ffe07819 */ /* 0x000fca0000011600 */
[----:B------:R-:W-:Y:S05]  /*2170*/  @!P0 BRA `(.L_x_468) ;  /* 0x000001f000008947 */ /* 0x000fea0003800000 */
[----:B------:R-:W-:Y:S01]  /*2180*/  ISETP.NE.AND P0, PT, R224, RZ, PT ;  /* 0x000000ffe000720c */ /* 0x000fe20003f05270 */
[----:B------:R-:W-:-:S03]  /*2190*/  IMAD.MOV.U32 R4, RZ, RZ, RZ ;  /* 0x000000ffff047224 */ /* 0x000fc600078e00ff */
[----:B------:R-:W-:-:S04]  /*21a0*/  SEL R0, R224, c[0x0][0x338], P0 ;  /* 0x0000ce00e0007a07 */ /* 0x000fc80000000000 */
[----:B------:R-:W-:Y:S02]  /*21b0*/  IABS R3, R0 ;  /* 0x0000000000037213 */ /* 0x000fe40000000000 */
[----:B------:R-:W-:Y:S02]  /*21c0*/  IADD3 R6, R0, -0x1, R11 ;  /* 0xffffffff00067810 */ /* 0x000fe40007ffe00b */
[----:B------:R-:W1:Y:S03]  /*21d0*/  I2F.RP R2, R3 ;  /* 0x0000000300027306 */ /* 0x000e660000209400 */
[----:B------:R-:W-:-:S05]  /*21e0*/  IMAD.IADD R6, R6, 0x1, -R8 ;  /* 0x0000000106067824 */ /* 0x000fca00078e0a08 */
[----:B------:R-:W-:Y:S01]  /*21f0*/  IABS R10, R6 ;  /* 0x00000006000a7213 */ /* 0x000fe20000000000 */
        /* <DEDUP_REMOVED lines=23> */
.L_x_468:
[----:B------:R-:W-:Y:S05]  /*2370*/  BSYNC B0 ;  /* 0x0000000000007941 */ /* 0x000fea0003800000 */
.L_x_467:
[----:B------:R-:W-:Y:S01]  /*2380*/  IMAD R194, R225, R2, R8 ;  /* 0x00000002e1c27224 */ /* 0x000fe200078e0208 */
        /* <DEDUP_REMOVED lines=56> */
[----:B------:R-:W-:-:S05]  /*2710*/  @P1 IMAD.WIDE R2, R215, R13, c[0x0][0x340] ;  /* 0x0000d000d7021625 */ /* 0x000fca00078e020d */
[----:B------:R1:W5:Y:S01]  /*2720*/  @P1 LDG.E R13, [R2.64] ;  /* 0x00000008020d1981 */ /* 0x000362000c1e1900 */
[----:B------:R-:W-:Y:S01]  /*2730*/  SHF.R.S32.HI R0, RZ, 0x1f, R12 ;  /* 0x0000001fff007819 */ /* 0x000fe2000001140c */
[----:B------:R-:W-:Y:S01]  /*2740*/  IMAD.IADD R5, R197, 0x1, R211 ;  /* 0x00000001c5057824 */ /* 0x000fe200078e02d3 */
[----:B------:R-:W-:Y:S02]  /*2750*/  LOP3.LUT R14, R214, 0xffff, RZ, 0xc0, !PT ;  /* 0x0000ffffd60e7812 */ /* 0x000fe400078ec0ff */
[----:B------:R-:W-:Y:S01]  /*2760*/  SEL R4, R215, RZ, !P3 ;  /* 0x000000ffd7047207 */ /* 0x000fe20005800000 */
[----:B------:R-:W-:Y:S01]  /*2770*/  IMAD R0, R0, c[0x0][0x178], RZ ;  /* 0x00005e0000007a24 */ /* 0x000fe200078e02ff */
[----:B------:R-:W-:Y:S01]  /*2780*/  ISETP.GE.AND P2, PT, R193, c[0x0][0x198], PT ;  /* 0x00006600c1007a0c */ /* 0x000fe20003f46270 */
[----:B------:R-:W-:Y:S01]  /*2790*/  @P4 IMAD.HI.U32 R7, R5, c[0x0][0x2c8], RZ ;  /* 0x0000b20005074a27 */ /* 0x000fe200078e00ff */
[----:B------:R-:W-:-:S03]  /*27a0*/  IADD3 R101, R178, -0x1, RZ ;  /* 0xffffffffb2657810 */ /* 0x000fc60007ffe0ff */
[C---:B------:R-:W-:Y:S02]  /*27b0*/  IMAD R0, R12.reuse, c[0x0][0x17c], R0 ;  /* 0x00005f000c007a24 */ /* 0x040fe400078e0200 */
[----:B-1----:R-:W-:-:S05]  /*27c0*/  IMAD.WIDE.U32 R2, R12, c[0x0][0x178], RZ ;  /* 0x00005e000c027a25 */ /* 0x002fca00078e00ff */
[----:B------:R-:W-:Y:S02]  /*27d0*/  IADD3 R3, R3, R0, RZ ;  /* 0x0000000003037210 */ /* 0x000fe40007ffe0ff */
[----:B------:R-:W-:-:S03]  /*27e0*/  SHF.R.S32.HI R0, RZ, 0x1f, R215 ;  /* 0x0000001fff007819 */ /* 0x000fc600000114d7 */
[----:B------:R-:W-:Y:S01]  /*27f0*/  IMAD.WIDE.U32 R2, R14, c[0x0][0x1b8], R2 ;  /* 0x00006e000e027a25 */ /* 0x000fe200078e0002 */
[----:B------:R-:W-:Y:S02]  /*2800*/  SEL R6, R0, RZ, !P3 ;  /* 0x000000ff00067207 */ /* 0x000fe40005800000 */
[----:B------:R-:W-:Y:S01]  /*2810*/  MOV R0, R5 ;  /* 0x0000000500007202 */ /* 0x000fe20000000f00 */
[----:B------:R-:W-:Y:S01]  /*2820*/  IMAD R3, R14, c[0x0][0x1bc], R3 ;  /* 0x00006f000e037a24 */ /* 0x000fe200078e0203 */
[----:B------:R-:W-:Y:S01]  /*2830*/  @P4 SHF.R.U32.HI R0, RZ, c[0x0][0x2cc], R7 ;  /* 0x0000b300ff004a19 */ /* 0x000fe20000011607 */
[----:B------:R-:W-:Y:S01]  /*2840*/  IMAD R6, R6, c[0x0][0x1c0], RZ ;  /* 0x0000700006067a24 */ /* 0x000fe200078e02ff */
[----:B------:R-:W-:Y:S01]  /*2850*/  ISETP.GE.AND P4, PT, R184, c[0x0][0x198], PT ;  /* 0x00006600b8007a0c */ /* 0x000fe20003f86270 */
[----:B------:R-:W-:Y:S01]  /*2860*/  IMAD.WIDE.U32 R2, R4, c[0x0][0x1c0], R2 ;  /* 0x0000700004027a25 */ /* 0x000fe200078e0002 */
[----:B------:R-:W-:Y:S02]  /*2870*/  SHF.R.S32.HI R7, RZ, 0x1f, R0 ;  /* 0x0000001fff077819 */ /* 0x000fe40000011400 */
[----:B------:R-:W-:Y:S01]  /*2880*/  ISETP.GE.AND P3, PT, R192, c[0x0][0x198], PT ;  /* 0x00006600c0007a0c */ /* 0x000fe20003f66270 */
[----:B------:R-:W-:-:S02]  /*2890*/  IMAD R6, R4, c[0x0][0x1c4], R6 ;  /* 0x0000710004067a24 */ /* 0x000fc400078e0206 */
[----:B------:R-:W-:-:S03]  /*28a0*/  IMAD.MOV R4, RZ, RZ, -R0 ;  /* 0x000000ffff047224 */ /* 0x000fc600078e0a00 */
[----:B------:R-:W-:Y:S01]  /*28b0*/  IADD3 R3, R3, R6, RZ ;  /* 0x0000000603037210 */ /* 0x000fe20007ffe0ff */
        /* <DEDUP_REMOVED lines=11> */
[----:B------:R-:W-:Y:S02]  /*2970*/  LEA.HI.X R9, R2, c[0x0][0x164], R0, 0x1, P0 ;  /* 0x0000590002097a11 */ /* 0x000fe400000f0c00 */
[----:B------:R-:W-:Y:S01]  /*2980*/  @!P1 MOV R13, R215 ;  /* 0x000000d7000d9202 */ /* 0x000fe20000000f00 */
[----:B------:R-:W-:Y:S05]  /*2990*/  BRA.DIV ~URZ, `(.L_x_470) ;  /* 0x00013e527f007947 */ /* 0x000fea000b800000 */
[----:B------:R1:W2:Y:S02]  /*29a0*/  SHFL.IDX PT, R8, R9, RZ, 0x181f ;  /* 0x00181fff09087589 */ /* 0x0002a400000e0000 */
.L_x_626:
[----:B------:R-:W-:Y:S05]  /*29b0*/  BRA.DIV ~URZ, `(.L_x_471) ;  /* 0x00013ea27f007947 */ /* 0x000fea000b800000 */
[----:B------:R3:W4:Y:S02]  /*29c0*/  SHFL.IDX PT, R0, R12, RZ, 0x181f ;  /* 0x00181fff0c007589 */ /* 0x00072400000e0000 */
.L_x_627:
[----:B------:R-:W-:Y:S01]  /*29d0*/  IMAD R11, R196, c[0x0][0x2c4], RZ ;  /* 0x0000b100c40b7a24 */ /* 0x000fe200078e02ff */
[----:B------:R-:W-:Y:S01]  /*29e0*/  IADD3 R10, R217, R211, RZ ;  /* 0x000000d3d90a7210 */ /* 0x000fe20007ffe0ff */
[----:B------:R-:W-:Y:S03]  /*29f0*/  BSSY B0, `(.L_x_472) ;  /* 0x0000012000007945 */ /* 0x000fe60003800000 */
[----:B------:R-:W-:-:S13]  /*2a00*/  ISETP.GE.AND P0, PT, R10, R11, PT ;  /* 0x0000000b0a00720c */ /* 0x000fda0003f06270 */
[----:B------:R-:W-:Y:S05]  /*2a10*/  @P0 BRA `(.L_x_473) ;  /* 0x000000f000000947 */ /* 0x000fea0003800000 */
[-C--:B----4-:R-:W-:Y:S02]  /*2a20*/  LEA R6, P0, R184, R0.reuse, 0x1 ;  /* 0x00000000b8067211 */ /* 0x090fe400078008ff */
[----:B------:R-:W-:Y:S02]  /*2a30*/  SHF.R.S32.HI R2, RZ, 0x1f, R184 ;  /* 0x0000001fff027819 */ /* 0x000fe400000114b8 */
[----:B------:R-:W-:Y:S02]  /*2a40*/  LEA R4, P1, R192, R0, 0x1 ;  /* 0x00000000c0047211 */ /* 0x000fe400078208ff */
[----:B------:R-:W-:Y:S02]  /*2a50*/  SHF.R.S32.HI R16, RZ, 0x1f, R192 ;  /* 0x0000001fff107819 */ /* 0x000fe400000114c0 */
[----:B--2---:R-:W-:Y:S02]  /*2a60*/  LEA.HI.X R7, R184, R8, R2, 0x1, P0 ;  /* 0x00000008b8077211 */ /* 0x004fe400000f0c02 */
[----:B------:R-:W-:-:S02]  /*2a70*/  SHF.R.S32.HI R15, RZ, 0x1f, R193 ;  /* 0x0000001fff0f7819 */ /* 0x000fc400000114c1 */
[C---:B------:R-:W-:Y:S01]  /*2a80*/  LEA R2, P0, R193.reuse, R0, 0x1 ;  /* 0x00000000c1027211 */ /* 0x040fe200078008ff */
[----:B------:R-:W-:Y:S01]  /*2a90*/  @!PT LDS RZ, [RZ] ;  /* 0x00000000fffff984 */ /* 0x000fe20000000800 */
[----:B------:R-:W-:Y:S01]  /*2aa0*/  @!PT LDS RZ, [RZ] ;  /* 0x00000000fffff984 */ /* 0x000fe20000000800 */
[----:B------:R-:W-:Y:S01]  /*2ab0*/  @!PT LDS RZ, [RZ] ;  /* 0x00000000fffff984 */ /* 0x000fe20000000800 */
[----:B------:R2:W-:Y:S01]  /*2ac0*/  LDGSTS.E.BYPASS.LTC128B.128 [R179+0xc100], [R6.64], !P4 ;  /* 0x0c10000006b37fae */ /* 0x0005e2000e101d48 */
[-C--:B------:R-:W-:Y:S02]  /*2ad0*/  LEA.HI.X R5, R192, R8.reuse, R16, 0x1, P1 ;  /* 0x00000008c0057211 */ /* 0x080fe400008f0c10 */
[----:B------:R-:W-:-:S03]  /*2ae0*/  LEA.HI.X R3, R193, R8, R15, 0x1, P0 ;  /* 0x00000008c1037211 */ /* 0x000fc600000f0c0f */
[----:B------:R2:W-:Y:S04]  /*2af0*/  LDGSTS.E.BYPASS.LTC128B.128 [R179+0x10100], [R4.64], !P3 ;  /* 0x1010000004b37fae */ /* 0x0005e8000d901d48 */
[----:B------:R2:W-:Y:S02]  /*2b00*/  LDGSTS.E.BYPASS.LTC128B.128 [R179+0x14100], [R2.64], !P2 ;  /* 0x1410000002b37fae */ /* 0x0005e4000d101d48 */
.L_x_473:
[----:B------:R-:W-:Y:S05]  /*2b10*/  BSYNC B0 ;  /* 0x0000000000007941 */ /* 0x000fea0003800000 */
.L_x_472:
[----:B------:R-:W-:Y:S05]  /*2b20*/  BRA.DIV ~URZ, `(.L_x_474) ;  /* 0x00013da27f007947 */ /* 0x000fea000b800000 */
[----:B--2---:R2:W1:Y:S04]  /*2b30*/  SHFL.IDX PT, R8, R9, 0x1, 0x181f ;  /* 0x00381f0009087f89 */ /* 0x00446800000e0000 */
[----:B----4-:R2:W4:Y:S02]  /*2b40*/  SHFL.IDX PT, R0, R12, 0x1, 0x181f ;  /* 0x00381f000c007f89 */ /* 0x01052400000e0000 */
.L_x_628:
[----:B------:R-:W-:Y:S01]  /*2b50*/  IADD3 R2, R10, 0x20, RZ ;  /* 0x000000200a027810 */ /* 0x000fe20007ffe0ff */
[----:B------:R-:W-:Y:S03]  /*2b60*/  BSSY B0, `(.L_x_475) ;  /* 0x0000012000007945 */ /* 0x000fe60003800000 */
[----:B------:R-:W-:-:S13]  /*2b70*/  ISETP.GE.AND P0, PT, R2, R11, PT ;  /* 0x0000000b0200720c */ /* 0x000fda0003f06270 */
[----:B------:R-:W-:Y:S05]  /*2b80*/  @P0 BRA `(.L_x_476) ;  /* 0x000000f000000947 */ /* 0x000fea0003800000 */
[-C--:B----4-:R-:W-:Y:S02]  /*2b90*/  LEA R6, P0, R184, R0.reuse, 0x1 ;  /* 0x00000000b8067211 */ /* 0x090fe400078008ff */
[----:B------:R-:W-:Y:S02]  /*2ba0*/  SHF.R.S32.HI R3, RZ, 0x1f, R184 ;  /* 0x0000001fff037819 */ /* 0x000fe400000114b8 */
[----:B------:R-:W-:Y:S02]  /*2bb0*/  LEA R4, P1, R192, R0, 0x1 ;  /* 0x00000000c0047211 */ /* 0x000fe400078208ff */
[----:B------:R-:W-:Y:S02]  /*2bc0*/  SHF.R.S32.HI R16, RZ, 0x1f, R192 ;  /* 0x0000001fff107819 */ /* 0x000fe400000114c0 */
[----:B-1----:R-:W-:Y:S02]  /*2bd0*/  LEA.HI.X R7, R184, R8, R3, 0x1, P0 ;  /* 0x00000008b8077211 */ /* 0x002fe400000f0c03 */
        /* <DEDUP_REMOVED lines=10> */
.L_x_476:
[----:B------:R-:W-:Y:S05]  /*2c80*/  BSYNC B0 ;  /* 0x0000000000007941 */ /* 0x000fea0003800000 */
.L_x_475:
[----:B------:R-:W-:Y:S05]  /*2c90*/  BRA.DIV ~URZ, `(.L_x_477) ;  /* 0x00013d027f007947 */ /* 0x000fea000b800000 */
[----:B-1----:R1:W2:Y:S02]  /*2ca0*/  SHFL.IDX PT, R8, R9, 0x2, 0x181f ;  /* 0x00581f0009087f89 */ /* 0x0022a400000e0000 */
.L_x_629:
[----:B------:R-:W-:Y:S05]  /*2cb0*/  BRA.DIV ~URZ, `(.L_x_478) ;  /* 0x00013d527f007947 */ /* 0x000fea000b800000 */
[----:B----4-:R4:W1:Y:S02]  /*2cc0*/  SHFL.IDX PT, R0, R12, 0x2, 0x181f ;  /* 0x00581f000c007f89 */ /* 0x01086400000e0000 */
.L_x_630:
[----:B------:R-:W-:Y:S01]  /*2cd0*/  IADD3 R2, R10, 0x40, RZ ;  /* 0x000000400a027810 */ /* 0x000fe20007ffe0ff */
[----:B------:R-:W-:Y:S03]  /*2ce0*/  BSSY B0, `(.L_x_479) ;  /* 0x0000012000007945 */ /* 0x000fe60003800000 */
[----:B------:R-:W-:-:S13]  /*2cf0*/  ISETP.GE.AND P0, PT, R2, R11, PT ;  /* 0x0000000b0200720c */ /* 0x000fda0003f06270 */
[----:B------:R-:W-:Y:S05]  /*2d00*/  @P0 BRA `(.L_x_480) ;  /* 0x000000f000000947 */ /* 0x000fea0003800000 */
[-C--:B-1----:R-:W-:Y:S02]  /*2d10*/  LEA R6, P0, R184, R0.reuse, 0x1 ;  /* 0x00000000b8067211 */ /* 0x082fe400078008ff */
        /* <DEDUP_REMOVED lines=14> */
.L_x_480:
[----:B------:R-:W-:Y:S05]  /*2e00*/  BSYNC B0 ;  /* 0x0000000000007941 */ /* 0x000fea0003800000 */
.L_x_479:
[----:B------:R-:W-:Y:S05]  /*2e10*/  BRA.DIV ~URZ, `(.L_x_481) ;  /* 0x00013c627f007947 */ /* 0x000fea000b800000 */
[----:B--2---:R2:W3:Y:S04]  /*2e20*/  SHFL.IDX PT, R8, R9, 0x3, 0x181f ;  /* 0x00781f0009087f89 */ /* 0x0044e800000e0000 */
[----:B-1----:R2:W1:Y:S02]  /*2e30*/  SHFL.IDX PT, R0, R12, 0x3, 0x181f ;  /* 0x00781f000c007f89 */ /* 0x00246400000e0000 */
.L_x_631:
[----:B------:R-:W-:Y:S01]  /*2e40*/  IADD3 R2, R10, 0x60, RZ ;  /* 0x000000600a027810 */ /* 0x000fe20007ffe0ff */
[----:B-----5:R-:W-:Y:S01]  /*2e50*/  IMAD.WIDE.U32 R204, R13, c[0x0][0x2b0], RZ ;  /* 0x0000ac000dcc7a25 */ /* 0x020fe200078e00ff */
[----:B------:R-:W-:-:S02]  /*2e60*/  SHF.R.S32.HI R17, RZ, 0x1f, R184 ;  /* 0x0000001fff117819 */ /* 0x000fc400000114b8 */
[----:B------:R-:W-:Y:S02]  /*2e70*/  ISETP.GE.AND P0, PT, R2, R11, PT ;  /* 0x0000000b0200720c */ /* 0x000fe40003f06270 */
[----:B------:R-:W-:Y:S02]  /*2e80*/  SHF.R.S32.HI R16, RZ, 0x1f, R192 ;  /* 0x0000001fff107819 */ /* 0x000fe400000114c0 */
[----:B------:R-:W-:-:S09]  /*2e90*/  SHF.R.S32.HI R15, RZ, 0x1f, R193 ;  /* 0x0000001fff0f7819 */ /* 0x000fd200000114c1 */
[----:B-1----:R-:W-:-:S04]  /*2ea0*/  @!P0 LEA R6, P1, R184, R0, 0x1 ;  /* 0x00000000b8068211 */ /* 0x002fc800078208ff */
[----:B---3--:R-:W-:Y:S02]  /*2eb0*/  @!P0 LEA.HI.X R7, R184, R8, R17, 0x1, P1 ;  /* 0x00000008b8078211 */ /* 0x008fe400008f0c11 */
[----:B------:R-:W-:-:S03]  /*2ec0*/  @!P0 LEA R4, P1, R192, R0, 0x1 ;  /* 0x00000000c0048211 */ /* 0x000fc600078208ff */
[----:B------:R-:W-:Y:S01]  /*2ed0*/  @!PT LDS RZ, [RZ] ;  /* 0x00000000fffff984 */ /* 0x000fe20000000800 */
[----:B------:R-:W-:Y:S01]  /*2ee0*/  @!PT LDS RZ, [RZ] ;  /* 0x00000000fffff984 */ /* 0x000fe20000000800 */
[----:B------:R-:W-:Y:S01]  /*2ef0*/  @!PT LDS RZ, [RZ] ;  /* 0x00000000fffff984 */ /* 0x000fe20000000800 */
[----:B------:R1:W-:Y:S01]  /*2f00*/  @!P0 LDGSTS.E.BYPASS.LTC128B.128 [R179+0xf100], [R6.64], !P4 ;  /* 0x0f10000006b38fae */ /* 0x0003e2000e101d48 */
[----:B------:R-:W-:Y:S02]  /*2f10*/  @!P0 LEA.HI.X R5, R192, R8, R16, 0x1, P1 ;  /* 0x00000008c0058211 */ /* 0x000fe400008f0c10 */
[C---:B------:R-:W-:Y:S02]  /*2f20*/  @!P0 LEA R2, P1, R193.reuse, R0, 0x1 ;  /* 0x00000000c1028211 */ /* 0x040fe400078208ff */
[----:B------:R-:W-:Y:S01]  /*2f30*/  SHF.R.S32.HI R0, RZ, 0x1f, R13 ;  /* 0x0000001fff007819 */ /* 0x000fe2000001140d */
[----:B------:R1:W-:Y:S01]  /*2f40*/  @!P0 LDGSTS.E.BYPASS.LTC128B.128 [R179+0x13100], [R4.64], !P3 ;  /* 0x1310000004b38fae */ /* 0x0003e2000d901d48 */
[----:B------:R-:W-:-:S03]  /*2f50*/  @!P0 LEA.HI.X R3, R193, R8, R15, 0x1, P1 ;  /* 0x00000008c1038211 */ /* 0x000fc600008f0c0f */
[----:B------:R-:W-:Y:S02]  /*2f60*/  IMAD R0, R0, c[0x0][0x2b0], RZ ;  /* 0x0000ac0000007a24 */ /* 0x000fe400078e02ff */
[----:B------:R1:W-:Y:S02]  /*2f70*/  @!P0 LDGSTS.E.BYPASS.LTC128B.128 [R179+0x17100], [R2.64], !P2 ;  /* 0x1710000002b38fae */ /* 0x0003e4000d101d48 */
[----:B------:R-:W-:Y:S02]  /*2f80*/  IMAD R0, R13, c[0x0][0x2b4], R0 ;  /* 0x0000ad000d007a24 */ /* 0x000fe400078e0200 */
[----:B------:R-:W0:Y:S01]  /*2f90*/  LDGDEPBAR ;  /* 0x00000000000079af */ /* 0x000e220000000000 */
[----:B------:R-:W-:Y:S01]  /*2fa0*/  WARPSYNC 0xffffffff ;  /* 0xffffffff00007948 */ /* 0x000fe20003800000 */
[----:B------:R-:W-:Y:S02]  /*2fb0*/  IMAD.IADD R209, R205, 0x1, R0 ;  /* 0x00000001cdd17824 */ /* 0x000fe400078e0200 */
[----:B------:R-:W-:Y:S01]  /*2fc0*/  IMAD.MOV.U32 R0, RZ, RZ, c[0x0][0x2b8] ;  /* 0x0000ae00ff007624 */ /* 0x000fe200078e00ff */
[----:B------:R-:W-:Y:S01]  /*2fd0*/  BAR.SYNC.DEFER_BLOCKING 0x0 ;  /* 0x0000000000007b1d */ /* 0x000fe20000010000 */
[----:B------:R-:W-:-:S02]  /*2fe0*/  IMAD.SHL.U32 R96, R101, 0x40, RZ ;  /* 0x0000004065607824 */ /* 0x000fc400078e00ff */
[----:B------:R-:W-:Y:S01]  /*2ff0*/  IMAD.MOV.U32 R180, RZ, RZ, RZ ;  /* 0x000000ffffb47224 */ /* 0x000fe200078e00ff */
[----:B------:R-:W-:Y:S01]  /*3000*/  ISETP.NE.AND P6, PT, R0, 0x1, PT ;  /* 0x000000010000780c */ /* 0x000fe20003fc5270 */
[----:B-1----:R-:W-:-:S05]  /*3010*/  IMAD.IADD R2, R197, 0x1, R96 ;  /* 0x00000001c5027824 */ /* 0x002fca00078e0260 */
[C---:B------:R-:W-:Y:S02]  /*3020*/  ISETP.GE.AND P0, PT, R2.reuse, R195, PT ;  /* 0x000000c30200720c */ /* 0x040fe40003f06270 */
[----:B------:R-:W-:Y:S02]  /*3030*/  IADD3 R2, R2, R201, RZ ;  /* 0x000000c902027210 */ /* 0x000fe40007ffe0ff */
[----:B------:R-:W-:-:S03]  /*3040*/  ISETP.GT.OR P0, PT, R197, 0x3f, P0 ;  /* 0x0000003fc500780c */ /* 0x000fc60000704670 */
[----:B------:R-:W-:-:S04]  /*3050*/  @P6 IMAD.HI.U32 R3, R2, c[0x0][0x2bc], RZ ;  /* 0x0000af0002036a27 */ /* 0x000fc800078e00ff */
[----:B------:R-:W-:Y:S01]  /*3060*/  IMAD.MOV.U32 R0, RZ, RZ, R2 ;  /* 0x000000ffff007224 */ /* 0x000fe200078e0002 */
[----:B------:R-:W-:-:S05]  /*3070*/  @P6 SHF.R.U32.HI R0, RZ, c[0x0][0x2c0], R3 ;  /* 0x0000b000ff006a19 */ /* 0x000fca0000011603 */
[----:B------:R-:W-:-:S04]  /*3080*/  @!P0 IADD3 R3, P1, R0, R204, RZ ;  /* 0x000000cc00038210 */ /* 0x000fc80007f3e0ff */
[----:B------:R-:W-:Y:S02]  /*3090*/  @!P0 LEA.HI.X.SX32 R5, R0, R209, 0x1, P1 ;  /* 0x000000d100058211 */ /* 0x000fe400008f0eff */
[----:B------:R-:W-:-:S04]  /*30a0*/  @!P0 LEA R4, P1, R3, c[0x0][0x2a0], 0x2 ;  /* 0x0000a80003048a11 */ /* 0x000fc800078210ff */
[----:B------:R-:W-:-:S05]  /*30b0*/  @!P0 LEA.HI.X R5, R3, c[0x0][0x2a4], R5, 0x2, P1 ;  /* 0x0000a90003058a11 */ /* 0x000fca00008f1405 */
[----:B------:R1:W3:Y:S01]  /*30c0*/  @!P0 LDG.E R180, [R4.64] ;  /* 0x0000000804b48981 */ /* 0x0002e2000c1e1900 */
[----:B------:R-:W-:Y:S01]  /*30d0*/  IMAD.MOV R0, RZ, RZ, -R0 ;  /* 0x000000ffff007224 */ /* 0x000fe200078e0a00 */
[----:B------:R-:W-:Y:S01]  /*30e0*/  SHF.L.U64.HI R98, R192, 0x1, R16 ;  /* 0x00000001c0627819 */ /* 0x000fe20000010210 */
[----:B------:R-:W-:Y:S01]  /*30f0*/  IMAD.WIDE.U32 R202, R14, c[0x0][0x1e8], RZ ;  /* 0x00007a000eca7a25 */ /* 0x000fe200078e00ff */
[----:B------:R-:W-:Y:S01]  /*3100*/  SHF.L.U64.HI R99, R193, 0x1, R15 ;  /* 0x00000001c1637819 */ /* 0x000fe2000001020f */
[----:B------:R-:W-:Y:S01]  /*3110*/  BSSY B0, `(.L_x_482) ;  /* 0x0000196000007945 */ /* 0x000fe20003800000 */
[----:B------:R-:W-:Y:S01]  /*3120*/  SHF.L.U32 R102, R184, 0x1, RZ ;  /* 0x00000001b8667819 */ /* 0x000fe200000006ff */
[----:B------:R-:W-:Y:S01]  /*3130*/  IMAD R181, R0, c[0x0][0x2b8], R2 ;  /* 0x0000ae0000b57a24 */ /* 0x000fe200078e0202 */
[----:B------:R-:W-:Y:S01]  /*3140*/  SHF.L.U64.HI R97, R184, 0x1, R17 ;  /* 0x00000001b8617819 */ /* 0x000fe20000010211 */
[----:B------:R-:W-:Y:S01]  /*3150*/  IMAD R208, R14, c[0x0][0x1ec], R203 ;  /* 0x00007b000ed07a24 */ /* 0x000fe200078e02cb */
[----:B------:R-:W-:Y:S01]  /*3160*/  IADD3 R103, R164, 0x20, RZ ;  /* 0x00000020a4677810 */ /* 0x000fe20007ffe0ff */
[----:B------:R-:W-:-:S04]  /*3170*/  IMAD.WIDE.U32 R2, R181, c[0x0][0x1e0], RZ ;  /* 0x00007800b5027a25 */ /* 0x000fc800078e00ff */
[----:B------:R-:W-:Y:S02]  /*3180*/  IMAD.IADD R100, R195, 0x1, -R96 ;  /* 0x00000001c3647824 */ /* 0x000fe400078e0a60 */
[----:B------:R-:W-:-:S04]  /*3190*/  IMAD.WIDE.U32 R206, R14, c[0x0][0x210], RZ ;  /* 0x000084000ece7a25 */ /* 0x000fc800078e00ff */
[----:B------:R-:W-:Y:S02]  /*31a0*/  IMAD.IADD R23, R100, 0x1, -R217 ;  /* 0x0000000164177824 */ /* 0x000fe400078e0ad9 */
[----:B------:R-:W-:Y:S01]  /*31b0*/  IMAD R210, R14, c[0x0][0x214], R207 ;  /* 0x000085000ed27a24 */ /* 0x000fe200078e02cf */
[----:B-1----:R-:W-:Y:S01]  /*31c0*/  SHF.R.S32.HI R4, RZ, 0x1f, R181 ;  /* 0x0000001fff047819 */ /* 0x002fe200000114b5 */
[----:B------:R-:W-:Y:S02]  /*31d0*/  IMAD.SHL.U32 R104, R192, 0x2, RZ ;  /* 0x00000002c0687824 */ /* 0x000fe400078e00ff */
[----:B------:R-:W-:Y:S02]  /*31e0*/  IMAD.SHL.U32 R105, R193, 0x2, RZ ;  /* 0x00000002c1697824 */ /* 0x000fe400078e00ff */
[C---:B------:R-:W-:Y:S02]  /*31f0*/  IMAD R0, R4.reuse, c[0x0][0x1e0], RZ ;  /* 0x0000780004007a24 */ /* 0x040fe400078e02ff */
[----:B------:R-:W-:-:S02]  /*3200*/  IMAD R5, R4, c[0x0][0x208], RZ ;  /* 0x0000820004057a24 */ /* 0x000fc400078e02ff */
[----:B------:R-:W-:-:S05]  /*3210*/  IMAD R0, R181, c[0x0][0x1e4], R0 ;  /* 0x00007900b5007a24 */ /* 0x000fca00078e0200 */
[----:B------:R-:W-:Y:S02]  /*3220*/  IADD3 R3, R3, R0, RZ ;  /* 0x0000000003037210 */ /* 0x000fe40007ffe0ff */
[----:B--234-:R-:W-:-:S03]  /*3230*/  SHF.R.S32.HI R12, RZ, 0x1f, R180 ;  /* 0x0000001fff0c7819 */ /* 0x01cfc600000114b4 */
[----:B------:R-:W-:-:S04]  /*3240*/  IMAD.WIDE.U32 R2, R180, c[0x0][0x1f0], R2 ;  /* 0x00007c00b4027a25 */ /* 0x000fc800078e0002 */
[----:B------:R-:W-:Y:S01]  /*3250*/  IMAD R0, R12, c[0x0][0x1f0], RZ ;  /* 0x00007c000c007a24 */ /* 0x000fe200078e02ff */
[----:B------:R-:W-:-:S03]  /*3260*/  IADD3 R2, P0, R2, R202, RZ ;  /* 0x000000ca02027210 */ /* 0x000fc60007f1e0ff */
[----:B------:R-:W-:-:S05]  /*3270*/  IMAD R0, R180, c[0x0][0x1f4], R0 ;  /* 0x00007d00b4007a24 */ /* 0x000fca00078e0200 */
[----:B------:R-:W-:Y:S02]  /*3280*/  IADD3.X R3, R208, R3, R0, P0, !PT ;  /* 0x00000003d0037210 */ /* 0x000fe400007fe400 */
[----:B------:R-:W-:-:S04]  /*3290*/  LEA R0, P0, R2, c[0x0][0x1c8], 0x1 ;  /* 0x0000720002007a11 */ /* 0x000fc800078008ff */
[----:B------:R-:W-:Y:S01]  /*32a0*/  LEA.HI.X R6, R2, c[0x0][0x1cc], R3, 0x1, P0 ;  /* 0x0000730002067a11 */ /* 0x000fe200000f0c03 */
[----:B------:R-:W1:Y:S01]  /*32b0*/  SHFL.IDX PT, R8, R0, RZ, 0x181f ;  /* 0x00181fff00087589 */ /* 0x000e6200000e0000 */
[----:B------:R-:W-:Y:S01]  /*32c0*/  ISETP.GE.AND P0, PT, R23, 0x1, PT ;  /* 0x000000011700780c */ /* 0x000fe20003f06270 */
[----:B------:R-:W-:Y:S02]  /*32d0*/  IMAD.WIDE.U32 R2, R181, c[0x0][0x208], RZ ;  /* 0x00008200b5027a25 */ /* 0x000fe400078e00ff */
[----:B------:R-:W2:Y:S04]  /*32e0*/  SHFL.IDX PT, R9, R6, RZ, 0x181f ;  /* 0x00181fff06097589 */ /* 0x000ea800000e0000 */
[----:B------:R3:W4:Y:S04]  /*32f0*/  SHFL.IDX PT, R10, R0, 0x1, 0x181f ;  /* 0x00381f00000a7f89 */ /* 0x00072800000e0000 */
[----:B------:R5:W4:Y:S02]  /*3300*/  SHFL.IDX PT, R11, R6, 0x1, 0x181f ;  /* 0x00381f00060b7f89 */ /* 0x000b2400000e0000 */
[----:B------:R-:W-:-:S02]  /*3310*/  @P0 ISETP.GE.AND P3, PT, R184, c[0x0][0x1d4], PT ;  /* 0x00007500b8000a0c */ /* 0x000fc40003f66270 */
[----:B------:R-:W-:Y:S02]  /*3320*/  @P0 ISETP.GE.AND P2, PT, R192, c[0x0][0x1d4], PT ;  /* 0x00007500c0000a0c */ /* 0x000fe40003f46270 */
[----:B-1----:R-:W-:Y:S01]  /*3330*/  @P0 LEA R4, P1, R184, R8, 0x1 ;  /* 0x00000008b8040211 */ /* 0x002fe200078208ff */
[----:B---3--:R-:W-:-:S03]  /*3340*/  IMAD R0, R181, c[0x0][0x20c], R5 ;  /* 0x00008300b5007a24 */ /* 0x008fc600078e0205 */
[-C--:B--2---:R-:W-:Y:S02]  /*3350*/  @P0 LEA.HI.X R5, R184, R9.reuse, R17, 0x1, P1 ;  /* 0x00000009b8050211 */ /* 0x084fe400008f0c11 */
[----:B-----5:R-:W-:Y:S01]  /*3360*/  @P0 LEA R6, P1, R192, R8, 0x1 ;  /* 0x00000008c0060211 */ /* 0x020fe200078208ff */
[----:B------:R-:W-:Y:S02]  /*3370*/  IMAD.IADD R3, R3, 0x1, R0 ;  /* 0x0000000103037824 */ /* 0x000fe400078e0200 */
[----:B------:R1:W-:Y:S01]  /*3380*/  @P0 LDGSTS.E.BYPASS.LTC128B.128 [R179+0x6100], [R4.64], !P3 ;  /* 0x0610000004b30fae */ /* 0x0003e2000d901d48 */
[----:B------:R-:W-:Y:S01]  /*3390*/  ISETP.GE.AND P3, PT, R23, 0x21, PT ;  /* 0x000000211700780c */ /* 0x000fe20003f66270 */
[----:B------:R-:W-:Y:S01]  /*33a0*/  IMAD R0, R12, c[0x0][0x218], RZ ;  /* 0x000086000c007a24 */ /* 0x000fe200078e02ff */
[----:B------:R-:W-:Y:S01]  /*33b0*/  @P0 LEA.HI.X R7, R192, R9, R16, 0x1, P1 ;  /* 0x00000009c0070211 */ /* 0x000fe200008f0c10 */
[----:B------:R-:W-:-:S04]  /*33c0*/  IMAD.WIDE.U32 R2, R180, c[0x0][0x218], R2 ;  /* 0x00008600b4027a25 */ /* 0x000fc800078e0002 */
[----:B------:R2:W-:Y:S06]  /*33d0*/  @P0 LDGSTS.E.BYPASS.LTC128B.128 [R179+0x8100], [R6.64], !P2 ;  /* 0x0810000006b30fae */ /* 0x0005ec000d101d48 */
[C---:B------:R-:W-:Y:S02]  /*33e0*/  @P3 ISETP.GE.AND P4, PT, R193.reuse, c[0x0][0x1d4], PT ;  /* 0x00007500c1003a0c */ /* 0x040fe40003f86270 */
[----:B-1----:R-:W-:-:S04]  /*33f0*/  @P0 LEA R4, P1, R193, R8, 0x1 ;  /* 0x00000008c1040211 */ /* 0x002fc800078208ff */
[----:B------:R-:W-:Y:S01]  /*3400*/  @P0 LEA.HI.X R5, R193, R9, R15, 0x1, P1 ;  /* 0x00000009c1050211 */ /* 0x000fe200008f0c0f */
[----:B--2---:R-:W-:Y:S01]  /*3410*/  IMAD R6, R180, c[0x0][0x21c], R0 ;  /* 0x00008700b4067a24 */ /* 0x004fe200078e0200 */
[----:B------:R-:W-:Y:S02]  /*3420*/  IADD3 R0, P2, R2, R206, RZ ;  /* 0x000000ce02007210 */ /* 0x000fe40007f5e0ff */
[----:B----4-:R-:W-:Y:S02]  /*3430*/  @P3 LEA R2, P1, R184, R10, 0x1 ;  /* 0x0000000ab8023211 */ /* 0x010fe400078208ff */
[----:B------:R-:W-:Y:S02]  /*3440*/  IADD3.X R6, R210, R3, R6, P2, !PT ;  /* 0x00000003d2067210 */ /* 0x000fe400017fe406 */
[----:B------:R-:W-:Y:S02]  /*3450*/  @P3 LEA.HI.X R3, R184, R11, R17, 0x1, P1 ;  /* 0x0000000bb8033211 */ /* 0x000fe400008f0c11 */
[----:B------:R-:W-:-:S02]  /*3460*/  LEA R7, P1, R0, c[0x0][0x1f8], 0x1 ;  /* 0x00007e0000077a11 */ /* 0x000fc400078208ff */
[----:B------:R-:W-:Y:S02]  /*3470*/  @P0 ISETP.GE.AND P2, PT, R193, c[0x0][0x1d4], PT ;  /* 0x00007500c1000a0c */ /* 0x000fe40003f46270 */
[----:B------:R-:W-:Y:S02]  /*3480*/  LEA.HI.X R8, R0, c[0x0][0x1fc], R6, 0x1, P1 ;  /* 0x00007f0000087a11 */ /* 0x000fe400008f0c06 */
[----:B------:R-:W-:Y:S01]  /*3490*/  @P3 ISETP.GE.AND P1, PT, R184, c[0x0][0x1d4], PT ;  /* 0x00007500b8003a0c */ /* 0x000fe20003f26270 */
[----:B------:R-:W1:Y:S04]  /*34a0*/  SHFL.IDX PT, R0, R7, RZ, 0x181f ;  /* 0x00181fff07007589 */ /* 0x000e6800000e0000 */
[----:B------:R-:W-:Y:S04]  /*34b0*/  SHFL.IDX PT, R22, R8, 0x1, 0x181f ;  /* 0x00381f0008167f89 */ /* 0x000fe800000e0000 */
[----:B------:R2:W-:Y:S01]  /*34c0*/  @P0 LDGSTS.E.BYPASS.LTC128B.128 [R179+0xa100], [R4.64], !P2 ;  /* 0x0a10000004b30fae */ /* 0x0005e2000d101d48 */
[----:B------:R-:W-:-:S02]  /*34d0*/  @P3 ISETP.GE.AND P2, PT, R192, c[0x0][0x1d4], PT ;  /* 0x00007500c0003a0c */ /* 0x000fc40003f46270 */
[C---:B------:R-:W-:Y:S01]  /*34e0*/  @P3 LEA R6, P0, R192.reuse, R10, 0x1 ;  /* 0x0000000ac0063211 */ /* 0x040fe200078008ff */
[----:B------:R3:W-:Y:S04]  /*34f0*/  @P3 LDGSTS.E.BYPASS.LTC128B.128 [R179+0x7100], [R2.64], !P1 ;  /* 0x0710000002b33fae */ /* 0x0007e8000c901d48 */
[----:B---3--:R3:W-:Y:S04]  /*3500*/  SHFL.IDX PT, R3, R7, 0x1, 0x181f ;  /* 0x00381f0007037f89 */ /* 0x0087e800000e0000 */
[----:B------:R-:W4:Y:S01]  /*3510*/  SHFL.IDX PT, R2, R8, RZ, 0x181f ;  /* 0x00181fff08027589 */ /* 0x000f2200000e0000 */
[----:B---3--:R-:W-:-:S02]  /*3520*/  @P3 LEA.HI.X R7, R192, R11, R16, 0x1, P0 ;  /* 0x0000000bc0073211 */ /* 0x008fc400000f0c10 */
[----:B--2---:R-:W-:-:S03]  /*3530*/  @P3 LEA R4, P0, R193, R10, 0x1 ;  /* 0x0000000ac1043211 */ /* 0x004fc600078008ff */
[----:B------:R2:W-:Y:S01]  /*3540*/  @P3 LDGSTS.E.BYPASS.LTC128B.128 [R179+0x9100], [R6.64], !P2 ;  /* 0x0910000006b33fae */ /* 0x0005e2000d101d48 */
[----:B------:R-:W-:-:S05]  /*3550*/  @P3 LEA.HI.X R5, R193, R11, R15, 0x1, P0 ;  /* 0x0000000bc1053211 */ /* 0x000fca00000f0c0f */
[----:B------:R2:W-:Y:S04]  /*3560*/  @P3 LDGSTS.E.BYPASS.LTC128B.128 [R179+0xb100], [R4.64], !P4 ;  /* 0x0b10000004b33fae */ /* 0x0005e8000e101d48 */
[----:B------:R-:W0:Y:S01]  /*3570*/  LDGDEPBAR ;  /* 0x00000000000079af */ /* 0x000e220000000000 */
[----:B------:R-:W-:Y:S02]  /*3580*/  R2P PR, R198, 0x6 ;  /* 0x00000006c6007804 */ /* 0x000fe40000000000 */
[C---:B-1----:R-:W-:Y:S02]  /*3590*/  IADD3 R14, P0, R0.reuse, R104, RZ ;  /* 0x00000068000e7210 */ /* 0x042fe40007f1e0ff */
[----:B------:R-:W-:Y:S02]  /*35a0*/  IADD3 R12, P4, R0, R105, RZ ;  /* 0x00000069000c7210 */ /* 0x000fe40007f9e0ff */
[----:B----4-:R-:W-:-:S02]  /*35b0*/  IADD3.X R15, R2, R98, RZ, P0, !PT ;  /* 0x00000062020f7210 */ /* 0x010fc400007fe4ff */
[----:B------:R-:W-:Y:S01]  /*35c0*/  IADD3 R20, P0, R3, R104, RZ ;  /* 0x0000006803147210 */ /* 0x000fe20007f1e0ff */
[----:B------:R-:W-:Y:S01]  /*35d0*/  IMAD.X R13, R2, 0x1, R99, P4 ;  /* 0x00000001020d7824 */ /* 0x000fe200020e0663 */
[----:B------:R-:W-:Y:S02]  /*35e0*/  ISETP.GE.AND P4, PT, R184, c[0x0][0x1d4], PT ;  /* 0x00007500b8007a0c */ /* 0x000fe40003f86270 */
[----:B------:R-:W-:Y:S02]  /*35f0*/  IADD3.X R21, R22, R98, RZ, P0, !PT ;  /* 0x0000006216157210 */ /* 0x000fe400007fe4ff */
[----:B------:R-:W-:Y:S02]  /*3600*/  ISETP.LT.OR P0, PT, R23, 0x1, P4 ;  /* 0x000000011700780c */ /* 0x000fe40002701670 */
[----:B------:R-:W-:Y:S01]  /*3610*/  IADD3 R16, P3, R0, R102, RZ ;  /* 0x0000006600107210 */ /* 0x000fe20007f7e0ff */
[----:B------:R-:W-:Y:S01]  /*3620*/  IMAD.MOV.U32 R0, RZ, RZ, 0x40 ;  /* 0x00000040ff007424 */ /* 0x000fe200078e00ff */
[----:B------:R-:W-:-:S02]  /*3630*/  @P1 IADD3 R103, R164, -0x20, RZ ;  /* 0xffffffe0a4671810 */ /* 0x000fc40007ffe0ff */
[----:B------:R-:W-:Y:S01]  /*3640*/  IADD3 R18, P1, R3, R102, RZ ;  /* 0x0000006603127210 */ /* 0x000fe20007f3e0ff */
[----:B------:R-:W-:Y:S01]  /*3650*/  IMAD.X R17, R2, 0x1, R97, P3 ;  /* 0x0000000102117824 */ /* 0x000fe200018e0661 */
[----:B------:R-:W-:Y:S01]  /*3660*/  ISETP.GE.AND P3, PT, R192, c[0x0][0x1d4], PT ;  /* 0x00007500c0007a0c */ /* 0x000fe20003f66270 */
[----:B------:R-:W-:-:S04]  /*3670*/  DEPBAR.LE SB0, 0x1 ;  /* 0x000080400000791a */ /* 0x000fc80000000000 */
[----:B------:R-:W-:-:S04]  /*3680*/  DEPBAR.LE SB0, 0x0 ;  /* 0x000080000000791a */ /* 0x000fc80000000000 */
[----:B------:R-:W-:Y:S01]  /*3690*/  BAR.SYNC.DEFER_BLOCKING 0x0 ;  /* 0x0000000000007b1d */ /* 0x000fe20000010000 */
[----:B------:R-:W-:Y:S01]  /*36a0*/  IMAD.X R19, R22, 0x1, R97, P1 ;  /* 0x0000000116137824 */ /* 0x000fe200008e0661 */
[----:B------:R-:W-:Y:S02]  /*36b0*/  ISETP.GE.AND P1, PT, R193, c[0x0][0x1d4], PT ;  /* 0x00007500c1007a0c */ /* 0x000fe40003f26270 */
[----:B------:R-:W-:Y:S02]  /*36c0*/  ISETP.LT.OR P4, PT, R23, 0x21, P4 ;  /* 0x000000211700780c */ /* 0x000fe40002781670 */
[----:B------:R-:W-:Y:S02]  /*36d0*/  SEL R0, R0, 0xffffffc0, !P2 ;  /* 0xffffffc000007807 */ /* 0x000fe40005000000 */
[----:B------:R-:W-:Y:S02]  /*36e0*/  ISETP.GT.AND P5, PT, R197, 0x3f, PT ;  /* 0x0000003fc500780c */ /* 0x000fe40003fa4270 */
[----:B------:R-:W-:Y:S01]  /*36f0*/  IADD3 R166, R164, R0, RZ ;  /* 0x00000000a4a67210 */ /* 0x000fe20007ffe0ff */
[----:B--2---:R-:W-:Y:S04]  /*3700*/  LDSM.16.M88.4 R4, [R173] ;  /* 0x00000000ad04783b */ /* 0x004fe80000000200 */
[----:B------:R-:W-:Y:S04]  /*3710*/  LDSM.16.M88.4 R24, [R164] ;  /* 0x00000000a418783b */ /* 0x000fe80000000200 */
[----:B------:R-:W1:Y:S04]  /*3720*/  LDSM.16.M88.4 R28, [R164+0x800] ;  /* 0x00080000a41c783b */ /* 0x000e680000000200 */
[----:B------:R-:W2:Y:S04]  /*3730*/  LDSM.16.M88.4 R40, [R164+0x1000] ;  /* 0x00100000a428783b */ /* 0x000ea80000000200 */
[----:B------:R-:W3:Y:S04]  /*3740*/  LDSM.16.M88.4 R36, [R164+0x1800] ;  /* 0x00180000a424783b */ /* 0x000ee80000000200 */
[----:B------:R-:W-:Y:S04]  /*3750*/  LDSM.16.M88.4 R8, [R174] ;  /* 0x00000000ae08783b */ /* 0x000fe80000000200 */
[----:B------:R-:W-:Y:S04]  /*3760*/  LDSM.16.M88.4 R48, [R103] ;  /* 0x000000006730783b */ /* 0x000fe80000000200 */
[----:B------:R-:W4:Y:S04]  /*3770*/  LDSM.16.M88.4 R60, [R103+0x800] ;  /* 0x00080000673c783b */ /* 0x000f280000000200 */
[----:B------:R-:W5:Y:S04]  /*3780*/  LDSM.16.M88.4 R80, [R103+0x1000] ;  /* 0x001000006750783b */ /* 0x000f680000000200 */
        /* <DEDUP_REMOVED lines=9> */
[----:B------:R-:W-:Y:S01]  /*3820*/  ISETP.LT.OR P0, PT, R23, 0x1, P1 ;  /* 0x000000011700780c */ /* 0x000fe20000f01670 */
[C---:B------:R-:W-:Y:S08]  /*3830*/  HMMA.16816.F32.BF16 R28, R4.reuse, R30, RZ ;  /* 0x0000001e041c723c */ /* 0x040ff000000418ff */
[----:B--2---:R-:W-:Y:S04]  /*3840*/  HMMA.16816.F32.BF16 R52, R4, R40, RZ ;  /* 0x000000280434723c */ /* 0x004fe800000418ff */
[----:B------:R1:W-:Y:S01]  /*3850*/  LDGSTS.E.BYPASS.LTC128B.128 [R179+0x4100], [R12.64], !P0 ;  /* 0x041000000cb37fae */ /* 0x0003e2000c101d48 */
[----:B------:R-:W-:-:S03]  /*3860*/  IADD3 R2, P0, R3, R105, RZ ;  /* 0x0000006903027210 */ /* 0x000fc60007f1e0ff */
[----:B------:R2:W-:Y:S01]  /*3870*/  LDGSTS.E.BYPASS.LTC128B.128 [R179+0x1100], [R18.64], !P4 ;  /* 0x0110000012b37fae */ /* 0x0005e2000e101d48 */
[C---:B------:R-:W-:Y:S01]  /*3880*/  HMMA.16816.F32.BF16 R56, R4.reuse, R42, RZ ;  /* 0x0000002a0438723c */ /* 0x040fe200000418ff */
[----:B------:R-:W-:Y:S01]  /*3890*/  IMAD.X R3, R22, 0x1, R99, P0 ;  /* 0x0000000116037824 */ /* 0x000fe200000e0663 */
[----:B------:R-:W-:Y:S01]  /*38a0*/  ISETP.LT.OR P0, PT, R23, 0x21, P1 ;  /* 0x000000211700780c */ /* 0x000fe20000f01670 */
[----:B------:R2:W-:Y:S05]  /*38b0*/  LDGSTS.E.BYPASS.LTC128B.128 [R179+0x3100], [R20.64], !P3 ;  /* 0x0310000014b37fae */ /* 0x0005ea000d901d48 */
[C---:B---3--:R-:W-:Y:S07]  /*38c0*/  HMMA.16816.F32.BF16 R68, R4.reuse, R36, RZ ;  /* 0x000000240444723c */ /* 0x048fee00000418ff */
[----:B------:R3:W-:Y:S01]  /*38d0*/  LDGSTS.E.BYPASS.LTC128B.128 [R179+0x5100], [R2.64], !P0 ;  /* 0x0510000002b37fae */ /* 0x0007e2000c101d48 */
[----:B------:R-:W-:Y:S01]  /*38e0*/  HMMA.16816.F32.BF16 R40, R4, R38, RZ ;  /* 0x000000260428723c */ /* 0x000fe200000418ff */
[----:B------:R-:W-:-:S02]  /*38f0*/  ISETP.GT.AND P0, PT, R101, R194, PT ;  /* 0x000000c26500720c */ /* 0x000fc40003f04270 */
[----:B------:R-:W-:Y:S04]  /*3900*/  LDSM.16.M88.4 R64, [R166+0x800] ;  /* 0x00080000a640783b */ /* 0x000fe80000000200 */
[----:B------:R-:W-:Y:S01]  /*3910*/  LDSM.16.M88.4 R72, [R166+0x1000] ;  /* 0x00100000a648783b */ /* 0x000fe20000000200 */
[C---:B-1----:R-:W-:Y:S03]  /*3920*/  HMMA.16816.F32.BF16 R12, R4.reuse, R24, RZ ;  /* 0x00000018040c723c */ /* 0x042fe600000418ff */
[----:B------:R-:W-:Y:S04]  /*3930*/  LDSM.16.M88.4 R36, [R166+0x1800] ;  /* 0x00180000a624783b */ /* 0x000fe80000000200 */
[----:B--2---:R-:W-:Y:S01]  /*3940*/  LDSM.16.M88.4 R20, [R166] ;  /* 0x00000000a614783b */ /* 0x004fe20000000200 */
[----:B------:R-:W-:Y:S03]  /*3950*/  HMMA.16816.F32.BF16 R24, R4, R26, RZ ;  /* 0x0000001a0418723c */ /* 0x000fe600000418ff */
[----:B------:R-:W1:Y:S04]  /*3960*/  LDSM.16.M88.4 R4, [R176] ;  /* 0x00000000b004783b */ /* 0x000e680000000200 */
[----:B------:R-:W-:Y:S01]  /*3970*/  LDSM.16.M88.4 R16, [R175] ;  /* 0x00000000af10783b */ /* 0x000fe20000000200 */
[----:B----4-:R-:W-:Y:S01]  /*3980*/  HMMA.16816.F32.BF16 R28, R8, R62, R28 ;  /* 0x0000003e081c723c */ /* 0x010fe2000004181c */
[----:B---3--:R-:W-:-:S02]  /*3990*/  IADD3 R2, R103, 0x4000, RZ ;  /* 0x0000400067027810 */ /* 0x008fc40007ffe0ff */
[----:B------:R-:W0:Y:S03]  /*39a0*/  LDGDEPBAR ;  /* 0x00000000000079af */ /* 0x000e260000000000 */
[----:B------:R-:W-:Y:S02]  /*39b0*/  IMAD.IADD R165, R2, 0x1, R0 ;  /* 0x0000000102a57824 */ /* 0x000fe400078e0200 */
[C---:B------:R-:W-:Y:S03]  /*39c0*/  HMMA.16816.F32.BF16 R44, R8.reuse, R48, R12 ;  /* 0x00000030082c723c */ /* 0x040fe6000004180c */
[----:B------:R-:W2:Y:S05]  /*39d0*/  LDSM.16.M88.4 R76, [R165+-0x4000] ;  /* 0xffc00000a54c783b */ /* 0x000eaa0000000200 */
[C---:B------:R-:W-:Y:S01]  /*39e0*/  HMMA.16816.F32.BF16 R12, R8.reuse, R50, R24 ;  /* 0x00000032080c723c */ /* 0x040fe20000041818 */
[----:B------:R-:W3:Y:S04]  /*39f0*/  LDSM.16.M88.4 R84, [R165+-0x3800] ;  /* 0xffc80000a554783b */ /* 0x000ee80000000200 */
[----:B------:R-:W4:Y:S03]  /*3a00*/  LDSM.16.M88.4 R92, [R165+-0x3000] ;  /* 0xffd00000a55c783b */ /* 0x000f260000000200 */
[C---:B------:R-:W-:Y:S01]  /*3a10*/  HMMA.16816.F32.BF16 R24, R8.reuse, R60, R32 ;  /* 0x0000003c0818723c */ /* 0x040fe20000041820 */
[----:B------:R-:W2:Y:S07]  /*3a20*/  LDSM.16.M88.4 R60, [R165+-0x2800] ;  /* 0xffd80000a53c783b */ /* 0x000eae0000000200 */
[C---:B-----5:R-:W-:Y:S08]  /*3a30*/  HMMA.16816.F32.BF16 R32, R8.reuse, R80, R52 ;  /* 0x000000500820723c */ /* 0x060ff00000041834 */
[C---:B------:R-:W-:Y:S01]  /*3a40*/  HMMA.16816.F32.BF16 R48, R8.reuse, R82, R56 ;  /* 0x000000520830723c */ /* 0x040fe20000041838 */
[----:B------:R-:W-:Y:S04]  /*3a50*/  LDSM.16.M88.4 R80, [R164+0x2800] ;  /* 0x00280000a450783b */ /* 0x000fe80000000200 */
[----:B------:R-:W-:Y:S03]  /*3a60*/  LDSM.16.M88.4 R56, [R164+0x3800] ;  /* 0x00380000a438783b */ /* 0x000fe60000000200 */
[C---:B------:R-:W-:Y:S01]  /*3a70*/  HMMA.16816.F32.BF16 R52, R8.reuse, R88, R68 ;  /* 0x000000580834723c */ /* 0x040fe20000041844 */
[----:B------:R-:W-:Y:S07]  /*3a80*/  LDSM.16.M88.4 R68, [R103+0x2000] ;  /* 0x002000006744783b */ /* 0x000fee0000000200 */
[----:B------:R-:W-:Y:S01]  /*3a90*/  HMMA.16816.F32.BF16 R40, R8, R90, R40 ;  /* 0x0000005a0828723c */ /* 0x000fe20000041828 */
[----:B------:R-:W-:Y:S07]  /*3aa0*/  LDSM.16.M88.4 R88, [R164+0x3000] ;  /* 0x00300000a458783b */ /* 0x000fee0000000200 */
[C---:B-1----:R-:W-:Y:S08]  /*3ab0*/  HMMA.16816.F32.BF16 R44, R4.reuse, R20, R44 ;  /* 0x00000014042c723c */ /* 0x042ff0000004182c */
[C---:B------:R-:W-:Y:S01]  /*3ac0*/  HMMA.16816.F32.BF16 R20, R4.reuse, R22, R12 ;  /* 0x000000160414723c */ /* 0x040fe2000004180c */
[----:B------:R-:W-:Y:S07]  /*3ad0*/  LDSM.16.M88.4 R12, [R173+0x4000] ;  /* 0x00400000ad0c783b */ /* 0x000fee0000000200 */
[C---:B------:R-:W-:Y:S08]  /*3ae0*/  HMMA.16816.F32.BF16 R8, R4.reuse, R64, R24 ;  /* 0x000000400408723c */ /* 0x040ff00000041818 */
[C---:B------:R-:W-:Y:S01]  /*3af0*/  HMMA.16816.F32.BF16 R28, R4.reuse, R66, R28 ;  /* 0x00000042041c723c */ /* 0x040fe2000004181c */
[----:B------:R-:W1:Y:S07]  /*3b00*/  LDSM.16.M88.4 R64, [R164+0x2000] ;  /* 0x00200000a440783b */ /* 0x000e6e0000000200 */
[C---:B------:R-:W-:Y:S08]  /*3b10*/  HMMA.16816.F32.BF16 R32, R4.reuse, R72, R32 ;  /* 0x000000480420723c */ /* 0x040ff00000041820 */
[C---:B------:R-:W-:Y:S01]  /*3b20*/  HMMA.16816.F32.BF16 R48, R4.reuse, R74, R48 ;  /* 0x0000004a0430723c */ /* 0x040fe20000041830 */
[----:B------:R-:W-:Y:S07]  /*3b30*/  LDSM.16.M88.4 R72, [R166+0x2000] ;  /* 0x00200000a648783b */ /* 0x000fee0000000200 */
[C---:B------:R-:W-:Y:S08]  /*3b40*/  HMMA.16816.F32.BF16 R52, R4.reuse, R36, R52 ;  /* 0x000000240434723c */ /* 0x040ff00000041834 */
[----:B------:R-:W-:Y:S08]  /*3b50*/  HMMA.16816.F32.BF16 R40, R4, R38, R40 ;  /* 0x000000260428723c */ /* 0x000ff00000041828 */
[C---:B--2---:R-:W-:Y:S08]  /*3b60*/  HMMA.16816.F32.BF16 R44, R16.reuse, R76, R44 ;  /* 0x0000004c102c723c */ /* 0x044ff0000004182c */
[C---:B------:R-:W-:Y:S01]  /*3b70*/  HMMA.16816.F32.BF16 R36, R16.reuse, R78, R20 ;  /* 0x0000004e1024723c */ /* 0x040fe20000041814 */
[----:B------:R-:W-:Y:S07]  /*3b80*/  LDSM.16.M88.4 R76, [R103+0x2800] ;  /* 0x00280000674c783b */ /* 0x000fee0000000200 */
[C---:B---3--:R-:W-:Y:S01]  /*3b90*/  HMMA.16816.F32.BF16 R24, R16.reuse, R84, R8 ;  /* 0x000000541018723c */ /* 0x048fe20000041808 */
[----:B------:R-:W2:Y:S07]  /*3ba0*/  LDSM.16.M88.4 R8, [R174+0x4000] ;  /* 0x00400000ae08783b */ /* 0x000eae0000000200 */
[C---:B------:R-:W-:Y:S01]  /*3bb0*/  HMMA.16816.F32.BF16 R20, R16.reuse, R86, R28 ;  /* 0x000000561014723c */ /* 0x040fe2000004181c */
[----:B------:R-:W-:Y:S07]  /*3bc0*/  LDSM.16.M88.4 R84, [R166+0x3000] ;  /* 0x00300000a654783b */ /* 0x000fee0000000200 */
[C---:B----4-:R-:W-:Y:S08]  /*3bd0*/  HMMA.16816.F32.BF16 R4, R16.reuse, R92, R32 ;  /* 0x0000005c1004723c */ /* 0x050ff00000041820 */
[C---:B------:R-:W-:Y:S01]  /*3be0*/  HMMA.16816.F32.BF16 R48, R16.reuse, R94, R48 ;  /* 0x0000005e1030723c */ /* 0x040fe20000041830 */
[----:B------:R-:W3:Y:S07]  /*3bf0*/  LDSM.16.M88.4 R92, [R103+0x3000] ;  /* 0x00300000675c783b */ /* 0x000eee0000000200 */
[C---:B------:R-:W-:Y:S08]  /*3c00*/  HMMA.16816.F32.BF16 R52, R16.reuse, R60, R52 ;  /* 0x0000003c1034723c */ /* 0x040ff00000041834 */
[----:B------:R-:W-:Y:S01]  /*3c10*/  HMMA.16816.F32.BF16 R16, R16, R62, R40 ;  /* 0x0000003e1010723c */ /* 0x000fe20000041828 */
[----:B------:R-:W4:Y:S07]  /*3c20*/  LDSM.16.M88.4 R60, [R103+0x3800] ;  /* 0x00380000673c783b */ /* 0x000f2e0000000200 */
[C---:B-1----:R-:W-:Y:S08]  /*3c30*/  HMMA.16816.F32.BF16 R40, R12.reuse, R64, R44 ;  /* 0x000000400c28723c */ /* 0x042ff0000004182c */
[C---:B------:R-:W-:Y:S08]  /*3c40*/  HMMA.16816.F32.BF16 R28, R12.reuse, R80, R24 ;  /* 0x000000500c1c723c */ /* 0x040ff00000041818 */
[C---:B------:R-:W-:Y:S01]  /*3c50*/  HMMA.16816.F32.BF16 R24, R12.reuse, R82, R20 ;  /* 0x000000520c18723c */ /* 0x040fe20000041814 */
[----:B------:R-:W-:Y:S07]  /*3c60*/  LDSM.16.M88.4 R80, [R166+0x2800] ;  /* 0x00280000a650783b */ /* 0x000fee0000000200 */
[C---:B------:R-:W-:Y:S01]  /*3c70*/  HMMA.16816.F32.BF16 R32, R12.reuse, R66, R36 ;  /* 0x000000420c20723c */ /* 0x040fe20000041824 */
[----:B------:R-:W-:Y:S07]  /*3c80*/  LDSM.16.M88.4 R64, [R166+0x3800] ;  /* 0x00380000a640783b */ /* 0x000fee0000000200 */
[C---:B------:R-:W-:Y:S01]  /*3c90*/  HMMA.16816.F32.BF16 R20, R12.reuse, R88, R4 ;  /* 0x000000580c14723c */ /* 0x040fe20000041804 */
[----:B------:R-:W1:Y:S07]  /*3ca0*/  LDSM.16.M88.4 R4, [R176+0x4000] ;  /* 0x00400000b004783b */ /* 0x000e6e0000000200 */
[C---:B------:R-:W-:Y:S08]  /*3cb0*/  HMMA.16816.F32.BF16 R48, R12.reuse, R90, R48 ;  /* 0x0000005a0c30723c */ /* 0x040ff00000041830 */
[C---:B------:R-:W-:Y:S08]  /*3cc0*/  HMMA.16816.F32.BF16 R44, R12.reuse, R56, R52 ;  /* 0x000000380c2c723c */ /* 0x040ff00000041834 */
[----:B------:R-:W-:Y:S08]  /*3cd0*/  HMMA.16816.F32.BF16 R16, R12, R58, R16 ;  /* 0x0000003a0c10723c */ /* 0x000ff00000041810 */
[C---:B--2---:R-:W-:Y:S01]  /*3ce0*/  HMMA.16816.F32.BF16 R12, R8.reuse, R68, R40 ;  /* 0x00000044080c723c */ /* 0x044fe20000041828 */
[----:B------:R-:W-:Y:S07]  /*3cf0*/  LDSM.16.M88.4 R40, [R165+-0x1000] ;  /* 0xfff00000a528783b */ /* 0x000fee0000000200 */
[C---:B------:R-:W-:Y:S08]  /*3d00*/  HMMA.16816.F32.BF16 R36, R8.reuse, R76, R28 ;  /* 0x0000004c0824723c */ /* 0x040ff0000004181c */
[C---:B------:R-:W-:Y:S01]  /*3d10*/  HMMA.16816.F32.BF16 R28, R8.reuse, R78, R24 ;  /* 0x0000004e081c723c */ /* 0x040fe20000041818 */
[----:B------:R-:W-:Y:S07]  /*3d20*/  LDSM.16.M88.4 R76, [R165+-0x1800] ;  /* 0xffe80000a54c783b */ /* 0x000fee0000000200 */
[C---:B------:R-:W-:Y:S01]  /*3d30*/  HMMA.16816.F32.BF16 R32, R8.reuse, R70, R32 ;  /* 0x000000460820723c */ /* 0x040fe20000041820 */
[----:B------:R-:W-:Y:S07]  /*3d40*/  LDSM.16.M88.4 R68, [R165+-0x2000] ;  /* 0xffe00000a544783b */ /* 0x000fee0000000200 */
[C---:B---3--:R-:W-:Y:S01]  /*3d50*/  HMMA.16816.F32.BF16 R24, R8.reuse, R92, R20 ;  /* 0x0000005c0818723c */ /* 0x048fe20000041814 */
[----:B------:R-:W2:Y:S07]  /*3d60*/  LDSM.16.M88.4 R20, [R175+0x4000] ;  /* 0x00400000af14783b */ /* 0x000eae0000000200 */
[C---:B------:R-:W-:Y:S08]  /*3d70*/  HMMA.16816.F32.BF16 R56, R8.reuse, R94, R48 ;  /* 0x0000005e0838723c */ /* 0x040ff00000041830 */
[C---:B----4-:R-:W-:Y:S08]  /*3d80*/  HMMA.16816.F32.BF16 R48, R8.reuse, R60, R44 ;  /* 0x0000003c0830723c */ /* 0x050ff0000004182c */
[----:B------:R-:W-:Y:S01]  /*3d90*/  HMMA.16816.F32.BF16 R44, R8, R62, R16 ;  /* 0x0000003e082c723c */ /* 0x000fe20000041810 */
[----:B------:R-:W-:Y:S04]  /*3da0*/  LDSM.16.M88.4 R16, [R173+0x8000] ;  /* 0x00800000ad10783b */ /* 0x000fe80000000200 */
[----:B------:R-:W3:Y:S03]  /*3db0*/  LDSM.16.M88.4 R60, [R164+0x4000] ;  /* 0x00400000a43c783b */ /* 0x000ee60000000200 */
[C---:B-1----:R-:W-:Y:S08]  /*3dc0*/  HMMA.16816.F32.BF16 R8, R4.reuse, R72, R12 ;  /* 0x000000480408723c */ /* 0x042ff0000004180c */
[C---:B------:R-:W-:Y:S01]  /*3dd0*/  HMMA.16816.F32.BF16 R12, R4.reuse, R74, R32 ;  /* 0x0000004a040c723c */ /* 0x040fe20000041820 */
[----:B------:R-:W-:Y:S07]  /*3de0*/  LDSM.16.M88.4 R72, [R164+0x5800] ;  /* 0x00580000a448783b */ /* 0x000fee0000000200 */
[C---:B------:R-:W-:Y:S08]  /*3df0*/  HMMA.16816.F32.BF16 R52, R4.reuse, R82, R28 ;  /* 0x000000520434723c */ /* 0x040ff0000004181c */
[C---:B------:R-:W-:Y:S08]  /*3e00*/  HMMA.16816.F32.BF16 R32, R4.reuse, R84, R24 ;  /* 0x000000540420723c */ /* 0x040ff00000041818 */
[C---:B------:R-:W-:Y:S01]  /*3e10*/  HMMA.16816.F32.BF16 R28, R4.reuse, R86, R56 ;  /* 0x00000056041c723c */ /* 0x040fe20000041838 */
[----:B------:R-:W1:Y:S04]  /*3e20*/  LDSM.16.M88.4 R84, [R165+-0x800] ;  /* 0xfff80000a554783b */ /* 0x000e680000000200 */
[----:B------:R-:W-:Y:S03]  /*3e30*/  LDSM.16.M88.4 R56, [R165] ;  /* 0x00000000a538783b */ /* 0x000fe60000000200 */
[C---:B------:R-:W-:Y:S08]  /*3e40*/  HMMA.16816.F32.BF16 R36, R4.reuse, R80, R36 ;  /* 0x000000500424723c */ /* 0x040ff00000041824 */
[C---:B------:R-:W-:Y:S08]  /*3e50*/  HMMA.16816.F32.BF16 R48, R4.reuse, R64, R48 ;  /* 0x000000400430723c */ /* 0x040ff00000041830 */
[----:B------:R-:W-:Y:S01]  /*3e60*/  HMMA.16816.F32.BF16 R92, R4, R66, R44 ;  /* 0x00000042045c723c */ /* 0x000fe2000004182c */
[----:B------:R-:W-:Y:S04]  /*3e70*/  LDSM.16.M88.4 R44, [R103+0x4000] ;  /* 0x00400000672c783b */ /* 0x000fe80000000200 */
[----:B------:R-:W-:Y:S03]  /*3e80*/  LDSM.16.M88.4 R64, [R103+0x4800] ;  /* 0x004800006740783b */ /* 0x000fe60000000200 */
[C---:B--2---:R-:W-:Y:S01]  /*3e90*/  HMMA.16816.F32.BF16 R4, R20.reuse, R68, R8 ;  /* 0x000000441404723c */ /* 0x044fe20000041808 */
[----:B------:R-:W-:Y:S07]  /*3ea0*/  LDSM.16.M88.4 R8, [R176+0x8000] ;  /* 0x00800000b008783b */ /* 0x000fee0000000200 */
[C---:B------:R-:W-:Y:S01]  /*3eb0*/  HMMA.16816.F32.BF16 R24, R20.reuse, R70, R12 ;  /* 0x000000461418723c */ /* 0x040fe2000004180c */
[----:B------:R-:W2:Y:S07]  /*3ec0*/  LDSM.16.M88.4 R12, [R174+0x8000] ;  /* 0x00800000ae0c783b */ /* 0x000eae0000000200 */
[----:B------:R-:W-:Y:S01]  /*3ed0*/  HMMA.16816.F32.BF16 R68, R20, R78, R52 ;  /* 0x0000004e1444723c */ /* 0x000fe20000041834 */
[----:B------:R-:W4:Y:S07]  /*3ee0*/  LDSM.16.M88.4 R52, [R164+0x4800] ;  /* 0x00480000a434783b */ /* 0x000f2e0000000200 */
[----:B---3--:R-:W-:Y:S08]  /*3ef0*/  HMMA.16816.F32.BF16 R4, R16, R60, R4 ;  /* 0x0000003c1004723c */ /* 0x008ff00000041804 */
[C---:B-1----:R-:W-:Y:S01]  /*3f00*/  HMMA.16816.F32.BF16 R88, R20.reuse, R84, R48 ;  /* 0x000000541458723c */ /* 0x042fe20000041830 */
[----:B------:R-:W1:Y:S07]  /*3f10*/  LDSM.16.M88.4 R48, [R166+0x4000] ;  /* 0x00400000a630783b */ /* 0x000e6e0000000200 */
[C---:B------:R-:W-:Y:S08]  /*3f20*/  HMMA.16816.F32.BF16 R36, R20.reuse, R76, R36 ;  /* 0x0000004c1424723c */ /* 0x040ff00000041824 */
[----:B------:R-:W-:Y:S08]  /*3f30*/  HMMA.16816.F32.BF16 R76, R20, R42, R28 ;  /* 0x0000002a144c723c */ /* 0x000ff0000004181c */
[----:B------:R-:W-:Y:S01]  /*3f40*/  HMMA.16816.F32.BF16 R28, R16, R62, R24 ;  /* 0x0000003e101c723c */ /* 0x000fe20000041818 */
[----:B------:R-:W-:Y:S07]  /*3f50*/  LDSM.16.M88.4 R60, [R166+0x4800] ;  /* 0x00480000a63c783b */ /* 0x000fee0000000200 */
[----:B--2---:R-:W-:Y:S01]  /*3f60*/  HMMA.16816.F32.BF16 R24, R12, R44, R4 ;  /* 0x0000002c0c18723c */ /* 0x004fe20000041804 */
[----:B------:R-:W2:Y:S07]  /*3f70*/  LDSM.16.M88.4 R4, [R175+0x8000] ;  /* 0x00800000af04783b */ /* 0x000eae0000000200 */
[----:B------:R-:W-:Y:S08]  /*3f80*/  HMMA.16816.F32.BF16 R80, R20, R40, R32 ;  /* 0x000000281450723c */ /* 0x000ff00000041820 */
[----:B------:R-:W-:Y:S01]  /*3f90*/  HMMA.16816.F32.BF16 R28, R12, R46, R28 ;  /* 0x0000002e0c1c723c */ /* 0x000fe2000004181c */
[----:B------:R-:W3:Y:S07]  /*3fa0*/  LDSM.16.M88.4 R44, [R164+0x5000] ;  /* 0x00500000a42c783b */ /* 0x000eee0000000200 */
[----:B----4-:R-:W-:Y:S08]  /*3fb0*/  HMMA.16816.F32.BF16 R32, R16, R52, R36 ;  /* 0x000000341020723c */ /* 0x010ff00000041824 */
[----:B-1----:R-:W-:Y:S08]  /*3fc0*/  HMMA.16816.F32.BF16 R24, R8, R48, R24 ;  /* 0x000000300818723c */ /* 0x002ff00000041818 */
[----:B------:R-:W-:Y:S01]  /*3fd0*/  HMMA.16816.F32.BF16 R40, R16, R54, R68 ;  /* 0x000000361028723c */ /* 0x000fe20000041844 */
[----:B------:R-:W1:Y:S04]  /*3fe0*/  LDSM.16.M88.4 R68, [R103+0x5000] ;  /* 0x005000006744783b */ /* 0x000e680000000200 */
[----:B------:R-:W4:Y:S03]  /*3ff0*/  LDSM.16.M88.4 R52, [R165+0x800] ;  /* 0x00080000a534783b */ /* 0x000f260000000200 */
[----:B------:R-:W-:Y:S08]  /*4000*/  HMMA.16816.F32.BF16 R28, R8, R50, R28 ;  /* 0x00000032081c723c */ /* 0x000ff0000004181c */
[----:B------:R-:W-:Y:S08]  /*4010*/  HMMA.16816.F32.BF16 R36, R12, R64, R32 ;  /* 0x000000400c24723c */ /* 0x000ff00000041820 */
[----:B--2---:R-:W-:Y:S08]  /*4020*/  HMMA.16816.F32.BF16 R48, R4, R56, R24 ;  /* 0x000000380430723c */ /* 0x004ff00000041818 */
[----:B------:R-:W-:Y:S08]  /*4030*/  HMMA.16816.F32.BF16 R84, R20, R86, R92 ;  /* 0x000000561454723c */ /* 0x000ff0000004185c */
[----:B---3--:R-:W-:Y:S08]  /*4040*/  HMMA.16816.F32.BF16 R20, R16, R44, R80 ;  /* 0x0000002c1014723c */ /* 0x008ff00000041850 */
[----:B------:R-:W-:Y:S01]  /*4050*/  HMMA.16816.F32.BF16 R32, R12, R66, R40 ;  /* 0x000000420c20723c */ /* 0x000fe20000041828 */
[----:B------:R-:W-:-:S07]  /*4060*/  FMUL.FTZ R0, R48, c[0x0][0x320] ;  /* 0x0000c80030007a20 */ /* 0x000fce0000410000 */
[----:B------:R-:W-:Y:S01]  /*4070*/  HMMA.16816.F32.BF16 R28, R4, R58, R28 ;  /* 0x0000003a041c723c */ /* 0x000fe2000004181c */
[----:B------:R-:W2:Y:S07]  /*4080*/  LDSM.16.M88.4 R56, [R166+0x5000] ;  /* 0x00500000a638783b */ /* 0x000eae0000000200 */
[----:B------:R-:W-:Y:S08]  /*4090*/  HMMA.16816.F32.BF16 R36, R8, R60, R36 ;  /* 0x0000003c0824723c */ /* 0x000ff00000041824 */
[----:B------:R-:W-:Y:S01]  /*40a0*/  HMMA.16816.F32.BF16 R44, R16, R46, R76 ;  /* 0x0000002e102c723c */ /* 0x000fe2000004184c */
[----:B------:R3:W2:Y:S07]  /*40b0*/  MUFU.TANH R76, R0 ;  /* 0x00000000004c7308 */ /* 0x0006ae0000002400 */
[----:B-1----:R-:W-:Y:S08]  /*40c0*/  HMMA.16816.F32.BF16 R24, R12, R68, R20 ;  /* 0x000000440c18723c */ /* 0x002ff00000041814 */
[----:B------:R-:W-:Y:S01]  /*40d0*/  HMMA.16816.F32.BF16 R20, R8, R62, R32 ;  /* 0x0000003e0814723c */ /* 0x000fe20000041820 */
[----:B---3--:R-:W-:Y:S01]  /*40e0*/  FMUL.FTZ R0, R49, c[0x0][0x320] ;  /* 0x0000c80031007a20 */ /* 0x008fe20000410000 */
[----:B------:R-:W1:Y:S06]  /*40f0*/  LDSM.16.M88.4 R60, [R103+0x5800] ;  /* 0x00580000673c783b */ /* 0x000e6c0000000200 */
[----:B------:R-:W-:Y:S01]  /*4100*/  HMMA.16816.F32.BF16 R64, R16, R72, R88 ;  /* 0x000000481040723c */ /* 0x000fe20000041858 */
[----:B------:R3:W1:Y:S07]  /*4110*/  MUFU.TANH R72, R0 ;  /* 0x0000000000487308 */ /* 0x00066e0000002400 */
[----:B----4-:R-:W-:Y:S08]  /*4120*/  HMMA.16816.F32.BF16 R36, R4, R52, R36 ;  /* 0x000000340424723c */ /* 0x010ff00000041824 */
[----:B------:R-:W-:Y:S01]  /*4130*/  HMMA.16816.F32.BF16 R40, R12, R70, R44 ;  /* 0x000000460c28723c */ /* 0x000fe2000004182c */
[----:B---3--:R-:W-:Y:S01]  /*4140*/  FMUL.FTZ R0, R50, c[0x0][0x320] ;  /* 0x0000c80032007a20 */ /* 0x008fe20000410000 */
[----:B------:R-:W3:Y:S03]  /*4150*/  LDSM.16.M88.4 R44, [R166+0x5800] ;  /* 0x00580000a62c783b */ /* 0x000ee60000000200 */
[----:B------:R4:W1:Y:S03]  /*4160*/  MUFU.TANH R77, R0 ;  /* 0x00000000004d7308 */ /* 0x0008660000002400 */
[----:B--2---:R-:W-:Y:S08]  /*4170*/  HMMA.16816.F32.BF16 R32, R8, R56, R24 ;  /* 0x000000380820723c */ /* 0x004ff00000041818 */
[----:B------:R-:W-:Y:S01]  /*4180*/  HMMA.16816.F32.BF16 R24, R4, R54, R20 ;  /* 0x000000360418723c */ /* 0x000fe20000041814 */
[----:B----4-:R-:W-:-:S02]  /*4190*/  FMUL.FTZ R0, R51, c[0x0][0x320] ;  /* 0x0000c80033007a20 */ /* 0x010fc40000410000 */
[----:B------:R-:W2:Y:S05]  /*41a0*/  LDSM.16.M88.4 R48, [R165+0x1000] ;  /* 0x00100000a530783b */ /* 0x000eaa0000000200 */
[----:B------:R-:W-:Y:S01]  /*41b0*/  HMMA.16816.F32.BF16 R16, R16, R74, R84 ;  /* 0x0000004a1010723c */ /* 0x000fe20000041854 */
[----:B------:R4:W2:Y:S07]  /*41c0*/  MUFU.TANH R73, R0 ;  /* 0x0000000000497308 */ /* 0x0008ae0000002400 */
[----:B-1----:R-:W-:Y:S01]  /*41d0*/  HMMA.16816.F32.BF16 R20, R12, R60, R64 ;  /* 0x0000003c0c14723c */ /* 0x002fe20000041840 */
[----:B----4-:R-:W-:-:S04]  /*41e0*/  FMUL.FTZ R0, R28, c[0x0][0x320] ;  /* 0x0000c8001c007a20 */ /* 0x010fc80000410000 */
[----:B------:R1:W4:Y:S11]  /*41f0*/  MUFU.TANH R69, R0 ;  /* 0x0000000000457308 */ /* 0x0003360000002400 */
[----:B------:R-:W-:Y:S08]  /*4200*/  HMMA.16816.F32.BF16 R12, R12, R62, R16 ;  /* 0x0000003e0c0c723c */ /* 0x000ff00000041810 */
[----:B---3--:R-:W-:Y:S01]  /*4210*/  HMMA.16816.F32.BF16 R16, R8, R44, R20 ;  /* 0x0000002c0810723c */ /* 0x008fe20000041814 */
[----:B-1----:R-:W-:-:S07]  /*4220*/  FMUL.FTZ R0, R29, c[0x0][0x320] ;  /* 0x0000c8001d007a20 */ /* 0x002fce0000410000 */
[----:B--2---:R-:W-:Y:S01]  /*4230*/  HMMA.16816.F32.BF16 R32, R4, R48, R32 ;  /* 0x000000300420723c */ /* 0x004fe20000041820 */
[----:B------:R1:W2:Y:S02]  /*4240*/  MUFU.TANH R68, R0 ;  /* 0x0000000000447308 */ /* 0x0002a40000002400 */
[----:B-1----:R-:W-:-:S06]  /*4250*/  FMUL.FTZ R0, R30, c[0x0][0x320] ;  /* 0x0000c8001e007a20 */ /* 0x002fcc0000410000 */
[----:B------:R1:W3:Y:S02]  /*4260*/  MUFU.TANH R70, R0 ;  /* 0x0000000000467308 */ /* 0x0002e40000002400 */
[----:B-1----:R-:W-:Y:S02]  /*4270*/  FMUL.FTZ R0, R31, c[0x0][0x320] ;  /* 0x0000c8001f007a20 */ /* 0x002fe40000410000 */
[C---:B------:R-:W-:Y:S04]  /*4280*/  HMMA.16816.F32.BF16 R28, R8.reuse, R58, R40 ;  /* 0x0000003a081c723c */ /* 0x040fe80000041828 */
[----:B------:R1:W1:Y:S04]  /*4290*/  MUFU.TANH R56, R0 ;  /* 0x0000000000387308 */ /* 0x0002680000002400 */
[----:B------:R-:W-:Y:S01]  /*42a0*/  HMMA.16816.F32.BF16 R8, R8, R46, R12 ;  /* 0x0000002e0808723c */ /* 0x000fe2000004180c */
[----:B-1----:R-:W-:-:S04]  /*42b0*/  FMUL.FTZ R0, R36, c[0x0][0x320] ;  /* 0x0000c80024007a20 */ /* 0x002fc80000410000 */
[----:B------:R1:W1:Y:S11]  /*42c0*/  MUFU.TANH R55, R0 ;  /* 0x0000000000377308 */ /* 0x0002760000002400 */
[----:B------:R-:W-:Y:S01]  /*42d0*/  HMMA.16816.F32.BF16 R20, R4, R50, R28 ;  /* 0x000000320414723c */ /* 0x000fe2000004181c */
[----:B-1----:R-:W-:-:S04]  /*42e0*/  FMUL.FTZ R0, R37, c[0x0][0x320] ;  /* 0x0000c80025007a20 */ /* 0x002fc80000410000 */
[----:B------:R1:W1:Y:S02]  /*42f0*/  MUFU.TANH R52, R0 ;  /* 0x0000000000347308 */ /* 0x0002640000002400 */
[----:B-1----:R-:W-:-:S06]  /*4300*/  FMUL.FTZ R0, R38, c[0x0][0x320] ;  /* 0x0000c80026007a20 */ /* 0x002fcc0000410000 */
[----:B------:R1:W1:Y:S02]  /*4310*/  MUFU.TANH R54, R0 ;  /* 0x0000000000367308 */ /* 0x0002640000002400 */
[----:B-1----:R-:W-:Y:S02]  /*4320*/  FMUL.FTZ R0, R39, c[0x0][0x320] ;  /* 0x0000c80027007a20 */ /* 0x002fe40000410000 */
[----:B------:R-:W1:Y:S01]  /*4330*/  LDSM.16.M88.4 R36, [R165+0x1800] ;  /* 0x00180000a524783b */ /* 0x000e620000000200 */
[----:B------:R-:W-:-:S04]  /*4340*/  DEPBAR.LE SB0, 0x0 ;  /* 0x000080000000791a */ /* 0x000fc80000000000 */
[----:B------:R5:W1:Y:S02]  /*4350*/  MUFU.TANH R53, R0 ;  /* 0x0000000000357308 */ /* 0x000a640000002400 */
[----:B-----5:R-:W-:-:S06]  /*4360*/  FMUL.FTZ R0, R24, c[0x0][0x320] ;  /* 0x0000c80018007a20 */ /* 0x020fcc0000410000 */
[----:B------:R5:W2:Y:S01]  /*4370*/  MUFU.TANH R41, R0 ;  /* 0x0000000000297308 */ /* 0x000aa20000002400 */
[----:B-1----:R-:W-:Y:S01]  /*4380*/  HMMA.16816.F32.BF16 R12, R4, R36, R16 ;  /* 0x00000024040c723c */ /* 0x002fe20000041810 */
[----:B-----5:R-:W-:-:S06]  /*4390*/  FMUL.FTZ R0, R25, c[0x0][0x320] ;  /* 0x0000c80019007a20 */ /* 0x020fcc0000410000 */
[----:B------:R1:W1:Y:S01]  /*43a0*/  MUFU.TANH R40, R0 ;  /* 0x0000000000287308 */ /* 0x0002620000002400 */
        /* <DEDUP_REMOVED lines=39> */
[----:B--234-:R-:W-:Y:S01]  /*4620*/  IADD3 R2, R197, R96, R201 ;  /* 0x00000060c5027210 */ /* 0x01cfe20007ffe0c9 */
[----:B------:R-:W-:-:S03]  /*4630*/  IMAD.MOV.U32 R180, RZ, RZ, RZ ;  /* 0x000000ffffb47224 */ /* 0x000fc600078e00ff */
[----:B------:R-:W-:-:S05]  /*4640*/  IADD3 R2, R2, -0x40, RZ ;  /* 0xffffffc002027810 */ /* 0x000fca0007ffe0ff */
        /* <DEDUP_REMOVED lines=25> */
.L_x_632:
[----:B------:R-:W-:Y:S05]  /*47e0*/  BRA.DIV ~URZ, `(.L_x_485) ;  /* 0x000123d27f007947 */ /* 0x000fea000b800000 */
[----:B------:R-:W3:Y:S01]  /*47f0*/  SHFL.IDX PT, R0, R12, RZ, 0x181f ;  /* 0x00181fff0c007589 */ /* 0x000ee200000e0000 */
[----:B------:R-:W-:-:S04]  /*4800*/  ISETP.GE.AND P2, PT, R184, c[0x0][0x1d4], PT ;  /* 0x00007500b8007a0c */ /* 0x000fc80003f46270 */
[----:B------:R-:W-:Y:S02]  /*4810*/  SEL R11, RZ, 0x10, P2 ;  /* 0x00000010ff0b7807 */ /* 0x000fe40001000000 */
[C---:B---3--:R-:W-:Y:S02]  /*4820*/  IADD3 R6, P0, R0.reuse, R102, RZ ;  /* 0x0000006600067210 */ /* 0x048fe40007f1e0ff */
[----:B------:R-:W-:-:S03]  /*4830*/  IADD3 R2, P1, R0, R104, RZ ;  /* 0x0000006800027210 */ /* 0x000fc60007f3e0ff */
[----:B--2---:R-:W-:Y:S01]  /*4840*/  IMAD.X R7, R4, 0x1, R97, P0 ;  /* 0x0000000104077824 */ /* 0x004fe200000e0661 */
[----:B------:R-:W-:Y:S01]  /*4850*/  IADD3 R8, P0, R0, R105, RZ ;  /* 0x0000006900087210 */ /* 0x000fe20007f1e0ff */
[----:B------:R-:W-:Y:S01]  /*4860*/  IMAD.X R3, R4, 0x1, R98, P1 ;  /* 0x0000000104037824 */ /* 0x000fe200008e0662 */
[----:B------:R-:W-:Y:S01]  /*4870*/  ISETP.GE.AND P1, PT, R192, c[0x0][0x1d4], PT ;  /* 0x00007500c0007a0c */ /* 0x000fe20003f26270 */
[----:B------:R-:W2:Y:S02]  /*4880*/  SHFL.IDX PT, R0, R12, 0x1, 0x181f ;  /* 0x00381f000c007f89 */ /* 0x000ea400000e0000 */
[----:B------:R-:W-:Y:S01]  /*4890*/  IMAD.X R9, R4, 0x1, R99, P0 ;  /* 0x0000000104097824 */ /* 0x000fe200000e0663 */
[----:B------:R-:W-:Y:S01]  /*48a0*/  ISETP.GE.AND P0, PT, R193, c[0x0][0x1d4], PT ;  /* 0x00007500c1007a0c */ /* 0x000fe20003f06270 */
[----:B------:R-:W-:Y:S01]  /*48b0*/  @!PT LDS RZ, [RZ] ;  /* 0x00000000fffff984 */ /* 0x000fe20000000800 */
[----:B------:R3:W-:Y:S01]  /*48c0*/  LDGSTS.E.BYPASS.LTC128B.128 [R179+0x6100], [R6.64], !P2 ;  /* 0x0610000006b37fae */ /* 0x0007e2000d101d48 */
[----:B------:R-:W-:-:S03]  /*48d0*/  SEL R10, RZ, 0x10, P1 ;  /* 0x00000010ff0a7807 */ /* 0x000fc60000800000 */
[----:B------:R4:W1:Y:S04]  /*48e0*/  SHFL.IDX PT, R4, R5, 0x1, 0x181f ;  /* 0x00381f0005047f89 */ /* 0x00086800000e0000 */
[----:B------:R3:W-:Y:S04]  /*48f0*/  LDGSTS.E.BYPASS.LTC128B.128 [R179+0x8100], [R2.64], !P1 ;  /* 0x0810000002b37fae */ /* 0x0007e8000c901d48 */
[----:B------:R3:W-:Y:S01]  /*4900*/  LDGSTS.E.BYPASS.LTC128B.128 [R179+0xa100], [R8.64], !P0 ;  /* 0x0a10000008b37fae */ /* 0x0007e2000c101d48 */
[----:B-1--4-:R-:W-:-:S03]  /*4910*/  SEL R5, RZ, 0x10, P0 ;  /* 0x00000010ff057807 */ /* 0x012fc60000000000 */
.L_x_633:
[----:B--23--:R-:W-:Y:S02]  /*4920*/  IADD3 R2, -R11, 0x10, RZ ;  /* 0x000000100b027810 */ /* 0x00cfe40007ffe1ff */
[----:B------:R-:W-:-:S02]  /*4930*/  IADD3 R3, -R10, 0x10, RZ ;  /* 0x000000100a037810 */ /* 0x000fc40007ffe1ff */
[----:B------:R-:W-:Y:S02]  /*4940*/  LOP3.LUT R2, R2, 0xf, RZ, 0xc0, !PT ;  /* 0x0000000f02027812 */ /* 0x000fe400078ec0ff */
[----:B------:R-:W-:Y:S02]  /*4950*/  ISETP.NE.U32.AND P2, PT, R11, RZ, PT ;  /* 0x000000ff0b00720c */ /* 0x000fe40003f45070 */
[----:B------:R-:W-:Y:S02]  /*4960*/  IADD3 R8, P1, P0, R2, R0, R102 ;  /* 0x0000000002087210 */ /* 0x000fe4000783e066 */
[----:B------:R-:W-:Y:S02]  /*4970*/  LOP3.LUT R2, R3, 0xf, RZ, 0xc0, !PT ;  /* 0x0000000f03027812 */ /* 0x000fe400078ec0ff */
[----:B------:R-:W-:Y:S02]  /*4980*/  IADD3 R3, -R5, 0x10, RZ ;  /* 0x0000001005037810 */ /* 0x000fe40007ffe1ff */
[----:B------:R-:W-:-:S02]  /*4990*/  IADD3.X R9, RZ, R4, R97, P1, P0 ;  /* 0x00000004ff097210 */ /* 0x000fc40000fe0461 */
[----:B------:R-:W-:Y:S02]  /*49a0*/  IADD3 R6, P1, P0, R2, R0, R104 ;  /* 0x0000000002067210 */ /* 0x000fe4000783e068 */
[----:B------:R-:W-:Y:S01]  /*49b0*/  LOP3.LUT R2, R3, 0xf, RZ, 0xc0, !PT ;  /* 0x0000000f03027812 */ /* 0x000fe200078ec0ff */
[----:B------:R-:W-:Y:S01]  /*49c0*/  @!PT LDS RZ, [RZ] ;  /* 0x00000000fffff984 */ /* 0x000fe20000000800 */
[----:B------:R-:W-:Y:S01]  /*49d0*/  @!PT LDS RZ, [RZ] ;  /* 0x00000000fffff984 */ /* 0x000fe20000000800 */
[----:B------:R-:W-:Y:S01]  /*49e0*/  @!PT LDS RZ, [RZ] ;  /* 0x00000000fffff984 */ /* 0x000fe20000000800 */
[----:B------:R1:W-:Y:S01]  /*49f0*/  LDGSTS.E.BYPASS.LTC128B.128.ZFILL [R179+0x7100], [R8.64], P2 ;  /* 0x0710000008b37fae */ /* 0x0003e20009141d48 */
[----:B------:R-:W-:Y:S02]  /*4a00*/  IADD3.X R7, RZ, R4, R98, P1, P0 ;  /* 0x00000004ff077210 */ /* 0x000fe40000fe0462 */
[----:B------:R-:W-:-:S04]  /*4a10*/  IADD3 R2, P1, P0, R2, R0, R105 ;  /* 0x0000000002027210 */ /* 0x000fc8000783e069 */
[----:B------:R-:W-:Y:S02]  /*4a20*/  IADD3.X R3, RZ, R4, R99, P1, P0 ;  /* 0x00000004ff037210 */ /* 0x000fe40000fe0463 */
[----:B------:R-:W-:Y:S02]  /*4a30*/  ISETP.NE.U32.AND P1, PT, R10, RZ, PT ;  /* 0x000000ff0a00720c */ /* 0x000fe40003f25070 */
[----:B------:R-:W-:-:S11]  /*4a40*/  ISETP.NE.U32.AND P0, PT, R5, RZ, PT ;  /* 0x000000ff0500720c */ /* 0x000fd60003f05070 */
[----:B------:R1:W-:Y:S04]  /*4a50*/  LDGSTS.E.BYPASS.LTC128B.128.ZFILL [R179+0x9100], [R6.64], P1 ;  /* 0x0910000006b37fae */ /* 0x0003e80008941d48 */
[----:B------:R1:W-:Y:S02]  /*4a60*/  LDGSTS.E.BYPASS.LTC128B.128.ZFILL [R179+0xb100], [R2.64], P0 ;  /* 0x0b10000002b37fae */ /* 0x0003e40008141d48 */
.L_x_483:
[----:B--234-:R-:W-:Y:S05]  /*4a70*/  BSYNC B0 ;  /* 0x0000000000007941 */ /* 0x01cfea0003800000 */
.L_x_482:
[----:B-1----:R-:W-:Y:S01]  /*4a80*/  IMAD.MOV.U32 R0, RZ, RZ, c[0x0][0x2c4] ;  /* 0x0000b100ff007624 */ /* 0x002fe200078e00ff */
[----:B------:R-:W-:Y:S01]  /*4a90*/  ULDC UR4, c[0x0][0x324] ;  /* 0x0000c90000047ab9 */ /* 0x000fe20000000800 */
[----:B------:R-:W-:Y:S01]  /*4aa0*/  IADD3 R2, R195, 0x1, -R96 ;  /* 0x00000001c3027810 */ /* 0x000fe20007ffe860 */
[----:B------:R-:W-:Y:S01]  /*4ab0*/  ULOP3.LUT UR4, URZ, UR4, URZ, 0x33, !UPT ;  /* 0x000000043f047292 */ /* 0x000fe2000f8e333f */
[----:B------:R-:W0:Y:S01]  /*4ac0*/  LDGDEPBAR ;  /* 0x00000000000079af */ /* 0x000e220000000000 */
[----:B------:R-:W-:Y:S01]  /*4ad0*/  ISETP.NE.AND P0, PT, R0, 0x1, PT ;  /* 0x000000010000780c */ /* 0x000fe20003f05270 */
[----:B------:R-:W-:-:S02]  /*4ae0*/  IMAD.IADD R0, R216, 0x1, R211 ;  /* 0x00000001d8007824 */ /* 0x000fc400078e02d3 */
[----:B------:R-:W-:Y:S02]  /*4af0*/  IMAD.IADD R8, R100, 0x1, -R199 ;  /* 0x0000000164087824 */ /* 0x000fe400078e0ac7 */
[----:B------:R-:W-:-:S08]  /*4b00*/  IMAD.MOV.U32 R4, RZ, RZ, R0 ;  /* 0x000000ffff047224 */ /* 0x000fd000078e0000 */
[----:B------:R-:W-:Y:S01]  /*4b10*/  @P0 IMAD.HI.U32 R3, R0, c[0x0][0x2c8], RZ ;  /* 0x0000b20000030a27 */ /* 0x000fe200078e00ff */
[----:B------:R-:W-:-:S04]  /*4b20*/  IADD3 R0, -R196, R2, -R199 ;  /* 0x00000002c4007210 */ /* 0x000fc80007ffe9c7 */
[C---:B------:R-:W-:Y:S02]  /*4b30*/  IADD3 R7, R0.reuse, UR4, RZ ;  /* 0x0000000400077c10 */ /* 0x040fe4000fffe0ff */
[----:B------:R-:W-:Y:S02]  /*4b40*/  @P0 SHF.R.U32.HI R4, RZ, c[0x0][0x2cc], R3 ;  /* 0x0000b300ff040a19 */ /* 0x000fe40000011603 */
[----:B------:R-:W-:Y:S01]  /*4b50*/  IADD3 R6, R0, c[0x0][0x328], RZ ;  /* 0x0000ca0000067a10 */ /* 0x000fe20007ffe0ff */
[----:B------:R-:W-:Y:S05]  /*4b60*/  BRA.DIV ~URZ, `(.L_x_486) ;  /* 0x000122927f007947 */ /* 0x000fea000b800000 */
[----:B------:R1:W2:Y:S02]  /*4b70*/  SHFL.IDX PT, R3, R4, RZ, 0x1c1f ;  /* 0x001c1fff04037589 */ /* 0x0002a400000e0000 */
.L_x_634:
[----:B------:R-:W-:Y:S01]  /*4b80*/  IMAD.MOV.U32 R0, RZ, RZ, c[0x0][0x32c] ;  /* 0x0000cb00ff007624 */ /* 0x000fe200078e00ff */
[----:B--2---:R-:W-:-:S04]  /*4b90*/  IADD3 R2, R6, R3, RZ ;  /* 0x0000000306027210 */ /* 0x004fc80007ffe0ff */
[----:B------:R-:W-:Y:S01]  /*4ba0*/  ISETP.GE.AND P0, PT, R0, 0x1, PT ;  /* 0x000000010000780c */ /* 0x000fe20003f06270 */
[----:B------:R-:W-:Y:S01]  /*4bb0*/  IMAD.IADD R0, R7, 0x1, R3 ;  /* 0x0000000107007824 */ /* 0x000fe200078e0203 */
[----:B------:R-:W-:-:S11]  /*4bc0*/  IMNMX R2, R8, R2, PT ;  /* 0x0000000208027217 */ /* 0x000fd60003800200 */
[----:B------:R-:W-:Y:S05]  /*4bd0*/  @!P0 BRA `(.L_x_487) ;  /* 0x0000015000008947 */ /* 0x000fea0003800000 */
[----:B------:R-:W-:Y:S01]  /*4be0*/  IADD3 R3, -R196, R195, R3 ;  /* 0x000000c3c4037210 */ /* 0x000fe20007ffe103 */
[----:B------:R-:W-:Y:S03]  /*4bf0*/  BSSY B0, `(.L_x_488) ;  /* 0x000000e000007945 */ /* 0x000fe60003800000 */
[----:B------:R-:W-:-:S13]  /*4c00*/  ISETP.GT.AND P0, PT, R3, -0x1, PT ;  /* 0xffffffff0300780c */ /* 0x000fda0003f04270 */
[----:B------:R-:W-:Y:S05]  /*4c10*/  @P0 BRA `(.L_x_489) ;  /* 0x0000007000000947 */ /* 0x000fea0003800000 */
[----:B------:R-:W-:Y:S01]  /*4c20*/  IMAD.MOV.U32 R5, RZ, RZ, 0x1 ;  /* 0x00000001ff057424 */ /* 0x000fe200078e00ff */
[----:B------:R-:W-:-:S04]  /*4c30*/  LOP3.LUT R3, RZ, R3, RZ, 0x33, !PT ;  /* 0x00000003ff037212 */ /* 0x000fc800078e33ff */
[----:B------:R-:W-:-:S13]  /*4c40*/  ISETP.NE.AND P0, PT, R5, c[0x0][0x32c], PT ;  /* 0x0000cb0005007a0c */ /* 0x000fda0003f05270 */
[----:B------:R-:W-:-:S05]  /*4c50*/  @P0 IMAD.HI.U32 R5, R3, c[0x0][0x330], RZ ;  /* 0x0000cc0003050a27 */ /* 0x000fca00078e00ff */
[----:B------:R-:W-:-:S04]  /*4c60*/  @P0 SHF.R.U32.HI R3, RZ, c[0x0][0x334], R5 ;  /* 0x0000cd00ff030a19 */ /* 0x000fc80000011605 */
[----:B------:R-:W-:Y:S01]  /*4c70*/  LOP3.LUT R3, RZ, R3, RZ, 0x33, !PT ;  /* 0x00000003ff037212 */ /* 0x000fe200078e33ff */
[----:B------:R-:W-:Y:S05]  /*4c80*/  BRA `(.L_x_490) ;  /* 0x0000004000007947 */ /* 0x000fea0003800000 */
.L_x_489:
[----:B------:R-:W-:-:S04]  /*4c90*/  MOV R5, 0x1 ;  /* 0x0000000100057802 */ /* 0x000fc80000000f00 */
[----:B------:R-:W-:-:S13]  /*4ca0*/  ISETP.NE.AND P0, PT, R5, c[0x0][0x32c], PT ;  /* 0x0000cb0005007a0c */ /* 0x000fda0003f05270 */
[----:B------:R-:W-:-:S05]  /*4cb0*/  @P0 IMAD.HI.U32 R5, R3, c[0x0][0x330], RZ ;  /* 0x0000cc0003050a27 */ /* 0x000fca00078e00ff */
[----:B------:R-:W-:Y:S02]  /*4cc0*/  @P0 SHF.R.U32.HI R3, RZ, c[0x0][0x334], R5 ;  /* 0x0000cd00ff030a19 */ /* 0x000fe40000011605 */
.L_x_490:
[----:B------:R-:W-:Y:S05]  /*4cd0*/  BSYNC B0 ;  /* 0x0000000000007941 */ /* 0x000fea0003800000 */
.L_x_488:
[----:B------:R-:W-:-:S04]  /*4ce0*/  IMAD R3, R3, c[0x0][0x32c], -R96 ;  /* 0x0000cb0003037a24 */ /* 0x000fc800078e0a60 */
[----:B------:R-:W-:-:S05]  /*4cf0*/  IMAD.IADD R3, R3, 0x1, -R199 ;  /* 0x0000000103037824 */ /* 0x000fca00078e0ac7 */
[----:B------:R-:W-:Y:S02]  /*4d00*/  IADD3 R5, R3, c[0x0][0x32c], RZ ;  /* 0x0000cb0003057a10 */ /* 0x000fe40007ffe0ff */
[----:B------:R-:W-:Y:S02]  /*4d10*/  IMNMX R0, R0, R3, !PT ;  /* 0x0000000300007217 */ /* 0x000fe40007800200 */
[----:B------:R-:W-:Y:S02]  /*4d20*/  IMNMX R2, R2, R5, PT ;  /* 0x0000000502027217 */ /* 0x000fe40003800200 */
.L_x_487:
[----:B------:R-:W-:-:S04]  /*4d30*/  ISETP.GT.AND P1, PT, R178, RZ, PT ;  /* 0x000000ffb200720c */ /* 0x000fc80003f24270 */
[C---:B------:R-:W-:Y:S02]  /*4d40*/  ISETP.GT.AND P2, PT, R0.reuse, RZ, P1 ;  /* 0x000000ff0000720c */ /* 0x040fe40000f44270 */
[----:B------:R-:W-:Y:S02]  /*4d50*/  ISETP.GT.AND P0, PT, R0, 0x1, P1 ;  /* 0x000000010000780c */ /* 0x000fe40000f04270 */
[C---:B------:R-:W-:Y:S02]  /*4d60*/  ISETP.LT.OR P2, PT, R2.reuse, 0x1, P2 ;  /* 0x000000010200780c */ /* 0x040fe40001741670 */
[----:B------:R-:W-:Y:S02]  /*4d70*/  ISETP.LT.OR P0, PT, R2, 0x2, P0 ;  /* 0x000000020200780c */ /* 0x000fe40000701670 */
[----:B------:R-:W-:Y:S02]  /*4d80*/  FSEL R9, R76, -INF , !P2 ;  /* 0xff8000004c097808 */ /* 0x000fe40005000000 */
[----:B------:R-:W-:-:S02]  /*4d90*/  FSEL R11, R72, -INF , !P0 ;  /* 0xff800000480b7808 */ /* 0x000fc40004000000 */
[C---:B------:R-:W-:Y:S02]  /*4da0*/  ISETP.GT.AND P2, PT, R0.reuse, 0x8, P1 ;  /* 0x000000080000780c */ /* 0x040fe40000f44270 */
        /* <DEDUP_REMOVED lines=40> */
[----:B------:R-:W-:Y:S01]  /*5030*/  FSEL R106, R13, -INF , !P0 ;  /* 0xff8000000d6a7808 */ /* 0x000fe20004000000 */
[----:B------:R-:W-:Y:S06]  /*5040*/  BRA.DIV ~URZ, `(.L_x_491) ;  /* 0x00011e227f007947 */ /* 0x000fec000b800000 */
[----:B------:R2:W3:Y:S02]  /*5050*/  SHFL.IDX PT, R3, R4, 0x1, 0x1c1f ;  /* 0x003c1f0004037f89 */ /* 0x0004e400000e0000 */
.L_x_635:
[----:B------:R-:W-:Y:S01]  /*5060*/  IMAD.MOV.U32 R0, RZ, RZ, c[0x0][0x32c] ;  /* 0x0000cb00ff007624 */ /* 0x000fe200078e00ff */
[----:B---3--:R-:W-:-:S04]  /*5070*/  IADD3 R2, R6, R3, RZ ;  /* 0x0000000306027210 */ /* 0x008fc80007ffe0ff */
        /* <DEDUP_REMOVED lines=8> */
[----:B-12---:R-:W-:Y:S01]  /*5100*/  IMAD.MOV.U32 R4, RZ, RZ, 0x1 ;  /* 0x00000001ff047424 */ /* 0x006fe200078e00ff */
[----:B------:R-:W-:-:S04]  /*5110*/  LOP3.LUT R3, RZ, R3, RZ, 0x33, !PT ;  /* 0x00000003ff037212 */ /* 0x000fc800078e33ff */
[----:B------:R-:W-:-:S13]  /*5120*/  ISETP.NE.AND P0, PT, R4, c[0x0][0x32c], PT ;  /* 0x0000cb0004007a0c */ /* 0x000fda0003f05270 */
[----:B------:R-:W-:-:S05]  /*5130*/  @P0 IMAD.HI.U32 R4, R3, c[0x0][0x330], RZ ;  /* 0x0000cc0003040a27 */ /* 0x000fca00078e00ff */
[----:B------:R-:W-:-:S04]  /*5140*/  @P0 SHF.R.U32.HI R3, RZ, c[0x0][0x334], R4 ;  /* 0x0000cd00ff030a19 */ /* 0x000fc80000011604 */
[----:B------:R-:W-:Y:S01]  /*5150*/  LOP3.LUT R3, RZ, R3, RZ, 0x33, !PT ;  /* 0x00000003ff037212 */ /* 0x000fe200078e33ff */
[----:B------:R-:W-:Y:S05]  /*5160*/  BRA `(.L_x_495) ;  /* 0x0000004000007947 */ /* 0x000fea0003800000 */
.L_x_494:
[----:B-12---:R-:W-:-:S04]  /*5170*/  MOV R4, 0x1 ;  /* 0x0000000100047802 */ /* 0x006fc80000000f00 */
[----:B------:R-:W-:-:S13]  /*5180*/  ISETP.NE.AND P0, PT, R4, c[0x0][0x32c], PT ;  /* 0x0000cb0004007a0c */ /* 0x000fda0003f05270 */
[----:B------:R-:W-:-:S05]  /*5190*/  @P0 IMAD.HI.U32 R4, R3, c[0x0][0x330], RZ ;  /* 0x0000cc0003040a27 */ /* 0x000fca00078e00ff */
[----:B------:R-:W-:Y:S02]  /*51a0*/  @P0 SHF.R.U32.HI R3, RZ, c[0x0][0x334], R4 ;  /* 0x0000cd00ff030a19 */ /* 0x000fe40000011604 */
.L_x_495:
[----:B------:R-:W-:Y:S05]  /*51b0*/  BSYNC B0 ;  /* 0x0000000000007941 */ /* 0x000fea0003800000 */
.L_x_493:
[----:B------:R-:W-:-:S04]  /*51c0*/  IMAD R3, R3, c[0x0][0x32c], -R96 ;  /* 0x0000cb0003037a24 */ /* 0x000fc800078e0a60 */
[----:B------:R-:W-:-:S05]  /*51d0*/  IMAD.IADD R3, R3, 0x1, -R199 ;  /* 0x0000000103037824 */ /* 0x000fca00078e0ac7 */
[----:B------:R-:W-:Y:S02]  /*51e0*/  IADD3 R4, R3, c[0x0][0x32c], RZ ;  /* 0x0000cb0003047a10 */ /* 0x000fe40007ffe0ff */
[----:B------:R-:W-:Y:S02]  /*51f0*/  IMNMX R0, R0, R3, !PT ;  /* 0x0000000300007217 */ /* 0x000fe40007800200 */
[----:B------:R-:W-:Y:S02]  /*5200*/  IMNMX R2, R2, R4, PT ;  /* 0x0000000402027217 */ /* 0x000fe40003800200 */
.L_x_492:
[C---:B------:R-:W-:Y:S02]  /*5210*/  ISETP.GT.AND P0, PT, R0.reuse, 0x1, P1 ;  /* 0x000000010000780c */ /* 0x040fe40000f04270 */
[----:B------:R-:W-:Y:S02]  /*5220*/  ISETP.GT.AND P2, PT, R0, 0x8, P1 ;  /* 0x000000080000780c */ /* 0x000fe40000f44270 */
[C---:B------:R-:W-:Y:S02]  /*5230*/  ISETP.LT.OR P0, PT, R2.reuse, 0x2, P0 ;  /* 0x000000020200780c */ /* 0x040fe40000701670 */
[----:B------:R-:W-:-:S02]  /*5240*/  ISETP.LT.OR P2, PT, R2, 0x9, P2 ;  /* 0x000000090200780c */ /* 0x000fc40001741670 */
[----:B------:R-:W-:Y:S02]  /*5250*/  FSEL R7, R73, -INF , !P0 ;  /* 0xff80000049077808 */ /* 0x000fe40004000000 */
[----:B------:R-:W-:Y:S02]  /*5260*/  ISETP.GT.AND P0, PT, R0, 0x9, P1 ;  /* 0x000000090000780c */ /* 0x000fe40000f04270 */
[----:B------:R-:W-:Y:S02]  /*5270*/  FSEL R8, R70, -INF , !P2 ;  /* 0xff80000046087808 */ /* 0x000fe40005000000 */
[----:B------:R-:W-:Y:S02]  /*5280*/  ISETP.LT.OR P0, PT, R2, 0xa, P0 ;  /* 0x0000000a0200780c */ /* 0x000fe40000701670 */
[----:B------:R-:W-:Y:S02]  /*5290*/  FMNMX.FTZ R3, R9, R11, !PT ;  /* 0x0000000b09037209 */ /* 0x000fe40007810000 */
[----:B------:R-:W-:-:S02]  /*52a0*/  FSEL R10, R56, -INF , !P0 ;  /* 0xff800000380a7808 */ /* 0x000fc40004000000 */
[C---:B------:R-:W-:Y:S02]  /*52b0*/  ISETP.GT.AND P0, PT, R0.reuse, 0x11, P1 ;  /* 0x000000110000780c */ /* 0x040fe40000f04270 */
[----:B------:R-:W-:Y:S02]  /*52c0*/  ISETP.GT.AND P3, PT, R0, 0x10, P1 ;  /* 0x000000100000780c */ /* 0x000fe40000f64270 */
[----:B------:R-:W-:Y:S02]  /*52d0*/  ISETP.LT.OR P2, PT, R2, 0x12, P0 ;  /* 0x000000120200780c */ /* 0x000fe40000741670 */
[C---:B------:R-:W-:Y:S02]  /*52e0*/  ISETP.GT.AND P0, PT, R0.reuse, 0x18, P1 ;  /* 0x000000180000780c */ /* 0x040fe40000f04270 */
[----:B------:R-:W-:Y:S02]  /*52f0*/  FSEL R14, R53, -INF , !P2 ;  /* 0xff800000350e7808 */ /* 0x000fe40005000000 */
[----:B------:R-:W-:-:S02]  /*5300*/  ISETP.GT.AND P2, PT, R0, RZ, P1 ;  /* 0x000000ff0000720c */ /* 0x000fc40000f44270 */
[----:B------:R-:W-:Y:S02]  /*5310*/  FMNMX.FTZ R3, R12, R3, !PT ;  /* 0x000000030c037209 */ /* 0x000fe40007810000 */
[C---:B------:R-:W-:Y:S02]  /*5320*/  ISETP.LT.OR P2, PT, R2.reuse, 0x1, P2 ;  /* 0x000000010200780c */ /* 0x040fe40001741670 */
[C---:B------:R-:W-:Y:S02]  /*5330*/  ISETP.LT.OR P3, PT, R2.reuse, 0x11, P3 ;  /* 0x000000110200780c */ /* 0x040fe40001f61670 */
[----:B------:R-:W-:Y:S02]  /*5340*/  FSEL R6, R77, -INF , !P2 ;  /* 0xff8000004d067808 */ /* 0x000fe40005000000 */
[----:B------:R-:W-:Y:S02]  /*5350*/  ISETP.LT.OR P0, PT, R2, 0x19, P0 ;  /* 0x000000190200780c */ /* 0x000fe40000701670 */
[----:B-12---:R-:W-:-:S02]  /*5360*/  FMNMX.FTZ R4, R6, R7, !PT ;  /* 0x0000000706047209 */ /* 0x006fc40007810000 */
[----:B------:R-:W-:Y:S02]  /*5370*/  FMNMX.FTZ R3, R15, R3, !PT ;  /* 0x000000030f037209 */ /* 0x000fe40007810000 */
[----:B------:R-:W-:Y:S02]  /*5380*/  FMNMX.FTZ R4, R8, R4, !PT ;  /* 0x0000000408047209 */ /* 0x000fe40007810000 */
[----:B------:R-:W-:Y:S02]  /*5390*/  FSEL R13, R54, -INF , !P3 ;  /* 0xff800000360d7808 */ /* 0x000fe40005800000 */
[----:B------:R-:W-:Y:S02]  /*53a0*/  FMNMX.FTZ R4, R10, R4, !PT ;  /* 0x000000040a047209 */ /* 0x000fe40007810000 */
[----:B------:R-:W-:Y:S02]  /*53b0*/  FSEL R17, R43, -INF , !P0 ;  /* 0xff8000002b117808 */ /* 0x000fe40004000000 */
[----:B------:R-:W-:-:S02]  /*53c0*/  ISETP.GT.AND P2, PT, R0, 0x19, P1 ;  /* 0x000000190000780c */ /* 0x000fc40000f44270 */
[----:B------:R-:W-:Y:S02]  /*53d0*/  ISETP.GT.AND P0, PT, R0, 0x20, P1 ;  /* 0x000000200000780c */ /* 0x000fe40000f04270 */
[----:B------:R-:W-:Y:S02]  /*53e0*/  FMNMX.FTZ R3, R16, R3, !PT ;  /* 0x0000000310037209 */ /* 0x000fe40007810000 */
[----:B------:R-:W-:Y:S02]  /*53f0*/  FMNMX.FTZ R4, R13, R4, !PT ;  /* 0x000000040d047209 */ /* 0x000fe40007810000 */
[C---:B------:R-:W-:Y:S02]  /*5400*/  ISETP.LT.OR P2, PT, R2.reuse, 0x1a, P2 ;  /* 0x0000001a0200780c */ /* 0x040fe40001741670 */
[----:B------:R-:W-:Y:S02]  /*5410*/  ISETP.LT.OR P0, PT, R2, 0x21, P0 ;  /* 0x000000210200780c */ /* 0x000fe40000701670 */
[----:B------:R-:W-:-:S02]  /*5420*/  FMNMX.FTZ R3, R18, R3, !PT ;  /* 0x0000000312037209 */ /* 0x000fc40007810000 */
[----:B------:R-:W-:Y:S02]  /*5430*/  FMNMX.FTZ R4, R14, R4, !PT ;  /* 0x000000040e047209 */ /* 0x000fe40007810000 */
[----:B------:R-:W-:Y:S02]  /*5440*/  FSEL R24, R42, -INF , !P2 ;  /* 0xff8000002a187808 */ /* 0x000fe40005000000 */
[C---:B------:R-:W-:Y:S02]  /*5450*/  ISETP.GT.AND P2, PT, R0.reuse, 0x21, P1 ;  /* 0x000000210000780c */ /* 0x040fe40000f44270 */
[----:B------:R-:W-:Y:S02]  /*5460*/  FSEL R79, R33, -INF , !P0 ;  /* 0xff800000214f7808 */ /* 0x000fe40004000000 */
[----:B------:R-:W-:Y:S02]  /*5470*/  FMNMX.FTZ R3, R19, R3, !PT ;  /* 0x0000000313037209 */ /* 0x000fe40007810000 */
[----:B------:R-:W-:-:S02]  /*5480*/  ISETP.GT.AND P0, PT, R0, 0x28, P1 ;  /* 0x000000280000780c */ /* 0x000fc40000f04270 */
[----:B------:R-:W-:Y:S02]  /*5490*/  FMNMX.FTZ R4, R17, R4, !PT ;  /* 0x0000000411047209 */ /* 0x000fe40007810000 */
[----:B------:R-:W-:Y:S02]  /*54a0*/  ISETP.LT.OR P2, PT, R2, 0x22, P2 ;  /* 0x000000220200780c */ /* 0x000fe40001741670 */
[----:B------:R-:W-:Y:S02]  /*54b0*/  FMNMX.FTZ R3, R20, R3, !PT ;  /* 0x0000000314037209 */ /* 0x000fe40007810000 */
[----:B------:R-:W-:Y:S02]  /*54c0*/  ISETP.LT.OR P0, PT, R2, 0x29, P0 ;  /* 0x000000290200780c */ /* 0x000fe40000701670 */
[----:B------:R-:W-:Y:S02]  /*54d0*/  FMNMX.FTZ R4, R24, R4, !PT ;  /* 0x0000000418047209 */ /* 0x000fe40007810000 */
[----:B------:R-:W-:-:S02]  /*54e0*/  FSEL R77, R32, -INF , !P2 ;  /* 0xff800000204d7808 */ /* 0x000fc40005000000 */
[----:B------:R-:W-:Y:S02]  /*54f0*/  FMNMX.FTZ R3, R105, R3, !PT ;  /* 0x0000000369037209 */ /* 0x000fe40007810000 */
[----:B------:R-:W-:Y:S02]  /*5500*/  ISETP.GT.AND P2, PT, R0, 0x29, P1 ;  /* 0x000000290000780c */ /* 0x000fe40000f44270 */
[----:B------:R-:W-:Y:S02]  /*5510*/  FSEL R78, R30, -INF , !P0 ;  /* 0xff8000001e4e7808 */ /* 0x000fe40004000000 */
[----:B------:R-:W-:Y:S02]  /*5520*/  FMNMX.FTZ R4, R79, R4, !PT ;  /* 0x000000044f047209 */ /* 0x000fe40007810000 */
[----:B------:R-:W-:Y:S02]  /*5530*/  ISETP.GT.AND P0, PT, R0, 0x30, P1 ;  /* 0x000000300000780c */ /* 0x000fe40000f04270 */
[----:B------:R-:W-:-:S02]  /*5540*/  FMNMX.FTZ R3, R104, R3, !PT ;  /* 0x0000000368037209 */ /* 0x000fc40007810000 */
[C---:B------:R-:W-:Y:S02]  /*5550*/  ISETP.LT.OR P2, PT, R2.reuse, 0x2a, P2 ;  /* 0x0000002a0200780c */ /* 0x040fe40001741670 */
[----:B------:R-:W-:Y:S02]  /*5560*/  FMNMX.FTZ R4, R77, R4, !PT ;  /* 0x000000044d047209 */ /* 0x000fe40007810000 */
[----:B------:R-:W-:Y:S02]  /*5570*/  ISETP.LT.OR P0, PT, R2, 0x31, P0 ;  /* 0x000000310200780c */ /* 0x000fe40000701670 */
[----:B------:R-:W-:Y:S02]  /*5580*/  FMNMX.FTZ R3, R102, R3, !PT ;  /* 0x0000000366037209 */ /* 0x000fe40007810000 */
[----:B------:R-:W-:Y:S02]  /*5590*/  FSEL R76, R31, -INF , !P2 ;  /* 0xff8000001f4c7808 */ /* 0x000fe40005000000 */
[----:B------:R-:W-:-:S02]  /*55a0*/  ISETP.GT.AND P3, PT, R0, 0x31, P1 ;  /* 0x000000310000780c */ /* 0x000fc40000f64270 */
[----:B------:R-:W-:Y:S02]  /*55b0*/  FMNMX.FTZ R4, R78, R4, !PT ;  /* 0x000000044e047209 */ /* 0x000fe40007810000 */
[----:B------:R-:W-:Y:S02]  /*55c0*/  FSEL R159, R26, -INF , !P0 ;  /* 0xff8000001a9f7808 */ /* 0x000fe40004000000 */
[C---:B------:R-:W-:Y:S02]  /*55d0*/  ISETP.GT.AND P2, PT, R0.reuse, 0x38, P1 ;  /* 0x000000380000780c */ /* 0x040fe40000f44270 */
[----:B------:R-:W-:Y:S02]  /*55e0*/  ISETP.GT.AND P0, PT, R0, 0x39, P1 ;  /* 0x000000390000780c */ /* 0x000fe40000f04270 */
[----:B------:R-:W-:Y:S02]  /*55f0*/  FMNMX.FTZ R0, R101, R3, !PT ;  /* 0x0000000365007209 */ /* 0x000fe40007810000 */
[----:B------:R-:W-:-:S02]  /*5600*/  ISETP.LT.OR P3, PT, R2, 0x32, P3 ;  /* 0x000000320200780c */ /* 0x000fc40001f61670 */
[----:B------:R-:W-:Y:S02]  /*5610*/  FMNMX.FTZ R3, R76, R4, !PT ;  /* 0x000000044c037209 */ /* 0x000fe40007810000 */
[C---:B------:R-:W-:Y:S02]  /*5620*/  ISETP.LT.OR P1, PT, R2.reuse, 0x39, P2 ;  /* 0x000000390200780c */ /* 0x040fe40001721670 */
[----:B------:R-:W-:Y:S02]  /*5630*/  FSEL R158, R27, -INF , !P3 ;  /* 0xff8000001b9e7808 */ /* 0x000fe40005800000 */
[----:B------:R-:W-:Y:S02]  /*5640*/  FMNMX.FTZ R0, R109, R0, !PT ;  /* 0x000000006d007209 */ /* 0x000fe40007810000 */
[----:B------:R-:W-:Y:S02]  /*5650*/  FMNMX.FTZ R3, R159, R3, !PT ;  /* 0x000000039f037209 */ /* 0x000fe40007810000 */
[----:B------:R-:W-:-:S02]  /*5660*/  ISETP.LT.OR P0, PT, R2, 0x3a, P0 ;  /* 0x0000003a0200780c */ /* 0x000fc40000701670 */
[----:B------:R-:W-:Y:S02]  /*5670*/  FSEL R157, R23, -INF , !P1 ;  /* 0xff800000179d7808 */ /* 0x000fe40004800000 */
[----:B------:R-:W-:Y:S02]  /*5680*/  FMNMX.FTZ R0, R108, R0, !PT ;  /* 0x000000006c007209 */ /* 0x000fe40007810000 */
[----:B------:R-:W-:Y:S02]  /*5690*/  FMNMX.FTZ R2, R158, R3, !PT ;  /* 0x000000039e027209 */ /* 0x000fe40007810000 */
[----:B------:R-:W-:Y:S02]  /*56a0*/  FSEL R156, R22, -INF , !P0 ;  /* 0xff800000169c7808 */ /* 0x000fe40004000000 */
[----:B------:R-:W-:Y:S02]  /*56b0*/  FMNMX.FTZ R0, R107, R0, !PT ;  /* 0x000000006b007209 */ /* 0x000fe40007810000 */
[----:B------:R-:W-:-:S02]  /*56c0*/  FMNMX.FTZ R2, R157, R2, !PT ;  /* 0x000000029d027209 */ /* 0x000fc40007810000 */
[----:B------:R-:W-:Y:S02]  /*56d0*/  FMNMX.FTZ R4, R106, R0, !PT ;  /* 0x000000006a047209 */ /* 0x000fe40007810000 */
[----:B------:R-:W-:Y:S01]  /*56e0*/  FMNMX.FTZ R5, R156, R2, !PT ;  /* 0x000000029c057209 */ /* 0x000fe20007810000 */
[----:B------:R-:W-:Y:S05]  /*56f0*/  BRA.DIV ~URZ, `(.L_x_496) ;  /* 0x000117e27f007947 */ /* 0x000fea000b800000 */
[----:B------:R1:W2:Y:S02]  /*5700*/  SHFL.BFLY PT, R0, R4, 0x2, 0x1f ;  /* 0x0c401f0004007f89 */ /* 0x0002a400000e0000 */
.L_x_636:
[----:B-12---:R-:W-:Y:S01]  /*5710*/  FMNMX.FTZ R4, R4, R0, !PT ;  /* 0x0000000004047209 */ /* 0x006fe20007810000 */
[----:B------:R-:W-:Y:S05]  /*5720*/  BRA.DIV ~URZ, `(.L_x_497) ;  /* 0x000117f27f007947 */ /* 0x000fea000b800000 */
[----:B------:R-:W1:Y:S04]  /*5730*/  SHFL.BFLY PT, R0, R5, 0x2, 0x1f ;  /* 0x0c401f0005007f89 */ /* 0x000e6800000e0000 */
[----:B------:R-:W2:Y:S01]  /*5740*/  SHFL.BFLY PT, R2, R4, 0x1, 0x1f ;  /* 0x0c201f0004027f89 */ /* 0x000ea200000e0000 */
[----:B-1----:R-:W-:Y:S02]  /*5750*/  FMNMX.FTZ R5, R5, R0, !PT ;  /* 0x0000000005057209 */ /* 0x002fe40007810000 */
[----:B--2---:R-:W-:-:S03]  /*5760*/  FMNMX.FTZ R100, R4, R2, !PT ;  /* 0x0000000204647209 */ /* 0x004fc60007810000 */
[----:B------:R1:W2:Y:S04]  /*5770*/  SHFL.BFLY PT, R3, R5, 0x1, 0x1f ;  /* 0x0c201f0005037f89 */ /* 0x0002a800000e0000 */
.L_x_637:
[C---:B------:R-:W-:Y:S01]  /*5780*/  FMUL.FTZ R0, R100.reuse, c[0x0][0x2d0] ;  /* 0x0000b40064007a20 */ /* 0x040fe20000410000 */
[----:B------:R-:W-:Y:S01]  /*5790*/  FSETP.NEU.FTZ.AND P0, PT, R100, -INF , PT ;  /* 0xff8000006400780b */ /* 0x000fe20003f1d000 */
[----:B------:R-:W-:Y:S01]  /*57a0*/  WARPSYNC 0xffffffff ;  /* 0xffffffff00007948 */ /* 0x000fe20003800000 */
[----:B------:R-:W-:Y:S01]  /*57b0*/  LDSM.16.MT88.4 R36, [R167+0x800] ;  /* 0x00080000a724783b */ /* 0x000fe20000004200 */
[----:B------:R-:W-:Y:S02]  /*57c0*/  IADD3 R178, R178, -0x2, RZ ;  /* 0xfffffffeb2b27810 */ /* 0x000fe40007ffe0ff */
[----:B------:R-:W-:Y:S01]  /*57d0*/  FSEL R0, R0, RZ, P0 ;  /* 0x000000ff00007208 */ /* 0x000fe20000000000 */
[----:B------:R-:W-:Y:S04]  /*57e0*/  LDSM.16.MT88.4 R32, [R168] ;  /* 0x00000000a820783b */ /* 0x000fe80000004200 */
[--C-:B------:R-:W-:Y:S01]  /*57f0*/  FFMA.FTZ R2, R9, c[0x0][0x2d0], -R0.reuse ;  /* 0x0000b40009027a23 */ /* 0x100fe20000010800 */
[----:B------:R-:W-:Y:S03]  /*5800*/  LDSM.16.MT88.4 R44, [R170] ;  /* 0x00000000aa2c783b */ /* 0x000fe60000004200 */
[----:B------:R3:W-:Y:S01]  /*5810*/  MUFU.EX2 R111, R2 ;  /* 0x00000002006f7308 */ /* 0x0007e20000000800 */
[----:B------:R-:W-:Y:S04]  /*5820*/  LDSM.16.MT88.4 R40, [R168+0x800] ;  /* 0x00080000a828783b */ /* 0x000fe80000004200 */
[----:B------:R-:W-:Y:S04]  /*5830*/  LDSM.16.MT88.4 R60, [R170+0x800] ;  /* 0x00080000aa3c783b */ /* 0x000fe80000004200 */
[----:B------:R-:W-:Y:S04]  /*5840*/  LDSM.16.MT88.4 R52, [R167+0x2000] ;  /* 0x00200000a734783b */ /* 0x000fe80000004200 */
[----:B------:R-:W-:Y:S01]  /*5850*/  LDSM.16.MT88.4 R48, [R169] ;  /* 0x00000000a930783b */ /* 0x000fe20000004200 */
[----:B---3--:R-:W-:-:S03]  /*5860*/  FFMA.FTZ R2, R11, c[0x0][0x2d0], -R0 ;  /* 0x0000b4000b027a23 */ /* 0x008fc60000010800 */
[----:B------:R-:W-:Y:S01]  /*5870*/  LDSM.16.MT88.4 R64, [R170+0x2000] ;  /* 0x00200000aa40783b */ /* 0x000fe20000004200 */
[----:B------:R3:W4:Y:S03]  /*5880*/  MUFU.EX2 R110, R2 ;  /* 0x00000002006e7308 */ /* 0x0007260000000800 */
[----:B------:R-:W-:Y:S04]  /*5890*/  LDSM.16.MT88.4 R72, [R169+0x2000] ;  /* 0x00200000a948783b */ /* 0x000fe80000004200 */
[----:B------:R-:W-:Y:S04]  /*58a0*/  LDSM.16.MT88.4 R56, [R169+0x800] ;  /* 0x00080000a938783b */ /* 0x000fe80000004200 */
[----:B------:R-:W-:Y:S01]  /*58b0*/  LDSM.16.MT88.4 R68, [R168+0x2800] ;  /* 0x00280000a844783b */ /* 0x000fe20000004200 */
[--C-:B---3--:R-:W-:Y:S01]  /*58c0*/  FFMA.FTZ R2, R12, c[0x0][0x2d0], -R0.reuse ;  /* 0x0000b4000c027a23 */ /* 0x108fe20000010800 */
[----:B--2---:R-:W-:Y:S01]  /*58d0*/  FMNMX.FTZ R12, R3, R5, !PT ;  /* 0x00000005030c7209 */ /* 0x004fe20007810000 */
[----:B------:R-:W-:-:S02]  /*58e0*/  FFMA.FTZ R3, R19, c[0x0][0x2d0], -R0 ;  /* 0x0000b40013037a23 */ /* 0x000fc40000010800 */
[----:B------:R2:W-:Y:S01]  /*58f0*/  MUFU.EX2 R187, R2 ;  /* 0x0000000200bb7308 */ /* 0x0005e20000000800 */
[----:B------:R-:W-:-:S07]  /*5900*/  FSETP.NEU.FTZ.AND P0, PT, R12, -INF , PT ;  /* 0xff8000000c00780b */ /* 0x000fce0003f1d000 */
[----:B------:R3:W-:Y:S01]  /*5910*/  MUFU.EX2 R221, R3 ;  /* 0x0000000300dd7308 */ /* 0x0007e20000000800 */
[----:B--2---:R-:W-:Y:S02]  /*5920*/  FFMA.FTZ R2, R15, c[0x0][0x2d0], -R0 ;  /* 0x0000b4000f027a23 */ /* 0x004fe40000010800 */
[----:B----4-:R-:W-:-:S05]  /*5930*/  FADD.FTZ R15, R111, R110 ;  /* 0x0000006e6f0f7221 */ /* 0x010fca0000010000 */
[----:B------:R2:W-:Y:S01]  /*5940*/  MUFU.EX2 R189, R2 ;  /* 0x0000000200bd7308 */ /* 0x0005e20000000800 */
[--C-:B---3--:R-:W-:Y:S02]  /*5950*/  FFMA.FTZ R3, R20, c[0x0][0x2d0], -R0.reuse ;  /* 0x0000b40014037a23 */ /* 0x108fe40000010800 */
[----:B------:R-:W3:Y:S05]  /*5960*/  LDSM.16.MT88.4 R20, [R167] ;  /* 0x00000000a714783b */ /* 0x000eea0000004200 */
[----:B------:R-:W-:Y:S01]  /*5970*/  MUFU.EX2 R220, R3 ;  /* 0x0000000300dc7308 */ /* 0x000fe20000000800 */
[----:B--2---:R-:W-:-:S07]  /*5980*/  FFMA.FTZ R2, R16, c[0x0][0x2d0], -R0 ;  /* 0x0000b40010027a23 */ /* 0x004fce0000010800 */
[----:B------:R2:W-:Y:S02]  /*5990*/  MUFU.EX2 R188, R2 ;  /* 0x0000000200bc7308 */ /* 0x0005e40000000800 */
[----:B--2---:R-:W-:-:S06]  /*59a0*/  FFMA.FTZ R2, R18, c[0x0][0x2d0], -R0 ;  /* 0x0000b40012027a23 */ /* 0x004fcc0000010800 */
[----:B------:R2:W4:Y:S02]  /*59b0*/  MUFU.EX2 R219, R2 ;  /* 0x0000000200db7308 */ /* 0x0005240000000800 */
[----:B--2---:R-:W-:Y:S01]  /*59c0*/  FMUL.FTZ R2, R12, c[0x0][0x2d0] ;  /* 0x0000b4000c027a20 */ /* 0x004fe20000410000 */
[----:B----4-:R-:W-:-:S04]  /*59d0*/  F2FP.BF16.PACK_AB R4, R219, R188 ;  /* 0x000000bcdb04723e */ /* 0x010fc800000010ff */
[----:B------:R-:W-:-:S05]  /*59e0*/  FSEL R2, R2, RZ, P0 ;  /* 0x000000ff02027208 */ /* 0x000fca0000000000 */
[----:B------:R-:W-:Y:S01]  /*59f0*/  FFMA.FTZ R3, R6, c[0x0][0x2d0], -R2 ;  /* 0x0000b40006037a23 */ /* 0x000fe20000010802 */
[----:B------:R-:W-:-:S03]  /*5a00*/  F2FP.BF16.PACK_AB R6, R220, R221 ;  /* 0x000000dddc06723e */ /* 0x000fc600000010ff */
[----:B------:R2:W-:Y:S02]  /*5a10*/  MUFU.EX2 R183, R3 ;  /* 0x0000000300b77308 */ /* 0x0005e40000000800 */
[----:B--2---:R-:W-:-:S06]  /*5a20*/  FFMA.FTZ R3, R7, c[0x0][0x2d0], -R2 ;  /* 0x0000b40007037a23 */ /* 0x004fcc0000010802 */
[----:B------:R2:W4:Y:S02]  /*5a30*/  MUFU.EX2 R177, R3 ;  /* 0x0000000300b17308 */ /* 0x0005240000000800 */
[----:B--2---:R-:W-:Y:S01]  /*5a40*/  FFMA.FTZ R3, R8, c[0x0][0x2d0], -R2 ;  /* 0x0000b40008037a23 */ /* 0x004fe20000010802 */
[----:B------:R-:W-:Y:S02]  /*5a50*/  F2FP.BF16.PACK_AB R8, R110, R111 ;  /* 0x0000006f6e08723e */ /* 0x000fe400000010ff */
[----:B----4-:R-:W-:-:S03]  /*5a60*/  F2FP.BF16.PACK_AB R9, R177, R183 ;  /* 0x000000b7b109723e */ /* 0x010fc600000010ff */
[----:B------:R2:W-:Y:S02]  /*5a70*/  MUFU.EX2 R182, R3 ;  /* 0x0000000300b67308 */ /* 0x0005e40000000800 */
[----:B--2---:R-:W-:Y:S01]  /*5a80*/  FFMA.FTZ R3, R10, c[0x0][0x2d0], -R2 ;  /* 0x0000b4000a037a23 */ /* 0x004fe20000010802 */
[----:B------:R-:W-:-:S05]  /*5a90*/  F2FP.BF16.PACK_AB R10, R189, R187 ;  /* 0x000000bbbd0a723e */ /* 0x000fca00000010ff */
[----:B------:R2:W4:Y:S02]  /*5aa0*/  MUFU.EX2 R186, R3 ;  /* 0x0000000300ba7308 */ /* 0x0005240000000800 */
[----:B--2---:R-:W-:Y:S01]  /*5ab0*/  FFMA.FTZ R3, R13, c[0x0][0x2d0], -R2 ;  /* 0x0000b4000d037a23 */ /* 0x004fe20000010802 */
[----:B----4-:R-:W-:Y:S01]  /*5ac0*/  F2FP.BF16.PACK_AB R11, R186, R182 ;  /* 0x000000b6ba0b723e */ /* 0x010fe200000010ff */
[----:B------:R-:W-:-:S04]  /*5ad0*/  FFMA.FTZ R13, R108, c[0x0][0x2d0], -R0 ;  /* 0x0000b4006c0d7a23 */ /* 0x000fc80000010800 */
[----:B------:R2:W-:Y:S02]  /*5ae0*/  MUFU.EX2 R185, R3 ;  /* 0x0000000300b97308 */ /* 0x0005e40000000800 */
[----:B---3--:R-:W-:Y:S06]  /*5af0*/  HMMA.16816.F32.BF16 R28, R8, R22, RZ ;  /* 0x00000016081c723c */ /* 0x008fec00000418ff */
[----:B------:R-:W-:Y:S01]  /*5b00*/  MUFU.EX2 R13, R13 ;  /* 0x0000000d000d7308 */ /* 0x000fe20000000800 */
[----:B--2---:R-:W-:Y:S02]  /*5b10*/  FFMA.FTZ R3, R14, c[0x0][0x2d0], -R2 ;  /* 0x0000b4000e037a23 */ /* 0x004fe40000010802 */
[----:B------:R-:W-:-:S05]  /*5b20*/  FFMA.FTZ R14, R109, c[0x0][0x2d0], -R0 ;  /* 0x0000b4006d0e7a23 */ /* 0x000fca0000010800 */
[----:B------:R2:W3:Y:S08]  /*5b30*/  MUFU.EX2 R200, R3 ;  /* 0x0000000300c87308 */ /* 0x0004f00000000800 */
[----:B------:R-:W-:Y:S01]  /*5b40*/  MUFU.EX2 R14, R14 ;  /* 0x0000000e000e7308 */ /* 0x000fe20000000800 */
[--C-:B--2---:R-:W-:Y:S01]  /*5b50*/  FFMA.FTZ R3, R17, c[0x0][0x2d0], -R2.reuse ;  /* 0x0000b40011037a23 */ /* 0x104fe20000010802 */
[----:B-1-3--:R-:W-:Y:S01]  /*5b60*/  F2FP.BF16.PACK_AB R5, R200, R185 ;  /* 0x000000b9c805723e */ /* 0x00afe200000010ff */
[C---:B------:R-:W-:Y:S05]  /*5b70*/  HMMA.16816.F32.BF16 R16, R8.reuse, R20, RZ ;  /* 0x000000140810723c */ /* 0x040fea00000418ff */
[----:B------:R1:W-:Y:S03]  /*5b80*/  MUFU.EX2 R218, R3 ;  /* 0x0000000300da7308 */ /* 0x0003e60000000800 */
[----:B------:R-:W-:Y:S01]  /*5b90*/  HMMA.16816.F32.BF16 R20, R8, R34, RZ ;  /* 0x000000220814723c */ /* 0x000fe200000418ff */
[----:B-1----:R-:W-:-:S07]  /*5ba0*/  FFMA.FTZ R3, R24, c[0x0][0x2d0], -R2 ;  /* 0x0000b40018037a23 */ /* 0x002fce0000010802 */
[C---:B------:R-:W-:Y:S01]  /*5bb0*/  HMMA.16816.F32.BF16 R24, R8.reuse, R32, RZ ;  /* 0x000000200818723c */ /* 0x040fe200000418ff */
[----:B------:R-:W1:Y:S07]  /*5bc0*/  MUFU.EX2 R213, R3 ;  /* 0x0000000300d57308 */ /* 0x000e6e0000000800 */
[----:B------:R-:W-:Y:S01]  /*5bd0*/  HMMA.16816.F32.BF16 R32, R8, R46, RZ ;  /* 0x0000002e0820723c */ /* 0x000fe200000418ff */
[----:B-1----:R-:W-:Y:S01]  /*5be0*/  F2FP.BF16.PACK_AB R7, R213, R218 ;  /* 0x000000dad507723e */ /* 0x002fe200000010ff */
[----:B------:R-:W-:-:S04]  /*5bf0*/  FFMA.FTZ R3, R105, c[0x0][0x2d0], -R0 ;  /* 0x0000b40069037a23 */ /* 0x000fc80000010800 */
[----:B------:R1:W-:Y:S02]  /*5c00*/  MUFU.EX2 R163, R3 ;  /* 0x0000000300a37308 */ /* 0x0003e40000000800 */
[----:B------:R-:W-:Y:S08]  /*5c10*/  HMMA.16816.F32.BF16 R132, R4, R36, R16 ;  /* 0x000000240484723c */ /* 0x000ff00000041810 */
[----:B------:R-:W-:Y:S01]  /*5c20*/  HMMA.16816.F32.BF16 R16, R8, R44, RZ ;  /* 0x0000002c0810723c */ /* 0x000fe200000418ff */
[----:B------:R-:W-:Y:S01]  /*5c30*/  LDSM.16.MT88.4 R44, [R170+0x2800] ;  /* 0x00280000aa2c783b */ /* 0x000fe20000004200 */
[----:B-1----:R-:W-:-:S06]  /*5c40*/  FFMA.FTZ R3, R104, c[0x0][0x2d0], -R0 ;  /* 0x0000b40068037a23 */ /* 0x002fcc0000010800 */
[C---:B------:R-:W-:Y:S01]  /*5c50*/  HMMA.16816.F32.BF16 R148, R4.reuse, R38, R28 ;  /* 0x000000260494723c */ /* 0x040fe2000004181c */
[----:B------:R-:W1:Y:S01]  /*5c60*/  LDSM.16.MT88.4 R36, [R167+0x2800] ;  /* 0x00280000a724783b */ /* 0x000e620000004200 */
[----:B------:R2:W3:Y:S06]  /*5c70*/  MUFU.EX2 R162, R3 ;  /* 0x0000000300a27308 */ /* 0x0004ec0000000800 */
[C---:B------:R-:W-:Y:S08]  /*5c80*/  HMMA.16816.F32.BF16 R144, R4.reuse, R42, R20 ;  /* 0x0000002a0490723c */ /* 0x040ff00000041814 */
[----:B------:R-:W-:Y:S01]  /*5c90*/  HMMA.16816.F32.BF16 R116, R4, R60, R16 ;  /* 0x0000003c0474723c */ /* 0x000fe20000041810 */
[----:B--2---:R-:W-:-:S04]  /*5ca0*/  FFMA.FTZ R3, R102, c[0x0][0x2d0], -R0 ;  /* 0x0000b40066037a23 */ /* 0x004fc80000010800 */
[----:B------:R2:W-:Y:S03]  /*5cb0*/  MUFU.EX2 R172, R3 ;  /* 0x0000000300ac7308 */ /* 0x0005e60000000800 */
[C---:B------:R-:W-:Y:S08]  /*5cc0*/  HMMA.16816.F32.BF16 R20, R8.reuse, R52, RZ ;  /* 0x000000340814723c */ /* 0x040ff000000418ff */
[----:B------:R-:W-:Y:S01]  /*5cd0*/  HMMA.16816.F32.BF16 R16, R8, R54, RZ ;  /* 0x000000360810723c */ /* 0x000fe200000418ff */
[----:B------:R-:W-:Y:S01]  /*5ce0*/  LDSM.16.MT88.4 R52, [R169+0x2800] ;  /* 0x00280000a934783b */ /* 0x000fe20000004200 */
[----:B--2---:R-:W-:-:S06]  /*5cf0*/  FFMA.FTZ R3, R101, c[0x0][0x2d0], -R0 ;  /* 0x0000b40065037a23 */ /* 0x004fcc0000010800 */
[----:B------:R-:W-:Y:S01]  /*5d00*/  HMMA.16816.F32.BF16 R124, R4, R40, R24 ;  /* 0x00000028047c723c */ /* 0x000fe20000041818 */
[----:B------:R-:W2:Y:S01]  /*5d10*/  LDSM.16.MT88.4 R40, [R168+0x2000] ;  /* 0x00200000a828783b */ /* 0x000ea20000004200 */
[----:B------:R4:W5:Y:S06]  /*5d20*/  MUFU.EX2 R171, R3 ;  /* 0x0000000300ab7308 */ /* 0x00096c0000000800 */
[C---:B------:R-:W-:Y:S08]  /*5d30*/  HMMA.16816.F32.BF16 R28, R8.reuse, R48, RZ ;  /* 0x00000030081c723c */ /* 0x040ff000000418ff */
[----:B------:R-:W-:Y:S01]  /*5d40*/  HMMA.16816.F32.BF16 R24, R8, R50, RZ ;  /* 0x000000320818723c */ /* 0x000fe200000418ff */
[----:B------:R-:W2:Y:S01]  /*5d50*/  LDSM.16.MT88.4 R48, [R167+0x4000] ;  /* 0x00400000a730783b */ /* 0x000ea20000004200 */
[----:B----4-:R-:W-:-:S04]  /*5d60*/  FFMA.FTZ R3, R79, c[0x0][0x2d0], -R2 ;  /* 0x0000b4004f037a23 */ /* 0x010fc80000010802 */
[----:B------:R4:W-:Y:S02]  /*5d70*/  MUFU.EX2 R102, R3 ;  /* 0x0000000300667308 */ /* 0x0009e40000000800 */
[C---:B------:R-:W-:Y:S08]  /*5d80*/  HMMA.16816.F32.BF16 R136, R4.reuse, R62, R32 ;  /* 0x0000003e0488723c */ /* 0x040ff00000041820 */
[----:B-1----:R-:W-:Y:S01]  /*5d90*/  HMMA.16816.F32.BF16 R60, R4, R36, R20 ;  /* 0x00000024043c723c */ /* 0x002fe20000041814 */
[----:B----4-:R-:W-:-:S07]  /*5da0*/  FFMA.FTZ R3, R77, c[0x0][0x2d0], -R2 ;  /* 0x0000b4004d037a23 */ /* 0x010fce0000010802 */
[----:B------:R-:W-:Y:S01]  /*5db0*/  HMMA.16816.F32.BF16 R128, R4, R38, R16 ;  /* 0x000000260480723c */ /* 0x000fe20000041810 */
[----:B------:R-:W1:Y:S01]  /*5dc0*/  LDSM.16.MT88.4 R36, [R167+0x4800] ;  /* 0x00480000a724783b */ /* 0x000e620000004200 */
[----:B------:R4:W1:Y:S06]  /*5dd0*/  MUFU.EX2 R101, R3 ;  /* 0x0000000300657308 */ /* 0x00086c0000000800 */
[C---:B------:R-:W-:Y:S08]  /*5de0*/  HMMA.16816.F32.BF16 R20, R8.reuse, R66, RZ ;  /* 0x000000420814723c */ /* 0x040ff000000418ff */
[----:B------:R-:W-:Y:S01]  /*5df0*/  HMMA.16816.F32.BF16 R16, R8, R72, RZ ;  /* 0x000000480810723c */ /* 0x000fe200000418ff */
[----:B----4-:R-:W-:-:S04]  /*5e00*/  FFMA.FTZ R3, R78, c[0x0][0x2d0], -R2 ;  /* 0x0000b4004e037a23 */ /* 0x010fc80000010802 */
[----:B------:R4:W-:Y:S03]  /*5e10*/  MUFU.EX2 R161, R3 ;  /* 0x0000000300a17308 */ /* 0x0009e60000000800 */
[----:B------:R-:W-:Y:S08]  /*5e20*/  HMMA.16816.F32.BF16 R140, R4, R56, R28 ;  /* 0x00000038048c723c */ /* 0x000ff0000004181c */
[----:B--2---:R-:W-:Y:S01]  /*5e30*/  HMMA.16816.F32.BF16 R32, R8, R40, RZ ;  /* 0x000000280820723c */ /* 0x004fe200000418ff */
[----:B----4-:R-:W-:-:S07]  /*5e40*/  FFMA.FTZ R3, R76, c[0x0][0x2d0], -R2 ;  /* 0x0000b4004c037a23 */ /* 0x010fce0000010802 */
[----:B------:R-:W-:Y:S01]  /*5e50*/  HMMA.16816.F32.BF16 R28, R8, R42, RZ ;  /* 0x0000002a081c723c */ /* 0x000fe200000418ff */
[----:B------:R-:W2:Y:S01]  /*5e60*/  LDSM.16.MT88.4 R40, [R170+0x4000] ;  /* 0x00400000aa28783b */ /* 0x000ea20000004200 */
[----:B------:R4:W1:Y:S06]  /*5e70*/  MUFU.EX2 R160, R3 ;  /* 0x0000000300a07308 */ /* 0x00086c0000000800 */
[C---:B------:R-:W-:Y:S08]  /*5e80*/  HMMA.16816.F32.BF16 R92, R4.reuse, R46, R20 ;  /* 0x0000002e045c723c */ /* 0x040ff00000041814 */
[----:B------:R-:W-:Y:S01]  /*5e90*/  HMMA.16816.F32.BF16 R88, R4, R52, R16 ;  /* 0x000000340458723c */ /* 0x000fe20000041810 */
[----:B----4-:R-:W-:-:S02]  /*5ea0*/  FFMA.FTZ R3, R107, c[0x0][0x2d0], -R0 ;  /* 0x0000b4006b037a23 */ /* 0x010fc40000010800 */
[----:B------:R-:W-:Y:S02]  /*5eb0*/  FFMA.FTZ R0, R106, c[0x0][0x2d0], -R0 ;  /* 0x0000b4006a007a23 */ /* 0x000fe40000010800 */
[----:B------:R-:W-:Y:S03]  /*5ec0*/  LDSM.16.MT88.4 R104, [R169+0x1800] ;  /* 0x00180000a968783b */ /* 0x000fe60000004200 */
[C---:B------:R-:W-:Y:S01]  /*5ed0*/  HMMA.16816.F32.BF16 R20, R8.reuse, R48, RZ ;  /* 0x000000300814723c */ /* 0x040fe200000418ff */
[----:B------:R4:W-:Y:S07]  /*5ee0*/  MUFU.EX2 R190, R0 ;  /* 0x0000000000be7308 */ /* 0x0009ee0000000800 */
[----:B------:R-:W-:Y:S08]  /*5ef0*/  HMMA.16816.F32.BF16 R16, R8, R50, RZ ;  /* 0x000000320810723c */ /* 0x000ff000000418ff */
[----:B------:R-:W-:Y:S01]  /*5f00*/  HMMA.16816.F32.BF16 R120, R4, R68, R32 ;  /* 0x000000440478723c */ /* 0x000fe20000041820 */
[----:B------:R-:W2:Y:S01]  /*5f10*/  LDSM.16.MT88.4 R32, [R168+0x4000] ;  /* 0x00400000a820783b */ /* 0x000ea20000004200 */
[----:B----4-:R-:W-:Y:S01]  /*5f20*/  FFMA.FTZ R0, R159, c[0x0][0x2d0], -R2 ;  /* 0x0000b4009f007a23 */ /* 0x010fe20000010802 */
[----:B------:R-:W-:-:S04]  /*5f30*/  MOV R159, c[0x0][0x2c4] ;  /* 0x0000b100009f7a02 */ /* 0x000fc80000000f00 */
[----:B------:R-:W-:Y:S01]  /*5f40*/  ISETP.NE.AND P1, PT, R159, 0x1, PT ;  /* 0x000000019f00780c */ /* 0x000fe20003f25270 */
[----:B------:R-:W-:Y:S01]  /*5f50*/  HMMA.16816.F32.BF16 R96, R4, R70, R28 ;  /* 0x000000460460723c */ /* 0x000fe2000004181c */
[----:B------:R-:W-:Y:S01]  /*5f60*/  LDSM.16.MT88.4 R28, [R168+0x4800] ;  /* 0x00480000a81c783b */ /* 0x000fe20000004200 */
[----:B------:R-:W-:-:S06]  /*5f70*/  MOV R159, c[0x0][0x32c] ;  /* 0x0000cb00009f7a02 */ /* 0x000fcc0000000f00 */
[C---:B-1----:R-:W-:Y:S08]  /*5f80*/  HMMA.16816.F32.BF16 R80, R4.reuse, R36, R20 ;  /* 0x000000240450723c */ /* 0x042ff00000041814 */
[C---:B------:R-:W-:Y:S01]  /*5f90*/  HMMA.16816.F32.BF16 R68, R4.reuse, R38, R16 ;  /* 0x000000260444723c */ /* 0x040fe20000041810 */
[----:B------:R-:W1:Y:S07]  /*5fa0*/  LDSM.16.MT88.4 R36, [R170+0x4800] ;  /* 0x00480000aa24783b */ /* 0x000e6e0000004200 */
[----:B------:R-:W-:Y:S08]  /*5fb0*/  HMMA.16816.F32.BF16 R56, R4, R58, R24 ;  /* 0x0000003a0438723c */ /* 0x000ff00000041818 */
[C---:B------:R-:W-:Y:S08]  /*5fc0*/  HMMA.16816.F32.BF16 R24, R8.reuse, R64, RZ ;  /* 0x000000400818723c */ /* 0x040ff000000418ff */
[C---:B--2---:R-:W-:Y:S08]  /*5fd0*/  HMMA.16816.F32.BF16 R16, R8.reuse, R40, RZ ;  /* 0x000000280810723c */ /* 0x044ff000000418ff */
[----:B------:R-:W-:Y:S08]  /*5fe0*/  HMMA.16816.F32.BF16 R20, R8, R34, RZ ;  /* 0x000000220814723c */ /* 0x000ff000000418ff */
[----:B------:R-:W-:Y:S08]  /*5ff0*/  HMMA.16816.F32.BF16 R112, R4, R44, R24 ;  /* 0x0000002c0470723c */ /* 0x000ff00000041818 */
[----:B------:R-:W-:Y:S08]  /*6000*/  HMMA.16816.F32.BF16 R24, R8, R74, RZ ;  /* 0x0000004a0818723c */ /* 0x000ff000000418ff */
[C---:B-1----:R-:W-:Y:S01]  /*6010*/  HMMA.16816.F32.BF16 R44, R4.reuse, R36, R16 ;  /* 0x00000024042c723c */ /* 0x042fe20000041810 */
[----:B------:R-:W1:Y:S07]  /*6020*/  LDSM.16.MT88.4 R16, [R169+0x4000] ;  /* 0x00400000a910783b */ /* 0x000e6e0000004200 */
[C---:B------:R-:W-:Y:S08]  /*6030*/  HMMA.16816.F32.BF16 R48, R4.reuse, R30, R20 ;  /* 0x0000001e0430723c */ /* 0x040ff00000041814 */
[----:B------:R-:W-:Y:S08]  /*6040*/  HMMA.16816.F32.BF16 R84, R4, R54, R24 ;  /* 0x000000360454723c */ /* 0x000ff00000041818 */
[C---:B------:R-:W-:Y:S08]  /*6050*/  HMMA.16816.F32.BF16 R24, R8.reuse, R32, RZ ;  /* 0x000000200818723c */ /* 0x040ff000000418ff */
[----:B------:R-:W-:Y:S01]  /*6060*/  HMMA.16816.F32.BF16 R20, R8, R42, RZ ;  /* 0x0000002a0814723c */ /* 0x000fe200000418ff */
[----:B------:R-:W-:Y:S11]  /*6070*/  LDSM.16.MT88.4 R40, [R167+0x3800] ;  /* 0x00380000a728783b */ /* 0x000ff60000004200 */
[----:B------:R-:W-:Y:S04]  /*6080*/  @!UPT UIADD3 URZ, URZ, URZ, URZ ;  /* 0x0000003f3f3ff290 */ /* 0x000fe8000fffe03f */
[----:B------:R-:W-:Y:S08]  /*6090*/  HMMA.16816.F32.BF16 R52, R4, R28, R24 ;  /* 0x0000001c0434723c */ /* 0x000ff00000041818 */
[C---:B-1----:R-:W-:Y:S08]  /*60a0*/  HMMA.16816.F32.BF16 R24, R8.reuse, R16, RZ ;  /* 0x000000100818723c */ /* 0x042ff000000418ff */
[----:B------:R-:W-:Y:S01]  /*60b0*/  HMMA.16816.F32.BF16 R8, R8, R18, RZ ;  /* 0x000000120808723c */ /* 0x000fe200000418ff */
[----:B------:R-:W1:Y:S07]  /*60c0*/  LDSM.16.MT88.4 R16, [R169+0x4800] ;  /* 0x00480000a910783b */ /* 0x000e6e0000004200 */
[C---:B------:R-:W-:Y:S08]  /*60d0*/  HMMA.16816.F32.BF16 R20, R4.reuse, R38, R20 ;  /* 0x000000260414723c */ /* 0x040ff00000041814 */
[C---:B-1----:R-:W-:Y:S08]  /*60e0*/  HMMA.16816.F32.BF16 R24, R4.reuse, R16, R24 ;  /* 0x000000100418723c */ /* 0x042ff00000041818 */
[----:B------:R-:W-:Y:S01]  /*60f0*/  HMMA.16816.F32.BF16 R16, R4, R18, R8 ;  /* 0x000000120410723c */ /* 0x000fe20000041808 */
[----:B------:R-:W1:Y:S06]  /*6100*/  LDSM.16.MT88.4 R8, [R167+0x1000] ;  /* 0x00100000a708783b */ /* 0x000e6c0000004200 */
[----:B---3--:R-:W-:-:S02]  /*6110*/  F2FP.BF16.PACK_AB R4, R162, R163 ;  /* 0x000000a3a204723e */ /* 0x008fc400000010ff */
[----:B-----5:R-:W-:Y:S02]  /*6120*/  F2FP.BF16.PACK_AB R6, R171, R172 ;  /* 0x000000acab06723e */ /* 0x020fe400000010ff */
[----:B------:R-:W-:Y:S02]  /*6130*/  F2FP.BF16.PACK_AB R5, R101, R102 ;  /* 0x000000666505723e */ /* 0x000fe400000010ff */
        /* <DEDUP_REMOVED lines=20> */
[----:B------:R-:W1:Y:S06]  /*6280*/  LDSM.16.MT88.4 R8, [R170+0x3000] ;  /* 0x00300000aa08783b */ /* 0x000e6c0000004200 */
[----:B------:R-:W-:Y:S01]  /*6290*/  F2FP.BF16.PACK_AB R96, R13, R14 ;  /* 0x0000000e0d60723e */ /* 0x000fe200000010ff */
[C---:B-1----:R-:W-:Y:S01]  /*62a0*/  HMMA.16816.F32.BF16 R152, R4.reuse, R8, R112 ;  /* 0x000000080498723c */ /* 0x042fe20000041870 */
[----:B------:R-:W-:Y:S07]  /*62b0*/  LDSM.16.MT88.4 R112, [R170+0x1800] ;  /* 0x00180000aa70783b */ /* 0x000fee0000004200 */
        /* <DEDUP_REMOVED lines=12> */
[C---:B-1----:R-:W-:Y:S08]  /*6380*/  HMMA.16816.F32.BF16 R92, R4.reuse, R8, R44 ;  /* 0x00000008045c723c */ /* 0x042ff0000004182c */
[C---:B------:R-:W-:Y:S01]  /*6390*/  HMMA.16816.F32.BF16 R20, R4.reuse, R10, R20 ;  /* 0x0000000a0414723c */ /* 0x040fe20000041814 */
[----:B------:R-:W1:Y:S07]  /*63a0*/  LDSM.16.MT88.4 R8, [R169+0x5000] ;  /* 0x00500000a908783b */ /* 0x000e6e0000004200 */
[C---:B-1----:R-:W-:Y:S01]  /*63b0*/  HMMA.16816.F32.BF16 R24, R4.reuse, R8, R24 ;  /* 0x000000080418723c */ /* 0x042fe20000041818 */
[----:B------:R1:W-:Y:S07]  /*63c0*/  MUFU.EX2 R9, R0 ;  /* 0x0000000000097308 */ /* 0x0003ee0000000800 */
[----:B------:R-:W-:Y:S01]  /*63d0*/  HMMA.16816.F32.BF16 R16, R4, R10, R16 ;  /* 0x0000000a0410723c */ /* 0x000fe20000041810 */
[----:B------:R-:W2:Y:S06]  /*63e0*/  MUFU.EX2 R11, R3 ;  /* 0x00000003000b7308 */ /* 0x000eac0000000800 */
[----:B------:R-:W-:-:S02]  /*63f0*/  FADD.FTZ R4, R187, R15 ;  /* 0x0000000fbb047221 */ /* 0x000fc40000010000 */
[----:B-1----:R-:W-:-:S04]  /*6400*/  FFMA.FTZ R0, R158, c[0x0][0x2d0], -R2 ;  /* 0x0000b4009e007a23 */ /* 0x002fc80000010802 */
[----:B------:R1:W3:Y:S01]  /*6410*/  MUFU.EX2 R10, R0 ;  /* 0x00000000000a7308 */ /* 0x0002e20000000800 */
[----:B--2---:R-:W-:Y:S01]  /*6420*/  F2FP.BF16.PACK_AB R98, R190, R11 ;  /* 0x0000000bbe62723e */ /* 0x004fe200000010ff */
[----:B------:R-:W-:-:S04]  /*6430*/  FADD.FTZ R3, R183, R177 ;  /* 0x000000b1b7037221 */ /* 0x000fc80000010000 */
[----:B------:R-:W-:Y:S02]  /*6440*/  FADD.FTZ R3, R182, R3 ;  /* 0x00000003b6037221 */ /* 0x000fe40000010000 */
[--C-:B-1----:R-:W-:Y:S01]  /*6450*/  FFMA.FTZ R0, R157, c[0x0][0x2d0], -R2.reuse ;  /* 0x0000b4009d007a23 */ /* 0x102fe20000010802 */
[----:B---3--:R-:W-:Y:S01]  /*6460*/  F2FP.BF16.PACK_AB R97, R10, R9 ;  /* 0x000000090a61723e */ /* 0x008fe200000010ff */
[----:B------:R-:W-:Y:S02]  /*6470*/  FFMA.FTZ R2, R156, c[0x0][0x2d0], -R2 ;  /* 0x0000b4009c027a23 */ /* 0x000fe40000010802 */
[----:B------:R1:W-:Y:S08]  /*6480*/  MUFU.EX2 R8, R0 ;  /* 0x0000000000087308 */ /* 0x0003f00000000800 */
[----:B------:R-:W2:Y:S01]  /*6490*/  MUFU.EX2 R191, R2 ;  /* 0x0000000200bf7308 */ /* 0x000ea20000000800 */
[----:B-1----:R-:W-:-:S04]  /*64a0*/  FADD.FTZ R0, R186, R3 ;  /* 0x00000003ba007221 */ /* 0x002fc80000010000 */
[----:B------:R-:W-:Y:S01]  /*64b0*/  FADD.FTZ R3, R185, R0 ;  /* 0x00000000b9037221 */ /* 0x000fe20000010000 */
[----:B--2---:R-:W-:Y:S01]  /*64c0*/  F2FP.BF16.PACK_AB R99, R191, R8 ;  /* 0x00000008bf63723e */ /* 0x004fe200000010ff */
[----:B------:R-:W-:Y:S02]  /*64d0*/  FADD.FTZ R2, R189, R4 ;  /* 0x00000004bd027221 */ /* 0x000fe40000010000 */
[----:B------:R-:W-:Y:S01]  /*64e0*/  LDSM.16.MT88.4 R4, [R169+0x5800] ;  /* 0x00580000a904783b */ /* 0x000fe20000004200 */
[----:B------:R-:W-:Y:S02]  /*64f0*/  FADD.FTZ R3, R200, R3 ;  /* 0x00000003c8037221 */ /* 0x000fe40000010000 */
[----:B------:R-:W-:Y:S01]  /*6500*/  FADD.FTZ R2, R188, R2 ;  /* 0x00000002bc027221 */ /* 0x000fe20000010000 */
[----:B------:R-:W-:Y:S03]  /*6510*/  HMMA.16816.F32.BF16 R116, R96, R112, R116 ;  /* 0x000000706074723c */ /* 0x000fe60000041874 */
[----:B------:R-:W-:-:S04]  /*6520*/  FADD.FTZ R0, R219, R2 ;  /* 0x00000002db007221 */ /* 0x000fc80000010000 */
[----:B------:R-:W-:Y:S01]  /*6530*/  FADD.FTZ R2, R221, R0 ;  /* 0x00000000dd027221 */ /* 0x000fe20000010000 */
[C---:B------:R-:W-:Y:S01]  /*6540*/  HMMA.16816.F32.BF16 R112, R96.reuse, R114, R36 ;  /* 0x000000726070723c */ /* 0x040fe20000041824 */
[----:B------:R-:W-:Y:S02]  /*6550*/  FADD.FTZ R0, R218, R3 ;  /* 0x00000003da007221 */ /* 0x000fe40000010000 */
[----:B------:R-:W-:Y:S02]  /*6560*/  FADD.FTZ R2, R220, R2 ;  /* 0x00000002dc027221 */ /* 0x000fe40000010000 */
[----:B------:R-:W-:Y:S02]  /*6570*/  FADD.FTZ R0, R213, R0 ;  /* 0x00000000d5007221 */ /* 0x000fe40000010000 */
[----:B------:R-:W-:Y:S01]  /*6580*/  FADD.FTZ R2, R163, R2 ;  /* 0x00000002a3027221 */ /* 0x000fe20000010000 */
[----:B------:R-:W-:Y:S01]  /*6590*/  HMMA.16816.F32.BF16 R36, R96, R40, R60 ;  /* 0x000000286024723c */ /* 0x000fe2000004183c */
[----:B------:R-:W-:-:S02]  /*65a0*/  FADD.FTZ R0, R102, R0 ;  /* 0x0000000066007221 */ /* 0x000fc40000010000 */
[----:B------:R-:W-:Y:S02]  /*65b0*/  FADD.FTZ R2, R162, R2 ;  /* 0x00000002a2027221 */ /* 0x000fe40000010000 */
[----:B------:R-:W-:Y:S02]  /*65c0*/  FADD.FTZ R0, R101, R0 ;  /* 0x0000000065007221 */ /* 0x000fe40000010000 */
[----:B------:R-:W-:Y:S01]  /*65d0*/  FADD.FTZ R2, R172, R2 ;  /* 0x00000002ac027221 */ /* 0x000fe20000010000 */
[----:B------:R-:W-:Y:S01]  /*65e0*/  HMMA.16816.F32.BF16 R40, R96, R42, R64 ;  /* 0x0000002a6028723c */ /* 0x000fe20000041840 */
[----:B------:R-:W1:Y:S01]  /*65f0*/  LDSM.16.MT88.4 R64, [R169+0x3800] ;  /* 0x00380000a940783b */ /* 0x000e620000004200 */
[----:B------:R-:W-:Y:S02]  /*6600*/  FADD.FTZ R0, R161, R0 ;  /* 0x00000000a1007221 */ /* 0x000fe40000010000 */
[----:B------:R-:W-:Y:S02]  /*6610*/  FADD.FTZ R2, R171, R2 ;  /* 0x00000002ab027221 */ /* 0x000fe40000010000 */
[----:B------:R-:W-:-:S02]  /*6620*/  FADD.FTZ R0, R160, R0 ;  /* 0x00000000a0007221 */ /* 0x000fc40000010000 */
[----:B------:R-:W-:Y:S01]  /*6630*/  HMMA.16816.F32.BF16 R44, R96, R48, R72 ;  /* 0x00000030602c723c */ /* 0x000fe20000041848 */
[----:B------:R-:W2:Y:S01]  /*6640*/  LDSM.16.MT88.4 R72, [R167+0x5800] ;  /* 0x00580000a748783b */ /* 0x000ea20000004200 */
[----:B------:R-:W-:-:S04]  /*6650*/  FADD.FTZ R2, R14, R2 ;  /* 0x000000020e027221 */ /* 0x000fc80000010000 */
[----:B------:R-:W-:Y:S02]  /*6660*/  FADD.FTZ R3, R13, R2 ;  /* 0x000000020d037221 */ /* 0x000fe40000010000 */
[C---:B------:R-:W-:Y:S08]  /*6670*/  HMMA.16816.F32.BF16 R108, R96.reuse, R104, R108 ;  /* 0x00000068606c723c */ /* 0x040ff0000004186c */
[C---:B------:R-:W-:Y:S01]  /*6680*/  HMMA.16816.F32.BF16 R104, R96.reuse, R106, R56 ;  /* 0x0000006a6068723c */ /* 0x040fe20000041838 */
[----:B------:R-:W3:Y:S07]  /*6690*/  LDSM.16.MT88.4 R56, [R170+0x3800] ;  /* 0x00380000aa38783b */ /* 0x000eee0000004200 */
[C---:B------:R-:W-:Y:S08]  /*66a0*/  HMMA.16816.F32.BF16 R48, R96.reuse, R50, R76 ;  /* 0x000000326030723c */ /* 0x040ff0000004184c */
[C---:B------:R-:W-:Y:S08]  /*66b0*/  HMMA.16816.F32.BF16 R132, R96.reuse, R128, R132 ;  /* 0x000000806084723c */ /* 0x040ff00000041884 */
[C---:B-1----:R-:W-:Y:S01]  /*66c0*/  HMMA.16816.F32.BF16 R60, R96.reuse, R64, R88 ;  /* 0x00000040603c723c */ /* 0x042fe20000041858 */
[----:B------:R-:W1:Y:S07]  /*66d0*/  LDSM.16.MT88.4 R88, [R170+0x5800] ;  /* 0x00580000aa58783b */ /* 0x000e6e0000004200 */
[C---:B--2---:R-:W-:Y:S01]  /*66e0*/  HMMA.16816.F32.BF16 R68, R96.reuse, R72, R80 ;  /* 0x000000486044723c */ /* 0x044fe20000041850 */
[----:B------:R-:W2:Y:S07]  /*66f0*/  LDSM.16.MT88.4 R80, [R168+0x5800] ;  /* 0x00580000a850783b */ /* 0x000eae0000004200 */
[C---:B------:R-:W-:Y:S08]  /*6700*/  HMMA.16816.F32.BF16 R64, R96.reuse, R66, R84 ;  /* 0x000000426040723c */ /* 0x040ff00000041854 */
[C---:B------:R-:W-:Y:S08]  /*6710*/  HMMA.16816.F32.BF16 R124, R96.reuse, R120, R124 ;  /* 0x00000078607c723c */ /* 0x040ff0000004187c */
[C---:B---3--:R-:W-:Y:S08]  /*6720*/  HMMA.16816.F32.BF16 R52, R96.reuse, R56, R152 ;  /* 0x000000386034723c */ /* 0x048ff00000041898 */
[C---:B------:R-:W-:Y:S08]  /*6730*/  HMMA.16816.F32.BF16 R128, R96.reuse, R130, R28 ;  /* 0x000000826080723c */ /* 0x040ff0000004181c */
[C---:B-1----:R-:W-:Y:S08]  /*6740*/  HMMA.16816.F32.BF16 R84, R96.reuse, R88, R92 ;  /* 0x000000586054723c */ /* 0x042ff0000004185c */
[C---:B------:R-:W-:Y:S07]  /*6750*/  HMMA.16816.F32.BF16 R92, R96.reuse, R4, R24 ;  /* 0x00000004605c723c */ /* 0x040fee0000041818 */
[----:B------:R-:W-:Y:S01]  /*6760*/  @P1 IMAD.HI.U32 R5, R211, c[0x0][0x2c8], RZ ;  /* 0x0000b200d3051a27 */ /* 0x000fe200078e00ff */
[----:B--2---:R-:W-:Y:S03]  /*6770*/  HMMA.16816.F32.BF16 R76, R96, R80, R148 ;  /* 0x00000050604c723c */ /* 0x004fe60000041894 */
[----:B------:R-:W-:Y:S01]  /*6780*/  FADD.FTZ R4, R9, R0 ;  /* 0x0000000009047221 */ /* 0x000fe20000010000 */
[----:B------:R-:W-:-:S02]  /*6790*/  MOV R0, R211 ;  /* 0x000000d300007202 */ /* 0x000fc40000000f00 */
[----:B------:R-:W-:Y:S01]  /*67a0*/  @P1 SHF.R.U32.HI R0, RZ, c[0x0][0x2cc], R5 ;  /* 0x0000b300ff001a19 */ /* 0x000fe20000011605 */
[----:B------:R-:W-:Y:S01]  /*67b0*/  FADD.FTZ R2, R10, R4 ;  /* 0x000000040a027221 */ /* 0x000fe20000010000 */
[----:B------:R-:W-:Y:S01]  /*67c0*/  ISETP.GE.AND P1, PT, R159, 0x1, PT ;  /* 0x000000019f00780c */ /* 0x000fe20003f26270 */
[----:B------:R-:W-:Y:S01]  /*67d0*/  FADD.FTZ R4, R11, R3 ;  /* 0x000000030b047221 */ /* 0x000fe20000010000 */
[----:B------:R-:W-:Y:S01]  /*67e0*/  HMMA.16816.F32.BF16 R120, R96, R122, R32 ;  /* 0x0000007a6078723c */ /* 0x000fe20000041820 */
[----:B------:R-:W-:Y:S01]  /*67f0*/  FADD.FTZ R3, R8, R2 ;  /* 0x0000000208037221 */ /* 0x000fe20000010000 */
[----:B------:R-:W-:Y:S01]  /*6800*/  IADD3 R2, R222, R0, RZ ;  /* 0x00000000de027210 */ /* 0x000fe20007ffe0ff */
[----:B------:R-:W-:Y:S02]  /*6810*/  FADD.FTZ R190, R190, R4 ;  /* 0x00000004bebe7221 */ /* 0x000fe40000010000 */
[----:B------:R-:W-:Y:S01]  /*6820*/  FADD.FTZ R191, R191, R3 ;  /* 0x00000003bfbf7221 */ /* 0x000fe20000010000 */
[----:B------:R-:W-:-:S02]  /*6830*/  IADD3 R0, R2, c[0x0][0x328], RZ ;  /* 0x0000ca0002007a10 */ /* 0x000fc40007ffe0ff */
[C---:B------:R-:W-:Y:S08]  /*6840*/  HMMA.16816.F32.BF16 R56, R96.reuse, R58, R144 ;  /* 0x0000003a6038723c */ /* 0x040ff00000041890 */
[C---:B------:R-:W-:Y:S08]  /*6850*/  HMMA.16816.F32.BF16 R72, R96.reuse, R74, R140 ;  /* 0x0000004a6048723c */ /* 0x040ff0000004188c */
[C---:B------:R-:W-:Y:S08]  /*6860*/  HMMA.16816.F32.BF16 R80, R96.reuse, R82, R136 ;  /* 0x000000526050723c */ /* 0x040ff00000041888 */
[C---:B------:R-:W-:Y:S08]  /*6870*/  HMMA.16816.F32.BF16 R88, R96.reuse, R90, R20 ;  /* 0x0000005a6058723c */ /* 0x040ff00000041814 */
[----:B------:R-:W-:Y:S01]  /*6880*/  HMMA.16816.F32.BF16 R96, R96, R6, R16 ;  /* 0x000000066060723c */ /* 0x000fe20000041810 */
[----:B------:R-:W-:Y:S07]  /*6890*/  @!P1 BRA `(.L_x_498) ;  /* 0x0000013000009947 */ /* 0x000fee0003800000 */
[C---:B------:R-:W-:Y:S01]  /*68a0*/  ISETP.GT.AND P0, PT, R2.reuse, RZ, PT ;  /* 0x000000ff0200720c */ /* 0x040fe20003f04270 */
[----:B------:R-:W-:Y:S01]  /*68b0*/  BSSY B0, `(.L_x_499) ;  /* 0x000000e000007945 */ /* 0x000fe20003800000 */
[----:B------:R-:W-:-:S11]  /*68c0*/  IADD3 R3, R2, -0x1, RZ ;  /* 0xffffffff02037810 */ /* 0x000fd60007ffe0ff */
[----:B------:R-:W-:Y:S05]  /*68d0*/  @P0 BRA `(.L_x_500) ;  /* 0x0000007000000947 */ /* 0x000fea0003800000 */
[----:B------:R-:W-:Y:S02]  /*68e0*/  IMAD.MOV.U32 R3, RZ, RZ, 0x1 ;  /* 0x00000001ff037424 */ /* 0x000fe400078e00ff */
[----:B------:R-:W-:-:S03]  /*68f0*/  IMAD.MOV R2, RZ, RZ, -R2 ;  /* 0x000000ffff027224 */ /* 0x000fc600078e0a02 */
[----:B------:R-:W-:-:S13]  /*6900*/  ISETP.NE.AND P0, PT, R3, c[0x0][0x32c], PT ;  /* 0x0000cb0003007a0c */ /* 0x000fda0003f05270 */
[----:B------:R-:W-:-:S05]  /*6910*/  @P0 IMAD.HI.U32 R3, R2, c[0x0][0x330], RZ ;  /* 0x0000cc0002030a27 */ /* 0x000fca00078e00ff */
[----:B------:R-:W-:-:S04]  /*6920*/  @P0 SHF.R.U32.HI R2, RZ, c[0x0][0x334], R3 ;  /* 0x0000cd00ff020a19 */ /* 0x000fc80000011603 */
[----:B------:R-:W-:Y:S01]  /*6930*/  LOP3.LUT R3, RZ, R2, RZ, 0x33, !PT ;  /* 0x00000002ff037212 */ /* 0x000fe200078e33ff */
[----:B------:R-:W-:Y:S05]  /*6940*/  BRA `(.L_x_501) ;  /* 0x0000004000007947 */ /* 0x000fea0003800000 */
.L_x_500:
[----:B------:R-:W-:-:S04]  /*6950*/  MOV R2, 0x1 ;  /* 0x0000000100027802 */ /* 0x000fc80000000f00 */
[----:B------:R-:W-:-:S13]  /*6960*/  ISETP.NE.AND P0, PT, R2, c[0x0][0x32c], PT ;  /* 0x0000cb0002007a0c */ /* 0x000fda0003f05270 */
[----:B------:R-:W-:-:S05]  /*6970*/  @P0 IMAD.HI.U32 R2, R3, c[0x0][0x330], RZ ;  /* 0x0000cc0003020a27 */ /* 0x000fca00078e00ff */
[----:B------:R-:W-:Y:S02]  /*6980*/  @P0 SHF.R.U32.HI R3, RZ, c[0x0][0x334], R2 ;  /* 0x0000cd00ff030a19 */ /* 0x000fe40000011602 */
.L_x_501:
[----:B------:R-:W-:Y:S05]  /*6990*/  BSYNC B0 ;  /* 0x0000000000007941 */ /* 0x000fea0003800000 */
.L_x_499:
[----:B------:R-:W-:-:S05]  /*69a0*/  MOV R2, c[0x0][0x32c] ;  /* 0x0000cb0000027a02 */ /* 0x000fca0000000f00 */
[----:B------:R-:W-:-:S05]  /*69b0*/  IMAD R3, R3, R2, c[0x0][0x32c] ;  /* 0x0000cb0003037624 */ /* 0x000fca00078e0202 */
[----:B------:R-:W-:-:S04]  /*69c0*/  IMNMX R0, R0, R3, PT ;  /* 0x0000000300007217 */ /* 0x000fc80003800200 */
.L_x_498:
[----:B------:R-:W-:-:S04]  /*69d0*/  SHF.R.S32.HI R2, RZ, 0x1f, R0 ;  /* 0x0000001fff027819 */ /* 0x000fc80000011400 */
[----:B------:R-:W-:-:S04]  /*69e0*/  LEA.HI R0, R2, R0, RZ, 0x6 ;  /* 0x0000000002007211 */ /* 0x000fc800078f30ff */
[----:B------:R-:W-:-:S04]  /*69f0*/  SHF.R.S32.HI R0, RZ, 0x6, R0 ;  /* 0x00000006ff007819 */ /* 0x000fc80000011400 */
[----:B------:R-:W-:-:S04]  /*6a00*/  IMNMX R200, R194, R0, !PT ;  /* 0x00000000c2c87217 */ /* 0x000fc80007800200 */
[----:B------:R-:W-:-:S13]  /*6a10*/  ISETP.GE.AND P0, PT, R178, R200, PT ;  /* 0x000000c8b200720c */ /* 0x000fda0003f06270 */
[----:B------:R-:W-:Y:S05]  /*6a20*/  @!P0 BRA `(.L_x_502) ;  /* 0x00003cf000008947 */ /* 0x000fea0003800000 */
[----:B------:R-:W-:Y:S02]  /*6a30*/  MOV R102, R12 ;  /* 0x0000000c00667202 */ /* 0x000fe40000000f00 */
[----:B------:R-:W-:Y:S02]  /*6a40*/  MOV R101, R100 ;  /* 0x0000006400657202 */ /* 0x000fe40000000f00 */
.L_x_523:
[----:B------:R-:W-:Y:S04]  /*6a50*/  DEPBAR.LE SB0, 0x0 ;  /* 0x000080000000791a */ /* 0x000fe80000000000 */
[----:B------:R-:W-:Y:S01]  /*6a60*/  WARPSYNC 0xffffffff ;  /* 0xffffffff00007948 */ /* 0x000fe20003800000 */
[----:B------:R-:W-:Y:S01]  /*6a70*/  BAR.SYNC.DEFER_BLOCKING 0x0 ;  /* 0x0000000000007b1d */ /* 0x000fe20000010000 */
[----:B------:R-:W-:Y:S05]  /*6a80*/  ISETP.GT.AND P0, PT, R194, R178, PT ;  /* 0x000000b2c200720c */ /* 0x000fea0003f04270 */
[----:B------:R1:W2:Y:S01]  /*6a90*/  LDSM.16.M88.4 R32, [R173] ;  /* 0x00000000ad20783b */ /* 0x0002a20000000200 */
[----:B------:R-:W-:Y:S03]  /*6aa0*/  BSSY B0, `(.L_x_503) ;  /* 0x000004e000007945 */ /* 0x000fe60003800000 */
[----:B------:R1:W3:Y:S04]  /*6ab0*/  LDSM.16.M88.4 R8, [R164] ;  /* 0x00000000a408783b */ /* 0x0002e80000000200 */
[----:B------:R1:W4:Y:S04]  /*6ac0*/  LDSM.16.M88.4 R16, [R164+0x800] ;  /* 0x00080000a410783b */ /* 0x0003280000000200 */
[----:B------:R1:W1:Y:S04]  /*6ad0*/  LDSM.16.M88.4 R24, [R164+0x1000] ;  /* 0x00100000a418783b */ /* 0x0002680000000200 */
[----:B------:R1:W1:Y:S04]  /*6ae0*/  LDSM.16.M88.4 R136, [R164+0x1800] ;  /* 0x00180000a488783b */ /* 0x0002680000000200 */
[----:B------:R1:W1:Y:S04]  /*6af0*/  LDSM.16.M88.4 R140, [R174] ;  /* 0x00000000ae8c783b */ /* 0x0002680000000200 */
[----:B------:R1:W1:Y:S04]  /*6b00*/  LDSM.16.M88.4 R144, [R103] ;  /* 0x000000006790783b */ /* 0x0002680000000200 */
[----:B------:R1:W1:Y:S04]  /*6b10*/  LDSM.16.M88.4 R148, [R103+0x800] ;  /* 0x000800006794783b */ /* 0x0002680000000200 */
[----:B------:R1:W1:Y:S04]  /*6b20*/  LDSM.16.M88.4 R152, [R103+0x1000] ;  /* 0x001000006798783b */ /* 0x0002680000000200 */
[----:B------:R1:W1:Y:S01]  /*6b30*/  LDSM.16.M88.4 R156, [R103+0x1800] ;  /* 0x00180000679c783b */ /* 0x0002620000000200 */
[----:B------:R-:W-:-:S05]  /*6b40*/  @P0 BRA `(.L_x_504) ;  /* 0x0000043000000947 */ /* 0x000fca0003800000 */
[----:B------:R-:W-:Y:S01]  /*6b50*/  IMAD.WIDE.U32 R2, R181, c[0x0][0x208], RZ ;  /* 0x00008200b5027a25 */ /* 0x000fe200078e00ff */
[----:B------:R-:W-:Y:S02]  /*6b60*/  SHF.R.S32.HI R0, RZ, 0x1f, R181 ;  /* 0x0000001fff007819 */ /* 0x000fe400000114b5 */
[----:B------:R-:W-:Y:S01]  /*6b70*/  SHF.R.S32.HI R4, RZ, 0x1f, R180 ;  /* 0x0000001fff047819 */ /* 0x000fe200000114b4 */
[----:B------:R-:W-:Y:S01]  /*6b80*/  IMAD.SHL.U32 R23, R193, 0x2, RZ ;  /* 0x00000002c1177824 */ /* 0x000fe200078e00ff */
[----:B------:R-:W-:Y:S01]  /*6b90*/  SHF.R.S32.HI R5, RZ, 0x1f, R193 ;  /* 0x0000001fff057819 */ /* 0x000fe200000114c1 */
[----:B------:R-:W-:Y:S01]  /*6ba0*/  IMAD R0, R0, c[0x0][0x208], RZ ;  /* 0x0000820000007a24 */ /* 0x000fe200078e02ff */
[----:B------:R-:W-:Y:S01]  /*6bb0*/  SHF.R.S32.HI R7, RZ, 0x1f, R192 ;  /* 0x0000001fff077819 */ /* 0x000fe200000114c0 */
[----:B------:R-:W-:Y:S01]  /*6bc0*/  IMAD R4, R4, c[0x0][0x218], RZ ;  /* 0x0000860004047a24 */ /* 0x000fe200078e02ff */
[----:B------:R-:W-:Y:S01]  /*6bd0*/  SHF.R.S32.HI R6, RZ, 0x1f, R184 ;  /* 0x0000001fff067819 */ /* 0x000fe200000114b8 */
[----:B------:R-:W-:Y:S01]  /*6be0*/  IMAD R0, R181, c[0x0][0x20c], R0 ;  /* 0x00008300b5007a24 */ /* 0x000fe200078e0200 */
[----:B------:R-:W-:Y:S01]  /*6bf0*/  SHF.L.U64.HI R20, R193, 0x1, R5 ;  /* 0x00000001c1147819 */ /* 0x000fe20000010205 */
[----:B------:R-:W-:Y:S01]  /*6c00*/  IMAD R4, R180, c[0x0][0x21c], R4 ;  /* 0x00008700b4047a24 */ /* 0x000fe200078e0204 */
[----:B------:R-:W-:Y:S01]  /*6c10*/  SHF.L.U64.HI R15, R192, 0x1, R7 ;  /* 0x00000001c00f7819 */ /* 0x000fe20000010207 */
[----:B------:R-:W-:Y:S01]  /*6c20*/  IMAD.IADD R3, R3, 0x1, R0 ;  /* 0x0000000103037824 */ /* 0x000fe200078e0200 */
[----:B------:R-:W-:Y:S01]  /*6c30*/  SHF.L.U64.HI R14, R184, 0x1, R6 ;  /* 0x00000001b80e7819 */ /* 0x000fe20000010206 */
[----:B------:R-:W-:Y:S02]  /*6c40*/  IMAD.SHL.U32 R22, R192, 0x2, RZ ;  /* 0x00000002c0167824 */ /* 0x000fe400078e00ff */
[----:B------:R-:W-:Y:S04]  /*6c50*/  IMAD.WIDE.U32 R2, R180, c[0x0][0x218], R2 ;  /* 0x00008600b4027a25 */ /* 0x000fe800078e0002 */
[----:B------:R-:W-:Y:S01]  /*6c60*/  IMAD.SHL.U32 R21, R184, 0x2, RZ ;  /* 0x00000002b8157824 */ /* 0x000fe200078e00ff */
[----:B------:R-:W-:Y:S04]  /*6c70*/  IADD3 R0, P0, R206, R2, RZ ;  /* 0x00000002ce007210 */ /* 0x000fe80007f1e0ff */
[----:B------:R-:W-:Y:S02]  /*6c80*/  IADD3.X R2, R210, R3, R4, P0, !PT ;  /* 0x00000003d2027210 */ /* 0x000fe400007fe404 */
[C---:B------:R-:W-:Y:S04]  /*6c90*/  LEA R13, P0, R0.reuse, c[0x0][0x1f8], 0x1 ;  /* 0x00007e00000d7a11 */ /* 0x040fe800078008ff */
[----:B------:R-:W-:Y:S01]  /*6ca0*/  LEA.HI.X R5, R0, c[0x0][0x1fc], R2, 0x1, P0 ;  /* 0x00007f0000057a11 */ /* 0x000fe200000f0c02 */
[----:B------:R-:W-:-:S06]  /*6cb0*/  BRA.DIV ~URZ, `(.L_x_505) ;  /* 0x000103527f007947 */ /* 0x000fcc000b800000 */
[----:B------:R4:W3:Y:S02]  /*6cc0*/  SHFL.IDX PT, R4, R5, RZ, 0x181f ;  /* 0x00181fff05047589 */ /* 0x0008e400000e0000 */
.L_x_638:
[----:B------:R-:W-:-:S05]  /*6cd0*/  BRA.DIV ~URZ, `(.L_x_506) ;  /* 0x000103a27f007947 */ /* 0x000fca000b800000 */
[----:B------:R-:W5:Y:S01]  /*6ce0*/  SHFL.IDX PT, R0, R13, RZ, 0x181f ;  /* 0x00181fff0d007589 */ /* 0x000f6200000e0000 */
[----:B------:R-:W-:Y:S02]  /*6cf0*/  ISETP.GE.AND P2, PT, R184, c[0x0][0x1d4], PT ;  /* 0x00007500b8007a0c */ /* 0x000fe40003f46270 */
[----:B------:R-:W-:Y:S02]  /*6d00*/  ISETP.GE.AND P1, PT, R192, c[0x0][0x1d4], PT ;  /* 0x00007500c0007a0c */ /* 0x000fe40003f26270 */
[----:B-----5:R-:W-:Y:S05]  /*6d10*/  IADD3 R2, P0, R0, R21, RZ ;  /* 0x0000001500027210 */ /* 0x020fea0007f1e0ff */
[----:B---3--:R-:W-:Y:S01]  /*6d20*/  IMAD.X R3, R4, 0x1, R14, P0 ;  /* 0x0000000104037824 */ /* 0x008fe200000e060e */
[----:B------:R-:W-:Y:S04]  /*6d30*/  IADD3 R6, P0, R0, R22, RZ ;  /* 0x0000001600067210 */ /* 0x000fe80007f1e0ff */
[----:B------:R-:W-:Y:S01]  /*6d40*/  @!PT LDS RZ, [RZ] ;  /* 0x00000000fffff984 */ /* 0x000fe20000000800 */
[----:B------:R-:W-:Y:S01]  /*6d50*/  @!PT LDS RZ, [RZ] ;  /* 0x00000000fffff984 */ /* 0x000fe20000000800 */
[----:B------:R3:W-:Y:S01]  /*6d60*/  LDGSTS.E.BYPASS.LTC128B.128 [R179+0x100], [R2.64], !P2 ;  /* 0x0010000002b37fae */ /* 0x0007e2000d101d48 */
[----:B------:R-:W-:Y:S05]  /*6d70*/  IMAD.X R7, R4, 0x1, R15, P0 ;  /* 0x0000000104077824 */ /* 0x000fea00000e060f */
[----:B------:R5:W-:Y:S01]  /*6d80*/  LDGSTS.E.BYPASS.LTC128B.128 [R179+0x2100], [R6.64], !P1 ;  /* 0x0210000006b37fae */ /* 0x000be2000c901d48 */
[----:B---3--:R-:W-:Y:S03]  /*6d90*/  IADD3 R2, P0, R0, R23, RZ ;  /* 0x0000001700027210 */ /* 0x008fe60007f1e0ff */
[----:B------:R-:W3:Y:S02]  /*6da0*/  SHFL.IDX PT, R0, R13, 0x1, 0x181f ;  /* 0x00381f000d007f89 */ /* 0x000ee400000e0000 */
[----:B------:R-:W-:Y:S01]  /*6db0*/  IMAD.X R3, R4, 0x1, R20, P0 ;  /* 0x0000000104037824 */ /* 0x000fe200000e0614 */
[----:B------:R-:W-:Y:S01]  /*6dc0*/  ISETP.GE.AND P0, PT, R193, c[0x0][0x1d4], PT ;  /* 0x00007500c1007a0c */ /* 0x000fe20003f06270 */
[----:B------:R4:W2:Y:S01]  /*6dd0*/  SHFL.IDX PT, R4, R5, 0x1, 0x181f ;  /* 0x00381f0005047f89 */ /* 0x0008a200000e0000 */
[----:B-----5:R-:W-:Y:S02]  /*6de0*/  SEL R6, RZ, 0x10, P1 ;  /* 0x00000010ff067807 */ /* 0x020fe40000800000 */
[----:B------:R-:W-:Y:S09]  /*6df0*/  SEL R12, RZ, 0x10, P0 ;  /* 0x00000010ff0c7807 */ /* 0x000ff20000000000 */
[----:B------:R1:W-:Y:S01]  /*6e00*/  LDGSTS.E.BYPASS.LTC128B.128 [R179+0x4100], [R2.64], !P0 ;  /* 0x0410000002b37fae */ /* 0x0003e2000c101d48 */
[----:B----4-:R-:W-:Y:S04]  /*6e10*/  SEL R5, RZ, 0x10, P2 ;  /* 0x00000010ff057807 */ /* 0x010fe80001000000 */
.L_x_639:
[C---:B-1-3--:R-:W-:Y:S02]  /*6e20*/  IADD3 R2, -R5.reuse, 0x10, RZ ;  /* 0x0000001005027810 */ /* 0x04afe40007ffe1ff */
[----:B------:R-:W-:Y:S02]  /*6e30*/  ISETP.NE.U32.AND P2, PT, R5, RZ, PT ;  /* 0x000000ff0500720c */ /* 0x000fe40003f45070 */
[----:B------:R-:W-:Y:S04]  /*6e40*/  LOP3.LUT R2, R2, 0xf, RZ, 0xc0, !PT ;  /* 0x0000000f02027812 */ /* 0x000fe800078ec0ff */
[----:B------:R-:W-:Y:S04]  /*6e50*/  IADD3 R2, P1, P0, R2, R0, R21 ;  /* 0x0000000002027210 */ /* 0x000fe8000783e015 */
[----:B--2---:R-:W-:Y:S05]  /*6e60*/  IADD3.X R3, RZ, R4, R14, P1, P0 ;  /* 0x00000004ff037210 */ /* 0x004fea0000fe040e */
[----:B------:R-:W-:Y:S01]  /*6e70*/  @!PT LDS RZ, [RZ] ;  /* 0x00000000fffff984 */ /* 0x000fe20000000800 */
[----:B------:R-:W-:Y:S01]  /*6e80*/  @!PT LDS RZ, [RZ] ;  /* 0x00000000fffff984 */ /* 0x000fe20000000800 */
[----:B------:R-:W-:Y:S01]  /*6e90*/  @!PT LDS RZ, [RZ] ;  /* 0x00000000fffff984 */ /* 0x000fe20000000800 */
[----:B------:R1:W-:Y:S01]  /*6ea0*/  LDGSTS.E.BYPASS.LTC128B.128.ZFILL [R179+0x1100], [R2.64], P2 ;  /* 0x0110000002b37fae */ /* 0x0003e20009141d48 */
[C---:B------:R-:W-:Y:S02]  /*6eb0*/  ISETP.NE.U32.AND P2, PT, R6.reuse, RZ, PT ;  /* 0x000000ff0600720c */ /* 0x040fe40003f45070 */
[----:B-1----:R-:W-:Y:S04]  /*6ec0*/  IADD3 R2, -R6, 0x10, RZ ;  /* 0x0000001006027810 */ /* 0x002fe80007ffe1ff */
[----:B------:R-:W-:Y:S04]  /*6ed0*/  LOP3.LUT R2, R2, 0xf, RZ, 0xc0, !PT ;  /* 0x0000000f02027812 */ /* 0x000fe800078ec0ff */
[----:B------:R-:W-:Y:S02]  /*6ee0*/  IADD3 R6, P1, P0, R2, R0, R22 ;  /* 0x0000000002067210 */ /* 0x000fe4000783e016 */
[----:B------:R-:W-:Y:S02]  /*6ef0*/  IADD3 R2, -R12, 0x10, RZ ;  /* 0x000000100c027810 */ /* 0x000fe40007ffe1ff */
[----:B------:R-:W-:Y:S02]  /*6f00*/  IADD3.X R7, RZ, R4, R15, P1, P0 ;  /* 0x00000004ff077210 */ /* 0x000fe40000fe040f */
[----:B------:R-:W-:Y:S03]  /*6f10*/  LOP3.LUT R2, R2, 0xf, RZ, 0xc0, !PT ;  /* 0x0000000f02027812 */ /* 0x000fe600078ec0ff */
[----:B------:R1:W-:Y:S01]  /*6f20*/  LDGSTS.E.BYPASS.LTC128B.128.ZFILL [R179+0x3100], [R6.64], P2 ;  /* 0x0310000006b37fae */ /* 0x0003e20009141d48 */
[----:B------:R-:W-:Y:S04]  /*6f30*/  IADD3 R2, P1, P0, R2, R0, R23 ;  /* 0x0000000002027210 */ /* 0x000fe8000783e017 */
[----:B------:R-:W-:Y:S02]  /*6f40*/  IADD3.X R3, RZ, R4, R20, P1, P0 ;  /* 0x00000004ff037210 */ /* 0x000fe40000fe0414 */
[----:B------:R-:W-:Y:S11]  /*6f50*/  ISETP.NE.U32.AND P0, PT, R12, RZ, PT ;  /* 0x000000ff0c00720c */ /* 0x000ff60003f05070 */
[----:B------:R-:W-:Y:S02]  /*6f60*/  @!UPT UIADD3 URZ, URZ, URZ, URZ ;  /* 0x0000003f3f3ff290 */ /* 0x000fe4000fffe03f */
[----:B------:R1:W-:Y:S02]  /*6f70*/  LDGSTS.E.BYPASS.LTC128B.128.ZFILL [R179+0x5100], [R2.64], P0 ;  /* 0x0510000002b37fae */ /* 0x0003e40008141d48 */
.L_x_504:
[----:B------:R-:W-:Y:S05]  /*6f80*/  BSYNC B0 ;  /* 0x0000000000007941 */ /* 0x000fea0003800000 */
.L_x_503:
[----:B------:R-:W0:Y:S01]  /*6f90*/  LDGDEPBAR ;  /* 0x00000000000079af */ /* 0x000e220000000000 */
[----:B------:R-:W-:Y:S01]  /*6fa0*/  WARPSYNC 0xffffffff ;  /* 0xffffffff00007948 */ /* 0x000fe20003800000 */
[C---:B-123--:R-:W-:Y:S01]  /*6fb0*/  HMMA.16816.F32.BF16 R4, R32.reuse, R8, RZ ;  /* 0x000000082004723c */ /* 0x04efe200000418ff */
[----:B------:R-:W-:Y:S02]  /*6fc0*/  BSSY B0, `(.L_x_507) ;  /* 0x0000128000007945 */ /* 0x000fe40003800000 */
[----:B------:R-:W-:Y:S05]  /*6fd0*/  ISETP.GT.AND P0, PT, R178, R194, PT ;  /* 0x000000c2b200720c */ /* 0x000fea0003f04270 */
[C---:B------:R-:W-:Y:S08]  /*6fe0*/  HMMA.16816.F32.BF16 R8, R32.reuse, R10, RZ ;  /* 0x0000000a2008723c */ /* 0x040ff000000418ff */
[C---:B----4-:R-:W-:Y:S08]  /*6ff0*/  HMMA.16816.F32.BF16 R12, R32.reuse, R16, RZ ;  /* 0x00000010200c723c */ /* 0x050ff000000418ff */
[C---:B------:R-:W-:Y:S08]  /*7000*/  HMMA.16816.F32.BF16 R16, R32.reuse, R18, RZ ;  /* 0x000000122010723c */ /* 0x040ff000000418ff */
[C---:B------:R-:W-:Y:S08]  /*7010*/  HMMA.16816.F32.BF16 R20, R32.reuse, R24, RZ ;  /* 0x000000182014723c */ /* 0x040ff000000418ff */
[C---:B------:R-:W-:Y:S08]  /*7020*/  HMMA.16816.F32.BF16 R24, R32.reuse, R26, RZ ;  /* 0x0000001a2018723c */ /* 0x040ff000000418ff */
[C---:B------:R-:W-:Y:S08]  /*7030*/  HMMA.16816.F32.BF16 R28, R32.reuse, R136, RZ ;  /* 0x00000088201c723c */ /* 0x040ff000000418ff */
[----:B------:R-:W-:Y:S01]  /*7040*/  HMMA.16816.F32.BF16 R32, R32, R138, RZ ;  /* 0x0000008a2020723c */ /* 0x000fe200000418ff */
[----:B------:R-:W-:Y:S07]  /*7050*/  LDSM.16.M88.4 R136, [R176] ;  /* 0x00000000b088783b */ /* 0x000fee0000000200 */
[C---:B------:R-:W-:Y:S08]  /*7060*/  HMMA.16816.F32.BF16 R4, R140.reuse, R144, R4 ;  /* 0x000000908c04723c */ /* 0x040ff00000041804 */
[C---:B------:R-:W-:Y:S01]  /*7070*/  HMMA.16816.F32.BF16 R8, R140.reuse, R146, R8 ;  /* 0x000000928c08723c */ /* 0x040fe20000041808 */
[----:B------:R-:W1:Y:S07]  /*7080*/  LDSM.16.M88.4 R144, [R166] ;  /* 0x00000000a690783b */ /* 0x000e6e0000000200 */
[C---:B------:R-:W-:Y:S08]  /*7090*/  HMMA.16816.F32.BF16 R12, R140.reuse, R148, R12 ;  /* 0x000000948c0c723c */ /* 0x040ff0000004180c */
[C---:B------:R-:W-:Y:S01]  /*70a0*/  HMMA.16816.F32.BF16 R16, R140.reuse, R150, R16 ;  /* 0x000000968c10723c */ /* 0x040fe20000041810 */
[----:B------:R-:W2:Y:S07]  /*70b0*/  LDSM.16.M88.4 R148, [R166+0x800] ;  /* 0x00080000a694783b */ /* 0x000eae0000000200 */
[C---:B------:R-:W-:Y:S08]  /*70c0*/  HMMA.16816.F32.BF16 R20, R140.reuse, R152, R20 ;  /* 0x000000988c14723c */ /* 0x040ff00000041814 */
[C---:B------:R-:W-:Y:S01]  /*70d0*/  HMMA.16816.F32.BF16 R24, R140.reuse, R154, R24 ;  /* 0x0000009a8c18723c */ /* 0x040fe20000041818 */
[----:B------:R-:W-:Y:S07]  /*70e0*/  LDSM.16.M88.4 R152, [R166+0x1800] ;  /* 0x00180000a698783b */ /* 0x000fee0000000200 */
[C---:B------:R-:W-:Y:S08]  /*70f0*/  HMMA.16816.F32.BF16 R28, R140.reuse, R156, R28 ;  /* 0x0000009c8c1c723c */ /* 0x040ff0000004181c */
[----:B------:R-:W-:Y:S01]  /*7100*/  HMMA.16816.F32.BF16 R32, R140, R158, R32 ;  /* 0x0000009e8c20723c */ /* 0x000fe20000041820 */
[----:B------:R-:W3:Y:S07]  /*7110*/  LDSM.16.M88.4 R140, [R166+0x1000] ;  /* 0x00100000a68c783b */ /* 0x000eee0000000200 */
[C---:B-1----:R-:W-:Y:S08]  /*7120*/  HMMA.16816.F32.BF16 R4, R136.reuse, R144, R4 ;  /* 0x000000908804723c */ /* 0x042ff00000041804 */
[C---:B------:R-:W-:Y:S01]  /*7130*/  HMMA.16816.F32.BF16 R8, R136.reuse, R146, R8 ;  /* 0x000000928808723c */ /* 0x040fe20000041808 */
[----:B------:R-:W-:Y:S07]  /*7140*/  LDSM.16.M88.4 R144, [R165+-0x4000] ;  /* 0xffc00000a590783b */ /* 0x000fee0000000200 */
[C---:B--2---:R-:W-:Y:S08]  /*7150*/  HMMA.16816.F32.BF16 R12, R136.reuse, R148, R12 ;  /* 0x00000094880c723c */ /* 0x044ff0000004180c */
[C---:B------:R-:W-:Y:S01]  /*7160*/  HMMA.16816.F32.BF16 R16, R136.reuse, R150, R16 ;  /* 0x000000968810723c */ /* 0x040fe20000041810 */
[----:B------:R-:W-:Y:S07]  /*7170*/  LDSM.16.M88.4 R148, [R165+-0x3800] ;  /* 0xffc80000a594783b */ /* 0x000fee0000000200 */
[C---:B---3--:R-:W-:Y:S08]  /*7180*/  HMMA.16816.F32.BF16 R20, R136.reuse, R140, R20 ;  /* 0x0000008c8814723c */ /* 0x048ff00000041814 */
[C---:B------:R-:W-:Y:S01]  /*7190*/  HMMA.16816.F32.BF16 R24, R136.reuse, R142, R24 ;  /* 0x0000008e8818723c */ /* 0x040fe20000041818 */
[----:B------:R-:W1:Y:S07]  /*71a0*/  LDSM.16.M88.4 R140, [R175] ;  /* 0x00000000af8c783b */ /* 0x000e6e0000000200 */
[C---:B------:R-:W-:Y:S08]  /*71b0*/  HMMA.16816.F32.BF16 R28, R136.reuse, R152, R28 ;  /* 0x00000098881c723c */ /* 0x040ff0000004181c */
[----:B------:R-:W-:Y:S01]  /*71c0*/  HMMA.16816.F32.BF16 R32, R136, R154, R32 ;  /* 0x0000009a8820723c */ /* 0x000fe20000041820 */
[----:B------:R-:W2:Y:S08]  /*71d0*/  LDSM.16.M88.4 R136, [R165+-0x3000] ;  /* 0xffd00000a588783b */ /* 0x000eb00000000200 */
[----:B------:R-:W3:Y:S01]  /*71e0*/  LDSM.16.M88.4 R152, [R165+-0x2800] ;  /* 0xffd80000a598783b */ /* 0x000ee20000000200 */
[C---:B-1----:R-:W-:Y:S08]  /*71f0*/  HMMA.16816.F32.BF16 R4, R140.reuse, R144, R4 ;  /* 0x000000908c04723c */ /* 0x042ff00000041804 */
[C---:B------:R-:W-:Y:S01]  /*7200*/  HMMA.16816.F32.BF16 R8, R140.reuse, R146, R8 ;  /* 0x000000928c08723c */ /* 0x040fe20000041808 */
[----:B------:R-:W-:Y:S07]  /*7210*/  LDSM.16.M88.4 R144, [R164+0x2000] ;  /* 0x00200000a490783b */ /* 0x000fee0000000200 */
[C---:B------:R-:W-:Y:S08]  /*7220*/  HMMA.16816.F32.BF16 R12, R140.reuse, R148, R12 ;  /* 0x000000948c0c723c */ /* 0x040ff0000004180c */
[C---:B------:R-:W-:Y:S01]  /*7230*/  HMMA.16816.F32.BF16 R16, R140.reuse, R150, R16 ;  /* 0x000000968c10723c */ /* 0x040fe20000041810 */
[----:B------:R-:W-:Y:S07]  /*7240*/  LDSM.16.M88.4 R148, [R164+0x2800] ;  /* 0x00280000a494783b */ /* 0x000fee0000000200 */
[C---:B--2---:R-:W-:Y:S08]  /*7250*/  HMMA.16816.F32.BF16 R20, R140.reuse, R136, R20 ;  /* 0x000000888c14723c */ /* 0x044ff00000041814 */
[C---:B------:R-:W-:Y:S01]  /*7260*/  HMMA.16816.F32.BF16 R24, R140.reuse, R138, R24 ;  /* 0x0000008a8c18723c */ /* 0x040fe20000041818 */
[----:B------:R-:W1:Y:S07]  /*7270*/  LDSM.16.M88.4 R136, [R173+0x4000] ;  /* 0x00400000ad88783b */ /* 0x000e6e0000000200 */
[C---:B---3--:R-:W-:Y:S08]  /*7280*/  HMMA.16816.F32.BF16 R28, R140.reuse, R152, R28 ;  /* 0x000000988c1c723c */ /* 0x048ff0000004181c */
[----:B------:R-:W-:Y:S01]  /*7290*/  HMMA.16816.F32.BF16 R32, R140, R154, R32 ;  /* 0x0000009a8c20723c */ /* 0x000fe20000041820 */
[----:B------:R-:W2:Y:S08]  /*72a0*/  LDSM.16.M88.4 R140, [R164+0x3000] ;  /* 0x00300000a48c783b */ /* 0x000eb00000000200 */
[----:B------:R-:W3:Y:S01]  /*72b0*/  LDSM.16.M88.4 R152, [R164+0x3800] ;  /* 0x00380000a498783b */ /* 0x000ee20000000200 */
        /* <DEDUP_REMOVED lines=28> */
[----:B------:R-:W-:Y:S07]  /*7480*/  LDSM.16.M88.4 R144, [R165+-0x2000] ;  /* 0xffe00000a590783b */ /* 0x000fee0000000200 */
[C---:B------:R-:W-:Y:S08]  /*7490*/  HMMA.16816.F32.BF16 R12, R136.reuse, R148, R12 ;  /* 0x00000094880c723c */ /* 0x040ff0000004180c */
[C---:B------:R-:W-:Y:S01]  /*74a0*/  HMMA.16816.F32.BF16 R16, R136.reuse, R150, R16 ;  /* 0x000000968810723c */ /* 0x040fe20000041810 */
[----:B------:R-:W-:Y:S07]  /*74b0*/  LDSM.16.M88.4 R148, [R165+-0x1800] ;  /* 0xffe80000a594783b */ /* 0x000fee0000000200 */
[C---:B--2---:R-:W-:Y:S08]  /*74c0*/  HMMA.16816.F32.BF16 R20, R136.reuse, R140, R20 ;  /* 0x0000008c8814723c */ /* 0x044ff00000041814 */
[C---:B------:R-:W-:Y:S01]  /*74d0*/  HMMA.16816.F32.BF16 R24, R136.reuse, R142, R24 ;  /* 0x0000008e8818723c */ /* 0x040fe20000041818 */
[----:B------:R-:W1:Y:S07]  /*74e0*/  LDSM.16.M88.4 R140, [R175+0x4000] ;  /* 0x00400000af8c783b */ /* 0x000e6e0000000200 */
[C---:B---3--:R-:W-:Y:S08]  /*74f0*/  HMMA.16816.F32.BF16 R28, R136.reuse, R152, R28 ;  /* 0x00000098881c723c */ /* 0x048ff0000004181c */
        /* <DEDUP_REMOVED lines=41> */
[----:B------:R-:W-:Y:S01]  /*7790*/  LDSM.16.M88.4 R152, [R165] ;  /* 0x00000000a598783b */ /* 0x000fe20000000200 */
[C---:B-1----:R-:W-:Y:S08]  /*77a0*/  HMMA.16816.F32.BF16 R4, R136.reuse, R144, R4 ;  /* 0x000000908804723c */ /* 0x042ff00000041804 */
[C---:B------:R-:W-:Y:S01]  /*77b0*/  HMMA.16816.F32.BF16 R8, R136.reuse, R146, R8 ;  /* 0x000000928808723c */ /* 0x040fe20000041808 */
[----:B------:R-:W1:Y:S07]  /*77c0*/  LDSM.16.M88.4 R144, [R166+0x5800] ;  /* 0x00580000a690783b */ /* 0x000e6e0000000200 */
[C---:B------:R-:W-:Y:S08]  /*77d0*/  HMMA.16816.F32.BF16 R12, R136.reuse, R148, R12 ;  /* 0x00000094880c723c */ /* 0x040ff0000004180c */
[C---:B------:R-:W-:Y:S01]  /*77e0*/  HMMA.16816.F32.BF16 R16, R136.reuse, R150, R16 ;  /* 0x000000968810723c */ /* 0x040fe20000041810 */
[----:B------:R-:W3:Y:S07]  /*77f0*/  LDSM.16.M88.4 R148, [R175+0x8000] ;  /* 0x00800000af94783b */ /* 0x000eee0000000200 */
[C---:B--2---:R-:W-:Y:S08]  /*7800*/  HMMA.16816.F32.BF16 R20, R136.reuse, R140, R20 ;  /* 0x0000008c8814723c */ /* 0x044ff00000041814 */
[C---:B------:R-:W-:Y:S08]  /*7810*/  HMMA.16816.F32.BF16 R24, R136.reuse, R142, R24 ;  /* 0x0000008e8818723c */ /* 0x040ff00000041818 */
[C---:B-1----:R-:W-:Y:S08]  /*7820*/  HMMA.16816.F32.BF16 R28, R136.reuse, R144, R28 ;  /* 0x00000090881c723c */ /* 0x042ff0000004181c */
[----:B------:R-:W-:Y:S01]  /*7830*/  HMMA.16816.F32.BF16 R32, R136, R146, R32 ;  /* 0x000000928820723c */ /* 0x000fe20000041820 */
[----:B------:R-:W1:Y:S07]  /*7840*/  LDSM.16.M88.4 R136, [R165+0x800] ;  /* 0x00080000a588783b */ /* 0x000e6e0000000200 */
[C---:B---3--:R-:W-:Y:S08]  /*7850*/  HMMA.16816.F32.BF16 R4, R148.reuse, R152, R4 ;  /* 0x000000989404723c */ /* 0x048ff00000041804 */
[C---:B------:R-:W-:Y:S11]  /*7860*/  HMMA.16816.F32.BF16 R8, R148.reuse, R154, R8 ;  /* 0x0000009a9408723c */ /* 0x040ff60000041808 */
[----:B------:R-:W-:Y:S05]  /*7870*/  @!UPT UIADD3 URZ, URZ, URZ, URZ ;  /* 0x0000003f3f3ff290 */ /* 0x000fea000fffe03f */
[----:B------:R-:W-:Y:S04]  /*7880*/  FMUL.FTZ R0, R4, c[0x0][0x320] ;  /* 0x0000c80004007a20 */ /* 0x000fe80000410000 */
[----:B------:R2:W3:Y:S04]  /*7890*/  MUFU.TANH R158, R0 ;  /* 0x00000000009e7308 */ /* 0x0004e80000002400 */
[----:B------:R-:W-:Y:S01]  /*78a0*/  FMUL.FTZ R2, R11, c[0x0][0x320] ;  /* 0x0000c8000b027a20 */ /* 0x000fe20000410000 */
[C---:B-1----:R-:W-:Y:S05]  /*78b0*/  HMMA.16816.F32.BF16 R12, R148.reuse, R136, R12 ;  /* 0x00000088940c723c */ /* 0x042fea000004180c */
[----:B------:R1:W4:Y:S03]  /*78c0*/  MUFU.TANH R159, R2 ;  /* 0x00000002009f7308 */ /* 0x0003260000002400 */
[C---:B------:R-:W-:Y:S04]  /*78d0*/  HMMA.16816.F32.BF16 R16, R148.reuse, R138, R16 ;  /* 0x0000008a9410723c */ /* 0x040fe80000041810 */
[----:B--2---:R-:W-:Y:S04]  /*78e0*/  FMUL.FTZ R0, R5, c[0x0][0x320] ;  /* 0x0000c80005007a20 */ /* 0x004fe80000410000 */
[----:B------:R2:W2:Y:S11]  /*78f0*/  MUFU.TANH R157, R0 ;  /* 0x00000000009d7308 */ /* 0x0004b60000002400 */
[----:B------:R-:W-:Y:S05]  /*7900*/  @!UPT UIADD3 URZ, URZ, URZ, URZ ;  /* 0x0000003f3f3ff290 */ /* 0x000fea000fffe03f */
[----:B-1----:R-:W-:Y:S04]  /*7910*/  FMUL.FTZ R2, R19, c[0x0][0x320] ;  /* 0x0000c80013027a20 */ /* 0x002fe80000410000 */
[----:B------:R-:W1:Y:S01]  /*7920*/  MUFU.TANH R153, R2 ;  /* 0x0000000200997308 */ /* 0x000e620000002400 */
[----:B--2---:R-:W-:Y:S09]  /*7930*/  FMUL.FTZ R0, R6, c[0x0][0x320] ;  /* 0x0000c80006007a20 */ /* 0x004ff20000410000 */
[----:B------:R2:W1:Y:S02]  /*7940*/  MUFU.TANH R162, R0 ;  /* 0x0000000000a27308 */ /* 0x0004640000002400 */
[----:B--2---:R-:W-:Y:S02]  /*7950*/  FMUL.FTZ R0, R7, c[0x0][0x320] ;  /* 0x0000c80007007a20 */ /* 0x004fe40000410000 */
[----:B------:R-:W2:Y:S06]  /*7960*/  LDSM.16.M88.4 R4, [R165+0x1000] ;  /* 0x00100000a504783b */ /* 0x000eac0000000200 */
[----:B------:R5:W1:Y:S02]  /*7970*/  MUFU.TANH R161, R0 ;  /* 0x0000000000a17308 */ /* 0x000a640000002400 */
[----:B-----5:R-:W-:Y:S08]  /*7980*/  FMUL.FTZ R0, R8, c[0x0][0x320] ;  /* 0x0000c80008007a20 */ /* 0x020ff00000410000 */
[----:B------:R5:W1:Y:S01]  /*7990*/  MUFU.TANH R154, R0 ;  /* 0x00000000009a7308 */ /* 0x000a620000002400 */
[C---:B--2---:R-:W-:Y:S08]  /*79a0*/  HMMA.16816.F32.BF16 R20, R148.reuse, R4, R20 ;  /* 0x000000049414723c */ /* 0x044ff00000041814 */
[C---:B------:R-:W-:Y:S04]  /*79b0*/  HMMA.16816.F32.BF16 R24, R148.reuse, R6, R24 ;  /* 0x000000069418723c */ /* 0x040fe80000041818 */
[----:B-----5:R-:W-:Y:S04]  /*79c0*/  FMUL.FTZ R0, R9, c[0x0][0x320] ;  /* 0x0000c80009007a20 */ /* 0x020fe80000410000 */
[----:B------:R2:W1:Y:S04]  /*79d0*/  MUFU.TANH R147, R0 ;  /* 0x0000000000937308 */ /* 0x0004680000002400 */
[----:B--2---:R-:W-:Y:S02]  /*79e0*/  FMUL.FTZ R0, R10, c[0x0][0x320] ;  /* 0x0000c8000a007a20 */ /* 0x004fe40000410000 */
[----:B------:R-:W2:Y:S01]  /*79f0*/  LDSM.16.M88.4 R8, [R165+0x1800] ;  /* 0x00180000a508783b */ /* 0x000ea20000000200 */
[----:B------:R-:W-:Y:S04]  /*7a00*/  DEPBAR.LE SB0, 0x0 ;  /* 0x000080000000791a */ /* 0x000fe80000000000 */
[----:B------:R5:W1:Y:S03]  /*7a10*/  MUFU.TANH R160, R0 ;  /* 0x0000000000a07308 */ /* 0x000a660000002400 */
[----:B------:R-:W-:Y:S01]  /*7a20*/  BAR.SYNC.DEFER_BLOCKING 0x0 ;  /* 0x0000000000007b1d */ /* 0x000fe20000010000 */
[----:B-----5:R-:W-:Y:S06]  /*7a30*/  FMUL.FTZ R0, R12, c[0x0][0x320] ;  /* 0x0000c8000c007a20 */ /* 0x020fec0000410000 */
[----:B------:R5:W1:Y:S01]  /*7a40*/  MUFU.TANH R137, R0 ;  /* 0x0000000000897308 */ /* 0x000a620000002400 */
[C---:B--2---:R-:W-:Y:S08]  /*7a50*/  HMMA.16816.F32.BF16 R28, R148.reuse, R8, R28 ;  /* 0x00000008941c723c */ /* 0x044ff0000004181c */
[----:B------:R-:W-:Y:S04]  /*7a60*/  HMMA.16816.F32.BF16 R32, R148, R10, R32 ;  /* 0x0000000a9420723c */ /* 0x000fe80000041820 */
[----:B-----5:R-:W-:Y:S04]  /*7a70*/  FMUL.FTZ R0, R13, c[0x0][0x320] ;  /* 0x0000c8000d007a20 */ /* 0x020fe80000410000 */
[----:B------:R2:W1:Y:S04]  /*7a80*/  MUFU.TANH R136, R0 ;  /* 0x0000000000887308 */ /* 0x0004680000002400 */
[----:B--2---:R-:W-:Y:S06]  /*7a90*/  FMUL.FTZ R0, R14, c[0x0][0x320] ;  /* 0x0000c8000e007a20 */ /* 0x004fec0000410000 */
[----:B------:R2:W1:Y:S02]  /*7aa0*/  MUFU.TANH R156, R0 ;  /* 0x00000000009c7308 */ /* 0x0004640000002400 */
[----:B--2---:R-:W-:Y:S08]  /*7ab0*/  FMUL.FTZ R0, R15, c[0x0][0x320] ;  /* 0x0000c8000f007a20 */ /* 0x004ff00000410000 */
        /* <DEDUP_REMOVED lines=38> */
[----:B------:R2:W1:Y:S01]  /*7d20*/  MUFU.TANH R141, R0 ;  /* 0x00000000008d7308 */ /* 0x0004620000002400 */
[----:B------:R-:W-:-:S05]  /*7d30*/  @!P0 BRA `(.L_x_508) ;  /* 0x0000050000008947 */ /* 0x000fca0003800000 */
[----:B---34-:R-:W-:Y:S01]  /*7d40*/  IMAD R2, R178, 0x40, R201 ;  /* 0x00000040b2027824 */ /* 0x018fe200078e02c9 */
[----:B------:R-:W-:Y:S01]  /*7d50*/  SHF.R.S32.HI R163, RZ, 0x1f, R193 ;  /* 0x0000001fffa37819 */ /* 0x000fe200000114c1 */
[----:B------:R-:W-:Y:S01]  /*7d60*/  IMAD.MOV.U32 R180, RZ, RZ, RZ ;  /* 0x000000ffffb47224 */ /* 0x000fe200078e00ff */
[----:B------:R-:W-:Y:S01]  /*7d70*/  SHF.R.S32.HI R171, RZ, 0x1f, R192 ;  /* 0x0000001fffab7819 */ /* 0x000fe200000114c0 */
[C---:B------:R-:W-:Y:S01]  /*7d80*/  IMAD.SHL.U32 R23, R193.reuse, 0x2, RZ ;  /* 0x00000002c1177824 */ /* 0x040fe200078e00ff */
[----:B------:R-:W-:Y:S01]  /*7d90*/  IADD3 R2, R2, -0x40, R197 ;  /* 0xffffffc002027810 */ /* 0x000fe20007ffe0c5 */
[----:B------:R-:W-:Y:S01]  /*7da0*/  IMAD.SHL.U32 R22, R192, 0x2, RZ ;  /* 0x00000002c0167824 */ /* 0x000fe200078e00ff */
[----:B------:R-:W-:Y:S01]  /*7db0*/  SHF.L.U64.HI R12, R193, 0x1, R163 ;  /* 0x00000001c10c7819 */ /* 0x000fe200000102a3 */
[----:B------:R-:W-:Y:S01]  /*7dc0*/  IMAD.SHL.U32 R21, R184, 0x2, RZ ;  /* 0x00000002b8157824 */ /* 0x000fe200078e00ff */
[----:B------:R-:W-:Y:S01]  /*7dd0*/  SHF.R.S32.HI R163, RZ, 0x1f, R184 ;  /* 0x0000001fffa37819 */ /* 0x000fe200000114b8 */
[----:B------:R-:W-:Y:S01]  /*7de0*/  @P6 IMAD.HI.U32 R3, R2, c[0x0][0x2bc], RZ ;  /* 0x0000af0002036a27 */ /* 0x000fe200078e00ff */
[----:B------:R-:W-:Y:S02]  /*7df0*/  SHF.L.U64.HI R11, R192, 0x1, R171 ;  /* 0x00000001c00b7819 */ /* 0x000fe400000102ab */
[----:B------:R-:W-:Y:S01]  /*7e00*/  SHF.L.U64.HI R10, R184, 0x1, R163 ;  /* 0x00000001b80a7819 */ /* 0x000fe200000102a3 */
[----:B--2---:R-:W-:Y:S01]  /*7e10*/  IMAD.MOV.U32 R0, RZ, RZ, R2 ;  /* 0x000000ffff007224 */ /* 0x004fe200078e0002 */
        /* <DEDUP_REMOVED lines=22> */
[----:B------:R2:W3:Y:S02]  /*7f80*/  SHFL.IDX PT, R4, R5, RZ, 0x181f ;  /* 0x00181fff05047589 */ /* 0x0004e400000e0000 */
.L_x_640:
[----:B------:R-:W-:-:S05]  /*7f90*/  BRA.DIV ~URZ, `(.L_x_510) ;  /* 0x0000f3927f007947 */ /* 0x000fca000b800000 */
[----:B------:R-:W4:Y:S01]  /*7fa0*/  SHFL.IDX PT, R0, R9, RZ, 0x181f ;  /* 0x00181fff09007589 */ /* 0x000f2200000e0000 */
[----:B------:R-:W-:Y:S02]  /*7fb0*/  ISETP.GE.AND P2, PT, R184, c[0x0][0x1d4], PT ;  /* 0x00007500b8007a0c */ /* 0x000fe40003f46270 */
[----:B------:R-:W-:Y:S02]  /*7fc0*/  ISETP.GE.AND P1, PT, R192, c[0x0][0x1d4], PT ;  /* 0x00007500c0007a0c */ /* 0x000fe40003f26270 */
[----:B----4-:R-:W-:Y:S05]  /*7fd0*/  IADD3 R2, P0, R0, R21, RZ ;  /* 0x0000001500027210 */ /* 0x010fea0007f1e0ff */
        /* <DEDUP_REMOVED lines=12> */
[----:B----4-:R-:W-:Y:S02]  /*80a0*/  SEL R6, RZ, 0x10, P1 ;  /* 0x00000010ff067807 */ /* 0x010fe40000800000 */
[----:B------:R-:W-:Y:S09]  /*80b0*/  SEL R8, RZ, 0x10, P0 ;  /* 0x00000010ff087807 */ /* 0x000ff20000000000 */
[----:B------:R4:W-:Y:S01]  /*80c0*/  LDGSTS.E.BYPASS.LTC128B.128 [R179+0xa100], [R2.64], !P0 ;  /* 0x0a10000002b37fae */ /* 0x0009e2000c101d48 */
[----:B--2--5:R-:W-:Y:S04]  /*80d0*/  SEL R5, RZ, 0x10, P2 ;  /* 0x00000010ff057807 */ /* 0x024fe80001000000 */
.L_x_641:
[C---:B---34-:R-:W-:Y:S02]  /*80e0*/  IADD3 R2, -R5.reuse, 0x10, RZ ;  /* 0x0000001005027810 */ /* 0x058fe40007ffe1ff */
        /* <DEDUP_REMOVED lines=8> */
[C---:B------:R-:W-:Y:S02]  /*8170*/  ISETP.NE.U32.AND P2, PT, R6.reuse, RZ, PT ;  /* 0x000000ff0600720c */ /* 0x040fe40003f45070 */
[----:B--2---:R-:W-:Y:S04]  /*8180*/  IADD3 R2, -R6, 0x10, RZ ;  /* 0x0000001006027810 */ /* 0x004fe80007ffe1ff */
        /* <DEDUP_REMOVED lines=11> */
.L_x_508:
[----:B---34-:R-:W-:Y:S05]  /*8240*/  BSYNC B0 ;  /* 0x0000000000007941 */ /* 0x018fea0003800000 */
.L_x_507:
[----:B--2---:R-:W-:Y:S01]  /*8250*/  IMAD.MOV.U32 R0, RZ, RZ, c[0x0][0x2c4] ;  /* 0x0000b100ff007624 */ /* 0x004fe200078e00ff */
[----:B------:R-:W0:Y:S01]  /*8260*/  LDGDEPBAR ;  /* 0x00000000000079af */ /* 0x000e220000000000 */
[----:B------:R-:W-:Y:S01]  /*8270*/  IMAD.SHL.U32 R5, R178, 0x40, RZ ;  /* 0x00000040b2057824 */ /* 0x000fe200078e00ff */
[----:B------:R-:W-:Y:S01]  /*8280*/  ULDC UR4, c[0x0][0x324] ;  /* 0x0000c90000047ab9 */ /* 0x000fe20000000800 */
[----:B------:R-:W-:Y:S01]  /*8290*/  IMAD.IADD R4, R216, 0x1, R211 ;  /* 0x00000001d8047824 */ /* 0x000fe200078e02d3 */
[----:B------:R-:W-:Y:S01]  /*82a0*/  ISETP.NE.AND P0, PT, R0, 0x1, PT ;  /* 0x000000010000780c */ /* 0x000fe20003f05270 */
[----:B------:R-:W-:Y:S01]  /*82b0*/  ULOP3.LUT UR4, URZ, UR4, URZ, 0x33, !UPT ;  /* 0x000000043f047292 */ /* 0x000fe2000f8e333f */
[----:B------:R-:W-:Y:S04]  /*82c0*/  IADD3 R0, -R199, 0x1, -R5 ;  /* 0x00000001c7007810 */ /* 0x000fe80007ffe905 */
[----:B------:R-:W-:Y:S04]  /*82d0*/  IADD3 R0, -R196, R0, R195 ;  /* 0x00000000c4007210 */ /* 0x000fe80007ffe1c3 */
[C---:B------:R-:W-:Y:S02]  /*82e0*/  IADD3 R6, R0.reuse, UR4, RZ ;  /* 0x0000000400067c10 */ /* 0x040fe4000fffe0ff */
[----:B------:R-:W-:Y:S01]  /*82f0*/  IADD3 R7, R0, c[0x0][0x328], RZ ;  /* 0x0000ca0000077a10 */ /* 0x000fe20007ffe0ff */
[----:B------:R-:W-:Y:S05]  /*8300*/  @P0 IMAD.HI.U32 R2, R4, c[0x0][0x2c8], RZ ;  /* 0x0000b20004020a27 */ /* 0x000fea00078e00ff */
[----:B------:R-:W-:Y:S01]  /*8310*/  @P0 SHF.R.U32.HI R4, RZ, c[0x0][0x2cc], R2 ;  /* 0x0000b300ff040a19 */ /* 0x000fe20000011602 */
[----:B------:R-:W-:-:S05]  /*8320*/  BRA.DIV ~URZ, `(.L_x_511) ;  /* 0x0000f2427f007947 */ /* 0x000fca000b800000 */
[----:B------:R2:W3:Y:S02]  /*8330*/  SHFL.IDX PT, R3, R4, RZ, 0x1c1f ;  /* 0x001c1fff04037589 */ /* 0x0004e400000e0000 */
.L_x_642:
[----:B---3--:R-:W-:Y:S01]  /*8340*/  IADD3 R2, R7, R3, RZ ;  /* 0x0000000307027210 */ /* 0x008fe20007ffe0ff */
[----:B------:R-:W-:Y:S05]  /*8350*/  IMAD.MOV.U32 R0, RZ, RZ, c[0x0][0x32c] ;  /* 0x0000cb00ff007624 */ /* 0x000fea00078e00ff */
[----:B------:R-:W-:Y:S01]  /*8360*/  ISETP.GE.AND P0, PT, R0, 0x1, PT ;  /* 0x000000010000780c */ /* 0x000fe20003f06270 */
[----:B------:R-:W-:Y:S11]  /*8370*/  IMAD.IADD R0, R6, 0x1, R3 ;  /* 0x0000000106007824 */ /* 0x000ff600078e0203 */
[----:B------:R-:W-:Y:S01]  /*8380*/  @!UPT UIADD3 URZ, URZ, URZ, URZ ;  /* 0x0000003f3f3ff290 */ /* 0x000fe2000fffe03f */
[----:B------:R-:W-:-:S05]  /*8390*/  @!P0 BRA `(.L_x_512) ;  /* 0x0000018000008947 */ /* 0x000fca0003800000 */
[----:B------:R-:W-:Y:S01]  /*83a0*/  IADD3 R3, -R196, R195, R3 ;  /* 0x000000c3c4037210 */ /* 0x000fe20007ffe103 */
[----:B------:R-:W-:Y:S03]  /*83b0*/  BSSY B0, `(.L_x_513) ;  /* 0x0000011000007945 */ /* 0x000fe60003800000 */
        /* <DEDUP_REMOVED lines=11> */
.L_x_514:
[----:B------:R-:W-:Y:S04]  /*8470*/  MOV R8, 0x1 ;  /* 0x0000000100087802 */ /* 0x000fe80000000f00 */
[----:B------:R-:W-:Y:S11]  /*8480*/  ISETP.NE.AND P0, PT, R8, c[0x0][0x32c], PT ;  /* 0x0000cb0008007a0c */ /* 0x000ff60003f05270 */
[----:B------:R-:W-:Y:S02]  /*8490*/  @!UPT UIADD3 URZ, URZ, URZ, URZ ;  /* 0x0000003f3f3ff290 */ /* 0x000fe4000fffe03f */
[----:B------:R-:W-:Y:S05]  /*84a0*/  @P0 IMAD.HI.U32 R8, R3, c[0x0][0x330], RZ ;  /* 0x0000cc0003080a27 */ /* 0x000fea00078e00ff */
[----:B------:R-:W-:Y:S02]  /*84b0*/  @P0 SHF.R.U32.HI R3, RZ, c[0x0][0x334], R8 ;  /* 0x0000cd00ff030a19 */ /* 0x000fe40000011608 */
.L_x_515:
[----:B------:R-:W-:Y:S05]  /*84c0*/  BSYNC B0 ;  /* 0x0000000000007941 */ /* 0x000fea0003800000 */
.L_x_513:
[----:B------:R-:W-:Y:S04]  /*84d0*/  IMAD R3, R3, c[0x0][0x32c], -R5 ;  /* 0x0000cb0003037a24 */ /* 0x000fe800078e0a05 */
[----:B------:R-:W-:Y:S05]  /*84e0*/  IMAD.IADD R3, R3, 0x1, -R199 ;  /* 0x0000000103037824 */ /* 0x000fea00078e0ac7 */
[----:B------:R-:W-:Y:S02]  /*84f0*/  IMNMX R0, R0, R3, !PT ;  /* 0x0000000300007217 */ /* 0x000fe40007800200 */
[----:B------:R-:W-:Y:S04]  /*8500*/  IADD3 R3, R3, c[0x0][0x32c], RZ ;  /* 0x0000cb0003037a10 */ /* 0x000fe80007ffe0ff */
[----:B------:R-:W-:Y:S02]  /*8510*/  IMNMX R2, R2, R3, PT ;  /* 0x0000000302027217 */ /* 0x000fe40003800200 */
.L_x_512:
[----:B------:R-:W-:Y:S04]  /*8520*/  ISETP.GT.AND P1, PT, R178, -0x1, PT ;  /* 0xffffffffb200780c */ /* 0x000fe80003f24270 */
[C---:B------:R-:W-:Y:S02]  /*8530*/  ISETP.GT.AND P2, PT, R0.reuse, RZ, P1 ;  /* 0x000000ff0000720c */ /* 0x040fe40000f44270 */
[----:B------:R-:W-:Y:S02]  /*8540*/  ISETP.GT.AND P0, PT, R0, 0x1, P1 ;  /* 0x000000010000780c */ /* 0x000fe40000f04270 */
[C---:B------:R-:W-:Y:S02]  /*8550*/  ISETP.LT.OR P2, PT, R2.reuse, 0x1, P2 ;  /* 0x000000010200780c */ /* 0x040fe40001741670 */
[----:B------:R-:W-:Y:S02]  /*8560*/  ISETP.LT.OR P0, PT, R2, 0x2, P0 ;  /* 0x000000020200780c */ /* 0x000fe40000701670 */
[----:B------:R-:W-:Y:S02]  /*8570*/  FSEL R23, R158, -INF , !P2 ;  /* 0xff8000009e177808 */ /* 0x000fe40005000000 */
[C---:B------:R-:W-:Y:S02]  /*8580*/  ISETP.GT.AND P2, PT, R0.reuse, 0x8, P1 ;  /* 0x000000080000780c */ /* 0x040fe40000f44270 */
[----:B------:R-:W-:Y:S02]  /*8590*/  FSEL R25, R157, -INF , !P0 ;  /* 0xff8000009d197808 */ /* 0x000fe40004000000 */
[----:B------:R-:W-:Y:S02]  /*85a0*/  ISETP.GT.AND P0, PT, R0, 0x9, P1 ;  /* 0x000000090000780c */ /* 0x000fe40000f04270 */
[C---:B------:R-:W-:Y:S02]  /*85b0*/  ISETP.LT.OR P2, PT, R2.reuse, 0x9, P2 ;  /* 0x000000090200780c */ /* 0x040fe40001741670 */
[----:B------:R-:W-:Y:S02]  /*85c0*/  ISETP.LT.OR P0, PT, R2, 0xa, P0 ;  /* 0x0000000a0200780c */ /* 0x000fe40000701670 */
[----:B-1----:R-:W-:Y:S02]  /*85d0*/  FSEL R24, R154, -INF , !P2 ;  /* 0xff8000009a187808 */ /* 0x002fe40005000000 */
[C---:B------:R-:W-:Y:S02]  /*85e0*/  ISETP.GT.AND P2, PT, R0.reuse, 0x10, P1 ;  /* 0x000000100000780c */ /* 0x040fe40000f44270 */
[----:B------:R-:W-:Y:S02]  /*85f0*/  FSEL R26, R147, -INF , !P0 ;  /* 0xff800000931a7808 */ /* 0x000fe40004000000 */
[----:B------:R-:W-:Y:S02]  /*8600*/  ISETP.GT.AND P0, PT, R0, 0x11, P1 ;  /* 0x000000110000780c */ /* 0x000fe40000f04270 */
[C---:B------:R-:W-:Y:S02]  /*8610*/  ISETP.LT.OR P2, PT, R2.reuse, 0x11, P2 ;  /* 0x000000110200780c */ /* 0x040fe40001741670 */
[----:B------:R-:W-:Y:S02]  /*8620*/  ISETP.LT.OR P0, PT, R2, 0x12, P0 ;  /* 0x000000120200780c */ /* 0x000fe40000701670 */
[----:B------:R-:W-:Y:S02]  /*8630*/  FSEL R137, R137, -INF , !P2 ;  /* 0xff80000089897808 */ /* 0x000fe40005000000 */
[----:B------:R-:W-:Y:S02]  /*8640*/  ISETP.GT.AND P2, PT, R0, 0x18, P1 ;  /* 0x000000180000780c */ /* 0x000fe40000f44270 */
        /* <DEDUP_REMOVED lines=29> */
[----:B------:R-:W-:Y:S01]  /*8820*/  FSEL R27, R13, -INF , !P0 ;  /* 0xff8000000d1b7808 */ /* 0x000fe20004000000 */
[----:B------:R-:W-:-:S06]  /*8830*/  BRA.DIV ~URZ, `(.L_x_516) ;  /* 0x0000eda27f007947 */ /* 0x000fcc000b800000 */
[----:B------:R1:W3:Y:S02]  /*8840*/  SHFL.IDX PT, R3, R4, 0x1, 0x1c1f ;  /* 0x003c1f0004037f89 */ /* 0x0002e400000e0000 */
.L_x_643:
        /* <DEDUP_REMOVED lines=12> */
[----:B-12---:R-:W-:Y:S05]  /*8910*/  IMAD.MOV.U32 R4, RZ, RZ, 0x1 ;  /* 0x00000001ff047424 */ /* 0x006fea00078e00ff */
[----:B------:R-:W-:Y:S11]  /*8920*/  ISETP.NE.AND P0, PT, R4, c[0x0][0x32c], PT ;  /* 0x0000cb0004007a0c */ /* 0x000ff60003f05270 */
[----:B------:R-:W-:Y:S02]  /*8930*/  @!UPT UIADD3 URZ, URZ, URZ, URZ ;  /* 0x0000003f3f3ff290 */ /* 0x000fe4000fffe03f */
[----:B------:R-:W-:Y:S05]  /*8940*/  @P0 IMAD.HI.U32 R4, R3, c[0x0][0x330], RZ ;  /* 0x0000cc0003040a27 */ /* 0x000fea00078e00ff */
[----:B------:R-:W-:Y:S04]  /*8950*/  @P0 SHF.R.U32.HI R3, RZ, c[0x0][0x334], R4 ;  /* 0x0000cd00ff030a19 */ /* 0x000fe80000011604 */
[----:B------:R-:W-:Y:S01]  /*8960*/  LOP3.LUT R3, RZ, R3, RZ, 0x33, !PT ;  /* 0x00000003ff037212 */ /* 0x000fe200078e33ff */
[----:B------:R-:W-:-:S05]  /*8970*/  BRA `(.L_x_520) ;  /* 0x0000005000007947 */ /* 0x000fca0003800000 */
.L_x_519:
[----:B-12---:R-:W-:Y:S04]  /*8980*/  MOV R4, 0x1 ;  /* 0x0000000100047802 */ /* 0x006fe80000000f00 */
[----:B------:R-:W-:Y:S11]  /*8990*/  ISETP.NE.AND P0, PT, R4, c[0x0][0x32c], PT ;  /* 0x0000cb0004007a0c */ /* 0x000ff60003f05270 */
[----:B------:R-:W-:Y:S02]  /*89a0*/  @!UPT UIADD3 URZ, URZ, URZ, URZ ;  /* 0x0000003f3f3ff290 */ /* 0x000fe4000fffe03f */
[----:B------:R-:W-:Y:S05]  /*89b0*/  @P0 IMAD.HI.U32 R4, R3, c[0x0][0x330], RZ ;  /* 0x0000cc0003040a27 */ /* 0x000fea00078e00ff */
[----:B------:R-:W-:Y:S02]  /*89c0*/  @P0 SHF.R.U32.HI R3, RZ, c[0x0][0x334], R4 ;  /* 0x0000cd00ff030a19 */ /* 0x000fe40000011604 */
.L_x_520:
[----:B------:R-:W-:Y:S05]  /*89d0*/  BSYNC B0 ;  /* 0x0000000000007941 */ /* 0x000fea0003800000 */
.L_x_518:
[----:B------:R-:W-:Y:S04]  /*89e0*/  IMAD R5, R3, c[0x0][0x32c], -R5 ;  /* 0x0000cb0003057a24 */ /* 0x000fe800078e0a05 */
[----:B------:R-:W-:Y:S05]  /*89f0*/  IMAD.IADD R3, R5, 0x1, -R199 ;  /* 0x0000000105037824 */ /* 0x000fea00078e0ac7 */
[----:B------:R-:W-:Y:S02]  /*8a00*/  IADD3 R4, R3, c[0x0][0x32c], RZ ;  /* 0x0000cb0003047a10 */ /* 0x000fe40007ffe0ff */
[----:B------:R-:W-:Y:S02]  /*8a10*/  IMNMX R0, R0, R3, !PT ;  /* 0x0000000300007217 */ /* 0x000fe40007800200 */
[----:B------:R-:W-:Y:S02]  /*8a20*/  IMNMX R2, R2, R4, PT ;  /* 0x0000000402027217 */ /* 0x000fe40003800200 */
.L_x_517:
[C---:B------:R-:W-:Y:S02]  /*8a30*/  ISETP.GT.AND P0, PT, R0.reuse, RZ, P1 ;  /* 0x000000ff0000720c */ /* 0x040fe40000f04270 */
[----:B------:R-:W-:Y:S02]  /*8a40*/  ISETP.GT.AND P2, PT, R0, 0x1, P1 ;  /* 0x000000010000780c */ /* 0x000fe40000f44270 */
[C---:B------:R-:W-:Y:S02]  /*8a50*/  ISETP.LT.OR P0, PT, R2.reuse, 0x1, P0 ;  /* 0x000000010200780c */ /* 0x040fe40000701670 */
[----:B------:R-:W-:Y:S02]  /*8a60*/  ISETP.LT.OR P2, PT, R2, 0x2, P2 ;  /* 0x000000020200780c */ /* 0x000fe40001741670 */
[----:B------:R-:W-:Y:S02]  /*8a70*/  FSEL R7, R162, -INF , !P0 ;  /* 0xff800000a2077808 */ /* 0x000fe40004000000 */
[----:B------:R-:W-:Y:S02]  /*8a80*/  ISETP.GT.AND P0, PT, R0, 0x8, P1 ;  /* 0x000000080000780c */ /* 0x000fe40000f04270 */
[----:B------:R-:W-:Y:S02]  /*8a90*/  FSEL R10, R161, -INF , !P2 ;  /* 0xff800000a10a7808 */ /* 0x000fe40005000000 */
[----:B------:R-:W-:Y:S02]  /*8aa0*/  ISETP.LT.OR P0, PT, R2, 0x9, P0 ;  /* 0x000000090200780c */ /* 0x000fe40000701670 */
[----:B------:R-:W-:Y:S02]  /*8ab0*/  ISETP.GT.AND P2, PT, R0, 0x9, P1 ;  /* 0x000000090000780c */ /* 0x000fe40000f44270 */
[----:B------:R-:W-:Y:S02]  /*8ac0*/  FMNMX.FTZ R3, R23, R101, !PT ;  /* 0x0000006517037209 */ /* 0x000fe40007810000 */
[----:B------:R-:W-:Y:S02]  /*8ad0*/  FMNMX.FTZ R5, R7, R102, !PT ;  /* 0x0000006607057209 */ /* 0x000fe40007810000 */
[----:B------:R-:W-:Y:S02]  /*8ae0*/  FSEL R9, R160, -INF , !P0 ;  /* 0xff800000a0097808 */ /* 0x000fe40004000000 */
[----:B------:R-:W-:Y:S02]  /*8af0*/  ISETP.GT.AND P0, PT, R0, 0x10, P1 ;  /* 0x000000100000780c */ /* 0x000fe40000f04270 */
[----:B------:R-:W-:Y:S02]  /*8b00*/  ISETP.LT.OR P2, PT, R2, 0xa, P2 ;  /* 0x0000000a0200780c */ /* 0x000fe40001741670 */
[----:B-12---:R-:W-:Y:S02]  /*8b10*/  FMNMX.FTZ R4, R25, R3, !PT ;  /* 0x0000000319047209 */ /* 0x006fe40007810000 */
[----:B------:R-:W-:Y:S02]  /*8b20*/  FMNMX.FTZ R3, R10, R5, !PT ;  /* 0x000000050a037209 */ /* 0x000fe40007810000 */
[----:B------:R-:W-:Y:S02]  /*8b30*/  ISETP.LT.OR P0, PT, R2, 0x11, P0 ;  /* 0x000000110200780c */ /* 0x000fe40000701670 */
[----:B------:R-:W-:Y:S02]  /*8b40*/  FSEL R22, R159, -INF , !P2 ;  /* 0xff8000009f167808 */ /* 0x000fe40005000000 */
[----:B------:R-:W-:Y:S02]  /*8b50*/  ISETP.GT.AND P2, PT, R0, 0x11, P1 ;  /* 0x000000110000780c */ /* 0x000fe40000f44270 */
[----:B------:R-:W-:Y:S02]  /*8b60*/  FMNMX.FTZ R4, R24, R4, !PT ;  /* 0x0000000418047209 */ /* 0x000fe40007810000 */
[----:B------:R-:W-:Y:S02]  /*8b70*/  FMNMX.FTZ R3, R9, R3, !PT ;  /* 0x0000000309037209 */ /* 0x000fe40007810000 */
[----:B------:R-:W-:Y:S02]  /*8b80*/  FSEL R21, R156, -INF , !P0 ;  /* 0xff8000009c157808 */ /* 0x000fe40004000000 */
[----:B------:R-:W-:Y:S02]  /*8b90*/  ISETP.GT.AND P0, PT, R0, 0x18, P1 ;  /* 0x000000180000780c */ /* 0x000fe40000f04270 */
[----:B------:R-:W-:Y:S02]  /*8ba0*/  ISETP.LT.OR P2, PT, R2, 0x12, P2 ;  /* 0x000000120200780c */ /* 0x000fe40001741670 */
[----:B------:R-:W-:Y:S02]  /*8bb0*/  FMNMX.FTZ R4, R26, R4, !PT ;  /* 0x000000041a047209 */ /* 0x000fe40007810000 */
        /* <DEDUP_REMOVED lines=13> */
[C---:B------:R-:W-:Y:S02]  /*8c90*/  ISETP.GT.AND P2, PT, R0.reuse, 0x21, P1 ;  /* 0x000000210000780c */ /* 0x040fe40000f44270 */
        /* <DEDUP_REMOVED lines=23> */
[C---:B------:R-:W-:Y:S02]  /*8e10*/  ISETP.GT.AND P2, PT, R0.reuse, 0x38, P1 ;  /* 0x000000380000780c */ /* 0x040fe40000f44270 */
[----:B------:R-:W-:Y:S02]  /*8e20*/  ISETP.GT.AND P0, PT, R0, 0x39, P1 ;  /* 0x000000390000780c */ /* 0x000fe40000f04270 */
[----:B------:R-:W-:Y:S02]  /*8e30*/  ISETP.LT.OR P3, PT, R2, 0x32, P3 ;  /* 0x000000320200780c */ /* 0x000fe40001f61670 */
[----:B------:R-:W-:Y:S02]  /*8e40*/  FMNMX.FTZ R4, R30, R4, !PT ;  /* 0x000000041e047209 */ /* 0x000fe40007810000 */
[----:B------:R-:W-:Y:S02]  /*8e50*/  FMNMX.FTZ R0, R14, R3, !PT ;  /* 0x000000030e007209 */ /* 0x000fe40007810000 */
[----:B------:R-:W-:Y:S02]  /*8e60*/  ISETP.LT.OR P1, PT, R2, 0x39, P2 ;  /* 0x000000390200780c */ /* 0x000fe40001721670 */
[----:B------:R-:W-:Y:S02]  /*8e70*/  FSEL R12, R142, -INF , !P3 ;  /* 0xff8000008e0c7808 */ /* 0x000fe40005800000 */
[----:B------:R-:W-:Y:S02]  /*8e80*/  FMNMX.FTZ R3, R29, R4, !PT ;  /* 0x000000041d037209 */ /* 0x000fe40007810000 */
[----:B------:R-:W-:Y:S02]  /*8e90*/  FMNMX.FTZ R0, R13, R0, !PT ;  /* 0x000000000d007209 */ /* 0x000fe40007810000 */
[----:B------:R-:W-:Y:S02]  /*8ea0*/  ISETP.LT.OR P0, PT, R2, 0x3a, P0 ;  /* 0x0000003a0200780c */ /* 0x000fe40000701670 */
[----:B------:R-:W-:Y:S02]  /*8eb0*/  FSEL R8, R139, -INF , !P1 ;  /* 0xff8000008b087808 */ /* 0x000fe40004800000 */
[----:B------:R-:W-:Y:S02]  /*8ec0*/  FMNMX.FTZ R2, R138, R3, !PT ;  /* 0x000000038a027209 */ /* 0x000fe40007810000 */
[----:B------:R-:W-:Y:S02]  /*8ed0*/  FMNMX.FTZ R0, R12, R0, !PT ;  /* 0x000000000c007209 */ /* 0x000fe40007810000 */
[----:B------:R-:W-:Y:S02]  /*8ee0*/  FSEL R11, R141, -INF , !P0 ;  /* 0xff8000008d0b7808 */ /* 0x000fe40004000000 */
[----:B------:R-:W-:Y:S02]  /*8ef0*/  FMNMX.FTZ R2, R28, R2, !PT ;  /* 0x000000021c027209 */ /* 0x000fe40007810000 */
[----:B------:R-:W-:Y:S02]  /*8f00*/  FMNMX.FTZ R0, R8, R0, !PT ;  /* 0x0000000008007209 */ /* 0x000fe40007810000 */
[----:B------:R-:W-:Y:S02]  /*8f10*/  FMNMX.FTZ R4, R27, R2, !PT ;  /* 0x000000021b047209 */ /* 0x000fe40007810000 */
[----:B------:R-:W-:Y:S01]  /*8f20*/  FMNMX.FTZ R6, R11, R0, !PT ;  /* 0x000000000b067209 */ /* 0x000fe20007810000 */
[----:B------:R-:W-:-:S05]  /*8f30*/  BRA.DIV ~URZ, `(.L_x_521) ;  /* 0x0000e7127f007947 */ /* 0x000fca000b800000 */
[----:B------:R1:W2:Y:S02]  /*8f40*/  SHFL.BFLY PT, R0, R4, 0x2, 0x1f ;  /* 0x0c401f0004007f89 */ /* 0x0002a400000e0000 */
.L_x_644:
[----:B--2---:R-:W-:Y:S01]  /*8f50*/  FMNMX.FTZ R5, R4, R0, !PT ;  /* 0x0000000004057209 */ /* 0x004fe20007810000 */
[----:B------:R-:W-:-:S05]  /*8f60*/  BRA.DIV ~URZ, `(.L_x_522) ;  /* 0x0000e7227f007947 */ /* 0x000fca000b800000 */
[----:B------:R-:W-:Y:S04]  /*8f70*/  SHFL.BFLY PT, R0, R6, 0x2, 0x1f ;  /* 0x0c401f0006007f89 */ /* 0x000fe800000e0000 */
[----:B------:R-:W2:Y:S02]  /*8f80*/  SHFL.BFLY PT, R2, R5, 0x1, 0x1f ;  /* 0x0c201f0005027f89 */ /* 0x000ea400000e0000 */
[----:B--2---:R-:W-:Y:S02]  /*8f90*/  FMNMX.FTZ R100, R5, R2, !PT ;  /* 0x0000000205647209 */ /* 0x004fe40007810000 */
[----:B-1----:R-:W-:Y:S05]  /*8fa0*/  FMNMX.FTZ R4, R6, R0, !PT ;  /* 0x0000000006047209 */ /* 0x002fea0007810000 */
[----:B------:R1:W2:Y:S02]  /*8fb0*/  SHFL.BFLY PT, R0, R4, 0x1, 0x1f ;  /* 0x0c201f0004007f89 */ /* 0x0002a400000e0000 */
.L_x_645:
[C---:B------:R-:W-:Y:S01]  /*8fc0*/  FMUL.FTZ R2, R100.reuse, c[0x0][0x2d0] ;  /* 0x0000b40064027a20 */ /* 0x040fe20000410000 */
[----:B------:R-:W-:Y:S01]  /*8fd0*/  FSETP.NEU.FTZ.AND P0, PT, R100, -INF , PT ;  /* 0xff8000006400780b */ /* 0x000fe20003f1d000 */
[----:B------:R-:W-:Y:S01]  /*8fe0*/  WARPSYNC 0xffffffff ;  /* 0xffffffff00007948 */ /* 0x000fe20003800000 */
[----:B--2---:R-:W-:Y:S01]  /*8ff0*/  FMNMX.FTZ R3, R0, R4, !PT ;  /* 0x0000000400037209 */ /* 0x004fe20007810000 */
[----:B------:R-:W2:Y:S01]  /*9000*/  LDSM.16.MT88.4 R140, [R167] ;  /* 0x00000000a78c783b */ /* 0x000ea20000004200 */
[----:B------:R-:W-:Y:S03]  /*9010*/  FSEL R5, R2, RZ, P0 ;  /* 0x000000ff02057208 */ /* 0x000fe60000000000 */
[----:B-1----:R-:W-:Y:S02]  /*9020*/  FMUL.FTZ R4, R3, c[0x0][0x2d0] ;  /* 0x0000b40003047a20 */ /* 0x002fe40000410000 */
[--C-:B------:R-:W-:Y:S02]  /*9030*/  FFMA.FTZ R2, R23, c[0x0][0x2d0], -R5.reuse ;  /* 0x0000b40017027a23 */ /* 0x100fe40000010805 */
[--C-:B------:R-:W-:Y:S02]  /*9040*/  FFMA.FTZ R6, R26, c[0x0][0x2d0], -R5.reuse ;  /* 0x0000b4001a067a23 */ /* 0x100fe40000010805 */
[----:B------:R1:W-:Y:S01]  /*9050*/  MUFU.EX2 R23, R2 ;  /* 0x0000000200177308 */ /* 0x0003e20000000800 */
        /* <DEDUP_REMOVED lines=14> */
[--C-:B-1----:R-:W-:Y:S05]  /*9140*/  FFMA.FTZ R2, R25, c[0x0][0x2d0], -R5.reuse ;  /* 0x0000b40019027a23 */ /* 0x102fea0000010805 */
[----:B------:R1:W-:Y:S10]  /*9150*/  MUFU.EX2 R182, R2 ;  /* 0x0000000200b67308 */ /* 0x0003f40000000800 */
[----:B------:R-:W-:Y:S10]  /*9160*/  MUFU.EX2 R156, R156 ;  /* 0x0000009c009c7308 */ /* 0x000ff40000000800 */
[----:B------:R-:W-:Y:S01]  /*9170*/  MUFU.EX2 R155, R155 ;  /* 0x0000009b009b7308 */ /* 0x000fe20000000800 */
[----:B-1----:R-:W-:Y:S09]  /*9180*/  FFMA.FTZ R2, R24, c[0x0][0x2d0], -R5 ;  /* 0x0000b40018027a23 */ /* 0x002ff20000010805 */
[----:B------:R1:W-:Y:S10]  /*9190*/  MUFU.EX2 R187, R2 ;  /* 0x0000000200bb7308 */ /* 0x0003f40000000800 */
[----:B------:R-:W-:Y:S10]  /*91a0*/  MUFU.EX2 R153, R153 ;  /* 0x0000009900997308 */ /* 0x000ff40000000800 */
[----:B------:R-:W-:Y:S01]  /*91b0*/  MUFU.EX2 R145, R163 ;  /* 0x000000a300917308 */ /* 0x000fe20000000800 */
[----:B-1----:R-:W-:Y:S02]  /*91c0*/  FSEL R2, R100, RZ, P0 ;  /* 0x000000ff64027208 */ /* 0x002fe40000000000 */
[----:B------:R-:W-:Y:S03]  /*91d0*/  FSETP.NEU.FTZ.AND P0, PT, R3, -INF , PT ;  /* 0xff8000000300780b */ /* 0x000fe60003f1d000 */
[----:B------:R-:W-:Y:S01]  /*91e0*/  FADD.FTZ R0, -R2, R101 ;  /* 0x0000006502007221 */ /* 0x000fe20000010100 */
[----:B------:R-:W-:Y:S03]  /*91f0*/  FSEL R4, R4, RZ, P0 ;  /* 0x000000ff04047208 */ /* 0x000fe60000000000 */
[----:B------:R-:W-:Y:S02]  /*9200*/  FMUL.FTZ R0, R0, c[0x0][0x2d0] ;  /* 0x0000b40000007a20 */ /* 0x000fe40000410000 */
[--C-:B------:R-:W-:Y:S02]  /*9210*/  FFMA.FTZ R6, R9, c[0x0][0x2d0], -R4.reuse ;  /* 0x0000b40009067a23 */ /* 0x100fe40000010804 */
[----:B------:R1:W3:Y:S01]  /*9220*/  MUFU.EX2 R2, R0 ;  /* 0x0000000000027308 */ /* 0x0002e20000000800 */
        /* <DEDUP_REMOVED lines=19> */
[----:B------:R1:W4:Y:S02]  /*9360*/  MUFU.EX2 R158, R0 ;  /* 0x00000000009e7308 */ /* 0x0003240000000800 */
[----:B-1----:R-:W-:Y:S01]  /*9370*/  FSEL R0, R3, RZ, P0 ;  /* 0x000000ff03007208 */ /* 0x002fe20000000000 */
[----:B---3--:R-:W-:Y:S01]  /*9380*/  FMUL.FTZ R8, R2, R128 ;  /* 0x0000008002087220 */ /* 0x008fe20000410000 */
[----:B------:R-:W-:Y:S01]  /*9390*/  F2FP.BF16.PACK_AB R136, R182, R23 ;  /* 0x00000017b688723e */ /* 0x000fe200000010ff */
[----:B------:R-:W-:Y:S01]  /*93a0*/  FMUL.FTZ R9, R2, R129 ;  /* 0x0000008102097220 */ /* 0x000fe20000410000 */
[----:B------:R-:W-:Y:S01]  /*93b0*/  F2FP.BF16.PACK_AB R138, R188, R187 ;  /* 0x000000bbbc8a723e */ /* 0x000fe200000010ff */
[----:B------:R-:W-:Y:S01]  /*93c0*/  FADD.FTZ R0, -R0, R102 ;  /* 0x0000006600007221 */ /* 0x000fe20000010100 */
[----:B----4-:R-:W-:Y:S01]  /*93d0*/  F2FP.BF16.PACK_AB R137, R158, R159 ;  /* 0x0000009f9e89723e */ /* 0x010fe200000010ff */
[----:B------:R-:W-:Y:S01]  /*93e0*/  FMUL.FTZ R16, R2, R120 ;  /* 0x0000007802107220 */ /* 0x000fe20000410000 */
[----:B------:R-:W-:Y:S01]  /*93f0*/  F2FP.BF16.PACK_AB R139, R185, R186 ;  /* 0x000000bab98b723e */ /* 0x000fe200000010ff */
[----:B------:R-:W-:Y:S01]  /*9400*/  FMUL.FTZ R0, R0, c[0x0][0x2d0] ;  /* 0x0000b40000007a20 */ /* 0x000fe20000410000 */
[----:B------:R-:W-:Y:S01]  /*9410*/  ISETP.GT.AND P0, PT, R178, R200, PT ;  /* 0x000000c8b200720c */ /* 0x000fe20003f04270 */
[----:B------:R-:W-:Y:S01]  /*9420*/  FMUL.FTZ R17, R2, R121 ;  /* 0x0000007902117220 */ /* 0x000fe20000410000 */
[----:B------:R-:W-:Y:S01]  /*9430*/  IADD3 R178, R178, -0x1, RZ ;  /* 0xffffffffb2b27810 */ /* 0x000fe20007ffe0ff */
[----:B------:R-:W-:Y:S02]  /*9440*/  FFMA.FTZ R102, R20, c[0x0][0x2d0], -R4 ;  /* 0x0000b40014667a23 */ /* 0x000fe40000010804 */
[----:B------:R-:W1:Y:S01]  /*9450*/  MUFU.EX2 R0, R0 ;  /* 0x0000000000007308 */ /* 0x000e620000000800 */
[C---:B------:R-:W-:Y:S02]  /*9460*/  FMUL.FTZ R4, R2.reuse, R132 ;  /* 0x0000008402047220 */ /* 0x040fe40000410000 */
[C---:B------:R-:W-:Y:S02]  /*9470*/  FMUL.FTZ R5, R2.reuse, R133 ;  /* 0x0000008502057220 */ /* 0x040fe40000410000 */
[C---:B------:R-:W-:Y:S02]  /*9480*/  FMUL.FTZ R24, R2.reuse, R112 ;  /* 0x0000007002187220 */ /* 0x040fe40000410000 */
[C---:B------:R-:W-:Y:S02]  /*9490*/  FMUL.FTZ R25, R2.reuse, R113 ;  /* 0x0000007102197220 */ /* 0x040fe40000410000 */
[C---:B------:R-:W-:Y:S01]  /*94a0*/  FMUL.FTZ R12, R2.reuse, R124 ;  /* 0x0000007c020c7220 */ /* 0x040fe20000410000 */
[----:B------:R-:W-:Y:S01]  /*94b0*/  MUFU.EX2 R132, R148 ;  /* 0x0000009400847308 */ /* 0x000fe20000000800 */
[C---:B------:R-:W-:Y:S02]  /*94c0*/  FMUL.FTZ R13, R2.reuse, R125 ;  /* 0x0000007d020d7220 */ /* 0x040fe40000410000 */
[C---:B------:R-:W-:Y:S02]  /*94d0*/  FMUL.FTZ R32, R2.reuse, R104 ;  /* 0x0000006802207220 */ /* 0x040fe40000410000 */
[C---:B------:R-:W-:Y:S02]  /*94e0*/  FMUL.FTZ R33, R2.reuse, R105 ;  /* 0x0000006902217220 */ /* 0x040fe40000410000 */
[C---:B------:R-:W-:Y:S02]  /*94f0*/  FMUL.FTZ R20, R2.reuse, R116 ;  /* 0x0000007402147220 */ /* 0x040fe40000410000 */
[C---:B------:R-:W-:Y:S01]  /*9500*/  FMUL.FTZ R21, R2.reuse, R117 ;  /* 0x0000007502157220 */ /* 0x040fe20000410000 */
[----:B------:R-:W-:Y:S01]  /*9510*/  MUFU.EX2 R133, R146 ;  /* 0x0000009200857308 */ /* 0x000fe20000000800 */
[C---:B------:R-:W-:Y:S02]  /*9520*/  FMUL.FTZ R28, R2.reuse, R108 ;  /* 0x0000006c021c7220 */ /* 0x040fe40000410000 */
[----:B------:R-:W-:Y:S02]  /*9530*/  FMUL.FTZ R29, R2, R109 ;  /* 0x0000006d021d7220 */ /* 0x000fe40000410000 */
[C---:B-1----:R-:W-:Y:S02]  /*9540*/  FMUL.FTZ R10, R0.reuse, R130 ;  /* 0x00000082000a7220 */ /* 0x042fe40000410000 */
[C---:B------:R-:W-:Y:S02]  /*9550*/  FMUL.FTZ R11, R0.reuse, R131 ;  /* 0x00000083000b7220 */ /* 0x040fe40000410000 */
[----:B------:R-:W1:Y:S01]  /*9560*/  LDSM.16.MT88.4 R128, [R168] ;  /* 0x00000000a880783b */ /* 0x000e620000004200 */
[C---:B------:R-:W-:Y:S01]  /*9570*/  FMUL.FTZ R18, R0.reuse, R122 ;  /* 0x0000007a00127220 */ /* 0x040fe20000410000 */
[----:B------:R-:W-:Y:S01]  /*9580*/  MUFU.EX2 R125, R102 ;  /* 0x00000066007d7308 */ /* 0x000fe20000000800 */
[C---:B------:R-:W-:Y:S02]  /*9590*/  FMUL.FTZ R19, R0.reuse, R123 ;  /* 0x0000007b00137220 */ /* 0x040fe40000410000 */
[C---:B------:R-:W-:Y:S02]  /*95a0*/  FMUL.FTZ R6, R0.reuse, R134 ;  /* 0x0000008600067220 */ /* 0x040fe40000410000 */
[C---:B------:R-:W-:Y:S01]  /*95b0*/  FMUL.FTZ R7, R0.reuse, R135 ;  /* 0x0000008700077220 */ /* 0x040fe20000410000 */
[----:B------:R-:W3:Y:S01]  /*95c0*/  LDSM.16.MT88.4 R120, [R170] ;  /* 0x00000000aa78783b */ /* 0x000ee20000004200 */
[C---:B------:R-:W-:Y:S02]  /*95d0*/  FMUL.FTZ R26, R0.reuse, R114 ;  /* 0x00000072001a7220 */ /* 0x040fe40000410000 */
[C---:B------:R-:W-:Y:S01]  /*95e0*/  FMUL.FTZ R27, R0.reuse, R115 ;  /* 0x00000073001b7220 */ /* 0x040fe20000410000 */
[----:B------:R-:W-:Y:S01]  /*95f0*/  MUFU.EX2 R124, R144 ;  /* 0x00000090007c7308 */ /* 0x000fe20000000800 */
[C---:B------:R-:W-:Y:S01]  /*9600*/  FMUL.FTZ R34, R0.reuse, R106 ;  /* 0x0000006a00227220 */ /* 0x040fe20000410000 */
[C---:B--2---:R-:W-:Y:S02]  /*9610*/  HMMA.16816.F32.BF16 R4, R136.reuse, R140, R4 ;  /* 0x0000008c8804723c */ /* 0x044fe40000041804 */
[----:B------:R-:W2:Y:S03]  /*9620*/  LDSM.16.MT88.4 R112, [R169] ;  /* 0x00000000a970783b */ /* 0x000ea60000004200 */
[C---:B------:R-:W-:Y:S02]  /*9630*/  FMUL.FTZ R35, R0.reuse, R107 ;  /* 0x0000006b00237220 */ /* 0x040fe40000410000 */
[C---:B------:R-:W-:Y:S01]  /*9640*/  FMUL.FTZ R22, R0.reuse, R118 ;  /* 0x0000007600167220 */ /* 0x040fe20000410000 */
[C---:B------:R-:W-:Y:S01]  /*9650*/  HMMA.16816.F32.BF16 R8, R136.reuse, R142, R8 ;  /* 0x0000008e8808723c */ /* 0x040fe20000041808 */
[----:B------:R-:W-:Y:S01]  /*9660*/  MUFU.EX2 R148, R152 ;  /* 0x0000009800947308 */ /* 0x000fe20000000800 */
[----:B------:R-:W4:Y:S02]  /*9670*/  LDSM.16.MT88.4 R104, [R167+0x2000] ;  /* 0x00200000a768783b */ /* 0x000f240000004200 */
[C---:B------:R-:W-:Y:S02]  /*9680*/  FMUL.FTZ R14, R0.reuse, R126 ;  /* 0x0000007e000e7220 */ /* 0x040fe40000410000 */
[C---:B------:R-:W-:Y:S02]  /*9690*/  FMUL.FTZ R15, R0.reuse, R127 ;  /* 0x0000007f000f7220 */ /* 0x040fe40000410000 */
[C---:B------:R-:W-:Y:S03]  /*96a0*/  FMUL.FTZ R30, R0.reuse, R110 ;  /* 0x0000006e001e7220 */ /* 0x040fe60000410000 */
[----:B------:R-:W5:Y:S01]  /*96b0*/  MUFU.EX2 R127, R149 ;  /* 0x00000095007f7308 */ /* 0x000f620000000800 */
[----:B------:R-:W-:Y:S02]  /*96c0*/  FMUL.FTZ R31, R0, R111 ;  /* 0x0000006f001f7220 */ /* 0x000fe40000410000 */
[----:B------:R-:W-:Y:S01]  /*96d0*/  LDSM.16.MT88.4 R108, [R167+0x800] ;  /* 0x00080000a76c783b */ /* 0x000fe20000004200 */
[C---:B------:R-:W-:Y:S02]  /*96e0*/  FMUL.FTZ R36, R2.reuse, R36 ;  /* 0x0000002402247220 */ /* 0x040fe40000410000 */
[C---:B------:R-:W-:Y:S01]  /*96f0*/  FMUL.FTZ R37, R2.reuse, R37 ;  /* 0x0000002502257220 */ /* 0x040fe20000410000 */
[C---:B-1----:R-:W-:Y:S03]  /*9700*/  HMMA.16816.F32.BF16 R12, R136.reuse, R128, R12 ;  /* 0x00000080880c723c */ /* 0x042fe6000004180c */
[C---:B------:R-:W-:Y:S01]  /*9710*/  FMUL.FTZ R40, R2.reuse, R40 ;  /* 0x0000002802287220 */ /* 0x040fe20000410000 */
[----:B------:R1:W1:Y:S01]  /*9720*/  MUFU.EX2 R126, R101 ;  /* 0x00000065007e7308 */ /* 0x0002620000000800 */
[C---:B------:R-:W-:Y:S02]  /*9730*/  FMUL.FTZ R41, R2.reuse, R41 ;  /* 0x0000002902297220 */ /* 0x040fe40000410000 */
[C---:B------:R-:W-:Y:S01]  /*9740*/  FMUL.FTZ R44, R2.reuse, R44 ;  /* 0x0000002c022c7220 */ /* 0x040fe20000410000 */
[C---:B------:R-:W-:Y:S01]  /*9750*/  HMMA.16816.F32.BF16 R16, R136.reuse, R130, R16 ;  /* 0x000000828810723c */ /* 0x040fe20000041810 */
[----:B------:R-:W-:Y:S03]  /*9760*/  LDSM.16.MT88.4 R128, [R167+0x1800] ;  /* 0x00180000a780783b */ /* 0x000fe60000004200 */
[C---:B------:R-:W-:Y:S02]  /*9770*/  FMUL.FTZ R45, R2.reuse, R45 ;  /* 0x0000002d022d7220 */ /* 0x040fe40000410000 */
[C---:B------:R-:W-:Y:S01]  /*9780*/  FMUL.FTZ R48, R2.reuse, R48 ;  /* 0x0000003002307220 */ /* 0x040fe20000410000 */
[----:B------:R-:W-:Y:S01]  /*9790*/  MUFU.EX2 R149, R157 ;  /* 0x0000009d00957308 */ /* 0x000fe20000000800 */
[C---:B------:R-:W-:Y:S04]  /*97a0*/  FMUL.FTZ R49, R2.reuse, R49 ;  /* 0x0000003102317220 */ /* 0x040fe80000410000 */
        /* <DEDUP_REMOVED lines=29> */
[----:B------:R-:W-:Y:S02]  /*9980*/  FFMA.FTZ R2, R2, R190, R23 ;  /* 0x000000be02027223 */ /* 0x000fe40000010017 */
[C---:B------:R-:W-:Y:S02]  /*9990*/  FMUL.FTZ R23, R0.reuse, R119 ;  /* 0x0000007700177220 */ /* 0x040fe40000410000 */
[----:B------:R-:W-:Y:S01]  /*99a0*/  LDSM.16.MT88.4 R116, [R168+0x1000] ;  /* 0x00100000a874783b */ /* 0x000fe20000004200 */
[C---:B------:R-:W-:Y:S02]  /*99b0*/  FMUL.FTZ R38, R0.reuse, R38 ;  /* 0x0000002600267220 */ /* 0x040fe40000410000 */
[C---:B------:R-:W-:Y:S01]  /*99c0*/  FMUL.FTZ R39, R0.reuse, R39 ;  /* 0x0000002700277220 */ /* 0x040fe20000410000 */
[----:B------:R-:W-:Y:S01]  /*99d0*/  MUFU.EX2 R140, R177 ;  /* 0x000000b1008c7308 */ /* 0x000fe20000000800 */
[C---:B---3--:R-:W-:Y:S03]  /*99e0*/  HMMA.16816.F32.BF16 R20, R136.reuse, R120, R20 ;  /* 0x000000788814723c */ /* 0x048fe60000041814 */
[C---:B------:R-:W-:Y:S02]  /*99f0*/  FMUL.FTZ R42, R0.reuse, R42 ;  /* 0x0000002a002a7220 */ /* 0x040fe40000410000 */
[C---:B------:R-:W-:Y:S02]  /*9a00*/  FMUL.FTZ R43, R0.reuse, R43 ;  /* 0x0000002b002b7220 */ /* 0x040fe40000410000 */
[C---:B------:R-:W-:Y:S01]  /*9a10*/  FMUL.FTZ R46, R0.reuse, R46 ;  /* 0x0000002e002e7220 */ /* 0x040fe20000410000 */
[C---:B------:R-:W-:Y:S01]  /*9a20*/  HMMA.16816.F32.BF16 R24, R136.reuse, R122, R24 ;  /* 0x0000007a8818723c */ /* 0x040fe20000041818 */
[----:B------:R-:W-:Y:S01]  /*9a30*/  LDSM.16.MT88.4 R120, [R168+0x1800] ;  /* 0x00180000a878783b */ /* 0x000fe20000004200 */
[----:B------:R-:W-:Y:S02]  /*9a40*/  MUFU.EX2 R102, R183 ;  /* 0x000000b700667308 */ /* 0x000fe40000000800 */
[C---:B------:R-:W-:Y:S02]  /*9a50*/  FMUL.FTZ R47, R0.reuse, R47 ;  /* 0x0000002f002f7220 */ /* 0x040fe40000410000 */
[C---:B------:R-:W-:Y:S02]  /*9a60*/  FMUL.FTZ R50, R0.reuse, R50 ;  /* 0x0000003200327220 */ /* 0x040fe40000410000 */
[C---:B--2---:R-:W-:Y:S04]  /*9a70*/  HMMA.16816.F32.BF16 R28, R136.reuse, R112, R28 ;  /* 0x00000070881c723c */ /* 0x044fe8000004181c */
        /* <DEDUP_REMOVED lines=9> */
[C---:B------:R-:W-:Y:S01]  /*9b10*/  HMMA.16816.F32.BF16 R40, R136.reuse, R106, R40 ;  /* 0x0000006a8828723c */ /* 0x040fe20000041828 */
[----:B------:R-:W2:Y:S03]  /*9b20*/  LDSM.16.MT88.4 R104, [R168+0x2000] ;  /* 0x00200000a868783b */ /* 0x000ea60000004200 */
[C---:B------:R-:W-:Y:S02]  /*9b30*/  FMUL.FTZ R63, R0.reuse, R63 ;  /* 0x0000003f003f7220 */ /* 0x040fe40000410000 */
[C---:B------:R-:W-:Y:S02]  /*9b40*/  FMUL.FTZ R66, R0.reuse, R66 ;  /* 0x0000004200427220 */ /* 0x040fe40000410000 */
[C---:B------:R-:W-:Y:S04]  /*9b50*/  FMUL.FTZ R67, R0.reuse, R67 ;  /* 0x0000004300437220 */ /* 0x040fe80000410000 */
        /* <DEDUP_REMOVED lines=14> */
[C---:B------:R-:W-:Y:S01]  /*9c40*/  FMUL.FTZ R98, R0.reuse, R98 ;  /* 0x0000006200627220 */ /* 0x040fe20000410000 */
[C---:B--2---:R-:W-:Y:S03]  /*9c50*/  HMMA.16816.F32.BF16 R44, R136.reuse, R104, R44 ;  /* 0x00000068882c723c */ /* 0x044fe6000004182c */
[C---:B------:R-:W-:Y:S02]  /*9c60*/  FMUL.FTZ R99, R0.reuse, R99 ;  /* 0x0000006300637220 */ /* 0x040fe40000410000 */
[----:B------:R-:W-:Y:S02]  /*9c70*/  FFMA.FTZ R0, R0, R191, R159 ;  /* 0x000000bf00007223 */ /* 0x000fe4000001009f */
[----:B------:R-:W2:Y:S01]  /*9c80*/  MUFU.EX2 R159, R147 ;  /* 0x00000093009f7308 */ /* 0x000ea20000000800 */
[C---:B------:R-:W-:Y:S01]  /*9c90*/  HMMA.16816.F32.BF16 R48, R136.reuse, R106, R48 ;  /* 0x0000006a8830723c */ /* 0x040fe20000041830 */
[----:B------:R-:W3:Y:S03]  /*9ca0*/  LDSM.16.MT88.4 R104, [R170+0x2000] ;  /* 0x00200000aa68783b */ /* 0x000ee60000004200 */
[----:B-1----:R-:W-:Y:S02]  /*9cb0*/  FADD.FTZ R101, R158, R0 ;  /* 0x000000009e657221 */ /* 0x002fe40000010000 */
[----:B------:R-:W-:Y:S03]  /*9cc0*/  FADD.FTZ R2, R182, R2 ;  /* 0x00000002b6027221 */ /* 0x000fe60000010000 */
[----:B------:R-:W1:Y:S03]  /*9cd0*/  MUFU.EX2 R147, R154 ;  /* 0x0000009a00937308 */ /* 0x000e660000000800 */
[----:B------:R-:W-:Y:S02]  /*9ce0*/  FADD.FTZ R0, R187, R2 ;  /* 0x00000002bb007221 */ /* 0x000fe40000010000 */
[----:B------:R-:W-:Y:S02]  /*9cf0*/  FADD.FTZ R2, R186, R101 ;  /* 0x00000065ba027221 */ /* 0x000fe40000010000 */
[----:B------:R-:W-:Y:S02]  /*9d00*/  FADD.FTZ R0, R188, R0 ;  /* 0x00000000bc007221 */ /* 0x000fe40000010000 */
[----:B------:R-:W-:Y:S02]  /*9d10*/  FADD.FTZ R2, R185, R2 ;  /* 0x00000002b9027221 */ /* 0x000fe40000010000 */
[----:B-----5:R-:W-:Y:S02]  /*9d20*/  FADD.FTZ R0, R127, R0 ;  /* 0x000000007f007221 */ /* 0x020fe40000010000 */
[----:B------:R-:W-:Y:S02]  /*9d30*/  FADD.FTZ R101, R126, R2 ;  /* 0x000000027e657221 */ /* 0x000fe40000010000 */
[----:B------:R-:W-:Y:S02]  /*9d40*/  FADD.FTZ R2, R132, R0 ;  /* 0x0000000084027221 */ /* 0x000fe40000010000 */
[----:B------:R-:W-:Y:S02]  /*9d50*/  FADD.FTZ R0, R125, R101 ;  /* 0x000000657d007221 */ /* 0x000fe40000010000 */
[----:B------:R-:W-:Y:S02]  /*9d60*/  FADD.FTZ R101, R133, R2 ;  /* 0x0000000285657221 */ /* 0x000fe40000010000 */
[----:B------:R-:W-:Y:S02]  /*9d70*/  FADD.FTZ R2, R124, R0 ;  /* 0x000000007c027221 */ /* 0x000fe40000010000 */
[----:B------:R-:W-:Y:S01]  /*9d80*/  FADD.FTZ R0, R189, R101 ;  /* 0x00000065bd007221 */ /* 0x000fe20000010000 */
[----:B------:R-:W-:Y:S01]  /*9d90*/  MOV R101, R100 ;  /* 0x0000006400657202 */ /* 0x000fe20000000f00 */
[----:B--2---:R-:W-:Y:S02]  /*9da0*/  FADD.FTZ R2, R159, R2 ;  /* 0x000000029f027221 */ /* 0x004fe40000010000 */
[----:B------:R-:W-:Y:S02]  /*9db0*/  FADD.FTZ R0, R149, R0 ;  /* 0x0000000095007221 */ /* 0x000fe40000010000 */
[----:B------:R-:W-:Y:S02]  /*9dc0*/  FADD.FTZ R2, R151, R2 ;  /* 0x0000000297027221 */ /* 0x000fe40000010000 */
[----:B------:R-:W-:Y:S01]  /*9dd0*/  FADD.FTZ R0, R156, R0 ;  /* 0x000000009c007221 */ /* 0x000fe20000010000 */
[C---:B---3--:R-:W-:Y:S03]  /*9de0*/  HMMA.16816.F32.BF16 R52, R136.reuse, R104, R52 ;  /* 0x000000688834723c */ /* 0x048fe60000041834 */
[----:B------:R-:W-:Y:S02]  /*9df0*/  FADD.FTZ R2, R150, R2 ;  /* 0x0000000296027221 */ /* 0x000fe40000010000 */
[----:B------:R-:W-:Y:S02]  /*9e00*/  FADD.FTZ R0, R155, R0 ;  /* 0x000000009b007221 */ /* 0x000fe40000010000 */
[----:B------:R-:W-:Y:S01]  /*9e10*/  FADD.FTZ R2, R148, R2 ;  /* 0x0000000294027221 */ /* 0x000fe20000010000 */
[C---:B------:R-:W-:Y:S01]  /*9e20*/  HMMA.16816.F32.BF16 R56, R136.reuse, R106, R56 ;  /* 0x0000006a8838723c */ /* 0x040fe20000041838 */
[----:B------:R-:W2:Y:S03]  /*9e30*/  LDSM.16.MT88.4 R104, [R169+0x2000] ;  /* 0x00200000a968783b */ /* 0x000ea60000004200 */
[----:B------:R-:W-:Y:S04]  /*9e40*/  FADD.FTZ R0, R153, R0 ;  /* 0x0000000099007221 */ /* 0x000fe80000010000 */
[C---:B--2---:R-:W-:Y:S08]  /*9e50*/  HMMA.16816.F32.BF16 R60, R136.reuse, R104, R60 ;  /* 0x00000068883c723c */ /* 0x044ff0000004183c */
[C---:B------:R-:W-:Y:S01]  /*9e60*/  HMMA.16816.F32.BF16 R64, R136.reuse, R106, R64 ;  /* 0x0000006a8840723c */ /* 0x040fe20000041840 */
[----:B------:R-:W2:Y:S07]  /*9e70*/  LDSM.16.MT88.4 R104, [R167+0x4000] ;  /* 0x00400000a768783b */ /* 0x000eae0000004200 */
        /* <DEDUP_REMOVED lines=9> */
[C---:B--2---:R-:W-:Y:S07]  /*9f10*/  HMMA.16816.F32.BF16 R92, R136.reuse, R104, R92 ;  /* 0x00000068885c723c */ /* 0x044fee000004185c */
[----:B------:R-:W-:Y:S01]  /*9f20*/  F2FP.BF16.PACK_AB R104, R132, R127 ;  /* 0x0000007f8468723e */ /* 0x000fe200000010ff */
[----:B------:R-:W-:Y:S04]  /*9f30*/  HMMA.16816.F32.BF16 R96, R136, R106, R96 ;  /* 0x0000006a8860723c */ /* 0x000fe80000041860 */
[----:B------:R-:W-:Y:S03]  /*9f40*/  F2FP.BF16.PACK_AB R105, R125, R126 ;  /* 0x0000007e7d69723e */ /* 0x000fe600000010ff */
[----:B------:R-:W-:Y:S02]  /*9f50*/  F2FP.BF16.PACK_AB R106, R189, R133 ;  /* 0x00000085bd6a723e */ /* 0x000fe400000010ff */
[----:B------:R-:W-:Y:S03]  /*9f60*/  F2FP.BF16.PACK_AB R107, R159, R124 ;  /* 0x0000007c9f6b723e */ /* 0x000fe600000010ff */
[----:B------:R-:W-:Y:S02]  /*9f70*/  F2FP.BF16.PACK_AB R136, R144, R142 ;  /* 0x0000008e9088723e */ /* 0x000fe400000010ff */
[----:B------:R-:W-:Y:S02]  /*9f80*/  F2FP.BF16.PACK_AB R138, R146, R145 ;  /* 0x00000091928a723e */ /* 0x000fe400000010ff */
[C---:B------:R-:W-:Y:S05]  /*9f90*/  HMMA.16816.F32.BF16 R4, R104.reuse, R108, R4 ;  /* 0x0000006c6804723c */ /* 0x040fea0000041804 */
[----:B------:R-:W-:Y:S02]  /*9fa0*/  F2FP.BF16.PACK_AB R137, R141, R143 ;  /* 0x0000008f8d89723e */ /* 0x000fe400000010ff */
[----:B------:R-:W-:Y:S01]  /*9fb0*/  F2FP.BF16.PACK_AB R139, R102, R140 ;  /* 0x0000008c668b723e */ /* 0x000fe200000010ff */
[C---:B------:R-:W-:Y:S01]  /*9fc0*/  HMMA.16816.F32.BF16 R8, R104.reuse, R110, R8 ;  /* 0x0000006e6808723c */ /* 0x040fe20000041808 */
[----:B------:R-:W2:Y:S07]  /*9fd0*/  LDSM.16.MT88.4 R108, [R170+0x800] ;  /* 0x00080000aa6c783b */ /* 0x000eae0000004200 */
[C---:B------:R-:W-:Y:S08]  /*9fe0*/  HMMA.16816.F32.BF16 R12, R104.reuse, R112, R12 ;  /* 0x00000070680c723c */ /* 0x040ff0000004180c */
[C---:B------:R-:W-:Y:S01]  /*9ff0*/  HMMA.16816.F32.BF16 R16, R104.reuse, R114, R16 ;  /* 0x000000726810723c */ /* 0x040fe20000041810 */
[----:B------:R-:W3:Y:S07]  /*a000*/  LDSM.16.MT88.4 R112, [R169+0x800] ;  /* 0x00080000a970783b */ /* 0x000eee0000004200 */
[C---:B--2---:R-:W-:Y:S08]  /*a010*/  HMMA.16816.F32.BF16 R20, R104.reuse, R108, R20 ;  /* 0x0000006c6814723c */ /* 0x044ff00000041814 */
[C---:B------:R-:W-:Y:S01]  /*a020*/  HMMA.16816.F32.BF16 R24, R104.reuse, R110, R24 ;  /* 0x0000006e6818723c */ /* 0x040fe20000041818 */
[----:B------:R-:W2:Y:S07]  /*a030*/  LDSM.16.MT88.4 R108, [R167+0x2800] ;  /* 0x00280000a76c783b */ /* 0x000eae0000004200 */
[C---:B---3--:R-:W-:Y:S08]  /*a040*/  HMMA.16816.F32.BF16 R28, R104.reuse, R112, R28 ;  /* 0x00000070681c723c */ /* 0x048ff0000004181c */
        /* <DEDUP_REMOVED lines=24> */
[----:B------:R-:W-:Y:S01]  /*a1d0*/  HMMA.16816.F32.BF16 R96, R104, R114, R96 ;  /* 0x000000726860723c */ /* 0x000fe20000041860 */
[----:B------:R-:W-:Y:S06]  /*a1e0*/  LDSM.16.MT88.4 R112, [R169+0x1000] ;  /* 0x00100000a970783b */ /* 0x000fec0000004200 */
[----:B------:R-:W-:Y:S02]  /*a1f0*/  F2FP.BF16.PACK_AB R104, R156, R149 ;  /* 0x000000959c68723e */ /* 0x000fe400000010ff */
[----:B------:R-:W-:Y:S03]  /*a200*/  F2FP.BF16.PACK_AB R106, R153, R155 ;  /* 0x0000009b996a723e */ /* 0x000fe600000010ff */
[----:B------:R-:W-:Y:S02]  /*a210*/  F2FP.BF16.PACK_AB R105, R150, R151 ;  /* 0x000000979669723e */ /* 0x000fe400000010ff */
[C---:B-1----:R-:W-:Y:S07]  /*a220*/  F2FP.BF16.PACK_AB R107, R147.reuse, R148 ;  /* 0x00000094936b723e */ /* 0x042fee00000010ff */
[C---:B--2---:R-:W-:Y:S08]  /*a230*/  HMMA.16816.F32.BF16 R4, R104.reuse, R108, R4 ;  /* 0x0000006c6804723c */ /* 0x044ff00000041804 */
[C---:B------:R-:W-:Y:S01]  /*a240*/  HMMA.16816.F32.BF16 R8, R104.reuse, R110, R8 ;  /* 0x0000006e6808723c */ /* 0x040fe20000041808 */
[----:B------:R-:W1:Y:S07]  /*a250*/  LDSM.16.MT88.4 R108, [R170+0x1000] ;  /* 0x00100000aa6c783b */ /* 0x000e6e0000004200 */
[C---:B------:R-:W-:Y:S08]  /*a260*/  HMMA.16816.F32.BF16 R12, R104.reuse, R116, R12 ;  /* 0x00000074680c723c */ /* 0x040ff0000004180c */
[C---:B------:R-:W-:Y:S01]  /*a270*/  HMMA.16816.F32.BF16 R16, R104.reuse, R118, R16 ;  /* 0x000000766810723c */ /* 0x040fe20000041810 */
[----:B------:R-:W-:Y:S07]  /*a280*/  LDSM.16.MT88.4 R116, [R168+0x3000] ;  /* 0x00300000a874783b */ /* 0x000fee0000004200 */
[C---:B-1----:R-:W-:Y:S08]  /*a290*/  HMMA.16816.F32.BF16 R20, R104.reuse, R108, R20 ;  /* 0x0000006c6814723c */ /* 0x042ff00000041814 */
        /* <DEDUP_REMOVED lines=22> */
[C---:B-1----:R-:W-:Y:S08]  /*a400*/  HMMA.16816.F32.BF16 R84, R104.reuse, R108, R84 ;  /* 0x0000006c6854723c */ /* 0x042ff00000041854 */
[C---:B------:R-:W-:Y:S08]  /*a410*/  HMMA.16816.F32.BF16 R88, R104.reuse, R110, R88 ;  /* 0x0000006e6858723c */ /* 0x040ff00000041858 */
[C---:B------:R-:W-:Y:S08]  /*a420*/  HMMA.16816.F32.BF16 R92, R104.reuse, R112, R92 ;  /* 0x00000070685c723c */ /* 0x040ff0000004185c */
[----:B------:R-:W-:Y:S01]  /*a430*/  HMMA.16816.F32.BF16 R96, R104, R114, R96 ;  /* 0x000000726860723c */ /* 0x000fe20000041860 */
[----:B------:R-:W1:Y:S07]  /*a440*/  LDSM.16.MT88.4 R112, [R170+0x1800] ;  /* 0x00180000aa70783b */ /* 0x000e6e0000004200 */
[C---:B------:R-:W-:Y:S01]  /*a450*/  HMMA.16816.F32.BF16 R132, R136.reuse, R128, R4 ;  /* 0x000000808884723c */ /* 0x040fe20000041804 */
[----:B------:R-:W2:Y:S07]  /*a460*/  LDSM.16.MT88.4 R104, [R169+0x1800] ;  /* 0x00180000a968783b */ /* 0x000eae0000004200 */
[C---:B------:R-:W-:Y:S01]  /*a470*/  HMMA.16816.F32.BF16 R128, R136.reuse, R130, R8 ;  /* 0x000000828880723c */ /* 0x040fe20000041808 */
[----:B------:R-:W3:Y:S07]  /*a480*/  LDSM.16.MT88.4 R4, [R167+0x3800] ;  /* 0x00380000a704783b */ /* 0x000eee0000004200 */
[C---:B------:R-:W-:Y:S01]  /*a490*/  HMMA.16816.F32.BF16 R124, R136.reuse, R120, R12 ;  /* 0x00000078887c723c */ /* 0x040fe2000004180c */
[----:B------:R-:W4:Y:S07]  /*a4a0*/  LDSM.16.MT88.4 R8, [R168+0x3800] ;  /* 0x00380000a808783b */ /* 0x000f2e0000004200 */
[C---:B------:R-:W-:Y:S01]  /*a4b0*/  HMMA.16816.F32.BF16 R120, R136.reuse, R122, R16 ;  /* 0x0000007a8878723c */ /* 0x040fe20000041810 */
[----:B------:R-:W5:Y:S07]  /*a4c0*/  LDSM.16.MT88.4 R12, [R170+0x3800] ;  /* 0x00380000aa0c783b */ /* 0x000f6e0000004200 */
[C---:B-1----:R-:W-:Y:S01]  /*a4d0*/  HMMA.16816.F32.BF16 R116, R136.reuse, R112, R20 ;  /* 0x000000708874723c */ /* 0x042fe20000041814 */
[----:B------:R-:W1:Y:S07]  /*a4e0*/  LDSM.16.MT88.4 R16, [R169+0x3800] ;  /* 0x00380000a910783b */ /* 0x000e6e0000004200 */
[C---:B------:R-:W-:Y:S08]  /*a4f0*/  HMMA.16816.F32.BF16 R112, R136.reuse, R114, R24 ;  /* 0x000000728870723c */ /* 0x040ff00000041818 */
[C---:B--2---:R-:W-:Y:S08]  /*a500*/  HMMA.16816.F32.BF16 R108, R136.reuse, R104, R28 ;  /* 0x00000068886c723c */ /* 0x044ff0000004181c */
[C---:B------:R-:W-:Y:S08]  /*a510*/  HMMA.16816.F32.BF16 R104, R136.reuse, R106, R32 ;  /* 0x0000006a8868723c */ /* 0x040ff00000041820 */
[C---:B---3--:R-:W-:Y:S08]  /*a520*/  HMMA.16816.F32.BF16 R36, R136.reuse, R4, R36 ;  /* 0x000000048824723c */ /* 0x048ff00000041824 */
[C---:B------:R-:W-:Y:S01]  /*a530*/  HMMA.16816.F32.BF16 R40, R136.reuse, R6, R40 ;  /* 0x000000068828723c */ /* 0x040fe20000041828 */
[----:B------:R-:W2:Y:S07]  /*a540*/  LDSM.16.MT88.4 R4, [R167+0x5800] ;  /* 0x00580000a704783b */ /* 0x000eae0000004200 */
[C---:B----4-:R-:W-:Y:S08]  /*a550*/  HMMA.16816.F32.BF16 R44, R136.reuse, R8, R44 ;  /* 0x00000008882c723c */ /* 0x050ff0000004182c */
[C---:B------:R-:W-:Y:S01]  /*a560*/  HMMA.16816.F32.BF16 R48, R136.reuse, R10, R48 ;  /* 0x0000000a8830723c */ /* 0x040fe20000041830 */
[----:B------:R-:W3:Y:S07]  /*a570*/  LDSM.16.MT88.4 R8, [R168+0x5800] ;  /* 0x00580000a808783b */ /* 0x000eee0000004200 */
[C---:B-----5:R-:W-:Y:S08]  /*a580*/  HMMA.16816.F32.BF16 R52, R136.reuse, R12, R52 ;  /* 0x0000000c8834723c */ /* 0x060ff00000041834 */
[C---:B------:R-:W-:Y:S01]  /*a590*/  HMMA.16816.F32.BF16 R56, R136.reuse, R14, R56 ;  /* 0x0000000e8838723c */ /* 0x040fe20000041838 */
[----:B------:R-:W4:Y:S07]  /*a5a0*/  LDSM.16.MT88.4 R12, [R170+0x5800] ;  /* 0x00580000aa0c783b */ /* 0x000f2e0000004200 */
[C---:B-1----:R-:W-:Y:S08]  /*a5b0*/  HMMA.16816.F32.BF16 R60, R136.reuse, R16, R60 ;  /* 0x00000010883c723c */ /* 0x042ff0000004183c */
[C---:B------:R-:W-:Y:S01]  /*a5c0*/  HMMA.16816.F32.BF16 R64, R136.reuse, R18, R64 ;  /* 0x000000128840723c */ /* 0x040fe20000041840 */
[----:B------:R-:W1:Y:S07]  /*a5d0*/  LDSM.16.MT88.4 R16, [R169+0x5800] ;  /* 0x00580000a910783b */ /* 0x000e6e0000004200 */
[C---:B--2---:R-:W-:Y:S07]  /*a5e0*/  HMMA.16816.F32.BF16 R68, R136.reuse, R4, R68 ;  /* 0x000000048844723c */ /* 0x044fee0000041844 */
[----:B------:R-:W-:Y:S01]  /*a5f0*/  FADD.FTZ R4, R147, R2 ;  /* 0x0000000293047221 */ /* 0x000fe20000010000 */
[C---:B------:R-:W-:Y:S04]  /*a600*/  HMMA.16816.F32.BF16 R72, R136.reuse, R6, R72 ;  /* 0x000000068848723c */ /* 0x040fe80000041848 */
[----:B------:R-:W-:Y:S02]  /*a610*/  FADD.FTZ R2, R142, R0 ;  /* 0x000000008e027221 */ /* 0x000fe40000010000 */
[----:B------:R-:W-:Y:S02]  /*a620*/  FADD.FTZ R0, R143, R4 ;  /* 0x000000048f007221 */ /* 0x000fe40000010000 */
[C---:B---3--:R-:W-:Y:S04]  /*a630*/  HMMA.16816.F32.BF16 R76, R136.reuse, R8, R76 ;  /* 0x00000008884c723c */ /* 0x048fe8000004184c */
[----:B------:R-:W-:Y:S02]  /*a640*/  FADD.FTZ R2, R144, R2 ;  /* 0x0000000290027221 */ /* 0x000fe40000010000 */
[----:B------:R-:W-:Y:S02]  /*a650*/  FADD.FTZ R0, R141, R0 ;  /* 0x000000008d007221 */ /* 0x000fe40000010000 */
[C---:B------:R-:W-:Y:S04]  /*a660*/  HMMA.16816.F32.BF16 R80, R136.reuse, R10, R80 ;  /* 0x0000000a8850723c */ /* 0x040fe80000041850 */
[----:B------:R-:W-:Y:S02]  /*a670*/  FADD.FTZ R2, R145, R2 ;  /* 0x0000000291027221 */ /* 0x000fe40000010000 */
[----:B------:R-:W-:Y:S02]  /*a680*/  FADD.FTZ R0, R140, R0 ;  /* 0x000000008c007221 */ /* 0x000fe40000010000 */
[C---:B----4-:R-:W-:Y:S04]  /*a690*/  HMMA.16816.F32.BF16 R84, R136.reuse, R12, R84 ;  /* 0x0000000c8854723c */ /* 0x050fe80000041854 */
[----:B------:R-:W-:Y:S02]  /*a6a0*/  FADD.FTZ R190, R146, R2 ;  /* 0x0000000292be7221 */ /* 0x000fe40000010000 */
[----:B------:R-:W-:Y:S01]  /*a6b0*/  FADD.FTZ R191, R102, R0 ;  /* 0x0000000066bf7221 */ /* 0x000fe20000010000 */
[-C--:B------:R-:W-:Y:S01]  /*a6c0*/  MOV R12, R3.reuse ;  /* 0x00000003000c7202 */ /* 0x080fe20000000f00 */
[C---:B------:R-:W-:Y:S04]  /*a6d0*/  HMMA.16816.F32.BF16 R88, R136.reuse, R14, R88 ;  /* 0x0000000e8858723c */ /* 0x040fe80000041858 */
[----:B------:R-:W-:Y:S04]  /*a6e0*/  MOV R102, R3 ;  /* 0x0000000300667202 */ /* 0x000fe80000000f00 */
[C---:B-1----:R-:W-:Y:S08]  /*a6f0*/  HMMA.16816.F32.BF16 R92, R136.reuse, R16, R92 ;  /* 0x00000010885c723c */ /* 0x042ff0000004185c */
[----:B------:R-:W-:Y:S01]  /*a700*/  HMMA.16816.F32.BF16 R96, R136, R18, R96 ;  /* 0x000000128860723c */ /* 0x000fe20000041860 */
[----:B------:R-:W-:-:S07]  /*a710*/  @P0 BRA `(.L_x_523) ;  /* 0xffffc33000000947 */ /* 0x000fce000383ffff */
.L_x_502:
[----:B------:R-:W-:Y:S01]  /*a720*/  IMAD.MOV.U32 R0, RZ, RZ, c[0x0][0x2c4] ;  /* 0x0000b100ff007624 */ /* 0x000fe200078e00ff */
[----:B------:R-:W-:Y:S01]  /*a730*/  IADD3 R2, R195, 0x1, -R196 ;  /* 0x00000001c3027810 */ /* 0x000fe20007ffe8c4 */
[----:B------:R-:W-:-:S03]  /*a740*/  IMAD.MOV.U32 R4, RZ, RZ, c[0x0][0x32c] ;  /* 0x0000cb00ff047624 */ /* 0x000fc600078e00ff */
[----:B------:R-:W-:Y:S02]  /*a750*/  ISETP.NE.AND P1, PT, R0, 0x1, PT ;  /* 0x000000010000780c */ /* 0x000fe40003f25270 */
[----:B------:R-:W-:Y:S02]  /*a760*/  IADD3 R0, R211, 0x7f, RZ ;  /* 0x0000007fd3007810 */ /* 0x000fe40007ffe0ff */
[----:B------:R-:W-:-:S09]  /*a770*/  ISETP.GE.AND P0, PT, R4, 0x1, PT ;  /* 0x000000010400780c */ /* 0x000fd20003f06270 */
[----:B------:R-:W-:-:S05]  /*a780*/  @P1 IMAD.HI.U32 R3, R0, c[0x0][0x2c8], RZ ;  /* 0x0000b20000031a27 */ /* 0x000fca00078e00ff */
[----:B------:R-:W-:-:S05]  /*a790*/  @P1 SHF.R.U32.HI R0, RZ, c[0x0][0x2cc], R3 ;  /* 0x0000b300ff001a19 */ /* 0x000fca0000011603 */
[----:B------:R-:W-:-:S05]  /*a7a0*/  IMAD.IADD R0, R2, 0x1, R0 ;  /* 0x0000000102007824 */ /* 0x000fca00078e0200 */
[----:B------:R-:W-:Y:S01]  /*a7b0*/  IADD3 R2, R0, -c[0x0][0x324], RZ ;  /* 0x8000c90000027a10 */ /* 0x000fe20007ffe0ff */
[----:B------:R-:W-:Y:S05]  /*a7c0*/  @!P0 BRA `(.L_x_524) ;  /* 0x0000011000008947 */ /* 0x000fea0003800000 */
[----:B------:R-:W-:Y:S01]  /*a7d0*/  ISETP.GT.AND P0, PT, R0, -0x1, PT ;  /* 0xffffffff0000780c */ /* 0x000fe20003f04270 */
[----:B------:R-:W-:-:S12]  /*a7e0*/  BSSY B0, `(.L_x_525) ;  /* 0x000000d000007945 */ /* 0x000fd80003800000 */
        /* <DEDUP_REMOVED lines=8> */
.L_x_526:
[----:B------:R-:W-:-:S04]  /*a870*/  MOV R3, 0x1 ;  /* 0x0000000100037802 */ /* 0x000fc80000000f00 */
[----:B------:R-:W-:-:S13]  /*a880*/  ISETP.NE.AND P0, PT, R3, c[0x0][0x32c], PT ;  /* 0x0000cb0003007a0c */ /* 0x000fda0003f05270 */
[----:B------:R-:W-:-:S05]  /*a890*/  @P0 IMAD.HI.U32 R3, R0, c[0x0][0x330], RZ ;  /* 0x0000cc0000030a27 */ /* 0x000fca00078e00ff */
[----:B------:R-:W-:Y:S02]  /*a8a0*/  @P0 SHF.R.U32.HI R0, RZ, c[0x0][0x334], R3 ;  /* 0x0000cd00ff000a19 */ /* 0x000fe40000011603 */
.L_x_527:
[----:B------:R-:W-:Y:S05]  /*a8b0*/  BSYNC B0 ;  /* 0x0000000000007941 */ /* 0x000fea0003800000 */
.L_x_525:
[----:B------:R-:W-:-:S05]  /*a8c0*/  IMAD R0, R0, c[0x0][0x32c], RZ ;  /* 0x0000cb0000007a24 */ /* 0x000fca00078e02ff */
[----:B------:R-:W-:-:S04]  /*a8d0*/  IMNMX R2, R2, R0, !PT ;  /* 0x0000000002027217 */ /* 0x000fc80007800200 */
.L_x_524:
[----:B------:R-:W-:-:S04]  /*a8e0*/  IADD3 R2, R2, 0x3f, RZ ;  /* 0x0000003f02027810 */ /* 0x000fc80007ffe0ff */
        /* <DEDUP_REMOVED lines=8> */
.L_x_539:
        /* <DEDUP_REMOVED lines=40> */
.L_x_646:
        /* <DEDUP_REMOVED lines=21> */
.L_x_647:
        /* <DEDUP_REMOVED lines=22> */
.L_x_530:
[----:B------:R-:W-:Y:S05]  /*aea0*/  BSYNC B0 ;  /* 0x0000000000007941 */ /* 0x000fea0003800000 */
.L_x_529:
        /* <DEDUP_REMOVED lines=146> */
[C---:B-1----:R-:W-:Y:S03]  /*b7d0*/  HMMA.16816.F32.BF16 R12, R148.reuse, R136, R12 ;  /* 0x00000088940c723c */ /* 0x042fe6000004180c */
[----:B------:R-:W-:Y:S02]  /*b7e0*/  FMUL.FTZ R3, R11, c[0x0][0x320] ;  /* 0x0000c8000b037a20 */ /* 0x000fe40000410000 */
[----:B------:R-:W1:Y:S03]  /*b7f0*/  MUFU.TANH R137, R10 ;  /* 0x0000000a00897308 */ /* 0x000e660000002400 */
[C---:B------:R-:W-:Y:S07]  /*b800*/  HMMA.16816.F32.BF16 R16, R148.reuse, R138, R16 ;  /* 0x0000008a9410723c */ /* 0x040fee0000041810 */
[----:B------:R-:W4:Y:S01]  /*b810*/  MUFU.TANH R145, R3 ;  /* 0x0000000300917308 */ /* 0x000f220000002400 */
[----:B--2---:R-:W-:Y:S08]  /*b820*/  FMUL.FTZ R0, R5, c[0x0][0x320] ;  /* 0x0000c80005007a20 */ /* 0x004ff00000410000 */
[----:B------:R-:W-:Y:S01]  /*b830*/  FMUL.FTZ R2, R12, c[0x0][0x320] ;  /* 0x0000c8000c027a20 */ /* 0x000fe20000410000 */
[----:B------:R2:W1:Y:S10]  /*b840*/  MUFU.TANH R143, R0 ;  /* 0x00000000008f7308 */ /* 0x0004740000002400 */
[----:B------:R5:W1:Y:S01]  /*b850*/  MUFU.TANH R155, R2 ;  /* 0x00000002009b7308 */ /* 0x000a620000002400 */
[----:B--2---:R-:W-:Y:S09]  /*b860*/  FMUL.FTZ R0, R6, c[0x0][0x320] ;  /* 0x0000c80006007a20 */ /* 0x004ff20000410000 */
[----:B------:R2:W1:Y:S01]  /*b870*/  MUFU.TANH R142, R0 ;  /* 0x00000000008e7308 */ /* 0x0004620000002400 */
[----:B-----5:R-:W-:Y:S09]  /*b880*/  FMUL.FTZ R2, R19, c[0x0][0x320] ;  /* 0x0000c80013027a20 */ /* 0x020ff20000410000 */
[----:B------:R-:W1:Y:S01]  /*b890*/  MUFU.TANH R156, R2 ;  /* 0x00000002009c7308 */ /* 0x000e620000002400 */
[----:B--2---:R-:W-:Y:S02]  /*b8a0*/  FMUL.FTZ R0, R7, c[0x0][0x320] ;  /* 0x0000c80007007a20 */ /* 0x004fe40000410000 */
[----:B------:R-:W2:Y:S07]  /*b8b0*/  LDSM.16.M88.4 R4, [R165+0x1000] ;  /* 0x00100000a504783b */ /* 0x000eae0000000200 */
[----:B------:R5:W1:Y:S02]  /*b8c0*/  MUFU.TANH R144, R0 ;  /* 0x0000000000907308 */ /* 0x000a640000002400 */
[----:B-----5:R-:W-:Y:S08]  /*b8d0*/  FMUL.FTZ R0, R8, c[0x0][0x320] ;  /* 0x0000c80008007a20 */ /* 0x020ff00000410000 */
[----:B------:R5:W1:Y:S01]  /*b8e0*/  MUFU.TANH R141, R0 ;  /* 0x00000000008d7308 */ /* 0x000a620000002400 */
[C---:B--2---:R-:W-:Y:S08]  /*b8f0*/  HMMA.16816.F32.BF16 R20, R148.reuse, R4, R20 ;  /* 0x000000049414723c */ /* 0x044ff00000041814 */
[C---:B------:R-:W-:Y:S04]  /*b900*/  HMMA.16816.F32.BF16 R24, R148.reuse, R6, R24 ;  /* 0x000000069418723c */ /* 0x040fe80000041818 */
[----:B-----5:R-:W-:Y:S02]  /*b910*/  FMUL.FTZ R0, R9, c[0x0][0x320] ;  /* 0x0000c80009007a20 */ /* 0x020fe40000410000 */
[----:B------:R-:W2:Y:S02]  /*b920*/  LDSM.16.M88.4 R8, [R165+0x1800] ;  /* 0x00180000a508783b */ /* 0x000ea40000000200 */
[----:B------:R-:W-:Y:S04]  /*b930*/  DEPBAR.LE SB0, 0x0 ;  /* 0x000080000000791a */ /* 0x000fe80000000000 */
[----:B------:R5:W1:Y:S02]  /*b940*/  MUFU.TANH R136, R0 ;  /* 0x0000000000887308 */ /* 0x000a640000002400 */
[----:B------:R-:W-:Y:S01]  /*b950*/  BAR.SYNC.DEFER_BLOCKING 0x0 ;  /* 0x0000000000007b1d */ /* 0x000fe20000010000 */
[----:B-----5:R-:W-:Y:S07]  /*b960*/  FMUL.FTZ R0, R13, c[0x0][0x320] ;  /* 0x0000c8000d007a20 */ /* 0x020fee0000410000 */
        /* <DEDUP_REMOVED lines=83> */
.L_x_648:
        /* <DEDUP_REMOVED lines=21> */
.L_x_649:
        /* <DEDUP_REMOVED lines=22> */
.L_x_534:
[----:B---34-:R-:W-:Y:S05]  /*c150*/  BSYNC B0 ;  /* 0x0000000000007941 */ /* 0x018fea0003800000 */
.L_x_533:
[----:B--2---:R-:W-:Y:S01]  /*c160*/  FMNMX.FTZ R2, R140, R101, !PT ;  /* 0x000000658c027209 */ /* 0x004fe20007810000 */
        /* <DEDUP_REMOVED lines=33> */
[----:B------:R1:W2:Y:S02]  /*c380*/  SHFL.BFLY PT, R0, R4, 0x2, 0x1f ;  /* 0x0c401f0004007f89 */ /* 0x0002a400000e0000 */
.L_x_650:
[----:B--2---:R-:W-:Y:S01]  /*c390*/  FMNMX.FTZ R5, R4, R0, !PT ;  /* 0x0000000004057209 */ /* 0x004fe20007810000 */
[----:B------:R-:W-:-:S05]  /*c3a0*/  BRA.DIV ~URZ, `(.L_x_538) ;  /* 0x0000b9627f007947 */ /* 0x000fca000b800000 */
[----:B------:R-:W-:Y:S04]  /*c3b0*/  SHFL.BFLY PT, R0, R6, 0x2, 0x1f ;  /* 0x0c401f0006007f89 */ /* 0x000fe800000e0000 */
[----:B------:R-:W2:Y:S02]  /*c3c0*/  SHFL.BFLY PT, R2, R5, 0x1, 0x1f ;  /* 0x0c201f0005027f89 */ /* 0x000ea400000e0000 */
[----:B--2---:R-:W-:Y:S02]  /*c3d0*/  FMNMX.FTZ R100, R5, R2, !PT ;  /* 0x0000000205647209 */ /* 0x004fe40007810000 */
[----:B-1----:R-:W-:Y:S05]  /*c3e0*/  FMNMX.FTZ R4, R6, R0, !PT ;  /* 0x0000000006047209 */ /* 0x002fea0007810000 */
[----:B------:R1:W2:Y:S02]  /*c3f0*/  SHFL.BFLY PT, R0, R4, 0x1, 0x1f ;  /* 0x0c201f0004007f89 */ /* 0x0002a400000e0000 */
.L_x_651:
[C---:B------:R-:W-:Y:S01]  /*c400*/  FMUL.FTZ R139, R100.reuse, c[0x0][0x2d0] ;  /* 0x0000b400648b7a20 */ /* 0x040fe20000410000 */
[----:B------:R-:W-:Y:S01]  /*c410*/  WARPSYNC 0xffffffff ;  /* 0xffffffff00007948 */ /* 0x000fe20003800000 */
[----:B------:R-:W-:Y:S01]  /*c420*/  FADD.FTZ R2, -R100, R101 ;  /* 0x0000006564027221 */ /* 0x000fe20000010100 */
[----:B------:R-:W-:Y:S01]  /*c430*/  ISETP.GT.AND P0, PT, R178, R188, PT ;  /* 0x000000bcb200720c */ /* 0x000fe20003f04270 */
[--C-:B------:R-:W-:Y:S01]  /*c440*/  FFMA.FTZ R3, R140, c[0x0][0x2d0], -R139.reuse ;  /* 0x0000b4008c037a23 */ /* 0x100fe2000001088b */
[----:B------:R-:W-:Y:S01]  /*c450*/  IADD3 R178, R178, -0x1, RZ ;  /* 0xffffffffb2b27810 */ /* 0x000fe20007ffe0ff */
[----:B------:R-:W-:Y:S02]  /*c460*/  FMUL.FTZ R2, R2, c[0x0][0x2d0] ;  /* 0x0000b40002027a20 */ /* 0x000fe40000410000 */
[----:B------:R3:W-:Y:S10]  /*c470*/  MUFU.EX2 R140, R3 ;  /* 0x00000003008c7308 */ /* 0x0007f40000000800 */
[----:B------:R-:W4:Y:S01]  /*c480*/  MUFU.EX2 R2, R2 ;  /* 0x0000000200027308 */ /* 0x000f220000000800 */
[--C-:B---3--:R-:W-:Y:S09]  /*c490*/  FFMA.FTZ R3, R143, c[0x0][0x2d0], -R139.reuse ;  /* 0x0000b4008f037a23 */ /* 0x108ff2000001088b */
[----:B------:R3:W5:Y:S02]  /*c4a0*/  MUFU.EX2 R143, R3 ;  /* 0x00000003008f7308 */ /* 0x0007640000000800 */
[--C-:B---3--:R-:W-:Y:S02]  /*c4b0*/  FFMA.FTZ R3, R141, c[0x0][0x2d0], -R139.reuse ;  /* 0x0000b4008d037a23 */ /* 0x108fe4000001088b */
        /* <DEDUP_REMOVED lines=14> */
[----:B--23--:R-:W-:Y:S01]  /*c5a0*/  FMNMX.FTZ R3, R0, R4, !PT ;  /* 0x0000000400037209 */ /* 0x00cfe20007810000 */
[----:B------:R-:W-:Y:S02]  /*c5b0*/  FFMA.FTZ R0, R136, c[0x0][0x2d0], -R139 ;  /* 0x0000b40088007a23 */ /* 0x000fe4000001088b */
[C---:B------:R-:W-:Y:S01]  /*c5c0*/  FMUL.FTZ R32, R2.reuse, R104 ;  /* 0x0000006802207220 */ /* 0x040fe20000410000 */
[----:B-----5:R-:W-:Y:S01]  /*c5d0*/  F2FP.BF16.PACK_AB R104, R143, R140 ;  /* 0x0000008c8f68723e */ /* 0x020fe200000010ff */
[----:B------:R2:W-:Y:S01]  /*c5e0*/  MUFU.EX2 R185, R0 ;  /* 0x0000000000b97308 */ /* 0x0005e20000000800 */
[C---:B------:R-:W-:Y:S02]  /*c5f0*/  FMUL.FTZ R101, R3.reuse, c[0x0][0x2d0] ;  /* 0x0000b40003657a20 */ /* 0x040fe40000410000 */
[----:B------:R-:W-:Y:S02]  /*c600*/  FMUL.FTZ R33, R2, R105 ;  /* 0x0000006902217220 */ /* 0x000fe40000410000 */
[--C-:B------:R-:W-:Y:S02]  /*c610*/  FFMA.FTZ R6, R144, c[0x0][0x2d0], -R101.reuse ;  /* 0x0000b40090067a23 */ /* 0x100fe40000010865 */
[--C-:B-1----:R-:W-:Y:S02]  /*c620*/  FFMA.FTZ R4, R142, c[0x0][0x2d0], -R101.reuse ;  /* 0x0000b4008e047a23 */ /* 0x102fe40000010865 */
[C---:B------:R-:W-:Y:S01]  /*c630*/  FMUL.FTZ R36, R2.reuse, R36 ;  /* 0x0000002402247220 */ /* 0x040fe20000410000 */
[----:B------:R-:W-:Y:S01]  /*c640*/  MUFU.EX2 R113, R6 ;  /* 0x0000000600717308 */ /* 0x000fe20000000800 */
        /* <DEDUP_REMOVED lines=8> */
[----:B--2---:R-:W-:Y:S02]  /*c6d0*/  FADD.FTZ R0, -R3, R102 ;  /* 0x0000006603007221 */ /* 0x004fe40000010100 */
[----:B------:R-:W-:Y:S02]  /*c6e0*/  FMUL.FTZ R52, R2, R52 ;  /* 0x0000003402347220 */ /* 0x000fe40000410000 */
[----:B------:R-:W-:Y:S02]  /*c6f0*/  FMUL.FTZ R0, R0, c[0x0][0x2d0] ;  /* 0x0000b40000007a20 */ /* 0x000fe40000410000 */
[C---:B------:R-:W-:Y:S02]  /*c700*/  FMUL.FTZ R53, R2.reuse, R53 ;  /* 0x0000003502357220 */ /* 0x040fe40000410000 */
[C---:B------:R-:W-:Y:S02]  /*c710*/  FMUL.FTZ R56, R2.reuse, R56 ;  /* 0x0000003802387220 */ /* 0x040fe40000410000 */
[----:B------:R-:W2:Y:S01]  /*c720*/  MUFU.EX2 R0, R0 ;  /* 0x0000000000007308 */ /* 0x000ea20000000800 */
[C---:B------:R-:W-:Y:S02]  /*c730*/  FMUL.FTZ R57, R2.reuse, R57 ;  /* 0x0000003902397220 */ /* 0x040fe40000410000 */
[C---:B------:R-:W-:Y:S02]  /*c740*/  FMUL.FTZ R60, R2.reuse, R60 ;  /* 0x0000003c023c7220 */ /* 0x040fe40000410000 */
[C---:B------:R-:W-:Y:S02]  /*c750*/  FMUL.FTZ R61, R2.reuse, R61 ;  /* 0x0000003d023d7220 */ /* 0x040fe40000410000 */
[C---:B------:R-:W-:Y:S02]  /*c760*/  FMUL.FTZ R64, R2.reuse, R64 ;  /* 0x0000004002407220 */ /* 0x040fe40000410000 */
[C---:B-1----:R-:W-:Y:S01]  /*c770*/  FMUL.FTZ R4, R2.reuse, R132 ;  /* 0x0000008402047220 */ /* 0x042fe20000410000 */
[----:B---3--:R-:W-:Y:S01]  /*c780*/  F2FP.BF16.PACK_AB R105, R113, R136 ;  /* 0x000000887169723e */ /* 0x008fe200000010ff */
[C---:B------:R-:W-:Y:S02]  /*c790*/  FMUL.FTZ R65, R2.reuse, R65 ;  /* 0x0000004102417220 */ /* 0x040fe40000410000 */
[C---:B------:R-:W-:Y:S02]  /*c7a0*/  FMUL.FTZ R68, R2.reuse, R68 ;  /* 0x0000004402447220 */ /* 0x040fe40000410000 */
[C---:B------:R-:W-:Y:S02]  /*c7b0*/  FMUL.FTZ R69, R2.reuse, R69 ;  /* 0x0000004502457220 */ /* 0x040fe40000410000 */
[C---:B------:R-:W-:Y:S02]  /*c7c0*/  FMUL.FTZ R72, R2.reuse, R72 ;  /* 0x0000004802487220 */ /* 0x040fe40000410000 */
[C---:B------:R-:W-:Y:S02]  /*c7d0*/  FMUL.FTZ R73, R2.reuse, R73 ;  /* 0x0000004902497220 */ /* 0x040fe40000410000 */
[C---:B------:R-:W-:Y:S02]  /*c7e0*/  FMUL.FTZ R76, R2.reuse, R76 ;  /* 0x0000004c024c7220 */ /* 0x040fe40000410000 */
[----:B------:R-:W-:Y:S02]  /*c7f0*/  FMUL.FTZ R77, R2, R77 ;  /* 0x0000004d024d7220 */ /* 0x000fe40000410000 */
[C---:B--2---:R-:W-:Y:S02]  /*c800*/  FMUL.FTZ R30, R0.reuse, R110 ;  /* 0x0000006e001e7220 */ /* 0x044fe40000410000 */
[C---:B------:R-:W-:Y:S02]  /*c810*/  FMUL.FTZ R31, R0.reuse, R111 ;  /* 0x0000006f001f7220 */ /* 0x040fe40000410000 */
[----:B------:R-:W1:Y:S01]  /*c820*/  LDSM.16.MT88.4 R108, [R167] ;  /* 0x00000000a76c783b */ /* 0x000e620000004200 */
[C---:B------:R-:W-:Y:S02]  /*c830*/  FMUL.FTZ R10, R0.reuse, R130 ;  /* 0x00000082000a7220 */ /* 0x040fe40000410000 */
[C---:B------:R-:W-:Y:S02]  /*c840*/  FMUL.FTZ R11, R0.reuse, R131 ;  /* 0x00000083000b7220 */ /* 0x040fe40000410000 */
[C---:B------:R-:W-:Y:S02]  /*c850*/  FMUL.FTZ R22, R0.reuse, R118 ;  /* 0x0000007600167220 */ /* 0x040fe40000410000 */
[C---:B------:R-:W-:Y:S01]  /*c860*/  FMUL.FTZ R23, R0.reuse, R119 ;  /* 0x0000007700177220 */ /* 0x040fe20000410000 */
[----:B------:R-:W-:Y:S01]  /*c870*/  LDSM.16.MT88.4 R128, [R167+0x1800] ;  /* 0x00180000a780783b */ /* 0x000fe20000004200 */
[C---:B------:R-:W-:Y:S02]  /*c880*/  FMUL.FTZ R26, R0.reuse, R114 ;  /* 0x00000072001a7220 */ /* 0x040fe40000410000 */
[C---:B------:R-:W-:Y:S02]  /*c890*/  FMUL.FTZ R27, R0.reuse, R115 ;  /* 0x00000073001b7220 */ /* 0x040fe40000410000 */
[----:B------:R-:W-:Y:S02]  /*c8a0*/  FFMA.FTZ R112, R0, R191, R136 ;  /* 0x000000bf00707223 */ /* 0x000fe40000010088 */
        /* <DEDUP_REMOVED lines=9> */
[----:B------:R-:W-:Y:S02]  /*c940*/  FMUL.FTZ R97, R2, R97 ;  /* 0x0000006102617220 */ /* 0x000fe40000410000 */
[C---:B------:R-:W-:Y:S02]  /*c950*/  FMUL.FTZ R6, R0.reuse, R134 ;  /* 0x0000008600067220 */ /* 0x040fe40000410000 */
[C---:B------:R-:W-:Y:S02]  /*c960*/  FMUL.FTZ R7, R0.reuse, R135 ;  /* 0x0000008700077220 */ /* 0x040fe40000410000 */
[C---:B------:R-:W-:Y:S02]  /*c970*/  FMUL.FTZ R14, R0.reuse, R126 ;  /* 0x0000007e000e7220 */ /* 0x040fe40000410000 */
[C---:B------:R-:W-:Y:S02]  /*c980*/  FMUL.FTZ R15, R0.reuse, R127 ;  /* 0x0000007f000f7220 */ /* 0x040fe40000410000 */
[C---:B------:R-:W-:Y:S02]  /*c990*/  FMUL.FTZ R18, R0.reuse, R122 ;  /* 0x0000007a00127220 */ /* 0x040fe40000410000 */
[C---:B------:R-:W-:Y:S02]  /*c9a0*/  FMUL.FTZ R19, R0.reuse, R123 ;  /* 0x0000007b00137220 */ /* 0x040fe40000410000 */
[C---:B------:R-:W-:Y:S01]  /*c9b0*/  FMUL.FTZ R34, R0.reuse, R106 ;  /* 0x0000006a00227220 */ /* 0x040fe20000410000 */
[----:B------:R-:W-:Y:S01]  /*c9c0*/  F2FP.BF16.PACK_AB R106, R185, R141 ;  /* 0x0000008db96a723e */ /* 0x000fe200000010ff */
        /* <DEDUP_REMOVED lines=33> */
[--C-:B------:R-:W-:Y:S02]  /*cbe0*/  FFMA.FTZ R0, R145, c[0x0][0x2d0], -R101.reuse ;  /* 0x0000b40091007a23 */ /* 0x100fe40000010865 */
[----:B------:R-:W-:Y:S02]  /*cbf0*/  FFMA.FTZ R102, R2, R190, R140 ;  /* 0x000000be02667223 */ /* 0x000fe4000001008c */
[----:B------:R-:W-:Y:S01]  /*cc00*/  FFMA.FTZ R2, R137, c[0x0][0x2d0], -R101 ;  /* 0x0000b40089027a23 */ /* 0x000fe20000010865 */
[----:B------:R2:W-:Y:S01]  /*cc10*/  MUFU.EX2 R117, R0 ;  /* 0x0000000000757308 */ /* 0x0005e20000000800 */
[--C-:B------:R-:W-:Y:S02]  /*cc20*/  FFMA.FTZ R121, R151, c[0x0][0x2d0], -R139.reuse ;  /* 0x0000b40097797a23 */ /* 0x100fe4000001088b */
[--C-:B------:R-:W-:Y:S02]  /*cc30*/  FFMA.FTZ R120, R150, c[0x0][0x2d0], -R139.reuse ;  /* 0x0000b40096787a23 */ /* 0x100fe4000001088b */
[----:B------:R-:W-:Y:S04]  /*cc40*/  FADD.FTZ R102, R143, R102 ;  /* 0x000000668f667221 */ /* 0x000fe80000010000 */
[----:B------:R-:W-:Y:S01]  /*cc50*/  FADD.FTZ R102, R141, R102 ;  /* 0x000000668d667221 */ /* 0x000fe20000010000 */
[----:B------:R-:W3:Y:S10]  /*cc60*/  MUFU.EX2 R116, R2 ;  /* 0x0000000200747308 */ /* 0x000ef40000000800 */
[----:B------:R-:W-:Y:S01]  /*cc70*/  MUFU.EX2 R143, R121 ;  /* 0x00000079008f7308 */ /* 0x000fe20000000800 */
[----:B--2---:R-:W-:Y:S09]  /*cc80*/  FFMA.FTZ R0, R155, c[0x0][0x2d0], -R139 ;  /* 0x0000b4009b007a23 */ /* 0x004ff2000001088b */
[----:B------:R2:W-:Y:S01]  /*cc90*/  MUFU.EX2 R122, R0 ;  /* 0x00000000007a7308 */ /* 0x0005e20000000800 */
[----:B---3--:R-:W-:Y:S01]  /*cca0*/  F2FP.BF16.PACK_AB R107, R117, R116 ;  /* 0x00000074756b723e */ /* 0x008fe200000010ff */
[----:B------:R-:W-:Y:S08]  /*ccb0*/  FFMA.FTZ R2, R146, c[0x0][0x2d0], -R101 ;  /* 0x0000b40092027a23 */ /* 0x000ff00000010865 */
[----:B------:R-:W3:Y:S01]  /*ccc0*/  MUFU.EX2 R144, R120 ;  /* 0x0000007800907308 */ /* 0x000ee20000000800 */
[C---:B-1----:R-:W-:Y:S08]  /*ccd0*/  HMMA.16816.F32.BF16 R4, R104.reuse, R108, R4 ;  /* 0x0000006c6804723c */ /* 0x042ff00000041804 */
[C---:B------:R-:W-:Y:S01]  /*cce0*/  HMMA.16816.F32.BF16 R8, R104.reuse, R110, R8 ;  /* 0x0000006e6808723c */ /* 0x040fe20000041808 */
[----:B------:R-:W1:Y:S01]  /*ccf0*/  LDSM.16.MT88.4 R108, [R168] ;  /* 0x00000000a86c783b */ /* 0x000e620000004200 */
[----:B------:R4:W-:Y:S02]  /*cd00*/  MUFU.EX2 R127, R2 ;  /* 0x00000002007f7308 */ /* 0x0009e40000000800 */
[--C-:B--2---:R-:W-:Y:S08]  /*cd10*/  FFMA.FTZ R0, R153, c[0x0][0x2d0], -R139.reuse ;  /* 0x0000b40099007a23 */ /* 0x104ff0000001088b */
[----:B------:R2:W-:Y:S01]  /*cd20*/  MUFU.EX2 R126, R0 ;  /* 0x00000000007e7308 */ /* 0x0005e20000000800 */
[----:B---3--:R-:W-:Y:S01]  /*cd30*/  F2FP.BF16.PACK_AB R136, R144, R143 ;  /* 0x0000008f9088723e */ /* 0x008fe200000010ff */
[----:B----4-:R-:W-:Y:S02]  /*cd40*/  FADD.FTZ R2, R113, R112 ;  /* 0x0000007071027221 */ /* 0x010fe40000010000 */
[----:B------:R-:W-:Y:S02]  /*cd50*/  LDSM.16.MT88.4 R112, [R168+0x800] ;  /* 0x00080000a870783b */ /* 0x000fe40000004200 */
[----:B------:R-:W-:Y:S02]  /*cd60*/  FADD.FTZ R116, R116, R2 ;  /* 0x0000000274747221 */ /* 0x000fe40000010000 */
[--C-:B------:R-:W-:Y:S02]  /*cd70*/  FFMA.FTZ R2, R148, c[0x0][0x2d0], -R139.reuse ;  /* 0x0000b40094027a23 */ /* 0x100fe4000001088b */
[----:B------:R-:W-:Y:S02]  /*cd80*/  FADD.FTZ R123, R117, R116 ;  /* 0x00000074757b7221 */ /* 0x000fe40000010000 */
[----:B------:R-:W-:Y:S01]  /*cd90*/  LDSM.16.MT88.4 R116, [R170+0x1000] ;  /* 0x00100000aa74783b */ /* 0x000fe20000004200 */
[----:B------:R-:W-:Y:S01]  /*cda0*/  MUFU.EX2 R146, R2 ;  /* 0x0000000200927308 */ /* 0x000fe20000000800 */
[--C-:B--2---:R-:W-:Y:S01]  /*cdb0*/  FFMA.FTZ R0, R147, c[0x0][0x2d0], -R139.reuse ;  /* 0x0000b40093007a23 */ /* 0x104fe2000001088b */
[C---:B-1----:R-:W-:Y:S08]  /*cdc0*/  HMMA.16816.F32.BF16 R12, R104.reuse, R108, R12 ;  /* 0x0000006c680c723c */ /* 0x042ff0000004180c */
[----:B------:R1:W-:Y:S01]  /*cdd0*/  MUFU.EX2 R132, R0 ;  /* 0x0000000000847308 */ /* 0x0003e20000000800 */
[C---:B------:R-:W-:Y:S01]  /*cde0*/  HMMA.16816.F32.BF16 R16, R104.reuse, R110, R16 ;  /* 0x0000006e6810723c */ /* 0x040fe20000041810 */
[----:B------:R-:W2:Y:S02]  /*cdf0*/  LDSM.16.MT88.4 R108, [R170] ;  /* 0x00000000aa6c783b */ /* 0x000ea40000004200 */
[----:B-1----:R-:W-:Y:S06]  /*ce00*/  FFMA.FTZ R0, R138, c[0x0][0x2d0], -R139 ;  /* 0x0000b4008a007a23 */ /* 0x002fec000001088b */
[----:B------:R1:W-:Y:S01]  /*ce10*/  MUFU.EX2 R187, R0 ;  /* 0x0000000000bb7308 */ /* 0x0003e20000000800 */
[C---:B--2---:R-:W-:Y:S08]  /*ce20*/  HMMA.16816.F32.BF16 R20, R104.reuse, R108, R20 ;  /* 0x0000006c6814723c */ /* 0x044ff00000041814 */
[C---:B------:R-:W-:Y:S01]  /*ce30*/  HMMA.16816.F32.BF16 R24, R104.reuse, R110, R24 ;  /* 0x0000006e6818723c */ /* 0x040fe20000041818 */
[----:B------:R-:W2:Y:S03]  /*ce40*/  LDSM.16.MT88.4 R108, [R169] ;  /* 0x00000000a96c783b */ /* 0x000ea60000004200 */
[----:B-1----:R-:W-:Y:S04]  /*ce50*/  FFMA.FTZ R0, R154, c[0x0][0x2d0], -R101 ;  /* 0x0000b4009a007a23 */ /* 0x002fe80000010865 */
[----:B------:R-:W1:Y:S04]  /*ce60*/  MUFU.EX2 R124, R0 ;  /* 0x00000000007c7308 */ /* 0x000e680000000800 */
[----:B-1----:R-:W-:Y:S02]  /*ce70*/  FADD.FTZ R2, R124, R123 ;  /* 0x0000007b7c027221 */ /* 0x002fe40000010000 */
[--C-:B------:R-:W-:Y:S04]  /*ce80*/  FFMA.FTZ R0, R152, c[0x0][0x2d0], -R101.reuse ;  /* 0x0000b40098007a23 */ /* 0x100fe80000010865 */
[----:B------:R-:W1:Y:S01]  /*ce90*/  MUFU.EX2 R125, R0 ;  /* 0x00000000007d7308 */ /* 0x000e620000000800 */
[C---:B--2---:R-:W-:Y:S08]  /*cea0*/  HMMA.16816.F32.BF16 R28, R104.reuse, R108, R28 ;  /* 0x0000006c681c723c */ /* 0x044ff0000004181c */
[C---:B------:R-:W-:Y:S01]  /*ceb0*/  HMMA.16816.F32.BF16 R32, R104.reuse, R110, R32 ;  /* 0x0000006e6820723c */ /* 0x040fe20000041820 */
[----:B------:R-:W2:Y:S03]  /*cec0*/  LDSM.16.MT88.4 R108, [R167+0x2000] ;  /* 0x00200000a76c783b */ /* 0x000ea60000004200 */
[----:B-1----:R-:W-:Y:S02]  /*ced0*/  FADD.FTZ R2, R125, R2 ;  /* 0x000000027d027221 */ /* 0x002fe40000010000 */
[----:B------:R-:W-:Y:S02]  /*cee0*/  FFMA.FTZ R0, R156, c[0x0][0x2d0], -R101 ;  /* 0x0000b4009c007a23 */ /* 0x000fe40000010865 */
[----:B------:R-:W-:Y:S02]  /*cef0*/  FADD.FTZ R2, R127, R2 ;  /* 0x000000027f027221 */ /* 0x000fe40000010000 */
[----:B------:R1:W3:Y:S01]  /*cf00*/  MUFU.EX2 R186, R0 ;  /* 0x0000000000ba7308 */ /* 0x0002e20000000800 */
[C---:B--2---:R-:W-:Y:S03]  /*cf10*/  HMMA.16816.F32.BF16 R36, R104.reuse, R108, R36 ;  /* 0x0000006c6824723c */ /* 0x044fe60000041824 */
[--C-:B-1----:R-:W-:Y:S02]  /*cf20*/  FFMA.FTZ R0, R162, c[0x0][0x2d0], -R139.reuse ;  /* 0x0000b400a2007a23 */ /* 0x102fe4000001088b */
[----:B---3--:R-:W-:Y:S04]  /*cf30*/  FADD.FTZ R2, R186, R2 ;  /* 0x00000002ba027221 */ /* 0x008fe80000010000 */
[----:B------:R1:W-:Y:S01]  /*cf40*/  MUFU.EX2 R155, R0 ;  /* 0x00000000009b7308 */ /* 0x0003e20000000800 */
[C---:B------:R-:W-:Y:S01]  /*cf50*/  HMMA.16816.F32.BF16 R40, R104.reuse, R110, R40 ;  /* 0x0000006e6828723c */ /* 0x040fe20000041828 */
[----:B------:R-:W2:Y:S02]  /*cf60*/  LDSM.16.MT88.4 R108, [R168+0x2000] ;  /* 0x00200000a86c783b */ /* 0x000ea40000004200 */
[--C-:B-1----:R-:W-:Y:S06]  /*cf70*/  FFMA.FTZ R0, R160, c[0x0][0x2d0], -R139.reuse ;  /* 0x0000b400a0007a23 */ /* 0x102fec000001088b */
[----:B------:R1:W-:Y:S01]  /*cf80*/  MUFU.EX2 R160, R0 ;  /* 0x0000000000a07308 */ /* 0x0003e20000000800 */
[C---:B--2---:R-:W-:Y:S08]  /*cf90*/  HMMA.16816.F32.BF16 R44, R104.reuse, R108, R44 ;  /* 0x0000006c682c723c */ /* 0x044ff0000004182c */
[C---:B------:R-:W-:Y:S01]  /*cfa0*/  HMMA.16816.F32.BF16 R48, R104.reuse, R110, R48 ;  /* 0x0000006e6830723c */ /* 0x040fe20000041830 */
[----:B------:R-:W2:Y:S03]  /*cfb0*/  LDSM.16.MT88.4 R108, [R170+0x2000] ;  /* 0x00200000aa6c783b */ /* 0x000ea60000004200 */
[--C-:B-1----:R-:W-:Y:S04]  /*cfc0*/  FFMA.FTZ R0, R158, c[0x0][0x2d0], -R139.reuse ;  /* 0x0000b4009e007a23 */ /* 0x102fe8000001088b */
[----:B------:R1:W-:Y:S04]  /*cfd0*/  MUFU.EX2 R156, R0 ;  /* 0x00000000009c7308 */ /* 0x0003e80000000800 */
[----:B-1----:R-:W-:Y:S06]  /*cfe0*/  FFMA.FTZ R0, R157, c[0x0][0x2d0], -R139 ;  /* 0x0000b4009d007a23 */ /* 0x002fec000001088b */
[----:B------:R1:W-:Y:S01]  /*cff0*/  MUFU.EX2 R157, R0 ;  /* 0x00000000009d7308 */ /* 0x0003e20000000800 */
[C---:B--2---:R-:W-:Y:S08]  /*d000*/  HMMA.16816.F32.BF16 R52, R104.reuse, R108, R52 ;  /* 0x0000006c6834723c */ /* 0x044ff00000041834 */
[C---:B------:R-:W-:Y:S01]  /*d010*/  HMMA.16816.F32.BF16 R56, R104.reuse, R110, R56 ;  /* 0x0000006e6838723c */ /* 0x040fe20000041838 */
[----:B------:R-:W2:Y:S03]  /*d020*/  LDSM.16.MT88.4 R108, [R169+0x2000] ;  /* 0x00200000a96c783b */ /* 0x000ea60000004200 */
[--C-:B-1----:R-:W-:Y:S04]  /*d030*/  FFMA.FTZ R0, R161, c[0x0][0x2d0], -R101.reuse ;  /* 0x0000b400a1007a23 */ /* 0x102fe80000010865 */
[----:B------:R1:W3:Y:S04]  /*d040*/  MUFU.EX2 R154, R0 ;  /* 0x00000000009a7308 */ /* 0x0002e80000000800 */
[--C-:B-1----:R-:W-:Y:S01]  /*d050*/  FFMA.FTZ R0, R163, c[0x0][0x2d0], -R101.reuse ;  /* 0x0000b400a3007a23 */ /* 0x102fe20000010865 */
[C---:B--2---:R-:W-:Y:S05]  /*d060*/  HMMA.16816.F32.BF16 R60, R104.reuse, R108, R60 ;  /* 0x0000006c683c723c */ /* 0x044fea000004183c */
[----:B------:R1:W2:Y:S01]  /*d070*/  MUFU.EX2 R153, R0 ;  /* 0x0000000000997308 */ /* 0x0002a20000000800 */
[----:B---3--:R-:W-:Y:S02]  /*d080*/  FADD.FTZ R2, R154, R2 ;  /* 0x000000029a027221 */ /* 0x008fe40000010000 */
[C---:B------:R-:W-:Y:S01]  /*d090*/  HMMA.16816.F32.BF16 R64, R104.reuse, R110, R64 ;  /* 0x0000006e6840723c */ /* 0x040fe20000041840 */
[----:B------:R-:W3:Y:S03]  /*d0a0*/  LDSM.16.MT88.4 R108, [R167+0x4000] ;  /* 0x00400000a76c783b */ /* 0x000ee60000004200 */
[--C-:B-1----:R-:W-:Y:S02]  /*d0b0*/  FFMA.FTZ R0, R159, c[0x0][0x2d0], -R101.reuse ;  /* 0x0000b4009f007a23 */ /* 0x102fe40000010865 */
[----:B--2---:R-:W-:Y:S02]  /*d0c0*/  FADD.FTZ R2, R153, R2 ;  /* 0x0000000299027221 */ /* 0x004fe40000010000 */
[----:B------:R1:W2:Y:S01]  /*d0d0*/  MUFU.EX2 R152, R0 ;  /* 0x0000000000987308 */ /* 0x0002a20000000800 */
[C---:B---3--:R-:W-:Y:S03]  /*d0e0*/  HMMA.16816.F32.BF16 R68, R104.reuse, R108, R68 ;  /* 0x0000006c6844723c */ /* 0x048fe60000041844 */
[----:B-1----:R-:W-:Y:S05]  /*d0f0*/  FFMA.FTZ R0, R171, c[0x0][0x2d0], -R101 ;  /* 0x0000b400ab007a23 */ /* 0x002fea0000010865 */
[C---:B------:R-:W-:Y:S01]  /*d100*/  HMMA.16816.F32.BF16 R72, R104.reuse, R110, R72 ;  /* 0x0000006e6848723c */ /* 0x040fe20000041848 */
[----:B------:R-:W1:Y:S01]  /*d110*/  LDSM.16.MT88.4 R108, [R168+0x4000] ;  /* 0x00400000a86c783b */ /* 0x000e620000004200 */
[----:B------:R3:W-:Y:S02]  /*d120*/  MUFU.EX2 R147, R0 ;  /* 0x0000000000937308 */ /* 0x0007e40000000800 */
[----:B--2---:R-:W-:Y:S02]  /*d130*/  FADD.FTZ R2, R152, R2 ;  /* 0x0000000298027221 */ /* 0x004fe40000010000 */
[----:B---3--:R-:W-:Y:S02]  /*d140*/  FADD.FTZ R0, R185, R102 ;  /* 0x00000066b9007221 */ /* 0x008fe40000010000 */
[----:B------:R-:W-:Y:S04]  /*d150*/  FFMA.FTZ R102, R149, c[0x0][0x2d0], -R139 ;  /* 0x0000b40095667a23 */ /* 0x000fe8000001088b */
[----:B------:R-:W2:Y:S01]  /*d160*/  MUFU.EX2 R145, R102 ;  /* 0x0000006600917308 */ /* 0x000ea20000000800 */
[C---:B-1----:R-:W-:Y:S08]  /*d170*/  HMMA.16816.F32.BF16 R76, R104.reuse, R108, R76 ;  /* 0x0000006c684c723c */ /* 0x042ff0000004184c */
[C---:B------:R-:W-:Y:S01]  /*d180*/  HMMA.16816.F32.BF16 R80, R104.reuse, R110, R80 ;  /* 0x0000006e6850723c */ /* 0x040fe20000041850 */
[----:B------:R-:W1:Y:S03]  /*d190*/  LDSM.16.MT88.4 R108, [R170+0x4000] ;  /* 0x00400000aa6c783b */ /* 0x000e660000004200 */
[----:B--2---:R-:W-:Y:S04]  /*d1a0*/  F2FP.BF16.PACK_AB R138, R146, R145 ;  /* 0x00000091928a723e */ /* 0x004fe800000010ff */
[C---:B-1----:R-:W-:Y:S08]  /*d1b0*/  HMMA.16816.F32.BF16 R84, R104.reuse, R108, R84 ;  /* 0x0000006c6854723c */ /* 0x042ff00000041854 */
[C---:B------:R-:W-:Y:S01]  /*d1c0*/  HMMA.16816.F32.BF16 R88, R104.reuse, R110, R88 ;  /* 0x0000006e6858723c */ /* 0x040fe20000041858 */
[----:B------:R-:W1:Y:S07]  /*d1d0*/  LDSM.16.MT88.4 R108, [R169+0x4000] ;  /* 0x00400000a96c783b */ /* 0x000e6e0000004200 */
[C---:B-1----:R-:W-:Y:S08]  /*d1e0*/  HMMA.16816.F32.BF16 R92, R104.reuse, R108, R92 ;  /* 0x0000006c685c723c */ /* 0x042ff0000004185c */
[----:B------:R-:W-:Y:S01]  /*d1f0*/  HMMA.16816.F32.BF16 R96, R104, R110, R96 ;  /* 0x0000006e6860723c */ /* 0x000fe20000041860 */
[----:B------:R-:W1:Y:S06]  /*d200*/  LDSM.16.MT88.4 R108, [R167+0x800] ;  /* 0x00080000a76c783b */ /* 0x000e6c0000004200 */
[----:B------:R-:W-:Y:S01]  /*d210*/  F2FP.BF16.PACK_AB R104, R126, R122 ;  /* 0x0000007a7e68723e */ /* 0x000fe200000010ff */
[----:B------:R-:W-:Y:S01]  /*d220*/  FADD.FTZ R122, R122, R0 ;  /* 0x000000007a7a7221 */ /* 0x000fe20000010000 */
[----:B------:R-:W-:Y:S03]  /*d230*/  F2FP.BF16.PACK_AB R106, R187, R132 ;  /* 0x00000084bb6a723e */ /* 0x000fe600000010ff */
[----:B------:R-:W-:Y:S01]  /*d240*/  F2FP.BF16.PACK_AB R105, R125, R124 ;  /* 0x0000007c7d69723e */ /* 0x000fe200000010ff */
[----:B------:R-:W-:Y:S01]  /*d250*/  FADD.FTZ R102, R126, R122 ;  /* 0x0000007a7e667221 */ /* 0x000fe20000010000 */
[----:B------:R-:W-:Y:S01]  /*d260*/  F2FP.BF16.PACK_AB R107, R186, R127 ;  /* 0x0000007fba6b723e */ /* 0x000fe200000010ff */
[----:B------:R-:W-:Y:S01]  /*d270*/  LDSM.16.MT88.4 R120, [R168+0x1800] ;  /* 0x00180000a878783b */ /* 0x000fe20000004200 */
[--C-:B------:R-:W-:Y:S04]  /*d280*/  FFMA.FTZ R0, R172, c[0x0][0x2d0], -R101.reuse ;  /* 0x0000b400ac007a23 */ /* 0x100fe80000010865 */
[----:B------:R2:W-:Y:S01]  /*d290*/  MUFU.EX2 R142, R0 ;  /* 0x00000000008e7308 */ /* 0x0005e20000000800 */
[C---:B-1----:R-:W-:Y:S03]  /*d2a0*/  HMMA.16816.F32.BF16 R4, R104.reuse, R108, R4 ;  /* 0x0000006c6804723c */ /* 0x042fe60000041804 */
[--C-:B--2---:R-:W-:Y:S06]  /*d2b0*/  FFMA.FTZ R0, R183, c[0x0][0x2d0], -R101.reuse ;  /* 0x0000b400b7007a23 */ /* 0x104fec0000010865 */
[----:B------:R-:W1:Y:S01]  /*d2c0*/  MUFU.EX2 R141, R0 ;  /* 0x00000000008d7308 */ /* 0x000e620000000800 */
[C---:B------:R-:W-:Y:S01]  /*d2d0*/  HMMA.16816.F32.BF16 R8, R104.reuse, R110, R8 ;  /* 0x0000006e6808723c */ /* 0x040fe20000041808 */
[----:B------:R-:W2:Y:S07]  /*d2e0*/  LDSM.16.MT88.4 R108, [R170+0x800] ;  /* 0x00080000aa6c783b */ /* 0x000eae0000004200 */
[C---:B------:R-:W-:Y:S08]  /*d2f0*/  HMMA.16816.F32.BF16 R12, R104.reuse, R112, R12 ;  /* 0x00000070680c723c */ /* 0x040ff0000004180c */
[C---:B------:R-:W-:Y:S01]  /*d300*/  HMMA.16816.F32.BF16 R16, R104.reuse, R114, R16 ;  /* 0x000000726810723c */ /* 0x040fe20000041810 */
[----:B------:R-:W3:Y:S03]  /*d310*/  LDSM.16.MT88.4 R112, [R169+0x800] ;  /* 0x00080000a970783b */ /* 0x000ee60000004200 */
[----:B-1----:R-:W-:Y:S01]  /*d320*/  F2FP.BF16.PACK_AB R137, R141, R142 ;  /* 0x0000008e8d89723e */ /* 0x002fe200000010ff */
[--C-:B------:R-:W-:Y:S04]  /*d330*/  FFMA.FTZ R0, R182, c[0x0][0x2d0], -R101.reuse ;  /* 0x0000b400b6007a23 */ /* 0x100fe80000010865 */
[----:B------:R1:W-:Y:S03]  /*d340*/  MUFU.EX2 R140, R0 ;  /* 0x00000000008c7308 */ /* 0x0003e60000000800 */
[----:B------:R-:W-:Y:S07]  /*d350*/  FFMA.FTZ R101, R177, c[0x0][0x2d0], -R101 ;  /* 0x0000b400b1657a23 */ /* 0x000fee0000010865 */
[----:B------:R-:W4:Y:S01]  /*d360*/  MUFU.EX2 R101, R101 ;  /* 0x0000006500657308 */ /* 0x000f220000000800 */
[C---:B--2---:R-:W-:Y:S08]  /*d370*/  HMMA.16816.F32.BF16 R20, R104.reuse, R108, R20 ;  /* 0x0000006c6814723c */ /* 0x044ff00000041814 */
[C---:B------:R-:W-:Y:S01]  /*d380*/  HMMA.16816.F32.BF16 R24, R104.reuse, R110, R24 ;  /* 0x0000006e6818723c */ /* 0x040fe20000041818 */
[----:B------:R-:W2:Y:S03]  /*d390*/  LDSM.16.MT88.4 R108, [R167+0x2800] ;  /* 0x00280000a76c783b */ /* 0x000ea60000004200 */
[----:B-1----:R-:W-:Y:S01]  /*d3a0*/  FADD.FTZ R0, R132, R102 ;  /* 0x0000006684007221 */ /* 0x002fe20000010000 */
[----:B------:R-:W-:Y:S03]  /*d3b0*/  MOV R102, R3 ;  /* 0x0000000300667202 */ /* 0x000fe60000000f00 */
[C---:B---3--:R-:W-:Y:S04]  /*d3c0*/  HMMA.16816.F32.BF16 R28, R104.reuse, R112, R28 ;  /* 0x00000070681c723c */ /* 0x048fe8000004181c */
[----:B------:R-:W-:Y:S01]  /*d3d0*/  FADD.FTZ R0, R187, R0 ;  /* 0x00000000bb007221 */ /* 0x000fe20000010000 */
[----:B----4-:R-:W-:Y:S03]  /*d3e0*/  F2FP.BF16.PACK_AB R139, R101, R140 ;  /* 0x0000008c658b723e */ /* 0x010fe600000010ff */
[C---:B------:R-:W-:Y:S01]  /*d3f0*/  HMMA.16816.F32.BF16 R32, R104.reuse, R114, R32 ;  /* 0x000000726820723c */ /* 0x040fe20000041820 */
[----:B------:R-:W1:Y:S03]  /*d400*/  LDSM.16.MT88.4 R112, [R168+0x2800] ;  /* 0x00280000a870783b */ /* 0x000e660000004200 */
[----:B------:R-:W-:Y:S04]  /*d410*/  FADD.FTZ R0, R155, R0 ;  /* 0x000000009b007221 */ /* 0x000fe80000010000 */
[----:B------:R-:W-:Y:S04]  /*d420*/  FADD.FTZ R0, R160, R0 ;  /* 0x00000000a0007221 */ /* 0x000fe80000010000 */
        /* <DEDUP_REMOVED lines=99> */
[----:B------:R-:W-:Y:S02]  /*da60*/  FADD.FTZ R0, R140, R0 ;  /* 0x000000008c007221 */ /* 0x000fe40000010000 */
[C---:B---3--:R-:W-:Y:S04]  /*da70*/  HMMA.16816.F32.BF16 R84, R136.reuse, R12, R84 ;  /* 0x0000000c8854723c */ /* 0x048fe80000041854 */
[----:B------:R-:W-:Y:S02]  /*da80*/  FADD.FTZ R190, R146, R2 ;  /* 0x0000000292be7221 */ /* 0x000fe40000010000 */
[----:B------:R-:W-:Y:S01]  /*da90*/  FADD.FTZ R191, R101, R0 ;  /* 0x0000000065bf7221 */ /* 0x000fe20000010000 */
[----:B------:R-:W-:Y:S01]  /*daa0*/  MOV R12, R3 ;  /* 0x00000003000c7202 */ /* 0x000fe20000000f00 */
[C---:B------:R-:W-:Y:S04]  /*dab0*/  HMMA.16816.F32.BF16 R88, R136.reuse, R14, R88 ;  /* 0x0000000e8858723c */ /* 0x040fe80000041858 */
[----:B------:R-:W-:Y:S04]  /*dac0*/  MOV R101, R100 ;  /* 0x0000006400657202 */ /* 0x000fe80000000f00 */
[C---:B----4-:R-:W-:Y:S08]  /*dad0*/  HMMA.16816.F32.BF16 R92, R136.reuse, R16, R92 ;  /* 0x00000010885c723c */ /* 0x050ff0000004185c */
[----:B------:R-:W-:Y:S01]  /*dae0*/  HMMA.16816.F32.BF16 R96, R136, R18, R96 ;  /* 0x000000128860723c */ /* 0x000fe20000041860 */
[----:B------:R-:W-:-:S07]  /*daf0*/  @P0 BRA `(.L_x_539) ;  /* 0xffffce7000000947 */ /* 0x000fce000383ffff */
.L_x_528:
[----:B------:R-:W-:-:S13]  /*db00*/  ISETP.GE.AND P0, PT, R178, R194, PT ;  /* 0x000000c2b200720c */ /* 0x000fda0003f06270 */
[----:B------:R-:W-:Y:S05]  /*db10*/  @!P0 BRA `(.L_x_540) ;  /* 0x00003c4000008947 */ /* 0x000fea0003800000 */
[----:B------:R-:W-:Y:S02]  /*db20*/  MOV R102, R12 ;  /* 0x0000000c00667202 */ /* 0x000fe40000000f00 */
[----:B------:R-:W-:Y:S02]  /*db30*/  MOV R101, R100 ;  /* 0x0000006400657202 */ /* 0x000fe40000000f00 */
.L_x_558:
[----:B------:R-:W-:Y:S04]  /*db40*/  DEPBAR.LE SB0, 0x0 ;  /* 0x000080000000791a */ /* 0x000fe80000000000 */
[----:B------:R-:W-:Y:S01]  /*db50*/  WARPSYNC 0xffffffff ;  /* 0xffffffff00007948 */ /* 0x000fe20003800000 */
[----:B------:R-:W-:Y:S01]  /*db60*/  BAR.SYNC.DEFER_BLOCKING 0x0 ;  /* 0x0000000000007b1d */ /* 0x000fe20000010000 */
[----:B------:R-:W-:Y:S01]  /*db70*/  SHF.R.S32.HI R0, RZ, 0x1f, R181 ;  /* 0x0000001fff007819 */ /* 0x000fe200000114b5 */
[----:B------:R-:W-:Y:S01]  /*db80*/  IMAD.WIDE.U32 R2, R181, c[0x0][0x208], RZ ;  /* 0x00008200b5027a25 */ /* 0x000fe200078e00ff */
[----:B------:R-:W-:Y:S02]  /*db90*/  SHF.R.S32.HI R4, RZ, 0x1f, R180 ;  /* 0x0000001fff047819 */ /* 0x000fe400000114b4 */
[----:B------:R-:W-:Y:S01]  /*dba0*/  SHF.R.S32.HI R5, RZ, 0x1f, R193 ;  /* 0x0000001fff057819 */ /* 0x000fe200000114c1 */
[----:B------:R-:W-:Y:S01]  /*dbb0*/  IMAD R0, R0, c[0x0][0x208], RZ ;  /* 0x0000820000007a24 */ /* 0x000fe200078e02ff */
[----:B------:R-:W-:Y:S01]  /*dbc0*/  SHF.R.S32.HI R6, RZ, 0x1f, R192 ;  /* 0x0000001fff067819 */ /* 0x000fe200000114c0 */
[----:B------:R-:W-:Y:S01]  /*dbd0*/  IMAD R4, R4, c[0x0][0x218], RZ ;  /* 0x0000860004047a24 */ /* 0x000fe200078e02ff */
[----:B------:R-:W-:Y:S01]  /*dbe0*/  SHF.L.U64.HI R22, R193, 0x1, R5 ;  /* 0x00000001c1167819 */ /* 0x000fe20000010205 */
[----:B------:R-:W-:Y:S01]  /*dbf0*/  IMAD R0, R181, c[0x0][0x20c], R0 ;  /* 0x00008300b5007a24 */ /* 0x000fe200078e0200 */
[----:B------:R-:W-:Y:S01]  /*dc00*/  SHF.R.S32.HI R5, RZ, 0x1f, R184 ;  /* 0x0000001fff057819 */ /* 0x000fe200000114b8 */
[C---:B------:R-:W-:Y:S01]  /*dc10*/  IMAD R4, R180.reuse, c[0x0][0x21c], R4 ;  /* 0x00008700b4047a24 */ /* 0x040fe200078e0204 */
[----:B------:R-:W-:Y:S01]  /*dc20*/  IADD3 R172, R103, 0x5800, RZ ;  /* 0x0000580067ac7810 */ /* 0x000fe20007ffe0ff */
[----:B------:R-:W-:Y:S01]  /*dc30*/  IMAD.IADD R3, R3, 0x1, R0 ;  /* 0x0000000103037824 */ /* 0x000fe200078e0200 */
[----:B------:R-:W-:Y:S01]  /*dc40*/  IADD3 R171, R103, 0x5000, RZ ;  /* 0x0000500067ab7810 */ /* 0x000fe20007ffe0ff */
[----:B------:R-:W-:Y:S01]  /*dc50*/  IMAD.SHL.U32 R28, R193, 0x2, RZ ;  /* 0x00000002c11c7824 */ /* 0x000fe200078e00ff */
[C---:B------:R-:W-:Y:S01]  /*dc60*/  IADD3 R163, R103.reuse, 0x4800, RZ ;  /* 0x0000480067a37810 */ /* 0x040fe20007ffe0ff */
[----:B------:R-:W-:Y:S01]  /*dc70*/  IMAD.WIDE.U32 R2, R180, c[0x0][0x218], R2 ;  /* 0x00008600b4027a25 */ /* 0x000fe200078e0002 */
[C---:B------:R-:W-:Y:S02]  /*dc80*/  IADD3 R162, R103.reuse, 0x4000, RZ ;  /* 0x0000400067a27810 */ /* 0x040fe40007ffe0ff */
[C---:B------:R-:W-:Y:S01]  /*dc90*/  IADD3 R161, R103.reuse, 0x3800, RZ ;  /* 0x0000380067a17810 */ /* 0x040fe20007ffe0ff */
[----:B------:R-:W-:Y:S01]  /*dca0*/  IMAD.SHL.U32 R23, R192, 0x2, RZ ;  /* 0x00000002c0177824 */ /* 0x000fe200078e00ff */
[----:B------:R-:W-:Y:S01]  /*dcb0*/  IADD3 R0, P0, R206, R2, RZ ;  /* 0x00000002ce007210 */ /* 0x000fe20007f1e0ff */
[----:B------:R1:W2:Y:S01]  /*dcc0*/  LDSM.16.M88.4 R32, [R173] ;  /* 0x00000000ad20783b */ /* 0x0002a20000000200 */
[C---:B------:R-:W-:Y:S01]  /*dcd0*/  IADD3 R160, R103.reuse, 0x3000, RZ ;  /* 0x0000300067a07810 */ /* 0x040fe20007ffe0ff */
[----:B------:R-:W-:Y:S01]  /*dce0*/  IMAD.SHL.U32 R14, R184, 0x2, RZ ;  /* 0x00000002b80e7824 */ /* 0x000fe200078e00ff */
[----:B------:R-:W-:Y:S01]  /*dcf0*/  IADD3.X R2, R210, R3, R4, P0, !PT ;  /* 0x00000003d2027210 */ /* 0x000fe200007fe404 */
[----:B------:R1:W3:Y:S01]  /*dd00*/  LDSM.16.M88.4 R8, [R164] ;  /* 0x00000000a408783b */ /* 0x0002e20000000200 */
[C---:B------:R-:W-:Y:S02]  /*dd10*/  LEA R4, P0, R0.reuse, c[0x0][0x1f8], 0x1 ;  /* 0x00007e0000047a11 */ /* 0x040fe400078008ff */
[C---:B------:R-:W-:Y:S01]  /*dd20*/  IADD3 R100, R103.reuse, 0x2800, RZ ;  /* 0x0000280067647810 */ /* 0x040fe20007ffe0ff */
[----:B------:R1:W4:Y:S01]  /*dd30*/  LDSM.16.M88.4 R16, [R164+0x800] ;  /* 0x00080000a410783b */ /* 0x0003220000000200 */
[----:B------:R-:W-:Y:S02]  /*dd40*/  LEA.HI.X R12, R0, c[0x0][0x1fc], R2, 0x1, P0 ;  /* 0x00007f00000c7a11 */ /* 0x000fe400000f0c02 */
[----:B------:R-:W-:Y:S01]  /*dd50*/  IADD3 R0, R103, 0x2000, RZ ;  /* 0x0000200067007810 */ /* 0x000fe20007ffe0ff */
[----:B------:R1:W1:Y:S01]  /*dd60*/  LDSM.16.M88.4 R24, [R164+0x1000] ;  /* 0x00100000a418783b */ /* 0x0002620000000200 */
[----:B------:R-:W-:Y:S02]  /*dd70*/  SHF.L.U64.HI R15, R192, 0x1, R6 ;  /* 0x00000001c00f7819 */ /* 0x000fe40000010206 */
[----:B------:R-:W-:Y:S01]  /*dd80*/  SHF.L.U64.HI R13, R184, 0x1, R5 ;  /* 0x00000001b80d7819 */ /* 0x000fe20000010205 */
[----:B------:R1:W1:Y:S04]  /*dd90*/  LDSM.16.M88.4 R136, [R164+0x1800] ;  /* 0x00180000a488783b */ /* 0x0002680000000200 */
[----:B------:R1:W1:Y:S04]  /*dda0*/  LDSM.16.M88.4 R140, [R174] ;  /* 0x00000000ae8c783b */ /* 0x0002680000000200 */
[----:B------:R1:W1:Y:S04]  /*ddb0*/  LDSM.16.M88.4 R144, [R103] ;  /* 0x000000006790783b */ /* 0x0002680000000200 */
[----:B------:R1:W1:Y:S04]  /*ddc0*/  LDSM.16.M88.4 R148, [R103+0x800] ;  /* 0x000800006794783b */ /* 0x0002680000000200 */
[----:B------:R1:W1:Y:S04]  /*ddd0*/  LDSM.16.M88.4 R152, [R103+0x1000] ;  /* 0x001000006798783b */ /* 0x0002680000000200 */
[----:B------:R1:W1:Y:S01]  /*dde0*/  LDSM.16.M88.4 R156, [R103+0x1800] ;  /* 0x00180000679c783b */ /* 0x0002620000000200 */
[----:B------:R-:W-:-:S05]  /*ddf0*/  BRA.DIV ~URZ, `(.L_x_541) ;  /* 0x00009ff27f007947 */ /* 0x000fca000b800000 */
[----:B------:R4:W3:Y:S02]  /*de00*/  SHFL.IDX PT, R2, R12, RZ, 0x181f ;  /* 0x00181fff0c027589 */ /* 0x0008e400000e0000 */
.L_x_652:
[----:B------:R-:W5:Y:S01]  /*de10*/  SHFL.IDX PT, R5, R4, RZ, 0x181f ;  /* 0x00181fff04057589 */ /* 0x000f6200000e0000 */
[----:B------:R-:W-:Y:S01]  /*de20*/  ISETP.GE.AND P1, PT, R184, c[0x0][0x1d4], PT ;  /* 0x00007500b8007a0c */ /* 0x000fe20003f26270 */
[----:B------:R-:W-:Y:S01]  /*de30*/  BSSY B0, `(.L_x_542) ;  /* 0x0000145000007945 */ /* 0x000fe20003800000 */
[----:B------:R-:W-:Y:S02]  /*de40*/  ISETP.GE.AND P4, PT, R192, c[0x0][0x1d4], PT ;  /* 0x00007500c0007a0c */ /* 0x000fe40003f86270 */
[----:B------:R-:W-:Y:S02]  /*de50*/  SEL R177, RZ, 0x10, P1 ;  /* 0x00000010ffb17807 */ /* 0x000fe40000800000 */
[----:B------:R-:W-:Y:S01]  /*de60*/  ISETP.GE.AND P3, PT, R193, c[0x0][0x1d4], PT ;  /* 0x00007500c1007a0c */ /* 0x000fe20003f66270 */
[----:B------:R-:W4:Y:S08]  /*de70*/  SHFL.IDX PT, R3, R4, 0x1, 0x181f ;  /* 0x00381f0004037f89 */ /* 0x000f3000000e0000 */
[----:B------:R3:W2:Y:S01]  /*de80*/  SHFL.IDX PT, R4, R12, 0x1, 0x181f ;  /* 0x00381f000c047f89 */ /* 0x0006a200000e0000 */
[C---:B-----5:R-:W-:Y:S04]  /*de90*/  IADD3 R6, P0, R5.reuse, R14, RZ ;  /* 0x0000000e05067210 */ /* 0x060fe80007f1e0ff */
[C---:B---3--:R-:W-:Y:S05]  /*dea0*/  IADD3.X R7, R2.reuse, R13, RZ, P0, !PT ;  /* 0x0000000d02077210 */ /* 0x048fea00007fe4ff */
[----:B------:R3:W-:Y:S01]  /*deb0*/  LDGSTS.E.BYPASS.LTC128B.128 [R179+0x100], [R6.64], !P1 ;  /* 0x0010000006b37fae */ /* 0x0007e2000c901d48 */
[C---:B----4-:R-:W-:Y:S02]  /*dec0*/  IADD3 R12, P2, R5.reuse, R28, RZ ;  /* 0x0000001c050c7210 */ /* 0x050fe40007f5e0ff */
[----:B---3--:R-:W-:Y:S04]  /*ded0*/  IADD3 R6, P0, R5, R23, RZ ;  /* 0x0000001705067210 */ /* 0x008fe80007f1e0ff */
[----:B------:R-:W-:Y:S05]  /*dee0*/  IADD3.X R7, R2, R15, RZ, P0, !PT ;  /* 0x0000000f02077210 */ /* 0x000fea00007fe4ff */
[----:B------:R3:W-:Y:S02]  /*def0*/  LDGSTS.E.BYPASS.LTC128B.128 [R179+0x2100], [R6.64], !P4 ;  /* 0x0210000006b37fae */ /* 0x0007e4000e101d48 */
[----:B---3--:R-:W-:Y:S04]  /*df00*/  IADD3 R6, -R177, 0x10, RZ ;  /* 0x00000010b1067810 */ /* 0x008fe80007ffe1ff */
[----:B------:R-:W-:Y:S04]  /*df10*/  LOP3.LUT R6, R6, 0xf, RZ, 0xc0, !PT ;  /* 0x0000000f06067812 */ /* 0x000fe800078ec0ff */
[-C--:B------:R-:W-:Y:S02]  /*df20*/  IADD3 R20, P1, P0, R6, R3.reuse, R14 ;  /* 0x0000000306147210 */ /* 0x080fe4000783e00e */
[----:B------:R-:W-:Y:S02]  /*df30*/  SEL R6, RZ, 0x10, P4 ;  /* 0x00000010ff067807 */ /* 0x000fe40002000000 */
[-C--:B--2---:R-:W-:Y:S02]  /*df40*/  IADD3.X R21, RZ, R4.reuse, R13, P1, P0 ;  /* 0x00000004ff157210 */ /* 0x084fe40000fe040d */
[----:B------:R-:W-:Y:S04]  /*df50*/  IADD3 R7, -R6, 0x10, RZ ;  /* 0x0000001006077810 */ /* 0x000fe80007ffe1ff */
[----:B------:R-:W-:Y:S04]  /*df60*/  LOP3.LUT R7, R7, 0xf, RZ, 0xc0, !PT ;  /* 0x0000000f07077812 */ /* 0x000fe800078ec0ff */
[-C--:B------:R-:W-:Y:S02]  /*df70*/  IADD3 R14, P1, P0, R7, R3.reuse, R23 ;  /* 0x00000003070e7210 */ /* 0x080fe4000783e017 */
[----:B------:R-:W-:Y:S02]  /*df80*/  SEL R7, RZ, 0x10, P3 ;  /* 0x00000010ff077807 */ /* 0x000fe40001800000 */
[----:B------:R-:W-:Y:S02]  /*df90*/  IADD3.X R15, RZ, R4, R15, P1, P0 ;  /* 0x00000004ff0f7210 */ /* 0x000fe40000fe040f */
[----:B------:R-:W-:Y:S04]  /*dfa0*/  IADD3 R13, -R7, 0x10, RZ ;  /* 0x00000010070d7810 */ /* 0x000fe80007ffe1ff */
[----:B------:R-:W-:Y:S04]  /*dfb0*/  LOP3.LUT R13, R13, 0xf, RZ, 0xc0, !PT ;  /* 0x0000000f0d0d7812 */ /* 0x000fe800078ec0ff */
[----:B------:R-:W-:Y:S02]  /*dfc0*/  IADD3 R28, P1, P0, R13, R3, R28 ;  /* 0x000000030d1c7210 */ /* 0x000fe4000783e01c */
[----:B------:R-:W-:Y:S02]  /*dfd0*/  IADD3.X R13, R2, R22, RZ, P2, !PT ;  /* 0x00000016020d7210 */ /* 0x000fe400017fe4ff */
[----:B------:R-:W-:Y:S02]  /*dfe0*/  IADD3.X R29, RZ, R4, R22, P1, P0 ;  /* 0x00000004ff1d7210 */ /* 0x000fe40000fe0416 */
[----:B------:R-:W-:Y:S01]  /*dff0*/  ISETP.NE.U32.AND P0, PT, R177, RZ, PT ;  /* 0x000000ffb100720c */ /* 0x000fe20003f05070 */
[----:B------:R2:W-:Y:S11]  /*e000*/  LDGSTS.E.BYPASS.LTC128B.128 [R179+0x4100], [R12.64], !P3 ;  /* 0x041000000cb37fae */ /* 0x0005f6000d901d48 */
[----:B------:R-:W-:Y:S01]  /*e010*/  @!UPT UIADD3 URZ, URZ, URZ, URZ ;  /* 0x0000003f3f3ff290 */ /* 0x000fe2000fffe03f */
[----:B------:R3:W-:Y:S01]  /*e020*/  LDGSTS.E.BYPASS.LTC128B.128.ZFILL [R179+0x1100], [R20.64], P0 ;  /* 0x0110000014b37fae */ /* 0x0007e20008141d48 */
[----:B------:R-:W-:Y:S11]  /*e030*/  ISETP.NE.U32.AND P0, PT, R6, RZ, PT ;  /* 0x000000ff0600720c */ /* 0x000ff60003f05070 */
[----:B------:R-:W-:Y:S02]  /*e040*/  @!UPT UIADD3 URZ, URZ, URZ, URZ ;  /* 0x0000003f3f3ff290 */ /* 0x000fe4000fffe03f */
[----:B------:R2:W-:Y:S01]  /*e050*/  LDGSTS.E.BYPASS.LTC128B.128.ZFILL [R179+0x3100], [R14.64], P0 ;  /* 0x031000000eb37fae */ /* 0x0005e20008141d48 */
[----:B------:R-:W-:Y:S02]  /*e060*/  ISETP.NE.U32.AND P0, PT, R7, RZ, PT ;  /* 0x000000ff0700720c */ /* 0x000fe40003f05070 */
[C---:B------:R-:W-:Y:S08]  /*e070*/  HMMA.16816.F32.BF16 R4, R32.reuse, R8, RZ ;  /* 0x000000082004723c */ /* 0x040ff000000418ff */
[C---:B------:R-:W-:Y:S03]  /*e080*/  HMMA.16816.F32.BF16 R8, R32.reuse, R10, RZ ;  /* 0x0000000a2008723c */ /* 0x040fe600000418ff */
[----:B------:R4:W-:Y:S01]  /*e090*/  LDGSTS.E.BYPASS.LTC128B.128.ZFILL [R179+0x5100], [R28.64], P0 ;  /* 0x051000001cb37fae */ /* 0x0009e20008141d48 */
[----:B------:R-:W-:Y:S07]  /*e0a0*/  ISETP.GT.AND P0, PT, R178, R194, PT ;  /* 0x000000c2b200720c */ /* 0x000fee0003f04270 */
[----:B------:R-:W0:Y:S01]  /*e0b0*/  LDGDEPBAR ;  /* 0x00000000000079af */ /* 0x000e220000000000 */
[C---:B--2---:R-:W-:Y:S08]  /*e0c0*/  HMMA.16816.F32.BF16 R12, R32.reuse, R16, RZ ;  /* 0x00000010200c723c */ /* 0x044ff000000418ff */
[C---:B------:R-:W-:Y:S08]  /*e0d0*/  HMMA.16816.F32.BF16 R16, R32.reuse, R18, RZ ;  /* 0x000000122010723c */ /* 0x040ff000000418ff */
        /* <DEDUP_REMOVED lines=17> */
[C---:B-1----:R-:W-:Y:S01]  /*e1f0*/  HMMA.16816.F32.BF16 R4, R136.reuse, R144, R4 ;  /* 0x000000908804723c */ /* 0x042fe20000041804 */
[----:B------:R-:W-:Y:S07]  /*e200*/  LDSM.16.M88.4 R156, [R160] ;  /* 0x00000000a09c783b */ /* 0x000fee0000000200 */
        /* <DEDUP_REMOVED lines=27> */
[----:B------:R-:W-:Y:S07]  /*e3c0*/  LDSM.16.M88.4 R144, [R0] ;  /* 0x000000000090783b */ /* 0x000fee0000000200 */
[C---:B------:R-:W-:Y:S08]  /*e3d0*/  HMMA.16816.F32.BF16 R12, R136.reuse, R148, R12 ;  /* 0x00000094880c723c */ /* 0x040ff0000004180c */
[C---:B------:R-:W-:Y:S01]  /*e3e0*/  HMMA.16816.F32.BF16 R16, R136.reuse, R150, R16 ;  /* 0x000000968810723c */ /* 0x040fe20000041810 */
[----:B------:R-:W-:Y:S07]  /*e3f0*/  LDSM.16.M88.4 R148, [R100] ;  /* 0x000000006494783b */ /* 0x000fee0000000200 */
[C---:B--2---:R-:W-:Y:S08]  /*e400*/  HMMA.16816.F32.BF16 R20, R136.reuse, R140, R20 ;  /* 0x0000008c8814723c */ /* 0x044ff00000041814 */
[C---:B------:R-:W-:Y:S01]  /*e410*/  HMMA.16816.F32.BF16 R24, R136.reuse, R142, R24 ;  /* 0x0000008e8818723c */ /* 0x040fe20000041818 */
[----:B------:R-:W1:Y:S07]  /*e420*/  LDSM.16.M88.4 R140, [R174+0x4000] ;  /* 0x00400000ae8c783b */ /* 0x000e6e0000000200 */
[C---:B---3--:R-:W-:Y:S08]  /*e430*/  HMMA.16816.F32.BF16 R28, R136.reuse, R152, R28 ;  /* 0x00000098881c723c */ /* 0x048ff0000004181c */
[----:B------:R-:W-:Y:S01]  /*e440*/  HMMA.16816.F32.BF16 R32, R136, R154, R32 ;  /* 0x0000009a8820723c */ /* 0x000fe20000041820 */
[----:B------:R-:W2:Y:S08]  /*e450*/  LDSM.16.M88.4 R136, [R161] ;  /* 0x00000000a188783b */ /* 0x000eb00000000200 */
[----:B------:R-:W-:Y:S01]  /*e460*/  LDSM.16.M88.4 R152, [R166+0x2800] ;  /* 0x00280000a698783b */ /* 0x000fe20000000200 */
        /* <DEDUP_REMOVED lines=8> */
[----:B------:R-:W3:Y:S07]  /*e4f0*/  LDSM.16.M88.4 R156, [R166+0x3000] ;  /* 0x00300000a69c783b */ /* 0x000eee0000000200 */
[C---:B--2---:R-:W-:Y:S08]  /*e500*/  HMMA.16816.F32.BF16 R28, R140.reuse, R136, R28 ;  /* 0x000000888c1c723c */ /* 0x044ff0000004181c */
[----:B------:R-:W-:Y:S01]  /*e510*/  HMMA.16816.F32.BF16 R32, R140, R138, R32 ;  /* 0x0000008a8c20723c */ /* 0x000fe20000041820 */
[----:B------:R-:W2:Y:S07]  /*e520*/  LDSM.16.M88.4 R136, [R166+0x3800] ;  /* 0x00380000a688783b */ /* 0x000eae0000000200 */
[C---:B-1----:R-:W-:Y:S01]  /*e530*/  HMMA.16816.F32.BF16 R4, R144.reuse, R148, R4 ;  /* 0x000000949004723c */ /* 0x042fe20000041804 */
[----:B------:R-:W-:Y:S07]  /*e540*/  LDSM.16.M88.4 R140, [R175+0x4000] ;  /* 0x00400000af8c783b */ /* 0x000fee0000000200 */
[C---:B------:R-:W-:Y:S01]  /*e550*/  HMMA.16816.F32.BF16 R8, R144.reuse, R150, R8 ;  /* 0x000000969008723c */ /* 0x040fe20000041808 */
[----:B------:R-:W1:Y:S07]  /*e560*/  LDSM.16.M88.4 R148, [R165+-0x2000] ;  /* 0xffe00000a594783b */ /* 0x000e6e0000000200 */
[C---:B------:R-:W-:Y:S08]  /*e570*/  HMMA.16816.F32.BF16 R12, R144.reuse, R152, R12 ;  /* 0x00000098900c723c */ /* 0x040ff0000004180c */
[C---:B------:R-:W-:Y:S01]  /*e580*/  HMMA.16816.F32.BF16 R16, R144.reuse, R154, R16 ;  /* 0x0000009a9010723c */ /* 0x040fe20000041810 */
[----:B------:R-:W4:Y:S07]  /*e590*/  LDSM.16.M88.4 R152, [R165+-0x1800] ;  /* 0xffe80000a598783b */ /* 0x000f2e0000000200 */
[C---:B---3--:R-:W-:Y:S08]  /*e5a0*/  HMMA.16816.F32.BF16 R20, R144.reuse, R156, R20 ;  /* 0x0000009c9014723c */ /* 0x048ff00000041814 */
[C---:B------:R-:W-:Y:S01]  /*e5b0*/  HMMA.16816.F32.BF16 R24, R144.reuse, R158, R24 ;  /* 0x0000009e9018723c */ /* 0x040fe20000041818 */
[----:B------:R-:W3:Y:S07]  /*e5c0*/  LDSM.16.M88.4 R156, [R165+-0x1000] ;  /* 0xfff00000a59c783b */ /* 0x000eee0000000200 */
[C---:B--2---:R-:W-:Y:S08]  /*e5d0*/  HMMA.16816.F32.BF16 R28, R144.reuse, R136, R28 ;  /* 0x00000088901c723c */ /* 0x044ff0000004181c */
[----:B------:R-:W-:Y:S01]  /*e5e0*/  HMMA.16816.F32.BF16 R32, R144, R138, R32 ;  /* 0x0000008a9020723c */ /* 0x000fe20000041820 */
[----:B------:R-:W2:Y:S07]  /*e5f0*/  LDSM.16.M88.4 R136, [R165+-0x800] ;  /* 0xfff80000a588783b */ /* 0x000eae0000000200 */
[C---:B-1----:R-:W-:Y:S01]  /*e600*/  HMMA.16816.F32.BF16 R4, R140.reuse, R148, R4 ;  /* 0x000000948c04723c */ /* 0x042fe20000041804 */
[----:B------:R-:W-:Y:S07]  /*e610*/  LDSM.16.M88.4 R144, [R173+0x8000] ;  /* 0x00800000ad90783b */ /* 0x000fee0000000200 */
[C---:B------:R-:W-:Y:S01]  /*e620*/  HMMA.16816.F32.BF16 R8, R140.reuse, R150, R8 ;  /* 0x000000968c08723c */ /* 0x040fe20000041808 */
[----:B------:R-:W1:Y:S07]  /*e630*/  LDSM.16.M88.4 R148, [R164+0x4000] ;  /* 0x00400000a494783b */ /* 0x000e6e0000000200 */
[C---:B----4-:R-:W-:Y:S08]  /*e640*/  HMMA.16816.F32.BF16 R12, R140.reuse, R152, R12 ;  /* 0x000000988c0c723c */ /* 0x050ff0000004180c */
[C---:B------:R-:W-:Y:S01]  /*e650*/  HMMA.16816.F32.BF16 R16, R140.reuse, R154, R16 ;  /* 0x0000009a8c10723c */ /* 0x040fe20000041810 */
[----:B------:R-:W4:Y:S07]  /*e660*/  LDSM.16.M88.4 R152, [R164+0x4800] ;  /* 0x00480000a498783b */ /* 0x000f2e0000000200 */
[C---:B---3--:R-:W-:Y:S08]  /*e670*/  HMMA.16816.F32.BF16 R20, R140.reuse, R156, R20 ;  /* 0x0000009c8c14723c */ /* 0x048ff00000041814 */
        /* <DEDUP_REMOVED lines=8> */
[----:B------:R-:W1:Y:S07]  /*e700*/  LDSM.16.M88.4 R148, [R162] ;  /* 0x00000000a294783b */ /* 0x000e6e0000000200 */
[C---:B----4-:R-:W-:Y:S08]  /*e710*/  HMMA.16816.F32.BF16 R12, R144.reuse, R152, R12 ;  /* 0x00000098900c723c */ /* 0x050ff0000004180c */
[C---:B------:R-:W-:Y:S01]  /*e720*/  HMMA.16816.F32.BF16 R16, R144.reuse, R154, R16 ;  /* 0x0000009a9010723c */ /* 0x040fe20000041810 */
[----:B------:R-:W4:Y:S07]  /*e730*/  LDSM.16.M88.4 R152, [R163] ;  /* 0x00000000a398783b */ /* 0x000f2e0000000200 */
[C---:B---3--:R-:W-:Y:S01]  /*e740*/  HMMA.16816.F32.BF16 R20, R144.reuse, R156, R20 ;  /* 0x0000009c9014723c */ /* 0x048fe20000041814 */
[----:B------:R-:W-:Y:S07]  /*e750*/  LDSM.16.M88.4 R160, [R172] ;  /* 0x00000000aca0783b */ /* 0x000fee0000000200 */
[C---:B------:R-:W-:Y:S01]  /*e760*/  HMMA.16816.F32.BF16 R24, R144.reuse, R158, R24 ;  /* 0x0000009e9018723c */ /* 0x040fe20000041818 */
[----:B------:R-:W3:Y:S07]  /*e770*/  LDSM.16.M88.4 R156, [R171] ;  /* 0x00000000ab9c783b */ /* 0x000eee0000000200 */
[C---:B--2---:R-:W-:Y:S08]  /*e780*/  HMMA.16816.F32.BF16 R28, R144.reuse, R136, R28 ;  /* 0x00000088901c723c */ /* 0x044ff0000004181c */
[----:B------:R-:W-:Y:S01]  /*e790*/  HMMA.16816.F32.BF16 R32, R144, R138, R32 ;  /* 0x0000008a9020723c */ /* 0x000fe20000041820 */
[----:B------:R-:W-:Y:S07]  /*e7a0*/  LDSM.16.M88.4 R136, [R176+0x8000] ;  /* 0x00800000b088783b */ /* 0x000fee0000000200 */
[C---:B-1----:R-:W-:Y:S01]  /*e7b0*/  HMMA.16816.F32.BF16 R4, R140.reuse, R148, R4 ;  /* 0x000000948c04723c */ /* 0x042fe20000041804 */
[----:B------:R-:W1:Y:S07]  /*e7c0*/  LDSM.16.M88.4 R144, [R166+0x4000] ;  /* 0x00400000a690783b */ /* 0x000e6e0000000200 */
[C---:B------:R-:W-:Y:S01]  /*e7d0*/  HMMA.16816.F32.BF16 R8, R140.reuse, R150, R8 ;  /* 0x000000968c08723c */ /* 0x040fe20000041808 */
[----:B------:R-:W2:Y:S07]  /*e7e0*/  LDSM.16.M88.4 R148, [R166+0x4800] ;  /* 0x00480000a694783b */ /* 0x000eae0000000200 */
[C---:B----4-:R-:W-:Y:S08]  /*e7f0*/  HMMA.16816.F32.BF16 R12, R140.reuse, R152, R12 ;  /* 0x000000988c0c723c */ /* 0x050ff0000004180c */
[C---:B------:R-:W-:Y:S01]  /*e800*/  HMMA.16816.F32.BF16 R16, R140.reuse, R154, R16 ;  /* 0x0000009a8c10723c */ /* 0x040fe20000041810 */
[----:B------:R-:W4:Y:S07]  /*e810*/  LDSM.16.M88.4 R152, [R166+0x5000] ;  /* 0x00500000a698783b */ /* 0x000f2e0000000200 */
[C---:B---3--:R-:W-:Y:S08]  /*e820*/  HMMA.16816.F32.BF16 R20, R140.reuse, R156, R20 ;  /* 0x0000009c8c14723c */ /* 0x048ff00000041814 */
[C---:B------:R-:W-:Y:S01]  /*e830*/  HMMA.16816.F32.BF16 R24, R140.reuse, R158, R24 ;  /* 0x0000009e8c18723c */ /* 0x040fe20000041818 */
[----:B------:R-:W-:Y:S07]  /*e840*/  LDSM.16.M88.4 R156, [R175+0x8000] ;  /* 0x00800000af9c783b */ /* 0x000fee0000000200 */
[C---:B------:R-:W-:Y:S08]  /*e850*/  HMMA.16816.F32.BF16 R28, R140.reuse, R160, R28 ;  /* 0x000000a08c1c723c */ /* 0x040ff0000004181c */
[----:B------:R-:W-:Y:S01]  /*e860*/  HMMA.16816.F32.BF16 R32, R140, R162, R32 ;  /* 0x000000a28c20723c */ /* 0x000fe20000041820 */
[----:B------:R-:W3:Y:S07]  /*e870*/  LDSM.16.M88.4 R140, [R166+0x5800] ;  /* 0x00580000a68c783b */ /* 0x000eee0000000200 */
[C---:B-1----:R-:W-:Y:S01]  /*e880*/  HMMA.16816.F32.BF16 R4, R136.reuse, R144, R4 ;  /* 0x000000908804723c */ /* 0x042fe20000041804 */
[----:B------:R-:W1:Y:S07]  /*e890*/  LDSM.16.M88.4 R160, [R165] ;  /* 0x00000000a5a0783b */ /* 0x000e6e0000000200 */
[C---:B------:R-:W-:Y:S08]  /*e8a0*/  HMMA.16816.F32.BF16 R8, R136.reuse, R146, R8 ;  /* 0x000000928808723c */ /* 0x040ff00000041808 */
[C---:B--2---:R-:W-:Y:S08]  /*e8b0*/  HMMA.16816.F32.BF16 R12, R136.reuse, R148, R12 ;  /* 0x00000094880c723c */ /* 0x044ff0000004180c */
[C---:B------:R-:W-:Y:S08]  /*e8c0*/  HMMA.16816.F32.BF16 R16, R136.reuse, R150, R16 ;  /* 0x000000968810723c */ /* 0x040ff00000041810 */
[C---:B----4-:R-:W-:Y:S08]  /*e8d0*/  HMMA.16816.F32.BF16 R20, R136.reuse, R152, R20 ;  /* 0x000000988814723c */ /* 0x050ff00000041814 */
[C---:B------:R-:W-:Y:S08]  /*e8e0*/  HMMA.16816.F32.BF16 R24, R136.reuse, R154, R24 ;  /* 0x0000009a8818723c */ /* 0x040ff00000041818 */
[C---:B---3--:R-:W-:Y:S08]  /*e8f0*/  HMMA.16816.F32.BF16 R28, R136.reuse, R140, R28 ;  /* 0x0000008c881c723c */ /* 0x048ff0000004181c */
[----:B------:R-:W-:Y:S01]  /*e900*/  HMMA.16816.F32.BF16 R32, R136, R142, R32 ;  /* 0x0000008e8820723c */ /* 0x000fe20000041820 */
[----:B------:R-:W2:Y:S07]  /*e910*/  LDSM.16.M88.4 R136, [R165+0x800] ;  /* 0x00080000a588783b */ /* 0x000eae0000000200 */
[C---:B-1----:R-:W-:Y:S08]  /*e920*/  HMMA.16816.F32.BF16 R4, R156.reuse, R160, R4 ;  /* 0x000000a09c04723c */ /* 0x042ff00000041804 */
[C---:B------:R-:W-:Y:S11]  /*e930*/  HMMA.16816.F32.BF16 R8, R156.reuse, R162, R8 ;  /* 0x000000a29c08723c */ /* 0x040ff60000041808 */
[----:B------:R-:W-:Y:S05]  /*e940*/  @!UPT UIADD3 URZ, URZ, URZ, URZ ;  /* 0x0000003f3f3ff290 */ /* 0x000fea000fffe03f */
[----:B------:R-:W-:Y:S04]  /*e950*/  FMUL.FTZ R0, R4, c[0x0][0x320] ;  /* 0x0000c80004007a20 */ /* 0x000fe80000410000 */
[----:B------:R1:W3:Y:S04]  /*e960*/  MUFU.TANH R150, R0 ;  /* 0x0000000000967308 */ /* 0x0002e80000002400 */
[----:B------:R-:W-:Y:S01]  /*e970*/  FMUL.FTZ R2, R11, c[0x0][0x320] ;  /* 0x0000c8000b027a20 */ /* 0x000fe20000410000 */
[C---:B--2---:R-:W-:Y:S05]  /*e980*/  HMMA.16816.F32.BF16 R12, R156.reuse, R136, R12 ;  /* 0x000000889c0c723c */ /* 0x044fea000004180c */
[----:B------:R2:W4:Y:S03]  /*e990*/  MUFU.TANH R153, R2 ;  /* 0x0000000200997308 */ /* 0x0005260000002400 */
[C---:B------:R-:W-:Y:S04]  /*e9a0*/  HMMA.16816.F32.BF16 R16, R156.reuse, R138, R16 ;  /* 0x0000008a9c10723c */ /* 0x040fe80000041810 */
[----:B-1----:R-:W-:Y:S04]  /*e9b0*/  FMUL.FTZ R0, R5, c[0x0][0x320] ;  /* 0x0000c80005007a20 */ /* 0x002fe80000410000 */
[----:B------:R1:W1:Y:S11]  /*e9c0*/  MUFU.TANH R149, R0 ;  /* 0x0000000000957308 */ /* 0x0002760000002400 */
[----:B------:R-:W-:Y:S05]  /*e9d0*/  @!UPT UIADD3 URZ, URZ, URZ, URZ ;  /* 0x0000003f3f3ff290 */ /* 0x000fea000fffe03f */
[----:B--2---:R-:W-:Y:S04]  /*e9e0*/  FMUL.FTZ R2, R19, c[0x0][0x320] ;  /* 0x0000c80013027a20 */ /* 0x004fe80000410000 */
[----:B------:R-:W2:Y:S01]  /*e9f0*/  MUFU.TANH R143, R2 ;  /* 0x00000002008f7308 */ /* 0x000ea20000002400 */
        /* <DEDUP_REMOVED lines=9> */
[----:B-----5:R-:W-:Y:S04]  /*ea90*/  FMUL.FTZ R0, R9, c[0x0][0x320] ;  /* 0x0000c80009007a20 */ /* 0x020fe80000410000 */
[----:B------:R1:W1:Y:S04]  /*eaa0*/  MUFU.TANH R147, R0 ;  /* 0x0000000000937308 */ /* 0x0002680000002400 */
[----:B-1----:R-:W-:Y:S02]  /*eab0*/  FMUL.FTZ R0, R10, c[0x0][0x320] ;  /* 0x0000c8000a007a20 */ /* 0x002fe40000410000 */
[----:B------:R-:W1:Y:S01]  /*eac0*/  LDSM.16.M88.4 R8, [R165+0x1800] ;  /* 0x00180000a508783b */ /* 0x000e620000000200 */
[----:B------:R-:W-:Y:S04]  /*ead0*/  DEPBAR.LE SB0, 0x0 ;  /* 0x000080000000791a */ /* 0x000fe80000000000 */
[----:B------:R5:W1:Y:S03]  /*eae0*/  MUFU.TANH R154, R0 ;  /* 0x00000000009a7308 */ /* 0x000a660000002400 */
[----:B------:R-:W-:Y:S01]  /*eaf0*/  BAR.SYNC.DEFER_BLOCKING 0x0 ;  /* 0x0000000000007b1d */ /* 0x000fe20000010000 */
[----:B-----5:R-:W-:Y:S06]  /*eb00*/  FMUL.FTZ R0, R12, c[0x0][0x320] ;  /* 0x0000c8000c007a20 */ /* 0x020fec0000410000 */
        /* <DEDUP_REMOVED lines=48> */
[----:B--234-:R-:W-:Y:S01]  /*ee10*/  IMAD R2, R178, 0x40, R201 ;  /* 0x00000040b2027824 */ /* 0x01cfe200078e02c9 */
        /* <DEDUP_REMOVED lines=12> */
[----:B-1----:R-:W-:Y:S01]  /*eee0*/  IMAD.MOV.U32 R0, RZ, RZ, R2 ;  /* 0x000000ffff007224 */ /* 0x002fe200078e0002 */
        /* <DEDUP_REMOVED lines=23> */
.L_x_653:
[----:B------:R-:W-:-:S05]  /*f060*/  BRA.DIV ~URZ, `(.L_x_545) ;  /* 0x00008e627f007947 */ /* 0x000fca000b800000 */
[----:B------:R-:W3:Y:S01]  /*f070*/  SHFL.IDX PT, R0, R8, RZ, 0x181f ;  /* 0x00181fff08007589 */ /* 0x000ee200000e0000 */
[C---:B------:R-:W-:Y:S04]  /*f080*/  IADD3 R2, -R177.reuse, 0x10, RZ ;  /* 0x00000010b1027810 */ /* 0x040fe80007ffe1ff */
[----:B------:R-:W-:Y:S04]  /*f090*/  LOP3.LUT R2, R2, 0xf, RZ, 0xc0, !PT ;  /* 0x0000000f02027812 */ /* 0x000fe800078ec0ff */
[----:B---3--:R-:W-:Y:S04]  /*f0a0*/  IADD3 R2, P1, P0, R2, R0, R12 ;  /* 0x0000000002027210 */ /* 0x008fe8000783e00c */
[----:B--2---:R-:W-:Y:S02]  /*f0b0*/  IADD3.X R3, RZ, R4, R9, P1, P0 ;  /* 0x00000004ff037210 */ /* 0x004fe40000fe0409 */
[----:B------:R-:W-:Y:S11]  /*f0c0*/  ISETP.NE.U32.AND P0, PT, R177, RZ, PT ;  /* 0x000000ffb100720c */ /* 0x000ff60003f05070 */
[----:B------:R-:W-:Y:S02]  /*f0d0*/  @!UPT UIADD3 URZ, URZ, URZ, URZ ;  /* 0x0000003f3f3ff290 */ /* 0x000fe4000fffe03f */
        /* <DEDUP_REMOVED lines=11> */
.L_x_654:
[C---:B---3--:R-:W-:Y:S02]  /*f190*/  IADD3 R2, -R177.reuse, 0x10, RZ ;  /* 0x00000010b1027810 */ /* 0x048fe40007ffe1ff */
[----:B------:R-:W-:Y:S02]  /*f1a0*/  ISETP.NE.U32.AND P0, PT, R177, RZ, PT ;  /* 0x000000ffb100720c */ /* 0x000fe40003f05070 */
[----:B------:R-:W-:Y:S04]  /*f1b0*/  LOP3.LUT R2, R2, 0xf, RZ, 0xc0, !PT ;  /* 0x0000000f02027812 */ /* 0x000fe800078ec0ff */
[----:B--2---:R-:W-:Y:S04]  /*f1c0*/  IADD3 R2, P2, P1, R2, R0, R12 ;  /* 0x0000000002027210 */ /* 0x004fe8000795e00c */
[----:B----4-:R-:W-:Y:S05]  /*f1d0*/  IADD3.X R3, RZ, R4, R9, P2, P1 ;  /* 0x00000004ff037210 */ /* 0x010fea00017e2409 */
[----:B------:R-:W-:Y:S01]  /*f1e0*/  @!PT LDS RZ, [RZ] ;  /* 0x00000000fffff984 */ /* 0x000fe20000000800 */
[----:B------:R-:W-:Y:S01]  /*f1f0*/  @!PT LDS RZ, [RZ] ;  /* 0x00000000fffff984 */ /* 0x000fe20000000800 */
[----:B------:R-:W-:Y:S01]  /*f200*/  @!PT LDS RZ, [RZ] ;  /* 0x00000000fffff984 */ /* 0x000fe20000000800 */
[----:B------:R2:W-:Y:S01]  /*f210*/  LDGSTS.E.BYPASS.LTC128B.128.ZFILL [R179+0x7100], [R2.64], P0 ;  /* 0x0710000002b37fae */ /* 0x0005e20008141d48 */
[----:B------:R-:W-:Y:S05]  /*f220*/  IADD3 R6, P0, R0, R13, RZ ;  /* 0x0000000d00067210 */ /* 0x000fea0007f1e0ff */
[----:B------:R-:W-:Y:S05]  /*f230*/  IMAD.X R7, R4, 0x1, R10, P0 ;  /* 0x0000000104077824 */ /* 0x000fea00000e060a */
[----:B------:R3:W-:Y:S01]  /*f240*/  LDGSTS.E.BYPASS.LTC128B.128 [R179+0x9100], [R6.64], !P4 ;  /* 0x0910000006b37fae */ /* 0x0007e2000e101d48 */
[----:B--2---:R-:W-:Y:S05]  /*f250*/  IADD3 R2, P0, R0, R26, RZ ;  /* 0x0000001a00027210 */ /* 0x004fea0007f1e0ff */
[----:B------:R-:W-:Y:S05]  /*f260*/  IMAD.X R3, R4, 0x1, R11, P0 ;  /* 0x0000000104037824 */ /* 0x000fea00000e060b */
[----:B------:R3:W-:Y:S03]  /*f270*/  LDGSTS.E.BYPASS.LTC128B.128 [R179+0xb100], [R2.64], !P3 ;  /* 0x0b10000002b37fae */ /* 0x0007e6000d901d48 */
.L_x_543:
[----:B--234-:R-:W-:Y:S05]  /*f280*/  BSYNC B0 ;  /* 0x0000000000007941 */ /* 0x01cfea0003800000 */
.L_x_542:
[----:B------:R-:W-:Y:S01]  /*f290*/  LOP3.LUT R6, RZ, c[0x0][0x324], RZ, 0x33, !PT ;  /* 0x0000c900ff067a12 */ /* 0x000fe200078e33ff */
[----:B-1----:R-:W-:Y:S01]  /*f2a0*/  IMAD.MOV.U32 R0, RZ, RZ, c[0x0][0x2c4] ;  /* 0x0000b100ff007624 */ /* 0x002fe200078e00ff */
[----:B------:R-:W0:Y:S01]  /*f2b0*/  LDGDEPBAR ;  /* 0x00000000000079af */ /* 0x000e220000000000 */
[----:B------:R-:W-:Y:S02]  /*f2c0*/  IMAD.SHL.U32 R5, R178, 0x40, RZ ;  /* 0x00000040b2057824 */ /* 0x000fe400078e00ff */
[----:B------:R-:W-:Y:S01]  /*f2d0*/  IMAD.IADD R4, R216, 0x1, R211 ;  /* 0x00000001d8047824 */ /* 0x000fe200078e02d3 */
[----:B------:R-:W-:Y:S02]  /*f2e0*/  ISETP.NE.AND P0, PT, R0, 0x1, PT ;  /* 0x000000010000780c */ /* 0x000fe40003f05270 */
[----:B------:R-:W-:Y:S04]  /*f2f0*/  IADD3 R0, -R199, 0x1, -R5 ;  /* 0x00000001c7007810 */ /* 0x000fe80007ffe905 */
[----:B------:R-:W-:Y:S04]  /*f300*/  IADD3 R0, -R196, R0, R195 ;  /* 0x00000000c4007210 */ /* 0x000fe80007ffe1c3 */
[----:B------:R-:W-:Y:S03]  /*f310*/  IADD3 R7, R0, c[0x0][0x328], RZ ;  /* 0x0000ca0000077a10 */ /* 0x000fe60007ffe0ff */
[----:B------:R-:W-:Y:S05]  /*f320*/  @P0 IMAD.HI.U32 R2, R4, c[0x0][0x2c8], RZ ;  /* 0x0000b20004020a27 */ /* 0x000fea00078e00ff */
[----:B------:R-:W-:Y:S01]  /*f330*/  @P0 SHF.R.U32.HI R4, RZ, c[0x0][0x2cc], R2 ;  /* 0x0000b300ff040a19 */ /* 0x000fe20000011602 */
[----:B------:R-:W-:-:S05]  /*f340*/  BRA.DIV ~URZ, `(.L_x_546) ;  /* 0x00008da27f007947 */ /* 0x000fca000b800000 */
[----:B------:R1:W2:Y:S02]  /*f350*/  SHFL.IDX PT, R3, R4, RZ, 0x1c1f ;  /* 0x001c1fff04037589 */ /* 0x0002a400000e0000 */
.L_x_655:
[----:B------:R-:W-:Y:S02]  /*f360*/  IMAD.MOV.U32 R2, RZ, RZ, c[0x0][0x32c] ;  /* 0x0000cb00ff027624 */ /* 0x000fe400078e00ff */
[----:B------:R-:W-:Y:S03]  /*f370*/  IMAD.IADD R6, R6, 0x1, R0 ;  /* 0x0000000106067824 */ /* 0x000fe600078e0200 */
[----:B------:R-:W-:Y:S02]  /*f380*/  ISETP.GE.AND P0, PT, R2, 0x1, PT ;  /* 0x000000010200780c */ /* 0x000fe40003f06270 */
[-C--:B--2---:R-:W-:Y:S02]  /*f390*/  IADD3 R2, R7, R3.reuse, RZ ;  /* 0x0000000307027210 */ /* 0x084fe40007ffe0ff */
[----:B------:R-:W-:Y:S09]  /*f3a0*/  IADD3 R0, R6, R3, RZ ;  /* 0x0000000306007210 */ /* 0x000ff20007ffe0ff */
        /* <DEDUP_REMOVED lines=14> */
.L_x_549:
[----:B------:R-:W-:Y:S04]  /*f490*/  MOV R8, 0x1 ;  /* 0x0000000100087802 */ /* 0x000fe80000000f00 */
[----:B------:R-:W-:Y:S11]  /*f4a0*/  ISETP.NE.AND P0, PT, R8, c[0x0][0x32c], PT ;  /* 0x0000cb0008007a0c */ /* 0x000ff60003f05270 */
[----:B------:R-:W-:Y:S02]  /*f4b0*/  @!UPT UIADD3 URZ, URZ, URZ, URZ ;  /* 0x0000003f3f3ff290 */ /* 0x000fe4000fffe03f */
[----:B------:R-:W-:Y:S05]  /*f4c0*/  @P0 IMAD.HI.U32 R8, R3, c[0x0][0x330], RZ ;  /* 0x0000cc0003080a27 */ /* 0x000fea00078e00ff */
[----:B------:R-:W-:Y:S02]  /*f4d0*/  @P0 SHF.R.U32.HI R3, RZ, c[0x0][0x334], R8 ;  /* 0x0000cd00ff030a19 */ /* 0x000fe40000011608 */
.L_x_550:
[----:B------:R-:W-:Y:S05]  /*f4e0*/  BSYNC B0 ;  /* 0x0000000000007941 */ /* 0x000fea0003800000 */
.L_x_548:
[----:B------:R-:W-:Y:S04]  /*f4f0*/  IMAD R3, R3, c[0x0][0x32c], -R5 ;  /* 0x0000cb0003037a24 */ /* 0x000fe800078e0a05 */
[----:B------:R-:W-:Y:S05]  /*f500*/  IMAD.IADD R3, R3, 0x1, -R199 ;  /* 0x0000000103037824 */ /* 0x000fea00078e0ac7 */
[----:B------:R-:W-:Y:S02]  /*f510*/  IMNMX R0, R0, R3, !PT ;  /* 0x0000000300007217 */ /* 0x000fe40007800200 */
[----:B------:R-:W-:Y:S04]  /*f520*/  IADD3 R3, R3, c[0x0][0x32c], RZ ;  /* 0x0000cb0003037a10 */ /* 0x000fe80007ffe0ff */
[----:B------:R-:W-:Y:S02]  /*f530*/  IMNMX R2, R2, R3, PT ;  /* 0x0000000302027217 */ /* 0x000fe40003800200 */
.L_x_547:
        /* <DEDUP_REMOVED lines=51> */
.L_x_656:
        /* <DEDUP_REMOVED lines=19> */
.L_x_554:
[----:B-12---:R-:W-:Y:S04]  /*f9a0*/  MOV R4, 0x1 ;  /* 0x0000000100047802 */ /* 0x006fe80000000f00 */
[----:B------:R-:W-:Y:S11]  /*f9b0*/  ISETP.NE.AND P0, PT, R4, c[0x0][0x32c], PT ;  /* 0x0000cb0004007a0c */ /* 0x000ff60003f05270 */
[----:B------:R-:W-:Y:S02]  /*f9c0*/  @!UPT UIADD3 URZ, URZ, URZ, URZ ;  /* 0x0000003f3f3ff290 */ /* 0x000fe4000fffe03f */
[----:B------:R-:W-:Y:S05]  /*f9d0*/  @P0 IMAD.HI.U32 R4, R3, c[0x0][0x330], RZ ;  /* 0x0000cc0003040a27 */ /* 0x000fea00078e00ff */
[----:B------:R-:W-:Y:S02]  /*f9e0*/  @P0 SHF.R.U32.HI R3, RZ, c[0x0][0x334], R4 ;  /* 0x0000cd00ff030a19 */ /* 0x000fe40000011604 */
.L_x_555:
[----:B------:R-:W-:Y:S05]  /*f9f0*/  BSYNC B0 ;  /* 0x0000000000007941 */ /* 0x000fea0003800000 */
.L_x_553:
[----:B------:R-:W-:Y:S04]  /*fa00*/  IMAD R5, R3, c[0x0][0x32c], -R5 ;  /* 0x0000cb0003057a24 */ /* 0x000fe800078e0a05 */
[----:B------:R-:W-:Y:S05]  /*fa10*/  IMAD.IADD R3, R5, 0x1, -R199 ;  /* 0x0000000105037824 */ /* 0x000fea00078e0ac7 */
[----:B------:R-:W-:Y:S02]  /*fa20*/  IADD3 R4, R3, c[0x0][0x32c], RZ ;  /* 0x0000cb0003047a10 */ /* 0x000fe40007ffe0ff */
[----:B------:R-:W-:Y:S02]  /*fa30*/  IMNMX R0, R0, R3, !PT ;  /* 0x0000000300007217 */ /* 0x000fe40007800200 */
[----:B------:R-:W-:Y:S02]  /*fa40*/  IMNMX R2, R2, R4, PT ;  /* 0x0000000402027217 */ /* 0x000fe40003800200 */
.L_x_552:
        /* <DEDUP_REMOVED lines=10> */
[----:B-12---:R-:W-:Y:S02]  /*faf0*/  FMNMX.FTZ R4, R7, R102, !PT ;  /* 0x0000006607047209 */ /* 0x006fe40007810000 */
        /* <DEDUP_REMOVED lines=42> */
[C---:B------:R-:W-:Y:S02]  /*fda0*/  ISETP.LT.OR P2, PT, R2.reuse, 0x2a, P2 ;  /* 0x0000002a0200780c */ /* 0x040fe40001741670 */
        /* <DEDUP_REMOVED lines=28> */
.L_x_657:
[----:B--2---:R-:W-:Y:S01]  /*ff70*/  FMNMX.FTZ R5, R4, R0, !PT ;  /* 0x0000000004057209 */ /* 0x004fe20007810000 */
[----:B------:R-:W-:-:S05]  /*ff80*/  BRA.DIV ~URZ, `(.L_x_557) ;  /* 0x000082827f007947 */ /* 0x000fca000b800000 */
[----:B------:R-:W-:Y:S04]  /*ff90*/  SHFL.BFLY PT, R0, R6, 0x2, 0x1f ;  /* 0x0c401f0006007f89 */ /* 0x000fe800000e0000 */
[----:B------:R-:W2:Y:S02]  /*ffa0*/  SHFL.BFLY PT, R2, R5, 0x1, 0x1f ;  /* 0x0c201f0005027f89 */ /* 0x000ea400000e0000 */
[----:B--2---:R-:W-:Y:S02]  /*ffb0*/  FMNMX.FTZ R100, R5, R2, !PT ;  /* 0x0000000205647209 */ /* 0x004fe40007810000 */
[----:B-1----:R-:W-:Y:S05]  /*ffc0*/  FMNMX.FTZ R4, R6, R0, !PT ;  /* 0x0000000006047209 */ /* 0x002fea0007810000 */
[----:B------:R1:W2:Y:S02]  /*ffd0*/  SHFL.BFLY PT, R0, R4, 0x1, 0x1f ;  /* 0x0c201f0004007f89 */ /* 0x0002a400000e0000 */
.L_x_658:
        /* <DEDUP_REMOVED lines=9> */
[----:B------:R1:W-:Y:S10]  /*10070*/  MUFU.EX2 R6, R2 ;  /* 0x0000000200067308 */ /* 0x0003f40000000800 */
[----:B------:R-:W-:Y:S01]  /*10080*/  MUFU.EX2 R189, R5 ;  /* 0x0000000500bd7308 */ /* 0x000fe20000000800 */
[--C-:B-1----:R-:W-:Y:S09]  /*10090*/  FFMA.FTZ R2, R12, c[0x0][0x2d0], -R144.reuse ;  /* 0x0000b4000c027a23 */ /* 0x102ff20000010890 */
[----:B------:R1:W3:Y:S02]  /*100a0*/  MUFU.EX2 R186, R2 ;  /* 0x0000000200ba7308 */ /* 0x0002e40000000800 */
[----:B-1----:R-:W-:Y:S01]  /*100b0*/  FFMA.FTZ R2, R11, c[0x0][0x2d0], -R144 ;  /* 0x0000b4000b027a23 */ /* 0x002fe20000010890 */
[----:B---3--:R-:W-:Y:S07]  /*100c0*/  F2FP.BF16.PACK_AB R136, R186, R6 ;  /* 0x00000006ba88723e */ /* 0x008fee00000010ff */
[----:B------:R1:W3:Y:S02]  /*100d0*/  MUFU.EX2 R187, R2 ;  /* 0x0000000200bb7308 */ /* 0x0002e40000000800 */
[----:B-1----:R-:W-:Y:S02]  /*100e0*/  FSEL R2, R100, RZ, P0 ;  /* 0x000000ff64027208 */ /* 0x002fe40000000000 */
[----:B------:R-:W-:Y:S02]  /*100f0*/  FSETP.NEU.FTZ.AND P0, PT, R3, -INF , PT ;  /* 0xff8000000300780b */ /* 0x000fe40003f1d000 */
[----:B---3--:R-:W-:Y:S01]  /*10100*/  F2FP.BF16.PACK_AB R138, R189, R187 ;  /* 0x000000bbbd8a723e */ /* 0x008fe200000010ff */
[----:B------:R-:W-:Y:S01]  /*10110*/  FADD.FTZ R0, -R2, R101 ;  /* 0x0000006502007221 */ /* 0x000fe20000010100 */
[----:B------:R-:W-:Y:S03]  /*10120*/  FSEL R101, R4, RZ, P0 ;  /* 0x000000ff04657208 */ /* 0x000fe60000000000 */
[----:B------:R-:W-:Y:S02]  /*10130*/  FMUL.FTZ R0, R0, c[0x0][0x2d0] ;  /* 0x0000b40000007a20 */ /* 0x000fe40000410000 */
[--C-:B------:R-:W-:Y:S02]  /*10140*/  FFMA.FTZ R4, R9, c[0x0][0x2d0], -R101.reuse ;  /* 0x0000b40009047a23 */ /* 0x100fe40000010865 */
[----:B------:R1:W3:Y:S01]  /*10150*/  MUFU.EX2 R2, R0 ;  /* 0x0000000000027308 */ /* 0x0002e20000000800 */
[--C-:B------:R-:W-:Y:S09]  /*10160*/  FFMA.FTZ R7, R7, c[0x0][0x2d0], -R101.reuse ;  /* 0x0000b40007077a23 */ /* 0x100ff20000010865 */
[----:B------:R-:W-:Y:S10]  /*10170*/  MUFU.EX2 R188, R4 ;  /* 0x0000000400bc7308 */ /* 0x000ff40000000800 */
[----:B------:R-:W-:Y:S01]  /*10180*/  MUFU.EX2 R7, R7 ;  /* 0x0000000700077308 */ /* 0x000fe20000000800 */
[--C-:B-1----:R-:W-:Y:S02]  /*10190*/  FFMA.FTZ R0, R8, c[0x0][0x2d0], -R101.reuse ;  /* 0x0000b40008007a23 */ /* 0x102fe40000010865 */
[C---:B---3--:R-:W-:Y:S02]  /*101a0*/  FMUL.FTZ R8, R2.reuse, R128 ;  /* 0x0000008002087220 */ /* 0x048fe40000410000 */
[C---:B------:R-:W-:Y:S05]  /*101b0*/  FMUL.FTZ R9, R2.reuse, R129 ;  /* 0x0000008102097220 */ /* 0x040fea0000410000 */
[----:B------:R1:W3:Y:S01]  /*101c0*/  MUFU.EX2 R185, R0 ;  /* 0x0000000000b97308 */ /* 0x0002e20000000800 */
        /* <DEDUP_REMOVED lines=12> */
[----:B-1----:R-:W-:Y:S01]  /*10290*/  FSEL R0, R3, RZ, P0 ;  /* 0x000000ff03007208 */ /* 0x002fe20000000000 */
[C---:B------:R-:W-:Y:S01]  /*102a0*/  FMUL.FTZ R36, R2.reuse, R36 ;  /* 0x0000002402247220 */ /* 0x040fe20000410000 */
[----:B---3--:R-:W-:Y:S01]  /*102b0*/  F2FP.BF16.PACK_AB R137, R185, R7 ;  /* 0x00000007b989723e */ /* 0x008fe200000010ff */
[----:B------:R-:W-:Y:S01]  /*102c0*/  FMUL.FTZ R37, R2, R37 ;  /* 0x0000002502257220 */ /* 0x000fe20000410000 */
[----:B------:R-:W-:Y:S01]  /*102d0*/  ISETP.GT.AND P0, PT, R178, R194, PT ;  /* 0x000000c2b200720c */ /* 0x000fe20003f04270 */
[----:B------:R-:W-:Y:S02]  /*102e0*/  FADD.FTZ R0, -R0, R102 ;  /* 0x0000006600007221 */ /* 0x000fe40000010100 */
[----:B------:R-:W-:Y:S02]  /*102f0*/  FMUL.FTZ R40, R2, R40 ;  /* 0x0000002802287220 */ /* 0x000fe40000410000 */
[----:B------:R-:W-:Y:S02]  /*10300*/  FMUL.FTZ R0, R0, c[0x0][0x2d0] ;  /* 0x0000b40000007a20 */ /* 0x000fe40000410000 */
[C---:B------:R-:W-:Y:S02]  /*10310*/  FMUL.FTZ R41, R2.reuse, R41 ;  /* 0x0000002902297220 */ /* 0x040fe40000410000 */
[C---:B------:R-:W-:Y:S02]  /*10320*/  FMUL.FTZ R44, R2.reuse, R44 ;  /* 0x0000002c022c7220 */ /* 0x040fe40000410000 */
[----:B------:R-:W1:Y:S01]  /*10330*/  MUFU.EX2 R0, R0 ;  /* 0x0000000000007308 */ /* 0x000e620000000800 */
        /* <DEDUP_REMOVED lines=29> */
[----:B------:R-:W-:Y:S02]  /*10510*/  FFMA.FTZ R102, R2, R190, R6 ;  /* 0x000000be02667223 */ /* 0x000fe40000010006 */
[----:B------:R-:W-:Y:S02]  /*10520*/  FFMA.FTZ R2, R14, c[0x0][0x2d0], -R101 ;  /* 0x0000b4000e027a23 */ /* 0x000fe40000010865 */
[C---:B-1----:R-:W-:Y:S02]  /*10530*/  FMUL.FTZ R10, R0.reuse, R130 ;  /* 0x00000082000a7220 */ /* 0x042fe40000410000 */
[----:B------:R-:W1:Y:S01]  /*10540*/  MUFU.EX2 R132, R2 ;  /* 0x0000000200847308 */ /* 0x000e620000000800 */
[C---:B------:R-:W-:Y:S02]  /*10550*/  FMUL.FTZ R11, R0.reuse, R131 ;  /* 0x00000083000b7220 */ /* 0x040fe40000410000 */
[----:B------:R-:W3:Y:S01]  /*10560*/  LDSM.16.MT88.4 R128, [R168] ;  /* 0x00000000a880783b */ /* 0x000ee20000004200 */
[C---:B------:R-:W-:Y:S02]  /*10570*/  FMUL.FTZ R18, R0.reuse, R122 ;  /* 0x0000007a00127220 */ /* 0x040fe40000410000 */
[C---:B------:R-:W-:Y:S02]  /*10580*/  FMUL.FTZ R19, R0.reuse, R123 ;  /* 0x0000007b00137220 */ /* 0x040fe40000410000 */
[C---:B------:R-:W-:Y:S02]  /*10590*/  FFMA.FTZ R116, R0.reuse, R191, R7 ;  /* 0x000000bf00747223 */ /* 0x040fe40000010007 */
[C---:B------:R-:W-:Y:S01]  /*105a0*/  FMUL.FTZ R6, R0.reuse, R134 ;  /* 0x0000008600067220 */ /* 0x040fe20000410000 */
[----:B------:R-:W4:Y:S01]  /*105b0*/  LDSM.16.MT88.4 R120, [R170] ;  /* 0x00000000aa78783b */ /* 0x000f220000004200 */
[C---:B------:R-:W-:Y:S02]  /*105c0*/  FMUL.FTZ R7, R0.reuse, R135 ;  /* 0x0000008700077220 */ /* 0x040fe40000410000 */
[C---:B------:R-:W-:Y:S02]  /*105d0*/  FMUL.FTZ R26, R0.reuse, R114 ;  /* 0x00000072001a7220 */ /* 0x040fe40000410000 */
[C---:B------:R-:W-:Y:S02]  /*105e0*/  FMUL.FTZ R27, R0.reuse, R115 ;  /* 0x00000073001b7220 */ /* 0x040fe40000410000 */
[C---:B------:R-:W-:Y:S01]  /*105f0*/  FMUL.FTZ R14, R0.reuse, R126 ;  /* 0x0000007e000e7220 */ /* 0x040fe20000410000 */
[----:B------:R-:W5:Y:S01]  /*10600*/  LDSM.16.MT88.4 R112, [R169] ;  /* 0x00000000a970783b */ /* 0x000f620000004200 */
[C---:B------:R-:W-:Y:S02]  /*10610*/  FMUL.FTZ R15, R0.reuse, R127 ;  /* 0x0000007f000f7220 */ /* 0x040fe40000410000 */
[----:B------:R-:W-:Y:S01]  /*10620*/  FMUL.FTZ R34, R0, R106 ;  /* 0x0000006a00227220 */ /* 0x000fe20000410000 */
[----:B-1----:R-:W-:Y:S01]  /*10630*/  F2FP.BF16.PACK_AB R139, R132, R188 ;  /* 0x000000bc848b723e */ /* 0x002fe200000010ff */
[C---:B------:R-:W-:Y:S03]  /*10640*/  FMUL.FTZ R35, R0.reuse, R107 ;  /* 0x0000006b00237220 */ /* 0x040fe60000410000 */
[----:B------:R-:W1:Y:S01]  /*10650*/  LDSM.16.MT88.4 R104, [R167+0x2000] ;  /* 0x00200000a768783b */ /* 0x000e620000004200 */
[C---:B------:R-:W-:Y:S02]  /*10660*/  FMUL.FTZ R22, R0.reuse, R118 ;  /* 0x0000007600167220 */ /* 0x040fe40000410000 */
[C---:B------:R-:W-:Y:S01]  /*10670*/  FMUL.FTZ R23, R0.reuse, R119 ;  /* 0x0000007700177220 */ /* 0x040fe20000410000 */
[C---:B--2---:R-:W-:Y:S05]  /*10680*/  HMMA.16816.F32.BF16 R4, R136.reuse, R140, R4 ;  /* 0x0000008c8804723c */ /* 0x044fea0000041804 */
[C---:B------:R-:W-:Y:S02]  /*10690*/  FMUL.FTZ R30, R0.reuse, R110 ;  /* 0x0000006e001e7220 */ /* 0x040fe40000410000 */
[C---:B------:R-:W-:Y:S01]  /*106a0*/  FMUL.FTZ R31, R0.reuse, R111 ;  /* 0x0000006f001f7220 */ /* 0x040fe20000410000 */
[C---:B------:R-:W-:Y:S01]  /*106b0*/  HMMA.16816.F32.BF16 R8, R136.reuse, R142, R8 ;  /* 0x0000008e8808723c */ /* 0x040fe20000041808 */
[----:B------:R-:W-:Y:S03]  /*106c0*/  LDSM.16.MT88.4 R108, [R167+0x800] ;  /* 0x00080000a76c783b */ /* 0x000fe60000004200 */
[C---:B------:R-:W-:Y:S02]  /*106d0*/  FMUL.FTZ R38, R0.reuse, R38 ;  /* 0x0000002600267220 */ /* 0x040fe40000410000 */
[C---:B------:R-:W-:Y:S02]  /*106e0*/  FMUL.FTZ R39, R0.reuse, R39 ;  /* 0x0000002700277220 */ /* 0x040fe40000410000 */
[C---:B---3--:R-:W-:Y:S04]  /*106f0*/  HMMA.16816.F32.BF16 R12, R136.reuse, R128, R12 ;  /* 0x00000080880c723c */ /* 0x048fe8000004180c */
        /* <DEDUP_REMOVED lines=8> */
[----:B------:R-:W-:Y:S02]  /*10780*/  FMUL.FTZ R51, R0, R51 ;  /* 0x0000003300337220 */ /* 0x000fe40000410000 */
        /* <DEDUP_REMOVED lines=11> */
[C---:B-1----:R-:W-:Y:S04]  /*10840*/  HMMA.16816.F32.BF16 R36, R136.reuse, R104, R36 ;  /* 0x000000688824723c */ /* 0x042fe80000041824 */
[C---:B------:R-:W-:Y:S02]  /*10850*/  FMUL.FTZ R63, R0.reuse, R63 ;  /* 0x0000003f003f7220 */ /* 0x040fe40000410000 */
[C---:B------:R-:W-:Y:S02]  /*10860*/  FMUL.FTZ R66, R0.reuse, R66 ;  /* 0x0000004200427220 */ /* 0x040fe40000410000 */
[C---:B------:R-:W-:Y:S01]  /*10870*/  HMMA.16816.F32.BF16 R40, R136.reuse, R106, R40 ;  /* 0x0000006a8828723c */ /* 0x040fe20000041828 */
[----:B------:R-:W1:Y:S03]  /*10880*/  LDSM.16.MT88.4 R104, [R168+0x2000] ;  /* 0x00200000a868783b */ /* 0x000e660000004200 */
        /* <DEDUP_REMOVED lines=14> */
[C---:B------:R-:W-:Y:S02]  /*10970*/  FMUL.FTZ R94, R0.reuse, R94 ;  /* 0x0000005e005e7220 */ /* 0x040fe40000410000 */
[----:B------:R2:W-:Y:S01]  /*10980*/  MUFU.EX2 R124, R2 ;  /* 0x00000002007c7308 */ /* 0x0005e20000000800 */
[C---:B------:R-:W-:Y:S02]  /*10990*/  FMUL.FTZ R95, R0.reuse, R95 ;  /* 0x0000005f005f7220 */ /* 0x040fe40000410000 */
[C---:B------:R-:W-:Y:S01]  /*109a0*/  FMUL.FTZ R98, R0.reuse, R98 ;  /* 0x0000006200627220 */ /* 0x040fe20000410000 */
[C---:B-1----:R-:W-:Y:S03]  /*109b0*/  HMMA.16816.F32.BF16 R44, R136.reuse, R104, R44 ;  /* 0x00000068882c723c */ /* 0x042fe6000004182c */
[----:B------:R-:W-:Y:S02]  /*109c0*/  FMUL.FTZ R99, R0, R99 ;  /* 0x0000006300637220 */ /* 0x000fe40000410000 */
[--C-:B------:R-:W-:Y:S03]  /*109d0*/  FFMA.FTZ R0, R147, c[0x0][0x2d0], -R101.reuse ;  /* 0x0000b40093007a23 */ /* 0x100fe60000010865 */
[C---:B------:R-:W-:Y:S01]  /*109e0*/  HMMA.16816.F32.BF16 R48, R136.reuse, R106, R48 ;  /* 0x0000006a8830723c */ /* 0x040fe20000041830 */
[----:B------:R-:W1:Y:S01]  /*109f0*/  LDSM.16.MT88.4 R104, [R170+0x2000] ;  /* 0x00200000aa68783b */ /* 0x000e620000004200 */
[----:B------:R3:W-:Y:S02]  /*10a00*/  MUFU.EX2 R190, R0 ;  /* 0x0000000000be7308 */ /* 0x0007e40000000800 */
[----:B--2---:R-:W-:Y:S08]  /*10a10*/  FFMA.FTZ R2, R151, c[0x0][0x2d0], -R144 ;  /* 0x0000b40097027a23 */ /* 0x004ff00000010890 */
[----:B------:R2:W-:Y:S01]  /*10a20*/  MUFU.EX2 R125, R2 ;  /* 0x00000002007d7308 */ /* 0x0005e20000000800 */
[----:B---3--:R-:W-:Y:S02]  /*10a30*/  FADD.FTZ R0, R186, R102 ;  /* 0x00000066ba007221 */ /* 0x008fe40000010000 */
[--C-:B------:R-:W-:Y:S02]  /*10a40*/  FFMA.FTZ R102, R171, c[0x0][0x2d0], -R144.reuse ;  /* 0x0000b400ab667a23 */ /* 0x100fe40000010890 */
[--C-:B--2---:R-:W-:Y:S01]  /*10a50*/  FFMA.FTZ R2, R150, c[0x0][0x2d0], -R144.reuse ;  /* 0x0000b40096027a23 */ /* 0x104fe20000010890 */
[C---:B-1----:R-:W-:Y:S04]  /*10a60*/  HMMA.16816.F32.BF16 R52, R136.reuse, R104, R52 ;  /* 0x000000688834723c */ /* 0x042fe80000041834 */
[----:B------:R1:W-:Y:S04]  /*10a70*/  MUFU.EX2 R127, R2 ;  /* 0x00000002007f7308 */ /* 0x0003e80000000800 */
[C---:B------:R-:W-:Y:S01]  /*10a80*/  HMMA.16816.F32.BF16 R56, R136.reuse, R106, R56 ;  /* 0x0000006a8838723c */ /* 0x040fe20000041838 */
[----:B------:R-:W2:Y:S03]  /*10a90*/  LDSM.16.MT88.4 R104, [R169+0x2000] ;  /* 0x00200000a968783b */ /* 0x000ea60000004200 */
[----:B-1----:R-:W-:Y:S04]  /*10aa0*/  FFMA.FTZ R2, R149, c[0x0][0x2d0], -R144 ;  /* 0x0000b40095027a23 */ /* 0x002fe80000010890 */
[----:B------:R1:W-:Y:S01]  /*10ab0*/  MUFU.EX2 R191, R2 ;  /* 0x0000000200bf7308 */ /* 0x0003e20000000800 */
[C---:B--2---:R-:W-:Y:S03]  /*10ac0*/  HMMA.16816.F32.BF16 R60, R136.reuse, R104, R60 ;  /* 0x00000068883c723c */ /* 0x044fe6000004183c */
[--C-:B-1----:R-:W-:Y:S05]  /*10ad0*/  FFMA.FTZ R2, R145, c[0x0][0x2d0], -R101.reuse ;  /* 0x0000b40091027a23 */ /* 0x102fea0000010865 */
[C---:B------:R-:W-:Y:S01]  /*10ae0*/  HMMA.16816.F32.BF16 R64, R136.reuse, R106, R64 ;  /* 0x0000006a8840723c */ /* 0x040fe20000041840 */
[----:B------:R-:W1:Y:S01]  /*10af0*/  LDSM.16.MT88.4 R104, [R167+0x4000] ;  /* 0x00400000a768783b */ /* 0x000e620000004200 */
[----:B------:R2:W-:Y:S10]  /*10b00*/  MUFU.EX2 R123, R2 ;  /* 0x00000002007b7308 */ /* 0x0005f40000000800 */
[----:B------:R-:W-:Y:S01]  /*10b10*/  MUFU.EX2 R145, R102 ;  /* 0x0000006600917308 */ /* 0x000fe20000000800 */
[--C-:B--2---:R-:W-:Y:S09]  /*10b20*/  FFMA.FTZ R2, R146, c[0x0][0x2d0], -R101.reuse ;  /* 0x0000b40092027a23 */ /* 0x104ff20000010865 */
[----:B------:R2:W3:Y:S01]  /*10b30*/  MUFU.EX2 R126, R2 ;  /* 0x00000002007e7308 */ /* 0x0004e20000000800 */
[C---:B-1----:R-:W-:Y:S08]  /*10b40*/  HMMA.16816.F32.BF16 R68, R136.reuse, R104, R68 ;  /* 0x000000688844723c */ /* 0x042ff00000041844 */
[C---:B------:R-:W-:Y:S01]  /*10b50*/  HMMA.16816.F32.BF16 R72, R136.reuse, R106, R72 ;  /* 0x0000006a8848723c */ /* 0x040fe20000041848 */
[----:B------:R-:W1:Y:S03]  /*10b60*/  LDSM.16.MT88.4 R104, [R168+0x4000] ;  /* 0x00400000a868783b */ /* 0x000e660000004200 */
[--C-:B--2---:R-:W-:Y:S04]  /*10b70*/  FFMA.FTZ R2, R148, c[0x0][0x2d0], -R101.reuse ;  /* 0x0000b40094027a23 */ /* 0x104fe80000010865 */
[----:B------:R2:W4:Y:S04]  /*10b80*/  MUFU.EX2 R186, R2 ;  /* 0x0000000200ba7308 */ /* 0x0005280000000800 */
[----:B--2---:R-:W-:Y:S02]  /*10b90*/  FADD.FTZ R2, R185, R116 ;  /* 0x00000074b9027221 */ /* 0x004fe40000010000 */
[----:B------:R-:W-:Y:S02]  /*10ba0*/  FADD.FTZ R116, R187, R0 ;  /* 0x00000000bb747221 */ /* 0x000fe40000010000 */
[----:B------:R-:W-:Y:S02]  /*10bb0*/  FFMA.FTZ R0, R161, c[0x0][0x2d0], -R144 ;  /* 0x0000b400a1007a23 */ /* 0x000fe40000010890 */
[----:B------:R-:W-:Y:S01]  /*10bc0*/  FADD.FTZ R122, R189, R116 ;  /* 0x00000074bd7a7221 */ /* 0x000fe20000010000 */
[C---:B-1----:R-:W-:Y:S01]  /*10bd0*/  HMMA.16816.F32.BF16 R76, R136.reuse, R104, R76 ;  /* 0x00000068884c723c */ /* 0x042fe2000004184c */
[----:B------:R-:W-:Y:S01]  /*10be0*/  LDSM.16.MT88.4 R116, [R170+0x1000] ;  /* 0x00100000aa74783b */ /* 0x000fe20000004200 */
[----:B------:R1:W-:Y:S06]  /*10bf0*/  MUFU.EX2 R151, R0 ;  /* 0x0000000000977308 */ /* 0x0003ec0000000800 */
[C---:B------:R-:W-:Y:S01]  /*10c00*/  HMMA.16816.F32.BF16 R80, R136.reuse, R106, R80 ;  /* 0x0000006a8850723c */ /* 0x040fe20000041850 */
[----:B------:R-:W2:Y:S03]  /*10c10*/  LDSM.16.MT88.4 R104, [R170+0x4000] ;  /* 0x00400000aa68783b */ /* 0x000ea60000004200 */
[--C-:B-1----:R-:W-:Y:S04]  /*10c20*/  FFMA.FTZ R0, R159, c[0x0][0x2d0], -R144.reuse ;  /* 0x0000b4009f007a23 */ /* 0x102fe80000010890 */
[----:B------:R1:W-:Y:S01]  /*10c30*/  MUFU.EX2 R159, R0 ;  /* 0x00000000009f7308 */ /* 0x0003e20000000800 */
[C---:B--2---:R-:W-:Y:S03]  /*10c40*/  HMMA.16816.F32.BF16 R84, R136.reuse, R104, R84 ;  /* 0x000000688854723c */ /* 0x044fe60000041854 */
[--C-:B-1----:R-:W-:Y:S05]  /*10c50*/  FFMA.FTZ R0, R158, c[0x0][0x2d0], -R144.reuse ;  /* 0x0000b4009e007a23 */ /* 0x102fea0000010890 */
[C---:B------:R-:W-:Y:S01]  /*10c60*/  HMMA.16816.F32.BF16 R88, R136.reuse, R106, R88 ;  /* 0x0000006a8858723c */ /* 0x040fe20000041858 */
[----:B------:R-:W1:Y:S01]  /*10c70*/  LDSM.16.MT88.4 R104, [R169+0x4000] ;  /* 0x00400000a968783b */ /* 0x000e620000004200 */
[----:B------:R2:W-:Y:S02]  /*10c80*/  MUFU.EX2 R152, R0 ;  /* 0x0000000000987308 */ /* 0x0005e40000000800 */
[----:B--2---:R-:W-:Y:S08]  /*10c90*/  FFMA.FTZ R0, R157, c[0x0][0x2d0], -R144 ;  /* 0x0000b4009d007a23 */ /* 0x004ff00000010890 */
[----:B------:R2:W-:Y:S01]  /*10ca0*/  MUFU.EX2 R157, R0 ;  /* 0x00000000009d7308 */ /* 0x0005e20000000800 */
[C---:B-1----:R-:W-:Y:S07]  /*10cb0*/  HMMA.16816.F32.BF16 R92, R136.reuse, R104, R92 ;  /* 0x00000068885c723c */ /* 0x042fee000004185c */
[----:B---3--:R-:W-:Y:S01]  /*10cc0*/  F2FP.BF16.PACK_AB R105, R126, R123 ;  /* 0x0000007b7e69723e */ /* 0x008fe200000010ff */
[----:B------:R-:W-:Y:S04]  /*10cd0*/  HMMA.16816.F32.BF16 R96, R136, R106, R96 ;  /* 0x0000006a8860723c */ /* 0x000fe80000041860 */
[----:B------:R-:W-:Y:S01]  /*10ce0*/  F2FP.BF16.PACK_AB R104, R125, R124 ;  /* 0x0000007c7d68723e */ /* 0x000fe200000010ff */
[--C-:B--2---:R-:W-:Y:S02]  /*10cf0*/  FFMA.FTZ R0, R154, c[0x0][0x2d0], -R101.reuse ;  /* 0x0000b4009a007a23 */ /* 0x104fe40000010865 */
[----:B------:R-:W-:Y:S02]  /*10d00*/  F2FP.BF16.PACK_AB R106, R191, R127 ;  /* 0x0000007fbf6a723e */ /* 0x000fe400000010ff */
[----:B----4-:R-:W-:Y:S01]  /*10d10*/  F2FP.BF16.PACK_AB R107, R186, R190 ;  /* 0x000000beba6b723e */ /* 0x010fe200000010ff */
[----:B------:R1:W-:Y:S02]  /*10d20*/  MUFU.EX2 R150, R0 ;  /* 0x0000000000967308 */ /* 0x0003e40000000800 */
[----:B------:R-:W-:Y:S04]  /*10d30*/  F2FP.BF16.PACK_AB R136, R145, R143 ;  /* 0x0000008f9188723e */ /* 0x000fe800000010ff */
[C---:B------:R-:W-:Y:S08]  /*10d40*/  HMMA.16816.F32.BF16 R4, R104.reuse, R108, R4 ;  /* 0x0000006c6804723c */ /* 0x040ff00000041804 */
[C---:B------:R-:W-:Y:S01]  /*10d50*/  HMMA.16816.F32.BF16 R8, R104.reuse, R110, R8 ;  /* 0x0000006e6808723c */ /* 0x040fe20000041808 */
[----:B------:R-:W2:Y:S07]  /*10d60*/  LDSM.16.MT88.4 R108, [R170+0x800] ;  /* 0x00080000aa6c783b */ /* 0x000eae0000004200 */
[C---:B------:R-:W-:Y:S04]  /*10d70*/  HMMA.16816.F32.BF16 R12, R104.reuse, R112, R12 ;  /* 0x00000070680c723c */ /* 0x040fe8000004180c */
[--C-:B-1----:R-:W-:Y:S04]  /*10d80*/  FFMA.FTZ R0, R153, c[0x0][0x2d0], -R101.reuse ;  /* 0x0000b40099007a23 */ /* 0x102fe80000010865 */
[C---:B------:R-:W-:Y:S01]  /*10d90*/  HMMA.16816.F32.BF16 R16, R104.reuse, R114, R16 ;  /* 0x000000726810723c */ /* 0x040fe20000041810 */
[----:B------:R-:W1:Y:S01]  /*10da0*/  LDSM.16.MT88.4 R112, [R169+0x800] ;  /* 0x00080000a970783b */ /* 0x000e620000004200 */
[----:B------:R3:W-:Y:S06]  /*10db0*/  MUFU.EX2 R149, R0 ;  /* 0x0000000000957308 */ /* 0x0007ec0000000800 */
[C---:B--2---:R-:W-:Y:S04]  /*10dc0*/  HMMA.16816.F32.BF16 R20, R104.reuse, R108, R20 ;  /* 0x0000006c6814723c */ /* 0x044fe80000041814 */
[--C-:B---3--:R-:W-:Y:S04]  /*10dd0*/  FFMA.FTZ R0, R155, c[0x0][0x2d0], -R101.reuse ;  /* 0x0000b4009b007a23 */ /* 0x108fe80000010865 */
[----:B------:R2:W-:Y:S01]  /*10de0*/  MUFU.EX2 R148, R0 ;  /* 0x0000000000947308 */ /* 0x0005e20000000800 */
[C---:B------:R-:W-:Y:S01]  /*10df0*/  HMMA.16816.F32.BF16 R24, R104.reuse, R110, R24 ;  /* 0x0000006e6818723c */ /* 0x040fe20000041818 */
[----:B------:R-:W3:Y:S07]  /*10e00*/  LDSM.16.MT88.4 R108, [R167+0x2800] ;  /* 0x00280000a76c783b */ /* 0x000eee0000004200 */
[C---:B-1----:R-:W-:Y:S08]  /*10e10*/  HMMA.16816.F32.BF16 R28, R104.reuse, R112, R28 ;  /* 0x00000070681c723c */ /* 0x042ff0000004181c */
[C---:B------:R-:W-:Y:S01]  /*10e20*/  HMMA.16816.F32.BF16 R32, R104.reuse, R114, R32 ;  /* 0x000000726820723c */ /* 0x040fe20000041820 */
[----:B------:R-:W1:Y:S03]  /*10e30*/  LDSM.16.MT88.4 R112, [R168+0x2800] ;  /* 0x00280000a870783b */ /* 0x000e660000004200 */
[--C-:B--2---:R-:W-:Y:S04]  /*10e40*/  FFMA.FTZ R0, R156, c[0x0][0x2d0], -R101.reuse ;  /* 0x0000b4009c007a23 */ /* 0x104fe80000010865 */
[----:B------:R2:W-:Y:S01]  /*10e50*/  MUFU.EX2 R147, R0 ;  /* 0x0000000000937308 */ /* 0x0005e20000000800 */
[C---:B---3--:R-:W-:Y:S08]  /*10e60*/  HMMA.16816.F32.BF16 R36, R104.reuse, R108, R36 ;  /* 0x0000006c6824723c */ /* 0x048ff00000041824 */
[C---:B------:R-:W-:Y:S01]  /*10e70*/  HMMA.16816.F32.BF16 R40, R104.reuse, R110, R40 ;  /* 0x0000006e6828723c */ /* 0x040fe20000041828 */
[----:B------:R-:W3:Y:S03]  /*10e80*/  LDSM.16.MT88.4 R108, [R170+0x2800] ;  /* 0x00280000aa6c783b */ /* 0x000ee60000004200 */
[----:B--2---:R-:W-:Y:S02]  /*10e90*/  FADD.FTZ R0, R188, R2 ;  /* 0x00000002bc007221 */ /* 0x004fe40000010000 */
[----:B------:R-:W-:Y:S02]  /*10ea0*/  FFMA.FTZ R2, R163, c[0x0][0x2d0], -R144 ;  /* 0x0000b400a3027a23 */ /* 0x000fe40000010890 */
[C---:B-1----:R-:W-:Y:S02]  /*10eb0*/  HMMA.16816.F32.BF16 R44, R104.reuse, R112, R44 ;  /* 0x00000070682c723c */ /* 0x042fe4000004182c */
[----:B------:R1:W-:Y:S02]  /*10ec0*/  MUFU.EX2 R146, R2 ;  /* 0x0000000200927308 */ /* 0x0003e40000000800 */
[----:B------:R-:W-:Y:S02]  /*10ed0*/  FADD.FTZ R121, R132, R0 ;  /* 0x0000000084797221 */ /* 0x000fe40000010000 */
[----:B------:R-:W-:Y:S02]  /*10ee0*/  FFMA.FTZ R0, R182, c[0x0][0x2d0], -R101 ;  /* 0x0000b400b6007a23 */ /* 0x000fe40000010865 */
[C---:B------:R-:W-:Y:S01]  /*10ef0*/  HMMA.16816.F32.BF16 R48, R104.reuse, R114, R48 ;  /* 0x000000726830723c */ /* 0x040fe20000041830 */
[----:B------:R-:W2:Y:S03]  /*10f00*/  LDSM.16.MT88.4 R112, [R169+0x2800] ;  /* 0x00280000a970783b */ /* 0x000ea60000004200 */
[----:B------:R-:W-:Y:S01]  /*10f10*/  FADD.FTZ R102, R123, R121 ;  /* 0x000000797b667221 */ /* 0x000fe20000010000 */
[----:B------:R4:W-:Y:S01]  /*10f20*/  MUFU.EX2 R142, R0 ;  /* 0x00000000008e7308 */ /* 0x0009e20000000800 */
[----:B------:R-:W-:Y:S02]  /*10f30*/  FFMA.FTZ R144, R162, c[0x0][0x2d0], -R144 ;  /* 0x0000b400a2907a23 */ /* 0x000fe40000010890 */
[----:B------:R-:W-:Y:S07]  /*10f40*/  FADD.FTZ R102, R126, R102 ;  /* 0x000000667e667221 */ /* 0x000fee0000010000 */
[----:B------:R-:W5:Y:S01]  /*10f50*/  MUFU.EX2 R144, R144 ;  /* 0x0000009000907308 */ /* 0x000f620000000800 */
[----:B-1----:R-:W-:Y:S02]  /*10f60*/  FADD.FTZ R2, R124, R122 ;  /* 0x0000007a7c027221 */ /* 0x002fe40000010000 */
[----:B------:R-:W-:Y:S02]  /*10f70*/  LDSM.16.MT88.4 R120, [R168+0x1800] ;  /* 0x00180000a878783b */ /* 0x000fe40000004200 */
[----:B------:R-:W-:Y:S01]  /*10f80*/  FADD.FTZ R2, R125, R2 ;  /* 0x000000027d027221 */ /* 0x000fe20000010000 */
[C---:B---3--:R-:W-:Y:S03]  /*10f90*/  HMMA.16816.F32.BF16 R52, R104.reuse, R108, R52 ;  /* 0x0000006c6834723c */ /* 0x048fe60000041834 */
[--C-:B----4-:R-:W-:Y:S05]  /*10fa0*/  FFMA.FTZ R0, R177, c[0x0][0x2d0], -R101.reuse ;  /* 0x0000b400b1007a23 */ /* 0x110fea0000010865 */
[C---:B------:R-:W-:Y:S01]  /*10fb0*/  HMMA.16816.F32.BF16 R56, R104.reuse, R110, R56 ;  /* 0x0000006e6838723c */ /* 0x040fe20000041838 */
[----:B------:R-:W1:Y:S01]  /*10fc0*/  LDSM.16.MT88.4 R108, [R167+0x4800] ;  /* 0x00480000a76c783b */ /* 0x000e620000004200 */
[----:B------:R-:W3:Y:S02]  /*10fd0*/  MUFU.EX2 R141, R0 ;  /* 0x00000000008d7308 */ /* 0x000ee40000000800 */
[----:B-----5:R-:W-:Y:S04]  /*10fe0*/  F2FP.BF16.PACK_AB R138, R144, R146 ;  /* 0x00000092908a723e */ /* 0x020fe800000010ff */
[C---:B--2---:R-:W-:Y:S08]  /*10ff0*/  HMMA.16816.F32.BF16 R60, R104.reuse, R112, R60 ;  /* 0x00000070683c723c */ /* 0x044ff0000004183c */
[C---:B------:R-:W-:Y:S01]  /*11000*/  HMMA.16816.F32.BF16 R64, R104.reuse, R114, R64 ;  /* 0x000000726840723c */ /* 0x040fe20000041840 */
[----:B------:R-:W2:Y:S03]  /*11010*/  LDSM.16.MT88.4 R112, [R168+0x4800] ;  /* 0x00480000a870783b */ /* 0x000ea60000004200 */
[----:B---3--:R-:W-:Y:S01]  /*11020*/  F2FP.BF16.PACK_AB R137, R141, R142 ;  /* 0x0000008e8d89723e */ /* 0x008fe200000010ff */
[--C-:B------:R-:W-:Y:S02]  /*11030*/  FFMA.FTZ R0, R183, c[0x0][0x2d0], -R101.reuse ;  /* 0x0000b400b7007a23 */ /* 0x100fe40000010865 */
[----:B------:R-:W-:Y:S02]  /*11040*/  FFMA.FTZ R101, R160, c[0x0][0x2d0], -R101 ;  /* 0x0000b400a0657a23 */ /* 0x000fe40000010865 */
[----:B------:R3:W-:Y:S01]  /*11050*/  MUFU.EX2 R140, R0 ;  /* 0x00000000008c7308 */ /* 0x0007e20000000800 */
[C---:B-1----:R-:W-:Y:S09]  /*11060*/  HMMA.16816.F32.BF16 R68, R104.reuse, R108, R68 ;  /* 0x0000006c6844723c */ /* 0x042ff20000041844 */
[----:B------:R-:W1:Y:S01]  /*11070*/  MUFU.EX2 R101, R101 ;  /* 0x0000006500657308 */ /* 0x000e620000000800 */
[C---:B------:R-:W-:Y:S01]  /*11080*/  HMMA.16816.F32.BF16 R72, R104.reuse, R110, R72 ;  /* 0x0000006e6848723c */ /* 0x040fe20000041848 */
[----:B------:R-:W4:Y:S07]  /*11090*/  LDSM.16.MT88.4 R108, [R170+0x4800] ;  /* 0x00480000aa6c783b */ /* 0x000f2e0000004200 */
[C---:B--2---:R-:W-:Y:S04]  /*110a0*/  HMMA.16816.F32.BF16 R76, R104.reuse, R112, R76 ;  /* 0x00000070684c723c */ /* 0x044fe8000004184c */
[----:B---3--:R-:W-:Y:S02]  /*110b0*/  FADD.FTZ R0, R127, R2 ;  /* 0x000000027f007221 */ /* 0x008fe40000010000 */
[----:B------:R-:W-:Y:S01]  /*110c0*/  FADD.FTZ R2, R190, R102 ;  /* 0x00000066be027221 */ /* 0x000fe20000010000 */
[----:B------:R-:W-:Y:S01]  /*110d0*/  MOV R102, R3 ;  /* 0x0000000300667202 */ /* 0x000fe20000000f00 */
[C---:B------:R-:W-:Y:S01]  /*110e0*/  HMMA.16816.F32.BF16 R80, R104.reuse, R114, R80 ;  /* 0x000000726850723c */ /* 0x040fe20000041850 */
[----:B------:R-:W2:Y:S03]  /*110f0*/  LDSM.16.MT88.4 R112, [R169+0x4800] ;  /* 0x00480000a970783b */ /* 0x000ea60000004200 */
[----:B-1----:R-:W-:Y:S01]  /*11100*/  F2FP.BF16.PACK_AB R139, R101, R140 ;  /* 0x0000008c658b723e */ /* 0x002fe200000010ff */
[----:B------:R-:W-:Y:S02]  /*11110*/  FADD.FTZ R0, R191, R0 ;  /* 0x00000000bf007221 */ /* 0x000fe40000010000 */
[----:B------:R-:W-:Y:S02]  /*11120*/  FADD.FTZ R2, R186, R2 ;  /* 0x00000002ba027221 */ /* 0x000fe40000010000 */
[----:B------:R-:W-:Y:S03]  /*11130*/  FADD.FTZ R0, R151, R0 ;  /* 0x0000000097007221 */ /* 0x000fe60000010000 */
[----:B------:R-:W-:Y:S02]  /*11140*/  FADD.FTZ R2, R150, R2 ;  /* 0x0000000296027221 */ /* 0x000fe40000010000 */
[----:B------:R-:W-:Y:S02]  /*11150*/  FADD.FTZ R0, R159, R0 ;  /* 0x000000009f007221 */ /* 0x000fe40000010000 */
[----:B------:R-:W-:Y:S02]  /*11160*/  FADD.FTZ R2, R149, R2 ;  /* 0x0000000295027221 */ /* 0x000fe40000010000 */
[----:B------:R-:W-:Y:S02]  /*11170*/  FADD.FTZ R0, R152, R0 ;  /* 0x0000000098007221 */ /* 0x000fe40000010000 */
[----:B------:R-:W-:Y:S02]  /*11180*/  FADD.FTZ R2, R148, R2 ;  /* 0x0000000294027221 */ /* 0x000fe40000010000 */
[----:B------:R-:W-:Y:S01]  /*11190*/  FADD.FTZ R0, R157, R0 ;  /* 0x000000009d007221 */ /* 0x000fe20000010000 */
[C---:B----4-:R-:W-:Y:S08]  /*111a0*/  HMMA.16816.F32.BF16 R84, R104.reuse, R108, R84 ;  /* 0x0000006c6854723c */ /* 0x050ff00000041854 */
[C---:B------:R-:W-:Y:S01]  /*111b0*/  HMMA.16816.F32.BF16 R88, R104.reuse, R110, R88 ;  /* 0x0000006e6858723c */ /* 0x040fe20000041858 */
[----:B------:R-:W1:Y:S07]  /*111c0*/  LDSM.16.MT88.4 R108, [R167+0x1000] ;  /* 0x00100000a76c783b */ /* 0x000e6e0000004200 */
[C---:B--2---:R-:W-:Y:S08]  /*111d0*/  HMMA.16816.F32.BF16 R92, R104.reuse, R112, R92 ;  /* 0x00000070685c723c */ /* 0x044ff0000004185c */
[----:B------:R-:W-:Y:S01]  /*111e0*/  HMMA.16816.F32.BF16 R96, R104, R114, R96 ;  /* 0x000000726860723c */ /* 0x000fe20000041860 */
[----:B------:R-:W2:Y:S06]  /*111f0*/  LDSM.16.MT88.4 R112, [R168+0x1000] ;  /* 0x00100000a870783b */ /* 0x000eac0000004200 */
[----:B------:R-:W-:Y:S02]  /*11200*/  F2FP.BF16.PACK_AB R104, R159, R151 ;  /* 0x000000979f68723e */ /* 0x000fe400000010ff */
[----:B------:R-:W-:Y:S03]  /*11210*/  F2FP.BF16.PACK_AB R106, R157, R152 ;  /* 0x000000989d6a723e */ /* 0x000fe600000010ff */
[----:B------:R-:W-:Y:S02]  /*11220*/  F2FP.BF16.PACK_AB R105, R149, R150 ;  /* 0x000000969569723e */ /* 0x000fe400000010ff */
[C---:B------:R-:W-:Y:S07]  /*11230*/  F2FP.BF16.PACK_AB R107, R147.reuse, R148 ;  /* 0x00000094936b723e */ /* 0x040fee00000010ff */
        /* <DEDUP_REMOVED lines=8> */
[----:B------:R-:W3:Y:S07]  /*112c0*/  LDSM.16.MT88.4 R116, [R168+0x3000] ;  /* 0x00300000a874783b */ /* 0x000eee0000004200 */
[C---:B-1----:R-:W-:Y:S08]  /*112d0*/  HMMA.16816.F32.BF16 R28, R104.reuse, R108, R28 ;  /* 0x0000006c681c723c */ /* 0x042ff0000004181c */
[C---:B------:R-:W-:Y:S01]  /*112e0*/  HMMA.16816.F32.BF16 R32, R104.reuse, R110, R32 ;  /* 0x0000006e6820723c */ /* 0x040fe20000041820 */
[----:B------:R-:W1:Y:S07]  /*112f0*/  LDSM.16.MT88.4 R108, [R170+0x3000] ;  /* 0x00300000aa6c783b */ /* 0x000e6e0000004200 */
[C---:B--2---:R-:W-:Y:S08]  /*11300*/  HMMA.16816.F32.BF16 R36, R104.reuse, R112, R36 ;  /* 0x000000706824723c */ /* 0x044ff00000041824 */
[C---:B------:R-:W-:Y:S01]  /*11310*/  HMMA.16816.F32.BF16 R40, R104.reuse, R114, R40 ;  /* 0x000000726828723c */ /* 0x040fe20000041828 */
[----:B------:R-:W2:Y:S07]  /*11320*/  LDSM.16.MT88.4 R112, [R169+0x3000] ;  /* 0x00300000a970783b */ /* 0x000eae0000004200 */
[C---:B---3--:R-:W-:Y:S08]  /*11330*/  HMMA.16816.F32.BF16 R44, R104.reuse, R116, R44 ;  /* 0x00000074682c723c */ /* 0x048ff0000004182c */
        /* <DEDUP_REMOVED lines=12> */
[C---:B------:R-:W-:Y:S08]  /*11400*/  HMMA.16816.F32.BF16 R80, R104.reuse, R110, R80 ;  /* 0x0000006e6850723c */ /* 0x040ff00000041850 */
[C---:B--2---:R-:W-:Y:S08]  /*11410*/  HMMA.16816.F32.BF16 R84, R104.reuse, R112, R84 ;  /* 0x000000706854723c */ /* 0x044ff00000041854 */
        /* <DEDUP_REMOVED lines=52> */
.L_x_540:
[----:B------:R-:W-:Y:S05]  /*11760*/  BRA.DIV ~URZ, `(.L_x_559) ;  /* 0x00006b827f007947 */ /* 0x000fea000b800000 */
[----:B------:R1:W2:Y:S02]  /*11770*/  SHFL.BFLY PT, R0, R190, 0x2, 0x1f ;  /* 0x0c401f00be007f89 */ /* 0x0002a400000e0000 */
.L_x_659:
[----:B--2---:R-:W-:Y:S01]  /*11780*/  FADD.FTZ R5, R0, R190 ;  /* 0x000000be00057221 */ /* 0x004fe20000010000 */
[----:B------:R-:W-:Y:S05]  /*11790*/  BRA.DIV ~URZ, `(.L_x_560) ;  /* 0x00006ba27f007947 */ /* 0x000fea000b800000 */
[----:B------:R-:W2:Y:S04]  /*117a0*/  SHFL.BFLY PT, R0, R191, 0x2, 0x1f ;  /* 0x0c401f00bf007f89 */ /* 0x000ea800000e0000 */
[----:B------:R-:W3:Y:S01]  /*117b0*/  SHFL.BFLY PT, R2, R5, 0x1, 0x1f ;  /* 0x0c201f0005027f89 */ /* 0x000ee200000e0000 */
[----:B--2---:R-:W-:-:S02]  /*117c0*/  FADD.FTZ R4, R0, R191 ;  /* 0x000000bf00047221 */ /* 0x004fc40000010000 */
[----:B---3--:R-:W-:-:S03]  /*117d0*/  FADD.FTZ R5, R5, R2 ;  /* 0x0000000205057221 */ /* 0x008fc60000010000 */
[----:B------:R2:W3:Y:S04]  /*117e0*/  SHFL.BFLY PT, R3, R4, 0x1, 0x1f ;  /* 0x0c201f0004037f89 */ /* 0x0004e800000e0000 */
.L_x_660:
        /* <DEDUP_REMOVED lines=71> */
[C---:B------:R-:W-:Y:S01]  /*11c60*/  FMUL.FTZ R93, R0.reuse, R123 ;  /* 0x0000007b005d7220 */ /* 0x040fe20000410000 */
[----:B--2---:R-:W-:Y:S01]  /*11c70*/  @P0 MOV R3, 0x3f317218 ;  /* 0x3f31721800030802 */ /* 0x004fe20000000f00 */
[C---:B------:R-:W-:Y:S02]  /*11c80*/  FMUL.FTZ R38, R0.reuse, R46 ;  /* 0x0000002e00267220 */ /* 0x040fe40000410000 */
[----:B------:R-:W-:Y:S02]  /*11c90*/  FMUL.FTZ R39, R0, R47 ;  /* 0x0000002f00277220 */ /* 0x000fe40000410000 */
[----:B----4-:R-:W-:-:S02]  /*11ca0*/  @P0 FMUL.FTZ R2, R2, 0.69314718246459960938 ;  /* 0x3f31721802020820 */ /* 0x010fc40000410000 */
[----:B------:R-:W-:Y:S02]  /*11cb0*/  @P0 FMUL.FTZ R3, R3, c[0x0][0x2d0] ;  /* 0x0000b40003030a20 */ /* 0x000fe40000410000 */
        /* <DEDUP_REMOVED lines=40> */
.L_x_469:
        /* <DEDUP_REMOVED lines=17> */
.L_x_562:
[----:B------:R-:W-:Y:S05]  /*12050*/  BSYNC B0 ;  /* 0x0000000000007941 */ /* 0x000fea0003800000 */
.L_x_561:
        /* <DEDUP_REMOVED lines=8> */
[----:B------:R-:W4:Y:S01]  /*120e0*/  LDL R8, [R1] ;  /* 0x0000000001087983 */ /* 0x000f220000100800 */
[----:B------:R-:W-:Y:S01]  /*120f0*/  WARPSYNC 0xffffffff ;  /* 0xffffffff00007948 */ /* 0x000fe20003800000 */
[----:B------:R-:W-:Y:S01]  /*12100*/  F2FP.BF16.PACK_AB R0, R133, R132 ;  /* 0x000000848500723e */ /* 0x000fe200000010ff */
[----:B------:R-:W-:Y:S01]  /*12110*/  IMAD.MOV.U32 R15, RZ, RZ, c[0x0][0x388] ;  /* 0x0000e200ff0f7624 */ /* 0x000fe200078e00ff */
[----:B------:R-:W-:Y:S01]  /*12120*/  BAR.SYNC.DEFER_BLOCKING 0x1, 0x100 ;  /* 0x0044000000007b1d */ /* 0x000fe20000010000 */
[----:B------:R-:W-:-:S02]  /*12130*/  F2FP.BF16.PACK_AB R2, R85, R84 ;  /* 0x000000545502723e */ /* 0x000fc400000010ff */
[----:B------:R-:W-:Y:S02]  /*12140*/  F2FP.BF16.PACK_AB R3, R29, R28 ;  /* 0x0000001c1d03723e */ /* 0x000fe400000010ff */
[----:B------:R-:W-:Y:S02]  /*12150*/  F2FP.BF16.PACK_AB R4, R113, R112 ;  /* 0x000000707104723e */ /* 0x000fe400000010ff */
[----:B------:R-:W-:Y:S02]  /*12160*/  ISETP.NE.U32.AND P0, PT, RZ, c[0x0][0x508], PT ;  /* 0x00014200ff007a0c */ /* 0x000fe40003f05070 */
[----:B------:R-:W-:Y:S02]  /*12170*/  ISETP.NE.U32.AND P2, PT, RZ, c[0x0][0x500], PT ;  /* 0x00014000ff007a0c */ /* 0x000fe40003f45070 */
[----:B------:R-:W-:Y:S02]  /*12180*/  ISETP.NE.AND.EX P1, PT, RZ, c[0x0][0x50c], PT, P0 ;  /* 0x00014300ff007a0c */ /* 0x000fe40003f25300 */
[----:B------:R-:W-:Y:S01]  /*12190*/  ISETP.NE.AND.EX P2, PT, RZ, c[0x0][0x504], PT, P2 ;  /* 0x00014100ff007a0c */ /* 0x000fe20003f45320 */
[----:B------:R1:W-:Y:S04]  /*121a0*/  STS [R226], R0 ;  /* 0x00000000e2007388 */ /* 0x0003e80000000800 */
[----:B------:R1:W-:Y:S04]  /*121b0*/  STS [R226+0x400], R2 ;  /* 0x00040002e2007388 */ /* 0x0003e80000000800 */
[----:B------:R1:W-:Y:S02]  /*121c0*/  STS [R227], R3 ;  /* 0x00000003e3007388 */ /* 0x0003e40000000800 */
[----:B-1----:R-:W-:-:S02]  /*121d0*/  F2FP.BF16.PACK_AB R0, R27, R26 ;  /* 0x0000001a1b00723e */ /* 0x002fc400000010ff */
[----:B------:R-:W-:-:S03]  /*121e0*/  F2FP.BF16.PACK_AB R2, R31, R30 ;  /* 0x0000001e1f02723e */ /* 0x000fc600000010ff */
[----:B------:R1:W-:Y:S01]  /*121f0*/  STS [R227+0x400], R0 ;  /* 0x00040000e3007388 */ /* 0x0003e20000000800 */
[----:B------:R-:W-:-:S03]  /*12200*/  F2FP.BF16.PACK_AB R3, R121, R120 ;  /* 0x000000787903723e */ /* 0x000fc600000010ff */
[----:B------:R1:W-:Y:S04]  /*12210*/  STS [R229], R2 ;  /* 0x00000002e5007388 */ /* 0x0003e80000000800 */
[----:B------:R1:W-:Y:S02]  /*12220*/  STS [R229+0x400], R3 ;  /* 0x00040003e5007388 */ /* 0x0003e40000000800 */
[----:B-1----:R-:W-:Y:S02]  /*12230*/  F2FP.BF16.PACK_AB R0, R33, R32 ;  /* 0x000000202100723e */ /* 0x002fe400000010ff */
[----:B------:R-:W-:-:S03]  /*12240*/  F2FP.BF16.PACK_AB R2, R93, R92 ;  /* 0x0000005c5d02723e */ /* 0x000fc600000010ff */
[----:B------:R1:W-:Y:S01]  /*12250*/  STS [R228], R0 ;  /* 0x00000000e4007388 */ /* 0x0003e20000000800 */
[----:B------:R-:W-:-:S03]  /*12260*/  F2FP.BF16.PACK_AB R3, R35, R34 ;  /* 0x000000222303723e */ /* 0x000fc600000010ff */
[----:B------:R1:W-:Y:S02]  /*12270*/  STS [R228+0x400], R2 ;  /* 0x00040002e4007388 */ /* 0x0003e40000000800 */
[----:B-1----:R-:W-:Y:S02]  /*12280*/  F2FP.BF16.PACK_AB R0, R37, R36 ;  /* 0x000000242500723e */ /* 0x002fe400000010ff */
[----:B------:R-:W-:Y:S01]  /*12290*/  F2FP.BF16.PACK_AB R2, R101, R100 ;  /* 0x000000646502723e */ /* 0x000fe200000010ff */
[----:B--2---:R1:W-:Y:S04]  /*122a0*/  STS [R7], R3 ;  /* 0x0000000307007388 */ /* 0x0043e80000000800 */
[----:B------:R2:W-:Y:S04]  /*122b0*/  STS [R7+0x400], R0 ;  /* 0x0004000007007388 */ /* 0x0005e80000000800 */
[----:B---3--:R3:W-:Y:S01]  /*122c0*/  STS [R6], R2 ;  /* 0x0000000206007388 */ /* 0x0087e20000000800 */
[----:B-1----:R-:W-:-:S02]  /*122d0*/  F2FP.BF16.PACK_AB R3, R115, R114 ;  /* 0x000000727303723e */ /* 0x002fc400000010ff */
[----:B--2---:R-:W-:-:S03]  /*122e0*/  F2FP.BF16.PACK_AB R0, R103, R102 ;  /* 0x000000666700723e */ /* 0x004fc600000010ff */
[----:B------:R1:W-:Y:S01]  /*122f0*/  STS [R6+0x400], R3 ;  /* 0x0004000306007388 */ /* 0x0003e20000000800 */
[----:B---3--:R-:W-:-:S03]  /*12300*/  F2FP.BF16.PACK_AB R2, R97, R96 ;  /* 0x000000606102723e */ /* 0x008fc600000010ff */
[----:B----4-:R2:W-:Y:S04]  /*12310*/  STS [R5], R0 ;  /* 0x0000000005007388 */ /* 0x0105e80000000800 */
        /* <DEDUP_REMOVED lines=58> */
[----:B----4-:R-:W-:-:S03]  /*126c0*/  F2FP.BF16.PACK_AB R2, R81, R80 ;  /* 0x000000505102723e */ /* 0x010fc600000010ff */
[----:B------:R2:W-:Y:S04]  /*126d0*/  STS [R6+0x8000], R4 ;  /* 0x0080000406007388 */ /* 0x0005e80000000800 */
[----:B------:R-:W-:Y:S04]  /*126e0*/  STS [R6+0x8400], R3 ;  /* 0x0084000306007388 */ /* 0x000fe80000000800 */
[----:B------:R3:W-:Y:S01]  /*126f0*/  STS [R5+0x8000], R2 ;  /* 0x0080000205007388 */ /* 0x0007e20000000800 */
[----:B-1----:R-:W-:-:S05]  /*12700*/  F2FP.BF16.PACK_AB R0, R55, R54 ;  /* 0x000000363700723e */ /* 0x002fca00000010ff */
[----:B------:R1:W-:Y:S01]  /*12710*/  STS [R5+0x8400], R0 ;  /* 0x0084000005007388 */ /* 0x0003e20000000800 */
[----:B--2---:R-:W-:Y:S01]  /*12720*/  F2FP.BF16.PACK_AB R4, R43, R42 ;  /* 0x0000002a2b04723e */ /* 0x004fe200000010ff */
[----:B---3--:R-:W-:-:S04]  /*12730*/  IMAD.MOV.U32 R2, RZ, RZ, 0x4 ;  /* 0x00000004ff027424 */ /* 0x008fc800078e00ff */
[----:B------:R-:W-:-:S04]  /*12740*/  @P1 IMAD.WIDE R6, R215, R2, c[0x0][0x508] ;  /* 0x00014200d7061625 */ /* 0x000fc800078e0202 */
[----:B------:R-:W-:Y:S01]  /*12750*/  IMAD.WIDE R2, R215, R2, c[0x0][0x500] ;  /* 0x00014000d7027625 */ /* 0x000fe200078e0202 */
[----:B-1----:R-:W-:-:S03]  /*12760*/  F2FP.BF16.PACK_AB R5, R25, R24 ;  /* 0x000000181905723e */ /* 0x002fc600000010ff */
[----:B------:R-:W-:Y:S02]  /*12770*/  IMAD.MOV.U32 R0, RZ, RZ, RZ ;  /* 0x000000ffff007224 */ /* 0x000fe400078e00ff */
[----:B------:R1:W-:Y:S04]  /*12780*/  STS [R8+0x8000], R5 ;  /* 0x0080000508007388 */ /* 0x0003e80000000800 */
[----:B------:R2:W-:Y:S04]  /*12790*/  STS [R8+0x8400], R4 ;  /* 0x0084000408007388 */ /* 0x0005e80000000800 */
[----:B------:R-:W-:Y:S06]  /*127a0*/  BAR.SYNC.DEFER_BLOCKING 0x1, 0x100 ;  /* 0x0044000000007b1d */ /* 0x000fec0000010000 */
[----:B------:R2:W5:Y:S04]  /*127b0*/  @P1 LDG.E R15, [R6.64] ;  /* 0x00000008060f1981 */ /* 0x000568000c1e1900 */
[----:B------:R2:W5:Y:S01]  /*127c0*/  @P2 LDG.E R0, [R2.64] ;  /* 0x0000000802002981 */ /* 0x000562000c1e1900 */
[----:B------:R-:W-:-:S04]  /*127d0*/  ISETP.NE.AND P0, PT, R224, RZ, PT ;  /* 0x000000ffe000720c */ /* 0x000fc80003f05270 */
[----:B-1----:R-:W-:Y:S01]  /*127e0*/  SEL R5, R224, c[0x0][0x3d4], P0 ;  /* 0x0000f500e0057a07 */ /* 0x002fe20000000000 */
[----:B------:R-:W-:Y:S05]  /*127f0*/  @P1 BRA `(.L_x_565) ;  /* 0x0000004000001947 */ /* 0x000fea0003800000 */
[----:B------:R-:W-:Y:S05]  /*12800*/  @!P2 BRA `(.L_x_565) ;  /* 0x000000300000a947 */ /* 0x000fea0003800000 */
[----:B--2---:R1:W2:Y:S04]  /*12810*/  LDG.E R4, [R2.64] ;  /* 0x0000000802047981 */ /* 0x0042a8000c1e1900 */
[----:B-1----:R-:W2:Y:S02]  /*12820*/  LDG.E R2, [R2.64+0x4] ;  /* 0x0000040802027981 */ /* 0x002ea4000c1e1900 */
[----:B--2--5:R-:W-:Y:S02]  /*12830*/  IADD3 R15, -R4, R2, RZ ;  /* 0x00000002040f7210 */ /* 0x024fe40007ffe1ff */
.L_x_565:
[----:B------:R-:W3:Y:S01]  /*12840*/  LDL R86, [R1+0x10] ;  /* 0x0000100001567983 */ /* 0x000ee20000100800 */
[----:B------:R-:W-:Y:S01]  /*12850*/  IMAD.MOV.U32 R9, RZ, RZ, 0x368 ;  /* 0x00000368ff097424 */ /* 0x000fe200078e00ff */
[----:B------:R-:W-:Y:S01]  /*12860*/  ISETP.GT.AND P2, PT, R5, 0x1, PT ;  /* 0x000000010500780c */ /* 0x000fe20003f44270 */
[----:B--2---:R-:W-:Y:S01]  /*12870*/  IMAD.MOV.U32 R2, RZ, RZ, c[0x0][0x4e8] ;  /* 0x00013a00ff027624 */ /* 0x004fe200078e00ff */
[----:B------:R-:W-:Y:S01]  /*12880*/  ISETP.NE.U32.AND P0, PT, RZ, c[0x0][0x500], PT ;  /* 0x00014000ff007a0c */ /* 0x000fe20003f05070 */
[----:B------:R-:W-:Y:S01]  /*12890*/  IMAD.IADD R11, R216, 0x1, R211 ;  /* 0x00000001d80b7824 */ /* 0x000fe200078e02d3 */
[----:B------:R-:W-:Y:S01]  /*128a0*/  SEL R9, R9, 0x328, P2 ;  /* 0x0000032809097807 */ /* 0x000fe20001000000 */
[----:B------:R-:W1:Y:S01]  /*128b0*/  S2R R87, SR_TID.X ;  /* 0x0000000000577919 */ /* 0x000e620000002100 */
[----:B------:R-:W-:-:S02]  /*128c0*/  ISETP.NE.AND.EX P0, PT, RZ, c[0x0][0x504], PT, P0 ;  /* 0x00014100ff007a0c */ /* 0x000fc40003f05300 */
[----:B------:R-:W2:Y:S01]  /*128d0*/  LDC.64 R4, c[0x0][R9+0x170] ;  /* 0x00005c0009047b82 */ /* 0x000ea20000000a00 */
[----:B------:R-:W-:Y:S02]  /*128e0*/  ISETP.NE.AND P3, PT, R2, 0x1, PT ;  /* 0x000000010200780c */ /* 0x000fe40003f65270 */
[----:B------:R-:W-:Y:S02]  /*128f0*/  SHF.R.S32.HI R2, RZ, 0x1f, R215 ;  /* 0x0000001fff027819 */ /* 0x000fe400000114d7 */
[----:B------:R-:W-:Y:S02]  /*12900*/  SEL R8, R215, RZ, !P0 ;  /* 0x000000ffd7087207 */ /* 0x000fe40004000000 */
[----:B------:R-:W-:Y:S01]  /*12910*/  SEL R3, R2, RZ, !P0 ;  /* 0x000000ff02037207 */ /* 0x000fe20004000000 */
[----:B------:R-:W4:Y:S01]  /*12920*/  LDC.64 R16, c[0x0][R9+0x168] ;  /* 0x00005a0009107b82 */ /* 0x000f220000000a00 */
[----:B------:R-:W-:-:S07]  /*12930*/  LOP3.LUT R10, R214, 0xffff, RZ, 0xc0, !PT ;  /* 0x0000ffffd60a7812 */ /* 0x000fce00078ec0ff */
[----:B------:R2:W4:Y:S01]  /*12940*/  LDC.64 R18, c[0x0][R9+0x178] ;  /* 0x00005e0009127b82 */ /* 0x0005220000000a00 */
[----:B-1----:R-:W-:-:S07]  /*12950*/  SHF.R.S32.HI R83, RZ, 0x1f, R87 ;  /* 0x0000001fff537819 */ /* 0x002fce0000011457 */
[----:B------:R1:W1:Y:S01]  /*12960*/  LDC.64 R20, c[0x0][R9+0x160] ;  /* 0x0000580009147b82 */ /* 0x0002620000000a00 */
[----:B------:R-:W-:-:S04]  /*12970*/  LEA.HI R83, R83, R87, RZ, 0x5 ;  /* 0x0000005753537211 */ /* 0x000fc800078f28ff */
[----:B------:R-:W-:-:S05]  /*12980*/  LOP3.LUT R83, R83, 0xffffffe0, RZ, 0xc0, !PT ;  /* 0xffffffe053537812 */ /* 0x000fca00078ec0ff */
[----:B------:R-:W-:Y:S02]  /*12990*/  IMAD.IADD R83, R87, 0x1, -R83 ;  /* 0x0000000157537824 */ /* 0x000fe400078e0a53 */
[----:B--2---:R-:W-:-:S04]  /*129a0*/  IMAD R2, R5, R8, RZ ;  /* 0x0000000805027224 */ /* 0x004fc800078e02ff */
[----:B------:R-:W-:Y:S02]  /*129b0*/  IMAD R12, R4, R3, R2 ;  /* 0x00000003040c7224 */ /* 0x000fe400078e0202 */
[----:B------:R-:W-:-:S04]  /*129c0*/  @P3 IMAD.HI.U32 R3, R11, c[0x0][0x4ec], RZ ;  /* 0x00013b000b033a27 */ /* 0x000fc800078e00ff */
[----:B------:R-:W-:-:S04]  /*129d0*/  IMAD.WIDE.U32 R4, R4, R8, RZ ;  /* 0x0000000804047225 */ /* 0x000fc800078e00ff */
[----:B----4-:R-:W-:-:S04]  /*129e0*/  IMAD.WIDE.U32 R6, R16, R10, RZ ;  /* 0x0000000a10067225 */ /* 0x010fc800078e00ff */
[----:B------:R-:W-:Y:S01]  /*129f0*/  IMAD.MOV.U32 R2, RZ, RZ, R11 ;  /* 0x000000ffff027224 */ /* 0x000fe200078e000b */
[----:B------:R-:W-:Y:S01]  /*12a00*/  @P3 SHF.R.U32.HI R2, RZ, c[0x0][0x4f0], R3 ;  /* 0x00013c00ff023a19 */ /* 0x000fe20000011603 */
[----:B-1----:R-:W-:Y:S01]  /*12a10*/  IMAD R9, R17, R10, RZ ;  /* 0x0000000a11097224 */ /* 0x002fe200078e02ff */
[----:B------:R-:W-:Y:S01]  /*12a20*/  SEL R3, R225, RZ, P2 ;  /* 0x000000ffe1037207 */ /* 0x000fe20001000000 */
[----:B------:R-:W-:Y:S01]  /*12a30*/  IMAD.IADD R13, R5, 0x1, R12 ;  /* 0x00000001050d7824 */ /* 0x000fe200078e020c */
[--C-:B-----5:R-:W-:Y:S01]  /*12a40*/  IADD3 R14, P1, P0, R4, R6, R0.reuse ;  /* 0x00000006040e7210 */ /* 0x120fe2000783e000 */
[----:B------:R-:W-:Y:S01]  /*12a50*/  IMAD.IADD R6, R7, 0x1, R9 ;  /* 0x0000000107067824 */ /* 0x000fe200078e0209 */
[----:B------:R-:W-:Y:S01]  /*12a60*/  SHF.R.S32.HI R9, RZ, 0x1f, R0 ;  /* 0x0000001fff097819 */ /* 0x000fe20000011400 */
[----:B------:R-:W-:Y:S02]  /*12a70*/  IMAD.MOV R7, RZ, RZ, -R2 ;  /* 0x000000ffff077224 */ /* 0x000fe400078e0a02 */
[-C--:B------:R-:W-:Y:S01]  /*12a80*/  IMAD R12, R19, R3.reuse, RZ ;  /* 0x00000003130c7224 */ /* 0x080fe200078e02ff */
[----:B------:R-:W-:Y:S01]  /*12a90*/  IADD3.X R13, R13, R6, R9, P1, P0 ;  /* 0x000000060d0d7210 */ /* 0x000fe20000fe0409 */
[----:B------:R-:W-:-:S04]  /*12aa0*/  IMAD.WIDE.U32 R4, R18, R3, RZ ;  /* 0x0000000312047225 */ /* 0x000fc800078e00ff */
[----:B------:R-:W-:Y:S01]  /*12ab0*/  IMAD R3, R7, c[0x0][0x4e8], R11 ;  /* 0x00013a0007037a24 */ /* 0x000fe200078e020b */
[----:B------:R-:W-:Y:S01]  /*12ac0*/  IADD3 R4, P1, P0, R2, R14, R4 ;  /* 0x0000000e02047210 */ /* 0x000fe2000783e004 */
[----:B------:R-:W-:Y:S01]  /*12ad0*/  IMAD.IADD R12, R5, 0x1, R12 ;  /* 0x00000001050c7824 */ /* 0x000fe200078e020c */
[----:B------:R-:W-:Y:S01]  /*12ae0*/  SHF.R.S32.HI R5, RZ, 0x1f, R2 ;  /* 0x0000001fff057819 */ /* 0x000fe20000011402 */
[----:B------:R-:W-:Y:S01]  /*12af0*/  IMAD R2, R21, R3, RZ ;  /* 0x0000000315027224 */ /* 0x000fe200078e02ff */
[----:B------:R-:W-:Y:S01]  /*12b00*/  SHF.R.S32.HI R6, RZ, 0x1f, R3 ;  /* 0x0000001fff067819 */ /* 0x000fe20000011403 */
[----:B------:R-:W-:Y:S01]  /*12b10*/  IMAD.MOV.U32 R7, RZ, RZ, c[0x0][0x4a8] ;  /* 0x00012a00ff077624 */ /* 0x000fe200078e00ff */
[----:B------:R-:W-:Y:S01]  /*12b20*/  IADD3.X R5, R5, R13, R12, P1, P0 ;  /* 0x0000000d05057210 */ /* 0x000fe20000fe040c */
[----:B------:R-:W-:Y:S02]  /*12b30*/  IMAD R12, R15, c[0x0][0x4e8], RZ ;  /* 0x00013a000f0c7a24 */ /* 0x000fe400078e02ff */
[----:B------:R-:W-:-:S02]  /*12b40*/  IMAD R6, R20, R6, R2 ;  /* 0x0000000614067224 */ /* 0x000fc400078e0202 */
[----:B------:R-:W-:Y:S01]  /*12b50*/  IMAD.WIDE.U32 R2, R20, R3, R4 ;  /* 0x0000000314027225 */ /* 0x000fe200078e0004 */
[----:B------:R-:W-:-:S03]  /*12b60*/  SEL R4, R7, c[0x0][0x450], P2 ;  /* 0x0001140007047a07 */ /* 0x000fc60001000000 */
[----:B------:R-:W-:Y:S01]  /*12b70*/  IMAD.MOV.U32 R5, RZ, RZ, c[0x0][0x4ac] ;  /* 0x00012b00ff057624 */ /* 0x000fe200078e00ff */
[----:B------:R-:W-:Y:S01]  /*12b80*/  LEA R4, P0, R2, R4, 0x2 ;  /* 0x0000000402047211 */ /* 0x000fe200078010ff */
[----:B------:R-:W-:-:S03]  /*12b90*/  IMAD.IADD R3, R3, 0x1, R6 ;  /* 0x0000000103037824 */ /* 0x000fc600078e0206 */
[----:B------:R-:W-:Y:S01]  /*12ba0*/  SEL R5, R5, c[0x0][0x454], P2 ;  /* 0x0001150005057a07 */ /* 0x000fe20001000000 */
[----:B------:R-:W-:Y:S03]  /*12bb0*/  SHFL.IDX PT, R6, R4, RZ, 0x1c1f ;  /* 0x001c1fff04067589 */ /* 0x000fe600000e0000 */
[----:B------:R-:W-:Y:S01]  /*12bc0*/  LEA.HI.X R2, R2, R5, R3, 0x2, P0 ;  /* 0x0000000502027211 */ /* 0x000fe200000f1403 */
[----:B------:R-:W-:Y:S01]  /*12bd0*/  SHFL.IDX PT, R4, R4, 0x1, 0x1c1f ;  /* 0x003c1f0004047f89 */ /* 0x000fe200000e0000 */
[----:B------:R-:W-:-:S03]  /*12be0*/  LOP3.LUT P0, RZ, R83, 0x3, RZ, 0xc0, !PT ;  /* 0x0000000353ff7812 */ /* 0x000fc6000780c0ff */
[----:B------:R-:W1:Y:S04]  /*12bf0*/  SHFL.IDX PT, R7, R2, RZ, 0x1c1f ;  /* 0x001c1fff02077589 */ /* 0x000e6800000e0000 */
[----:B------:R3:W2:Y:S02]  /*12c00*/  SHFL.IDX PT, R5, R2, 0x1, 0x1c1f ;  /* 0x003c1f0002057f89 */ /* 0x0006a400000e0000 */
[----:B---3--:R-:W-:-:S05]  /*12c10*/  IMAD.IADD R2, R86, 0x1, R211 ;  /* 0x0000000156027824 */ /* 0x008fca00078e02d3 */
[C---:B------:R-:W-:Y:S02]  /*12c20*/  IADD3 R3, R2.reuse, 0x8, RZ ;  /* 0x0000000802037810 */ /* 0x040fe40007ffe0ff */
[-C--:B------:R-:W-:Y:S02]  /*12c30*/  ISETP.GE.OR P1, PT, R2, R12.reuse, P0 ;  /* 0x0000000c0200720c */ /* 0x080fe40000726670 */
[----:B------:R-:W-:-:S11]  /*12c40*/  ISETP.GE.OR P0, PT, R3, R12, P0 ;  /* 0x0000000c0300720c */ /* 0x000fd60000706670 */
[----:B-1----:R1:W-:Y:S01]  /*12c50*/  @!P1 ST.E [R6.64], R23 ;  /* 0x0000001706009985 */ /* 0x0023e2000c101908 */
[----:B------:R-:W-:-:S03]  /*12c60*/  ISETP.GE.AND P1, PT, R3, R12, PT ;  /* 0x0000000c0300720c */ /* 0x000fc60003f26270 */
[----:B--2---:R1:W-:Y:S01]  /*12c70*/  @!P0 ST.E [R4.64], R22 ;  /* 0x0000001604008985 */ /* 0x0043e2000c101908 */
[----:B------:R-:W-:Y:S02]  /*12c80*/  ISETP.GE.AND P0, PT, R2, R12, PT ;  /* 0x0000000c0200720c */ /* 0x000fe40003f06270 */
[----:B------:R-:W-:Y:S01]  /*12c90*/  P2R R13, PR, RZ, 0x2 ;  /* 0x00000002ff0d7803 */ /* 0x000fe20000000000 */
[----:B------:R-:W-:Y:S05]  /*12ca0*/  @P2 BRA `(.L_x_566) ;  /* 0x0000087000002947 */ /* 0x000fea0003800000 */
[----:B-1----:R-:W-:Y:S01]  /*12cb0*/  IMAD R4, R9, c[0x0][0x3a0], RZ ;  /* 0x0000e80009047a24 */ /* 0x002fe200078e02ff */
[----:B------:R-:W-:Y:S01]  /*12cc0*/  SHF.R.S32.HI R5, RZ, 0x1f, R8 ;  /* 0x0000001fff057819 */ /* 0x000fe20000011408 */
[C---:B------:R-:W-:Y:S01]  /*12cd0*/  IMAD.WIDE.U32 R2, R0.reuse, c[0x0][0x3a0], RZ ;  /* 0x0000e80000027a25 */ /* 0x040fe200078e00ff */
[----:B------:R1:W2:Y:S03]  /*12ce0*/  LDS.128 R24, [R179+0x80] ;  /* 0x00008000b3187984 */ /* 0x0002a60000000c00 */
[----:B------:R-:W-:Y:S01]  /*12cf0*/  IMAD R0, R0, c[0x0][0x3a4], R4 ;  /* 0x0000e90000007a24 */ /* 0x000fe200078e0204 */
[----:B------:R-:W-:Y:S01]  /*12d00*/  IADD3 R4, R197, R211, RZ ;  /* 0x000000d3c5047210 */ /* 0x000fe20007ffe0ff */
[----:B------:R1:W3:Y:S01]  /*12d10*/  LDS.128 R36, [R179+0x1080] ;  /* 0x00108000b3247984 */ /* 0x0002e20000000c00 */
[----:B------:R-:W-:-:S02]  /*12d20*/  IMAD R5, R5, c[0x0][0x3f0], RZ ;  /* 0x0000fc0005057a24 */ /* 0x000fc400078e02ff */
[----:B------:R-:W-:Y:S01]  /*12d30*/  IADD3 R3, R3, R0, RZ ;  /* 0x0000000003037210 */ /* 0x000fe20007ffe0ff */
[----:B------:R-:W-:Y:S01]  /*12d40*/  @P3 IMAD.HI.U32 R6, R4, c[0x0][0x4ec], RZ ;  /* 0x00013b0004063a27 */ /* 0x000fe200078e00ff */
[----:B------:R1:W4:Y:S01]  /*12d50*/  LDS.128 R48, [R179+0x2080] ;  /* 0x00208000b3307984 */ /* 0x0003220000000c00 */
[----:B------:R-:W-:Y:S02]  /*12d60*/  MOV R0, R4 ;  /* 0x0000000400007202 */ /* 0x000fe40000000f00 */
[C---:B------:R-:W-:Y:S01]  /*12d70*/  IMAD.WIDE.U32 R2, R10.reuse, c[0x0][0x3e8], R2 ;  /* 0x0000fa000a027a25 */ /* 0x040fe200078e0002 */
[----:B------:R1:W1:Y:S01]  /*12d80*/  LDS.128 R56, [R179+0x3080] ;  /* 0x00308000b3387984 */ /* 0x0002620000000c00 */
[----:B------:R-:W-:Y:S02]  /*12d90*/  @P3 SHF.R.U32.HI R0, RZ, c[0x0][0x4f0], R6 ;  /* 0x00013c00ff003a19 */ /* 0x000fe40000011606 */
[----:B------:R-:W-:Y:S01]  /*12da0*/  IMAD R3, R10, c[0x0][0x3ec], R3 ;  /* 0x0000fb000a037a24 */ /* 0x000fe200078e0203 */
[----:B------:R1:W1:Y:S01]  /*12db0*/  LDS.128 R20, [R179+0x4080] ;  /* 0x00408000b3147984 */ /* 0x0002620000000c00 */
[C---:B------:R-:W-:Y:S01]  /*12dc0*/  IMAD R7, R8.reuse, c[0x0][0x3f4], R5 ;  /* 0x0000fd0008077a24 */ /* 0x040fe200078e0205 */
[----:B------:R-:W-:Y:S01]  /*12dd0*/  SHF.R.S32.HI R6, RZ, 0x1f, R0 ;  /* 0x0000001fff067819 */ /* 0x000fe20000011400 */
[----:B------:R-:W-:Y:S01]  /*12de0*/  IMAD.WIDE.U32 R2, R8, c[0x0][0x3f0], R2 ;  /* 0x0000fc0008027a25 */ /* 0x000fe200078e0002 */
[----:B------:R1:W1:Y:S01]  /*12df0*/  LDS.128 R32, [R179+0x5080] ;  /* 0x00508000b3207984 */ /* 0x0002620000000c00 */
[----:B------:R-:W-:-:S02]  /*12e00*/  IADD3 R5, -R0, RZ, RZ ;  /* 0x000000ff00057210 */ /* 0x000fc40007ffe1ff */
[----:B------:R-:W-:Y:S01]  /*12e10*/  IMAD R6, R6, c[0x0][0x3e0], RZ ;  /* 0x0000f80006067a24 */ /* 0x000fe200078e02ff */
[----:B------:R1:W1:Y:S01]  /*12e20*/  LDS.128 R44, [R179+0x6080] ;  /* 0x00608000b32c7984 */ /* 0x0002620000000c00 */
[----:B------:R-:W-:Y:S01]  /*12e30*/  IADD3 R3, R3, R7, RZ ;  /* 0x0000000703037210 */ /* 0x000fe20007ffe0ff */
[----:B------:R-:W-:Y:S02]  /*12e40*/  IMAD R4, R5, c[0x0][0x4e8], R4 ;  /* 0x00013a0005047a24 */ /* 0x000fe400078e0204 */
[----:B------:R1:W1:Y:S01]  /*12e50*/  LDS.128 R52, [R179+0x7080] ;  /* 0x00708000b3347984 */ /* 0x0002620000000c00 */
[C---:B------:R-:W-:Y:S02]  /*12e60*/  IMAD R5, R0.reuse, c[0x0][0x3e4], R6 ;  /* 0x0000f90000057a24 */ /* 0x040fe400078e0206 */
[----:B------:R-:W-:Y:S01]  /*12e70*/  IMAD.WIDE.U32 R2, R0, c[0x0][0x3e0], R2 ;  /* 0x0000f80000027a25 */ /* 0x000fe200078e0002 */
[----:B------:R1:W1:Y:S01]  /*12e80*/  LDS.128 R16, [R179+0x8080] ;  /* 0x00808000b3107984 */ /* 0x0002620000000c00 */
[----:B------:R-:W-:-:S03]  /*12e90*/  SHF.R.S32.HI R0, RZ, 0x1f, R4 ;  /* 0x0000001fff007819 */ /* 0x000fc60000011404 */
[----:B------:R1:W1:Y:S01]  /*12ea0*/  LDS.128 R28, [R179+0x9080] ;  /* 0x00908000b31c7984 */ /* 0x0002620000000c00 */
[----:B------:R-:W-:Y:S01]  /*12eb0*/  IADD3 R3, R3, R5, RZ ;  /* 0x0000000503037210 */ /* 0x000fe20007ffe0ff */
[----:B------:R-:W-:Y:S02]  /*12ec0*/  IMAD R0, R0, c[0x0][0x3d8], RZ ;  /* 0x0000f60000007a24 */ /* 0x000fe400078e02ff */
[----:B------:R1:W1:Y:S02]  /*12ed0*/  LDS.128 R40, [R179+0xa080] ;  /* 0x00a08000b3287984 */ /* 0x0002640000000c00 */
[C---:B------:R-:W-:Y:S02]  /*12ee0*/  IMAD.WIDE.U32 R2, R4.reuse, c[0x0][0x3d8], R2 ;  /* 0x0000f60004027a25 */ /* 0x040fe400078e0002 */
[----:B------:R1:W1:Y:S02]  /*12ef0*/  LDS.128 R60, [R179+0xb080] ;  /* 0x00b08000b33c7984 */ /* 0x0002640000000c00 */
[----:B------:R-:W-:Y:S01]  /*12f00*/  IMAD R0, R4, c[0x0][0x3dc], R0 ;  /* 0x0000f70004007a24 */ /* 0x000fe200078e0200 */
[----:B------:R-:W-:-:S04]  /*12f10*/  LEA R11, P0, R2, c[0x0][0x380], 0x1 ;  /* 0x0000e000020b7a11 */ /* 0x000fc800078008ff */
[----:B------:R-:W-:-:S04]  /*12f20*/  IADD3 R0, R3, R0, RZ ;  /* 0x0000000003007210 */ /* 0x000fc80007ffe0ff */
[----:B------:R-:W-:Y:S01]  /*12f30*/  LEA.HI.X R9, R2, c[0x0][0x384], R0, 0x1, P0 ;  /* 0x0000e10002097a11 */ /* 0x000fe200000f0c00 */
[----:B------:R-:W-:Y:S05]  /*12f40*/  BRA.DIV ~URZ, `(.L_x_567) ;  /* 0x000054e27f007947 */ /* 0x000fea000b800000 */
[----:B--234-:R2:W3:Y:S02]  /*12f50*/  SHFL.IDX PT, R8, R9, RZ, 0x181f ;  /* 0x00181fff09087589 */ /* 0x01c4e400000e0000 */
.L_x_661:
[----:B------:R-:W-:Y:S05]  /*12f60*/  BRA.DIV ~URZ, `(.L_x_568) ;  /* 0x000055327f007947 */ /* 0x000fea000b800000 */
[----:B------:R4:W2:Y:S02]  /*12f70*/  SHFL.IDX PT, R0, R11, RZ, 0x181f ;  /* 0x00181fff0b007589 */ /* 0x0008a400000e0000 */
.L_x_662:
[----:B------:R-:W-:Y:S01]  /*12f80*/  IADD3 R10, R217, R211, RZ ;  /* 0x000000d3d90a7210 */ /* 0x000fe20007ffe0ff */
        /* <DEDUP_REMOVED lines=10> */
[-C--:B------:R-:W-:Y:S02]  /*13030*/  @!P1 LEA R4, P4, R192, R0.reuse, 0x1 ;  /* 0x00000000c0049211 */ /* 0x080fe400078808ff */
[C---:B------:R-:W-:Y:S02]  /*13040*/  @!P0 LEA R2, P3, R193.reuse, R0, 0x1 ;  /* 0x00000000c1028211 */ /* 0x040fe400078608ff */
[-C--:B---3--:R-:W-:Y:S02]  /*13050*/  @!P2 LEA.HI.X R7, R184, R8.reuse, R15, 0x1, P5 ;  /* 0x00000008b807a211 */ /* 0x088fe400028f0c0f */
[-C--:B------:R-:W-:Y:S02]  /*13060*/  @!P1 LEA.HI.X R5, R192, R8.reuse, R14, 0x1, P4 ;  /* 0x00000008c0059211 */ /* 0x080fe400020f0c0e */
[----:B------:R-:W-:Y:S01]  /*13070*/  @!P0 LEA.HI.X R3, R193, R8, R13, 0x1, P3 ;  /* 0x00000008c1038211 */ /* 0x000fe200018f0c0d */
[----:B------:R2:W-:Y:S04]  /*13080*/  @!P2 ST.E.128 [R6.64], R24 ;  /* 0x000000180600a985 */ /* 0x0005e8000c101d08 */
[----:B-1----:R2:W-:Y:S04]  /*13090*/  @!P1 ST.E.128 [R4.64], R20 ;  /* 0x0000001404009985 */ /* 0x0025e8000c101d08 */
[----:B------:R2:W-:Y:S02]  /*130a0*/  @!P0 ST.E.128 [R2.64], R16 ;  /* 0x0000001002008985 */ /* 0x0005e4000c101d08 */
.L_x_570:
[----:B------:R-:W-:Y:S05]  /*130b0*/  BSYNC B0 ;  /* 0x0000000000007941 */ /* 0x000fea0003800000 */
.L_x_569:
[----:B------:R-:W-:Y:S05]  /*130c0*/  BRA.DIV ~URZ, `(.L_x_571) ;  /* 0x000054427f007947 */ /* 0x000fea000b800000 */
[----:B---3--:R3:W4:Y:S04]  /*130d0*/  SHFL.IDX PT, R8, R9, 0x1, 0x181f ;  /* 0x00381f0009087f89 */ /* 0x00872800000e0000 */
[----:B--2---:R3:W2:Y:S02]  /*130e0*/  SHFL.IDX PT, R0, R11, 0x1, 0x181f ;  /* 0x00381f000b007f89 */ /* 0x0046a400000e0000 */
.L_x_663:
        /* <DEDUP_REMOVED lines=13> */
[-C--:B----4-:R-:W-:Y:S02]  /*131c0*/  @!P2 LEA.HI.X R7, R184, R8.reuse, R15, 0x1, P5 ;  /* 0x00000008b807a211 */ /* 0x090fe400028f0c0f */
[-C--:B------:R-:W-:Y:S02]  /*131d0*/  @!P1 LEA.HI.X R5, R192, R8.reuse, R14, 0x1, P4 ;  /* 0x00000008c0059211 */ /* 0x080fe400020f0c0e */
[----:B------:R-:W-:Y:S01]  /*131e0*/  @!P0 LEA.HI.X R3, R193, R8, R13, 0x1, P3 ;  /* 0x00000008c1038211 */ /* 0x000fe200018f0c0d */
[----:B------:R2:W-:Y:S04]  /*131f0*/  @!P2 ST.E.128 [R6.64], R36 ;  /* 0x000000240600a985 */ /* 0x0005e8000c101d08 */
[----:B-1----:R2:W-:Y:S04]  /*13200*/  @!P1 ST.E.128 [R4.64], R32 ;  /* 0x0000002004009985 */ /* 0x0025e8000c101d08 */
[----:B------:R2:W-:Y:S02]  /*13210*/  @!P0 ST.E.128 [R2.64], R28 ;  /* 0x0000001c02008985 */ /* 0x0005e4000c101d08 */
.L_x_573:
[----:B------:R-:W-:Y:S05]  /*13220*/  BSYNC B0 ;  /* 0x0000000000007941 */ /* 0x000fea0003800000 */
.L_x_572:
[----:B------:R-:W-:Y:S05]  /*13230*/  BRA.DIV ~URZ, `(.L_x_574) ;  /* 0x000053a27f007947 */ /* 0x000fea000b800000 */
[----:B----4-:R4:W3:Y:S02]  /*13240*/  SHFL.IDX PT, R8, R9, 0x2, 0x181f ;  /* 0x00581f0009087f89 */ /* 0x0108e400000e0000 */
.L_x_664:
[----:B------:R-:W-:Y:S05]  /*13250*/  BRA.DIV ~URZ, `(.L_x_575) ;  /* 0x000053f27f007947 */ /* 0x000fea000b800000 */
[----:B--2---:R2:W4:Y:S02]  /*13260*/  SHFL.IDX PT, R0, R11, 0x2, 0x181f ;  /* 0x00581f000b007f89 */ /* 0x00452400000e0000 */
.L_x_665:
        /* <DEDUP_REMOVED lines=19> */
.L_x_577:
[----:B------:R-:W-:Y:S05]  /*133a0*/  BSYNC B0 ;  /* 0x0000000000007941 */ /* 0x000fea0003800000 */
.L_x_576:
[----:B------:R-:W-:Y:S05]  /*133b0*/  BRA.DIV ~URZ, `(.L_x_578) ;  /* 0x000053027f007947 */ /* 0x000fea000b800000 */
[----:B---3--:R3:W2:Y:S04]  /*133c0*/  SHFL.IDX PT, R6, R9, 0x3, 0x181f ;  /* 0x00781f0009067f89 */ /* 0x0086a800000e0000 */
[----:B----4-:R3:W4:Y:S02]  /*133d0*/  SHFL.IDX PT, R0, R11, 0x3, 0x181f ;  /* 0x00781f000b007f89 */ /* 0x01072400000e0000 */
.L_x_666:
[----:B------:R-:W-:-:S04]  /*133e0*/  IADD3 R2, R10, 0x60, RZ ;  /* 0x000000600a027810 */ /* 0x000fc80007ffe0ff */
[----:B------:R-:W-:-:S13]  /*133f0*/  ISETP.GE.AND P0, PT, R2, R12, PT ;  /* 0x0000000c0200720c */ /* 0x000fda0003f06270 */
[----:B------:R-:W-:Y:S05]  /*13400*/  @P0 BRA `(.L_x_579) ;  /* 0x0000201000000947 */ /* 0x000fea0003800000 */
[----:B------:R-:W-:Y:S02]  /*13410*/  ISETP.GE.AND P1, PT, R184, c[0x0][0x3c8], PT ;  /* 0x0000f200b8007a0c */ /* 0x000fe40003f26270 */
[----:B------:R-:W-:Y:S02]  /*13420*/  ISETP.GE.AND P0, PT, R192, c[0x0][0x3c8], PT ;  /* 0x0000f200c0007a0c */ /* 0x000fe40003f06270 */
[----:B------:R-:W-:Y:S02]  /*13430*/  SHF.R.S32.HI R8, RZ, 0x1f, R184 ;  /* 0x0000001fff087819 */ /* 0x000fe400000114b8 */
[----:B------:R-:W-:-:S07]  /*13440*/  SHF.R.S32.HI R7, RZ, 0x1f, R192 ;  /* 0x0000001fff077819 */ /* 0x000fce00000114c0 */
[-C--:B----4-:R-:W-:Y:S02]  /*13450*/  @!P1 LEA R4, P3, R184, R0.reuse, 0x1 ;  /* 0x00000000b8049211 */ /* 0x090fe400078608ff */
[----:B------:R-:W-:Y:S02]  /*13460*/  @!P0 LEA R2, P2, R192, R0, 0x1 ;  /* 0x00000000c0028211 */ /* 0x000fe400078408ff */
        /* <DEDUP_REMOVED lines=11> */
.L_x_566:
        /* <DEDUP_REMOVED lines=32> */
.L_x_667:
[----:B------:R-:W-:Y:S05]  /*13720*/  BRA.DIV ~URZ, `(.L_x_581) ;  /* 0x000050d27f007947 */ /* 0x000fea000b800000 */
[----:B------:R3:W4:Y:S02]  /*13730*/  SHFL.IDX PT, R0, R12, RZ, 0x1c1f ;  /* 0x001c1fff0c007589 */ /* 0x00072400000e0000 */
.L_x_668:
[----:B------:R-:W-:Y:S01]  /*13740*/  BSSY B0, `(.L_x_582) ;  /* 0x000007a000007945 */ /* 0x000fe20003800000 */
[----:B------:R-:W-:Y:S05]  /*13750*/  @P0 BRA `(.L_x_583) ;  /* 0x0000078000000947 */ /* 0x000fea0003800000 */
[----:B------:R-:W-:Y:S02]  /*13760*/  ISETP.GE.AND P1, PT, R199, c[0x0][0x3c8], PT ;  /* 0x0000f200c7007a0c */ /* 0x000fe40003f26270 */
[----:B------:R-:W-:Y:S02]  /*13770*/  ISETP.GE.AND P0, PT, R252, c[0x0][0x3c8], PT ;  /* 0x0000f200fc007a0c */ /* 0x000fe40003f06270 */
[----:B------:R-:W-:Y:S02]  /*13780*/  ISETP.GE.AND P3, PT, R251, c[0x0][0x3c8], PT ;  /* 0x0000f200fb007a0c */ /* 0x000fe40003f66270 */
[----:B------:R-:W-:Y:S02]  /*13790*/  SHF.R.S32.HI R9, RZ, 0x1f, R199 ;  /* 0x0000001fff097819 */ /* 0x000fe400000114c7 */
[----:B------:R-:W-:-:S02]  /*137a0*/  ISETP.GE.AND P4, PT, R250, c[0x0][0x3c8], PT ;  /* 0x0000f200fa007a0c */ /* 0x000fc40003f86270 */
[----:B------:R-:W-:Y:S02]  /*137b0*/  SHF.R.S32.HI R8, RZ, 0x1f, R252 ;  /* 0x0000001fff087819 */ /* 0x000fe400000114fc */
[----:B------:R-:W-:Y:S02]  /*137c0*/  SHF.R.S32.HI R11, RZ, 0x1f, R241 ;  /* 0x0000001fff0b7819 */ /* 0x000fe400000114f1 */
[CC--:B----4-:R-:W-:Y:S02]  /*137d0*/  @!P1 LEA R2, P5, R199.reuse, R0.reuse, 0x2 ;  /* 0x00000000c7029211 */ /* 0x0d0fe400078a10ff */
[C---:B------:R-:W-:Y:S02]  /*137e0*/  @!P0 LEA R6, P2, R252.reuse, R0, 0x2 ;  /* 0x00000000fc068211 */ /* 0x040fe400078410ff */
[-C--:B--2---:R-:W-:Y:S02]  /*137f0*/  @!P1 LEA.HI.X R3, R199, R4.reuse, R9, 0x2, P5 ;  /* 0x00000004c7039211 */ /* 0x084fe400028f1409 */
[----:B------:R-:W-:-:S02]  /*13800*/  @!P0 LEA.HI.X R7, R252, R4, R8, 0x2, P2 ;  /* 0x00000004fc078211 */ /* 0x000fc400010f1408 */
[----:B------:R-:W-:Y:S01]  /*13810*/  ISETP.GE.AND P2, PT, R249, c[0x0][0x3c8], PT ;  /* 0x0000f200f9007a0c */ /* 0x000fe20003f46270 */
[----:B------:R2:W-:Y:S01]  /*13820*/  @!P1 ST.E.64 [R2.64], R132 ;  /* 0x0000008402009985 */ /* 0x0005e2000c101b08 */
[----:B------:R-:W-:Y:S02]  /*13830*/  SHF.R.S32.HI R9, RZ, 0x1f, R251 ;  /* 0x0000001fff097819 */ /* 0x000fe400000114fb */
[----:B------:R-:W-:Y:S01]  /*13840*/  ISETP.GE.AND P1, PT, R248, c[0x0][0x3c8], PT ;  /* 0x0000f200f8007a0c */ /* 0x000fe20003f26270 */
[----:B------:R4:W-:Y:S01]  /*13850*/  @!P0 ST.E.64 [R6.64], R28 ;  /* 0x0000001c06008985 */ /* 0x0009e2000c101b08 */
[----:B------:R-:W-:Y:S02]  /*13860*/  SHF.R.S32.HI R8, RZ, 0x1f, R250 ;  /* 0x0000001fff087819 */ /* 0x000fe400000114fa */
[----:B------:R-:W-:Y:S02]  /*13870*/  SHF.R.S32.HI R10, RZ, 0x1f, R240 ;  /* 0x0000001fff0a7819 */ /* 0x000fe400000114f0 */
[----:B------:R-:W-:-:S02]  /*13880*/  ISETP.GE.AND P6, PT, R235, c[0x0][0x3c8], PT ;  /* 0x0000f200eb007a0c */ /* 0x000fc40003fc6270 */
[----:B------:R-:W-:Y:S02]  /*13890*/  SHF.R.S32.HI R14, RZ, 0x1f, R233 ;  /* 0x0000001fff0e7819 */ /* 0x000fe400000114e9 */
[----:B------:R-:W-:Y:S02]  /*138a0*/  SHF.R.S32.HI R16, RZ, 0x1f, R232 ;  /* 0x0000001fff107819 */ /* 0x000fe400000114e8 */
[----:B------:R-:W-:Y:S02]  /*138b0*/  SHF.R.S32.HI R15, RZ, 0x1f, R231 ;  /* 0x0000001fff0f7819 */ /* 0x000fe400000114e7 */
[CC--:B--2---:R-:W-:Y:S02]  /*138c0*/  @!P3 LEA R2, P5, R251.reuse, R0.reuse, 0x2 ;  /* 0x00000000fb02b211 */ /* 0x0c4fe400078a10ff */
[----:B----4-:R-:W-:Y:S02]  /*138d0*/  @!P4 LEA R6, P0, R250, R0, 0x2 ;  /* 0x00000000fa06c211 */ /* 0x010fe400078010ff */
[----:B------:R-:W-:-:S02]  /*138e0*/  @!P3 LEA.HI.X R3, R251, R4, R9, 0x2, P5 ;  /* 0x00000004fb03b211 */ /* 0x000fc400028f1409 */
[----:B------:R-:W-:Y:S02]  /*138f0*/  @!P4 LEA.HI.X R7, R250, R4, R8, 0x2, P0 ;  /* 0x00000004fa07c211 */ /* 0x000fe400000f1408 */
[----:B------:R-:W-:Y:S01]  /*13900*/  SHF.R.S32.HI R9, RZ, 0x1f, R249 ;  /* 0x0000001fff097819 */ /* 0x000fe200000114f9 */
[----:B------:R2:W-:Y:S01]  /*13910*/  @!P3 ST.E.64 [R2.64], R30 ;  /* 0x0000001e0200b985 */ /* 0x0005e2000c101b08 */
[----:B------:R-:W-:Y:S02]  /*13920*/  ISETP.GE.AND P3, PT, R247, c[0x0][0x3c8], PT ;  /* 0x0000f200f7007a0c */ /* 0x000fe40003f66270 */
[----:B------:R-:W-:Y:S01]  /*13930*/  SHF.R.S32.HI R8, RZ, 0x1f, R248 ;  /* 0x0000001fff087819 */ /* 0x000fe200000114f8 */
[----:B------:R4:W-:Y:S01]  /*13940*/  @!P4 ST.E.64 [R6.64], R32 ;  /* 0x000000200600c985 */ /* 0x0009e2000c101b08 */
[----:B------:R-:W-:Y:S02]  /*13950*/  ISETP.GE.AND P4, PT, R246, c[0x0][0x3c8], PT ;  /* 0x0000f200f6007a0c */ /* 0x000fe40003f86270 */
        /* <DEDUP_REMOVED lines=33> */
[----:B------:R-:W-:-:S05]  /*13b70*/  @!P4 LEA.HI.X R7, R242, R4, R8, 0x2, P0 ;  /* 0x00000004f207c211 */ /* 0x000fca00000f1408 */
[C---:B------:R-:W-:Y:S01]  /*13b80*/  @!P1 LEA R8, P0, R240.reuse, R0, 0x2 ;  /* 0x00000000f0089211 */ /* 0x040fe200078010ff */
[----:B------:R2:W-:Y:S01]  /*13b90*/  @!P3 ST.E.64 [R2.64], R44 ;  /* 0x0000002c0200b985 */ /* 0x0005e2000c101b08 */
[----:B------:R-:W-:Y:S02]  /*13ba0*/  ISETP.GE.AND P3, PT, R239, c[0x0][0x3c8], PT ;  /* 0x0000f200ef007a0c */ /* 0x000fe40003f66270 */
[----:B------:R-:W-:Y:S01]  /*13bb0*/  @!P1 LEA.HI.X R9, R240, R4, R10, 0x2, P0 ;  /* 0x00000004f0099211 */ /* 0x000fe200000f140a */
[----:B------:R4:W-:Y:S01]  /*13bc0*/  @!P4 ST.E.64 [R6.64], R48 ;  /* 0x000000300600c985 */ /* 0x0009e2000c101b08 */
[----:B------:R-:W-:Y:S02]  /*13bd0*/  ISETP.GE.AND P4, PT, R238, c[0x0][0x3c8], PT ;  /* 0x0000f200ee007a0c */ /* 0x000fe40003f86270 */
[----:B------:R-:W-:Y:S02]  /*13be0*/  SHF.R.S32.HI R10, RZ, 0x1f, R238 ;  /* 0x0000001fff0a7819 */ /* 0x000fe400000114ee */
[----:B--2---:R-:W-:-:S04]  /*13bf0*/  @!P2 LEA R2, P5, R241, R0, 0x2 ;  /* 0x00000000f102a211 */ /* 0x004fc800078a10ff */
[----:B------:R-:W-:Y:S02]  /*13c00*/  @!P2 LEA.HI.X R3, R241, R4, R11, 0x2, P5 ;  /* 0x00000004f103a211 */ /* 0x000fe400028f140b */
[----:B----4-:R-:W-:Y:S02]  /*13c10*/  @!P3 LEA R6, P5, R239, R0, 0x2 ;  /* 0x00000000ef06b211 */ /* 0x010fe400078a10ff */
[----:B------:R-:W-:Y:S01]  /*13c20*/  SHF.R.S32.HI R11, RZ, 0x1f, R239 ;  /* 0x0000001fff0b7819 */ /* 0x000fe200000114ef */
[----:B------:R2:W-:Y:S01]  /*13c30*/  @!P2 ST.E.64 [R2.64], R52 ;  /* 0x000000340200a985 */ /* 0x0005e2000c101b08 */
[----:B------:R-:W-:Y:S02]  /*13c40*/  ISETP.GE.AND P2, PT, R237, c[0x0][0x3c8], PT ;  /* 0x0000f200ed007a0c */ /* 0x000fe40003f46270 */
[----:B------:R-:W-:Y:S01]  /*13c50*/  @!P3 LEA.HI.X R7, R239, R4, R11, 0x2, P5 ;  /* 0x00000004ef07b211 */ /* 0x000fe200028f140b */
[----:B------:R4:W-:Y:S01]  /*13c60*/  @!P1 ST.E.64 [R8.64], R56 ;  /* 0x0000003808009985 */ /* 0x0009e2000c101b08 */
[----:B------:R-:W-:-:S02]  /*13c70*/  ISETP.GE.AND P1, PT, R236, c[0x0][0x3c8], PT ;  /* 0x0000f200ec007a0c */ /* 0x000fc40003f26270 */
[----:B------:R-:W-:Y:S01]  /*13c80*/  ISETP.GE.AND P5, PT, R234, c[0x0][0x3c8], PT ;  /* 0x0000f200ea007a0c */ /* 0x000fe20003fa6270 */
[----:B------:R5:W-:Y:S01]  /*13c90*/  @!P3 ST.E.64 [R6.64], R60 ;  /* 0x0000003c0600b985 */ /* 0x000be2000c101b08 */
[----:B------:R-:W-:Y:S02]  /*13ca0*/  SHF.R.S32.HI R11, RZ, 0x1f, R236 ;  /* 0x0000001fff0b7819 */ /* 0x000fe400000114ec */
[----:B--2---:R-:W-:-:S04]  /*13cb0*/  @!P4 LEA R2, P0, R238, R0, 0x2 ;  /* 0x00000000ee02c211 */ /* 0x004fc800078010ff */
[----:B------:R-:W-:Y:S02]  /*13cc0*/  @!P4 LEA.HI.X R3, R238, R4, R10, 0x2, P0 ;  /* 0x00000004ee03c211 */ /* 0x000fe400000f140a */
[----:B----4-:R-:W-:Y:S02]  /*13cd0*/  @!P2 LEA R8, P0, R237, R0, 0x2 ;  /* 0x00000000ed08a211 */ /* 0x010fe400078010ff */
[----:B------:R-:W-:Y:S01]  /*13ce0*/  SHF.R.S32.HI R10, RZ, 0x1f, R237 ;  /* 0x0000001fff0a7819 */ /* 0x000fe200000114ed */
[----:B------:R2:W-:Y:S01]  /*13cf0*/  @!P4 ST.E.64 [R2.64], R64 ;  /* 0x000000400200c985 */ /* 0x0005e2000c101b08 */
[----:B------:R-:W-:Y:S02]  /*13d00*/  ISETP.GE.AND P4, PT, R233, c[0x0][0x3c8], PT ;  /* 0x0000f200e9007a0c */ /* 0x000fe40003f86270 */
[----:B------:R-:W-:Y:S02]  /*13d10*/  @!P2 LEA.HI.X R9, R237, R4, R10, 0x2, P0 ;  /* 0x00000004ed09a211 */ /* 0x000fe400000f140a */
[----:B-----5:R-:W-:-:S02]  /*13d20*/  @!P6 LEA R6, P0, R235, R0, 0x2 ;  /* 0x00000000eb06e211 */ /* 0x020fc400078010ff */
[----:B------:R-:W-:Y:S01]  /*13d30*/  SHF.R.S32.HI R10, RZ, 0x1f, R235 ;  /* 0x0000001fff0a7819 */ /* 0x000fe200000114eb */
[----:B------:R-:W-:Y:S01]  /*13d40*/  @!P2 ST.E.64 [R8.64], R112 ;  /* 0x000000700800a985 */ /* 0x000fe2000c101b08 */
[----:B------:R-:W-:Y:S02]  /*13d50*/  ISETP.GE.AND P2, PT, R232, c[0x0][0x3c8], PT ;  /* 0x0000f200e8007a0c */ /* 0x000fe40003f46270 */
[----:B------:R-:W-:Y:S02]  /*13d60*/  @!P6 LEA.HI.X R7, R235, R4, R10, 0x2, P0 ;  /* 0x00000004eb07e211 */ /* 0x000fe400000f140a */
[----:B------:R-:W-:Y:S02]  /*13d70*/  ISETP.GE.AND P0, PT, R230, c[0x0][0x3c8], PT ;  /* 0x0000f200e6007a0c */ /* 0x000fe40003f06270 */
[----:B------:R-:W-:Y:S02]  /*13d80*/  SHF.R.S32.HI R10, RZ, 0x1f, R234 ;  /* 0x0000001fff0a7819 */ /* 0x000fe400000114ea */
[----:B--2---:R-:W-:-:S04]  /*13d90*/  @!P1 LEA R2, P3, R236, R0, 0x2 ;  /* 0x00000000ec029211 */ /* 0x004fc800078610ff */
[----:B------:R-:W-:-:S05]  /*13da0*/  @!P1 LEA.HI.X R3, R236, R4, R11, 0x2, P3 ;  /* 0x00000004ec039211 */ /* 0x000fca00018f140b */
[----:B------:R2:W-:Y:S01]  /*13db0*/  @!P1 ST.E.64 [R2.64], R68 ;  /* 0x0000004402009985 */ /* 0x0005e2000c101b08 */
[----:B------:R-:W-:-:S03]  /*13dc0*/  ISETP.GE.AND P1, PT, R231, c[0x0][0x3c8], PT ;  /* 0x0000f200e7007a0c */ /* 0x000fc60003f26270 */
[----:B------:R4:W-:Y:S01]  /*13dd0*/  @!P6 ST.E.64 [R6.64], R72 ;  /* 0x000000480600e985 */ /* 0x0009e2000c101b08 */
[----:B--2---:R-:W-:-:S04]  /*13de0*/  @!P5 LEA R2, P3, R234, R0, 0x2 ;  /* 0x00000000ea02d211 */ /* 0x004fc800078610ff */
[----:B------:R-:W-:Y:S02]  /*13df0*/  @!P5 LEA.HI.X R3, R234, R4, R10, 0x2, P3 ;  /* 0x00000004ea03d211 */ /* 0x000fe400018f140a */
[CC--:B------:R-:W-:Y:S02]  /*13e00*/  @!P4 LEA R10, P6, R233.reuse, R0.reuse, 0x2 ;  /* 0x00000000e90ac211 */ /* 0x0c0fe400078c10ff */
[C---:B------:R-:W-:Y:S01]  /*13e10*/  @!P2 LEA R8, P3, R232.reuse, R0, 0x2 ;  /* 0x00000000e808a211 */ /* 0x040fe200078610ff */
[----:B------:R2:W-:Y:S01]  /*13e20*/  @!P5 ST.E.64 [R2.64], R76 ;  /* 0x0000004c0200d985 */ /* 0x0005e2000c101b08 */
[----:B------:R-:W-:Y:S02]  /*13e30*/  @!P4 LEA.HI.X R11, R233, R4, R14, 0x2, P6 ;  /* 0x00000004e90bc211 */ /* 0x000fe400030f140e */
[----:B----4-:R-:W-:Y:S02]  /*13e40*/  @!P1 LEA R6, P5, R231, R0, 0x2 ;  /* 0x00000000e7069211 */ /* 0x010fe400078a10ff */
[----:B------:R-:W-:Y:S01]  /*13e50*/  @!P2 LEA.HI.X R9, R232, R4, R16, 0x2, P3 ;  /* 0x00000004e809a211 */ /* 0x000fe200018f1410 */
[----:B------:R4:W-:Y:S01]  /*13e60*/  @!P4 ST.E.64 [R10.64], R124 ;  /* 0x0000007c0a00c985 */ /* 0x0009e2000c101b08 */
[----:B------:R-:W-:-:S02]  /*13e70*/  SHF.R.S32.HI R14, RZ, 0x1f, R230 ;  /* 0x0000001fff0e7819 */ /* 0x000fc400000114e6 */
[----:B------:R-:W-:Y:S01]  /*13e80*/  @!P1 LEA.HI.X R7, R231, R4, R15, 0x2, P5 ;  /* 0x00000004e7079211 */ /* 0x000fe200028f140f */
[----:B------:R4:W-:Y:S04]  /*13e90*/  @!P2 ST.E.64 [R8.64], R116 ;  /* 0x000000740800a985 */ /* 0x0009e8000c101b08 */
[----:B------:R4:W-:Y:S01]  /*13ea0*/  @!P1 ST.E.64 [R6.64], R80 ;  /* 0x0000005006009985 */ /* 0x0009e2000c101b08 */
[----:B--2---:R-:W-:-:S04]  /*13eb0*/  @!P0 LEA R2, P3, R230, R0, 0x2 ;  /* 0x00000000e6028211 */ /* 0x004fc800078610ff */
[----:B------:R-:W-:-:S05]  /*13ec0*/  @!P0 LEA.HI.X R3, R230, R4, R14, 0x2, P3 ;  /* 0x00000004e6038211 */ /* 0x000fca00018f140e */
[----:B------:R4:W-:Y:S04]  /*13ed0*/  @!P0 ST.E.64 [R2.64], R24 ;  /* 0x0000001802008985 */ /* 0x0009e8000c101b08 */
.L_x_583:
[----:B------:R-:W-:Y:S05]  /*13ee0*/  BSYNC B0 ;  /* 0x0000000000007941 */ /* 0x000fea0003800000 */
.L_x_582:
[----:B------:R-:W-:Y:S05]  /*13ef0*/  BRA.DIV ~URZ, `(.L_x_584) ;  /* 0x000049727f007947 */ /* 0x000fea000b800000 */
[----:B--2---:R2:W1:Y:S04]  /*13f00*/  SHFL.IDX PT, R4, R5, 0x1, 0x1c1f ;  /* 0x003c1f0005047f89 */ /* 0x00446800000e0000 */
[----:B----4-:R2:W4:Y:S02]  /*13f10*/  SHFL.IDX PT, R0, R12, 0x1, 0x1c1f ;  /* 0x003c1f000c007f89 */ /* 0x01052400000e0000 */
.L_x_669:
[----:B------:R-:W-:-:S13]  /*13f20*/  ISETP.NE.AND P0, PT, R13, RZ, PT ;  /* 0x000000ff0d00720c */ /* 0x000fda0003f05270 */
[----:B------:R-:W-:Y:S05]  /*13f30*/  @P0 BRA `(.L_x_579) ;  /* 0x000014e000000947 */ /* 0x000fea0003800000 */
[----:B------:R-:W-:Y:S02]  /*13f40*/  ISETP.GE.AND P4, PT, R199, c[0x0][0x3c8], PT ;  /* 0x0000f200c7007a0c */ /* 0x000fe40003f86270 */
[----:B------:R-:W-:Y:S02]  /*13f50*/  ISETP.GE.AND P1, PT, R250, c[0x0][0x3c8], PT ;  /* 0x0000f200fa007a0c */ /* 0x000fe40003f26270 */
[----:B------:R-:W-:Y:S02]  /*13f60*/  ISETP.GE.AND P3, PT, R252, c[0x0][0x3c8], PT ;  /* 0x0000f200fc007a0c */ /* 0x000fe40003f66270 */
[----:B------:R-:W-:Y:S02]  /*13f70*/  SHF.R.S32.HI R8, RZ, 0x1f, R199 ;  /* 0x0000001fff087819 */ /* 0x000fe400000114c7 */
[----:B------:R-:W-:Y:S02]  /*13f80*/  ISETP.GE.AND P2, PT, R251, c[0x0][0x3c8], PT ;  /* 0x0000f200fb007a0c */ /* 0x000fe40003f46270 */
[----:B-12---:R-:W-:-:S02]  /*13f90*/  SHF.R.S32.HI R5, RZ, 0x1f, R252 ;  /* 0x0000001fff057819 */ /* 0x006fc400000114fc */
[----:B------:R-:W-:Y:S02]  /*13fa0*/  SHF.R.S32.HI R10, RZ, 0x1f, R250 ;  /* 0x0000001fff0a7819 */ /* 0x000fe400000114fa */
[C---:B----4-:R-:W-:Y:S02]  /*13fb0*/  @!P4 LEA R6, P0, R199.reuse, R0, 0x2 ;  /* 0x00000000c706c211 */ /* 0x050fe400078010ff */
[----:B------:R-:W-:Y:S02]  /*13fc0*/  SHF.R.S32.HI R13, RZ, 0x1f, R233 ;  /* 0x0000001fff0d7819 */ /* 0x000fe400000114e9 */
[----:B------:R-:W-:Y:S02]  /*13fd0*/  @!P4 LEA.HI.X R7, R199, R4, R8, 0x2, P0 ;  /* 0x00000004c707c211 */ /* 0x000fe400000f1408 */
[C---:B------:R-:W-:Y:S02]  /*13fe0*/  @!P3 LEA R2, P5, R252.reuse, R0, 0x2 ;  /* 0x00000000fc02b211 */ /* 0x040fe400078a10ff */
[----:B------:R-:W-:Y:S01]  /*13ff0*/  ISETP.GE.AND P0, PT, R249, c[0x0][0x3c8], PT ;  /* 0x0000f200f9007a0c */ /* 0x000fe20003f06270 */
[----:B------:R1:W-:Y:S01]  /*14000*/  @!P4 ST.E.64 [R6.64], R84 ;  /* 0x000000540600c985 */ /* 0x0003e2000c101b08 */
[----:B------:R-:W-:-:S02]  /*14010*/  @!P3 LEA.HI.X R3, R252, R4, R5, 0x2, P5 ;  /* 0x00000004fc03b211 */ /* 0x000fc400028f1405 */
[----:B------:R-:W-:Y:S02]  /*14020*/  SHF.R.S32.HI R5, RZ, 0x1f, R251 ;  /* 0x0000001fff057819 */ /* 0x000fe400000114fb */
[----:B------:R-:W-:Y:S01]  /*14030*/  ISETP.GE.AND P5, PT, R248, c[0x0][0x3c8], PT ;  /* 0x0000f200f8007a0c */ /* 0x000fe20003fa6270 */
[----:B------:R2:W-:Y:S01]  /*14040*/  @!P3 ST.E.64 [R2.64], R26 ;  /* 0x0000001a0200b985 */ /* 0x0005e2000c101b08 */
[----:B------:R-:W-:Y:S02]  /*14050*/  @!P2 LEA R8, P3, R251, R0, 0x2 ;  /* 0x00000000fb08a211 */ /* 0x000fe400078610ff */
[----:B------:R-:W-:Y:S02]  /*14060*/  ISETP.GE.AND P4, PT, R247, c[0x0][0x3c8], PT ;  /* 0x0000f200f7007a0c */ /* 0x000fe40003f86270 */
[----:B------:R-:W-:Y:S02]  /*14070*/  @!P2 LEA.HI.X R9, R251, R4, R5, 0x2, P3 ;  /* 0x00000004fb09a211 */ /* 0x000fe400018f1405 */
[----:B------:R-:W-:-:S02]  /*14080*/  SHF.R.S32.HI R5, RZ, 0x1f, R249 ;  /* 0x0000001fff057819 */ /* 0x000fc400000114f9 */
[----:B---3--:R-:W-:Y:S01]  /*14090*/  SHF.R.S32.HI R12, RZ, 0x1f, R232 ;  /* 0x0000001fff0c7819 */ /* 0x008fe200000114e8 */
[----:B------:R3:W-:Y:S01]  /*140a0*/  @!P2 ST.E.64 [R8.64], R120 ;  /* 0x000000780800a985 */ /* 0x0007e2000c101b08 */
[----:B------:R-:W-:Y:S02]  /*140b0*/  ISETP.GE.AND P2, PT, R245, c[0x0][0x3c8], PT ;  /* 0x0000f200f5007a0c */ /* 0x000fe40003f46270 */
[----:B-1----:R-:W-:-:S13]  /*140c0*/  @!P1 LEA R6, P6, R250, R0, 0x2 ;  /* 0x00000000fa069211 */ /* 0x002fda00078c10ff */
[----:B--2---:R-:W-:-:S04]  /*140d0*/  P2R R2, PR, RZ, 0x40 ;  /* 0x00000040ff027803 */ /* 0x004fc80000000000 */
[----:B------:R-:W-:Y:S02]  /*140e0*/  ISETP.NE.AND P3, PT, R2, RZ, PT ;  /* 0x000000ff0200720c */ /* 0x000fe40003f65270 */
[C---:B------:R-:W-:Y:S02]  /*140f0*/  @!P0 LEA R2, P6, R249.reuse, R0, 0x2 ;  /* 0x00000000f9028211 */ /* 0x040fe400078c10ff */
[-C--:B------:R-:W-:Y:S02]  /*14100*/  @!P1 LEA.HI.X R7, R250, R4.reuse, R10, 0x2, P3 ;  /* 0x00000004fa079211 */ /* 0x080fe400018f140a */
[----:B------:R-:W-:Y:S02]  /*14110*/  ISETP.GE.AND P3, PT, R246, c[0x0][0x3c8], PT ;  /* 0x0000f200f6007a0c */ /* 0x000fe40003f66270 */
[----:B------:R-:W-:Y:S01]  /*14120*/  @!P0 LEA.HI.X R3, R249, R4, R5, 0x2, P6 ;  /* 0x00000004f9038211 */ /* 0x000fe200030f1405 */
[----:B------:R1:W-:Y:S01]  /*14130*/  @!P1 ST.E.64 [R6.64], R92 ;  /* 0x0000005c06009985 */ /* 0x0003e2000c101b08 */
[----:B------:R-:W-:-:S02]  /*14140*/  SHF.R.S32.HI R5, RZ, 0x1f, R248 ;  /* 0x0000001fff057819 */ /* 0x000fc400000114f8 */
[----:B------:R-:W-:Y:S01]  /*14150*/  SHF.R.S32.HI R10, RZ, 0x1f, R247 ;  /* 0x0000001fff0a7819 */ /* 0x000fe200000114f7 */
[----:B------:R2:W-:Y:S01]  /*14160*/  @!P0 ST.E.64 [R2.64], R36 ;  /* 0x0000002402008985 */ /* 0x0005e2000c101b08 */
[----:B---3--:R-:W-:-:S04]  /*14170*/  @!P5 LEA R8, P0, R248, R0, 0x2 ;  /* 0x00000000f808d211 */ /* 0x008fc800078010ff */
[----:B------:R-:W-:Y:S02]  /*14180*/  @!P5 LEA.HI.X R9, R248, R4, R5, 0x2, P0 ;  /* 0x00000004f809d211 */ /* 0x000fe400000f1405 */
[----:B------:R-:W-:Y:S02]  /*14190*/  SHF.R.S32.HI R5, RZ, 0x1f, R246 ;  /* 0x0000001fff057819 */ /* 0x000fe400000114f6 */
[----:B------:R-:W-:Y:S01]  /*141a0*/  ISETP.GE.AND P0, PT, R243, c[0x0][0x3c8], PT ;  /* 0x0000f200f3007a0c */ /* 0x000fe20003f06270 */
[----:B------:R3:W-:Y:S01]  /*141b0*/  @!P5 ST.E.64 [R8.64], R114 ;  /* 0x000000720800d985 */ /* 0x0007e2000c101b08 */
[----:B------:R-:W-:Y:S02]  /*141c0*/  ISETP.GE.AND P5, PT, R242, c[0x0][0x3c8], PT ;  /* 0x0000f200f2007a0c */ /* 0x000fe40003fa6270 */
[-C--:B-1----:R-:W-:Y:S02]  /*141d0*/  @!P4 LEA R6, P6, R247, R0.reuse, 0x2 ;  /* 0x00000000f706c211 */ /* 0x082fe400078c10ff */
[----:B--2---:R-:W-:-:S02]  /*141e0*/  @!P3 LEA R2, P1, R246, R0, 0x2 ;  /* 0x00000000f602b211 */ /* 0x004fc400078210ff */
[----:B------:R-:W-:Y:S02]  /*141f0*/  @!P4 LEA.HI.X R7, R247, R4, R10, 0x2, P6 ;  /* 0x00000004f707c211 */ /* 0x000fe400030f140a */
[----:B------:R-:W-:-:S03]  /*14200*/  SHF.R.S32.HI R10, RZ, 0x1f, R244 ;  /* 0x0000001fff0a7819 */ /* 0x000fc600000114f4 */
[----:B------:R1:W-:Y:S01]  /*14210*/  @!P4 ST.E.64 [R6.64], R96 ;  /* 0x000000600600c985 */ /* 0x0003e2000c101b08 */
[----:B------:R-:W-:-:S05]  /*14220*/  ISETP.GE.AND P4, PT, R241, c[0x0][0x3c8], PT ;  /* 0x0000f200f1007a0c */ /* 0x000fca0003f86270 */
[----:B------:R-:W-:Y:S02]  /*14230*/  P2R R3, PR, RZ, 0x2 ;  /* 0x00000002ff037803 */ /* 0x000fe40000000000 */
[----:B------:R-:W-:Y:S02]  /*14240*/  ISETP.GE.AND P1, PT, R244, c[0x0][0x3c8], PT ;  /* 0x0000f200f4007a0c */ /* 0x000fe40003f26270 */
[----:B------:R-:W-:-:S04]  /*14250*/  ISETP.NE.AND P6, PT, R3, RZ, PT ;  /* 0x000000ff0300720c */ /* 0x000fc80003fc5270 */
[----:B------:R-:W-:Y:S02]  /*14260*/  @!P3 LEA.HI.X R3, R246, R4, R5, 0x2, P6 ;  /* 0x00000004f603b211 */ /* 0x000fe400030f1405 */
[----:B------:R-:W-:-:S03]  /*14270*/  SHF.R.S32.HI R5, RZ, 0x1f, R245 ;  /* 0x0000001fff057819 */ /* 0x000fc600000114f5 */
[----:B------:R2:W-:Y:S01]  /*14280*/  @!P3 ST.E.64 [R2.64], R88 ;  /* 0x000000580200b985 */ /* 0x0005e2000c101b08 */
[----:B---3--:R-:W-:-:S04]  /*14290*/  @!P2 LEA R8, P3, R245, R0, 0x2 ;  /* 0x00000000f508a211 */ /* 0x008fc800078610ff */
[----:B------:R-:W-:Y:S02]  /*142a0*/  @!P2 LEA.HI.X R9, R245, R4, R5, 0x2, P3 ;  /* 0x00000004f509a211 */ /* 0x000fe400018f1405 */
[----:B------:R-:W-:Y:S02]  /*142b0*/  SHF.R.S32.HI R5, RZ, 0x1f, R243 ;  /* 0x0000001fff057819 */ /* 0x000fe400000114f3 */
[----:B-1----:R-:W-:Y:S01]  /*142c0*/  @!P1 LEA R6, P6, R244, R0, 0x2 ;  /* 0x00000000f4069211 */ /* 0x002fe200078c10ff */
[----:B------:R1:W-:Y:S01]  /*142d0*/  @!P2 ST.E.64 [R8.64], R118 ;  /* 0x000000760800a985 */ /* 0x0003e2000c101b08 */
[----:B------:R-:W-:-:S11]  /*142e0*/  ISETP.GE.AND P2, PT, R239, c[0x0][0x3c8], PT ;  /* 0x0000f200ef007a0c */ /* 0x000fd60003f46270 */
[----:B--2---:R-:W-:-:S04]  /*142f0*/  P2R R2, PR, RZ, 0x40 ;  /* 0x00000040ff027803 */ /* 0x004fc80000000000 */
[----:B------:R-:W-:Y:S02]  /*14300*/  ISETP.NE.AND P3, PT, R2, RZ, PT ;  /* 0x000000ff0200720c */ /* 0x000fe40003f65270 */
[C---:B------:R-:W-:Y:S02]  /*14310*/  @!P0 LEA R2, P6, R243.reuse, R0, 0x2 ;  /* 0x00000000f3028211 */ /* 0x040fe400078c10ff */
[-C--:B------:R-:W-:Y:S02]  /*14320*/  @!P1 LEA.HI.X R7, R244, R4.reuse, R10, 0x2, P3 ;  /* 0x00000004f4079211 */ /* 0x080fe400018f140a */
[----:B------:R-:W-:Y:S02]  /*14330*/  @!P0 LEA.HI.X R3, R243, R4, R5, 0x2, P6 ;  /* 0x00000004f3038211 */ /* 0x000fe400030f1405 */
[----:B------:R-:W-:Y:S01]  /*14340*/  SHF.R.S32.HI R5, RZ, 0x1f, R242 ;  /* 0x0000001fff057819 */ /* 0x000fe200000114f2 */
[----:B------:R2:W-:Y:S01]  /*14350*/  @!P1 ST.E.64 [R6.64], R106 ;  /* 0x0000006a06009985 */ /* 0x0005e2000c101b08 */
[----:B------:R-:W-:-:S02]  /*14360*/  ISETP.GE.AND P1, PT, R238, c[0x0][0x3c8], PT ;  /* 0x0000f200ee007a0c */ /* 0x000fc40003f26270 */
[----:B------:R-:W-:Y:S01]  /*14370*/  ISETP.GE.AND P3, PT, R240, c[0x0][0x3c8], PT ;  /* 0x0000f200f0007a0c */ /* 0x000fe20003f66270 */
[----:B------:R3:W-:Y:S01]  /*14380*/  @!P0 ST.E.64 [R2.64], R38 ;  /* 0x0000002602008985 */ /* 0x0007e2000c101b08 */
[C---:B-1----:R-:W-:Y:S02]  /*14390*/  @!P5 LEA R8, P0, R242.reuse, R0, 0x2 ;  /* 0x00000000f208d211 */ /* 0x042fe400078010ff */
[----:B------:R-:W-:Y:S02]  /*143a0*/  SHF.R.S32.HI R10, RZ, 0x1f, R241 ;  /* 0x0000001fff0a7819 */ /* 0x000fe400000114f1 */
[----:B------:R-:W-:Y:S02]  /*143b0*/  @!P5 LEA.HI.X R9, R242, R4, R5, 0x2, P0 ;  /* 0x00000004f209d211 */ /* 0x000fe400000f1405 */
[----:B------:R-:W-:-:S03]  /*143c0*/  SHF.R.S32.HI R5, RZ, 0x1f, R240 ;  /* 0x0000001fff057819 */ /* 0x000fc600000114f0 */
[----:B------:R1:W-:Y:S01]  /*143d0*/  @!P5 ST.E.64 [R8.64], R122 ;  /* 0x0000007a0800d985 */ /* 0x0003e2000c101b08 */
[----:B------:R-:W-:Y:S02]  /*143e0*/  ISETP.GE.AND P5, PT, R236, c[0x0][0x3c8], PT ;  /* 0x0000f200ec007a0c */ /* 0x000fe40003fa6270 */
[----:B--2---:R-:W-:-:S13]  /*143f0*/  @!P4 LEA R6, P6, R241, R0, 0x2 ;  /* 0x00000000f106c211 */ /* 0x004fda00078c10ff */
[----:B---3--:R-:W-:-:S04]  /*14400*/  P2R R2, PR, RZ, 0x40 ;  /* 0x00000040ff027803 */ /* 0x008fc80000000000 */
        /* <DEDUP_REMOVED lines=9> */
[----:B-1----:R-:W-:-:S04]  /*144a0*/  @!P2 LEA R8, P3, R239, R0, 0x2 ;  /* 0x00000000ef08a211 */ /* 0x002fc800078610ff */
[----:B------:R-:W-:Y:S02]  /*144b0*/  @!P2 LEA.HI.X R9, R239, R4, R5, 0x2, P3 ;  /* 0x00000004ef09a211 */ /* 0x000fe400018f1405 */
[----:B------:R-:W-:-:S03]  /*144c0*/  SHF.R.S32.HI R5, RZ, 0x1f, R237 ;  /* 0x0000001fff057819 */ /* 0x000fc600000114ed */
[----:B------:R-:W-:Y:S01]  /*144d0*/  @!P2 ST.E.64 [R8.64], R126 ;  /* 0x0000007e0800a985 */ /* 0x000fe2000c101b08 */
        /* <DEDUP_REMOVED lines=8> */
[----:B------:R-:W-:-:S02]  /*14560*/  ISETP.GE.AND P3, PT, R234, c[0x0][0x3c8], PT ;  /* 0x0000f200ea007a0c */ /* 0x000fc40003f66270 */
[----:B------:R-:W-:Y:S01]  /*14570*/  SHF.R.S32.HI R10, RZ, 0x1f, R236 ;  /* 0x0000001fff0a7819 */ /* 0x000fe200000114ec */
[----:B------:R1:W-:Y:S01]  /*14580*/  @!P1 ST.E.64 [R6.64], R66 ;  /* 0x0000004206009985 */ /* 0x0003e2000c101b08 */
[----:B------:R-:W-:Y:S02]  /*14590*/  SHF.R.S32.HI R5, RZ, 0x1f, R235 ;  /* 0x0000001fff057819 */ /* 0x000fe400000114eb */
[----:B------:R-:W-:Y:S01]  /*145a0*/  ISETP.GE.AND P1, PT, R232, c[0x0][0x3c8], PT ;  /* 0x0000f200e8007a0c */ /* 0x000fe20003f26270 */
[----:B------:R2:W-:Y:S01]  /*145b0*/  @!P0 ST.E.64 [R2.64], R50 ;  /* 0x0000003202008985 */ /* 0x0005e2000c101b08 */
[----:B-1----:R-:W-:-:S04]  /*145c0*/  @!P5 LEA R6, P0, R236, R0, 0x2 ;  /* 0x00000000ec06d211 */ /* 0x002fc800078010ff */
[----:B------:R-:W-:Y:S02]  /*145d0*/  @!P5 LEA.HI.X R7, R236, R4, R10, 0x2, P0 ;  /* 0x00000004ec07d211 */ /* 0x000fe400000f140a */
[-C--:B--2---:R-:W-:Y:S02]  /*145e0*/  @!P4 LEA R2, P6, R235, R0.reuse, 0x2 ;  /* 0x00000000eb02c211 */ /* 0x084fe400078c10ff */
[----:B------:R-:W-:Y:S01]  /*145f0*/  ISETP.GE.AND P0, PT, R231, c[0x0][0x3c8], PT ;  /* 0x0000f200e7007a0c */ /* 0x000fe20003f06270 */
[----:B------:R-:W-:Y:S01]  /*14600*/  @!P5 ST.E.64 [R6.64], R58 ;  /* 0x0000003a0600d985 */ /* 0x000fe2000c101b08 */
[----:B------:R-:W-:Y:S02]  /*14610*/  @!P3 LEA R10, P5, R234, R0, 0x2 ;  /* 0x00000000ea0ab211 */ /* 0x000fe400078a10ff */
[----:B------:R-:W-:Y:S02]  /*14620*/  @!P4 LEA.HI.X R3, R235, R4, R5, 0x2, P6 ;  /* 0x00000004eb03c211 */ /* 0x000fe400030f1405 */
[----:B------:R-:W-:-:S02]  /*14630*/  SHF.R.S32.HI R5, RZ, 0x1f, R234 ;  /* 0x0000001fff057819 */ /* 0x000fc400000114ea */
[C---:B------:R-:W-:Y:S01]  /*14640*/  @!P2 LEA R8, P6, R233.reuse, R0, 0x2 ;  /* 0x00000000e908a211 */ /* 0x040fe200078c10ff */
[----:B------:R1:W-:Y:S03]  /*14650*/  @!P4 ST.E.64 [R2.64], R62 ;  /* 0x0000003e0200c985 */ /* 0x0003e6000c101b08 */
[----:B------:R-:W-:-:S03]  /*14660*/  @!P2 LEA.HI.X R9, R233, R4, R13, 0x2, P6 ;  /* 0x00000004e909a211 */ /* 0x000fc600030f140d */
[----:B-1----:R-:W-:Y:S02]  /*14670*/  P2R R2, PR, RZ, 0x20 ;  /* 0x00000020ff027803 */ /* 0x002fe40000000000 */
[----:B------:R-:W-:Y:S02]  /*14680*/  @!P1 LEA R6, P5, R232, R0, 0x2 ;  /* 0x00000000e8069211 */ /* 0x000fe400078a10ff */
[----:B------:R-:W-:Y:S02]  /*14690*/  ISETP.NE.AND P4, PT, R2, RZ, PT ;  /* 0x000000ff0200720c */ /* 0x000fe40003f85270 */
[-C--:B------:R-:W-:Y:S02]  /*146a0*/  @!P1 LEA.HI.X R7, R232, R4.reuse, R12, 0x2, P5 ;  /* 0x00000004e8079211 */ /* 0x080fe400028f140c */
[----:B------:R-:W-:Y:S02]  /*146b0*/  @!P3 LEA.HI.X R11, R234, R4, R5, 0x2, P4 ;  /* 0x00000004ea0bb211 */ /* 0x000fe400020f1405 */
[----:B------:R-:W-:-:S02]  /*146c0*/  SHF.R.S32.HI R5, RZ, 0x1f, R231 ;  /* 0x0000001fff057819 */ /* 0x000fc400000114e7 */
[C---:B------:R-:W-:Y:S01]  /*146d0*/  @!P0 LEA R2, P4, R231.reuse, R0, 0x2 ;  /* 0x00000000e7028211 */ /* 0x040fe200078810ff */
[----:B------:R1:W-:Y:S03]  /*146e0*/  @!P3 ST.E.64 [R10.64], R78 ;  /* 0x0000004e0a00b985 */ /* 0x0003e6000c101b08 */
[----:B------:R-:W-:Y:S01]  /*146f0*/  @!P0 LEA.HI.X R3, R231, R4, R5, 0x2, P4 ;  /* 0x00000004e7038211 */ /* 0x000fe200020f1405 */
[----:B------:R1:W-:Y:S04]  /*14700*/  @!P2 ST.E.64 [R8.64], R74 ;  /* 0x0000004a0800a985 */ /* 0x0003e8000c101b08 */
        /* <DEDUP_REMOVED lines=9> */
.L_x_564:
[----:B------:R-:W-:Y:S01]  /*147a0*/  ISETP.NE.U32.AND P0, PT, RZ, c[0x0][0x508], PT ;  /* 0x00014200ff007a0c */ /* 0x000fe20003f05070 */
[----:B------:R-:W-:Y:S01]  /*147b0*/  IMAD.MOV.U32 R4, RZ, RZ, 0x4 ;  /* 0x00000004ff047424 */ /* 0x000fe200078e00ff */
[----:B------:R-:W-:Y:S01]  /*147c0*/  ISETP.NE.U32.AND P2, PT, RZ, c[0x0][0x500], PT ;  /* 0x00014000ff007a0c */ /* 0x000fe20003f45070 */
[----:B------:R-:W-:Y:S01]  /*147d0*/  IMAD.MOV.U32 R20, RZ, RZ, c[0x0][0x388] ;  /* 0x0000e200ff147624 */ /* 0x000fe200078e00ff */
[----:B------:R-:W-:Y:S01]  /*147e0*/  ISETP.NE.AND.EX P0, PT, RZ, c[0x0][0x50c], PT, P0 ;  /* 0x00014300ff007a0c */ /* 0x000fe20003f05300 */
[----:B------:R-:W-:Y:S01]  /*147f0*/  IMAD.MOV.U32 R10, RZ, RZ, RZ ;  /* 0x000000ffff0a7224 */ /* 0x000fe200078e00ff */
[----:B------:R-:W-:Y:S01]  /*14800*/  ISETP.NE.AND.EX P2, PT, RZ, c[0x0][0x504], PT, P2 ;  /* 0x00014100ff007a0c */ /* 0x000fe20003f45320 */
[----:B------:R-:W-:-:S10]  /*14810*/  IMAD.WIDE R2, R215, R4, c[0x0][0x500] ;  /* 0x00014000d7027625 */ /* 0x000fd400078e0204 */
[----:B------:R-:W-:Y:S02]  /*14820*/  @P0 IMAD.WIDE R4, R215, R4, c[0x0][0x508] ;  /* 0x00014200d7040625 */ /* 0x000fe400078e0204 */
[----:B------:R2:W5:Y:S04]  /*14830*/  @P2 LDG.E R10, [R2.64] ;  /* 0x00000008020a2981 */ /* 0x000568000c1e1900 */
        /* <DEDUP_REMOVED lines=8> */
.L_x_585:
[----:B--2---:R-:W2:Y:S01]  /*148c0*/  S2R R2, SR_TID.X ;  /* 0x0000000000027919 */ /* 0x004ea20000002100 */
[----:B------:R-:W-:Y:S01]  /*148d0*/  SHF.R.S32.HI R0, RZ, 0x1f, R215 ;  /* 0x0000001fff007819 */ /* 0x000fe200000114d7 */
[----:B------:R-:W-:Y:S01]  /*148e0*/  BSSY B0, `(.L_x_586) ;  /* 0x0000036000007945 */ /* 0x000fe20003800000 */
[----:B------:R-:W-:-:S02]  /*148f0*/  LOP3.LUT R14, R214, 0xffff, RZ, 0xc0, !PT ;  /* 0x0000ffffd60e7812 */ /* 0x000fc400078ec0ff */
[----:B-----5:R-:W-:Y:S02]  /*14900*/  SHF.R.S32.HI R18, RZ, 0x1f, R10 ;  /* 0x0000001fff127819 */ /* 0x020fe4000001140a */
[----:B------:R-:W-:Y:S02]  /*14910*/  SEL R15, R215, RZ, !P2 ;  /* 0x000000ffd70f7207 */ /* 0x000fe40005000000 */
[----:B------:R-:W-:Y:S02]  /*14920*/  SEL R21, R0, RZ, !P2 ;  /* 0x000000ff00157207 */ /* 0x000fe40005000000 */
[----:B--2---:R-:W-:-:S13]  /*14930*/  ISETP.GT.AND P0, PT, R2, 0x7f, PT ;  /* 0x0000007f0200780c */ /* 0x004fda0003f04270 */
[----:B------:R-:W-:Y:S05]  /*14940*/  @P0 BRA `(.L_x_587) ;  /* 0x000002f000000947 */ /* 0x000fea0003800000 */
[----:B------:R-:W-:Y:S01]  /*14950*/  IMAD R0, R20, c[0x0][0x4e8], RZ ;  /* 0x00013a0014007a24 */ /* 0x000fe200078e02ff */
[----:B------:R-:W-:-:S04]  /*14960*/  IADD3 R11, R211, R2, RZ ;  /* 0x00000002d30b7210 */ /* 0x000fc80007ffe0ff */
        /* <DEDUP_REMOVED lines=45> */
.L_x_587:
[----:B------:R-:W-:Y:S05]  /*14c40*/  BSYNC B0 ;  /* 0x0000000000007941 */ /* 0x000fea0003800000 */
.L_x_586:
[----:B------:R-:W-:-:S13]  /*14c50*/  ISETP.GT.AND P0, PT, R19, 0x1, PT ;  /* 0x000000011300780c */ /* 0x000fda0003f04270 */
[----:B------:R-:W-:Y:S05]  /*14c60*/  @P0 BRA `(.L_x_579) ;  /* 0x000007b000000947 */ /* 0x000fea0003800000 */
[----:B------:R-:W-:Y:S01]  /*14c70*/  MOV R2, c[0x0][0x4e8] ;  /* 0x00013a0000027a02 */ /* 0x000fe20000000f00 */
[----:B-1----:R-:W-:Y:S01]  /*14c80*/  IMAD R0, R18, c[0x0][0x3a0], RZ ;  /* 0x0000e80012007a24 */ /* 0x002fe200078e02ff */
[----:B------:R-:W-:Y:S01]  /*14c90*/  IADD3 R4, R197, R211, RZ ;  /* 0x000000d3c5047210 */ /* 0x000fe20007ffe0ff */
[----:B------:R-:W-:Y:S01]  /*14ca0*/  IMAD R5, R21, c[0x0][0x3f0], RZ ;  /* 0x0000fc0015057a24 */ /* 0x000fe200078e02ff */
[----:B------:R-:W-:Y:S01]  /*14cb0*/  ISETP.NE.AND P0, PT, R2, 0x1, PT ;  /* 0x000000010200780c */ /* 0x000fe20003f05270 */
[----:B------:R-:W-:-:S04]  /*14cc0*/  IMAD.WIDE.U32 R2, R10, c[0x0][0x3a0], RZ ;  /* 0x0000e8000a027a25 */ /* 0x000fc800078e00ff */
        /* <DEDUP_REMOVED lines=26> */
.L_x_670:
[----:B------:R-:W-:Y:S05]  /*14e70*/  BRA.DIV ~URZ, `(.L_x_589) ;  /* 0x00003b327f007947 */ /* 0x000fea000b800000 */
[----:B------:R3:W4:Y:S02]  /*14e80*/  SHFL.IDX PT, R0, R12, RZ, 0x181f ;  /* 0x00181fff0c007589 */ /* 0x00072400000e0000 */
.L_x_671:
[----:B------:R-:W-:Y:S01]  /*14e90*/  IMAD R11, R20, c[0x0][0x4e8], RZ ;  /* 0x00013a00140b7a24 */ /* 0x000fe200078e02ff */
        /* <DEDUP_REMOVED lines=13> */
[-C--:B--2---:R-:W-:Y:S02]  /*14f70*/  @!P2 LEA.HI.X R7, R184, R8.reuse, R15, 0x1, P5 ;  /* 0x00000008b807a211 */ /* 0x084fe400028f0c0f */
[-C--:B------:R-:W-:Y:S02]  /*14f80*/  @!P1 LEA.HI.X R5, R192, R8.reuse, R14, 0x1, P4 ;  /* 0x00000008c0059211 */ /* 0x080fe400020f0c0e */
[----:B------:R-:W-:Y:S01]  /*14f90*/  @!P0 LEA.HI.X R3, R193, R8, R13, 0x1, P3 ;  /* 0x00000008c1038211 */ /* 0x000fe200018f0c0d */
[----:B------:R2:W-:Y:S04]  /*14fa0*/  @!P2 ST.E.128 [R6.64], RZ ;  /* 0x000000ff0600a985 */ /* 0x0005e8000c101d08 */
[----:B------:R2:W-:Y:S04]  /*14fb0*/  @!P1 ST.E.128 [R4.64], RZ ;  /* 0x000000ff04009985 */ /* 0x0005e8000c101d08 */
[----:B------:R2:W-:Y:S02]  /*14fc0*/  @!P0 ST.E.128 [R2.64], RZ ;  /* 0x000000ff02008985 */ /* 0x0005e4000c101d08 */
.L_x_591:
[----:B------:R-:W-:Y:S05]  /*14fd0*/  BSYNC B0 ;  /* 0x0000000000007941 */ /* 0x000fea0003800000 */
.L_x_590:
[----:B------:R-:W-:Y:S05]  /*14fe0*/  BRA.DIV ~URZ, `(.L_x_592) ;  /* 0x00003a327f007947 */ /* 0x000fea000b800000 */
[----:B--2---:R2:W1:Y:S04]  /*14ff0*/  SHFL.IDX PT, R8, R9, 0x1, 0x181f ;  /* 0x00381f0009087f89 */ /* 0x00446800000e0000 */
[----:B----4-:R2:W4:Y:S02]  /*15000*/  SHFL.IDX PT, R0, R12, 0x1, 0x181f ;  /* 0x00381f000c007f89 */ /* 0x01052400000e0000 */
.L_x_672:
        /* <DEDUP_REMOVED lines=13> */
[-C--:B-1----:R-:W-:Y:S02]  /*150e0*/  @!P2 LEA.HI.X R7, R184, R8.reuse, R15, 0x1, P5 ;  /* 0x00000008b807a211 */ /* 0x082fe400028f0c0f */
[-C--:B------:R-:W-:Y:S02]  /*150f0*/  @!P1 LEA.HI.X R5, R192, R8.reuse, R14, 0x1, P4 ;  /* 0x00000008c0059211 */ /* 0x080fe400020f0c0e */
[----:B------:R-:W-:Y:S01]  /*15100*/  @!P0 LEA.HI.X R3, R193, R8, R13, 0x1, P3 ;  /* 0x00000008c1038211 */ /* 0x000fe200018f0c0d */
[----:B------:R1:W-:Y:S04]  /*15110*/  @!P2 ST.E.128 [R6.64], RZ ;  /* 0x000000ff0600a985 */ /* 0x0003e8000c101d08 */
[----:B------:R1:W-:Y:S04]  /*15120*/  @!P1 ST.E.128 [R4.64], RZ ;  /* 0x000000ff04009985 */ /* 0x0003e8000c101d08 */
[----:B------:R1:W-:Y:S02]  /*15130*/  @!P0 ST.E.128 [R2.64], RZ ;  /* 0x000000ff02008985 */ /* 0x0003e4000c101d08 */
.L_x_594:
[----:B------:R-:W-:Y:S05]  /*15140*/  BSYNC B0 ;  /* 0x0000000000007941 */ /* 0x000fea0003800000 */
.L_x_593:
[----:B------:R-:W-:Y:S05]  /*15150*/  BRA.DIV ~URZ, `(.L_x_595) ;  /* 0x000039927f007947 */ /* 0x000fea000b800000 */
[----:B-1----:R1:W2:Y:S02]  /*15160*/  SHFL.IDX PT, R8, R9, 0x2, 0x181f ;  /* 0x00581f0009087f89 */ /* 0x0022a400000e0000 */
.L_x_673:
[----:B------:R-:W-:Y:S05]  /*15170*/  BRA.DIV ~URZ, `(.L_x_596) ;  /* 0x000039e27f007947 */ /* 0x000fea000b800000 */
[----:B----4-:R4:W1:Y:S02]  /*15180*/  SHFL.IDX PT, R0, R12, 0x2, 0x181f ;  /* 0x00581f000c007f89 */ /* 0x01086400000e0000 */
.L_x_674:
        /* <DEDUP_REMOVED lines=19> */
.L_x_598:
[----:B------:R-:W-:Y:S05]  /*152c0*/  BSYNC B0 ;  /* 0x0000000000007941 */ /* 0x000fea0003800000 */
.L_x_597:
[----:B------:R-:W-:Y:S05]  /*152d0*/  BRA.DIV ~URZ, `(.L_x_599) ;  /* 0x000038f27f007947 */ /* 0x000fea000b800000 */
[----:B--2---:R2:W3:Y:S04]  /*152e0*/  SHFL.IDX PT, R8, R9, 0x3, 0x181f ;  /* 0x00781f0009087f89 */ /* 0x0044e800000e0000 */
[----:B-1----:R2:W1:Y:S02]  /*152f0*/  SHFL.IDX PT, R0, R12, 0x3, 0x181f ;  /* 0x00781f000c007f89 */ /* 0x00246400000e0000 */
.L_x_675:
        /* <DEDUP_REMOVED lines=10> */
[-C--:B------:R-:W-:Y:S02]  /*153a0*/  @!P1 LEA R4, P4, R192, R0.reuse, 0x1 ;  /* 0x00000000c0049211 */ /* 0x080fe400078808ff */
[C---:B------:R-:W-:Y:S02]  /*153b0*/  @!P0 LEA R2, P3, R193.reuse, R0, 0x1 ;  /* 0x00000000c1028211 */ /* 0x040fe400078608ff */
[-C--:B------:R-:W-:Y:S02]  /*153c0*/  @!P2 LEA.HI.X R7, R184, R8.reuse, R13, 0x1, P5 ;  /* 0x00000008b807a211 */ /* 0x080fe400028f0c0d */
[-C--:B------:R-:W-:Y:S02]  /*153d0*/  @!P1 LEA.HI.X R5, R192, R8.reuse, R12, 0x1, P4 ;  /* 0x00000008c0059211 */ /* 0x080fe400020f0c0c */
[----:B------:R-:W-:Y:S01]  /*153e0*/  @!P0 LEA.HI.X R3, R193, R8, R9, 0x1, P3 ;  /* 0x00000008c1038211 */ /* 0x000fe200018f0c09 */
[----:B------:R1:W-:Y:S04]  /*153f0*/  @!P2 ST.E.128 [R6.64], RZ ;  /* 0x000000ff0600a985 */ /* 0x0003e8000c101d08 */
[----:B------:R1:W-:Y:S04]  /*15400*/  @!P1 ST.E.128 [R4.64], RZ ;  /* 0x000000ff04009985 */ /* 0x0003e8000c101d08 */
[----:B------:R1:W-:Y:S02]  /*15410*/  @!P0 ST.E.128 [R2.64], RZ ;  /* 0x000000ff02008985 */ /* 0x0003e4000c101d08 */
.L_x_579:
[----:B------:R-:W-:Y:S05]  /*15420*/  BSYNC B1 ;  /* 0x0000000000017941 */ /* 0x000fea0003800000 */
.L_x_563:
[----:B------:R-:W-:-:S13]  /*15430*/  ISETP.NE.AND P0, PT, RZ, UR6, PT ;  /* 0x00000006ff007c0c */ /* 0x000fda000bf05270 */
[----:B------:R-:W-:Y:S01]  /*15440*/  @P0 WARPSYNC 0xffffffff ;  /* 0xffffffff00000948 */ /* 0x000fe20003800000 */
[----:B------:R-:W-:Y:S06]  /*15450*/  @P0 BAR.SYNC.DEFER_BLOCKING 0x5, 0x100 ;  /* 0x0144000000000b1d */ /* 0x000fec0000010000 */
[----:B------:R-:W4:Y:S04]  /*15460*/  @P0 LDS.128 R212, [0x18100] ;  /* 0x01810000ffd40984 */ /* 0x000f280000000c00 */
[----:B------:R-:W-:Y:S06]  /*15470*/  @P0 BAR.ARV 0x4, 0x100 ;  /* 0x0104000000000b1d */ /* 0x000fec0000002000 */
[----:B------:R-:W-:Y:S05]  /*15480*/  @P0 BRA `(.L_x_600) ;  /* 0x00000f6000000947 */ /* 0x000fea0003800000 */
[----:B-1--4-:R-:W1:Y:S01]  /*15490*/  S2R R0, SR_TID.X ;  /* 0x0000000000007919 */ /* 0x012e620000002100 */
[----:B------:R-:W-:Y:S01]  /*154a0*/  IMAD.MOV.U32 R7, RZ, RZ, RZ ;  /* 0x000000ffff077224 */ /* 0x000fe200078e00ff */
[----:B-123--:R-:W-:-:S04]  /*154b0*/  LOP3.LUT R12, R0, 0x1f, RZ, 0xc0, !PT ;  /* 0x0000001f000c7812 */ /* 0x00efc800078ec0ff */
[----:B------:R-:W-:Y:S01]  /*154c0*/  ISETP.NE.AND P6, PT, R12, 0x1f, PT ;  /* 0x0000001f0c00780c */ /* 0x000fe20003fc5270 */
[----:B------:R-:W-:Y:S10]  /*154d0*/  BRA.DIV ~URZ, `(.L_x_601) ;  /* 0x000037c27f007947 */ /* 0x000ff4000b800000 */
[----:B------:R1:W2:Y:S02]  /*154e0*/  SHFL.IDX PT, R9, R82, RZ, 0x1f ;  /* 0x00001fff52097589 */ /* 0x0002a400000e0000 */
.L_x_676:
[----:B------:R-:W-:Y:S05]  /*154f0*/  BRA.DIV ~URZ, `(.L_x_602) ;  /* 0x000038127f007947 */ /* 0x000fea000b800000 */
[----:B------:R3:W4:Y:S02]  /*15500*/  SHFL.IDX PT, R8, R82, 0x1, 0x1f ;  /* 0x00201f0052087f89 */ /* 0x00072400000e0000 */
.L_x_677:
[----:B------:R-:W-:Y:S02]  /*15510*/  IMAD.IADD R0, R215, 0x1, R12 ;  /* 0x00000001d7007824 */ /* 0x000fe400078e020c */
        /* <DEDUP_REMOVED lines=16> */
[----:B------:R1:W3:Y:S02]  /*15620*/  SHFL.UP PT, R4, R0, 0x1, RZ ;  /* 0x0420000000047989 */ /* 0x0002e400000e00ff */
.L_x_678:
        /* <DEDUP_REMOVED lines=16> */
.L_x_679:
[----:B---3--:R-:W-:Y:S01]  /*15730*/  IMAD R0, R0, c[0x0][0x538], RZ ;  /* 0x00014e0000007a24 */ /* 0x008fe200078e02ff */
[----:B------:R-:W-:Y:S04]  /*15740*/  BSSY B1, `(.L_x_605) ;  /* 0x00000c5000017945 */ /* 0x000fe80003800000 */
[----:B----4-:R-:W-:-:S04]  /*15750*/  IADD3 R8, R0, R8, RZ ;  /* 0x0000000800087210 */ /* 0x010fc80007ffe0ff */
[----:B--2---:R-:W-:-:S13]  /*15760*/  ISETP.GT.AND P0, PT, R8, R9, PT ;  /* 0x000000090800720c */ /* 0x004fda0003f04270 */
[----:B------:R-:W-:Y:S05]  /*15770*/  @P0 BRA `(.L_x_606) ;  /* 0x0000024000000947 */ /* 0x000fea0003800000 */
.L_x_610:
        /* <DEDUP_REMOVED lines=16> */
.L_x_680:
        /* <DEDUP_REMOVED lines=16> */
.L_x_681:
[----:B--2---:R-:W-:-:S05]  /*15980*/  IMAD R0, R0, c[0x0][0x538], RZ ;  /* 0x00014e0000007a24 */ /* 0x004fca00078e02ff */
[----:B------:R-:W-:-:S04]  /*15990*/  IADD3 R8, R0, R8, RZ ;  /* 0x0000000800087210 */ /* 0x000fc80007ffe0ff */
[----:B------:R-:W-:-:S13]  /*159a0*/  ISETP.GT.AND P0, PT, R8, R9, PT ;  /* 0x000000090800720c */ /* 0x000fda0003f04270 */
[----:B-1----:R-:W-:Y:S05]  /*159b0*/  @!P0 BRA `(.L_x_610) ;  /* 0xfffffdc000008947 */ /* 0x002fea000383ffff */
.L_x_606:
[----:B------:R-:W-:-:S05]  /*159c0*/  IADD3 R8, -R0, R8, RZ ;  /* 0x0000000800087210 */ /* 0x000fca0007ffe1ff */
[----:B------:R-:W-:-:S05]  /*159d0*/  IMAD R0, R4, c[0x0][0x538], R8 ;  /* 0x00014e0004007a24 */ /* 0x000fca00078e0208 */
[----:B------:R-:W-:Y:S01]  /*159e0*/  ISETP.GT.AND P0, PT, R0, R9, PT ;  /* 0x000000090000720c */ /* 0x000fe20003f04270 */
[----:B------:R-:W-:-:S12]  /*159f0*/  BRA.DIV ~URZ, `(.L_x_611) ;  /* 0x000037727f007947 */ /* 0x000fd8000b800000 */
[----:B------:R-:W-:-:S04]  /*15a00*/  VOTE.ANY R5, PT, !P0 ;  /* 0x0000000000057806 */ /* 0x000fc800040e0100 */
.L_x_682:
[----:B------:R-:W2:Y:S02]  /*15a10*/  POPC R0, R5 ;  /* 0x0000000500007309 */ /* 0x000ea40000000000 */
[----:B--2---:R-:W-:Y:S01]  /*15a20*/  IADD3 R215, R0, R215, RZ ;  /* 0x000000d700d77210 */ /* 0x004fe20007ffe0ff */
[----:B------:R-:W-:Y:S05]  /*15a30*/  BRA.DIV ~URZ, `(.L_x_612) ;  /* 0x000037827f007947 */ /* 0x000fea000b800000 */
[----:B------:R2:W3:Y:S04]  /*15a40*/  SHFL.IDX PT, R10, R6, R0, 0x1f ;  /* 0x00001f00060a7589 */ /* 0x0004e800000e0000 */
[----:B------:R2:W4:Y:S02]  /*15a50*/  SHFL.IDX PT, R7, R7, R0, 0x1f ;  /* 0x00001f0007077589 */ /* 0x00052400000e0000 */
.L_x_683:
[----:B------:R-:W-:Y:S01]  /*15a60*/  ISETP.NE.AND P0, PT, R5, RZ, PT ;  /* 0x000000ff0500720c */ /* 0x000fe20003f05270 */
[----:B------:R-:W-:-:S12]  /*15a70*/  BSSY B0, `(.L_x_613) ;  /* 0x0000005000007945 */ /* 0x000fd80003800000 */
[----:B------:R-:W-:Y:S05]  /*15a80*/  @!P0 BRA `(.L_x_614) ;  /* 0x0000003000008947 */ /* 0x000fea0003800000 */
[----:B--2---:R-:W-:Y:S01]  /*15a90*/  IADD3 R0, R0, -0x1, RZ ;  /* 0xffffffff00007810 */ /* 0x004fe20007ffe0ff */
[----:B------:R-:W-:Y:S05]  /*15aa0*/  BRA.DIV ~URZ, `(.L_x_615) ;  /* 0x000037e27f007947 */ /* 0x000fea000b800000 */
[----:B------:R2:W1:Y:S02]  /*15ab0*/  SHFL.IDX PT, R11, R4, R0, 0x1f ;  /* 0x00001f00040b7589 */ /* 0x00046400000e0000 */
.L_x_614:
[----:B------:R-:W-:Y:S05]  /*15ac0*/  BSYNC B0 ;  /* 0x0000000000007941 */ /* 0x000fea0003800000 */
.L_x_613:
[----:B----4-:R-:W-:Y:S01]  /*15ad0*/  ISETP.NE.AND P0, PT, R7, 0x1, PT ;  /* 0x000000010700780c */ /* 0x010fe20003f05270 */
[----:B-1----:R-:W-:Y:S01]  /*15ae0*/  IMAD R212, R11, c[0x0][0x538], R8 ;  /* 0x00014e000bd47a24 */ /* 0x002fe200078e0208 */
[----:B------:R-:W-:Y:S04]  /*15af0*/  BSSY B0, `(.L_x_616) ;  /* 0x0000082000007945 */ /* 0x000fe80003800000 */
[----:B------:R-:W-:-:S07]  /*15b00*/  IADD3 R9, -R212, R9, RZ ;  /* 0x00000009d4097210 */ /* 0x000fce0007ffe1ff */
[----:B------:R-:W-:Y:S05]  /*15b10*/  @!P0 BRA `(.L_x_617) ;  /* 0x000003d000008947 */ /* 0x000fea0003800000 */
[-C--:B---3--:R-:W-:Y:S02]  /*15b20*/  IABS R2, R10.reuse ;  /* 0x0000000a00027213 */ /* 0x088fe40000000000 */
[----:B------:R-:W-:Y:S02]  /*15b30*/  IABS R8, R10 ;  /* 0x0000000a00087213 */ /* 0x000fe40000000000 */
[----:B--2---:R-:W1:Y:S08]  /*15b40*/  I2F.RP R0, R2 ;  /* 0x0000000200007306 */ /* 0x004e700000209400 */
[----:B-1----:R-:W1:Y:S02]  /*15b50*/  MUFU.RCP R0, R0 ;  /* 0x0000000000007308 */ /* 0x002e640000001000 */
[----:B-1----:R-:W-:-:S06]  /*15b60*/  IADD3 R0, R0, 0xffffffe, RZ ;  /* 0x0ffffffe00007810 */ /* 0x002fcc0007ffe0ff */
[----:B------:R-:W1:Y:S02]  /*15b70*/  F2I.FTZ.U32.TRUNC.NTZ R5, R0 ;  /* 0x0000000000057305 */ /* 0x000e64000021f000 */
[----:B-1----:R-:W-:Y:S01]  /*15b80*/  IMAD.MOV R3, RZ, RZ, -R5 ;  /* 0x000000ffff037224 */ /* 0x002fe200078e0a05 */
[----:B------:R-:W-:-:S03]  /*15b90*/  IABS R0, R7 ;  /* 0x0000000700007213 */ /* 0x000fc60000000000 */
[----:B------:R-:W-:Y:S01]  /*15ba0*/  IMAD.MOV.U32 R4, RZ, RZ, R3 ;  /* 0x000000ffff047224 */ /* 0x000fe200078e0003 */
[----:B------:R-:W-:Y:S01]  /*15bb0*/  IABS R3, R9 ;  /* 0x0000000900037213 */ /* 0x000fe20000000000 */
[----:B------:R-:W-:Y:S02]  /*15bc0*/  IMAD.MOV.U32 R6, RZ, RZ, R0 ;  /* 0x000000ffff067224 */ /* 0x000fe400078e0000 */
[----:B------:R-:W-:Y:S02]  /*15bd0*/  IMAD R0, R4, R2, RZ ;  /* 0x0000000204007224 */ /* 0x000fe400078e02ff */
[----:B------:R-:W-:Y:S01]  /*15be0*/  IMAD.MOV.U32 R4, RZ, RZ, RZ ;  /* 0x000000ffff047224 */ /* 0x000fe200078e00ff */
[----:B------:R-:W1:Y:S03]  /*15bf0*/  I2F.RP R11, R6 ;  /* 0x00000006000b7306 */ /* 0x000e660000209400 */
[----:B------:R-:W-:-:S04]  /*15c00*/  IMAD.HI.U32 R5, R5, R0, R4 ;  /* 0x0000000005057227 */ /* 0x000fc800078e0004 */
[----:B------:R-:W-:-:S05]  /*15c10*/  IMAD.MOV R0, RZ, RZ, -R8 ;  /* 0x000000ffff007224 */ /* 0x000fca00078e0a08 */
[----:B------:R-:W-:Y:S01]  /*15c20*/  MOV R4, R0 ;  /* 0x0000000000047202 */ /* 0x000fe20000000f00 */
[----:B------:R-:W-:-:S04]  /*15c30*/  IMAD.HI.U32 R0, R5, R3, RZ ;  /* 0x0000000305007227 */ /* 0x000fc800078e00ff */
[----:B------:R-:W-:Y:S02]  /*15c40*/  IMAD R3, R0, R4, R3 ;  /* 0x0000000400037224 */ /* 0x000fe400078e0203 */
[----:B-1----:R-:W1:Y:S03]  /*15c50*/  MUFU.RCP R4, R11 ;  /* 0x0000000b00047308 */ /* 0x002e660000001000 */
[----:B------:R-:W-:-:S13]  /*15c60*/  ISETP.GT.U32.AND P0, PT, R2, R3, PT ;  /* 0x000000030200720c */ /* 0x000fda0003f04070 */
[----:B------:R-:W-:Y:S01]  /*15c70*/  @!P0 IMAD.IADD R3, R3, 0x1, -R2 ;  /* 0x0000000103038824 */ /* 0x000fe200078e0a02 */
[----:B-1----:R-:W-:Y:S02]  /*15c80*/  IADD3 R4, R4, 0xffffffe, RZ ;  /* 0x0ffffffe04047810 */ /* 0x002fe40007ffe0ff */
[----:B------:R-:W-:Y:S02]  /*15c90*/  @!P0 IADD3 R0, R0, 0x1, RZ ;  /* 0x0000000100008810 */ /* 0x000fe40007ffe0ff */
[----:B------:R-:W-:Y:S02]  /*15ca0*/  ISETP.GE.U32.AND P2, PT, R3, R2, PT ;  /* 0x000000020300720c */ /* 0x000fe40003f46070 */
[----:B------:R-:W1:Y:S01]  /*15cb0*/  F2I.FTZ.U32.TRUNC.NTZ R3, R4 ;  /* 0x0000000400037305 */ /* 0x000e62000021f000 */
[----:B------:R-:W-:Y:S02]  /*15cc0*/  LOP3.LUT R2, R9, R10, RZ, 0x3c, !PT ;  /* 0x0000000a09027212 */ /* 0x000fe400078e3cff */
[----:B------:R-:W-:-:S02]  /*15cd0*/  ISETP.NE.AND P0, PT, R10, RZ, PT ;  /* 0x000000ff0a00720c */ /* 0x000fc40003f05270 */
[----:B------:R-:W-:-:S06]  /*15ce0*/  ISETP.GE.AND P1, PT, R2, RZ, PT ;  /* 0x000000ff0200720c */ /* 0x000fcc0003f26270 */
[----:B------:R-:W-:Y:S01]  /*15cf0*/  @P2 IADD3 R0, R0, 0x1, RZ ;  /* 0x0000000100002810 */ /* 0x000fe20007ffe0ff */
[----:B-1----:R-:W-:-:S06]  /*15d00*/  IMAD.MOV R2, RZ, RZ, -R3 ;  /* 0x000000ffff027224 */ /* 0x002fcc00078e0a03 */
[----:B------:R-:W-:Y:S01]  /*15d10*/  @!P1 IMAD.MOV R0, RZ, RZ, -R0 ;  /* 0x000000ffff009224 */ /* 0x000fe200078e0a00 */
[----:B------:R-:W-:Y:S02]  /*15d20*/  @!P0 LOP3.LUT R0, RZ, R10, RZ, 0x33, !PT ;  /* 0x0000000aff008212 */ /* 0x000fe400078e33ff */
[----:B------:R-:W-:Y:S02]  /*15d30*/  MOV R4, R2 ;  /* 0x0000000200047202 */ /* 0x000fe40000000f00 */
[----:B------:R-:W-:Y:S02]  /*15d40*/  IABS R2, R7 ;  /* 0x0000000700027213 */ /* 0x000fe40000000000 */
[----:B------:R-:W-:Y:S01]  /*15d50*/  IABS R8, R0 ;  /* 0x0000000000087213 */ /* 0x000fe20000000000 */
[----:B------:R-:W-:Y:S02]  /*15d60*/  IMAD R4, R4, R6, RZ ;  /* 0x0000000604047224 */ /* 0x000fe400078e02ff */
[----:B------:R-:W-:-:S02]  /*15d70*/  IMAD.MOV R5, RZ, RZ, -R2 ;  /* 0x000000ffff057224 */ /* 0x000fc400078e0a02 */
[----:B------:R-:W-:-:S04]  /*15d80*/  IMAD.MOV.U32 R2, RZ, RZ, RZ ;  /* 0x000000ffff027224 */ /* 0x000fc800078e00ff */
[----:B------:R-:W-:Y:S01]  /*15d90*/  IMAD.HI.U32 R2, R3, R4, R2 ;  /* 0x0000000403027227 */ /* 0x000fe200078e0002 */
[----:B------:R-:W-:-:S03]  /*15da0*/  MOV R4, R5 ;  /* 0x0000000500047202 */ /* 0x000fc60000000f00 */
[----:B------:R-:W-:-:S04]  /*15db0*/  IMAD.MOV.U32 R3, RZ, RZ, R8 ;  /* 0x000000ffff037224 */ /* 0x000fc800078e0008 */
[----:B------:R-:W-:-:S04]  /*15dc0*/  IMAD.HI.U32 R2, R2, R3, RZ ;  /* 0x0000000302027227 */ /* 0x000fc800078e00ff */
[----:B------:R-:W-:Y:S01]  /*15dd0*/  IMAD R3, R2, R4, R3 ;  /* 0x0000000402037224 */ /* 0x000fe200078e0203 */
[----:B------:R-:W-:-:S04]  /*15de0*/  IADD3 R4, -R0, RZ, RZ ;  /* 0x000000ff00047210 */ /* 0x000fc80007ffe1ff */
        /* <DEDUP_REMOVED lines=9> */
[----:B------:R-:W-:-:S05]  /*15e80*/  @!P0 LOP3.LUT R2, RZ, R7, RZ, 0x33, !PT ;  /* 0x00000007ff028212 */ /* 0x000fca00078e33ff */
[--C-:B------:R-:W-:Y:S02]  /*15e90*/  IMAD.MOV R3, RZ, RZ, -R2.reuse ;  /* 0x000000ffff037224 */ /* 0x100fe400078e0a02 */
[C---:B------:R-:W-:Y:S02]  /*15ea0*/  IMAD R2, R7.reuse, 0x1000000, R2 ;  /* 0x0100000007027824 */ /* 0x040fe400078e0202 */
[----:B------:R-:W-:Y:S02]  /*15eb0*/  IMAD R3, R7, R3, R0 ;  /* 0x0000000307037224 */ /* 0x000fe400078e0200 */
[----:B------:R-:W-:Y:S02]  /*15ec0*/  IMAD R0, R10, R4, R9 ;  /* 0x000000040a007224 */ /* 0x000fe400078e0209 */
[----:B------:R-:W-:Y:S01]  /*15ed0*/  IMAD R214, R3, 0x10000, R2 ;  /* 0x0001000003d67824 */ /* 0x000fe200078e0202 */
[----:B------:R-:W-:Y:S05]  /*15ee0*/  BRA `(.L_x_618) ;  /* 0x0000042000007947 */ /* 0x000fea0003800000 */
.L_x_617:
[----:B------:R-:W-:-:S04]  /*15ef0*/  IMAD.MOV.U32 R2, RZ, RZ, 0x4 ;  /* 0x00000004ff027424 */ /* 0x000fc800078e00ff */
[----:B------:R-:W-:-:S05]  /*15f00*/  IMAD.WIDE R2, R215, R2, c[0x0][0x590] ;  /* 0x00016400d7027625 */ /* 0x000fca00078e0202 */
[----:B--2---:R-:W2:Y:S02]  /*15f10*/  LDG.E R4, [R2.64] ;  /* 0x0000000802047981 */ /* 0x004ea4000c1e1900 */
[----:B--23--:R-:W-:-:S05]  /*15f20*/  IMAD R8, R4, R10, RZ ;  /* 0x0000000a04087224 */ /* 0x00cfca00078e02ff */
        /* <DEDUP_REMOVED lines=27> */
[----:B------:R-:W-:Y:S02]  /*160e0*/  IMAD R11, R4, R0, RZ ;  /* 0x00000000040b7224 */ /* 0x000fe400078e02ff */
[----:B------:R-:W-:-:S03]  /*160f0*/  IMAD.MOV R0, RZ, RZ, -R0 ;  /* 0x000000ffff007224 */ /* 0x000fc600078e0a00 */
[----:B------:R-:W-:Y:S01]  /*16100*/  IADD3 R2, -R11, c[0x0][0x538], RZ ;  /* 0x00014e000b027a10 */ /* 0x000fe20007ffe1ff */
[----:B------:R-:W-:-:S03]  /*16110*/  IMAD R7, R8, R0, R9 ;  /* 0x0000000008077224 */ /* 0x000fc600078e0209 */
[----:B------:R-:W-:Y:S01]  /*16120*/  IMNMX R2, R4, R2, PT ;  /* 0x0000000204027217 */ /* 0x000fe20003800200 */
[----:B------:R-:W-:-:S03]  /*16130*/  IMAD.MOV.U32 R4, RZ, RZ, RZ ;  /* 0x000000ffff047224 */ /* 0x000fc600078e00ff */
[-C--:B------:R-:W-:Y:S02]  /*16140*/  IABS R3, R2.reuse ;  /* 0x0000000200037213 */ /* 0x080fe40000000000 */
[----:B------:R-:W-:-:S03]  /*16150*/  IABS R8, R2 ;  /* 0x0000000200087213 */ /* 0x000fc60000000000 */
[----:B------:R-:W-:-:S04]  /*16160*/  IMAD.MOV.U32 R6, RZ, RZ, R3 ;  /* 0x000000ffff067224 */ /* 0x000fc800078e0003 */
[----:B------:R-:W1:Y:S08]  /*16170*/  I2F.RP R3, R6 ;  /* 0x0000000600037306 */ /* 0x000e700000209400 */
[----:B-1----:R-:W1:Y:S02]  /*16180*/  MUFU.RCP R3, R3 ;  /* 0x0000000300037308 */ /* 0x002e640000001000 */
[----:B-1----:R-:W-:-:S06]  /*16190*/  IADD3 R3, R3, 0xffffffe, RZ ;  /* 0x0ffffffe03037810 */ /* 0x002fcc0007ffe0ff */
[----:B------:R-:W1:Y:S02]  /*161a0*/  F2I.FTZ.U32.TRUNC.NTZ R5, R3 ;  /* 0x0000000300057305 */ /* 0x000e64000021f000 */
[----:B-1----:R-:W-:-:S05]  /*161b0*/  IMAD.MOV R3, RZ, RZ, -R5 ;  /* 0x000000ffff037224 */ /* 0x002fca00078e0a05 */
[----:B------:R-:W-:Y:S02]  /*161c0*/  MOV R0, R3 ;  /* 0x0000000300007202 */ /* 0x000fe40000000f00 */
[----:B------:R-:W-:-:S03]  /*161d0*/  IABS R3, R7 ;  /* 0x0000000700037213 */ /* 0x000fc60000000000 */
[----:B------:R-:W-:-:S04]  /*161e0*/  IMAD R0, R0, R6, RZ ;  /* 0x0000000600007224 */ /* 0x000fc800078e02ff */
[----:B------:R-:W-:-:S04]  /*161f0*/  IMAD.HI.U32 R5, R5, R0, R4 ;  /* 0x0000000005057227 */ /* 0x000fc800078e0004 */
[----:B------:R-:W-:-:S04]  /*16200*/  IMAD.MOV R0, RZ, RZ, -R8 ;  /* 0x000000ffff007224 */ /* 0x000fc800078e0a08 */
[----:B------:R-:W-:Y:S02]  /*16210*/  IMAD.MOV.U32 R4, RZ, RZ, R0 ;  /* 0x000000ffff047224 */ /* 0x000fe400078e0000 */
[----:B------:R-:W-:-:S04]  /*16220*/  IMAD.HI.U32 R0, R5, R3, RZ ;  /* 0x0000000305007227 */ /* 0x000fc800078e00ff */
[----:B------:R-:W-:-:S05]  /*16230*/  IMAD R3, R0, R4, R3 ;  /* 0x0000000400037224 */ /* 0x000fca00078e0203 */
[----:B------:R-:W-:-:S13]  /*16240*/  ISETP.GT.U32.AND P0, PT, R6, R3, PT ;  /* 0x000000030600720c */ /* 0x000fda0003f04070 */
[-C--:B------:R-:W-:Y:S02]  /*16250*/  @!P0 IADD3 R3, R3, -R6.reuse, RZ ;  /* 0x8000000603038210 */ /* 0x080fe40007ffe0ff */
[----:B------:R-:W-:Y:S02]  /*16260*/  @!P0 IADD3 R0, R0, 0x1, RZ ;  /* 0x0000000100008810 */ /* 0x000fe40007ffe0ff */
[----:B------:R-:W-:Y:S02]  /*16270*/  ISETP.GE.U32.AND P2, PT, R3, R6, PT ;  /* 0x000000060300720c */ /* 0x000fe40003f46070 */
[----:B------:R-:W-:Y:S02]  /*16280*/  LOP3.LUT R3, R7, R2, RZ, 0x3c, !PT ;  /* 0x0000000207037212 */ /* 0x000fe400078e3cff */
[----:B------:R-:W-:Y:S02]  /*16290*/  ISETP.NE.AND P0, PT, R2, RZ, PT ;  /* 0x000000ff0200720c */ /* 0x000fe40003f05270 */
[----:B------:R-:W-:Y:S01]  /*162a0*/  ISETP.GE.AND P1, PT, R3, RZ, PT ;  /* 0x000000ff0300720c */ /* 0x000fe20003f26270 */
[----:B------:R-:W-:Y:S01]  /*162b0*/  IMAD.MOV R3, RZ, RZ, -R2 ;  /* 0x000000ffff037224 */ /* 0x000fe200078e0a02 */
[----:B------:R-:W-:-:S05]  /*162c0*/  IADD3 R7, R11, 0x1000000, R7 ;  /* 0x010000000b077810 */ /* 0x000fca0007ffe007 */
[----:B------:R-:W-:-:S06]  /*162d0*/  @P2 IADD3 R0, R0, 0x1, RZ ;  /* 0x0000000100002810 */ /* 0x000fcc0007ffe0ff */
[----:B------:R-:W-:Y:S01]  /*162e0*/  @!P1 IMAD.MOV R0, RZ, RZ, -R0 ;  /* 0x000000ffff009224 */ /* 0x000fe200078e0a00 */
[----:B------:R-:W-:-:S05]  /*162f0*/  @!P0 LOP3.LUT R0, RZ, R2, RZ, 0x33, !PT ;  /* 0x00000002ff008212 */ /* 0x000fca00078e33ff */
[----:B------:R-:W-:Y:S02]  /*16300*/  IMAD R214, R0, R3, R7 ;  /* 0x0000000300d67224 */ /* 0x000fe400078e0207 */
.L_x_618:
[----:B------:R-:W-:Y:S05]  /*16310*/  BSYNC B0 ;  /* 0x0000000000007941 */ /* 0x000fea0003800000 */
.L_x_616:
[----:B------:R-:W-:-:S04]  /*16320*/  LOP3.LUT R0, RZ, R0, RZ, 0x33, !PT ;  /* 0x00000000ff007212 */ /* 0x000fc800078e33ff */
[----:B------:R-:W-:Y:S01]  /*16330*/  IADD3 R213, R0, R10, RZ ;  /* 0x0000000a00d57210 */ /* 0x000fe20007ffe0ff */
[----:B------:R-:W-:Y:S05]  /*16340*/  BRA `(.L_x_619) ;  /* 0x0000004000007947 */ /* 0x000fea0003800000 */
.L_x_607:
[----:B------:R-:W-:Y:S01]  /*16350*/  IMAD.MOV.U32 R212, RZ, RZ, R9 ;  /* 0x000000ffffd47224 */ /* 0x000fe200078e0009 */
[----:B------:R-:W-:Y:S01]  /*16360*/  MOV R214, RZ ;  /* 0x000000ff00d67202 */ /* 0x000fe20000000f00 */
[----:B------:R-:W-:Y:S01]  /*16370*/  IMAD.MOV.U32 R213, RZ, RZ, RZ ;  /* 0x000000ffffd57224 */ /* 0x000fe200078e00ff */
[----:B------:R-:W-:Y:S02]  /*16380*/  MOV R215, c[0x0][0x53c] ;  /* 0x00014f0000d77a02 */ /* 0x000fe40000000f00 */
.L_x_619:
[----:B------:R-:W-:Y:S05]  /*16390*/  BSYNC B1 ;  /* 0x0000000000017941 */ /* 0x000fea0003800000 */
.L_x_605:
[----:B------:R-:W-:Y:S01]  /*163a0*/  WARPSYNC 0xffffffff ;  /* 0xffffffff00007948 */ /* 0x000fe20003800000 */
[----:B------:R-:W-:Y:S01]  /*163b0*/  BAR.SYNC.DEFER_BLOCKING 0x4, 0x100 ;  /* 0x0104000000007b1d */ /* 0x000fe20000010000 */
[----:B------:R-:W-:-:S13]  /*163c0*/  ISETP.NE.AND P0, PT, R12, RZ, PT ;  /* 0x000000ff0c00720c */ /* 0x000fda0003f05270 */
[----:B------:R2:W-:Y:S04]  /*163d0*/  @!P0 STS.128 [0x18100], R212 ;  /* 0x018100d4ff008388 */ /* 0x0005e80000000c00 */
[----:B------:R-:W-:Y:S06]  /*163e0*/  BAR.ARV 0x5, 0x100 ;  /* 0x0144000000007b1d */ /* 0x000fec0000002000 */
.L_x_600:
[----:B----4-:R-:W-:-:S13]  /*163f0*/  ISETP.GE.AND P0, PT, R215, c[0x0][0x53c], PT ;  /* 0x00014f00d7007a0c */ /* 0x010fda0003f06270 */
[----:B-123--:R-:W-:Y:S01]  /*16400*/  @P0 CALL.REL.NOINC `(.L_x_620) ;  /* 0x0000001000000944 */ /* 0x00efe20003c00000 */
[----:B------:R-:W-:Y:S05]  /*16410*/  BRA `(.L_x_621) ;  /* 0xfffeb63000007947 */ /* 0x000fea000383ffff */
.L_x_620:
[----:B------:R-:W-:Y:S05]  /*16420*/  EXIT ;  /* 0x000000000000794d */ /* 0x000fea0003800000 */
.L_x_444:
[----:B------:R-:W-:Y:S01]  /*16430*/  IMAD.MOV.U32 R0, RZ, RZ, R5 ;  /* 0x000000ffff007224 */ /* 0x000fe200078e0005 */
[----:B------:R-:W-:Y:S02]  /*16440*/  MOV R2, 0x1 ;  /* 0x0000000100027802 */ /* 0x000fe40000000f00 */
[----:B------:R-:W-:Y:S02]  /*16450*/  MOV R3, 0x16470 ;  /* 0x0001647000037802 */ /* 0x000fe40000000f00 */
[----:B-1----:R-:W-:Y:S05]  /*16460*/  CALL.REL.NOINC `($__internal_10_$__cuda_sm70_shflsync_up_p) ;  /* 0x00002f5000007944 */ /* 0x002fea0003c00000 */
[----:B------:R-:W-:Y:S01]  /*16470*/  MOV R0, R4 ;  /* 0x0000000400007202 */ /* 0x000fe20000000f00 */
[----:B------:R-:W-:Y:S05]  /*16480*/  BRA `(.L_x_622) ;  /* 0xfffe9fb000007947 */ /* 0x000fea000383ffff */
.L_x_445:
[----:B------:R-:W-:Y:S01]  /*16490*/  IMAD.MOV.U32 R0, RZ, RZ, R5 ;  /* 0x000000ffff007224 */ /* 0x000fe200078e0005 */
[----:B------:R-:W-:Y:S02]  /*164a0*/  MOV R2, 0x2 ;  /* 0x0000000200027802 */ /* 0x000fe40000000f00 */
[----:B------:R-:W-:Y:S02]  /*164b0*/  MOV R3, 0x164d0 ;  /* 0x000164d000037802 */ /* 0x000fe40000000f00 */
[----:B-1----:R-:W-:Y:S05]  /*164c0*/  CALL.REL.NOINC `($__internal_10_$__cuda_sm70_shflsync_up_p) ;  /* 0x00002ef000007944 */ /* 0x002fea0003c00000 */
[----:B------:R-:W-:Y:S01]  /*164d0*/  SEL R0, R4, RZ, P4 ;  /* 0x000000ff04007207 */ /* 0x000fe20002000000 */
[----:B------:R-:W-:Y:S01]  /*164e0*/  IMAD.MOV.U32 R2, RZ, RZ, 0x4 ;  /* 0x00000004ff027424 */ /* 0x000fe200078e00ff */
[----:B------:R-:W-:-:S03]  /*164f0*/  MOV R3, 0x16520 ;  /* 0x0001652000037802 */ /* 0x000fc60000000f00 */
[----:B------:R-:W-:Y:S02]  /*16500*/  IMAD.IADD R0, R5, 0x1, R0 ;  /* 0x0000000105007824 */ /* 0x000fe400078e0200 */
[----:B------:R-:W-:Y:S05]  /*16510*/  CALL.REL.NOINC `($__internal_10_$__cuda_sm70_shflsync_up_p) ;  /* 0x00002ea000007944 */ /* 0x000fea0003c00000 */
        /* <DEDUP_REMOVED lines=12> */
[----:B------:R-:W-:Y:S02]  /*165e0*/  MOV R186, 0x1f ;  /* 0x0000001f00ba7802 */ /* 0x000fe40000000f00 */
[----:B------:R-:W-:Y:S01]  /*165f0*/  MOV R3, 0x16630 ;  /* 0x0001663000037802 */ /* 0x000fe20000000f00 */
[----:B------:R-:W-:-:S04]  /*16600*/  IMAD.IADD R4, R0, 0x1, R4 ;  /* 0x0000000100047824 */ /* 0x000fc800078e0204 */
[----:B------:R-:W-:Y:S02]  /*16610*/  IMAD.MOV.U32 R185, RZ, RZ, R4 ;  /* 0x000000ffffb97224 */ /* 0x000fe400078e0004 */
[----:B------:R-:W-:Y:S05]  /*16620*/  CALL.REL.NOINC `($__internal_9_$__cuda_sm70_shflsync_idx_p) ;  /* 0x00002d3000007944 */ /* 0x000fea0003c00000 */
[----:B------:R-:W-:Y:S01]  /*16630*/  MOV R0, R186 ;  /* 0x000000ba00007202 */ /* 0x000fe20000000f00 */
[----:B------:R-:W-:Y:S05]  /*16640*/  BRA `(.L_x_623) ;  /* 0xfffe9ef000007947 */ /* 0x000fea000383ffff */
.L_x_447:
[----:B------:R-:W-:Y:S02]  /*16650*/  SEL R0, RZ, 0x1, P0 ;  /* 0x00000001ff007807 */ /* 0x000fe40000000000 */
[----:B------:R-:W-:Y:S02]  /*16660*/  MOV R2, 0x16680 ;  /* 0x0001668000027802 */ /* 0x000fe40000000f00 */
[----:B-1----:R-:W-:Y:S05]  /*16670*/  CALL.REL.NOINC `($__internal_11_$__cuda_sm70_votesync_ballot) ;  /* 0x00002db000007944 */ /* 0x002fea0003c00000 */
[----:B------:R-:W-:Y:S01]  /*16680*/  MOV R6, R0 ;  /* 0x0000000000067202 */ /* 0x000fe20000000f00 */
[----:B------:R-:W-:Y:S05]  /*16690*/  BRA `(.L_x_624) ;  /* 0xfffe9f3000007947 */ /* 0x000fea000383ffff */
.L_x_448:
[----:B------:R-:W-:Y:S01]  /*166a0*/  IMAD.MOV.U32 R185, RZ, RZ, R9 ;  /* 0x000000ffffb97224 */ /* 0x000fe200078e0009 */
[----:B------:R-:W-:Y:S01]  /*166b0*/  MOV R2, R0 ;  /* 0x0000000000027202 */ /* 0x000fe20000000f00 */
[----:B------:R-:W-:Y:S01]  /*166c0*/  IMAD.MOV.U32 R186, RZ, RZ, 0x1f ;  /* 0x0000001fffba7424 */ /* 0x000fe200078e00ff */
[----:B------:R-:W-:Y:S02]  /*166d0*/  MOV R3, 0x166f0 ;  /* 0x000166f000037802 */ /* 0x000fe40000000f00 */
[----:B------:R-:W-:Y:S05]  /*166e0*/  CALL.REL.NOINC `($__internal_9_$__cuda_sm70_shflsync_idx_p) ;  /* 0x00002c7000007944 */ /* 0x000fea0003c00000 */
[----:B------:R-:W-:Y:S01]  /*166f0*/  IMAD.MOV.U32 R12, RZ, RZ, R186 ;  /* 0x000000ffff0c7224 */ /* 0x000fe200078e00ba */
[----:B------:R-:W-:Y:S01]  /*16700*/  MOV R185, R8 ;  /* 0x0000000800b97202 */ /* 0x000fe20000000f00 */
[----:B------:R-:W-:Y:S01]  /*16710*/  IMAD.MOV.U32 R5, RZ, RZ, RZ ;  /* 0x000000ffff057224 */ /* 0x000fe200078e00ff */
[----:B------:R-:W-:Y:S01]  /*16720*/  MOV R2, R0 ;  /* 0x0000000000027202 */ /* 0x000fe20000000f00 */
[----:B------:R-:W-:Y:S01]  /*16730*/  IMAD.MOV.U32 R186, RZ, RZ, 0x1f ;  /* 0x0000001fffba7424 */ /* 0x000fe200078e00ff */
[----:B------:R-:W-:-:S02]  /*16740*/  MOV R3, 0x16760 ;  /* 0x0001676000037802 */ /* 0x000fc40000000f00 */
[----:B------:R-:W-:Y:S05]  /*16750*/  CALL.REL.NOINC `($__internal_9_$__cuda_sm70_shflsync_idx_p) ;  /* 0x00002c0000007944 */ /* 0x000fea0003c00000 */
[----:B------:R-:W-:Y:S01]  /*16760*/  MOV R9, R186 ;  /* 0x000000ba00097202 */ /* 0x000fe20000000f00 */
[----:B------:R-:W-:Y:S05]  /*16770*/  BRA `(.L_x_625) ;  /* 0xfffe9eb000007947 */ /* 0x000fea000383ffff */
.L_x_451:
[----:B------:R-:W-:Y:S01]  /*16780*/  IMAD.MOV.U32 R185, RZ, RZ, R4 ;  /* 0x000000ffffb97224 */ /* 0x000fe200078e0004 */
[----:B------:R-:W-:Y:S01]  /*16790*/  MOV R2, R0 ;  /* 0x0000000000027202 */ /* 0x000fe20000000f00 */
[----:B------:R-:W-:Y:S01]  /*167a0*/  IMAD.MOV.U32 R186, RZ, RZ, 0x1f ;  /* 0x0000001fffba7424 */ /* 0x000fe200078e00ff */
[----:B------:R-:W-:-:S02]  /*167b0*/  MOV R3, 0x167d0 ;  /* 0x000167d000037802 */ /* 0x000fc40000000f00 */
[----:B--23--:R-:W-:Y:S05]  /*167c0*/  CALL.REL.NOINC `($__internal_9_$__cuda_sm70_shflsync_idx_p) ;  /* 0x00002b9000007944 */ /* 0x00cfea0003c00000 */
[----:B------:R-:W-:Y:S01]  /*167d0*/  MOV R5, R186 ;  /* 0x000000ba00057202 */ /* 0x000fe20000000f00 */
[----:B------:R-:W-:Y:S05]  /*167e0*/  BRA `(.L_x_450) ;  /* 0xfffe9ea000007947 */ /* 0x000fea000383ffff */
.L_x_470:
[----:B------:R-:W-:Y:S01]  /*167f0*/  IMAD.MOV.U32 R185, RZ, RZ, R9 ;  /* 0x000000ffffb97224 */ /* 0x000fe200078e0009 */
[----:B------:R-:W-:Y:S01]  /*16800*/  MOV R2, RZ ;  /* 0x000000ff00027202 */ /* 0x000fe20000000f00 */
[----:B------:R-:W-:Y:S01]  /*16810*/  IMAD.MOV.U32 R186, RZ, RZ, 0x181f ;  /* 0x0000181fffba7424 */ /* 0x000fe200078e00ff */
[----:B------:R-:W-:-:S02]  /*16820*/  MOV R3, 0x16840 ;  /* 0x0001684000037802 */ /* 0x000fc40000000f00 */
[----:B-----5:R-:W-:Y:S05]  /*16830*/  CALL.REL.NOINC `($__internal_9_$__cuda_sm70_shflsync_idx_p) ;  /* 0x00002b2000007944 */ /* 0x020fea0003c00000 */
[----:B------:R-:W-:Y:S01]  /*16840*/  MOV R8, R186 ;  /* 0x000000ba00087202 */ /* 0x000fe20000000f00 */
[----:B------:R-:W-:Y:S05]  /*16850*/  BRA `(.L_x_626) ;  /* 0xfffec15000007947 */ /* 0x000fea000383ffff */
.L_x_471:
[----:B------:R-:W-:Y:S01]  /*16860*/  IMAD.MOV.U32 R185, RZ, RZ, R12 ;  /* 0x000000ffffb97224 */ /* 0x000fe200078e000c */
[----:B------:R-:W-:Y:S01]  /*16870*/  MOV R2, RZ ;  /* 0x000000ff00027202 */ /* 0x000fe20000000f00 */
[----:B------:R-:W-:Y:S01]  /*16880*/  IMAD.MOV.U32 R186, RZ, RZ, 0x181f ;  /* 0x0000181fffba7424 */ /* 0x000fe200078e00ff */
[----:B------:R-:W-:-:S02]  /*16890*/  MOV R3, 0x168b0 ;  /* 0x000168b000037802 */ /* 0x000fc40000000f00 */
[----:B-12--5:R-:W-:Y:S05]  /*168a0*/  CALL.REL.NOINC `($__internal_9_$__cuda_sm70_shflsync_idx_p) ;  /* 0x00002ab000007944 */ /* 0x026fea0003c00000 */
[----:B------:R-:W-:Y:S01]  /*168b0*/  MOV R0, R186 ;  /* 0x000000ba00007202 */ /* 0x000fe20000000f00 */
[----:B------:R-:W-:Y:S05]  /*168c0*/  BRA `(.L_x_627) ;  /* 0xfffec10000007947 */ /* 0x000fea000383ffff */
.L_x_474:
[----:B------:R-:W-:Y:S01]  /*168d0*/  IMAD.MOV.U32 R185, RZ, RZ, R9 ;  /* 0x000000ffffb97224 */ /* 0x000fe200078e0009 */
[----:B--2---:R-:W-:Y:S01]  /*168e0*/  MOV R2, 0x1 ;  /* 0x0000000100027802 */ /* 0x004fe20000000f00 */
[----:B------:R-:W-:Y:S01]  /*168f0*/  IMAD.MOV.U32 R186, RZ, RZ, 0x181f ;  /* 0x0000181fffba7424 */ /* 0x000fe200078e00ff */
[----:B------:R-:W-:-:S02]  /*16900*/  MOV R3, 0x16920 ;  /* 0x0001692000037802 */ /* 0x000fc40000000f00 */
[----:B-1-345:R-:W-:Y:S05]  /*16910*/  CALL.REL.NOINC `($__internal_9_$__cuda_sm70_shflsync_idx_p) ;  /* 0x00002a4000007944 */ /* 0x03afea0003c00000 */
[----:B------:R-:W-:Y:S01]  /*16920*/  IMAD.MOV.U32 R8, RZ, RZ, R186 ;  /* 0x000000ffff087224 */ /* 0x000fe200078e00ba */
[----:B------:R-:W-:Y:S01]  /*16930*/  MOV R2, 0x1 ;  /* 0x0000000100027802 */ /* 0x000fe20000000f00 */
[----:B------:R-:W-:Y:S01]  /*16940*/  IMAD.MOV.U32 R185, RZ, RZ, R12 ;  /* 0x000000ffffb97224 */ /* 0x000fe200078e000c */
[----:B------:R-:W-:-:S02]  /*16950*/  MOV R186, 0x181f ;  /* 0x0000181f00ba7802 */ /* 0x000fc40000000f00 */
[----:B------:R-:W-:Y:S02]  /*16960*/  MOV R3, 0x16980 ;  /* 0x0001698000037802 */ /* 0x000fe40000000f00 */
[----:B------:R-:W-:Y:S05]  /*16970*/  CALL.REL.NOINC `($__internal_9_$__cuda_sm70_shflsync_idx_p) ;  /* 0x000029e000007944 */ /* 0x000fea0003c00000 */
[----:B------:R-:W-:Y:S01]  /*16980*/  MOV R0, R186 ;  /* 0x000000ba00007202 */ /* 0x000fe20000000f00 */
[----:B------:R-:W-:Y:S05]  /*16990*/  BRA `(.L_x_628) ;  /* 0xfffec1b000007947 */ /* 0x000fea000383ffff */
.L_x_477:
[----:B------:R-:W-:Y:S01]  /*169a0*/  IMAD.MOV.U32 R185, RZ, RZ, R9 ;  /* 0x000000ffffb97224 */ /* 0x000fe200078e0009 */
[----:B-1----:R-:W-:Y:S01]  /*169b0*/  MOV R2, 0x2 ;  /* 0x0000000200027802 */ /* 0x002fe20000000f00 */
[----:B------:R-:W-:Y:S01]  /*169c0*/  IMAD.MOV.U32 R186, RZ, RZ, 0x181f ;  /* 0x0000181fffba7424 */ /* 0x000fe200078e00ff */
[----:B------:R-:W-:Y:S02]  /*169d0*/  MOV R3, 0x169f0 ;  /* 0x000169f000037802 */ /* 0x000fe40000000f00 */
[----:B--2345:R-:W-:Y:S05]  /*169e0*/  CALL.REL.NOINC `($__internal_9_$__cuda_sm70_shflsync_idx_p) ;  /* 0x0000297000007944 */ /* 0x03cfea0003c00000 */
[----:B------:R-:W-:Y:S01]  /*169f0*/  MOV R8, R186 ;  /* 0x000000ba00087202 */ /* 0x000fe20000000f00 */
[----:B------:R-:W-:Y:S05]  /*16a00*/  BRA `(.L_x_629) ;  /* 0xfffec2a000007947 */ /* 0x000fea000383ffff */
.L_x_478:
[----:B------:R-:W-:Y:S01]  /*16a10*/  IMAD.MOV.U32 R185, RZ, RZ, R12 ;  /* 0x000000ffffb97224 */ /* 0x000fe200078e000c */
[----:B------:R-:W-:Y:S01]  /*16a20*/  MOV R2, 0x2 ;  /* 0x0000000200027802 */ /* 0x000fe20000000f00 */
[----:B------:R-:W-:Y:S01]  /*16a30*/  IMAD.MOV.U32 R186, RZ, RZ, 0x181f ;  /* 0x0000181fffba7424 */ /* 0x000fe200078e00ff */
[----:B------:R-:W-:Y:S02]  /*16a40*/  MOV R3, 0x16a60 ;  /* 0x00016a6000037802 */ /* 0x000fe40000000f00 */
[----:B-12345:R-:W-:Y:S05]  /*16a50*/  CALL.REL.NOINC `($__internal_9_$__cuda_sm70_shflsync_idx_p) ;  /* 0x0000290000007944 */ /* 0x03efea0003c00000 */
[----:B------:R-:W-:Y:S01]  /*16a60*/  MOV R0, R186 ;  /* 0x000000ba00007202 */ /* 0x000fe20000000f00 */
[----:B------:R-:W-:Y:S05]  /*16a70*/  BRA `(.L_x_630) ;  /* 0xfffec25000007947 */ /* 0x000fea000383ffff */
.L_x_481:
[----:B------:R-:W-:Y:S01]  /*16a80*/  IMAD.MOV.U32 R185, RZ, RZ, R9 ;  /* 0x000000ffffb97224 */ /* 0x000fe200078e0009 */
[----:B-1----:R-:W-:Y:S01]  /*16a90*/  MOV R2, 0x3 ;  /* 0x0000000300027802 */ /* 0x002fe20000000f00 */
[----:B------:R-:W-:Y:S01]  /*16aa0*/  IMAD.MOV.U32 R186, RZ, RZ, 0x181f ;  /* 0x0000181fffba7424 */ /* 0x000fe200078e00ff */
[----:B------:R-:W-:-:S02]  /*16ab0*/  MOV R3, 0x16ad0 ;  /* 0x00016ad000037802 */ /* 0x000fc40000000f00 */
[----:B--2345:R-:W-:Y:S05]  /*16ac0*/  CALL.REL.NOINC `($__internal_9_$__cuda_sm70_shflsync_idx_p) ;  /* 0x0000289000007944 */ /* 0x03cfea0003c00000 */
        /* <DEDUP_REMOVED lines=8> */
.L_x_484:
[----:B------:R-:W-:Y:S01]  /*16b50*/  IMAD.MOV.U32 R185, RZ, RZ, R5 ;  /* 0x000000ffffb97224 */ /* 0x000fe200078e0005 */
[----:B------:R-:W-:Y:S01]  /*16b60*/  MOV R2, RZ ;  /* 0x000000ff00027202 */ /* 0x000fe20000000f00 */
[----:B------:R-:W-:Y:S01]  /*16b70*/  IMAD.MOV.U32 R186, RZ, RZ, 0x181f ;  /* 0x0000181fffba7424 */ /* 0x000fe200078e00ff */
[----:B------:R-:W-:Y:S02]  /*16b80*/  MOV R3, 0x16ba0 ;  /* 0x00016ba000037802 */ /* 0x000fe40000000f00 */
[----:B------:R-:W-:Y:S05]  /*16b90*/  CALL.REL.NOINC `($__internal_9_$__cuda_sm70_shflsync_idx_p) ;  /* 0x000027c000007944 */ /* 0x000fea0003c00000 */
[----:B------:R-:W-:Y:S01]  /*16ba0*/  MOV R4, R186 ;  /* 0x000000ba00047202 */ /* 0x000fe20000000f00 */
[----:B------:R-:W-:Y:S05]  /*16bb0*/  BRA `(.L_x_632) ;  /* 0xfffedc2000007947 */ /* 0x000fea000383ffff */
.L_x_485:
[----:B------:R-:W-:Y:S01]  /*16bc0*/  IMAD.MOV.U32 R185, RZ, RZ, R12 ;  /* 0x000000ffffb97224 */ /* 0x000fe200078e000c */
[----:B------:R-:W-:Y:S01]  /*16bd0*/  MOV R2, RZ ;  /* 0x000000ff00027202 */ /* 0x000fe20000000f00 */
[----:B------:R-:W-:Y:S01]  /*16be0*/  IMAD.MOV.U32 R186, RZ, RZ, 0x181f ;  /* 0x0000181fffba7424 */ /* 0x000fe200078e00ff */
[----:B------:R-:W-:Y:S02]  /*16bf0*/  MOV R3, 0x16c10 ;  /* 0x00016c1000037802 */ /* 0x000fe40000000f00 */
[----:B-12---:R-:W-:Y:S05]  /*16c00*/  CALL.REL.NOINC `($__internal_9_$__cuda_sm70_shflsync_idx_p) ;  /* 0x0000275000007944 */ /* 0x006fea0003c00000 */
[C---:B------:R-:W-:Y:S01]  /*16c10*/  IADD3 R6, P1, R186.reuse, R104, RZ ;  /* 0x00000068ba067210 */ /* 0x040fe20007f3e0ff */
[----:B------:R-:W-:Y:S01]  /*16c20*/  IMAD.MOV.U32 R185, RZ, RZ, R5 ;  /* 0x000000ffffb97224 */ /* 0x000fe200078e0005 */
[----:B------:R-:W-:-:S02]  /*16c30*/  IADD3 R8, P0, R186, R102, RZ ;  /* 0x00000066ba087210 */ /* 0x000fc40007f1e0ff */
[----:B------:R-:W-:Y:S01]  /*16c40*/  ISETP.GE.AND P2, PT, R184, c[0x0][0x1d4], PT ;  /* 0x00007500b8007a0c */ /* 0x000fe20003f46270 */
[----:B------:R-:W-:Y:S01]  /*16c50*/  IMAD.X R7, R4, 0x1, R98, P1 ;  /* 0x0000000104077824 */ /* 0x000fe200008e0662 */
[----:B------:R-:W-:Y:S01]  /*16c60*/  ISETP.GE.AND P1, PT, R192, c[0x0][0x1d4], PT ;  /* 0x00007500c0007a0c */ /* 0x000fe20003f26270 */
[----:B------:R-:W-:Y:S01]  /*16c70*/  IMAD.X R9, R4, 0x1, R97, P0 ;  /* 0x0000000104097824 */ /* 0x000fe200000e0661 */
[----:B------:R-:W-:Y:S02]  /*16c80*/  ISETP.GE.AND P0, PT, R193, c[0x0][0x1d4], PT ;  /* 0x00007500c1007a0c */ /* 0x000fe40003f06270 */
[----:B------:R-:W-:Y:S01]  /*16c90*/  IADD3 R2, P3, R186, R105, RZ ;  /* 0x00000069ba027210 */ /* 0x000fe20007f7e0ff */
[----:B------:R-:W-:Y:S01]  /*16ca0*/  IMAD.MOV.U32 R186, RZ, RZ, 0x181f ;  /* 0x0000181fffba7424 */ /* 0x000fe200078e00ff */
[----:B------:R-:W-:Y:S02]  /*16cb0*/  SEL R11, RZ, 0x10, P2 ;  /* 0x00000010ff0b7807 */ /* 0x000fe40001000000 */
[----:B------:R-:W-:Y:S01]  /*16cc0*/  SEL R10, RZ, 0x10, P1 ;  /* 0x00000010ff0a7807 */ /* 0x000fe20000800000 */
[----:B------:R-:W-:Y:S01]  /*16cd0*/  IMAD.X R3, R4, 0x1, R99, P3 ;  /* 0x0000000104037824 */ /* 0x000fe200018e0663 */
[----:B------:R-:W-:Y:S01]  /*16ce0*/  SEL R5, RZ, 0x10, P0 ;  /* 0x00000010ff057807 */ /* 0x000fe20000000000 */
[----:B------:R-:W-:Y:S01]  /*16cf0*/  @!PT LDS RZ, [RZ] ;  /* 0x00000000fffff984 */ /* 0x000fe20000000800 */
[----:B------:R-:W-:Y:S01]  /*16d00*/  @!PT LDS RZ, [RZ] ;  /* 0x00000000fffff984 */ /* 0x000fe20000000800 */
[----:B------:R-:W-:Y:S01]  /*16d10*/  @!PT LDS RZ, [RZ] ;  /* 0x00000000fffff984 */ /* 0x000fe20000000800 */
[----:B------:R1:W-:Y:S04]  /*16d20*/  LDGSTS.E.BYPASS.LTC128B.128 [R179+0x6100], [R8.64], !P2 ;  /* 0x0610000008b37fae */ /* 0x0003e8000d101d48 */
[----:B------:R1:W-:Y:S04]  /*16d30*/  LDGSTS.E.BYPASS.LTC128B.128 [R179+0x8100], [R6.64], !P1 ;  /* 0x0810000006b37fae */ /* 0x0003e8000c901d48 */
[----:B------:R2:W-:Y:S02]  /*16d40*/  LDGSTS.E.BYPASS.LTC128B.128 [R179+0xa100], [R2.64], !P0 ;  /* 0x0a10000002b37fae */ /* 0x0005e4000c101d48 */
[----:B--2---:R-:W-:Y:S01]  /*16d50*/  IMAD.MOV.U32 R2, RZ, RZ, 0x1 ;  /* 0x00000001ff027424 */ /* 0x004fe200078e00ff */
[----:B------:R-:W-:-:S02]  /*16d60*/  MOV R3, 0x16d80 ;  /* 0x00016d8000037802 */ /* 0x000fc40000000f00 */
[----:B-1----:R-:W-:Y:S05]  /*16d70*/  CALL.REL.NOINC `($__internal_9_$__cuda_sm70_shflsync_idx_p) ;  /* 0x000025e000007944 */ /* 0x002fea0003c00000 */
        /* <DEDUP_REMOVED lines=8> */
.L_x_486:
[----:B------:R-:W-:Y:S01]  /*16e00*/  IMAD.MOV.U32 R185, RZ, RZ, R4 ;  /* 0x000000ffffb97224 */ /* 0x000fe200078e0004 */
[----:B------:R-:W-:Y:S01]  /*16e10*/  MOV R2, RZ ;  /* 0x000000ff00027202 */ /* 0x000fe20000000f00 */
[----:B------:R-:W-:Y:S01]  /*16e20*/  IMAD.MOV.U32 R186, RZ, RZ, 0x1c1f ;  /* 0x00001c1fffba7424 */ /* 0x000fe200078e00ff */
[----:B------:R-:W-:Y:S02]  /*16e30*/  MOV R3, 0x16e50 ;  /* 0x00016e5000037802 */ /* 0x000fe40000000f00 */
[----:B------:R-:W-:Y:S05]  /*16e40*/  CALL.REL.NOINC `($__internal_9_$__cuda_sm70_shflsync_idx_p) ;  /* 0x0000251000007944 */ /* 0x000fea0003c00000 */
[----:B------:R-:W-:Y:S01]  /*16e50*/  MOV R3, R186 ;  /* 0x000000ba00037202 */ /* 0x000fe20000000f00 */
[----:B------:R-:W-:Y:S05]  /*16e60*/  BRA `(.L_x_634) ;  /* 0xfffedd1000007947 */ /* 0x000fea000383ffff */
.L_x_491:
[----:B------:R-:W-:Y:S01]  /*16e70*/  IMAD.MOV.U32 R185, RZ, RZ, R4 ;  /* 0x000000ffffb97224 */ /* 0x000fe200078e0004 */
[----:B------:R-:W-:Y:S01]  /*16e80*/  MOV R2, 0x1 ;  /* 0x0000000100027802 */ /* 0x000fe20000000f00 */
[----:B------:R-:W-:Y:S01]  /*16e90*/  IMAD.MOV.U32 R186, RZ, RZ, 0x1c1f ;  /* 0x00001c1fffba7424 */ /* 0x000fe200078e00ff */
[----:B------:R-:W-:Y:S02]  /*16ea0*/  MOV R3, 0x16ec0 ;  /* 0x00016ec000037802 */ /* 0x000fe40000000f00 */
[----:B-1----:R-:W-:Y:S05]  /*16eb0*/  CALL.REL.NOINC `($__internal_9_$__cuda_sm70_shflsync_idx_p) ;  /* 0x000024a000007944 */ /* 0x002fea0003c00000 */
[----:B------:R-:W-:Y:S01]  /*16ec0*/  MOV R3, R186 ;  /* 0x000000ba00037202 */ /* 0x000fe20000000f00 */
[----:B------:R-:W-:Y:S05]  /*16ed0*/  BRA `(.L_x_635) ;  /* 0xfffee18000007947 */ /* 0x000fea000383ffff */
.L_x_496:
[----:B------:R-:W-:Y:S02]  /*16ee0*/  MOV R0, 0x2 ;  /* 0x0000000200007802 */ /* 0x000fe40000000f00 */
[----:B------:R-:W-:-:S02]  /*16ef0*/  MOV R2, 0x16f10 ;  /* 0x00016f1000027802 */ /* 0x000fc40000000f00 */
[----:B------:R-:W-:Y:S05]  /*16f00*/  CALL.REL.NOINC `($__internal_8_$__cuda_sm70_shflsync_bfly_p) ;  /* 0x000023f000007944 */ /* 0x000fea0003c00000 */
[----:B------:R-:W-:Y:S05]  /*16f10*/  BRA `(.L_x_636) ;  /* 0xfffee7f000007947 */ /* 0x000fea000383ffff */
.L_x_497:
[----:B------:R-:W-:Y:S02]  /*16f20*/  MOV R0, 0x1 ;  /* 0x0000000100007802 */ /* 0x000fe40000000f00 */
[----:B------:R-:W-:-:S02]  /*16f30*/  MOV R2, 0x16f50 ;  /* 0x00016f5000027802 */ /* 0x000fc40000000f00 */
[----:B------:R-:W-:Y:S05]  /*16f40*/  CALL.REL.NOINC `($__internal_8_$__cuda_sm70_shflsync_bfly_p) ;  /* 0x000023b000007944 */ /* 0x000fea0003c00000 */
[----:B------:R-:W-:Y:S01]  /*16f50*/  FMNMX.FTZ R100, R4, R0, !PT ;  /* 0x0000000004647209 */ /* 0x000fe20007810000 */
[----:B------:R-:W-:Y:S01]  /*16f60*/  IMAD.MOV.U32 R4, RZ, RZ, R5 ;  /* 0x000000ffff047224 */ /* 0x000fe200078e0005 */
[----:B------:R-:W-:Y:S01]  /*16f70*/  MOV R2, 0x16fa0 ;  /* 0x00016fa000027802 */ /* 0x000fe20000000f00 */
[----:B------:R-:W-:-:S02]  /*16f80*/  IMAD.MOV.U32 R0, RZ, RZ, 0x2 ;  /* 0x00000002ff007424 */ /* 0x000fc400078e00ff */
[----:B------:R-:W-:Y:S05]  /*16f90*/  CALL.REL.NOINC `($__internal_8_$__cuda_sm70_shflsync_bfly_p) ;  /* 0x0000236000007944 */ /* 0x000fea0003c00000 */
[----:B------:R-:W-:Y:S01]  /*16fa0*/  FMNMX.FTZ R5, R5, R0, !PT ;  /* 0x0000000005057209 */ /* 0x000fe20007810000 */
[----:B------:R-:W-:Y:S01]  /*16fb0*/  IMAD.MOV.U32 R0, RZ, RZ, 0x1 ;  /* 0x00000001ff007424 */ /* 0x000fe200078e00ff */
[----:B------:R-:W-:-:S03]  /*16fc0*/  MOV R2, 0x16ff0 ;  /* 0x00016ff000027802 */ /* 0x000fc60000000f00 */
[----:B------:R-:W-:Y:S02]  /*16fd0*/  IMAD.MOV.U32 R4, RZ, RZ, R5 ;  /* 0x000000ffff047224 */ /* 0x000fe400078e0005 */
[----:B------:R-:W-:Y:S05]  /*16fe0*/  CALL.REL.NOINC `($__internal_8_$__cuda_sm70_shflsync_bfly_p) ;  /* 0x0000231000007944 */ /* 0x000fea0003c00000 */
[----:B------:R-:W-:Y:S01]  /*16ff0*/  MOV R3, R0 ;  /* 0x0000000000037202 */ /* 0x000fe20000000f00 */
[----:B------:R-:W-:Y:S05]  /*17000*/  BRA `(.L_x_637) ;  /* 0xfffee77000007947 */ /* 0x000fea000383ffff */
.L_x_505:
[----:B------:R-:W-:Y:S01]  /*17010*/  MOV R2, RZ ;  /* 0x000000ff00027202 */ /* 0x000fe20000000f00 */
[----:B------:R-:W-:Y:S01]  /*17020*/  IMAD.MOV.U32 R185, RZ, RZ, R5 ;  /* 0x000000ffffb97224 */ /* 0x000fe200078e0005 */
[----:B------:R-:W-:Y:S01]  /*17030*/  MOV R3, 0x17060 ;  /* 0x0001706000037802 */ /* 0x000fe20000000f00 */
[----:B------:R-:W-:Y:S02]  /*17040*/  IMAD.MOV.U32 R186, RZ, RZ, 0x181f ;  /* 0x0000181fffba7424 */ /* 0x000fe400078e00ff */
[----:B-1234-:R-:W-:Y:S05]  /*17050*/  CALL.REL.NOINC `($__internal_9_$__cuda_sm70_shflsync_idx_p) ;  /* 0x0000230000007944 */ /* 0x01efea0003c00000 */
[----:B------:R-:W-:Y:S01]  /*17060*/  MOV R4, R186 ;  /* 0x000000ba00047202 */ /* 0x000fe20000000f00 */
[----:B------:R-:W-:-:S05]  /*17070*/  BRA `(.L_x_638) ;  /* 0xfffefc5000007947 */ /* 0x000fca000383ffff */
.L_x_506:
[----:B------:R-:W-:Y:S01]  /*17080*/  MOV R2, RZ ;  /* 0x000000ff00027202 */ /* 0x000fe20000000f00 */
[----:B------:R-:W-:Y:S01]  /*17090*/  IMAD.MOV.U32 R185, RZ, RZ, R13 ;  /* 0x000000ffffb97224 */ /* 0x000fe200078e000d */
[----:B------:R-:W-:Y:S01]  /*170a0*/  MOV R3, 0x170d0 ;  /* 0x000170d000037802 */ /* 0x000fe20000000f00 */
[----:B------:R-:W-:Y:S02]  /*170b0*/  IMAD.MOV.U32 R186, RZ, RZ, 0x181f ;  /* 0x0000181fffba7424 */ /* 0x000fe400078e00ff */
[----:B-1234-:R-:W-:Y:S05]  /*170c0*/  CALL.REL.NOINC `($__internal_9_$__cuda_sm70_shflsync_idx_p) ;  /* 0x0000229000007944 */ /* 0x01efea0003c00000 */
[----:B------:R-:W-:Y:S01]  /*170d0*/  ISETP.GE.AND P2, PT, R184, c[0x0][0x1d4], PT ;  /* 0x00007500b8007a0c */ /* 0x000fe20003f46270 */
[----:B------:R-:W-:Y:S01]  /*170e0*/  IMAD.MOV.U32 R185, RZ, RZ, R5 ;  /* 0x000000ffffb97224 */ /* 0x000fe200078e0005 */
[----:B------:R-:W-:Y:S02]  /*170f0*/  IADD3 R2, P0, R186, R21, RZ ;  /* 0x00000015ba027210 */ /* 0x000fe40007f1e0ff */
[----:B------:R-:W-:Y:S02]  /*17100*/  ISETP.GE.AND P1, PT, R192, c[0x0][0x1d4], PT ;  /* 0x00007500c0007a0c */ /* 0x000fe40003f26270 */
[----:B------:R-:W-:Y:S01]  /*17110*/  SEL R5, RZ, 0x10, P2 ;  /* 0x00000010ff057807 */ /* 0x000fe20001000000 */
[----:B------:R-:W-:Y:S01]  /*17120*/  IMAD.X R3, R4, 0x1, R14, P0 ;  /* 0x0000000104037824 */ /* 0x000fe200000e060e */
[----:B------:R-:W-:Y:S05]  /*17130*/  IADD3 R6, P0, R186, R22, RZ ;  /* 0x00000016ba067210 */ /* 0x000fea0007f1e0ff */
[----:B------:R-:W-:Y:S01]  /*17140*/  @!PT LDS RZ, [RZ] ;  /* 0x00000000fffff984 */ /* 0x000fe20000000800 */
[----:B------:R-:W-:Y:S01]  /*17150*/  @!PT LDS RZ, [RZ] ;  /* 0x00000000fffff984 */ /* 0x000fe20000000800 */
[----:B------:R-:W-:Y:S01]  /*17160*/  @!PT LDS RZ, [RZ] ;  /* 0x00000000fffff984 */ /* 0x000fe20000000800 */
[----:B------:R1:W-:Y:S01]  /*17170*/  LDGSTS.E.BYPASS.LTC128B.128 [R179+0x100], [R2.64], !P2 ;  /* 0x0010000002b37fae */ /* 0x0003e2000d101d48 */
[----:B------:R-:W-:Y:S05]  /*17180*/  IMAD.X R7, R4, 0x1, R15, P0 ;  /* 0x0000000104077824 */ /* 0x000fea00000e060f */
[----:B------:R2:W-:Y:S01]  /*17190*/  LDGSTS.E.BYPASS.LTC128B.128 [R179+0x2100], [R6.64], !P1 ;  /* 0x0210000006b37fae */ /* 0x0005e2000c901d48 */
[----:B-1----:R-:W-:Y:S01]  /*171a0*/  IADD3 R2, P0, R186, R23, RZ ;  /* 0x00000017ba027210 */ /* 0x002fe20007f1e0ff */
[----:B------:R-:W-:Y:S04]  /*171b0*/  IMAD.MOV.U32 R186, RZ, RZ, 0x181f ;  /* 0x0000181fffba7424 */ /* 0x000fe800078e00ff */
[----:B------:R-:W-:Y:S01]  /*171c0*/  IMAD.X R3, R4, 0x1, R20, P0 ;  /* 0x0000000104037824 */ /* 0x000fe200000e0614 */
[----:B------:R-:W-:Y:S02]  /*171d0*/  ISETP.GE.AND P0, PT, R193, c[0x0][0x1d4], PT ;  /* 0x00007500c1007a0c */ /* 0x000fe40003f06270 */
[----:B--2---:R-:W-:Y:S02]  /*171e0*/  SEL R6, RZ, 0x10, P1 ;  /* 0x00000010ff067807 */ /* 0x004fe40000800000 */
[----:B------:R-:W-:Y:S09]  /*171f0*/  SEL R12, RZ, 0x10, P0 ;  /* 0x00000010ff0c7807 */ /* 0x000ff20000000000 */
[----:B------:R1:W-:Y:S02]  /*17200*/  LDGSTS.E.BYPASS.LTC128B.128 [R179+0x4100], [R2.64], !P0 ;  /* 0x0410000002b37fae */ /* 0x0003e4000c101d48 */
[----:B-1----:R-:W-:Y:S01]  /*17210*/  MOV R3, 0x17240 ;  /* 0x0001724000037802 */ /* 0x002fe20000000f00 */
[----:B------:R-:W-:Y:S02]  /*17220*/  IMAD.MOV.U32 R2, RZ, RZ, 0x1 ;  /* 0x00000001ff027424 */ /* 0x000fe400078e00ff */
[----:B------:R-:W-:Y:S05]  /*17230*/  CALL.REL.NOINC `($__internal_9_$__cuda_sm70_shflsync_idx_p) ;  /* 0x0000212000007944 */ /* 0x000fea0003c00000 */
[----:B------:R-:W-:Y:S01]  /*17240*/  MOV R2, 0x1 ;  /* 0x0000000100027802 */ /* 0x000fe20000000f00 */
[----:B------:R-:W-:Y:S01]  /*17250*/  IMAD.MOV.U32 R4, RZ, RZ, R186 ;  /* 0x000000ffff047224 */ /* 0x000fe200078e00ba */
[----:B------:R-:W-:Y:S01]  /*17260*/  MOV R186, 0x181f ;  /* 0x0000181f00ba7802 */ /* 0x000fe20000000f00 */
[----:B------:R-:W-:Y:S01]  /*17270*/  IMAD.MOV.U32 R185, RZ, RZ, R13 ;  /* 0x000000ffffb97224 */ /* 0x000fe200078e000d */
[----:B------:R-:W-:Y:S02]  /*17280*/  MOV R3, 0x172a0 ;  /* 0x000172a000037802 */ /* 0x000fe40000000f00 */
[----:B------:R-:W-:Y:S05]  /*17290*/  CALL.REL.NOINC `($__internal_9_$__cuda_sm70_shflsync_idx_p) ;  /* 0x000020c000007944 */ /* 0x000fea0003c00000 */
[----:B------:R-:W-:Y:S01]  /*172a0*/  MOV R0, R186 ;  /* 0x000000ba00007202 */ /* 0x000fe20000000f00 */
[----:B------:R-:W-:-:S05]  /*172b0*/  BRA `(.L_x_639) ;  /* 0xfffefb6000007947 */ /* 0x000fca000383ffff */
.L_x_509:
[----:B------:R-:W-:Y:S01]  /*172c0*/  MOV R2, RZ ;  /* 0x000000ff00027202 */ /* 0x000fe20000000f00 */
[----:B------:R-:W-:Y:S01]  /*172d0*/  IMAD.MOV.U32 R185, RZ, RZ, R5 ;  /* 0x000000ffffb97224 */ /* 0x000fe200078e0005 */
[----:B------:R-:W-:Y:S01]  /*172e0*/  MOV R3, 0x17310 ;  /* 0x0001731000037802 */ /* 0x000fe20000000f00 */
[----:B------:R-:W-:Y:S02]  /*172f0*/  IMAD.MOV.U32 R186, RZ, RZ, 0x181f ;  /* 0x0000181fffba7424 */ /* 0x000fe400078e00ff */
[----:B-1----:R-:W-:Y:S05]  /*17300*/  CALL.REL.NOINC `($__internal_9_$__cuda_sm70_shflsync_idx_p) ;  /* 0x0000205000007944 */ /* 0x002fea0003c00000 */
[----:B------:R-:W-:Y:S01]  /*17310*/  MOV R4, R186 ;  /* 0x000000ba00047202 */ /* 0x000fe20000000f00 */
[----:B------:R-:W-:-:S05]  /*17320*/  BRA `(.L_x_640) ;  /* 0xffff0c6000007947 */ /* 0x000fca000383ffff */
.L_x_510:
[----:B------:R-:W-:Y:S01]  /*17330*/  MOV R2, RZ ;  /* 0x000000ff00027202 */ /* 0x000fe20000000f00 */
[----:B------:R-:W-:Y:S01]  /*17340*/  IMAD.MOV.U32 R185, RZ, RZ, R9 ;  /* 0x000000ffffb97224 */ /* 0x000fe200078e0009 */
[----:B------:R-:W-:Y:S01]  /*17350*/  MOV R3, 0x17380 ;  /* 0x0001738000037802 */ /* 0x000fe20000000f00 */
[----:B------:R-:W-:Y:S02]  /*17360*/  IMAD.MOV.U32 R186, RZ, RZ, 0x181f ;  /* 0x0000181fffba7424 */ /* 0x000fe400078e00ff */
[----:B-123--:R-:W-:Y:S05]  /*17370*/  CALL.REL.NOINC `($__internal_9_$__cuda_sm70_shflsync_idx_p) ;  /* 0x00001fe000007944 */ /* 0x00efea0003c00000 */
        /* <DEDUP_REMOVED lines=31> */
.L_x_511:
[----:B------:R-:W-:Y:S01]  /*17570*/  MOV R2, RZ ;  /* 0x000000ff00027202 */ /* 0x000fe20000000f00 */
[----:B------:R-:W-:Y:S01]  /*17580*/  IMAD.MOV.U32 R185, RZ, RZ, R4 ;  /* 0x000000ffffb97224 */ /* 0x000fe200078e0004 */
[----:B------:R-:W-:Y:S01]  /*17590*/  MOV R3, 0x175c0 ;  /* 0x000175c000037802 */ /* 0x000fe20000000f00 */
[----:B------:R-:W-:Y:S02]  /*175a0*/  IMAD.MOV.U32 R186, RZ, RZ, 0x1c1f ;  /* 0x00001c1fffba7424 */ /* 0x000fe400078e00ff */
[----:B-1----:R-:W-:Y:S05]  /*175b0*/  CALL.REL.NOINC `($__internal_9_$__cuda_sm70_shflsync_idx_p) ;  /* 0x00001da000007944 */ /* 0x002fea0003c00000 */
[----:B------:R-:W-:Y:S01]  /*175c0*/  MOV R3, R186 ;  /* 0x000000ba00037202 */ /* 0x000fe20000000f00 */
[----:B------:R-:W-:-:S05]  /*175d0*/  BRA `(.L_x_642) ;  /* 0xffff0d6000007947 */ /* 0x000fca000383ffff */
.L_x_516:
[----:B------:R-:W-:Y:S01]  /*175e0*/  MOV R2, 0x1 ;  /* 0x0000000100027802 */ /* 0x000fe20000000f00 */
[----:B------:R-:W-:Y:S01]  /*175f0*/  IMAD.MOV.U32 R185, RZ, RZ, R4 ;  /* 0x000000ffffb97224 */ /* 0x000fe200078e0004 */
[----:B------:R-:W-:Y:S01]  /*17600*/  MOV R3, 0x17630 ;  /* 0x0001763000037802 */ /* 0x000fe20000000f00 */
[----:B------:R-:W-:Y:S02]  /*17610*/  IMAD.MOV.U32 R186, RZ, RZ, 0x1c1f ;  /* 0x00001c1fffba7424 */ /* 0x000fe400078e00ff */
[----:B--2---:R-:W-:Y:S05]  /*17620*/  CALL.REL.NOINC `($__internal_9_$__cuda_sm70_shflsync_idx_p) ;  /* 0x00001d3000007944 */ /* 0x004fea0003c00000 */
[----:B------:R-:W-:Y:S01]  /*17630*/  MOV R3, R186 ;  /* 0x000000ba00037202 */ /* 0x000fe20000000f00 */
[----:B------:R-:W-:-:S05]  /*17640*/  BRA `(.L_x_643) ;  /* 0xffff120000007947 */ /* 0x000fca000383ffff */
.L_x_521:
[----:B------:R-:W-:Y:S02]  /*17650*/  MOV R0, 0x2 ;  /* 0x0000000200007802 */ /* 0x000fe40000000f00 */
[----:B------:R-:W-:Y:S02]  /*17660*/  MOV R2, 0x17680 ;  /* 0x0001768000027802 */ /* 0x000fe40000000f00 */
[----:B------:R-:W-:Y:S05]  /*17670*/  CALL.REL.NOINC `($__internal_8_$__cuda_sm70_shflsync_bfly_p) ;  /* 0x00001c8000007944 */ /* 0x000fea0003c00000 */
[----:B------:R-:W-:-:S05]  /*17680*/  BRA `(.L_x_644) ;  /* 0xffff18c000007947 */ /* 0x000fca000383ffff */
.L_x_522:
[----:B------:R-:W-:Y:S01]  /*17690*/  MOV R0, 0x1 ;  /* 0x0000000100007802 */ /* 0x000fe20000000f00 */
[----:B-1----:R-:W-:Y:S01]  /*176a0*/  IMAD.MOV.U32 R4, RZ, RZ, R5 ;  /* 0x000000ffff047224 */ /* 0x002fe200078e0005 */
[----:B------:R-:W-:Y:S02]  /*176b0*/  MOV R2, 0x176d0 ;  /* 0x000176d000027802 */ /* 0x000fe40000000f00 */
[----:B------:R-:W-:Y:S05]  /*176c0*/  CALL.REL.NOINC `($__internal_8_$__cuda_sm70_shflsync_bfly_p) ;  /* 0x00001c3000007944 */ /* 0x000fea0003c00000 */
[----:B------:R-:W-:Y:S01]  /*176d0*/  IMAD.MOV.U32 R4, RZ, RZ, R6 ;  /* 0x000000ffff047224 */ /* 0x000fe200078e0006 */
[----:B------:R-:W-:Y:S01]  /*176e0*/  FMNMX.FTZ R100, R5, R0, !PT ;  /* 0x0000000005647209 */ /* 0x000fe20007810000 */
[----:B------:R-:W-:Y:S01]  /*176f0*/  IMAD.MOV.U32 R0, RZ, RZ, 0x2 ;  /* 0x00000002ff007424 */ /* 0x000fe200078e00ff */
[----:B------:R-:W-:Y:S02]  /*17700*/  MOV R2, 0x17720 ;  /* 0x0001772000027802 */ /* 0x000fe40000000f00 */
[----:B------:R-:W-:Y:S05]  /*17710*/  CALL.REL.NOINC `($__internal_8_$__cuda_sm70_shflsync_bfly_p) ;  /* 0x00001be000007944 */ /* 0x000fea0003c00000 */
[----:B------:R-:W-:Y:S01]  /*17720*/  FMNMX.FTZ R4, R6, R0, !PT ;  /* 0x0000000006047209 */ /* 0x000fe20007810000 */
[----:B------:R-:W-:Y:S01]  /*17730*/  IMAD.MOV.U32 R0, RZ, RZ, 0x1 ;  /* 0x00000001ff007424 */ /* 0x000fe200078e00ff */
[----:B------:R-:W-:Y:S02]  /*17740*/  MOV R2, 0x17760 ;  /* 0x0001776000027802 */ /* 0x000fe40000000f00 */
[----:B------:R-:W-:Y:S05]  /*17750*/  CALL.REL.NOINC `($__internal_8_$__cuda_sm70_shflsync_bfly_p) ;  /* 0x00001ba000007944 */ /* 0x000fea0003c00000 */
[----:B------:R-:W-:-:S05]  /*17760*/  BRA `(.L_x_645) ;  /* 0xffff185000007947 */ /* 0x000fca000383ffff */
.L_x_531:
[----:B------:R-:W-:Y:S01]  /*17770*/  MOV R2, RZ ;  /* 0x000000ff00027202 */ /* 0x000fe20000000f00 */
[----:B------:R-:W-:Y:S01]  /*17780*/  IMAD.MOV.U32 R185, RZ, RZ, R5 ;  /* 0x000000ffffb97224 */ /* 0x000fe200078e0005 */
[----:B------:R-:W-:Y:S01]  /*17790*/  MOV R3, 0x177c0 ;  /* 0x000177c000037802 */ /* 0x000fe20000000f00 */
[----:B------:R-:W-:Y:S02]  /*177a0*/  IMAD.MOV.U32 R186, RZ, RZ, 0x181f ;  /* 0x0000181fffba7424 */ /* 0x000fe400078e00ff */
[----:B-1234-:R-:W-:Y:S05]  /*177b0*/  CALL.REL.NOINC `($__internal_9_$__cuda_sm70_shflsync_idx_p) ;  /* 0x00001ba000007944 */ /* 0x01efea0003c00000 */
[----:B------:R-:W-:Y:S01]  /*177c0*/  MOV R4, R186 ;  /* 0x000000ba00047202 */ /* 0x000fe20000000f00 */
[----:B------:R-:W-:-:S05]  /*177d0*/  BRA `(.L_x_646) ;  /* 0xffff341000007947 */ /* 0x000fca000383ffff */
.L_x_532:
        /* <DEDUP_REMOVED lines=36> */
.L_x_535:
[----:B------:R-:W-:Y:S01]  /*17a20*/  MOV R2, RZ ;  /* 0x000000ff00027202 */ /* 0x000fe20000000f00 */
[----:B------:R-:W-:Y:S01]  /*17a30*/  IMAD.MOV.U32 R185, RZ, RZ, R5 ;  /* 0x000000ffffb97224 */ /* 0x000fe200078e0005 */
[----:B------:R-:W-:Y:S01]  /*17a40*/  MOV R3, 0x17a70 ;  /* 0x00017a7000037802 */ /* 0x000fe20000000f00 */
[----:B------:R-:W-:Y:S02]  /*17a50*/  IMAD.MOV.U32 R186, RZ, RZ, 0x181f ;  /* 0x0000181fffba7424 */ /* 0x000fe400078e00ff */
[----:B-1----:R-:W-:Y:S05]  /*17a60*/  CALL.REL.NOINC `($__internal_9_$__cuda_sm70_shflsync_idx_p) ;  /* 0x000018f000007944 */ /* 0x002fea0003c00000 */
[----:B------:R-:W-:Y:S01]  /*17a70*/  MOV R4, R186 ;  /* 0x000000ba00047202 */ /* 0x000fe20000000f00 */
[----:B------:R-:W-:-:S05]  /*17a80*/  BRA `(.L_x_648) ;  /* 0xffff441000007947 */ /* 0x000fca000383ffff */
.L_x_536:
        /* <DEDUP_REMOVED lines=36> */
.L_x_537:
[----:B------:R-:W-:Y:S02]  /*17cd0*/  MOV R0, 0x2 ;  /* 0x0000000200007802 */ /* 0x000fe40000000f00 */
[----:B------:R-:W-:Y:S02]  /*17ce0*/  MOV R2, 0x17d00 ;  /* 0x00017d0000027802 */ /* 0x000fe40000000f00 */
[----:B------:R-:W-:Y:S05]  /*17cf0*/  CALL.REL.NOINC `($__internal_8_$__cuda_sm70_shflsync_bfly_p) ;  /* 0x0000160000007944 */ /* 0x000fea0003c00000 */
[----:B------:R-:W-:-:S05]  /*17d00*/  BRA `(.L_x_650) ;  /* 0xffff468000007947 */ /* 0x000fca000383ffff */
.L_x_538:
        /* <DEDUP_REMOVED lines=14> */
.L_x_541:
[----:B------:R-:W-:Y:S01]  /*17df0*/  MOV R2, RZ ;  /* 0x000000ff00027202 */ /* 0x000fe20000000f00 */
[----:B------:R-:W-:Y:S01]  /*17e00*/  IMAD.MOV.U32 R185, RZ, RZ, R12 ;  /* 0x000000ffffb97224 */ /* 0x000fe200078e000c */
[----:B------:R-:W-:Y:S01]  /*17e10*/  MOV R3, 0x17e40 ;  /* 0x00017e4000037802 */ /* 0x000fe20000000f00 */
[----:B------:R-:W-:Y:S02]  /*17e20*/  IMAD.MOV.U32 R186, RZ, RZ, 0x181f ;  /* 0x0000181fffba7424 */ /* 0x000fe400078e00ff */
[----:B-1234-:R-:W-:Y:S05]  /*17e30*/  CALL.REL.NOINC `($__internal_9_$__cuda_sm70_shflsync_idx_p) ;  /* 0x0000152000007944 */ /* 0x01efea0003c00000 */
[----:B------:R-:W-:Y:S01]  /*17e40*/  MOV R2, R186 ;  /* 0x000000ba00027202 */ /* 0x000fe20000000f00 */
[----:B------:R-:W-:-:S05]  /*17e50*/  BRA `(.L_x_652) ;  /* 0xffff5fb000007947 */ /* 0x000fca000383ffff */
.L_x_544:
[----:B------:R-:W-:Y:S01]  /*17e60*/  MOV R2, RZ ;  /* 0x000000ff00027202 */ /* 0x000fe20000000f00 */
[----:B------:R-:W-:Y:S01]  /*17e70*/  IMAD.MOV.U32 R185, RZ, RZ, R5 ;  /* 0x000000ffffb97224 */ /* 0x000fe200078e0005 */
[----:B------:R-:W-:Y:S01]  /*17e80*/  MOV R3, 0x17eb0 ;  /* 0x00017eb000037802 */ /* 0x000fe20000000f00 */
[----:B------:R-:W-:Y:S02]  /*17e90*/  IMAD.MOV.U32 R186, RZ, RZ, 0x181f ;  /* 0x0000181fffba7424 */ /* 0x000fe400078e00ff */
[----:B------:R-:W-:Y:S05]  /*17ea0*/  CALL.REL.NOINC `($__internal_9_$__cuda_sm70_shflsync_idx_p) ;  /* 0x000014b000007944 */ /* 0x000fea0003c00000 */
[----:B------:R-:W-:Y:S01]  /*17eb0*/  MOV R4, R186 ;  /* 0x000000ba00047202 */ /* 0x000fe20000000f00 */
[----:B------:R-:W-:-:S05]  /*17ec0*/  BRA `(.L_x_653) ;  /* 0xffff719000007947 */ /* 0x000fca000383ffff */
.L_x_545:
[----:B------:R-:W-:Y:S01]  /*17ed0*/  MOV R2, RZ ;  /* 0x000000ff00027202 */ /* 0x000fe20000000f00 */
[----:B------:R-:W-:Y:S01]  /*17ee0*/  IMAD.MOV.U32 R185, RZ, RZ, R8 ;  /* 0x000000ffffb97224 */ /* 0x000fe200078e0008 */
[----:B------:R-:W-:Y:S01]  /*17ef0*/  MOV R3, 0x17f20 ;  /* 0x00017f2000037802 */ /* 0x000fe20000000f00 */
[----:B------:R-:W-:Y:S02]  /*17f00*/  IMAD.MOV.U32 R186, RZ, RZ, 0x181f ;  /* 0x0000181fffba7424 */ /* 0x000fe400078e00ff */
[----:B-12---:R-:W-:Y:S05]  /*17f10*/  CALL.REL.NOINC `($__internal_9_$__cuda_sm70_shflsync_idx_p) ;  /* 0x0000144000007944 */ /* 0x006fea0003c00000 */
[C---:B------:R-:W-:Y:S01]  /*17f20*/  IADD3 R2, -R177.reuse, 0x10, RZ ;  /* 0x00000010b1027810 */ /* 0x040fe20007ffe1ff */
[----:B------:R-:W-:Y:S03]  /*17f30*/  IMAD.MOV.U32 R185, RZ, RZ, R5 ;  /* 0x000000ffffb97224 */ /* 0x000fe600078e0005 */
[----:B------:R-:W-:Y:S04]  /*17f40*/  LOP3.LUT R2, R2, 0xf, RZ, 0xc0, !PT ;  /* 0x0000000f02027812 */ /* 0x000fe800078ec0ff */
[----:B------:R-:W-:Y:S04]  /*17f50*/  IADD3 R2, P1, P0, R2, R186, R12 ;  /* 0x000000ba02027210 */ /* 0x000fe8000783e00c */
[----:B------:R-:W-:Y:S02]  /*17f60*/  IADD3.X R3, RZ, R4, R9, P1, P0 ;  /* 0x00000004ff037210 */ /* 0x000fe40000fe0409 */
[----:B------:R-:W-:Y:S11]  /*17f70*/  ISETP.NE.U32.AND P0, PT, R177, RZ, PT ;  /* 0x000000ffb100720c */ /* 0x000ff60003f05070 */
[----:B------:R-:W-:Y:S02]  /*17f80*/  @!UPT UIADD3 URZ, URZ, URZ, URZ ;  /* 0x0000003f3f3ff290 */ /* 0x000fe4000fffe03f */
        /* <DEDUP_REMOVED lines=8> */
[----:B------:R-:W-:Y:S04]  /*18010*/  IMAD.MOV.U32 R186, RZ, RZ, 0x181f ;  /* 0x0000181fffba7424 */ /* 0x000fe800078e00ff */
[----:B------:R-:W-:Y:S05]  /*18020*/  IMAD.X R3, R4, 0x1, R11, P0 ;  /* 0x0000000104037824 */ /* 0x000fea00000e060b */
[----:B------:R1:W-:Y:S02]  /*18030*/  LDGSTS.E.BYPASS.LTC128B.128 [R179+0xa100], [R2.64], !P3 ;  /* 0x0a10000002b37fae */ /* 0x0003e4000d901d48 */
[----:B-1----:R-:W-:Y:S01]  /*18040*/  MOV R3, 0x18070 ;  /* 0x0001807000037802 */ /* 0x002fe20000000f00 */
[----:B------:R-:W-:Y:S02]  /*18050*/  IMAD.MOV.U32 R2, RZ, RZ, 0x1 ;  /* 0x00000001ff027424 */ /* 0x000fe400078e00ff */
[----:B--2---:R-:W-:Y:S05]  /*18060*/  CALL.REL.NOINC `($__internal_9_$__cuda_sm70_shflsync_idx_p) ;  /* 0x000012f000007944 */ /* 0x004fea0003c00000 */
        /* <DEDUP_REMOVED lines=8> */
.L_x_546:
[----:B------:R-:W-:Y:S01]  /*180f0*/  MOV R2, RZ ;  /* 0x000000ff00027202 */ /* 0x000fe20000000f00 */
[----:B------:R-:W-:Y:S01]  /*18100*/  IMAD.MOV.U32 R185, RZ, RZ, R4 ;  /* 0x000000ffffb97224 */ /* 0x000fe200078e0004 */
[----:B------:R-:W-:Y:S01]  /*18110*/  MOV R3, 0x18140 ;  /* 0x0001814000037802 */ /* 0x000fe20000000f00 */
[----:B------:R-:W-:Y:S02]  /*18120*/  IMAD.MOV.U32 R186, RZ, RZ, 0x1c1f ;  /* 0x00001c1fffba7424 */ /* 0x000fe400078e00ff */
[----:B------:R-:W-:Y:S05]  /*18130*/  CALL.REL.NOINC `($__internal_9_$__cuda_sm70_shflsync_idx_p) ;  /* 0x0000122000007944 */ /* 0x000fea0003c00000 */
[----:B------:R-:W-:Y:S01]  /*18140*/  MOV R3, R186 ;  /* 0x000000ba00037202 */ /* 0x000fe20000000f00 */
[----:B------:R-:W-:-:S05]  /*18150*/  BRA `(.L_x_655) ;  /* 0xffff720000007947 */ /* 0x000fca000383ffff */
.L_x_551:
[----:B------:R-:W-:Y:S01]  /*18160*/  MOV R2, 0x1 ;  /* 0x0000000100027802 */ /* 0x000fe20000000f00 */
[----:B------:R-:W-:Y:S01]  /*18170*/  IMAD.MOV.U32 R185, RZ, RZ, R4 ;  /* 0x000000ffffb97224 */ /* 0x000fe200078e0004 */
[----:B------:R-:W-:Y:S01]  /*18180*/  MOV R3, 0x181b0 ;  /* 0x000181b000037802 */ /* 0x000fe20000000f00 */
[----:B------:R-:W-:Y:S02]  /*18190*/  IMAD.MOV.U32 R186, RZ, RZ, 0x1c1f ;  /* 0x00001c1fffba7424 */ /* 0x000fe400078e00ff */
[----:B-1----:R-:W-:Y:S05]  /*181a0*/  CALL.REL.NOINC `($__internal_9_$__cuda_sm70_shflsync_idx_p) ;  /* 0x000011b000007944 */ /* 0x002fea0003c00000 */
[----:B------:R-:W-:Y:S01]  /*181b0*/  MOV R3, R186 ;  /* 0x000000ba00037202 */ /* 0x000fe20000000f00 */
[----:B------:R-:W-:-:S05]  /*181c0*/  BRA `(.L_x_656) ;  /* 0xffff76a000007947 */ /* 0x000fca000383ffff */
.L_x_556:
[----:B------:R-:W-:Y:S02]  /*181d0*/  MOV R0, 0x2 ;  /* 0x0000000200007802 */ /* 0x000fe40000000f00 */
[----:B------:R-:W-:Y:S02]  /*181e0*/  MOV R2, 0x18200 ;  /* 0x0001820000027802 */ /* 0x000fe40000000f00 */
[----:B------:R-:W-:Y:S05]  /*181f0*/  CALL.REL.NOINC `($__internal_8_$__cuda_sm70_shflsync_bfly_p) ;  /* 0x0000110000007944 */ /* 0x000fea0003c00000 */
[----:B------:R-:W-:-:S05]  /*18200*/  BRA `(.L_x_657) ;  /* 0xffff7d6000007947 */ /* 0x000fca000383ffff */
.L_x_557:
        /* <DEDUP_REMOVED lines=14> */
.L_x_559:
[----:B------:R-:W-:Y:S01]  /*182f0*/  IMAD.MOV.U32 R4, RZ, RZ, R190 ;  /* 0x000000ffff047224 */ /* 0x000fe200078e00be */
[----:B------:R-:W-:-:S02]  /*18300*/  MOV R0, 0x2 ;  /* 0x0000000200007802 */ /* 0x000fc40000000f00 */
[----:B------:R-:W-:Y:S02]  /*18310*/  MOV R2, 0x18330 ;  /* 0x0001833000027802 */ /* 0x000fe40000000f00 */
[----:B------:R-:W-:Y:S05]  /*18320*/  CALL.REL.NOINC `($__internal_8_$__cuda_sm70_shflsync_bfly_p) ;  /* 0x00000fd000007944 */ /* 0x000fea0003c00000 */
[----:B------:R-:W-:Y:S05]  /*18330*/  BRA `(.L_x_659) ;  /* 0xffff944000007947 */ /* 0x000fea000383ffff */
.L_x_560:
[----:B------:R-:W-:Y:S01]  /*18340*/  IMAD.MOV.U32 R4, RZ, RZ, R5 ;  /* 0x000000ffff047224 */ /* 0x000fe200078e0005 */
[----:B------:R-:W-:Y:S02]  /*18350*/  MOV R0, 0x1 ;  /* 0x0000000100007802 */ /* 0x000fe40000000f00 */
[----:B------:R-:W-:Y:S02]  /*18360*/  MOV R2, 0x18380 ;  /* 0x0001838000027802 */ /* 0x000fe40000000f00 */
[----:B-1----:R-:W-:Y:S05]  /*18370*/  CALL.REL.NOINC `($__internal_8_$__cuda_sm70_shflsync_bfly_p) ;  /* 0x00000f8000007944 */ /* 0x002fea0003c00000 */
[----:B------:R-:W-:Y:S01]  /*18380*/  FADD.FTZ R5, R5, R0 ;  /* 0x0000000005057221 */ /* 0x000fe20000010000 */
[----:B------:R-:W-:Y:S02]  /*18390*/  MOV R4, R191 ;  /* 0x000000bf00047202 */ /* 0x000fe40000000f00 */
[----:B------:R-:W-:Y:S02]  /*183a0*/  MOV R0, 0x2 ;  /* 0x0000000200007802 */ /* 0x000fe40000000f00 */
[----:B------:R-:W-:Y:S02]  /*183b0*/  MOV R2, 0x183d0 ;  /* 0x000183d000027802 */ /* 0x000fe40000000f00 */
[----:B------:R-:W-:Y:S05]  /*183c0*/  CALL.REL.NOINC `($__internal_8_$__cuda_sm70_shflsync_bfly_p) ;  /* 0x00000f3000007944 */ /* 0x000fea0003c00000 */
[----:B------:R-:W-:Y:S01]  /*183d0*/  FADD.FTZ R4, R191, R0 ;  /* 0x00000000bf047221 */ /* 0x000fe20000010000 */
[----:B------:R-:W-:Y:S02]  /*183e0*/  MOV R0, 0x1 ;  /* 0x0000000100007802 */ /* 0x000fe40000000f00 */
[----:B------:R-:W-:-:S02]  /*183f0*/  MOV R2, 0x18410 ;  /* 0x0001841000027802 */ /* 0x000fc40000000f00 */
[----:B------:R-:W-:Y:S05]  /*18400*/  CALL.REL.NOINC `($__internal_8_$__cuda_sm70_shflsync_bfly_p) ;  /* 0x00000ef000007944 */ /* 0x000fea0003c00000 */
[----:B------:R-:W-:Y:S01]  /*18410*/  MOV R3, R0 ;  /* 0x0000000000037202 */ /* 0x000fe20000000f00 */
[----:B------:R-:W-:Y:S05]  /*18420*/  BRA `(.L_x_660) ;  /* 0xffff93c000007947 */ /* 0x000fea000383ffff */
.L_x_567:
[----:B--234-:R-:W-:Y:S01]  /*18430*/  IMAD.MOV.U32 R185, RZ, RZ, R9 ;  /* 0x000000ffffb97224 */ /* 0x01cfe200078e0009 */
[----:B------:R-:W-:Y:S01]  /*18440*/  MOV R2, RZ ;  /* 0x000000ff00027202 */ /* 0x000fe20000000f00 */
[----:B------:R-:W-:Y:S01]  /*18450*/  IMAD.MOV.U32 R186, RZ, RZ, 0x181f ;  /* 0x0000181fffba7424 */ /* 0x000fe200078e00ff */
[----:B------:R-:W-:-:S02]  /*18460*/  MOV R3, 0x18480 ;  /* 0x0001848000037802 */ /* 0x000fc40000000f00 */
[----:B-1----:R-:W-:Y:S05]  /*18470*/  CALL.REL.NOINC `($__internal_9_$__cuda_sm70_shflsync_idx_p) ;  /* 0x00000ee000007944 */ /* 0x002fea0003c00000 */
[----:B------:R-:W-:Y:S01]  /*18480*/  MOV R8, R186 ;  /* 0x000000ba00087202 */ /* 0x000fe20000000f00 */
[----:B------:R-:W-:Y:S05]  /*18490*/  BRA `(.L_x_661) ;  /* 0xffffaac000007947 */ /* 0x000fea000383ffff */
.L_x_568:
[----:B------:R-:W-:Y:S01]  /*184a0*/  IMAD.MOV.U32 R185, RZ, RZ, R11 ;  /* 0x000000ffffb97224 */ /* 0x000fe200078e000b */
[----:B------:R-:W-:Y:S01]  /*184b0*/  MOV R2, RZ ;  /* 0x000000ff00027202 */ /* 0x000fe20000000f00 */
[----:B------:R-:W-:Y:S01]  /*184c0*/  IMAD.MOV.U32 R186, RZ, RZ, 0x181f ;  /* 0x0000181fffba7424 */ /* 0x000fe200078e00ff */
[----:B------:R-:W-:-:S02]  /*184d0*/  MOV R3, 0x184f0 ;  /* 0x000184f000037802 */ /* 0x000fc40000000f00 */
[----:B-123--:R-:W-:Y:S05]  /*184e0*/  CALL.REL.NOINC `($__internal_9_$__cuda_sm70_shflsync_idx_p) ;  /* 0x00000e7000007944 */ /* 0x00efea0003c00000 */
[----:B------:R-:W-:Y:S01]  /*184f0*/  MOV R0, R186 ;  /* 0x000000ba00007202 */ /* 0x000fe20000000f00 */
[----:B------:R-:W-:Y:S05]  /*18500*/  BRA `(.L_x_662) ;  /* 0xffffaa7000007947 */ /* 0x000fea000383ffff */
.L_x_571:
[----:B------:R-:W-:Y:S01]  /*18510*/  IMAD.MOV.U32 R185, RZ, RZ, R9 ;  /* 0x000000ffffb97224 */ /* 0x000fe200078e0009 */
[----:B--2---:R-:W-:Y:S01]  /*18520*/  MOV R2, 0x1 ;  /* 0x0000000100027802 */ /* 0x004fe20000000f00 */
[----:B------:R-:W-:Y:S01]  /*18530*/  IMAD.MOV.U32 R186, RZ, RZ, 0x181f ;  /* 0x0000181fffba7424 */ /* 0x000fe200078e00ff */
[----:B------:R-:W-:-:S02]  /*18540*/  MOV R3, 0x18560 ;  /* 0x0001856000037802 */ /* 0x000fc40000000f00 */
[----:B-1-34-:R-:W-:Y:S05]  /*18550*/  CALL.REL.NOINC `($__internal_9_$__cuda_sm70_shflsync_idx_p) ;  /* 0x00000e0000007944 */ /* 0x01afea0003c00000 */
        /* <DEDUP_REMOVED lines=8> */
.L_x_574:
[----:B------:R-:W-:Y:S01]  /*185e0*/  IMAD.MOV.U32 R185, RZ, RZ, R9 ;  /* 0x000000ffffb97224 */ /* 0x000fe200078e0009 */
[----:B--2---:R-:W-:Y:S01]  /*185f0*/  MOV R2, 0x2 ;  /* 0x0000000200027802 */ /* 0x004fe20000000f00 */
[----:B------:R-:W-:Y:S01]  /*18600*/  IMAD.MOV.U32 R186, RZ, RZ, 0x181f ;  /* 0x0000181fffba7424 */ /* 0x000fe200078e00ff */
[----:B------:R-:W-:Y:S02]  /*18610*/  MOV R3, 0x18630 ;  /* 0x0001863000037802 */ /* 0x000fe40000000f00 */
[----:B-1-34-:R-:W-:Y:S05]  /*18620*/  CALL.REL.NOINC `($__internal_9_$__cuda_sm70_shflsync_idx_p) ;  /* 0x00000d3000007944 */ /* 0x01afea0003c00000 */
[----:B------:R-:W-:Y:S01]  /*18630*/  MOV R8, R186 ;  /* 0x000000ba00087202 */ /* 0x000fe20000000f00 */
[----:B------:R-:W-:Y:S05]  /*18640*/  BRA `(.L_x_664) ;  /* 0xffffac0000007947 */ /* 0x000fea000383ffff */
.L_x_575:
[----:B------:R-:W-:Y:S01]  /*18650*/  IMAD.MOV.U32 R185, RZ, RZ, R11 ;  /* 0x000000ffffb97224 */ /* 0x000fe200078e000b */
[----:B--2---:R-:W-:Y:S01]  /*18660*/  MOV R2, 0x2 ;  /* 0x0000000200027802 */ /* 0x004fe20000000f00 */
[----:B------:R-:W-:Y:S01]  /*18670*/  IMAD.MOV.U32 R186, RZ, RZ, 0x181f ;  /* 0x0000181fffba7424 */ /* 0x000fe200078e00ff */
[----:B------:R-:W-:Y:S02]  /*18680*/  MOV R3, 0x186a0 ;  /* 0x000186a000037802 */ /* 0x000fe40000000f00 */
[----:B-1-34-:R-:W-:Y:S05]  /*18690*/  CALL.REL.NOINC `($__internal_9_$__cuda_sm70_shflsync_idx_p) ;  /* 0x00000cc000007944 */ /* 0x01afea0003c00000 */
[----:B------:R-:W-:Y:S01]  /*186a0*/  MOV R0, R186 ;  /* 0x000000ba00007202 */ /* 0x000fe20000000f00 */
[----:B------:R-:W-:Y:S05]  /*186b0*/  BRA `(.L_x_665) ;  /* 0xffffabb000007947 */ /* 0x000fea000383ffff */
.L_x_578:
[----:B------:R-:W-:Y:S01]  /*186c0*/  IMAD.MOV.U32 R185, RZ, RZ, R9 ;  /* 0x000000ffffb97224 */ /* 0x000fe200078e0009 */
[----:B---3--:R-:W-:Y:S01]  /*186d0*/  MOV R2, 0x3 ;  /* 0x0000000300027802 */ /* 0x008fe20000000f00 */
        /* <DEDUP_REMOVED lines=11> */
.L_x_580:
[----:B------:R-:W-:Y:S01]  /*18790*/  IMAD.MOV.U32 R185, RZ, RZ, R5 ;  /* 0x000000ffffb97224 */ /* 0x000fe200078e0005 */
[----:B------:R-:W-:Y:S01]  /*187a0*/  MOV R2, RZ ;  /* 0x000000ff00027202 */ /* 0x000fe20000000f00 */
[----:B------:R-:W-:Y:S01]  /*187b0*/  IMAD.MOV.U32 R186, RZ, RZ, 0x1c1f ;  /* 0x00001c1fffba7424 */ /* 0x000fe200078e00ff */
[----:B------:R-:W-:Y:S02]  /*187c0*/  MOV R3, 0x187e0 ;  /* 0x000187e000037802 */ /* 0x000fe40000000f00 */
[----:B------:R-:W-:Y:S05]  /*187d0*/  CALL.REL.NOINC `($__internal_9_$__cuda_sm70_shflsync_idx_p) ;  /* 0x00000b8000007944 */ /* 0x000fea0003c00000 */
[----:B------:R-:W-:Y:S01]  /*187e0*/  MOV R4, R186 ;  /* 0x000000ba00047202 */ /* 0x000fe20000000f00 */
[----:B------:R-:W-:Y:S05]  /*187f0*/  BRA `(.L_x_667) ;  /* 0xffffaf2000007947 */ /* 0x000fea000383ffff */
.L_x_581:
[----:B------:R-:W-:Y:S01]  /*18800*/  IMAD.MOV.U32 R185, RZ, RZ, R12 ;  /* 0x000000ffffb97224 */ /* 0x000fe200078e000c */
[----:B------:R-:W-:Y:S01]  /*18810*/  MOV R2, RZ ;  /* 0x000000ff00027202 */ /* 0x000fe20000000f00 */
[----:B------:R-:W-:Y:S01]  /*18820*/  IMAD.MOV.U32 R186, RZ, RZ, 0x1c1f ;  /* 0x00001c1fffba7424 */ /* 0x000fe200078e00ff */
[----:B------:R-:W-:Y:S02]  /*18830*/  MOV R3, 0x18850 ;  /* 0x0001885000037802 */ /* 0x000fe40000000f00 */
[----:B-12---:R-:W-:Y:S05]  /*18840*/  CALL.REL.NOINC `($__internal_9_$__cuda_sm70_shflsync_idx_p) ;  /* 0x00000b1000007944 */ /* 0x006fea0003c00000 */
[----:B------:R-:W-:Y:S01]  /*18850*/  MOV R0, R186 ;  /* 0x000000ba00007202 */ /* 0x000fe20000000f00 */
[----:B------:R-:W-:Y:S05]  /*18860*/  BRA `(.L_x_668) ;  /* 0xffffaed000007947 */ /* 0x000fea000383ffff */
.L_x_584:
[----:B------:R-:W-:Y:S01]  /*18870*/  IMAD.MOV.U32 R185, RZ, RZ, R5 ;  /* 0x000000ffffb97224 */ /* 0x000fe200078e0005 */
[----:B----4-:R-:W-:Y:S01]  /*18880*/  MOV R2, 0x1 ;  /* 0x0000000100027802 */ /* 0x010fe20000000f00 */
[----:B------:R-:W-:Y:S01]  /*18890*/  IMAD.MOV.U32 R186, RZ, RZ, 0x1c1f ;  /* 0x00001c1fffba7424 */ /* 0x000fe200078e00ff */
[----:B------:R-:W-:-:S02]  /*188a0*/  MOV R3, 0x188c0 ;  /* 0x000188c000037802 */ /* 0x000fc40000000f00 */
[----:B-123--:R-:W-:Y:S05]  /*188b0*/  CALL.REL.NOINC `($__internal_9_$__cuda_sm70_shflsync_idx_p) ;  /* 0x00000aa000007944 */ /* 0x00efea0003c00000 */
        /* <DEDUP_REMOVED lines=8> */
.L_x_588:
[----:B------:R-:W-:Y:S01]  /*18940*/  IMAD.MOV.U32 R185, RZ, RZ, R9 ;  /* 0x000000ffffb97224 */ /* 0x000fe200078e0009 */
[----:B------:R-:W-:Y:S01]  /*18950*/  MOV R2, RZ ;  /* 0x000000ff00027202 */ /* 0x000fe20000000f00 */
[----:B------:R-:W-:Y:S01]  /*18960*/  IMAD.MOV.U32 R186, RZ, RZ, 0x181f ;  /* 0x0000181fffba7424 */ /* 0x000fe200078e00ff */
[----:B------:R-:W-:Y:S02]  /*18970*/  MOV R3, 0x18990 ;  /* 0x0001899000037802 */ /* 0x000fe40000000f00 */
[----:B------:R-:W-:Y:S05]  /*18980*/  CALL.REL.NOINC `($__internal_9_$__cuda_sm70_shflsync_idx_p) ;  /* 0x000009d000007944 */ /* 0x000fea0003c00000 */
[----:B------:R-:W-:Y:S01]  /*18990*/  MOV R8, R186 ;  /* 0x000000ba00087202 */ /* 0x000fe20000000f00 */
[----:B------:R-:W-:Y:S05]  /*189a0*/  BRA `(.L_x_670) ;  /* 0xffffc4c000007947 */ /* 0x000fea000383ffff */
.L_x_589:
[----:B------:R-:W-:Y:S01]  /*189b0*/  IMAD.MOV.U32 R185, RZ, RZ, R12 ;  /* 0x000000ffffb97224 */ /* 0x000fe200078e000c */
[----:B------:R-:W-:Y:S01]  /*189c0*/  MOV R2, RZ ;  /* 0x000000ff00027202 */ /* 0x000fe20000000f00 */
[----:B------:R-:W-:Y:S01]  /*189d0*/  IMAD.MOV.U32 R186, RZ, RZ, 0x181f ;  /* 0x0000181fffba7424 */ /* 0x000fe200078e00ff */
[----:B------:R-:W-:Y:S02]  /*189e0*/  MOV R3, 0x18a00 ;  /* 0x00018a0000037802 */ /* 0x000fe40000000f00 */
[----:B-12---:R-:W-:Y:S05]  /*189f0*/  CALL.REL.NOINC `($__internal_9_$__cuda_sm70_shflsync_idx_p) ;  /* 0x0000096000007944 */ /* 0x006fea0003c00000 */
[----:B------:R-:W-:Y:S01]  /*18a00*/  MOV R0, R186 ;  /* 0x000000ba00007202 */ /* 0x000fe20000000f00 */
[----:B------:R-:W-:Y:S05]  /*18a10*/  BRA `(.L_x_671) ;  /* 0xffffc47000007947 */ /* 0x000fea000383ffff */
.L_x_592:
        /* <DEDUP_REMOVED lines=13> */
.L_x_595:
[----:B------:R-:W-:Y:S01]  /*18af0*/  IMAD.MOV.U32 R185, RZ, RZ, R9 ;  /* 0x000000ffffb97224 */ /* 0x000fe200078e0009 */
[----:B-1----:R-:W-:Y:S01]  /*18b00*/  MOV R2, 0x2 ;  /* 0x0000000200027802 */ /* 0x002fe20000000f00 */
[----:B------:R-:W-:Y:S01]  /*18b10*/  IMAD.MOV.U32 R186, RZ, RZ, 0x181f ;  /* 0x0000181fffba7424 */ /* 0x000fe200078e00ff */
[----:B------:R-:W-:Y:S02]  /*18b20*/  MOV R3, 0x18b40 ;  /* 0x00018b4000037802 */ /* 0x000fe40000000f00 */
[----:B--234-:R-:W-:Y:S05]  /*18b30*/  CALL.REL.NOINC `($__internal_9_$__cuda_sm70_shflsync_idx_p) ;  /* 0x0000082000007944 */ /* 0x01cfea0003c00000 */
[----:B------:R-:W-:Y:S01]  /*18b40*/  MOV R8, R186 ;  /* 0x000000ba00087202 */ /* 0x000fe20000000f00 */
[----:B------:R-:W-:Y:S05]  /*18b50*/  BRA `(.L_x_673) ;  /* 0xffffc61000007947 */ /* 0x000fea000383ffff */
.L_x_596:
[----:B------:R-:W-:Y:S01]  /*18b60*/  IMAD.MOV.U32 R185, RZ, RZ, R12 ;  /* 0x000000ffffb97224 */ /* 0x000fe200078e000c */
[----:B------:R-:W-:Y:S01]  /*18b70*/  MOV R2, 0x2 ;  /* 0x0000000200027802 */ /* 0x000fe20000000f00 */
[----:B------:R-:W-:Y:S01]  /*18b80*/  IMAD.MOV.U32 R186, RZ, RZ, 0x181f ;  /* 0x0000181fffba7424 */ /* 0x000fe200078e00ff */
[----:B------:R-:W-:Y:S02]  /*18b90*/  MOV R3, 0x18bb0 ;  /* 0x00018bb000037802 */ /* 0x000fe40000000f00 */
[----:B-1234-:R-:W-:Y:S05]  /*18ba0*/  CALL.REL.NOINC `($__internal_9_$__cuda_sm70_shflsync_idx_p) ;  /* 0x000007b000007944 */ /* 0x01efea0003c00000 */
[----:B------:R-:W-:Y:S01]  /*18bb0*/  MOV R0, R186 ;  /* 0x000000ba00007202 */ /* 0x000fe20000000f00 */
[----:B------:R-:W-:Y:S05]  /*18bc0*/  BRA `(.L_x_674) ;  /* 0xffffc5c000007947 */ /* 0x000fea000383ffff */
.L_x_599:
[----:B------:R-:W-:Y:S01]  /*18bd0*/  IMAD.MOV.U32 R185, RZ, RZ, R9 ;  /* 0x000000ffffb97224 */ /* 0x000fe200078e0009 */
[----:B-1----:R-:W-:Y:S01]  /*18be0*/  MOV R2, 0x3 ;  /* 0x0000000300027802 */ /* 0x002fe20000000f00 */
[----:B------:R-:W-:Y:S01]  /*18bf0*/  IMAD.MOV.U32 R186, RZ, RZ, 0x181f ;  /* 0x0000181fffba7424 */ /* 0x000fe200078e00ff */
[----:B------:R-:W-:-:S02]  /*18c00*/  MOV R3, 0x18c20 ;  /* 0x00018c2000037802 */ /* 0x000fc40000000f00 */
[----:B--234-:R-:W-:Y:S05]  /*18c10*/  CALL.REL.NOINC `($__internal_9_$__cuda_sm70_shflsync_idx_p) ;  /* 0x0000074000007944 */ /* 0x01cfea0003c00000 */
        /* <DEDUP_REMOVED lines=8> */
.L_x_601:
[----:B------:R-:W-:Y:S01]  /*18ca0*/  IMAD.MOV.U32 R185, RZ, RZ, R82 ;  /* 0x000000ffffb97224 */ /* 0x000fe200078e0052 */
[----:B------:R-:W-:Y:S01]  /*18cb0*/  MOV R2, RZ ;  /* 0x000000ff00027202 */ /* 0x000fe20000000f00 */
[----:B------:R-:W-:Y:S01]  /*18cc0*/  IMAD.MOV.U32 R186, RZ, RZ, 0x1f ;  /* 0x0000001fffba7424 */ /* 0x000fe200078e00ff */
[----:B------:R-:W-:Y:S02]  /*18cd0*/  MOV R3, 0x18cf0 ;  /* 0x00018cf000037802 */ /* 0x000fe40000000f00 */
[----:B------:R-:W-:Y:S05]  /*18ce0*/  CALL.REL.NOINC `($__internal_9_$__cuda_sm70_shflsync_idx_p) ;  /* 0x0000067000007944 */ /* 0x000fea0003c00000 */
[----:B------:R-:W-:Y:S01]  /*18cf0*/  MOV R9, R186 ;  /* 0x000000ba00097202 */ /* 0x000fe20000000f00 */
[----:B------:R-:W-:Y:S05]  /*18d00*/  BRA `(.L_x_676) ;  /* 0xffffc7e000007947 */ /* 0x000fea000383ffff */
.L_x_602:
[----:B------:R-:W-:Y:S01]  /*18d10*/  IMAD.MOV.U32 R185, RZ, RZ, R82 ;  /* 0x000000ffffb97224 */ /* 0x000fe200078e0052 */
[----:B------:R-:W-:Y:S01]  /*18d20*/  MOV R2, 0x1 ;  /* 0x0000000100027802 */ /* 0x000fe20000000f00 */
[----:B------:R-:W-:Y:S01]  /*18d30*/  IMAD.MOV.U32 R186, RZ, RZ, 0x1f ;  /* 0x0000001fffba7424 */ /* 0x000fe200078e00ff */
[----:B------:R-:W-:Y:S02]  /*18d40*/  MOV R3, 0x18d60 ;  /* 0x00018d6000037802 */ /* 0x000fe40000000f00 */
[----:B-12---:R-:W-:Y:S05]  /*18d50*/  CALL.REL.NOINC `($__internal_9_$__cuda_sm70_shflsync_idx_p) ;  /* 0x0000060000007944 */ /* 0x006fea0003c00000 */
[----:B------:R-:W-:Y:S01]  /*18d60*/  MOV R8, R186 ;  /* 0x000000ba00087202 */ /* 0x000fe20000000f00 */
[----:B------:R-:W-:Y:S05]  /*18d70*/  BRA `(.L_x_677) ;  /* 0xffffc79000007947 */ /* 0x000fea000383ffff */
.L_x_603:
[----:B------:R-:W-:Y:S02]  /*18d80*/  MOV R2, 0x1 ;  /* 0x0000000100027802 */ /* 0x000fe40000000f00 */
[----:B------:R-:W-:-:S02]  /*18d90*/  MOV R3, 0x18db0 ;  /* 0x00018db000037802 */ /* 0x000fc40000000f00 */
[----:B-1234-:R-:W-:Y:S05]  /*18da0*/  CALL.REL.NOINC `($__internal_10_$__cuda_sm70_shflsync_up_p) ;  /* 0x0000061000007944 */ /* 0x01efea0003c00000 */
[----:B------:R-:W-:Y:S05]  /*18db0*/  BRA `(.L_x_678) ;  /* 0xffffc87000007947 */ /* 0x000fea000383ffff */
.L_x_604:
[----:B------:R-:W-:Y:S02]  /*18dc0*/  MOV R2, 0x2 ;  /* 0x0000000200027802 */ /* 0x000fe40000000f00 */
[----:B------:R-:W-:-:S02]  /*18dd0*/  MOV R3, 0x18df0 ;  /* 0x00018df000037802 */ /* 0x000fc40000000f00 */
[----:B--2-4-:R-:W-:Y:S05]  /*18de0*/  CALL.REL.NOINC `($__internal_10_$__cuda_sm70_shflsync_up_p) ;  /* 0x000005d000007944 */ /* 0x014fea0003c00000 */
        /* <DEDUP_REMOVED lines=24> */
.L_x_608:
[----:B------:R-:W-:Y:S02]  /*18f70*/  MOV R2, 0x1 ;  /* 0x0000000100027802 */ /* 0x000fe40000000f00 */
[----:B------:R-:W-:Y:S02]  /*18f80*/  MOV R3, 0x18fa0 ;  /* 0x00018fa000037802 */ /* 0x000fe40000000f00 */
[----:B------:R-:W-:Y:S05]  /*18f90*/  CALL.REL.NOINC `($__internal_10_$__cuda_sm70_shflsync_up_p) ;  /* 0x0000042000007944 */ /* 0x000fea0003c00000 */
[----:B------:R-:W-:Y:S01]  /*18fa0*/  MOV R2, R4 ;  /* 0x0000000400027202 */ /* 0x000fe20000000f00 */
[----:B------:R-:W-:Y:S05]  /*18fb0*/  BRA `(.L_x_680) ;  /* 0xffffc8c000007947 */ /* 0x000fea000383ffff */
.L_x_609:
[----:B------:R-:W-:Y:S02]  /*18fc0*/  MOV R2, 0x2 ;  /* 0x0000000200027802 */ /* 0x000fe40000000f00 */
[----:B------:R-:W-:Y:S02]  /*18fd0*/  MOV R3, 0x18ff0 ;  /* 0x00018ff000037802 */ /* 0x000fe40000000f00 */
        /* <DEDUP_REMOVED lines=25> */
.L_x_611:
[----:B------:R-:W-:Y:S02]  /*19170*/  SEL R0, RZ, 0x1, P0 ;  /* 0x00000001ff007807 */ /* 0x000fe40000000000 */
[----:B------:R-:W-:Y:S02]  /*19180*/  MOV R2, 0x191a0 ;  /* 0x000191a000027802 */ /* 0x000fe40000000f00 */
[----:B-1----:R-:W-:Y:S05]  /*19190*/  CALL.REL.NOINC `($__internal_11_$__cuda_sm70_votesync_ballot) ;  /* 0x0000029000007944 */ /* 0x002fea0003c00000 */
[----:B------:R-:W-:Y:S01]  /*191a0*/  MOV R5, R0 ;  /* 0x0000000000057202 */ /* 0x000fe20000000f00 */
[----:B------:R-:W-:Y:S05]  /*191b0*/  BRA `(.L_x_682) ;  /* 0xffffc85000007947 */ /* 0x000fea000383ffff */
.L_x_612:
[----:B------:R-:W-:Y:S01]  /*191c0*/  IMAD.MOV.U32 R185, RZ, RZ, R6 ;  /* 0x000000ffffb97224 */ /* 0x000fe200078e0006 */
[----:B------:R-:W-:Y:S01]  /*191d0*/  MOV R2, R0 ;  /* 0x0000000000027202 */ /* 0x000fe20000000f00 */
[----:B------:R-:W-:Y:S01]  /*191e0*/  IMAD.MOV.U32 R186, RZ, RZ, 0x1f ;  /* 0x0000001fffba7424 */ /* 0x000fe200078e00ff */
[----:B------:R-:W-:Y:S02]  /*191f0*/  MOV R3, 0x19210 ;  /* 0x0001921000037802 */ /* 0x000fe40000000f00 */
[----:B-1----:R-:W-:Y:S05]  /*19200*/  CALL.REL.NOINC `($__internal_9_$__cuda_sm70_shflsync_idx_p) ;  /* 0x0000015000007944 */ /* 0x002fea0003c00000 */
[----:B------:R-:W-:Y:S01]  /*19210*/  IMAD.MOV.U32 R10, RZ, RZ, R186 ;  /* 0x000000ffff0a7224 */ /* 0x000fe200078e00ba */
[----:B------:R-:W-:Y:S01]  /*19220*/  MOV R2, R0 ;  /* 0x0000000000027202 */ /* 0x000fe20000000f00 */
[----:B------:R-:W-:Y:S01]  /*19230*/  IMAD.MOV.U32 R185, RZ, RZ, R7 ;  /* 0x000000ffffb97224 */ /* 0x000fe200078e0007 */
[----:B------:R-:W-:-:S02]  /*19240*/  MOV R186, 0x1f ;  /* 0x0000001f00ba7802 */ /* 0x000fc40000000f00 */
[----:B------:R-:W-:Y:S02]  /*19250*/  MOV R3, 0x19270 ;  /* 0x0001927000037802 */ /* 0x000fe40000000f00 */
[----:B------:R-:W-:Y:S05]  /*19260*/  CALL.REL.NOINC `($__internal_9_$__cuda_sm70_shflsync_idx_p) ;  /* 0x000000f000007944 */ /* 0x000fea0003c00000 */
[----:B------:R-:W-:Y:S01]  /*19270*/  MOV R7, R186 ;  /* 0x000000ba00077202 */ /* 0x000fe20000000f00 */
[----:B------:R-:W-:Y:S05]  /*19280*/  BRA `(.L_x_683) ;  /* 0xffffc7d000007947 */ /* 0x000fea000383ffff */
.L_x_615:
[----:B------:R-:W-:Y:S01]  /*19290*/  IMAD.MOV.U32 R185, RZ, RZ, R4 ;  /* 0x000000ffffb97224 */ /* 0x000fe200078e0004 */
[----:B------:R-:W-:Y:S01]  /*192a0*/  MOV R2, R0 ;  /* 0x0000000000027202 */ /* 0x000fe20000000f00 */
[----:B------:R-:W-:Y:S01]  /*192b0*/  IMAD.MOV.U32 R186, RZ, RZ, 0x1f ;  /* 0x0000001fffba7424 */ /* 0x000fe200078e00ff */
[----:B------:R-:W-:Y:S02]  /*192c0*/  MOV R3, 0x192e0 ;  /* 0x000192e000037802 */ /* 0x000fe40000000f00 */
[----:B-1-34-:R-:W-:Y:S05]  /*192d0*/  CALL.REL.NOINC `($__internal_9_$__cuda_sm70_shflsync_idx_p) ;  /* 0x0000008000007944 */ /* 0x01afea0003c00000 */
[----:B------:R-:W-:Y:S01]  /*192e0*/  MOV R11, R186 ;  /* 0x000000ba000b7202 */ /* 0x000fe20000000f00 */
[----:B------:R-:W-:Y:S05]  /*192f0*/  BRA `(.L_x_614) ;  /* 0xffffc7c000007947 */ /* 0x000fea000383ffff */
        .weak           $__internal_8_$__cuda_sm70_shflsync_bfly_p
        .type           $__internal_8_$__cuda_sm70_shflsync_bfly_p,@function
        .size           $__internal_8_$__cuda_sm70_shflsync_bfly_p,($__internal_9_$__cuda_sm70_shflsync_idx_p - $__internal_8_$__cuda_sm70_shflsync_bfly_p)
$__internal_8_$__cuda_sm70_shflsync_bfly_p:
[----:B------:R-:W-:Y:S02]  /*19300*/  MOV R139, 0xffffffff ;  /* 0xffffffff008b7802 */ /* 0x000fe40000000f00 */
[----:B------:R-:W-:Y:S02]  /*19310*/  MOV R3, 0x1f ;  /* 0x0000001f00037802 */ /* 0x000fe40000000f00 */
[----:B------:R-:W-:Y:S04]  /*19320*/  WARPSYNC R139 ;  /* 0x0000008b00007348 */ /* 0x000fe80003800000 */
[----:B------:R1:W2:Y:S02]  /*19330*/  SHFL.BFLY PT, R0, R4, R0, R3 ;  /* 0x0c00000004007389 */ /* 0x0002a400000e0003 */
[----:B-1----:R-:W-:-:S04]  /*19340*/  MOV R3, 0x0 ;  /* 0x0000000000037802 */ /* 0x002fc80000000f00 */
[----:B--2---:R-:W-:Y:S05]  /*19350*/  RET.REL.NODEC R2 `(_ZN7cutlass13device_kernelIN5flash19enable_sm80_to_sm89INS1_16FlashAttnFwdSm80INS1_25CollectiveMainloopFwdSm80ILi8ELi1ELb0EN4cute5tupleIJNS5_1CILi128EEENS7_ILi64EEENS7_ILi192EEEEEELi192ENS_10bfloat16_tEfNS_4arch4Sm80ELb0ELb1ELb1ELb1ELb1ELb0ELb1ELb1EEENS1_21CollectiveEpilogueFwdINS6_IJS8_SA_S9_EEENS6_IJNS7_ILi1EEESI_SI_EEESC_SE_Li256ELb1ELb1ELb1ELb0EEENS1_36VarlenDynamicPersistentTileSchedulerILi128ELi64ELi256ELi256ELb1ELb1ELb0ELb1ELb0ELb1EEEEEEEEEvNT_6ParamsE) ;  /* 0xfffe6ca002007950 */ /* 0x004fea0003c3ffff */
        .weak           $__internal_9_$__cuda_sm70_shflsync_idx_p
        .type           $__internal_9_$__cuda_sm70_shflsync_idx_p,@function
        .size           $__internal_9_$__cuda_sm70_shflsync_idx_p,($__internal_10_$__cuda_sm70_shflsync_up_p - $__internal_9_$__cuda_sm70_shflsync_idx_p)
$__internal_9_$__cuda_sm70_shflsync_idx_p:
[----:B------:R-:W-:-:S04]  /*19360*/  MOV R187, 0xffffffff ;  /* 0xffffffff00bb7802 */ /* 0x000fc80000000f00 */
[----:B------:R-:W-:Y:S04]  /*19370*/  WARPSYNC R187 ;  /* 0x000000bb00007348 */ /* 0x000fe80003800000 */
[----:B------:R1:W2:Y:S02]  /*19380*/  SHFL.IDX PT, R186, R185, R2, R186 ;  /* 0x00000002b9ba7389 */ /* 0x0002a400000e00ba */
[----:B-1----:R-:W-:Y:S02]  /*19390*/  MOV R2, R3 ;  /* 0x0000000300027202 */ /* 0x002fe40000000f00 */
[----:B------:R-:W-:-:S04]  /*193a0*/  MOV R3, 0x0 ;  /* 0x0000000000037802 */ /* 0x000fc80000000f00 */
[----:B--2---:R-:W-:Y:S05]  /*193b0*/  RET.REL.NODEC R2 `(_ZN7cutlass13device_kernelIN5flash19enable_sm80_to_sm89INS1_16FlashAttnFwdSm80INS1_25CollectiveMainloopFwdSm80ILi8ELi1ELb0EN4cute5tupleIJNS5_1CILi128EEENS7_ILi64EEENS7_ILi192EEEEEELi192ENS_10bfloat16_tEfNS_4arch4Sm80ELb0ELb1ELb1ELb1ELb1ELb0ELb1ELb1EEENS1_21CollectiveEpilogueFwdINS6_IJS8_SA_S9_EEENS6_IJNS7_ILi1EEESI_SI_EEESC_SE_Li256ELb1ELb1ELb1ELb0EEENS1_36VarlenDynamicPersistentTileSchedulerILi128ELi64ELi256ELi256ELb1ELb1ELb0ELb1ELb0ELb1EEEEEEEEEvNT_6ParamsE) ;  /* 0xfffe6c4002007950 */ /* 0x004fea0003c3ffff */
        .weak           $__internal_10_$__cuda_sm70_shflsync_up_p
        .type           $__internal_10_$__cuda_sm70_shflsync_up_p,@function
        .size           $__internal_10_$__cuda_sm70_shflsync_up_p,($__internal_11_$__cuda_sm70_votesync_ballot - $__internal_10_$__cuda_sm70_shflsync_up_p)
$__internal_10_$__cuda_sm70_shflsync_up_p:
[----:B------:R-:W-:Y:S02]  /*193c0*/  IMAD.MOV.U32 R4, RZ, RZ, RZ ;  /* 0x000000ffff047224 */ /* 0x000fe400078e00ff */
[----:B------:R-:W-:-:S04]  /*193d0*/  IMAD.MOV.U32 R10, RZ, RZ, -0x1 ;  /* 0xffffffffff0a7424 */ /* 0x000fc800078e00ff */
[----:B------:R-:W-:Y:S04]  /*193e0*/  WARPSYNC R10 ;  /* 0x0000000a00007348 */ /* 0x000fe80003800000 */
[----:B------:R1:W2:Y:S02]  /*193f0*/  SHFL.UP PT, R4, R0, R2, R4 ;  /* 0x0400000200047389 */ /* 0x0002a400000e0004 */
[----:B-1----:R-:W-:Y:S02]  /*19400*/  MOV R2, R3 ;  /* 0x0000000300027202 */ /* 0x002fe40000000f00 */
[----:B------:R-:W-:-:S04]  /*19410*/  MOV R3, 0x0 ;  /* 0x0000000000037802 */ /* 0x000fc80000000f00 */
[----:B--2---:R-:W-:Y:S05]  /*19420*/  RET.REL.NODEC R2 `(_ZN7cutlass13device_kernelIN5flash19enable_sm80_to_sm89INS1_16FlashAttnFwdSm80INS1_25CollectiveMainloopFwdSm80ILi8ELi1ELb0EN4cute5tupleIJNS5_1CILi128EEENS7_ILi64EEENS7_ILi192EEEEEELi192ENS_10bfloat16_tEfNS_4arch4Sm80ELb0ELb1ELb1ELb1ELb1ELb0ELb1ELb1EEENS1_21CollectiveEpilogueFwdINS6_IJS8_SA_S9_EEENS6_IJNS7_ILi1EEESI_SI_EEESC_SE_Li256ELb1ELb1ELb1ELb0EEENS1_36VarlenDynamicPersistentTileSchedulerILi128ELi64ELi256ELi256ELb1ELb1ELb0ELb1ELb0ELb1EEEEEEEEEvNT_6ParamsE) ;  /* 0xfffe6bd002007950 */ /* 0x004fea0003c3ffff */
        .weak           $__internal_11_$__cuda_sm70_votesync_ballot
        .type           $__internal_11_$__cuda_sm70_votesync_ballot,@function
        .size           $__internal_11_$__cuda_sm70_votesync_ballot,(.L_x_3117 - $__internal_11_$__cuda_sm70_votesync_ballot)
$__internal_11_$__cuda_sm70_votesync_ballot:
[----:B------:R-:W-:Y:S01]  /*19430*/  ISETP.NE.U32.AND P0, PT, R0, 0x1, PT ;  /* 0x000000010000780c */ /* 0x000fe20003f05070 */
[----:B------:R-:W-:-:S04]  /*19440*/  IMAD.MOV.U32 R3, RZ, RZ, -0x1 ;  /* 0xffffffffff037424 */ /* 0x000fc800078e00ff */
[----:B------:R-:W-:Y:S08]  /*19450*/  WARPSYNC R3 ;  /* 0x0000000300007348 */ /* 0x000ff00003800000 */
[----:B------:R-:W-:-:S04]  /*19460*/  VOTE.ANY R0, PT, !P0 ;  /* 0x0000000000007806 */ /* 0x000fc800040e0100 */
[----:B------:R-:W-:Y:S01]  /*19470*/  LOP3.LUT R0, R0, R3, RZ, 0xc0, !PT ;  /* 0x0000000300007212 */ /* 0x000fe200078ec0ff */
[----:B------:R-:W-:-:S04]  /*19480*/  IMAD.MOV.U32 R3, RZ, RZ, 0x0 ;  /* 0x00000000ff037424 */ /* 0x000fc800078e00ff */
[----:B------:R-:W-:Y:S05]  /*19490*/  RET.REL.NODEC R2 `(_ZN7cutlass13device_kernelIN5flash19enable_sm80_to_sm89INS1_16FlashAttnFwdSm80INS1_25CollectiveMainloopFwdSm80ILi8ELi1ELb0EN4cute5tupleIJNS5_1CILi128EEENS7_ILi64EEENS7_ILi192EEEEEELi192ENS_10bfloat16_tEfNS_4arch4Sm80ELb0ELb1ELb1ELb1ELb1ELb0ELb1ELb1EEENS1_21CollectiveEpilogueFwdINS6_IJS8_SA_S9_EEENS6_IJNS7_ILi1EEESI_SI_EEESC_SE_Li256ELb1ELb1ELb1ELb0EEENS1_36VarlenDynamicPersistentTileSchedulerILi128ELi64ELi256ELi256ELb1ELb1ELb0ELb1ELb0ELb1EEEEEEEEEvNT_6ParamsE) ;  /* 0xfffe6b6002007950 */ /* 0x000fea0003c3ffff */
.L_x_684:
        /* <DEDUP_REMOVED lines=14> */
.L_x_3117:


//--------------------- .text._ZN7cutlass13device_kernelIN5flash19enable_sm80_to_sm89INS1_16FlashAttnFwdSm80INS1_25CollectiveMainloopFwdSm80ILi8ELi1ELb0EN4cute5tupleIJNS5_1CILi128EEENS7_ILi64EEENS7_ILi192EEEEEELi192ENS_10bfloat16_tEfNS_4arch4Sm80ELb0ELb1ELb1ELb1ELb1ELb1ELb1ELb1EEENS1_21CollectiveEpilogueFwdINS6_IJS8_SA_S9_EEENS6_IJNS7_ILi1EEESI_SI_EEESC_SE_Li256ELb1ELb1ELb1ELb0EEENS1_36VarlenDynamicPersistentTileSchedulerILi128ELi64ELi256ELi256ELb1ELb1ELb0ELb1ELb0ELb1EEEEEEEEEvNT_6ParamsE --------------------------
	.section	.text._ZN7cutlass13device_kernelIN5flash19enable_sm80_to_sm89INS1_16FlashAttnFwdSm80INS1_25CollectiveMainloopFwdSm80ILi8ELi1ELb0EN4cute5tupleIJNS5_1CILi128EEENS7_ILi64EEENS7_ILi192EEEEEELi192ENS_10bfloat16_tEfNS_4arch4Sm80ELb0ELb1ELb1ELb1ELb1ELb1ELb1ELb1EEENS1_21CollectiveEpilogueFwdINS6_IJS8_SA_S9_EEENS6_IJNS7_ILi1EEESI_SI_EEESC_SE_Li256ELb1ELb1ELb1ELb0EEENS1_36VarlenDynamicPersistentTileSchedulerILi128ELi64ELi256ELi256ELb1ELb1ELb0ELb1ELb0ELb1EEEEEEEEEvNT_6ParamsE,"ax",@progbits
	.sectioninfo	@"SHI_REGISTERS=255"
	.align	128
.text._ZN7cutlass13device_kernelIN5flash19enable_sm80_to_sm89INS1_16FlashAttnFwdSm80INS1_25CollectiveMainloopFwdSm80ILi8ELi1ELb0EN4cute5tupleIJNS5_1CILi128EEENS7_ILi64EEENS7_ILi192EEEEEELi192ENS_10bfloat16_tEfNS_4arch4Sm80ELb0ELb1ELb1ELb1ELb1ELb1ELb1ELb1EEENS1_21CollectiveEpilogueFwdINS6_IJS8_SA_S9_EEENS6_IJNS7_ILi1EEESI_SI_EEESC_SE_Li256ELb1ELb1ELb1ELb0EEENS1_36VarlenDynamicPersistentTileSchedulerILi128ELi64ELi256ELi256ELb1ELb1ELb0ELb1ELb0ELb1EEEEEEEEEvNT_6ParamsE:
        .type           _ZN7cutlass13device_kernelIN5flash19enable_sm80_to_sm89INS1_16FlashAttnFwdSm80INS1_25CollectiveMainloopFwdSm80ILi8ELi1ELb0EN4cute5tupleIJNS5_1CILi128EEENS7_ILi64EEENS7_ILi192EEEEEELi192ENS_10bfloat16_tEfNS_4arch4Sm80ELb0ELb1ELb1ELb1ELb1ELb1ELb1ELb1EEENS1_21CollectiveEpilogueFwdINS6_IJS8_SA_S9_EEENS6_IJNS7_ILi1EEESI_SI_EEESC_SE_Li256ELb1ELb1ELb1ELb0EEENS1_36VarlenDynamicPersistentTileSchedulerILi128ELi64ELi256ELi256ELb1ELb1ELb0ELb1ELb0ELb1EEEEEEEEEvNT_6ParamsE,@function
        .size           _ZN7cutlass13device_kernelIN5flash19enable_sm80_to_sm89INS1_16FlashAttnFwdSm80INS1_25CollectiveMainloopFwdSm80ILi8ELi1ELb0EN4cute5tupleIJNS5_1CILi128EEENS7_ILi64EEENS7_ILi192EEEEEELi192ENS_10bfloat16_tEfNS_4arch4Sm80ELb0ELb1ELb1ELb1ELb1ELb1ELb1ELb1EEENS1_21CollectiveEpilogueFwdINS6_IJS8_SA_S9_EEENS6_IJNS7_ILi1EEESI_SI_EEESC_SE_Li256ELb1ELb1ELb1ELb0EEENS1_36VarlenDynamicPersistentTileSchedulerILi128ELi64ELi256ELi256ELb1ELb1ELb0ELb1ELb0ELb1EEEEEEEEEvNT_6ParamsE,(.L_x_3122 - _ZN7cutlass13device_kernelIN5flash19enable_sm80_to_sm89INS1_16FlashAttnFwdSm80INS1_25CollectiveMainloopFwdSm80ILi8ELi1ELb0EN4cute5tupleIJNS5_1CILi128EEENS7_ILi64EEENS7_ILi192EEEEEELi192ENS_10bfloat16_tEfNS_4arch4Sm80ELb0ELb1ELb1ELb1ELb1ELb1ELb1ELb1EEENS1_21CollectiveEpilogueFwdINS6_IJS8_SA_S9_EEENS6_IJNS7_ILi1EEESI_SI_EEESC_SE_Li256ELb1ELb1ELb1ELb0EEENS1_36VarlenDynamicPersistentTileSchedulerILi128ELi64ELi256ELi256ELb1ELb1ELb0ELb1ELb0ELb1EEEEEEEEEvNT_6ParamsE)
        .other          _ZN7cutlass13device_kernelIN5flash19enable_sm80_to_sm89INS1_16FlashAttnFwdSm80INS1_25CollectiveMainloopFwdSm80ILi8ELi1ELb0EN4cute5tupleIJNS5_1CILi128EEENS7_ILi64EEENS7_ILi192EEEEEELi192ENS_10bfloat16_tEfNS_4arch4Sm80ELb0ELb1ELb1ELb1ELb1ELb1ELb1ELb1EEENS1_21CollectiveEpilogueFwdINS6_IJS8_SA_S9_EEENS6_IJNS7_ILi1EEESI_SI_EEESC_SE_Li256ELb1ELb1ELb1ELb0EEENS1_36VarlenDynamicPersistentTileSchedulerILi128ELi64ELi256ELi256ELb1ELb1ELb0ELb1ELb0ELb1EEEEEEEEEvNT_6ParamsE,@"STO_CUDA_ENTRY STV_DEFAULT"
_ZN7cutlass13device_kernelIN5flash19enable_sm80_to_sm89INS1_16FlashAttnFwdSm80INS1_25CollectiveMainloopFwdSm80ILi8ELi1ELb0EN4cute5tupleIJNS5_1CILi128EEENS7_ILi64EEENS7_ILi192EEEEEELi192ENS_10bfloat16_tEfNS_4arch4Sm80ELb0ELb1ELb1ELb1ELb1ELb1ELb1ELb1EEENS1_21CollectiveEpilogueFwdINS6_IJS8_SA_S9_EEENS6_IJNS7_ILi1EEESI_SI_EEESC_SE_Li256ELb1ELb1ELb1ELb0EEENS1_36VarlenDynamicPersistentTileSchedulerILi128ELi64ELi256ELi256ELb1ELb1ELb0ELb1ELb0ELb1EEEEEEEEEvNT_6ParamsE:
[----:B------:R-:W-:-:S03]  /*0000*/  MOV R1, c[0x0][0x28] ;  /* 0x00000a0000017a02 */ /* 0x000fc60000000f00 */
[----:B------:R-:W1:Y:S01]  /*0010*/  S2R R2, SR_TID.X ;  /* 0x0000000000027919 */ /* 0x000e620000002100 */
[----:B------:R-:W-:Y:S01]  /*0020*/  IADD3 R1, R1, -0x170, RZ ;  /* 0xfffffe9001017810 */ /* 0x000fe20007ffe0ff */
[----:B------:R-:W-:-:S03]  /*0030*/  ULDC.64 UR10, c[0x0][0x118] ;  /* 0x00004600000a7ab9 */ /* 0x000fc60000000a00 */
[----:B------:R2:W3:Y:S01]  /*0040*/  R2UR UR4, R1 ;  /* 0x00000000010473c2 */ /* 0x0004e200000e0000 */
[----:B-1----:R-:W-:-:S06]  /*0050*/  SHF.R.U32.HI R0, RZ, 0x5, R2 ;  /* 0x00000005ff007819 */ /* 0x002fcc0000011602 */
[----:B------:R-:W1:Y:S02]  /*0060*/  SHFL.IDX PT, R0, R0, RZ, 0x1f ;  /* 0x00001fff00007589 */ /* 0x000e6400000e0000 */
[----:B-1----:R-:W1:Y:S02]  /*0070*/  R2UR UR8, R0 ;  /* 0x00000000000873c2 */ /* 0x002e6400000e0000 */
[----:B-1----:R-:W-:-:S13]  /*0080*/  ISETP.NE.AND P0, PT, RZ, UR8, PT ;  /* 0x00000008ff007c0c */ /* 0x002fda000bf05270 */
[----:B------:R-:W-:Y:S06]  /*0090*/  @P0 BAR.SYNC.DEFER_BLOCKING 0x5, 0x100 ;  /* 0x0144000000000b1d */ /* 0x000fec0000010000 */
[----:B------:R-:W1:Y:S02]  /*00a0*/  @P0 LDS.128 R4, [0x18100] ;  /* 0x01810000ff040984 */ /* 0x000e640000000c00 */
[----:B-1----:R-:W-:Y:S01]  /*00b0*/  @P0 IMAD.MOV.U32 R0, RZ, RZ, R5 ;  /* 0x000000ffff000224 */ /* 0x002fe200078e0005 */
[----:B------:R-:W-:Y:S01]  /*00c0*/  @P0 MOV R239, R7 ;  /* 0x0000000700ef0202 */ /* 0x000fe20000000f00 */
[----:B------:R-:W-:-:S02]  /*00d0*/  @P0 IMAD.MOV.U32 R236, RZ, RZ, R4 ;  /* 0x000000ffffec0224 */ /* 0x000fc400078e0004 */
[----:B------:R-:W-:Y:S01]  /*00e0*/  @P0 IMAD.MOV.U32 R238, RZ, RZ, R6 ;  /* 0x000000ffffee0224 */ /* 0x000fe200078e0006 */
[----:B------:R1:W-:Y:S02]  /*00f0*/  @P0 STL [R1+0x104], R0 ;  /* 0x0001040001000387 */ /* 0x0003e40000100800 */
[----:B-1----:R-:W-:-:S05]  /*0100*/  @P0 MOV R0, R236 ;  /* 0x000000ec00000202 */ /* 0x002fca0000000f00 */
[----:B------:R2:W-:Y:S04]  /*0110*/  @P0 STL [R1+0x7c], R0 ;  /* 0x00007c0001000387 */ /* 0x0005e80000100800 */
[----:B------:R-:W-:Y:S06]  /*0120*/  @P0 BAR.ARV 0x4, 0x100 ;  /* 0x0104000000000b1d */ /* 0x000fec0000002000 */
[----:B------:R-:W-:Y:S05]  /*0130*/  @P0 BRA `(.L_x_685) ;  /* 0x00000fb000000947 */ /* 0x000fea0003800000 */
[----:B---3--:R-:W-:Y:S01]  /*0140*/  LOP3.LUT R13, R2, 0x1f, RZ, 0xc0, !PT ;  /* 0x0000001f020d7812 */ /* 0x008fe200078ec0ff */
[----:B------:R-:W-:-:S03]  /*0150*/  CS2R R8, SRZ ;  /* 0x0000000000087805 */ /* 0x000fc6000001ff00 */
        /* <DEDUP_REMOVED lines=10> */
[C---:B------:R-:W-:Y:S01]  /*0200*/  ISETP.GE.U32.AND P4, PT, R13.reuse, 0x2, PT ;  /* 0x000000020d00780c */ /* 0x040fe20003f86070 */
[----:B------:R-:W-:Y:S01]  /*0210*/  IMAD.MOV.U32 R7, RZ, RZ, RZ ;  /* 0x000000ffff077224 */ /* 0x000fe200078e00ff */
[----:B------:R-:W-:-:S02]  /*0220*/  ISETP.GE.U32.AND P3, PT, R13, 0x4, PT ;  /* 0x000000040d00780c */ /* 0x000fc40003f66070 */
[C---:B------:R-:W-:Y:S02]  /*0230*/  ISETP.GE.U32.AND P2, PT, R13.reuse, 0x8, PT ;  /* 0x000000080d00780c */ /* 0x040fe40003f46070 */
[----:B------:R-:W-:Y:S01]  /*0240*/  ISETP.GE.U32.AND P1, PT, R13, 0x10, PT ;  /* 0x000000100d00780c */ /* 0x000fe20003f26070 */
[----:B---3--:R-:W-:-:S05]  /*0250*/  IMAD R4, R9, R8, RZ ;  /* 0x0000000809047224 */ /* 0x008fca00078e02ff */
[----:B--2---:R-:W2:Y:S02]  /*0260*/  SHFL.UP PT, R0, R4, 0x1, RZ ;  /* 0x0420000004007989 */ /* 0x004ea400000e00ff */
        /* <DEDUP_REMOVED lines=17> */
[----:B-1----:R-:W-:-:S13]  /*0380*/  ISETP.GT.AND P0, PT, R6, UR5, PT ;  /* 0x0000000506007c0c */ /* 0x002fda000bf04270 */
[----:B------:R-:W-:Y:S05]  /*0390*/  @P0 BRA `(.L_x_686) ;  /* 0x0000027000000947 */ /* 0x000fea0003800000 */
[----:B------:R-:W-:Y:S02]  /*03a0*/  MOV R6, R0 ;  /* 0x0000000000067202 */ /* 0x000fe40000000f00 */
[----:B------:R-:W-:-:S04]  /*03b0*/  MOV R7, RZ ;  /* 0x000000ff00077202 */ /* 0x000fc80000000f00 */
.L_x_690:
[----:B------:R-:W-:Y:S01]  /*03c0*/  IADD3 R0, R7, 0x1f, RZ ;  /* 0x0000001f07007810 */ /* 0x000fe20007ffe0ff */
[----:B------:R-:W-:-:S03]  /*03d0*/  IMAD.MOV.U32 R239, RZ, RZ, c[0x0][0x53c] ;  /* 0x00014f00ffef7624 */ /* 0x000fc600078e00ff */
        /* <DEDUP_REMOVED lines=14> */
[----:B------:R1:W2:Y:S02]  /*04c0*/  SHFL.UP PT, R0, R5, 0x1, RZ ;  /* 0x0420000005007989 */ /* 0x0002a400000e00ff */
.L_x_904:
        /* <DEDUP_REMOVED lines=16> */
.L_x_905:
[----:B--2---:R-:W-:-:S05]  /*05d0*/  IMAD R0, R0, c[0x0][0x538], RZ ;  /* 0x00014e0000007a24 */ /* 0x004fca00078e02ff */
[----:B------:R-:W-:-:S04]  /*05e0*/  IADD3 R6, R0, R6, RZ ;  /* 0x0000000600067210 */ /* 0x000fc80007ffe0ff */
[----:B------:R-:W-:-:S13]  /*05f0*/  ISETP.GT.AND P0, PT, R6, UR5, PT ;  /* 0x0000000506007c0c */ /* 0x000fda000bf04270 */
[----:B-1----:R-:W-:Y:S05]  /*0600*/  @!P0 BRA `(.L_x_690) ;  /* 0xfffffdb000008947 */ /* 0x002fea000383ffff */
.L_x_686:
[----:B------:R-:W-:-:S05]  /*0610*/  IADD3 R10, -R0, R6, RZ ;  /* 0x00000006000a7210 */ /* 0x000fca0007ffe1ff */
[----:B------:R-:W-:-:S05]  /*0620*/  IMAD R0, R4, c[0x0][0x538], R10 ;  /* 0x00014e0004007a24 */ /* 0x000fca00078e020a */
[----:B------:R-:W-:Y:S01]  /*0630*/  ISETP.GT.AND P0, PT, R0, UR5, PT ;  /* 0x0000000500007c0c */ /* 0x000fe2000bf04270 */
[----:B------:R-:W-:-:S12]  /*0640*/  BRA.DIV ~URZ, `(.L_x_691) ;  /* 0x0001c7a27f007947 */ /* 0x000fd8000b800000 */
[----:B------:R-:W-:-:S04]  /*0650*/  VOTE.ANY R6, PT, !P0 ;  /* 0x0000000000067806 */ /* 0x000fc800040e0100 */
.L_x_906:
[----:B------:R-:W1:Y:S02]  /*0660*/  POPC R0, R6 ;  /* 0x0000000600007309 */ /* 0x000e640000000000 */
[----:B-1----:R-:W-:Y:S01]  /*0670*/  IADD3 R239, R0, R7, RZ ;  /* 0x0000000700ef7210 */ /* 0x002fe20007ffe0ff */
[----:B------:R-:W-:Y:S05]  /*0680*/  BRA.DIV ~URZ, `(.L_x_692) ;  /* 0x0001c7b27f007947 */ /* 0x000fea000b800000 */
[----:B------:R1:W2:Y:S01]  /*0690*/  SHFL.IDX PT, R12, R9, R0, 0x1f ;  /* 0x00001f00090c7589 */ /* 0x0002a200000e0000 */
[----:B------:R-:W-:-:S03]  /*06a0*/  MOV R5, RZ ;  /* 0x000000ff00057202 */ /* 0x000fc60000000f00 */
[----:B------:R1:W3:Y:S04]  /*06b0*/  SHFL.IDX PT, R9, R8, R0, 0x1f ;  /* 0x00001f0008097589 */ /* 0x0002e800000e0000 */
.L_x_907:
[----:B------:R-:W-:Y:S01]  /*06c0*/  ISETP.NE.AND P0, PT, R6, RZ, PT ;  /* 0x000000ff0600720c */ /* 0x000fe20003f05270 */
[----:B------:R-:W-:-:S12]  /*06d0*/  BSSY B0, `(.L_x_693) ;  /* 0x0000005000007945 */ /* 0x000fd80003800000 */
[----:B------:R-:W-:Y:S05]  /*06e0*/  @!P0 BRA `(.L_x_694) ;  /* 0x0000003000008947 */ /* 0x000fea0003800000 */
[----:B-1----:R-:W-:Y:S01]  /*06f0*/  IADD3 R0, R0, -0x1, RZ ;  /* 0xffffffff00007810 */ /* 0x002fe20007ffe0ff */
[----:B------:R-:W-:Y:S05]  /*0700*/  BRA.DIV ~URZ, `(.L_x_695) ;  /* 0x0001c8327f007947 */ /* 0x000fea000b800000 */
[----:B------:R1:W4:Y:S02]  /*0710*/  SHFL.IDX PT, R5, R4, R0, 0x1f ;  /* 0x00001f0004057589 */ /* 0x00032400000e0000 */
.L_x_694:
[----:B------:R-:W-:Y:S05]  /*0720*/  BSYNC B0 ;  /* 0x0000000000007941 */ /* 0x000fea0003800000 */
.L_x_693:
[----:B-1--4-:R-:W-:Y:S01]  /*0730*/  IMAD R0, R5, c[0x0][0x538], R10 ;  /* 0x00014e0005007a24 */ /* 0x012fe200078e020a */
[----:B---3--:R-:W-:Y:S01]  /*0740*/  ISETP.NE.AND P0, PT, R9, 0x1, PT ;  /* 0x000000010900780c */ /* 0x008fe20003f05270 */
[----:B------:R-:W-:Y:S03]  /*0750*/  BSSY B0, `(.L_x_696) ;  /* 0x0000086000007945 */ /* 0x000fe60003800000 */
[----:B------:R1:W-:Y:S01]  /*0760*/  STL [R1+0x7c], R0 ;  /* 0x00007c0001007387 */ /* 0x0003e20000100800 */
[----:B------:R-:W-:-:S08]  /*0770*/  IADD3 R11, -R0, UR5, RZ ;  /* 0x00000005000b7c10 */ /* 0x000fd0000fffe1ff */
        /* <DEDUP_REMOVED lines=30> */
[----:B------:R-:W-:Y:S02]  /*0960*/  @P2 IADD3 R2, R2, 0x1, RZ ;  /* 0x0000000102022810 */ /* 0x000fe40007ffe0ff */
[----:B-1----:R-:W-:-:S03]  /*0970*/  IADD3 R0, RZ, -R3, RZ ;  /* 0x80000003ff007210 */ /* 0x002fc60007ffe0ff */
[----:B------:R-:W-:Y:S01]  /*0980*/  IMAD.MOV.U32 R4, RZ, RZ, R2 ;  /* 0x000000ffff047224 */ /* 0x000fe200078e0002 */
[----:B------:R-:W-:-:S03]  /*0990*/  MOV R2, RZ ;  /* 0x000000ff00027202 */ /* 0x000fc60000000f00 */
[----:B------:R-:W-:Y:S01]  /*09a0*/  @!P1 IMAD.MOV R4, RZ, RZ, -R4 ;  /* 0x000000ffff049224 */ /* 0x000fe200078e0a04 */
[----:B------:R-:W-:Y:S01]  /*09b0*/  @!P0 LOP3.LUT R4, RZ, R12, RZ, 0x33, !PT ;  /* 0x0000000cff048212 */ /* 0x000fe200078e33ff */
[----:B------:R-:W-:Y:S01]  /*09c0*/  IMAD.MOV.U32 R5, RZ, RZ, R0 ;  /* 0x000000ffff057224 */ /* 0x000fe200078e0000 */
[----:B------:R-:W-:Y:S02]  /*09d0*/  IABS R0, R9 ;  /* 0x0000000900007213 */ /* 0x000fe40000000000 */
[----:B------:R-:W-:Y:S01]  /*09e0*/  IABS R7, R4 ;  /* 0x0000000400077213 */ /* 0x000fe20000000000 */
[----:B------:R-:W-:Y:S02]  /*09f0*/  IMAD R5, R5, R8, RZ ;  /* 0x0000000805057224 */ /* 0x000fe400078e02ff */
[----:B------:R-:W-:Y:S02]  /*0a00*/  IMAD.MOV R6, RZ, RZ, -R0 ;  /* 0x000000ffff067224 */ /* 0x000fe400078e0a00 */
        /* <DEDUP_REMOVED lines=22> */
.L_x_697:
[----:B------:R-:W-:-:S04]  /*0b70*/  IMAD.MOV.U32 R2, RZ, RZ, 0x4 ;  /* 0x00000004ff027424 */ /* 0x000fc800078e00ff */
[----:B------:R-:W-:-:S05]  /*0b80*/  IMAD.WIDE R2, R239, R2, c[0x0][0x590] ;  /* 0x00016400ef027625 */ /* 0x000fca00078e0202 */
[----:B------:R-:W3:Y:S02]  /*0b90*/  LDG.E R7, [R2.64] ;  /* 0x0000000a02077981 */ /* 0x000ee4000c1e1900 */
[----:B--23--:R-:W-:-:S05]  /*0ba0*/  IMAD R9, R7, R12, RZ ;  /* 0x0000000c07097224 */ /* 0x00cfca00078e02ff */
[-C--:B-1----:R-:W-:Y:S02]  /*0bb0*/  IABS R0, R9.reuse ;  /* 0x0000000900007213 */ /* 0x082fe40000000000 */
[----:B------:R-:W-:-:S03]  /*0bc0*/  IABS R8, R9 ;  /* 0x0000000900087213 */ /* 0x000fc60000000000 */
[----:B------:R-:W-:-:S04]  /*0bd0*/  IMAD.MOV.U32 R6, RZ, RZ, R0 ;  /* 0x000000ffff067224 */ /* 0x000fc800078e0000 */
[----:B------:R-:W1:Y:S08]  /*0be0*/  I2F.RP R2, R6 ;  /* 0x0000000600027306 */ /* 0x000e700000209400 */
[----:B-1----:R-:W1:Y:S02]  /*0bf0*/  MUFU.RCP R2, R2 ;  /* 0x0000000200027308 */ /* 0x002e640000001000 */
[----:B-1----:R-:W-:-:S06]  /*0c00*/  IADD3 R2, R2, 0xffffffe, RZ ;  /* 0x0ffffffe02027810 */ /* 0x002fcc0007ffe0ff */
[----:B------:R-:W1:Y:S02]  /*0c10*/  F2I.FTZ.U32.TRUNC.NTZ R3, R2 ;  /* 0x0000000200037305 */ /* 0x000e64000021f000 */
[----:B-1----:R-:W-:Y:S02]  /*0c20*/  IMAD.MOV R0, RZ, RZ, -R3 ;  /* 0x000000ffff007224 */ /* 0x002fe400078e0a03 */
[----:B------:R-:W-:Y:S02]  /*0c30*/  IMAD.MOV.U32 R2, RZ, RZ, RZ ;  /* 0x000000ffff027224 */ /* 0x000fe400078e00ff */
[----:B------:R-:W-:Y:S01]  /*0c40*/  IMAD.MOV.U32 R4, RZ, RZ, R0 ;  /* 0x000000ffff047224 */ /* 0x000fe200078e0000 */
[----:B------:R-:W-:-:S03]  /*0c50*/  IABS R0, R11 ;  /* 0x0000000b00007213 */ /* 0x000fc60000000000 */
[----:B------:R-:W-:Y:S01]  /*0c60*/  IMAD R4, R4, R6, RZ ;  /* 0x0000000604047224 */ /* 0x000fe200078e02ff */
[----:B------:R-:W-:-:S03]  /*0c70*/  MOV R5, R0 ;  /* 0x0000000000057202 */ /* 0x000fc60000000f00 */
        /* <DEDUP_REMOVED lines=15> */
[----:B------:R-:W-:Y:S02]  /*0d70*/  IMAD R10, R7, R4, RZ ;  /* 0x00000004070a7224 */ /* 0x000fe400078e02ff */
[----:B------:R-:W-:-:S03]  /*0d80*/  IMAD.MOV R4, RZ, RZ, -R4 ;  /* 0x000000ffff047224 */ /* 0x000fc600078e0a04 */
[----:B------:R-:W-:Y:S01]  /*0d90*/  IADD3 R0, -R10, c[0x0][0x538], RZ ;  /* 0x00014e000a007a10 */ /* 0x000fe20007ffe1ff */
[----:B------:R-:W-:-:S03]  /*0da0*/  IMAD R8, R9, R4, R11 ;  /* 0x0000000409087224 */ /* 0x000fc600078e020b */
[----:B------:R-:W-:-:S04]  /*0db0*/  IMNMX R6, R7, R0, PT ;  /* 0x0000000007067217 */ /* 0x000fc80003800200 */
[-C--:B------:R-:W-:Y:S02]  /*0dc0*/  IABS R0, R6.reuse ;  /* 0x0000000600007213 */ /* 0x080fe40000000000 */
[----:B------:R-:W-:-:S03]  /*0dd0*/  IABS R9, R6 ;  /* 0x0000000600097213 */ /* 0x000fc60000000000 */
[----:B------:R-:W-:-:S04]  /*0de0*/  IMAD.MOV.U32 R5, RZ, RZ, R0 ;  /* 0x000000ffff057224 */ /* 0x000fc800078e0000 */
[----:B------:R-:W1:Y:S08]  /*0df0*/  I2F.RP R2, R5 ;  /* 0x0000000500027306 */ /* 0x000e700000209400 */
[----:B-1----:R-:W1:Y:S02]  /*0e00*/  MUFU.RCP R2, R2 ;  /* 0x0000000200027308 */ /* 0x002e640000001000 */
[----:B-1----:R-:W-:-:S06]  /*0e10*/  IADD3 R2, R2, 0xffffffe, RZ ;  /* 0x0ffffffe02027810 */ /* 0x002fcc0007ffe0ff */
[----:B------:R-:W1:Y:S02]  /*0e20*/  F2I.FTZ.U32.TRUNC.NTZ R3, R2 ;  /* 0x0000000200037305 */ /* 0x000e64000021f000 */
[----:B-1----:R-:W-:Y:S01]  /*0e30*/  IADD3 R0, RZ, -R3, RZ ;  /* 0x80000003ff007210 */ /* 0x002fe20007ffe0ff */
[----:B------:R-:W-:-:S04]  /*0e40*/  IMAD.MOV.U32 R2, RZ, RZ, RZ ;  /* 0x000000ffff027224 */ /* 0x000fc800078e00ff */
[----:B------:R-:W-:Y:S01]  /*0e50*/  IMAD.MOV.U32 R7, RZ, RZ, R0 ;  /* 0x000000ffff077224 */ /* 0x000fe200078e0000 */
[----:B------:R-:W-:-:S03]  /*0e60*/  IABS R0, R8 ;  /* 0x0000000800007213 */ /* 0x000fc60000000000 */
[----:B------:R-:W-:Y:S02]  /*0e70*/  IMAD R7, R7, R5, RZ ;  /* 0x0000000507077224 */ /* 0x000fe400078e02ff */
        /* <DEDUP_REMOVED lines=19> */
.L_x_698:
[----:B------:R-:W-:Y:S05]  /*0fb0*/  BSYNC B0 ;  /* 0x0000000000007941 */ /* 0x000fea0003800000 */
.L_x_696:
[----:B------:R-:W-:-:S04]  /*0fc0*/  LOP3.LUT R0, RZ, R0, RZ, 0x33, !PT ;  /* 0x00000000ff007212 */ /* 0x000fc800078e33ff */
[----:B------:R-:W-:-:S05]  /*0fd0*/  IADD3 R0, R0, R12, RZ ;  /* 0x0000000c00007210 */ /* 0x000fca0007ffe0ff */
[----:B------:R1:W-:Y:S01]  /*0fe0*/  STL [R1+0x104], R0 ;  /* 0x0001040001007387 */ /* 0x0003e20000100800 */
[----:B------:R-:W-:Y:S05]  /*0ff0*/  BRA `(.L_x_699) ;  /* 0x0000004000007947 */ /* 0x000fea0003800000 */
.L_x_687:
[----:B------:R-:W-:Y:S01]  /*1000*/  MOV R0, UR5 ;  /* 0x0000000500007c02 */ /* 0x000fe20008000f00 */
[----:B------:R1:W-:Y:S01]  /*1010*/  STL [R1+0x104], RZ ;  /* 0x000104ff01007387 */ /* 0x0003e20000100800 */
[----:B------:R-:W-:-:S03]  /*1020*/  MOV R238, RZ ;  /* 0x000000ff00ee7202 */ /* 0x000fc60000000f00 */
[----:B------:R1:W-:Y:S04]  /*1030*/  STL [R1+0x7c], R0 ;  /* 0x00007c0001007387 */ /* 0x0003e80000100800 */
.L_x_699:
[----:B------:R-:W2:Y:S04]  /*1040*/  LDL R2, [R1+0x7c] ;  /* 0x00007c0001027983 */ /* 0x000ea80000100800 */
[----:B-1----:R-:W3:Y:S01]  /*1050*/  LDL R0, [R1+0x104] ;  /* 0x0001040001007983 */ /* 0x002ee20000100800 */
[----:B------:R-:W-:Y:S01]  /*1060*/  ISETP.NE.AND P0, PT, R13, RZ, PT ;  /* 0x000000ff0d00720c */ /* 0x000fe20003f05270 */
[----:B------:R-:W-:Y:S01]  /*1070*/  IMAD.MOV.U32 R6, RZ, RZ, R238 ;  /* 0x000000ffff067224 */ /* 0x000fe200078e00ee */
[----:B------:R-:W-:Y:S01]  /*1080*/  MOV R7, R239 ;  /* 0x000000ef00077202 */ /* 0x000fe20000000f00 */
[----:B------:R-:W-:Y:S10]  /*1090*/  WARPSYNC 0xffffffff ;  /* 0xffffffff00007948 */ /* 0x000ff40003800000 */
[----:B--2---:R-:W-:Y:S01]  /*10a0*/  @!P0 IMAD.MOV.U32 R236, RZ, RZ, R2 ;  /* 0x000000ffffec8224 */ /* 0x004fe200078e0002 */
[----:B---3--:R-:W-:-:S03]  /*10b0*/  MOV R5, R0 ;  /* 0x0000000000057202 */ /* 0x008fc60000000f00 */
[----:B------:R-:W-:-:S05]  /*10c0*/  IMAD.MOV.U32 R4, RZ, RZ, R236 ;  /* 0x000000ffff047224 */ /* 0x000fca00078e00ec */
[----:B------:R1:W-:Y:S04]  /*10d0*/  @!P0 STS.128 [0x18100], R4 ;  /* 0x01810004ff008388 */ /* 0x0003e80000000c00 */
[----:B------:R-:W-:Y:S06]  /*10e0*/  BAR.ARV 0x5, 0x100 ;  /* 0x0144000000007b1d */ /* 0x000fec0000002000 */
.L_x_685:
[----:B---3--:R-:W-:-:S13]  /*10f0*/  ISETP.GE.AND P0, PT, R239, c[0x0][0x53c], PT ;  /* 0x00014f00ef007a0c */ /* 0x008fda0003f06270 */
[----:B------:R-:W-:Y:S05]  /*1100*/  @P0 EXIT ;  /* 0x000000000000094d */ /* 0x000fea0003800000 */
[----:B------:R-:W3:Y:S01]  /*1110*/  S2R R20, SR_TID.X ;  /* 0x0000000000147919 */ /* 0x000ee20000002100 */
[----:B------:R-:W-:Y:S01]  /*1120*/  IMAD.MOV.U32 R168, RZ, RZ, 0x20 ;  /* 0x00000020ffa87424 */ /* 0x000fe200078e00ff */
[----:B------:R-:W-:Y:S01]  /*1130*/  ULDC UR7, c[0x0][0x20] ;  /* 0x0000080000077ab9 */ /* 0x000fe20000000800 */
[----:B------:R-:W-:Y:S01]  /*1140*/  IMAD.MOV.U32 R170, RZ, RZ, 0x40 ;  /* 0x00000040ffaa7424 */ /* 0x000fe200078e00ff */
[----:B------:R-:W-:Y:S02]  /*1150*/  UIADD3 UR7, UP0, UR4, UR7, URZ ;  /* 0x0000000704077290 */ /* 0x000fe4000ff1e03f */
[----:B------:R-:W-:Y:S02]  /*1160*/  ULDC UR6, c[0x0][0x24] ;  /* 0x0000090000067ab9 */ /* 0x000fe40000000800 */
[----:B------:R-:W-:Y:S01]  /*1170*/  UIADD3.X UR6, URZ, UR6, URZ, UP0, !UPT ;  /* 0x000000063f067290 */ /* 0x000fe200087fe43f */
[----:B---3--:R-:W-:-:S04]  /*1180*/  SHF.R.S32.HI R8, RZ, 0x1f, R20 ;  /* 0x0000001fff087819 */ /* 0x008fc80000011414 */
[CC--:B------:R-:W-:Y:S02]  /*1190*/  LEA.HI R3, R8.reuse, R20.reuse, RZ, 0x4 ;  /* 0x0000001408037211 */ /* 0x0c0fe400078f20ff */
[-C--:B------:R-:W-:Y:S02]  /*11a0*/  LEA.HI R16, R8, R20.reuse, RZ, 0x3 ;  /* 0x0000001408107211 */ /* 0x080fe400078f18ff */
[----:B--2---:R-:W-:Y:S02]  /*11b0*/  LOP3.LUT R0, R3, 0xfffffff0, RZ, 0xc0, !PT ;  /* 0xfffffff003007812 */ /* 0x004fe400078ec0ff */
[----:B------:R-:W-:Y:S02]  /*11c0*/  SHF.R.S32.HI R19, RZ, 0x3, R16 ;  /* 0x00000003ff137819 */ /* 0x000fe40000011410 */
[----:B------:R-:W-:Y:S01]  /*11d0*/  LOP3.LUT R2, R16, 0xfffffff8, RZ, 0xc0, !PT ;  /* 0xfffffff810027812 */ /* 0x000fe200078ec0ff */
[----:B------:R-:W-:Y:S01]  /*11e0*/  IMAD.IADD R0, R20, 0x1, -R0 ;  /* 0x0000000114007824 */ /* 0x000fe200078e0a00 */
[----:B-1----:R-:W-:Y:S01]  /*11f0*/  SHF.R.S32.HI R4, RZ, 0x4, R3 ;  /* 0x00000004ff047819 */ /* 0x002fe20000011403 */
[----:B------:R-:W-:Y:S01]  /*1200*/  IMAD.SHL.U32 R6, R19, 0x40, RZ ;  /* 0x0000004013067824 */ /* 0x000fe200078e00ff */
[----:B------:R-:W-:Y:S01]  /*1210*/  LEA.HI R15, R8, R20, RZ, 0x2 ;  /* 0x00000014080f7211 */ /* 0x000fe200078f10ff */
[----:B------:R-:W-:Y:S01]  /*1220*/  IMAD.IADD R9, R20, 0x1, -R2 ;  /* 0x0000000114097824 */ /* 0x000fe200078e0a02 */
[----:B------:R-:W-:-:S02]  /*1230*/  SHF.R.S32.HI R5, RZ, 0x1f, R0 ;  /* 0x0000001fff057819 */ /* 0x000fc40000011400 */
[----:B------:R-:W-:Y:S01]  /*1240*/  LOP3.LUT R2, R6, 0x1c0, RZ, 0xc0, !PT ;  /* 0x000001c006027812 */ /* 0x000fe200078ec0ff */
[----:B------:R-:W-:Y:S01]  /*1250*/  IMAD.SHL.U32 R248, R9, 0x8, RZ ;  /* 0x0000000809f87824 */ /* 0x000fe200078e00ff */
[----:B------:R-:W-:Y:S02]  /*1260*/  LEA.HI R13, R5, R0, RZ, 0x3 ;  /* 0x00000000050d7211 */ /* 0x000fe400078f18ff */
[----:B------:R-:W-:Y:S02]  /*1270*/  SHF.R.U32.HI R6, RZ, 0x3, R2 ;  /* 0x00000003ff067819 */ /* 0x000fe40000011602 */
[----:B------:R-:W-:Y:S02]  /*1280*/  LOP3.LUT R5, R2, 0x38, R248, 0xf8, !PT ;  /* 0x0000003802057812 */ /* 0x000fe400078ef8f8 */
[----:B------:R-:W-:Y:S02]  /*1290*/  LOP3.LUT R2, R13, 0xfffffff8, RZ, 0xc0, !PT ;  /* 0xfffffff80d027812 */ /* 0x000fe400078ec0ff */
[----:B------:R-:W-:-:S02]  /*12a0*/  LEA.HI R3, R3, R4, RZ, 0x1 ;  /* 0x0000000403037211 */ /* 0x000fc400078f08ff */
[----:B------:R-:W-:Y:S01]  /*12b0*/  SHF.R.S32.HI R222, RZ, 0x2, R15 ;  /* 0x00000002ffde7819 */ /* 0x000fe2000001140f */
[----:B------:R-:W-:Y:S01]  /*12c0*/  IMAD.IADD R7, R0, 0x1, -R2 ;  /* 0x0000000100077824 */ /* 0x000fe200078e0a02 */
[----:B------:R-:W-:Y:S02]  /*12d0*/  LOP3.LUT R3, R3, 0xfffffffe, RZ, 0xc0, !PT ;  /* 0xfffffffe03037812 */ /* 0x000fe400078ec0ff */
[----:B------:R-:W-:Y:S02]  /*12e0*/  LEA.HI R2, R8, R20, RZ, 0x5 ;  /* 0x0000001408027211 */ /* 0x000fe400078f28ff */
[----:B------:R-:W-:Y:S01]  /*12f0*/  LOP3.LUT R12, R5, R6, RZ, 0x3c, !PT ;  /* 0x00000006050c7212 */ /* 0x000fe200078e3cff */
[----:B------:R-:W-:Y:S01]  /*1300*/  IMAD.IADD R10, R4, 0x1, -R3 ;  /* 0x00000001040a7824 */ /* 0x000fe200078e0a03 */
[----:B------:R-:W-:Y:S02]  /*1310*/  LOP3.LUT R0, R2, 0xffffffe0, RZ, 0xc0, !PT ;  /* 0xffffffe002007812 */ /* 0x000fe400078ec0ff */
[----:B------:R-:W-:-:S02]  /*1320*/  LEA.HI R3, R8, R20, RZ, 0x6 ;  /* 0x0000001408037211 */ /* 0x000fc400078f30ff */
[----:B------:R-:W-:Y:S01]  /*1330*/  SHF.R.S32.HI R8, RZ, 0x5, R2 ;  /* 0x00000005ff087819 */ /* 0x000fe20000011402 */
[----:B------:R-:W-:Y:S01]  /*1340*/  IMAD.IADD R18, R20, 0x1, -R0 ;  /* 0x0000000114127824 */ /* 0x000fe200078e0a00 */
[----:B------:R-:W-:Y:S01]  /*1350*/  SHF.R.S32.HI R4, RZ, 0x1f, R15 ;  /* 0x0000001fff047819 */ /* 0x000fe2000001140f */
[----:B------:R-:W-:Y:S01]  /*1360*/  IMAD.SHL.U32 R11, R3, 0x8, RZ ;  /* 0x00000008030b7824 */ /* 0x000fe200078e00ff */
[----:B------:R-:W-:Y:S01]  /*1370*/  SHF.R.S32.HI R2, RZ, 0x1f, R2 ;  /* 0x0000001fff027819 */ /* 0x000fe20000011402 */
[----:B------:R-:W-:Y:S01]  /*1380*/  IMAD.SHL.U32 R3, R9, 0x40, RZ ;  /* 0x0000004009037824 */ /* 0x000fe200078e00ff */
[----:B------:R-:W-:Y:S01]  /*1390*/  LEA.HI R4, R4, R222, RZ, 0x3 ;  /* 0x000000de04047211 */ /* 0x000fe200078f18ff */
[----:B------:R-:W-:Y:S01]  /*13a0*/  IMAD.SHL.U32 R173, R8, 0x400, RZ ;  /* 0x0000040008ad7824 */ /* 0x000fe200078e00ff */
[----:B------:R-:W-:Y:S01]  /*13b0*/  LEA.HI R0, R2, R8, RZ, 0x3 ;  /* 0x0000000802007211 */ /* 0x000fe200078f18ff */
[----:B------:R-:W-:Y:S01]  /*13c0*/  IMAD.SHL.U32 R242, R8, 0x200, RZ ;  /* 0x0000020008f27824 */ /* 0x000fe200078e00ff */
[----:B------:R-:W-:-:S02]  /*13d0*/  SHF.R.S32.HI R14, RZ, 0x1f, R18 ;  /* 0x0000001fff0e7819 */ /* 0x000fc40000011412 */
[----:B------:R-:W-:Y:S02]  /*13e0*/  LOP3.LUT R2, R3, 0x1c0, RZ, 0xc0, !PT ;  /* 0x000001c003027812 */ /* 0x000fe400078ec0ff */
[----:B------:R-:W-:Y:S02]  /*13f0*/  LOP3.LUT R4, R4, 0xfffffff8, RZ, 0xc0, !PT ;  /* 0xfffffff804047812 */ /* 0x000fe400078ec0ff */
[----:B------:R-:W-:Y:S02]  /*1400*/  LOP3.LUT R3, R0, 0xffffff8, RZ, 0xc0, !PT ;  /* 0x0ffffff800037812 */ /* 0x000fe400078ec0ff */
[----:B------:R-:W-:Y:S01]  /*1410*/  LEA.HI R14, R14, R18, RZ, 0x2 ;  /* 0x000000120e0e7211 */ /* 0x000fe200078f10ff */
[----:B------:R-:W-:Y:S01]  /*1420*/  IMAD.IADD R0, R222, 0x1, -R4 ;  /* 0x00000001de007824 */ /* 0x000fe200078e0a04 */
[----:B------:R-:W-:Y:S01]  /*1430*/  LOP3.LUT R6, R2, 0x8, R16, 0xf8, !PT ;  /* 0x0000000802067812 */ /* 0x000fe200078ef810 */
[----:B------:R-:W-:Y:S01]  /*1440*/  IMAD.IADD R3, R8, 0x1, -R3 ;  /* 0x0000000108037824 */ /* 0x000fe200078e0a03 */
[----:B------:R-:W-:-:S02]  /*1450*/  SHF.R.U32.HI R5, RZ, 0x3, R2 ;  /* 0x00000003ff057819 */ /* 0x000fc40000011602 */
[----:B------:R-:W-:Y:S02]  /*1460*/  SHF.R.S32.HI R2, RZ, 0x2, R14 ;  /* 0x00000002ff027819 */ /* 0x000fe4000001140e */
[C---:B------:R-:W-:Y:S02]  /*1470*/  LOP3.LUT R4, R0.reuse, 0x1, RZ, 0xc0, !PT ;  /* 0x0000000100047812 */ /* 0x040fe400078ec0ff */
[C---:B------:R-:W-:Y:S01]  /*1480*/  LOP3.LUT P6, RZ, R0.reuse, 0x4, RZ, 0xc0, !PT ;  /* 0x0000000400ff7812 */ /* 0x040fe200078cc0ff */
[----:B------:R-:W-:Y:S01]  /*1490*/  IMAD R17, R3, 0x10, R2 ;  /* 0x0000001003117824 */ /* 0x000fe200078e0202 */
[C---:B------:R-:W-:Y:S01]  /*14a0*/  LOP3.LUT P4, RZ, R0.reuse, 0x2, RZ, 0xc0, !PT ;  /* 0x0000000200ff7812 */ /* 0x040fe2000788c0ff */
[----:B------:R-:W-:Y:S01]  /*14b0*/  IMAD.SHL.U32 R2, R0, 0x40, RZ ;  /* 0x0000004000027824 */ /* 0x000fe200078e00ff */
[----:B------:R-:W-:Y:S01]  /*14c0*/  ISETP.NE.U32.AND P5, PT, R4, 0x1, PT ;  /* 0x000000010400780c */ /* 0x000fe20003fa5070 */
[----:B------:R-:W-:Y:S01]  /*14d0*/  IMAD.SHL.U32 R0, R7, 0x40, RZ ;  /* 0x0000004007007824 */ /* 0x000fe200078e00ff */
[----:B------:R-:W-:Y:S01]  /*14e0*/  LOP3.LUT R4, R15, 0xfffffffc, RZ, 0xc0, !PT ;  /* 0xfffffffc0f047812 */ /* 0x000fe200078ec0ff */
[----:B------:R-:W-:Y:S01]  /*14f0*/  IMAD.SHL.U32 R3, R10, 0x8, RZ ;  /* 0x000000080a037824 */ /* 0x000fe200078e00ff */
[----:B------:R-:W-:Y:S01]  /*1500*/  LOP3.LUT R240, R2, 0x1c0, RZ, 0xc0, !PT ;  /* 0x000001c002f07812 */ /* 0x000fe200078ec0ff */
[----:B------:R1:W-:Y:S01]  /*1510*/  STL [R1+0x168], R17 ;  /* 0x0001681101007387 */ /* 0x0003e20000100800 */
[----:B------:R-:W-:Y:S01]  /*1520*/  LOP3.LUT R0, R0, 0x1c0, RZ, 0xc0, !PT ;  /* 0x000001c000007812 */ /* 0x000fe200078ec0ff */
[----:B------:R-:W-:Y:S01]  /*1530*/  IMAD.IADD R252, R20, 0x1, -R4 ;  /* 0x0000000114fc7824 */ /* 0x000fe200078e0a04 */
[----:B------:R-:W-:-:S02]  /*1540*/  SHF.R.U32.HI R241, RZ, 0x3, R240 ;  /* 0x00000003fff17819 */ /* 0x000fc400000116f0 */
[----:B------:R-:W-:Y:S01]  /*1550*/  LOP3.LUT R2, R0, 0x8, R3, 0xf8, !PT ;  /* 0x0000000800027812 */ /* 0x000fe200078ef803 */
[C---:B------:R-:W-:Y:S01]  /*1560*/  IMAD R4, R252.reuse, 0x2, R173 ;  /* 0x00000002fc047824 */ /* 0x040fe200078e02ad */
[----:B------:R-:W-:Y:S01]  /*1570*/  SHF.R.U32.HI R143, RZ, 0x3, R0 ;  /* 0x00000003ff8f7819 */ /* 0x000fe20000011600 */
[----:B------:R-:W-:Y:S01]  /*1580*/  IMAD.SHL.U32 R0, R13, 0x40, RZ ;  /* 0x000000400d007824 */ /* 0x000fe200078e00ff */
[----:B------:R-:W-:Y:S01]  /*1590*/  LOP3.LUT R3, R241, R240, RZ, 0xfc, !PT ;  /* 0x000000f0f1037212 */ /* 0x000fe200078efcff */
[----:B------:R-:W-:Y:S01]  /*15a0*/  IMAD.SHL.U32 R104, R252, 0x8, RZ ;  /* 0x00000008fc687824 */ /* 0x000fe200078e00ff */
[----:B------:R-:W-:Y:S01]  /*15b0*/  LOP3.LUT R143, R2, R143, RZ, 0x3c, !PT ;  /* 0x0000008f028f7212 */ /* 0x000fe200078e3cff */
[----:B------:R-:W-:Y:S01]  /*15c0*/  IMAD R2, R9, 0x20, R19 ;  /* 0x0000002009027824 */ /* 0x000fe200078e0213 */
[----:B------:R-:W-:Y:S01]  /*15d0*/  LOP3.LUT R0, R0, 0xfffffe00, RZ, 0xc0, !PT ;  /* 0xfffffe0000007812 */ /* 0x000fe200078ec0ff */
[----:B------:R-:W-:Y:S01]  /*15e0*/  IMAD.SHL.U32 R106, R252, 0x4, RZ ;  /* 0x00000004fc6a7824 */ /* 0x000fe200078e00ff */
[----:B------:R-:W-:Y:S01]  /*15f0*/  LOP3.LUT R5, R6, R5, RZ, 0x3c, !PT ;  /* 0x0000000506057212 */ /* 0x000fe200078e3cff */
[----:B------:R-:W-:Y:S01]  /*1600*/  IMAD.IADD R6, R4, 0x1, R3 ;  /* 0x0000000104067824 */ /* 0x000fe200078e0203 */
[CC--:B------:R-:W-:Y:S01]  /*1610*/  IADD3 R173, R143.reuse, R0.reuse, R173 ;  /* 0x000000008fad7210 */ /* 0x0c0fe20007ffe0ad */
[----:B------:R2:W-:Y:S01]  /*1620*/  STL [R1+0x108], R2 ;  /* 0x0001080201007387 */ /* 0x0005e20000100800 */
[----:B------:R-:W-:Y:S01]  /*1630*/  LOP3.LUT R143, R143, R0, RZ, 0xfc, !PT ;  /* 0x000000008f8f7212 */ /* 0x000fe200078efcff */
[----:B------:R-:W-:Y:S01]  /*1640*/  IMAD R142, R10, 0x200, R5 ;  /* 0x000002000a8e7824 */ /* 0x000fe200078e0205 */
[----:B------:R-:W-:-:S02]  /*1650*/  LOP3.LUT R3, R14, 0x7ffffffc, RZ, 0xc0, !PT ;  /* 0x7ffffffc0e037812 */ /* 0x000fc400078ec0ff */
[----:B------:R-:W-:Y:S02]  /*1660*/  LEA.HI R0, R252, R252, RZ, 0x1 ;  /* 0x000000fcfc007211 */ /* 0x000fe400078f08ff */
[----:B------:R-:W-:Y:S01]  /*1670*/  LOP3.LUT R11, R12, 0x7ffffe00, R11, 0xf8, !PT ;  /* 0x7ffffe000c0b7812 */ /* 0x000fe200078ef80b */
[----:B------:R-:W-:Y:S01]  /*1680*/  IMAD.IADD R3, R18, 0x1, -R3 ;  /* 0x0000000112037824 */ /* 0x000fe200078e0a03 */
[----:B------:R-:W-:Y:S02]  /*1690*/  LOP3.LUT R0, R0, 0x1ffffffe, RZ, 0xc0, !PT ;  /* 0x1ffffffe00007812 */ /* 0x000fe400078ec0ff */
[----:B------:R-:W-:Y:S01]  /*16a0*/  IADD3 R141, R104, 0x20, RZ ;  /* 0x00000020688d7810 */ /* 0x000fe20007ffe0ff */
[----:B------:R-:W-:Y:S01]  /*16b0*/  IMAD.SHL.U32 R29, R3, 0x2, RZ ;  /* 0x00000002031d7824 */ /* 0x000fe200078e00ff */
[----:B------:R-:W-:Y:S01]  /*16c0*/  LOP3.LUT R3, R240, 0x18, R104, 0xf8, !PT ;  /* 0x00000018f0037812 */ /* 0x000fe200078ef868 */
[----:B------:R-:W-:Y:S01]  /*16d0*/  IMAD.IADD R4, R252, 0x1, -R0 ;  /* 0x00000001fc047824 */ /* 0x000fe200078e0a00 */
[----:B------:R-:W-:Y:S01]  /*16e0*/  IADD3 R250, R248, 0x40, RZ ;  /* 0x00000040f8fa7810 */ /* 0x000fe20007ffe0ff */
[----:B------:R-:W-:Y:S01]  /*16f0*/  IMAD.SHL.U32 R203, R11, 0x2, RZ ;  /* 0x000000020bcb7824 */ /* 0x000fe200078e00ff */
[----:B------:R-:W-:Y:S01]  /*1700*/  LOP3.LUT R3, R242, R3, R241, 0xf6, !PT ;  /* 0x00000003f2037212 */ /* 0x000fe200078ef6f1 */
[----:B------:R-:W-:Y:S01]  /*1710*/  IMAD R4, R4, 0x8, R17 ;  /* 0x0000000804047824 */ /* 0x000fe200078e0211 */
[C---:B------:R-:W-:Y:S01]  /*1720*/  IADD3 R28, R29.reuse, 0x8, RZ ;  /* 0x000000081d1c7810 */ /* 0x040fe20007ffe0ff */
[----:B------:R-:W-:Y:S01]  /*1730*/  STL [R1+0x100], R29 ;  /* 0x0001001d01007387 */ /* 0x000fe20000100800 */
[----:B------:R-:W-:-:S02]  /*1740*/  IADD3 R26, R29, 0x18, RZ ;  /* 0x000000181d1a7810 */ /* 0x000fc40007ffe0ff */
[----:B------:R-:W-:Y:S01]  /*1750*/  LEA R214, R3, 0x100, 0x1 ;  /* 0x0000010003d67811 */ /* 0x000fe200078e08ff */
[----:B------:R3:W-:Y:S01]  /*1760*/  STL [R1+0x16c], R4 ;  /* 0x00016c0401007387 */ /* 0x0007e20000100800 */
[----:B------:R-:W-:Y:S02]  /*1770*/  SHF.R.S32.HI R3, RZ, 0x1f, R28 ;  /* 0x0000001fff037819 */ /* 0x000fe4000001141c */
[C---:B------:R-:W-:Y:S01]  /*1780*/  IADD3 R25, R29.reuse, 0x20, RZ ;  /* 0x000000201d197810 */ /* 0x040fe20007ffe0ff */
[----:B------:R-:W-:Y:S01]  /*1790*/  STL [R1+0xec], R28 ;  /* 0x0000ec1c01007387 */ /* 0x000fe20000100800 */
[C---:B------:R-:W-:Y:S02]  /*17a0*/  IADD3 R23, R29.reuse, 0x30, RZ ;  /* 0x000000301d177810 */ /* 0x040fe40007ffe0ff */
[C---:B------:R-:W-:Y:S01]  /*17b0*/  IADD3 R22, R29.reuse, 0x38, RZ ;  /* 0x000000381d167810 */ /* 0x040fe20007ffe0ff */
[----:B------:R4:W-:Y:S01]  /*17c0*/  STL [R1+0x164], R3 ;  /* 0x0001640301007387 */ /* 0x0009e20000100800 */
[----:B------:R-:W-:-:S02]  /*17d0*/  IADD3 R20, R29, 0x48, RZ ;  /* 0x000000481d147810 */ /* 0x000fc40007ffe0ff */
[C---:B------:R-:W-:Y:S01]  /*17e0*/  IADD3 R19, R29.reuse, 0x50, RZ ;  /* 0x000000501d137810 */ /* 0x040fe20007ffe0ff */
[----:B------:R-:W-:Y:S01]  /*17f0*/  STL [R1+0xe4], R26 ;  /* 0x0000e41a01007387 */ /* 0x000fe20000100800 */
[C---:B-1----:R-:W-:Y:S02]  /*1800*/  IADD3 R17, R29.reuse, 0x60, RZ ;  /* 0x000000601d117810 */ /* 0x042fe40007ffe0ff */
[C---:B------:R-:W-:Y:S01]  /*1810*/  IADD3 R16, R29.reuse, 0x68, RZ ;  /* 0x000000681d107810 */ /* 0x040fe20007ffe0ff */
[----:B------:R-:W-:Y:S01]  /*1820*/  STL [R1+0xe0], R25 ;  /* 0x0000e01901007387 */ /* 0x000fe20000100800 */
[C---:B------:R-:W-:Y:S02]  /*1830*/  IADD3 R14, R29.reuse, 0x78, RZ ;  /* 0x000000781d0e7810 */ /* 0x040fe40007ffe0ff */
[----:B------:R-:W-:Y:S01]  /*1840*/  IADD3 R13, R29, 0x80, RZ ;  /* 0x000000801d0d7810 */ /* 0x000fe20007ffe0ff */
[----:B------:R-:W-:Y:S01]  /*1850*/  STL [R1+0x88], R23 ;  /* 0x0000881701007387 */ /* 0x000fe20000100800 */
[----:B--2---:R-:W-:-:S02]  /*1860*/  SHF.R.S32.HI R2, RZ, 0x1f, R141 ;  /* 0x0000001fff027819 */ /* 0x004fc4000001148d */
[----:B------:R-:W-:Y:S01]  /*1870*/  IADD3 R11, R29, 0x90, RZ ;  /* 0x000000901d0b7810 */ /* 0x000fe20007ffe0ff */
[----:B------:R-:W-:Y:S01]  /*1880*/  STL [R1+0xd8], R22 ;  /* 0x0000d81601007387 */ /* 0x000fe20000100800 */
[----:B---3--:R-:W-:Y:S02]  /*1890*/  SHF.R.S32.HI R4, RZ, 0x1f, R26 ;  /* 0x0000001fff047819 */ /* 0x008fe4000001141a */
[C---:B------:R-:W-:Y:S01]  /*18a0*/  LOP3.LUT P3, RZ, R7.reuse, 0x4, RZ, 0xc0, !PT ;  /* 0x0000000407ff7812 */ /* 0x040fe2000786c0ff */
[----:B------:R-:W-:Y:S01]  /*18b0*/  STL [R1+0xd0], R20 ;  /* 0x0000d01401007387 */ /* 0x000fe20000100800 */
[----:B------:R-:W-:Y:S02]  /*18c0*/  LOP3.LUT P1, RZ, R7, 0x2, RZ, 0xc0, !PT ;  /* 0x0000000207ff7812 */ /* 0x000fe4000782c0ff */
[----:B------:R-:W-:Y:S01]  /*18d0*/  LEA.HI R2, R2, R141, RZ, 0x3 ;  /* 0x0000008d02027211 */ /* 0x000fe200078f18ff */
[----:B------:R1:W-:Y:S01]  /*18e0*/  STL [R1+0x15c], R4 ;  /* 0x00015c0401007387 */ /* 0x0003e20000100800 */
[----:B----4-:R-:W-:-:S02]  /*18f0*/  SHF.R.S32.HI R3, RZ, 0x1f, R25 ;  /* 0x0000001fff037819 */ /* 0x010fc40000011419 */
[----:B------:R-:W-:Y:S01]  /*1900*/  SHF.R.S32.HI R7, RZ, 0x1f, R250 ;  /* 0x0000001fff077819 */ /* 0x000fe200000114fa */
[----:B------:R-:W-:Y:S01]  /*1910*/  STL [R1+0xcc], R19 ;  /* 0x0000cc1301007387 */ /* 0x000fe20000100800 */
[C---:B------:R-:W-:Y:S02]  /*1920*/  IADD3 R10, R29.reuse, 0x98, RZ ;  /* 0x000000981d0a7810 */ /* 0x040fe40007ffe0ff */
[----:B------:R-:W-:Y:S01]  /*1930*/  IADD3 R251, R248, 0x80, RZ ;  /* 0x00000080f8fb7810 */ /* 0x000fe20007ffe0ff */
[----:B------:R2:W-:Y:S01]  /*1940*/  STL [R1+0x158], R3 ;  /* 0x0001580301007387 */ /* 0x0005e20000100800 */
[C---:B------:R-:W-:Y:S02]  /*1950*/  IADD3 R8, R29.reuse, 0xa8, RZ ;  /* 0x000000a81d087810 */ /* 0x040fe40007ffe0ff */
[----:B------:R-:W-:Y:S01]  /*1960*/  LOP3.LUT R221, R2, 0xfffffff8, RZ, 0xc0, !PT ;  /* 0xfffffff802dd7812 */ /* 0x000fe200078ec0ff */
[----:B------:R3:W-:Y:S01]  /*1970*/  STL [R1+0x74], R7 ;  /* 0x0000740701007387 */ /* 0x0007e20000100800 */
[----:B------:R-:W-:-:S02]  /*1980*/  IADD3 R2, R29, 0xb8, RZ ;  /* 0x000000b81d027810 */ /* 0x000fc40007ffe0ff */
[----:B------:R-:W-:Y:S01]  /*1990*/  SHF.R.S32.HI R5, RZ, 0x1f, R251 ;  /* 0x0000001fff057819 */ /* 0x000fe200000114fb */
[----:B------:R-:W-:Y:S01]  /*19a0*/  STL [R1+0x84], R17 ;  /* 0x0000841101007387 */ /* 0x000fe20000100800 */
[----:B------:R-:W-:Y:S02]  /*19b0*/  IADD3 R140, R104, 0x40, RZ ;  /* 0x00000040688c7810 */ /* 0x000fe40007ffe0ff */
[C---:B------:R-:W-:Y:S01]  /*19c0*/  LOP3.LUT P2, RZ, R9.reuse, 0x4, RZ, 0xc0, !PT ;  /* 0x0000000409ff7812 */ /* 0x040fe2000784c0ff */
[----:B------:R4:W-:Y:S01]  /*19d0*/  STL [R1+0x9c], R2 ;  /* 0x00009c0201007387 */ /* 0x0009e20000100800 */
[----:B------:R-:W-:Y:S02]  /*19e0*/  SHF.R.S32.HI R0, RZ, 0x1f, R140 ;  /* 0x0000001fff007819 */ /* 0x000fe4000001148c */
[----:B------:R-:W-:Y:S01]  /*19f0*/  LOP3.LUT P0, RZ, R9, 0x2, RZ, 0xc0, !PT ;  /* 0x0000000209ff7812 */ /* 0x000fe2000780c0ff */
[----:B------:R5:W-:Y:S01]  /*1a00*/  STL [R1+0x70], R5 ;  /* 0x0000700501007387 */ /* 0x000be20000100800 */
[----:B-1----:R-:W-:-:S02]  /*1a10*/  SHF.R.S32.HI R4, RZ, 0x1f, R23 ;  /* 0x0000001fff047819 */ /* 0x002fc40000011417 */
[----:B------:R-:W-:Y:S01]  /*1a20*/  LEA.HI R220, R0, R140, RZ, 0x3 ;  /* 0x0000008c00dc7211 */ /* 0x000fe200078f18ff */
[----:B------:R-:W-:Y:S01]  /*1a30*/  STL [R1+0xc4], R16 ;  /* 0x0000c41001007387 */ /* 0x000fe20000100800 */
[----:B------:R-:W-:Y:S02]  /*1a40*/  SEL R0, R170, 0xffffffc0, !P6 ;  /* 0xffffffc0aa007807 */ /* 0x000fe40007000000 */
[C---:B------:R-:W-:Y:S01]  /*1a50*/  IADD3 R27, R29.reuse, 0x10, RZ ;  /* 0x000000101d1b7810 */ /* 0x040fe20007ffe0ff */
[----:B------:R1:W-:Y:S01]  /*1a60*/  STL [R1+0x150], R4 ;  /* 0x0001500401007387 */ /* 0x0003e20000100800 */
[----:B--2---:R-:W-:Y:S01]  /*1a70*/  SHF.R.S32.HI R3, RZ, 0x1f, R22 ;  /* 0x0000001fff037819 */ /* 0x004fe20000011416 */
[----:B------:R-:W-:Y:S01]  /*1a80*/  IMAD.IADD R215, R214, 0x1, R0 ;  /* 0x00000001d6d77824 */ /* 0x000fe200078e0200 */
[C---:B------:R-:W-:Y:S01]  /*1a90*/  IADD3 R24, R29.reuse, 0x28, RZ ;  /* 0x000000281d187810 */ /* 0x040fe20007ffe0ff */
[----:B------:R2:W-:Y:S01]  /*1aa0*/  STL [R1+0xe8], R27 ;  /* 0x0000e81b01007387 */ /* 0x0005e20000100800 */
[----:B---3--:R-:W-:-:S02]  /*1ab0*/  IADD3 R7, R29, 0xb0, RZ ;  /* 0x000000b01d077810 */ /* 0x008fc40007ffe0ff */
[C---:B------:R-:W-:Y:S01]  /*1ac0*/  IADD3 R21, R29.reuse, 0x40, RZ ;  /* 0x000000401d157810 */ /* 0x040fe20007ffe0ff */
[----:B------:R3:W-:Y:S01]  /*1ad0*/  STL [R1+0x14c], R3 ;  /* 0x00014c0301007387 */ /* 0x0007e20000100800 */
[C---:B------:R-:W-:Y:S02]  /*1ae0*/  IADD3 R18, R29.reuse, 0x58, RZ ;  /* 0x000000581d127810 */ /* 0x040fe40007ffe0ff */
[C---:B------:R-:W-:Y:S01]  /*1af0*/  IADD3 R15, R29.reuse, 0x70, RZ ;  /* 0x000000701d0f7810 */ /* 0x040fe20007ffe0ff */
[----:B------:R3:W-:Y:S01]  /*1b00*/  STL [R1+0xdc], R24 ;  /* 0x0000dc1801007387 */ /* 0x0007e20000100800 */
[----:B----4-:R-:W-:Y:S02]  /*1b10*/  SHF.R.S32.HI R2, RZ, 0x1f, R2 ;  /* 0x0000001fff027819 */ /* 0x010fe40000011402 */
[----:B------:R-:W-:Y:S01]  /*1b20*/  IADD3 R12, R29, 0x88, RZ ;  /* 0x000000881d0c7810 */ /* 0x000fe20007ffe0ff */
[----:B------:R4:W-:Y:S01]  /*1b30*/  STL [R1+0xd4], R21 ;  /* 0x0000d41501007387 */ /* 0x0009e20000100800 */
[----:B-----5:R-:W-:-:S02]  /*1b40*/  SEL R5, R168, 0xffffffe0, !P4 ;  /* 0xffffffe0a8057807 */ /* 0x020fc40006000000 */
[----:B------:R-:W-:Y:S01]  /*1b50*/  IADD3 R9, R29, 0xa0, RZ ;  /* 0x000000a01d097810 */ /* 0x000fe20007ffe0ff */
[----:B------:R-:W-:Y:S01]  /*1b60*/  STL [R1+0x10c], R2 ;  /* 0x00010c0201007387 */ /* 0x000fe20000100800 */
[----:B------:R-:W-:Y:S02]  /*1b70*/  LEA R142, R142, 0x6100, 0x1 ;  /* 0x000061008e8e7811 */ /* 0x000fe400078e08ff */
[----:B------:R-:W-:Y:S01]  /*1b80*/  SEL R168, R168, 0xffffffe0, !P1 ;  /* 0xffffffe0a8a87807 */ /* 0x000fe20004800000 */
[----:B------:R5:W-:Y:S01]  /*1b90*/  STL [R1+0xc8], R18 ;  /* 0x0000c81201007387 */ /* 0x000be20000100800 */
[----:B-1----:R-:W-:Y:S02]  /*1ba0*/  SHF.R.S32.HI R4, RZ, 0x1f, R20 ;  /* 0x0000001fff047819 */ /* 0x002fe40000011414 */
[----:B------:R-:W-:Y:S01]  /*1bb0*/  LEA R173, R173, 0xc100, 0x1 ;  /* 0x0000c100adad7811 */ /* 0x000fe200078e08ff */
[----:B------:R1:W-:Y:S01]  /*1bc0*/  STL [R1+0xc0], R15 ;  /* 0x0000c00f01007387 */ /* 0x0003e20000100800 */
[----:B--2---:R-:W-:-:S02]  /*1bd0*/  SHF.R.S32.HI R27, RZ, 0x1f, R27 ;  /* 0x0000001fff1b7819 */ /* 0x004fc4000001141b */
[----:B------:R-:W-:Y:S01]  /*1be0*/  LEA R143, R143, 0x100, 0x1 ;  /* 0x000001008f8f7811 */ /* 0x000fe200078e08ff */
[----:B------:R2:W-:Y:S01]  /*1bf0*/  STL [R1+0x144], R4 ;  /* 0x0001440401007387 */ /* 0x0005e20000100800 */
[----:B---3--:R-:W-:Y:S01]  /*1c00*/  SHF.R.S32.HI R3, RZ, 0x1f, R19 ;  /* 0x0000001fff037819 */ /* 0x008fe20000011413 */
[C---:B------:R-:W-:Y:S01]  /*1c10*/  IMAD.IADD R174, R173.reuse, 0x1, R168 ;  /* 0x00000001adae7824 */ /* 0x040fe200078e02a8 */
[----:B------:R-:W-:Y:S01]  /*1c20*/  SEL R169, R170, 0xffffffc0, !P2 ;  /* 0xffffffc0aaa97807 */ /* 0x000fe20005000000 */
[----:B------:R3:W-:Y:S01]  /*1c30*/  STL [R1+0xb4], R12 ;  /* 0x0000b40c01007387 */ /* 0x0007e20000100800 */
[----:B------:R-:W-:Y:S01]  /*1c40*/  SHF.R.S32.HI R24, RZ, 0x1f, R24 ;  /* 0x0000001fff187819 */ /* 0x000fe20000011418 */
[----:B------:R-:W-:Y:S01]  /*1c50*/  IMAD.IADD R168, R168, 0x1, R143 ;  /* 0x00000001a8a87824 */ /* 0x000fe200078e028f */
[----:B------:R-:W-:Y:S01]  /*1c60*/  SEL R170, R170, 0xffffffc0, !P3 ;  /* 0xffffffc0aaaa7807 */ /* 0x000fe20005800000 */
[----:B------:R3:W-:Y:S01]  /*1c70*/  STL [R1+0x140], R3 ;  /* 0x0001400301007387 */ /* 0x0007e20000100800 */
[----:B----4-:R-:W-:Y:S01]  /*1c80*/  SHF.R.S32.HI R21, RZ, 0x1f, R21 ;  /* 0x0000001fff157819 */ /* 0x010fe20000011415 */
[C---:B------:R-:W-:Y:S01]  /*1c90*/  IMAD.IADD R172, R142.reuse, 0x1, R169 ;  /* 0x000000018eac7824 */ /* 0x040fe200078e02a9 */
[C---:B------:R-:W-:Y:S01]  /*1ca0*/  IADD3 R177, R142.reuse, 0x20, RZ ;  /* 0x000000208eb17810 */ /* 0x040fe20007ffe0ff */
[----:B------:R4:W-:Y:S01]  /*1cb0*/  STL [R1+0xa8], R9 ;  /* 0x0000a80901007387 */ /* 0x0009e20000100800 */
[----:B------:R-:W-:Y:S01]  /*1cc0*/  @P0 IADD3 R177, R142, -0x20, RZ ;  /* 0xffffffe08eb10810 */ /* 0x000fe20007ffe0ff */
[----:B------:R-:W-:Y:S01]  /*1cd0*/  IMAD.IADD R176, R173, 0x1, R170 ;  /* 0x00000001adb07824 */ /* 0x000fe200078e02aa */
[----:B------:R-:W-:Y:S01]  /*1ce0*/  IADD3 R213, R104, 0x60, RZ ;  /* 0x0000006068d57810 */ /* 0x000fe20007ffe0ff */
[----:B------:R-:W-:Y:S01]  /*1cf0*/  STL [R1+0xbc], R14 ;  /* 0x0000bc0e01007387 */ /* 0x000fe20000100800 */
[----:B-----5:R-:W-:Y:S01]  /*1d00*/  SHF.R.S32.HI R18, RZ, 0x1f, R18 ;  /* 0x0000001fff127819 */ /* 0x020fe20000011412 */
[----:B------:R-:W-:Y:S01]  /*1d10*/  IMAD.IADD R171, R170, 0x1, R143 ;  /* 0x00000001aaab7824 */ /* 0x000fe200078e028f */
[----:B------:R-:W-:Y:S01]  /*1d20*/  IADD3 R212, R104, 0x80, RZ ;  /* 0x0000008068d47810 */ /* 0x000fe20007ffe0ff */
[----:B------:R-:W-:Y:S01]  /*1d30*/  STL [R1+0xb8], R13 ;  /* 0x0000b80d01007387 */ /* 0x000fe20000100800 */
[----:B-1----:R-:W-:Y:S01]  /*1d40*/  SHF.R.S32.HI R15, RZ, 0x1f, R15 ;  /* 0x0000001fff0f7819 */ /* 0x002fe2000001140f */
[----:B------:R-:W-:Y:S01]  /*1d50*/  IMAD.IADD R175, R174, 0x1, R170 ;  /* 0x00000001aeaf7824 */ /* 0x000fe200078e02aa */
[----:B------:R-:W-:Y:S01]  /*1d60*/  IADD3 R211, R104, 0xa0, RZ ;  /* 0x000000a068d37810 */ /* 0x000fe20007ffe0ff */
[----:B------:R-:W-:Y:S01]  /*1d70*/  STL [R1+0xb0], R11 ;  /* 0x0000b00b01007387 */ /* 0x000fe20000100800 */
[----:B--2---:R-:W-:Y:S01]  /*1d80*/  SHF.R.S32.HI R4, RZ, 0x1f, R17 ;  /* 0x0000001fff047819 */ /* 0x004fe20000011411 */
[----:B------:R-:W-:Y:S01]  /*1d90*/  IMAD.IADD R169, R169, 0x1, R177 ;  /* 0x00000001a9a97824 */ /* 0x000fe200078e02b1 */
[----:B------:R-:W-:Y:S01]  /*1da0*/  LOP3.LUT R220, R220, 0xfffffff8, RZ, 0xc0, !PT ;  /* 0xfffffff8dcdc7812 */ /* 0x000fe200078ec0ff */
[----:B------:R-:W-:Y:S01]  /*1db0*/  STL [R1+0xac], R10 ;  /* 0x0000ac0a01007387 */ /* 0x000fe20000100800 */
[----:B---3--:R-:W-:Y:S01]  /*1dc0*/  SHF.R.S32.HI R12, RZ, 0x1f, R12 ;  /* 0x0000001fff0c7819 */ /* 0x008fe2000001140c */
[----:B------:R-:W-:Y:S01]  /*1dd0*/  IMAD.IADD R170, R170, 0x1, R168 ;  /* 0x00000001aaaa7824 */ /* 0x000fe200078e02a8 */
[----:B------:R-:W-:Y:S01]  /*1de0*/  SHF.R.S32.HI R249, RZ, 0x1f, R248 ;  /* 0x0000001ffff97819 */ /* 0x000fe200000114f8 */
[----:B------:R1:W-:Y:S01]  /*1df0*/  STL [R1+0x138], R4 ;  /* 0x0001380401007387 */ /* 0x0003e20000100800 */
[----:B------:R-:W-:-:S02]  /*1e00*/  SHF.R.S32.HI R3, RZ, 0x1f, R16 ;  /* 0x0000001fff037819 */ /* 0x000fc40000011410 */
[----:B------:R-:W-:Y:S01]  /*1e10*/  SHF.R.S32.HI R105, RZ, 0x1f, R104 ;  /* 0x0000001fff697819 */ /* 0x000fe20000011468 */
[----:B------:R-:W-:Y:S01]  /*1e20*/  STL [R1+0xa4], R8 ;  /* 0x0000a40801007387 */ /* 0x000fe20000100800 */
[----:B----4-:R-:W-:Y:S02]  /*1e30*/  SHF.R.S32.HI R9, RZ, 0x1f, R9 ;  /* 0x0000001fff097819 */ /* 0x010fe40000011409 */
[----:B------:R-:W-:Y:S01]  /*1e40*/  SHF.R.S32.HI R247, RZ, 0x1f, R213 ;  /* 0x0000001ffff77819 */ /* 0x000fe200000114d5 */
[----:B------:R2:W-:Y:S01]  /*1e50*/  STL [R1+0x134], R3 ;  /* 0x0001340301007387 */ /* 0x0005e20000100800 */
[----:B------:R-:W-:Y:S02]  /*1e60*/  SHF.R.S32.HI R246, RZ, 0x1f, R212 ;  /* 0x0000001ffff67819 */ /* 0x000fe400000114d4 */
[----:B------:R-:W-:Y:S01]  /*1e70*/  SHF.R.S32.HI R245, RZ, 0x1f, R211 ;  /* 0x0000001ffff57819 */ /* 0x000fe200000114d3 */
[----:B------:R-:W-:Y:S01]  /*1e80*/  STL [R1+0xa0], R7 ;  /* 0x0000a00701007387 */ /* 0x000fe20000100800 */
[----:B------:R-:W-:-:S02]  /*1e90*/  SHF.R.S32.HI R244, RZ, 0x1f, R221 ;  /* 0x0000001ffff47819 */ /* 0x000fc400000114dd */
[----:B------:R-:W-:Y:S01]  /*1ea0*/  SHF.R.S32.HI R243, RZ, 0x1f, R220 ;  /* 0x0000001ffff37819 */ /* 0x000fe200000114dc */
[----:B------:R-:W-:Y:S01]  /*1eb0*/  STL [R1+0x160], R27 ;  /* 0x0001601b01007387 */ /* 0x000fe20000100800 */
[C---:B------:R-:W-:Y:S02]  /*1ec0*/  IADD3 R188, R177.reuse, 0x800, RZ ;  /* 0x00000800b1bc7810 */ /* 0x040fe40007ffe0ff */
[C---:B------:R-:W-:Y:S01]  /*1ed0*/  IADD3 R187, R177.reuse, 0x1000, RZ ;  /* 0x00001000b1bb7810 */ /* 0x040fe20007ffe0ff */
[----:B------:R-:W-:Y:S01]  /*1ee0*/  STL [R1+0x154], R24 ;  /* 0x0001541801007387 */ /* 0x000fe20000100800 */
[C---:B------:R-:W-:Y:S02]  /*1ef0*/  IADD3 R186, R177.reuse, 0x1800, RZ ;  /* 0x00001800b1ba7810 */ /* 0x040fe40007ffe0ff */
[----:B------:R-:W-:Y:S01]  /*1f00*/  IADD3 R185, R177, 0x2000, RZ ;  /* 0x00002000b1b97810 */ /* 0x000fe20007ffe0ff */
[----:B------:R-:W-:Y:S01]  /*1f10*/  STL [R1+0x148], R21 ;  /* 0x0001481501007387 */ /* 0x000fe20000100800 */
[----:B-1----:R-:W-:-:S02]  /*1f20*/  SHF.R.S32.HI R4, RZ, 0x1f, R14 ;  /* 0x0000001fff047819 */ /* 0x002fc4000001140e */
[C---:B------:R-:W-:Y:S01]  /*1f30*/  IADD3 R184, R177.reuse, 0x2800, RZ ;  /* 0x00002800b1b87810 */ /* 0x040fe20007ffe0ff */
[----:B------:R-:W-:Y:S01]  /*1f40*/  STL [R1+0x13c], R18 ;  /* 0x00013c1201007387 */ /* 0x000fe20000100800 */
[C---:B------:R-:W-:Y:S02]  /*1f50*/  IADD3 R183, R177.reuse, 0x3000, RZ ;  /* 0x00003000b1b77810 */ /* 0x040fe40007ffe0ff */
[C---:B------:R-:W-:Y:S01]  /*1f60*/  IADD3 R182, R177.reuse, 0x3800, RZ ;  /* 0x00003800b1b67810 */ /* 0x040fe20007ffe0ff */
[----:B------:R1:W-:Y:S01]  /*1f70*/  STL [R1+0x12c], R4 ;  /* 0x00012c0401007387 */ /* 0x0003e20000100800 */
[----:B--2---:R-:W-:Y:S02]  /*1f80*/  SHF.R.S32.HI R3, RZ, 0x1f, R13 ;  /* 0x0000001fff037819 */ /* 0x004fe4000001140d */
[C---:B------:R-:W-:Y:S01]  /*1f90*/  IADD3 R181, R177.reuse, 0x4000, RZ ;  /* 0x00004000b1b57810 */ /* 0x040fe20007ffe0ff */
[----:B------:R-:W-:Y:S01]  /*1fa0*/  STL [R1+0x130], R15 ;  /* 0x0001300f01007387 */ /* 0x000fe20000100800 */
[----:B------:R-:W-:-:S02]  /*1fb0*/  IADD3 R180, R177, 0x4800, RZ ;  /* 0x00004800b1b47810 */ /* 0x000fc40007ffe0ff */
[C---:B------:R-:W-:Y:S01]  /*1fc0*/  IADD3 R179, R177.reuse, 0x5000, RZ ;  /* 0x00005000b1b37810 */ /* 0x040fe20007ffe0ff */
[----:B------:R2:W-:Y:S01]  /*1fd0*/  STL [R1+0x128], R3 ;  /* 0x0001280301007387 */ /* 0x0005e20000100800 */
[----:B------:R-:W-:-:S03]  /*1fe0*/  IADD3 R178, R177, 0x5800, RZ ;  /* 0x00005800b1b27810 */ /* 0x000fc60007ffe0ff */
[----:B------:R-:W-:Y:S04]  /*1ff0*/  STL [R1+0x124], R12 ;  /* 0x0001240c01007387 */ /* 0x000fe80000100800 */
[----:B------:R-:W-:Y:S01]  /*2000*/  STL [R1+0x118], R9 ;  /* 0x0001180901007387 */ /* 0x000fe20000100800 */
[----:B-1----:R-:W-:-:S05]  /*2010*/  SHF.R.S32.HI R4, RZ, 0x1f, R11 ;  /* 0x0000001fff047819 */ /* 0x002fca000001140b */
[----:B------:R1:W-:Y:S01]  /*2020*/  STL [R1+0x120], R4 ;  /* 0x0001200401007387 */ /* 0x0003e20000100800 */
[----:B--2---:R-:W-:-:S05]  /*2030*/  SHF.R.S32.HI R3, RZ, 0x1f, R10 ;  /* 0x0000001fff037819 */ /* 0x004fca000001140a */
[----:B------:R2:W-:Y:S01]  /*2040*/  STL [R1+0x11c], R3 ;  /* 0x00011c0301007387 */ /* 0x0005e20000100800 */
[----:B-1----:R-:W-:-:S05]  /*2050*/  SHF.R.S32.HI R4, RZ, 0x1f, R8 ;  /* 0x0000001fff047819 */ /* 0x002fca0000011408 */
[----:B------:R1:W-:Y:S01]  /*2060*/  STL [R1+0x114], R4 ;  /* 0x0001140401007387 */ /* 0x0003e20000100800 */
[----:B--2---:R-:W-:-:S05]  /*2070*/  SHF.R.S32.HI R3, RZ, 0x1f, R7 ;  /* 0x0000001fff037819 */ /* 0x004fca0000011407 */
[----:B------:R2:W-:Y:S01]  /*2080*/  STL [R1+0x110], R3 ;  /* 0x0001100301007387 */ /* 0x0005e20000100800 */
[----:B-1----:R-:W-:-:S05]  /*2090*/  LEA R4, R6, 0x80, 0x1 ;  /* 0x0000008006047811 */ /* 0x002fca00078e08ff */
[C---:B------:R-:W-:Y:S01]  /*20a0*/  IMAD.IADD R2, R4.reuse, 0x1, R5 ;  /* 0x0000000104027824 */ /* 0x040fe200078e0205 */
[----:B------:R1:W-:Y:S01]  /*20b0*/  STL [R1+0x8c], R4 ;  /* 0x00008c0401007387 */ /* 0x0003e20000100800 */
[C---:B------:R-:W-:Y:S01]  /*20c0*/  IMAD.IADD R6, R4.reuse, 0x1, R0 ;  /* 0x0000000104067824 */ /* 0x040fe200078e0200 */
[C---:B--2---:R-:W-:Y:S02]  /*20d0*/  IADD3 R3, R4.reuse, -0x10, RZ ;  /* 0xfffffff004037810 */ /* 0x044fe40007ffe0ff */
[----:B------:R-:W-:Y:S01]  /*20e0*/  @P5 IADD3 R3, R4, 0x10, RZ ;  /* 0x0000001004035810 */ /* 0x000fe20007ffe0ff */
[----:B------:R2:W-:Y:S04]  /*20f0*/  STL [R1+0x98], R2 ;  /* 0x0000980201007387 */ /* 0x0005e80000100800 */
[----:B------:R3:W-:Y:S04]  /*2100*/  STL [R1+0x90], R3 ;  /* 0x0000900301007387 */ /* 0x0007e80000100800 */
[----:B------:R4:W-:Y:S01]  /*2110*/  STL [R1+0xfc], R6 ;  /* 0x0000fc0601007387 */ /* 0x0009e20000100800 */
[----:B-1----:R-:W-:-:S02]  /*2120*/  IMAD.IADD R4, R0, 0x1, R2 ;  /* 0x0000000100047824 */ /* 0x002fc400078e0202 */
[----:B--2---:R-:W-:-:S03]  /*2130*/  IMAD.IADD R2, R5, 0x1, R3 ;  /* 0x0000000105027824 */ /* 0x004fc600078e0203 */
[----:B------:R4:W-:Y:S01]  /*2140*/  STL [R1+0xf8], R4 ;  /* 0x0000f80401007387 */ /* 0x0009e20000100800 */
[----:B---3--:R-:W-:-:S03]  /*2150*/  IMAD.IADD R3, R0, 0x1, R3 ;  /* 0x0000000100037824 */ /* 0x008fc600078e0203 */
[----:B------:R4:W-:Y:S01]  /*2160*/  STL [R1+0x94], R2 ;  /* 0x0000940201007387 */ /* 0x0009e20000100800 */
[----:B------:R-:W-:-:S03]  /*2170*/  IMAD.IADD R0, R0, 0x1, R2 ;  /* 0x0000000100007824 */ /* 0x000fc600078e0202 */
[----:B------:R4:W-:Y:S04]  /*2180*/  STL [R1+0xf4], R3 ;  /* 0x0000f40301007387 */ /* 0x0009e80000100800 */
[----:B------:R4:W-:Y:S02]  /*2190*/  STL [R1+0xf0], R0 ;  /* 0x0000f00001007387 */ /* 0x0009e40000100800 */
.L_x_903:
[----:B------:R-:W-:Y:S01]  /*21a0*/  ISETP.NE.U32.AND P0, PT, RZ, c[0x0][0x370], PT ;  /* 0x0000dc00ff007a0c */ /* 0x000fe20003f05070 */
[----:B------:R-:W-:Y:S01]  /*21b0*/  IMAD.MOV.U32 R18, RZ, RZ, 0x4 ;  /* 0x00000004ff127424 */ /* 0x000fe200078e00ff */
[----:B------:R-:W-:Y:S01]  /*21c0*/  ISETP.NE.U32.AND P4, PT, RZ, c[0x0][0x358], PT ;  /* 0x0000d600ff007a0c */ /* 0x000fe20003f85070 */
[----:B----4-:R-:W-:Y:S01]  /*21d0*/  IMAD.MOV.U32 R2, RZ, RZ, RZ ;  /* 0x000000ffff027224 */ /* 0x010fe200078e00ff */
[----:B------:R-:W-:Y:S01]  /*21e0*/  ISETP.NE.AND.EX P0, PT, RZ, c[0x0][0x374], PT, P0 ;  /* 0x0000dd00ff007a0c */ /* 0x000fe20003f05300 */
[----:B------:R-:W-:Y:S01]  /*21f0*/  IMAD.MOV.U32 R72, RZ, RZ, RZ ;  /* 0x000000ffff487224 */ /* 0x000fe200078e00ff */
[----:B------:R-:W-:Y:S01]  /*2200*/  ISETP.NE.AND.EX P4, PT, RZ, c[0x0][0x35c], PT, P4 ;  /* 0x0000d700ff007a0c */ /* 0x000fe20003f85340 */
[----:B------:R-:W-:Y:S01]  /*2210*/  IMAD.MOV.U32 R17, RZ, RZ, RZ ;  /* 0x000000ffff117224 */ /* 0x000fe200078e00ff */
[----:B------:R-:W-:Y:S01]  /*2220*/  ISETP.NE.U32.AND P3, PT, RZ, c[0x0][0x350], PT ;  /* 0x0000d400ff007a0c */ /* 0x000fe20003f65070 */
[----:B------:R-:W-:Y:S01]  /*2230*/  IMAD.WIDE R6, R239, R18, c[0x0][0x350] ;  /* 0x0000d400ef067625 */ /* 0x000fe200078e0212 */
[----:B------:R-:W-:-:S02]  /*2240*/  ISETP.NE.U32.AND P2, PT, RZ, c[0x0][0x348], PT ;  /* 0x0000d200ff007a0c */ /* 0x000fc40003f45070 */
[----:B------:R-:W-:Y:S02]  /*2250*/  ISETP.NE.AND.EX P3, PT, RZ, c[0x0][0x354], PT, P3 ;  /* 0x0000d500ff007a0c */ /* 0x000fe40003f65330 */
[----:B------:R-:W-:-:S03]  /*2260*/  ISETP.NE.AND.EX P2, PT, RZ, c[0x0][0x34c], PT, P2 ;  /* 0x0000d300ff007a0c */ /* 0x000fc60003f45320 */
[----:B------:R-:W-:-:S05]  /*2270*/  @P0 IMAD.WIDE R4, R239, R18, c[0x0][0x370] ;  /* 0x0000dc00ef040625 */ /* 0x000fca00078e0212 */
[----:B------:R1:W2:Y:S01]  /*2280*/  @P0 LDG.E R2, [R4.64] ;  /* 0x0000000a04020981 */ /* 0x0002a2000c1e1900 */
[----:B------:R-:W-:Y:S02]  /*2290*/  IMAD.MOV.U32 R0, RZ, RZ, RZ ;  /* 0x000000ffff007224 */ /* 0x000fe400078e00ff */
[CC--:B------:R-:W-:Y:S01]  /*22a0*/  IMAD.WIDE R10, R239.reuse, R18.reuse, c[0x0][0x348] ;  /* 0x0000d200ef0a7625 */ /* 0x0c0fe200078e0212 */
[----:B------:R-:W3:Y:S04]  /*22b0*/  @P3 LDG.E R17, [R6.64] ;  /* 0x0000000a06113981 */ /* 0x000ee8000c1e1900 */
[----:B------:R-:W4:Y:S01]  /*22c0*/  @P2 LDG.E R0, [R10.64] ;  /* 0x0000000a0a002981 */ /* 0x000f22000c1e1900 */
[----:B-1----:R-:W-:-:S05]  /*22d0*/  IMAD.WIDE R4, R239, R18, c[0x0][0x358] ;  /* 0x0000d600ef047625 */ /* 0x002fca00078e0212 */
[----:B------:R-:W4:Y:S01]  /*22e0*/  @P4 LDG.E R72, [R4.64] ;  /* 0x0000000a04484981 */ /* 0x000f22000c1e1900 */
[----:B------:R-:W-:-:S04]  /*22f0*/  ISETP.NE.U32.AND P1, PT, RZ, c[0x0][0x360], PT ;  /* 0x0000d800ff007a0c */ /* 0x000fc80003f25070 */
[----:B------:R-:W-:Y:S02]  /*2300*/  ISETP.NE.AND.EX P1, PT, RZ, c[0x0][0x364], PT, P1 ;  /* 0x0000d900ff007a0c */ /* 0x000fe40003f25310 */
[----:B------:R-:W-:Y:S01]  /*2310*/  MOV R13, c[0x0][0x168] ;  /* 0x00005a00000d7a02 */ /* 0x000fe20000000f00 */
[----:B------:R-:W-:Y:S01]  /*2320*/  YIELD ;  /* 0x0000000000007946 */ /* 0x000fe20003800000 */
[----:B------:R-:W-:Y:S02]  /*2330*/  ULDC UR5, c[0x0][0x2ac] ;  /* 0x0000ab0000057ab9 */ /* 0x000fe40000000800 */
[----:B------:R-:W-:-:S07]  /*2340*/  ULDC UR4, c[0x0][0x1d0] ;  /* 0x0000740000047ab9 */ /* 0x000fce0000000800 */
[----:B------:R-:W-:Y:S01]  /*2350*/  @P1 IMAD.WIDE R8, R239, R18, c[0x0][0x360] ;  /* 0x0000d800ef081625 */ /* 0x000fe200078e0212 */
[----:B------:R-:W-:-:S04]  /*2360*/  UIMAD UR4, UR5, UR4, URZ ;  /* 0x00000004050472a4 */ /* 0x000fc8000f8e023f */
[----:B------:R1:W5:Y:S01]  /*2370*/  @P1 LDG.E R13, [R8.64] ;  /* 0x0000000a080d1981 */ /* 0x000362000c1e1900 */
[----:B------:R-:W-:Y:S02]  /*2380*/  IMAD.MOV.U32 R208, RZ, RZ, c[0x0][0x228] ;  /* 0x00008a00ffd07624 */ /* 0x000fe400078e00ff */
[----:B-1----:R-:W-:-:S05]  /*2390*/  IMAD.U32 R8, RZ, RZ, UR7 ;  /* 0x00000007ff087e24 */ /* 0x002fca000f8e00ff */
[----:B------:R-:W-:Y:S01]  /*23a0*/  IADD3 R144, P0, R8, 0x48, RZ ;  /* 0x0000004808907810 */ /* 0x000fe20007f1e0ff */
[----:B------:R-:W-:-:S03]  /*23b0*/  IMAD.U32 R8, RZ, RZ, UR4 ;  /* 0x00000004ff087e24 */ /* 0x000fc6000f8e00ff */
[----:B------:R-:W-:Y:S01]  /*23c0*/  IADD3.X R145, RZ, UR6, RZ, P0, !PT ;  /* 0x00000006ff917c10 */ /* 0x000fe200087fe4ff */
[----:B--2---:R-:W-:Y:S01]  /*23d0*/  STL [R1+0x48], R2 ;  /* 0x0000480201007387 */ /* 0x004fe20000100800 */
[----:B---3--:R-:W-:-:S03]  /*23e0*/  IMAD.IADD R3, R17, 0x1, R2 ;  /* 0x0000000111037824 */ /* 0x008fc600078e0202 */
[----:B----4-:R1:W-:Y:S04]  /*23f0*/  STL [R1+0x4c], R0 ;  /* 0x00004c0001007387 */ /* 0x0103e80000100800 */
[----:B------:R2:W-:Y:S04]  /*2400*/  STL [R1+0x50], R3 ;  /* 0x0000500301007387 */ /* 0x0005e80000100800 */
[----:B------:R3:W-:Y:S01]  /*2410*/  STL [R1+0x54], R72 ;  /* 0x0000544801007387 */ /* 0x0007e20000100800 */
[C---:B-1----:R-:W-:Y:S02]  /*2420*/  LOP3.LUT R0, R238.reuse, 0xff000000, RZ, 0xc0, !PT ;  /* 0xff000000ee007812 */ /* 0x042fe400078ec0ff */
[----:B--2---:R-:W-:-:S02]  /*2430*/  LOP3.LUT R3, R238, 0xff0000, RZ, 0xc0, !PT ;  /* 0x00ff0000ee037812 */ /* 0x004fc400078ec0ff */
[----:B------:R-:W-:-:S04]  /*2440*/  SHF.R.U32.HI R0, RZ, 0x8, R0 ;  /* 0x00000008ff007819 */ /* 0x000fc80000011600 */
[----:B------:R-:W-:Y:S01]  /*2450*/  LEA.HI R12, R3, R0, RZ, 0x10 ;  /* 0x00000000030c7211 */ /* 0x000fe200078f80ff */
[----:B------:R-:W-:Y:S05]  /*2460*/  @P1 BRA `(.L_x_700) ;  /* 0x0000004000001947 */ /* 0x000fea0003800000 */
[----:B------:R-:W-:Y:S05]  /*2470*/  @!P2 BRA `(.L_x_700) ;  /* 0x000000300000a947 */ /* 0x000fea0003800000 */
[----:B------:R1:W2:Y:S04]  /*2480*/  LDG.E R0, [R10.64] ;  /* 0x0000000a0a007981 */ /* 0x0002a8000c1e1900 */
[----:B-1----:R-:W2:Y:S02]  /*2490*/  LDG.E R10, [R10.64+0x4] ;  /* 0x0000040a0a0a7981 */ /* 0x002ea4000c1e1900 */
[----:B--2--5:R-:W-:-:S05]  /*24a0*/  IADD3 R13, -R0, R10, RZ ;  /* 0x0000000a000d7210 */ /* 0x024fca0007ffe1ff */
.L_x_700:
[----:B-----5:R1:W-:Y:S01]  /*24b0*/  STL [R1+0x58], R13 ;  /* 0x0000580d01007387 */ /* 0x0203e20000100800 */
[----:B------:R-:W-:-:S04]  /*24c0*/  ISETP.NE.U32.AND P0, PT, RZ, c[0x0][0x368], PT ;  /* 0x0000da00ff007a0c */ /* 0x000fc80003f05070 */
[----:B------:R-:W-:-:S13]  /*24d0*/  ISETP.NE.AND.EX P0, PT, RZ, c[0x0][0x36c], PT, P0 ;  /* 0x0000db00ff007a0c */ /* 0x000fda0003f05300 */
[----:B------:R-:W-:Y:S05]  /*24e0*/  @!P0 BRA `(.L_x_701) ;  /* 0x0000003000008947 */ /* 0x000fea0003800000 */
[----:B------:R-:W-:-:S06]  /*24f0*/  IMAD.WIDE R8, R239, R18, c[0x0][0x368] ;  /* 0x0000da00ef087625 */ /* 0x000fcc00078e0212 */
[----:B------:R2:W5:Y:S01]  /*2500*/  LDG.E R8, [R8.64] ;  /* 0x0000000a08087981 */ /* 0x000562000c1e1900 */
[----:B------:R-:W-:Y:S05]  /*2510*/  BRA `(.L_x_702) ;  /* 0x0000004000007947 */ /* 0x000fea0003800000 */
.L_x_701:
[----:B------:R-:W-:Y:S05]  /*2520*/  @!P3 BRA `(.L_x_702) ;  /* 0x000000300000b947 */ /* 0x000fea0003800000 */
[----:B------:R2:W4:Y:S04]  /*2530*/  LDG.E R8, [R6.64] ;  /* 0x0000000a06087981 */ /* 0x000528000c1e1900 */
[----:B--2---:R-:W4:Y:S02]  /*2540*/  LDG.E R6, [R6.64+0x4] ;  /* 0x0000040a06067981 */ /* 0x004f24000c1e1900 */
[----:B----4-:R-:W-:Y:S02]  /*2550*/  IADD3 R8, -R8, R6, RZ ;  /* 0x0000000608087210 */ /* 0x010fe40007ffe1ff */
.L_x_702:
[----:B------:R-:W-:Y:S01]  /*2560*/  ISETP.NE.U32.AND P0, PT, RZ, c[0x0][0x378], PT ;  /* 0x0000de00ff007a0c */ /* 0x000fe20003f05070 */
[----:B------:R-:W4:Y:S03]  /*2570*/  LDL R7, [R1+0x104] ;  /* 0x0001040001077983 */ /* 0x000f260000100800 */
[----:B------:R-:W-:Y:S01]  /*2580*/  ISETP.NE.AND.EX P0, PT, RZ, c[0x0][0x37c], PT, P0 ;  /* 0x0000df00ff007a0c */ /* 0x000fe20003f05300 */
[----:B--2---:R1:W2:Y:S01]  /*2590*/  @P4 LDG.E R6, [R4.64] ;  /* 0x0000000a04064981 */ /* 0x0042a2000c1e1900 */
[----:B-----5:R-:W-:-:S03]  /*25a0*/  IMAD.MOV.U32 R0, RZ, RZ, R8 ;  /* 0x000000ffff007224 */ /* 0x020fc600078e0008 */
[----:B------:R1:W2:Y:S08]  /*25b0*/  @P4 LDG.E R3, [R4.64+0x4] ;  /* 0x0000040a04034981 */ /* 0x0002b0000c1e1900 */
[----:B-1----:R-:W-:-:S05]  /*25c0*/  @P0 IMAD.WIDE R4, R239, R18, c[0x0][0x378] ;  /* 0x0000de00ef040625 */ /* 0x002fca00078e0212 */
[----:B---3--:R1:W3:Y:S01]  /*25d0*/  @P0 LDG.E R0, [R4.64] ;  /* 0x0000000a04000981 */ /* 0x0082e2000c1e1900 */
[----:B------:R-:W-:-:S05]  /*25e0*/  IMAD.IADD R9, R8, 0x1, -R2 ;  /* 0x0000000108097824 */ /* 0x000fca00078e0a02 */
[----:B------:R2:W-:Y:S01]  /*25f0*/  STL [R1+0x5c], R9 ;  /* 0x00005c0901007387 */ /* 0x0005e20000100800 */
[----:B-1----:R-:W-:Y:S02]  /*2600*/  IMAD.MOV.U32 R4, RZ, RZ, c[0x0][0x2c4] ;  /* 0x0000b100ff047624 */ /* 0x002fe400078e00ff */
[----:B------:R-:W-:-:S03]  /*2610*/  IMAD.MOV.U32 R5, RZ, RZ, c[0x0][0x32c] ;  /* 0x0000cb00ff057624 */ /* 0x000fc600078e00ff */
[----:B------:R-:W-:Y:S02]  /*2620*/  ISETP.NE.AND P1, PT, R4, 0x1, PT ;  /* 0x000000010400780c */ /* 0x000fe40003f25270 */
[----:B------:R-:W-:Y:S01]  /*2630*/  ISETP.GE.AND P2, PT, R5, 0x1, PT ;  /* 0x000000010500780c */ /* 0x000fe20003f46270 */
[----:B----4-:R-:W-:-:S05]  /*2640*/  IMAD.SHL.U32 R236, R7, 0x80, RZ ;  /* 0x0000008007ec7824 */ /* 0x010fca00078e00ff */
[----:B------:R-:W-:Y:S01]  /*2650*/  IADD3 R2, R236, 0x7f, RZ ;  /* 0x0000007fec027810 */ /* 0x000fe20007ffe0ff */
[----:B--2---:R-:W-:-:S04]  /*2660*/  @P4 IMAD.IADD R208, R3, 0x1, -R6 ;  /* 0x0000000103d04824 */ /* 0x004fc800078e0a06 */
[----:B------:R-:W-:-:S04]  /*2670*/  @P1 IMAD.HI.U32 R4, R2, c[0x0][0x2c8], RZ ;  /* 0x0000b20002041a27 */ /* 0x000fc800078e00ff */
[----:B------:R-:W-:Y:S01]  /*2680*/  IMAD.IADD R209, R9, 0x1, R208 ;  /* 0x0000000109d17824 */ /* 0x000fe200078e02d0 */
[----:B------:R-:W-:-:S04]  /*2690*/  @P1 SHF.R.U32.HI R2, RZ, c[0x0][0x2cc], R4 ;  /* 0x0000b300ff021a19 */ /* 0x000fc80000011604 */
[----:B------:R1:W-:Y:S01]  /*26a0*/  STL.64 [R1+0x60], R208 ;  /* 0x000060d001007387 */ /* 0x0003e20000100a00 */
[----:B------:R-:W-:Y:S02]  /*26b0*/  IADD3 R3, R209, 0x3f, RZ ;  /* 0x0000003fd1037810 */ /* 0x000fe40007ffe0ff */
[----:B------:R-:W-:Y:S02]  /*26c0*/  IADD3 R2, R2, 0x1, R209 ;  /* 0x0000000102027810 */ /* 0x000fe40007ffe0d1 */
[----:B------:R-:W-:-:S04]  /*26d0*/  SHF.R.S32.HI R4, RZ, 0x1f, R3 ;  /* 0x0000001fff047819 */ /* 0x000fc80000011403 */
[----:B------:R-:W-:Y:S01]  /*26e0*/  LEA.HI R3, R4, R3, RZ, 0x6 ;  /* 0x0000000304037211 */ /* 0x000fe200078f30ff */
[----:B------:R-:W-:-:S03]  /*26f0*/  IMAD.IADD R4, R2, 0x1, -R13 ;  /* 0x0000000102047824 */ /* 0x000fc600078e0a0d */
[----:B------:R-:W-:Y:S02]  /*2700*/  SHF.R.S32.HI R16, RZ, 0x6, R3 ;  /* 0x00000006ff107819 */ /* 0x000fe40000011403 */
[----:B------:R-:W-:Y:S01]  /*2710*/  IADD3 R3, R4, c[0x0][0x328], RZ ;  /* 0x0000ca0004037a10 */ /* 0x000fe20007ffe0ff */
[----:B---3--:R1:W-:Y:S01]  /*2720*/  STL [R1+0x68], R0 ;  /* 0x0000680001007387 */ /* 0x0083e20000100800 */
        /* <DEDUP_REMOVED lines=11> */
.L_x_705:
[----:B------:R-:W-:-:S13]  /*27e0*/  ISETP.NE.AND P0, PT, R5, 0x1, PT ;  /* 0x000000010500780c */ /* 0x000fda0003f05270 */
[----:B------:R-:W-:-:S05]  /*27f0*/  @P0 IMAD.HI.U32 R4, R2, c[0x0][0x330], RZ ;  /* 0x0000cc0002040a27 */ /* 0x000fca00078e00ff */
[----:B------:R-:W-:Y:S02]  /*2800*/  @P0 SHF.R.U32.HI R2, RZ, c[0x0][0x334], R4 ;  /* 0x0000cd00ff020a19 */ /* 0x000fe40000011604 */
.L_x_706:
[----:B------:R-:W-:Y:S05]  /*2810*/  BSYNC B0 ;  /* 0x0000000000007941 */ /* 0x000fea0003800000 */
.L_x_704:
[----:B------:R-:W-:-:S05]  /*2820*/  IMAD R2, R2, R5, c[0x0][0x32c] ;  /* 0x0000cb0002027624 */ /* 0x000fca00078e0205 */
[----:B------:R-:W-:-:S04]  /*2830*/  IMNMX R3, R3, R2, PT ;  /* 0x0000000203037217 */ /* 0x000fc80003800200 */
.L_x_703:
[----:B------:R-:W-:Y:S01]  /*2840*/  IADD3 R3, R3, 0x3f, RZ ;  /* 0x0000003f03037810 */ /* 0x000fe20007ffe0ff */
[----:B------:R-:W-:-:S03]  /*2850*/  @P1 IMAD.HI.U32 R4, R236, c[0x0][0x2c8], RZ ;  /* 0x0000b200ec041a27 */ /* 0x000fc600078e00ff */
[----:B------:R-:W-:Y:S01]  /*2860*/  SHF.R.S32.HI R11, RZ, 0x1f, R3 ;  /* 0x0000001fff0b7819 */ /* 0x000fe20000011403 */
[----:B------:R-:W-:Y:S01]  /*2870*/  IMAD.MOV.U32 R2, RZ, RZ, R236 ;  /* 0x000000ffff027224 */ /* 0x000fe200078e00ec */
[----:B------:R-:W-:Y:S02]  /*2880*/  @P1 SHF.R.U32.HI R2, RZ, c[0x0][0x2cc], R4 ;  /* 0x0000b300ff021a19 */ /* 0x000fe40000011604 */
[----:B------:R-:W-:Y:S02]  /*2890*/  LEA.HI R11, R11, R3, RZ, 0x6 ;  /* 0x000000030b0b7211 */ /* 0x000fe400078f30ff */
[----:B------:R-:W-:Y:S02]  /*28a0*/  IADD3 R2, R2, R209, -R13 ;  /* 0x000000d102027210 */ /* 0x000fe40007ffe80d */
[----:B------:R-:W-:Y:S02]  /*28b0*/  SHF.R.S32.HI R11, RZ, 0x6, R11 ;  /* 0x00000006ff0b7819 */ /* 0x000fe4000001140b */
[----:B------:R-:W-:-:S02]  /*28c0*/  IADD3 R3, R2, -c[0x0][0x324], RZ ;  /* 0x8000c90002037a10 */ /* 0x000fc40007ffe0ff */
        /* <DEDUP_REMOVED lines=11> */
.L_x_709:
[----:B------:R-:W-:-:S13]  /*2980*/  ISETP.NE.AND P0, PT, R5, 0x1, PT ;  /* 0x000000010500780c */ /* 0x000fda0003f05270 */
[----:B------:R-:W-:-:S05]  /*2990*/  @P0 IMAD.HI.U32 R4, R2, c[0x0][0x330], RZ ;  /* 0x0000cc0002040a27 */ /* 0x000fca00078e00ff */
[----:B------:R-:W-:Y:S02]  /*29a0*/  @P0 SHF.R.U32.HI R2, RZ, c[0x0][0x334], R4 ;  /* 0x0000cd00ff020a19 */ /* 0x000fe40000011604 */
.L_x_710:
[----:B------:R-:W-:Y:S05]  /*29b0*/  BSYNC B0 ;  /* 0x0000000000007941 */ /* 0x000fea0003800000 */
.L_x_708:
[----:B------:R-:W-:-:S05]  /*29c0*/  IMAD R2, R2, c[0x0][0x32c], RZ ;  /* 0x0000cb0002027a24 */ /* 0x000fca00078e02ff */
[----:B------:R-:W-:-:S04]  /*29d0*/  IMNMX R3, R3, R2, !PT ;  /* 0x0000000203037217 */ /* 0x000fc80007800200 */
.L_x_707:
[----:B------:R-:W-:Y:S01]  /*29e0*/  SHF.R.S32.HI R10, RZ, 0x1f, R3 ;  /* 0x0000001fff0a7819 */ /* 0x000fe20000011403 */
[----:B------:R-:W-:Y:S01]  /*29f0*/  BSSY B0, `(.L_x_711) ;  /* 0x000002a000007945 */ /* 0x000fe20003800000 */
[----:B------:R-:W-:Y:S02]  /*2a00*/  LOP3.LUT R19, R12, 0xff, RZ, 0xc0, !PT ;  /* 0x000000ff0c137812 */ /* 0x000fe400078ec0ff */
[----:B------:R-:W-:Y:S01]  /*2a10*/  LEA.HI R10, R10, R3, RZ, 0x6 ;  /* 0x000000030a0a7211 */ /* 0x000fe200078f30ff */
[----:B------:R-:W-:Y:S01]  /*2a20*/  IMAD.MOV.U32 R3, RZ, RZ, RZ ;  /* 0x000000ffff037224 */ /* 0x000fe200078e00ff */
[----:B------:R-:W-:Y:S01]  /*2a30*/  SHF.R.U32.HI R2, RZ, 0x10, R12 ;  /* 0x00000010ff027819 */ /* 0x000fe2000001160c */
[----:B------:R2:W-:Y:S01]  /*2a40*/  STL [R1+0x80], R19 ;  /* 0x0000801301007387 */ /* 0x0005e20000100800 */
[----:B------:R-:W-:-:S03]  /*2a50*/  SHF.R.S32.HI R10, RZ, 0x6, R10 ;  /* 0x00000006ff0a7819 */ /* 0x000fc6000001140a */
[----:B------:R2:W-:Y:S01]  /*2a60*/  STL [R1+0x78], R2 ;  /* 0x0000780201007387 */ /* 0x0005e20000100800 */
[----:B------:R-:W-:-:S04]  /*2a70*/  IMNMX R10, RZ, R10, !PT ;  /* 0x0000000aff0a7217 */ /* 0x000fc80007800200 */
[----:B------:R-:W-:-:S13]  /*2a80*/  ISETP.GT.AND P0, PT, R11, R10, PT ;  /* 0x0000000a0b00720c */ /* 0x000fda0003f04270 */
[----:B------:R-:W-:Y:S05]  /*2a90*/  @!P0 BRA `(.L_x_712) ;  /* 0x000001f000008947 */ /* 0x000fea0003800000 */
[----:B------:R-:W-:-:S04]  /*2aa0*/  ISETP.NE.AND P0, PT, R2, RZ, PT ;  /* 0x000000ff0200720c */ /* 0x000fc80003f05270 */
[----:B--2---:R-:W-:-:S04]  /*2ab0*/  SEL R2, R2, c[0x0][0x338], P0 ;  /* 0x0000ce0002027a07 */ /* 0x004fc80000000000 */
[----:B------:R-:W-:Y:S02]  /*2ac0*/  IABS R4, R2 ;  /* 0x0000000200047213 */ /* 0x000fe40000000000 */
[----:B------:R-:W-:Y:S02]  /*2ad0*/  IADD3 R12, R2, -0x1, R11 ;  /* 0xffffffff020c7810 */ /* 0x000fe40007ffe00b */
[----:B------:R-:W2:Y:S03]  /*2ae0*/  I2F.RP R6, R4 ;  /* 0x0000000400067306 */ /* 0x000ea60000209400 */
[----:B------:R-:W-:-:S05]  /*2af0*/  IMAD.IADD R12, R12, 0x1, -R10 ;  /* 0x000000010c0c7824 */ /* 0x000fca00078e0a0a */
[----:B------:R-:W-:Y:S02]  /*2b00*/  IABS R15, R12 ;  /* 0x0000000c000f7213 */ /* 0x000fe40000000000 */
[----:B------:R-:W-:-:S04]  /*2b10*/  LOP3.LUT R12, R12, R2, RZ, 0x3c, !PT ;  /* 0x000000020c0c7212 */ /* 0x000fc800078e3cff */
[----:B------:R-:W-:Y:S01]  /*2b20*/  ISETP.GE.AND P1, PT, R12, RZ, PT ;  /* 0x000000ff0c00720c */ /* 0x000fe20003f26270 */
[----:B--2---:R-:W2:Y:S02]  /*2b30*/  MUFU.RCP R6, R6 ;  /* 0x0000000600067308 */ /* 0x004ea40000001000 */
[----:B--2---:R-:W-:-:S06]  /*2b40*/  IADD3 R6, R6, 0xffffffe, RZ ;  /* 0x0ffffffe06067810 */ /* 0x004fcc0007ffe0ff */
[----:B------:R-:W2:Y:S02]  /*2b50*/  F2I.FTZ.U32.TRUNC.NTZ R7, R6 ;  /* 0x0000000600077305 */ /* 0x000ea4000021f000 */
[----:B--2---:R-:W-:Y:S02]  /*2b60*/  IMAD.MOV R3, RZ, RZ, -R7 ;  /* 0x000000ffff037224 */ /* 0x004fe400078e0a07 */
[----:B------:R-:W-:Y:S02]  /*2b70*/  IMAD.MOV.U32 R6, RZ, RZ, RZ ;  /* 0x000000ffff067224 */ /* 0x000fe400078e00ff */
        /* <DEDUP_REMOVED lines=13> */
[----:B------:R-:W-:-:S13]  /*2c50*/  ISETP.GE.U32.AND P2, PT, R5, R4, PT ;  /* 0x000000040500720c */ /* 0x000fda0003f46070 */
[----:B------:R-:W-:-:S05]  /*2c60*/  @P2 IADD3 R3, R3, 0x1, RZ ;  /* 0x0000000103032810 */ /* 0x000fca0007ffe0ff */
[----:B------:R-:W-:Y:S01]  /*2c70*/  @!P1 IMAD.MOV R3, RZ, RZ, -R3 ;  /* 0x000000ffff039224 */ /* 0x000fe200078e0a03 */
[----:B------:R-:W-:Y:S02]  /*2c80*/  @!P0 LOP3.LUT R3, RZ, R2, RZ, 0x33, !PT ;  /* 0x00000002ff038212 */ /* 0x000fe400078e33ff */
.L_x_712:
[----:B------:R-:W-:Y:S05]  /*2c90*/  BSYNC B0 ;  /* 0x0000000000007941 */ /* 0x000fea0003800000 */
.L_x_711:
[----:B------:R-:W-:-:S04]  /*2ca0*/  IMAD R10, R19, R3, R10 ;  /* 0x00000003130a7224 */ /* 0x000fc800078e020a */
[C---:B--2---:R-:W-:Y:S02]  /*2cb0*/  IMAD.IADD R2, R10.reuse, 0x1, R3 ;  /* 0x000000010a027824 */ /* 0x044fe400078e0203 */
        /* <DEDUP_REMOVED lines=14> */
[----:B------:R-:W-:-:S04]  /*2da0*/  ISETP.NE.U32.AND P0, PT, RZ, c[0x0][0x340], PT ;  /* 0x0000d000ff007a0c */ /* 0x000fc80003f05070 */
[----:B------:R-:W-:-:S13]  /*2db0*/  ISETP.NE.AND.EX P3, PT, RZ, c[0x0][0x344], PT, P0 ;  /* 0x0000d100ff007a0c */ /* 0x000fda0003f65300 */
[----:B------:R-:W-:-:S05]  /*2dc0*/  @P3 IMAD.WIDE R4, R239, R18, c[0x0][0x340] ;  /* 0x0000d000ef043625 */ /* 0x000fca00078e0212 */
[----:B------:R2:W3:Y:S01]  /*2dd0*/  @P3 LDG.E R18, [R4.64] ;  /* 0x0000000a04123981 */ /* 0x0004e2000c1e1900 */
[----:B------:R-:W-:Y:S01]  /*2de0*/  LOP3.LUT R23, R238, 0xffff, RZ, 0xc0, !PT ;  /* 0x0000ffffee177812 */ /* 0x000fe200078ec0ff */
[----:B------:R-:W-:Y:S01]  /*2df0*/  IMAD.MOV.U32 R129, RZ, RZ, c[0x0][0x238] ;  /* 0x00008e00ff817624 */ /* 0x000fe200078e00ff */
[----:B------:R-:W-:Y:S01]  /*2e00*/  IADD3 R64, R2, -0x1, RZ ;  /* 0xffffffff02407810 */ /* 0x000fe20007ffe0ff */
[----:B------:R-:W4:Y:S01]  /*2e10*/  S2R R12, SR_TID.X ;  /* 0x00000000000c7919 */ /* 0x000f220000002100 */
[----:B------:R-:W-:Y:S01]  /*2e20*/  IMAD.MOV.U32 R123, RZ, RZ, 0x6 ;  /* 0x00000006ff7b7424 */ /* 0x000fe200078e00ff */
[----:B------:R-:W-:Y:S01]  /*2e30*/  SHF.R.S32.HI R9, RZ, 0x1f, R72 ;  /* 0x0000001fff097819 */ /* 0x000fe20000011448 */
[----:B------:R-:W-:Y:S01]  /*2e40*/  IMAD.WIDE.U32 R6, R23, c[0x0][0x240], R248 ;  /* 0x0000900017067a25 */ /* 0x000fe200078e00f8 */
[----:B------:R-:W-:Y:S02]  /*2e50*/  ISETP.GE.AND P6, PT, R250, c[0x0][0x1d4], PT ;  /* 0x00007500fa007a0c */ /* 0x000fe40003fc6270 */
[----:B------:R-:W-:Y:S01]  /*2e60*/  SHF.L.U64.HI R125, R129, R123, c[0x0][0x23c] ;  /* 0x00008f00817d7619 */ /* 0x000fe2000001027b */
[----:B------:R-:W-:Y:S01]  /*2e70*/  IMAD.IADD R119, R17, 0x1, R8 ;  /* 0x0000000111777824 */ /* 0x000fe200078e0208 */
[----:B------:R-:W-:Y:S01]  /*2e80*/  SHF.R.S32.HI R8, RZ, 0x1f, R64 ;  /* 0x0000001fff087819 */ /* 0x000fe20000011440 */
[----:B------:R-:W-:Y:S01]  /*2e90*/  IMAD R3, R23, c[0x0][0x244], R7 ;  /* 0x0000910017037a24 */ /* 0x000fe200078e0207 */
[----:B------:R-:W-:Y:S01]  /*2ea0*/  SHF.R.S32.HI R17, RZ, 0x1f, R239 ;  /* 0x0000001fff117819 */ /* 0x000fe200000114ef */
[----:B------:R-:W-:Y:S01]  /*2eb0*/  IMAD.SHL.U32 R128, R129, 0x40, RZ ;  /* 0x0000004081807824 */ /* 0x000fe200078e00ff */
[----:B------:R-:W-:Y:S01]  /*2ec0*/  ISETP.GE.AND P5, PT, R251, c[0x0][0x1d4], PT ;  /* 0x00007500fb007a0c */ /* 0x000fe20003fa6270 */
[----:B------:R-:W-:Y:S01]  /*2ed0*/  IMAD R7, R125, R64, RZ ;  /* 0x000000407d077224 */ /* 0x000fe200078e02ff */
[----:B------:R-:W-:Y:S01]  /*2ee0*/  SHF.R.S32.HI R16, RZ, 0x1f, R222 ;  /* 0x0000001fff107819 */ /* 0x000fe200000114de */
[----:B------:R-:W-:Y:S01]  /*2ef0*/  IMAD.MOV.U32 R2, RZ, RZ, R6 ;  /* 0x000000ffff027224 */ /* 0x000fe200078e0006 */
[----:B------:R-:W-:Y:S01]  /*2f00*/  SHF.R.S32.HI R107, RZ, 0x1f, R106 ;  /* 0x0000001fff6b7819 */ /* 0x000fe2000001146a */
[----:B------:R-:W-:Y:S01]  /*2f10*/  IMAD R15, R8, R128, R7 ;  /* 0x00000080080f7224 */ /* 0x000fe200078e0207 */
[----:B------:R-:W-:Y:S01]  /*2f20*/  SEL R7, R17, RZ, !P4 ;  /* 0x000000ff11077207 */ /* 0x000fe20006000000 */
[----:B------:R-:W-:Y:S01]  /*2f30*/  IMAD.MOV.U32 R124, RZ, RZ, 0x5 ;  /* 0x00000005ff7c7424 */ /* 0x000fe200078e00ff */
[----:B------:R-:W-:Y:S01]  /*2f40*/  SEL R8, R239, RZ, !P4 ;  /* 0x000000ffef087207 */ /* 0x000fe20006000000 */
[----:B--2---:R-:W-:Y:S01]  /*2f50*/  IMAD.WIDE.U32 R4, R23, c[0x0][0x260], R248 ;  /* 0x0000980017047a25 */ /* 0x004fe200078e00f8 */
[----:B------:R-:W-:-:S02]  /*2f60*/  ISETP.GE.AND P4, PT, R248, c[0x0][0x1d4], PT ;  /* 0x00007500f8007a0c */ /* 0x000fc40003f86270 */
[----:B----4-:R-:W-:Y:S01]  /*2f70*/  SHF.R.S32.HI R24, RZ, 0x1f, R12 ;  /* 0x0000001fff187819 */ /* 0x010fe2000001140c */
[----:B------:R-:W-:Y:S01]  /*2f80*/  IMAD R6, R7, c[0x0][0x248], RZ ;  /* 0x0000920007067a24 */ /* 0x000fe200078e02ff */
[----:B------:R-:W-:Y:S01]  /*2f90*/  LOP3.LUT R219, R219, 0xfffffffe, RZ, 0xc0, !PT ;  /* 0xfffffffedbdb7812 */ /* 0x000fe200078ec0ff */
[----:B------:R-:W-:Y:S01]  /*2fa0*/  IMAD.WIDE.U32 R2, R8, c[0x0][0x248], R2 ;  /* 0x0000920008027a25 */ /* 0x000fe200078e0002 */
[----:B------:R-:W-:Y:S02]  /*2fb0*/  LEA.HI R24, R24, R12, RZ, 0x3 ;  /* 0x0000000c18187211 */ /* 0x000fe400078f18ff */
[----:B------:R-:W-:Y:S01]  /*2fc0*/  SHF.L.U64.HI R124, R129, R124, c[0x0][0x23c] ;  /* 0x00008f00817c7619 */ /* 0x000fe2000001027c */
[----:B------:R-:W-:Y:S01]  /*2fd0*/  IMAD R10, R8, c[0x0][0x24c], R6 ;  /* 0x00009300080a7a24 */ /* 0x000fe200078e0206 */
[----:B------:R-:W-:Y:S01]  /*2fe0*/  SHF.R.S32.HI R24, RZ, 0x3, R24 ;  /* 0x00000003ff187819 */ /* 0x000fe20000011418 */
[----:B------:R-:W-:Y:S01]  /*2ff0*/  IMAD R5, R23, c[0x0][0x264], R5 ;  /* 0x0000990017057a24 */ /* 0x000fe200078e0205 */
[----:B------:R-:W-:Y:S01]  /*3000*/  LEA R130, R252, R222, 0x6 ;  /* 0x000000defc827211 */ /* 0x000fe200078e30ff */
[----:B------:R-:W-:Y:S01]  /*3010*/  IMAD.IADD R3, R3, 0x1, R10 ;  /* 0x0000000103037824 */ /* 0x000fe200078e020a */
[----:B------:R-:W-:Y:S01]  /*3020*/  IADD3 R72, P0, R24, R72, RZ ;  /* 0x0000004818487210 */ /* 0x000fe20007f1e0ff */
[----:B------:R-:W-:Y:S01]  /*3030*/  IMAD.WIDE.U32 R74, R8, c[0x0][0x268], R4 ;  /* 0x00009a00084a7a25 */ /* 0x000fe200078e0004 */
[----:B------:R-:W-:-:S02]  /*3040*/  @P4 LOP3.LUT R219, R219, 0x1, RZ, 0xfc, !PT ;  /* 0x00000001dbdb4812 */ /* 0x000fc400078efcff */
[----:B------:R-:W-:Y:S01]  /*3050*/  LEA.HI.X.SX32 R73, R24, R9, 0x1, P0 ;  /* 0x0000000918497211 */ /* 0x000fe200000f0eff */
[----:B------:R-:W-:Y:S01]  /*3060*/  IMAD R9, R64, -0x40, -R24 ;  /* 0xffffffc040097824 */ /* 0x000fe200078e0a18 */
[----:B------:R-:W-:Y:S01]  /*3070*/  LOP3.LUT R219, R219, 0xfffffffb, RZ, 0xc0, !PT ;  /* 0xfffffffbdbdb7812 */ /* 0x000fe200078ec0ff */
[----:B------:R-:W-:-:S04]  /*3080*/  IMAD.WIDE.U32 R82, R72, c[0x0][0x238], R2 ;  /* 0x00008e0048527a25 */ /* 0x000fc800078e0002 */
[----:B------:R-:W-:Y:S02]  /*3090*/  IMAD.IADD R6, R9, 0x1, R208 ;  /* 0x0000000109067824 */ /* 0x000fe400078e02d0 */
[----:B------:R-:W-:Y:S02]  /*30a0*/  IMAD.MOV.U32 R80, RZ, RZ, R82 ;  /* 0x000000ffff507224 */ /* 0x000fe400078e0052 */
[----:B------:R-:W-:Y:S01]  /*30b0*/  IMAD R7, R7, c[0x0][0x268], RZ ;  /* 0x00009a0007077a24 */ /* 0x000fe200078e02ff */
[----:B------:R-:W-:Y:S01]  /*30c0*/  ISETP.GE.AND P1, PT, R6, 0x1, PT ;  /* 0x000000010600780c */ /* 0x000fe20003f26270 */
[----:B------:R-:W-:Y:S01]  /*30d0*/  IMAD R14, R16, c[0x0][0x280], RZ ;  /* 0x0000a000100e7a24 */ /* 0x000fe200078e02ff */
[----:B------:R-:W-:Y:S01]  /*30e0*/  ISETP.GT.AND P0, PT, R6, 0x20, PT ;  /* 0x000000200600780c */ /* 0x000fe20003f04270 */
[----:B------:R-:W-:Y:S02]  /*30f0*/  IMAD R6, R73, c[0x0][0x238], RZ ;  /* 0x00008e0049067a24 */ /* 0x000fe400078e02ff */
[----:B------:R-:W-:-:S02]  /*3100*/  IMAD R71, R8, c[0x0][0x26c], R7 ;  /* 0x00009b0008477a24 */ /* 0x000fc400078e0207 */
[----:B------:R-:W-:Y:S02]  /*3110*/  IMAD R6, R72, c[0x0][0x23c], R6 ;  /* 0x00008f0048067a24 */ /* 0x000fe400078e0206 */
[C---:B------:R-:W-:Y:S02]  /*3120*/  IMAD R14, R222.reuse, c[0x0][0x284], R14 ;  /* 0x0000a100de0e7a24 */ /* 0x040fe400078e020e */
[----:B------:R-:W-:Y:S01]  /*3130*/  IMAD.WIDE.U32 R12, R222, c[0x0][0x280], R106 ;  /* 0x0000a000de0c7a25 */ /* 0x000fe200078e006a */
[----:B------:R-:W-:-:S03]  /*3140*/  IADD3 R81, R83, R6, RZ ;  /* 0x0000000653517210 */ /* 0x000fc60007ffe0ff */
[----:B------:R-:W-:-:S04]  /*3150*/  IMAD.WIDE.U32 R8, R222, c[0x0][0x280], R104 ;  /* 0x0000a000de087a25 */ /* 0x000fc800078e0068 */
[----:B------:R-:W-:-:S04]  /*3160*/  IMAD.WIDE.U32 R2, R64, R128, R80 ;  /* 0x0000008040027225 */ /* 0x000fc800078e0050 */
[----:B------:R-:W-:Y:S01]  /*3170*/  IMAD.IADD R15, R3, 0x1, R15 ;  /* 0x00000001030f7824 */ /* 0x000fe200078e020f */
[C---:B------:R-:W-:Y:S01]  /*3180*/  @P1 LEA R4, P2, R2.reuse, c[0x0][0x220], 0x1 ;  /* 0x0000880002041a11 */ /* 0x040fe200078408ff */
[----:B------:R-:W-:Y:S02]  /*3190*/  IMAD.SHL.U32 R129, R129, 0x20, RZ ;  /* 0x0000002081817824 */ /* 0x000fe400078e00ff */
[----:B------:R-:W-:Y:S01]  /*31a0*/  IMAD.IADD R13, R13, 0x1, R14 ;  /* 0x000000010d0d7824 */ /* 0x000fe200078e020e */
[----:B------:R-:W-:Y:S01]  /*31b0*/  @P1 LEA.HI.X R5, R2, c[0x0][0x224], R15, 0x1, P2 ;  /* 0x0000890002051a11 */ /* 0x000fe200010f0c0f */
[----:B------:R-:W-:Y:S01]  /*31c0*/  IMAD.IADD R9, R14, 0x1, R9 ;  /* 0x000000010e097824 */ /* 0x000fe200078e0209 */
[----:B------:R-:W-:Y:S01]  /*31d0*/  @P0 IADD3 R14, P2, R129, R2, RZ ;  /* 0x00000002810e0210 */ /* 0x000fe20007f5e0ff */
[----:B------:R-:W-:Y:S02]  /*31e0*/  IMAD R16, R16, c[0x0][0x290], RZ ;  /* 0x0000a40010107a24 */ /* 0x000fe400078e02ff */
[----:B------:R-:W-:Y:S01]  /*31f0*/  @!PT LDS RZ, [RZ] ;  /* 0x00000000fffff984 */ /* 0x000fe20000000800 */
[----:B------:R-:W-:Y:S01]  /*3200*/  @!PT LDS RZ, [RZ] ;  /* 0x00000000fffff984 */ /* 0x000fe20000000800 */
[----:B------:R-:W-:Y:S01]  /*3210*/  @!PT LDS RZ, [RZ] ;  /* 0x00000000fffff984 */ /* 0x000fe20000000800 */
[----:B------:R2:W-:Y:S01]  /*3220*/  @P1 LDGSTS.E.BYPASS.LTC128B.128 [R203+0x6100], [R4.64], !P4 ;  /* 0x0610000004cb1fae */ /* 0x0005e2000e101d4a */
[----:B------:R-:W-:-:S03]  /*3230*/  IMAD.WIDE.U32 R10, R222, c[0x0][0x290], R106 ;  /* 0x0000a400de0a7a25 */ /* 0x000fc600078e006a */
[----:B------:R2:W-:Y:S01]  /*3240*/  @P1 LDGSTS.E.BYPASS.LTC128B.128 [R203+0x8100], [R4.64+0x80], !P6 ;  /* 0x0810008004cb1fae */ /* 0x0005e2000f101d4a */
[----:B------:R-:W-:Y:S02]  /*3250*/  @P0 IMAD.X R15, R15, 0x1, R124, P2 ;  /* 0x000000010f0f0824 */ /* 0x000fe400010e067c */
[----:B------:R-:W-:Y:S01]  /*3260*/  IMAD R16, R222, c[0x0][0x294], R16 ;  /* 0x0000a500de107a24 */ /* 0x000fe200078e0210 */
[----:B------:R2:W-:Y:S01]  /*3270*/  @P1 LDGSTS.E.BYPASS.LTC128B.128 [R203+0xa100], [R4.64+0x100], !P5 ;  /* 0x0a10010004cb1fae */ /* 0x0005e2000e901d4a */
[----:B------:R-:W-:Y:S01]  /*3280*/  ISETP.GE.AND P1, PT, R104, c[0x0][0x27c], PT ;  /* 0x00009f0068007a0c */ /* 0x000fe20003f26270 */
[----:B------:R-:W-:-:S04]  /*3290*/  IMAD.WIDE.U32 R6, R222, c[0x0][0x290], R104 ;  /* 0x0000a400de067a25 */ /* 0x000fc800078e0068 */
[----:B------:R-:W-:Y:S02]  /*32a0*/  IMAD.IADD R11, R11, 0x1, R16 ;  /* 0x000000010b0b7824 */ /* 0x000fe400078e0210 */
[----:B------:R-:W-:Y:S02]  /*32b0*/  IMAD.IADD R7, R16, 0x1, R7 ;  /* 0x0000000110077824 */ /* 0x000fe400078e0207 */
[----:B------:R-:W-:-:S04]  /*32c0*/  IMAD.WIDE.U32 R92, R0, c[0x0][0x280], R8 ;  /* 0x0000a000005c7a25 */ /* 0x000fc800078e0008 */
[----:B------:R-:W-:Y:S01]  /*32d0*/  @P1 LOP3.LUT R219, R219, 0x4, RZ, 0xfc, !PT ;  /* 0x00000004dbdb1812 */ /* 0x000fe200078efcff */
[----:B------:R-:W-:-:S03]  /*32e0*/  IMAD.WIDE.U32 R96, R0, c[0x0][0x280], R12 ;  /* 0x0000a00000607a25 */ /* 0x000fc600078e000c */
[C---:B------:R-:W-:Y:S01]  /*32f0*/  LOP3.LUT P2, RZ, R219.reuse, 0x4, RZ, 0xc0, !PT ;  /* 0x00000004dbff7812 */ /* 0x040fe2000784c0ff */
[----:B------:R-:W-:Y:S01]  /*3300*/  IMAD.WIDE.U32 R94, R0, c[0x0][0x290], R10 ;  /* 0x0000a400005e7a25 */ /* 0x000fe200078e000a */
[----:B------:R-:W-:-:S03]  /*3310*/  LOP3.LUT R219, R219, 0xfffffffd, RZ, 0xc0, !PT ;  /* 0xfffffffddbdb7812 */ /* 0x000fc600078ec0ff */
[----:B------:R-:W-:Y:S01]  /*3320*/  IMAD.WIDE.U32 R90, R0, c[0x0][0x290], R6 ;  /* 0x0000a400005a7a25 */ /* 0x000fe200078e0006 */
[----:B--2---:R-:W-:-:S03]  /*3330*/  @P0 LEA R4, P1, R14, c[0x0][0x220], 0x1 ;  /* 0x000088000e040a11 */ /* 0x004fc600078208ff */
[----:B------:R-:W-:Y:S02]  /*3340*/  IMAD.MOV.U32 R126, RZ, RZ, c[0x0][0x280] ;  /* 0x0000a000ff7e7624 */ /* 0x000fe400078e00ff */
[----:B------:R-:W-:Y:S01]  /*3350*/  IMAD.MOV.U32 R127, RZ, RZ, c[0x0][0x290] ;  /* 0x0000a400ff7f7624 */ /* 0x000fe200078e00ff */
[----:B------:R-:W-:Y:S01]  /*3360*/  @P0 LEA.HI.X R5, R14, c[0x0][0x224], R15, 0x1, P1 ;  /* 0x000089000e050a11 */ /* 0x000fe200008f0c0f */
[----:B------:R-:W-:Y:S01]  /*3370*/  IMAD.MOV.U32 R121, RZ, RZ, c[0x0][0x27c] ;  /* 0x00009f00ff797624 */ /* 0x000fe200078e00ff */
[-C--:B------:R-:W-:Y:S01]  /*3380*/  SHF.L.U64.HI R122, R126, R123.reuse, c[0x0][0x284] ;  /* 0x0000a1007e7a7619 */ /* 0x080fe2000001027b */
[----:B------:R-:W-:Y:S01]  /*3390*/  IMAD.WIDE.U32 R88, R23, c[0x0][0x1e8], RZ ;  /* 0x00007a0017587a25 */ /* 0x000fe200078e00ff */
[----:B------:R-:W-:Y:S01]  /*33a0*/  SHF.L.U64.HI R123, R127, R123, c[0x0][0x294] ;  /* 0x0000a5007f7b7619 */ /* 0x000fe2000001027b */
[----:B------:R2:W-:Y:S02]  /*33b0*/  @P0 LDGSTS.E.BYPASS.LTC128B.128 [R203+0x7100], [R4.64], !P4 ;  /* 0x0710000004cb0fae */ /* 0x0005e4000e101d4a */
[----:B------:R-:W-:-:S02]  /*33c0*/  IMAD.WIDE.U32 R86, R23, c[0x0][0x210], RZ ;  /* 0x0000840017567a25 */ /* 0x000fc400078e00ff */
[----:B------:R2:W-:Y:S02]  /*33d0*/  @P0 LDGSTS.E.BYPASS.LTC128B.128 [R203+0x9100], [R4.64+0x80], !P6 ;  /* 0x0910008004cb0fae */ /* 0x0005e4000f101d4a */
[----:B------:R-:W-:Y:S02]  /*33e0*/  IMAD.IADD R117, R208, 0x1, -R24 ;  /* 0x00000001d0757824 */ /* 0x000fe400078e0a18 */
[----:B------:R2:W-:Y:S01]  /*33f0*/  @P0 LDGSTS.E.BYPASS.LTC128B.128 [R203+0xb100], [R4.64+0x100], !P5 ;  /* 0x0b10010004cb0fae */ /* 0x0005e2000e901d4a */
[----:B------:R-:W-:Y:S02]  /*3400*/  IMAD.SHL.U32 R126, R126, 0x40, RZ ;  /* 0x000000407e7e7824 */ /* 0x000fe400078e00ff */
[----:B------:R-:W-:Y:S01]  /*3410*/  IMAD.SHL.U32 R127, R127, 0x40, RZ ;  /* 0x000000407f7f7824 */ /* 0x000fe200078e00ff */
[----:B------:R-:W0:Y:S01]  /*3420*/  LDGDEPBAR ;  /* 0x00000000000079af */ /* 0x000e220000000000 */
[----:B------:R-:W-:Y:S01]  /*3430*/  WARPSYNC 0xffffffff ;  /* 0xffffffff00007948 */ /* 0x000fe20003800000 */
[----:B------:R-:W-:-:S02]  /*3440*/  IMAD.SHL.U32 R121, R121, 0x2, RZ ;  /* 0x0000000279797824 */ /* 0x000fc400078e00ff */
[C---:B------:R-:W-:Y:S02]  /*3450*/  IMAD R118, R23.reuse, c[0x0][0x1ec], R89 ;  /* 0x00007b0017767a24 */ /* 0x040fe400078e0259 */
[----:B------:R-:W-:Y:S02]  /*3460*/  IMAD R115, R23, c[0x0][0x214], R87 ;  /* 0x0000850017737a24 */ /* 0x000fe400078e0257 */
[----:B------:R-:W-:Y:S01]  /*3470*/  IMAD.IADD R71, R75, 0x1, R71 ;  /* 0x000000014b477824 */ /* 0x000fe200078e0247 */
[--C-:B---3--:R-:W-:Y:S01]  /*3480*/  @P3 SHF.R.S32.HI R3, RZ, 0x1f, R18.reuse ;  /* 0x0000001fff033819 */ /* 0x108fe20000011412 */
[----:B------:R-:W-:Y:S01]  /*3490*/  @P3 IMAD.MOV.U32 R2, RZ, RZ, R18 ;  /* 0x000000ffff023224 */ /* 0x000fe200078e0012 */
[----:B------:R-:W-:Y:S01]  /*34a0*/  @!P3 MOV R2, R239 ;  /* 0x000000ef0002b202 */ /* 0x000fe20000000f00 */
[----:B------:R-:W-:Y:S01]  /*34b0*/  @!P3 IMAD.MOV.U32 R3, RZ, RZ, R17 ;  /* 0x000000ffff03b224 */ /* 0x000fe200078e0011 */
[----:B------:R-:W-:Y:S01]  /*34c0*/  BAR.SYNC.DEFER_BLOCKING 0x0 ;  /* 0x0000000000007b1d */ /* 0x000fe20000010000 */
[----:B------:R-:W-:-:S02]  /*34d0*/  ISETP.GE.AND P3, PT, R141, c[0x0][0x27c], PT ;  /* 0x00009f008d007a0c */ /* 0x000fc40003f66270 */
[----:B------:R-:W-:Y:S01]  /*34e0*/  SEL R17, RZ, c[0x0][0x27c], !P2 ;  /* 0x00009f00ff117a07 */ /* 0x000fe20005000000 */
[----:B------:R-:W-:Y:S01]  /*34f0*/  IMAD.WIDE.U32 R84, R2, c[0x0][0x2b0], RZ ;  /* 0x0000ac0002547a25 */ /* 0x000fe200078e00ff */
[----:B------:R-:W-:Y:S02]  /*3500*/  ISETP.GE.AND P2, PT, R140, c[0x0][0x27c], PT ;  /* 0x00009f008c007a0c */ /* 0x000fe40003f46270 */
[----:B------:R-:W-:Y:S01]  /*3510*/  SEL R18, RZ, c[0x0][0x27c], !P3 ;  /* 0x00009f00ff127a07 */ /* 0x000fe20005800000 */
[----:B------:R-:W-:Y:S01]  /*3520*/  IMAD.IADD R14, R104, 0x1, R17 ;  /* 0x00000001680e7824 */ /* 0x000fe200078e0211 */
[----:B------:R-:W-:Y:S02]  /*3530*/  SEL R19, RZ, c[0x0][0x27c], !P2 ;  /* 0x00009f00ff137a07 */ /* 0x000fe40005000000 */
[----:B------:R-:W-:Y:S01]  /*3540*/  SHF.R.S32.HI R17, RZ, 0x1f, R0 ;  /* 0x0000001fff117819 */ /* 0x000fe20000011400 */
[----:B------:R-:W-:Y:S01]  /*3550*/  IMAD.IADD R18, R141, 0x1, R18 ;  /* 0x000000018d127824 */ /* 0x000fe200078e0212 */
[----:B------:R-:W-:Y:S01]  /*3560*/  SHF.R.S32.HI R15, RZ, 0x1f, R14 ;  /* 0x0000001fff0f7819 */ /* 0x000fe2000001140e */
[----:B------:R-:W-:Y:S01]  /*3570*/  IMAD.IADD R19, R140, 0x1, R19 ;  /* 0x000000018c137824 */ /* 0x000fe200078e0213 */
[----:B------:R-:W-:-:S02]  /*3580*/  @P3 LOP3.LUT R219, R219, 0x2, RZ, 0xfc, !PT ;  /* 0x00000002dbdb3812 */ /* 0x000fc400078efcff */
[----:B------:R-:W-:Y:S02]  /*3590*/  SHF.R.S32.HI R21, RZ, 0x1f, R18 ;  /* 0x0000001fff157819 */ /* 0x000fe40000011412 */
[----:B------:R-:W-:Y:S02]  /*35a0*/  SHF.R.S32.HI R20, RZ, 0x1f, R19 ;  /* 0x0000001fff147819 */ /* 0x000fe40000011413 */
[CC--:B------:R-:W-:Y:S02]  /*35b0*/  LEA.HI R16, R15.reuse, R14.reuse, RZ, 0x3 ;  /* 0x0000000e0f107211 */ /* 0x0c0fe400078f18ff */
[----:B------:R-:W-:Y:S02]  /*35c0*/  LEA.HI R22, R15, R14, RZ, 0x6 ;  /* 0x0000000e0f167211 */ /* 0x000fe400078f30ff */
[CC--:B------:R-:W-:Y:S02]  /*35d0*/  LEA.HI R15, R21.reuse, R18.reuse, RZ, 0x3 ;  /* 0x00000012150f7211 */ /* 0x0c0fe400078f18ff */
[----:B------:R-:W-:Y:S01]  /*35e0*/  LEA.HI R21, R21, R18, RZ, 0x6 ;  /* 0x0000001215157211 */ /* 0x000fe200078f30ff */
[C---:B------:R-:W-:Y:S01]  /*35f0*/  IMAD R18, R17.reuse, c[0x0][0x280], RZ ;  /* 0x0000a00011127a24 */ /* 0x040fe200078e02ff */
[CC--:B------:R-:W-:Y:S01]  /*3600*/  LEA.HI R14, R20.reuse, R19.reuse, RZ, 0x3 ;  /* 0x00000013140e7211 */ /* 0x0c0fe200078f18ff */
[----:B------:R-:W-:Y:S01]  /*3610*/  IMAD R17, R17, c[0x0][0x290], RZ ;  /* 0x0000a40011117a24 */ /* 0x000fe200078e02ff */
[----:B------:R-:W-:Y:S01]  /*3620*/  LEA.HI R19, R20, R19, RZ, 0x6 ;  /* 0x0000001314137211 */ /* 0x000fe200078f30ff */
[----:B------:R-:W-:Y:S01]  /*3630*/  IMAD.SHL.U32 R8, R21, 0x40, RZ ;  /* 0x0000004015087824 */ /* 0x000fe200078e00ff */
[----:B------:R-:W-:Y:S01]  /*3640*/  SHF.L.U32 R10, R22, 0x6, RZ ;  /* 0x00000006160a7819 */ /* 0x000fe200000006ff */
[----:B------:R-:W-:Y:S01]  /*3650*/  IMAD R18, R0, c[0x0][0x284], R18 ;  /* 0x0000a10000127a24 */ /* 0x000fe200078e0212 */
[C---:B------:R-:W-:Y:S01]  /*3660*/  LOP3.LUT R9, R240.reuse, 0x38, R15, 0xf8, !PT ;  /* 0x00000038f0097812 */ /* 0x040fe200078ef80f */
[----:B------:R-:W-:Y:S01]  /*3670*/  IMAD.SHL.U32 R12, R19, 0x40, RZ ;  /* 0x00000040130c7824 */ /* 0x000fe200078e00ff */
[----:B------:R-:W-:Y:S01]  /*3680*/  LOP3.LUT R11, R240, 0x38, R16, 0xf8, !PT ;  /* 0x00000038f00b7812 */ /* 0x000fe200078ef810 */
[----:B------:R-:W-:Y:S01]  /*3690*/  IMAD R17, R0, c[0x0][0x294], R17 ;  /* 0x0000a50000117a24 */ /* 0x000fe200078e0211 */
[----:B------:R-:W-:Y:S01]  /*36a0*/  LOP3.LUT R19, R240, 0x38, R14, 0xf8, !PT ;  /* 0x00000038f0137812 */ /* 0x000fe200078ef80e */
[----:B-1----:R-:W-:Y:S01]  /*36b0*/  IMAD R0, R3, c[0x0][0x2b0], RZ ;  /* 0x0000ac0003007a24 */ /* 0x002fe200078e02ff */
[----:B------:R-:W-:Y:S01]  /*36c0*/  LOP3.LUT R13, R8, 0x7ffff000, RZ, 0xc0, !PT ;  /* 0x7ffff000080d7812 */ /* 0x000fe200078ec0ff */
[----:B------:R-:W-:Y:S01]  /*36d0*/  IMAD.IADD R112, R97, 0x1, R18 ;  /* 0x0000000161707824 */ /* 0x000fe200078e0212 */
[----:B------:R-:W-:Y:S01]  /*36e0*/  LOP3.LUT R20, R10, 0x7ffff000, RZ, 0xc0, !PT ;  /* 0x7ffff0000a147812 */ /* 0x000fe200078ec0ff */
[----:B------:R-:W-:Y:S01]  /*36f0*/  IMAD R0, R2, c[0x0][0x2b4], R0 ;  /* 0x0000ad0002007a24 */ /* 0x000fe200078e0200 */
[-C--:B------:R-:W-:Y:S01]  /*3700*/  LOP3.LUT R8, R9, R241.reuse, RZ, 0x3c, !PT ;  /* 0x000000f109087212 */ /* 0x080fe200078e3cff */
[----:B------:R-:W-:Y:S01]  /*3710*/  IMAD.IADD R110, R18, 0x1, R93 ;  /* 0x00000001126e7824 */ /* 0x000fe200078e025d */
[-C--:B------:R-:W-:Y:S01]  /*3720*/  LOP3.LUT R11, R11, R241.reuse, RZ, 0x3c, !PT ;  /* 0x000000f10b0b7212 */ /* 0x080fe200078e3cff */
[----:B------:R-:W-:Y:S01]  /*3730*/  IMAD.IADD R103, R17, 0x1, R91 ;  /* 0x0000000111677824 */ /* 0x000fe200078e025b */
[----:B------:R-:W-:Y:S01]  /*3740*/  LOP3.LUT R10, R12, 0x7ffff000, RZ, 0xc0, !PT ;  /* 0x7ffff0000c0a7812 */ /* 0x000fe200078ec0ff */
[----:B------:R-:W-:Y:S01]  /*3750*/  IMAD.IADD R98, R85, 0x1, R0 ;  /* 0x0000000155627824 */ /* 0x000fe200078e0200 */
[----:B------:R-:W-:-:S02]  /*3760*/  LOP3.LUT R9, R19, R241, RZ, 0x3c, !PT ;  /* 0x000000f113097212 */ /* 0x000fc400078e3cff */
[--C-:B------:R-:W-:Y:S02]  /*3770*/  IADD3 R11, R11, R20, R242.reuse ;  /* 0x000000140b0b7210 */ /* 0x100fe40007ffe0f2 */
[--C-:B------:R-:W-:Y:S02]  /*3780*/  IADD3 R7, R8, R13, R242.reuse ;  /* 0x0000000d08077210 */ /* 0x100fe40007ffe0f2 */
[----:B------:R-:W-:Y:S01]  /*3790*/  IADD3 R6, R9, R10, R242 ;  /* 0x0000000a09067210 */ /* 0x000fe20007ffe0f2 */
[----:B------:R-:W-:Y:S01]  /*37a0*/  IMAD.SHL.U32 R101, R11, 0x2, RZ ;  /* 0x000000020b657824 */ /* 0x000fe200078e00ff */
[----:B------:R-:W-:Y:S01]  /*37b0*/  LOP3.LUT R219, R219, 0xfffffff7, RZ, 0xc0, !PT ;  /* 0xfffffff7dbdb7812 */ /* 0x000fe200078ec0ff */
[----:B------:R-:W-:Y:S01]  /*37c0*/  IMAD.SHL.U32 R100, R7, 0x2, RZ ;  /* 0x0000000207647824 */ /* 0x000fe200078e00ff */
[----:B------:R-:W-:Y:S01]  /*37d0*/  LOP3.LUT R78, R16, 0xfffffff8, RZ, 0xc0, !PT ;  /* 0xfffffff8104e7812 */ /* 0x000fe200078ec0ff */
[----:B------:R-:W-:Y:S01]  /*37e0*/  IMAD.SHL.U32 R99, R6, 0x2, RZ ;  /* 0x0000000206637824 */ /* 0x000fe200078e00ff */
[----:B------:R-:W-:-:S02]  /*37f0*/  LOP3.LUT R77, R15, 0xfffffff8, RZ, 0xc0, !PT ;  /* 0xfffffff80f4d7812 */ /* 0x000fc400078ec0ff */
[----:B------:R-:W-:Y:S02]  /*3800*/  LOP3.LUT R76, R14, 0xfffffff8, RZ, 0xc0, !PT ;  /* 0xfffffff80e4c7812 */ /* 0x000fe400078ec0ff */
[----:B------:R-:W-:Y:S02]  /*3810*/  @P2 LOP3.LUT R219, R219, 0x8, RZ, 0xfc, !PT ;  /* 0x00000008dbdb2812 */ /* 0x000fe400078efcff */
[----:B------:R-:W-:Y:S02]  /*3820*/  SHF.R.S32.HI R116, RZ, 0x3, R16 ;  /* 0x00000003ff747819 */ /* 0x000fe40000011410 */
[----:B------:R-:W-:Y:S02]  /*3830*/  SHF.R.S32.HI R114, RZ, 0x3, R15 ;  /* 0x00000003ff727819 */ /* 0x000fe4000001140f */
[----:B------:R-:W-:Y:S02]  /*3840*/  SHF.R.S32.HI R113, RZ, 0x3, R14 ;  /* 0x00000003ff717819 */ /* 0x000fe4000001140e */
[----:B------:R-:W-:-:S02]  /*3850*/  IADD3 R111, R95, R17, RZ ;  /* 0x000000115f6f7210 */ /* 0x000fc40007ffe0ff */
[----:B------:R-:W-:Y:S02]  /*3860*/  SHF.R.S32.HI R109, RZ, 0x1f, R78 ;  /* 0x0000001fff6d7819 */ /* 0x000fe4000001144e */
[----:B------:R-:W-:Y:S02]  /*3870*/  SHF.R.S32.HI R108, RZ, 0x1f, R77 ;  /* 0x0000001fff6c7819 */ /* 0x000fe4000001144d */
[----:B--2---:R-:W-:Y:S02]  /*3880*/  SHF.R.S32.HI R102, RZ, 0x1f, R76 ;  /* 0x0000001fff667819 */ /* 0x004fe4000001144c */
.L_x_738:
[----:B------:R-:W-:Y:S01]  /*3890*/  IMAD.MOV.U32 R0, RZ, RZ, c[0x0][0x2b8] ;  /* 0x0000ae00ff007624 */ /* 0x000fe200078e00ff */
[----:B------:R-:W-:Y:S04]  /*38a0*/  DEPBAR.LE SB0, 0x0 ;  /* 0x000080000000791a */ /* 0x000fe80000000000 */
[----:B------:R-:W-:Y:S01]  /*38b0*/  ISETP.NE.AND P0, PT, R0, 0x1, PT ;  /* 0x000000010000780c */ /* 0x000fe20003f05270 */
[----:B------:R-:W-:Y:S01]  /*38c0*/  IMAD.SHL.U32 R68, R64, 0x40, RZ ;  /* 0x0000004040447824 */ /* 0x000fe200078e00ff */
[----:B------:R-:W-:Y:S01]  /*38d0*/  WARPSYNC 0xffffffff ;  /* 0xffffffff00007948 */ /* 0x000fe20003800000 */
[----:B------:R-:W-:Y:S01]  /*38e0*/  IMAD.MOV.U32 R65, RZ, RZ, RZ ;  /* 0x000000ffff417224 */ /* 0x000fe200078e00ff */
[----:B------:R-:W-:Y:S01]  /*38f0*/  BSSY B1, `(.L_x_714) ;  /* 0x00003e6000017945 */ /* 0x000fe20003800000 */
[----:B-1----:R-:W-:Y:S04]  /*3900*/  IMAD.IADD R3, R130, 0x1, R68 ;  /* 0x0000000182037824 */ /* 0x002fe800078e0244 */
[----:B------:R-:W-:Y:S04]  /*3910*/  IMAD.IADD R2, R119, 0x1, R3 ;  /* 0x0000000177027824 */ /* 0x000fe800078e0203 */
[----:B------:R-:W-:Y:S01]  /*3920*/  @P0 IMAD.HI.U32 R4, R2, c[0x0][0x2bc], RZ ;  /* 0x0000af0002040a27 */ /* 0x000fe200078e00ff */
[----:B------:R-:W-:Y:S04]  /*3930*/  MOV R0, R2 ;  /* 0x0000000200007202 */ /* 0x000fe80000000f00 */
[----:B------:R-:W-:Y:S02]  /*3940*/  @P0 SHF.R.U32.HI R0, RZ, c[0x0][0x2c0], R4 ;  /* 0x0000b000ff000a19 */ /* 0x000fe40000011604 */
[----:B------:R-:W-:Y:S04]  /*3950*/  ISETP.GE.AND P0, PT, R3, R208, PT ;  /* 0x000000d00300720c */ /* 0x000fe80003f06270 */
[----:B------:R-:W-:Y:S11]  /*3960*/  ISETP.GT.OR P0, PT, R130, 0x3f, P0 ;  /* 0x0000003f8200780c */ /* 0x000ff60000704670 */
[----:B------:R-:W-:Y:S02]  /*3970*/  @!UPT UIADD3 URZ, URZ, URZ, URZ ;  /* 0x0000003f3f3ff290 */ /* 0x000fe4000fffe03f */
        /* <DEDUP_REMOVED lines=11> */
[----:B------:R-:W-:Y:S05]  /*3a30*/  IMAD R0, R66, c[0x0][0x1e4], R0 ;  /* 0x0000790042007a24 */ /* 0x000fea00078e0200 */
[----:B------:R-:W-:Y:S02]  /*3a40*/  IADD3 R3, R3, R0, RZ ;  /* 0x0000000003037210 */ /* 0x000fe40007ffe0ff */
[----:B--2---:R-:W-:Y:S03]  /*3a50*/  SHF.R.S32.HI R70, RZ, 0x1f, R65 ;  /* 0x0000001fff467819 */ /* 0x004fe60000011441 */
[C---:B------:R-:W-:Y:S04]  /*3a60*/  IMAD.WIDE.U32 R2, R65.reuse, c[0x0][0x1f0], R2 ;  /* 0x00007c0041027a25 */ /* 0x040fe800078e0002 */
[----:B------:R-:W-:Y:S01]  /*3a70*/  IMAD R4, R70, c[0x0][0x1f0], RZ ;  /* 0x00007c0046047a24 */ /* 0x000fe200078e02ff */
[----:B------:R-:W-:Y:S03]  /*3a80*/  IADD3 R0, P0, R88, R2, RZ ;  /* 0x0000000258007210 */ /* 0x000fe60007f1e0ff */
[----:B------:R-:W-:Y:S05]  /*3a90*/  IMAD R4, R65, c[0x0][0x1f4], R4 ;  /* 0x00007d0041047a24 */ /* 0x000fea00078e0204 */
[----:B------:R-:W-:Y:S01]  /*3aa0*/  IADD3.X R2, R118, R3, R4, P0, !PT ;  /* 0x0000000376027210 */ /* 0x000fe200007fe404 */
[----:B------:R-:W-:Y:S01]  /*3ab0*/  IMAD.MOV.U32 R3, RZ, RZ, c[0x0][0x27c] ;  /* 0x00009f00ff037624 */ /* 0x000fe200078e00ff */
[C---:B------:R-:W-:Y:S04]  /*3ac0*/  LEA R12, P0, R0.reuse, c[0x0][0x1c8], 0x1 ;  /* 0x00007200000c7a11 */ /* 0x040fe800078008ff */
[----:B----4-:R-:W-:Y:S02]  /*3ad0*/  LEA.HI.X R54, R0, c[0x0][0x1cc], R2, 0x1, P0 ;  /* 0x0000730000367a11 */ /* 0x010fe400000f0c02 */
[----:B------:R-:W-:Y:S11]  /*3ae0*/  ISETP.GE.AND P0, PT, R3, 0x1, PT ;  /* 0x000000010300780c */ /* 0x000ff60003f06270 */
[----:B------:R-:W-:Y:S02]  /*3af0*/  @!UPT UIADD3 URZ, URZ, URZ, URZ ;  /* 0x0000003f3f3ff290 */ /* 0x000fe4000fffe03f */
[----:B------:R-:W-:-:S05]  /*3b00*/  @!P0 BRA `(.L_x_715) ;  /* 0x000039e000008947 */ /* 0x000fca0003800000 */
[-C--:B------:R-:W-:Y:S01]  /*3b10*/  IMAD R3, R122, R64.reuse, RZ ;  /* 0x000000407a037224 */ /* 0x080fe200078e02ff */
[----:B------:R-:W-:Y:S01]  /*3b20*/  ULDC.U8 UR4, c[0x0][0x298] ;  /* 0x0000a60000047ab9 */ /* 0x000fe20000000000 */
[-C--:B------:R-:W-:Y:S01]  /*3b30*/  IMAD R2, R123, R64.reuse, RZ ;  /* 0x000000407b027224 */ /* 0x080fe200078e02ff */
[----:B------:R-:W-:Y:S01]  /*3b40*/  ISETP.NE.AND P0, PT, RZ, UR4, PT ;  /* 0x00000004ff007c0c */ /* 0x000fe2000bf05270 */
[-C--:B------:R-:W-:Y:S01]  /*3b50*/  IMAD.WIDE.U32 R8, R126, R64.reuse, RZ ;  /* 0x000000407e087225 */ /* 0x080fe200078e00ff */
[----:B------:R-:W-:Y:S03]  /*3b60*/  SHF.R.S32.HI R0, RZ, 0x1f, R64 ;  /* 0x0000001fff007819 */ /* 0x000fe60000011440 */
[----:B------:R-:W-:Y:S04]  /*3b70*/  IMAD.WIDE.U32 R10, R127, R64, RZ ;  /* 0x000000407f0a7225 */ /* 0x000fe800078e00ff */
[C---:B------:R-:W-:Y:S02]  /*3b80*/  IMAD R3, R0.reuse, R126, R3 ;  /* 0x0000007e00037224 */ /* 0x040fe400078e0203 */
[----:B------:R-:W-:Y:S01]  /*3b90*/  IMAD R2, R0, R127, R2 ;  /* 0x0000007f00027224 */ /* 0x000fe200078e0202 */
[----:B------:R-:W-:Y:S02]  /*3ba0*/  IADD3 R0, -R68, R208, RZ ;  /* 0x000000d044007210 */ /* 0x000fe40007ffe1ff */
[----:B------:R-:W-:Y:S02]  /*3bb0*/  IADD3 R13, R9, R3, RZ ;  /* 0x00000003090d7210 */ /* 0x000fe40007ffe0ff */
[----:B------:R-:W-:Y:S02]  /*3bc0*/  IMNMX R67, R0, 0x40, PT ;  /* 0x0000004000437817 */ /* 0x000fe40003800200 */
        /* <DEDUP_REMOVED lines=34> */
[----:B------:R-:W-:Y:S02]  /*3df0*/  LEA R4, P0, R2, c[0x0][0x288], 0x1 ;  /* 0x0000a20002047a11 */ /* 0x000fe400078008ff */
[----:B------:R-:W-:Y:S02]  /*3e00*/  IADD3 R0, R106, 0x10, RZ ;  /* 0x000000106a007810 */ /* 0x000fe40007ffe0ff */
[----:B------:R-:W-:Y:S02]  /*3e10*/  LEA.HI.X R5, R2, c[0x0][0x28c], R5, 0x1, P0 ;  /* 0x0000a30002057a11 */ /* 0x000fe400000f0c05 */
[----:B------:R-:W-:Y:S01]  /*3e20*/  ISETP.GE.AND P0, PT, R106, c[0x0][0x27c], PT ;  /* 0x00009f006a007a0c */ /* 0x000fe20003f06270 */
[----:B------:R-:W-:Y:S11]  /*3e30*/  CS2R R2, SRZ ;  /* 0x0000000000027805 */ /* 0x000ff6000001ff00 */
[----:B------:R-:W-:Y:S01]  /*3e40*/  @!UPT UIADD3 URZ, URZ, URZ, URZ ;  /* 0x0000003f3f3ff290 */ /* 0x000fe2000fffe03f */
[----:B------:R1:W5:Y:S04]  /*3e50*/  @!P0 LDG.E.64 R2, [R8.64] ;  /* 0x0000000a08028981 */ /* 0x000368000c1e1b00 */
[----:B------:R1:W5:Y:S01]  /*3e60*/  @!P0 LDG.E.64 R26, [R4.64] ;  /* 0x0000000a041a8981 */ /* 0x000362000c1e1b00 */
[----:B------:R-:W-:Y:S02]  /*3e70*/  ISETP.GE.AND P0, PT, R0, c[0x0][0x27c], PT ;  /* 0x00009f0000007a0c */ /* 0x000fe40003f06270 */
[----:B------:R-:W-:Y:S11]  /*3e80*/  IADD3 R0, R106, 0x20, RZ ;  /* 0x000000206a007810 */ /* 0x000ff60007ffe0ff */
[----:B------:R1:W5:Y:S04]  /*3e90*/  @!P0 LDG.E.64 R6, [R8.64+0x20] ;  /* 0x0000200a08068981 */ /* 0x000368000c1e1b00 */
[----:B------:R1:W5:Y:S01]  /*3ea0*/  @!P0 LDG.E.64 R32, [R4.64+0x20] ;  /* 0x0000200a04208981 */ /* 0x000362000c1e1b00 */
        /* <DEDUP_REMOVED lines=12> */
[----:B------:R-:W-:Y:S11]  /*3f70*/  ISETP.GE.AND P0, PT, R0, c[0x0][0x27c], PT ;  /* 0x00009f0000007a0c */ /* 0x000ff60003f06270 */
[----:B------:R-:W-:Y:S02]  /*3f80*/  @!UPT UIADD3 URZ, URZ, URZ, URZ ;  /* 0x0000003f3f3ff290 */ /* 0x000fe4000fffe03f */
[----:B------:R1:W5:Y:S04]  /*3f90*/  @!P0 LDG.E.64 R20, [R8.64+0xa0] ;  /* 0x0000a00a08148981 */ /* 0x000368000c1e1b00 */
[----:B------:R1:W5:Y:S02]  /*3fa0*/  @!P0 LDG.E.64 R40, [R4.64+0xa0] ;  /* 0x0000a00a04288981 */ /* 0x000364000c1e1b00 */
.L_x_718:
[----:B------:R-:W-:Y:S05]  /*3fb0*/  BSYNC B0 ;  /* 0x0000000000007941 */ /* 0x000fea0003800000 */
.L_x_717:
[----:B------:R-:W2:Y:S04]  /*3fc0*/  SHFL.IDX PT, R54, R54, RZ, 0x1c1f ;  /* 0x001c1fff36367589 */ /* 0x000ea800000e0000 */
[----:B------:R3:W4:Y:S01]  /*3fd0*/  SHFL.IDX PT, R52, R12, RZ, 0x1c1f ;  /* 0x001c1fff0c347589 */ /* 0x00072200000e0000 */
[----:B------:R-:W-:-:S05]  /*3fe0*/  @P1 BRA `(.L_x_719) ;  /* 0x0000376000001947 */ /* 0x000fca0003800000 */
[----:B-----5:R-:W-:Y:S01]  /*3ff0*/  MOV R0, R19 ;  /* 0x0000001300007202 */ /* 0x020fe20000000f00 */
[----:B-1----:R-:W-:Y:S01]  /*4000*/  IMAD.MOV.U32 R8, RZ, RZ, R20 ;  /* 0x000000ffff087224 */ /* 0x002fe200078e0014 */
[----:B------:R-:W-:Y:S01]  /*4010*/  ISETP.GE.AND P0, PT, R104, c[0x0][0x1d4], PT ;  /* 0x0000750068007a0c */ /* 0x000fe20003f06270 */
[----:B------:R-:W-:Y:S01]  /*4020*/  IMAD.MOV.U32 R5, RZ, RZ, R21 ;  /* 0x000000ffff057224 */ /* 0x000fe200078e0015 */
[----:B------:R-:W-:Y:S01]  /*4030*/  BSSY B0, `(.L_x_720) ;  /* 0x0000057000007945 */ /* 0x000fe20003800000 */
[----:B------:R-:W-:Y:S03]  /*4040*/  IMAD.MOV.U32 R4, RZ, RZ, R18 ;  /* 0x000000ffff047224 */ /* 0x000fe600078e0012 */
        /* <DEDUP_REMOVED lines=16> */
[----:B------:R-:W-:Y:S02]  /*4150*/  MOV R8, R38 ;  /* 0x0000002600087202 */ /* 0x000fe40000000f00 */
[----:B------:R-:W-:Y:S02]  /*4160*/  MOV R0, R37 ;  /* 0x0000002500007202 */ /* 0x000fe40000000f00 */
[----:B------:R-:W-:Y:S01]  /*4170*/  PRMT R45, R8, 0x5410, R5 ;  /* 0x00005410082d7816 */ /* 0x000fe20000000005 */
[----:B------:R-:W-:Y:S01]  /*4180*/  IMAD.MOV.U32 R8, RZ, RZ, R34 ;  /* 0x000000ffff087224 */ /* 0x000fe200078e0022 */
[----:B------:R-:W-:Y:S01]  /*4190*/  PRMT R44, R4, 0x5410, R0 ;  /* 0x00005410042c7816 */ /* 0x000fe20000000000 */
[----:B------:R-:W-:Y:S01]  /*41a0*/  IMAD.MOV.U32 R5, RZ, RZ, R35 ;  /* 0x000000ffff057224 */ /* 0x000fe200078e0023 */
[----:B------:R-:W-:Y:S01]  /*41b0*/  MOV R4, R32 ;  /* 0x0000002000047202 */ /* 0x000fe20000000f00 */
[----:B------:R-:W-:Y:S03]  /*41c0*/  IMAD.MOV.U32 R0, RZ, RZ, R33 ;  /* 0x000000ffff007224 */ /* 0x000fe600078e0021 */
[----:B------:R-:W-:Y:S02]  /*41d0*/  PRMT R43, R8, 0x5410, R5 ;  /* 0x00005410082b7816 */ /* 0x000fe40000000005 */
[----:B------:R-:W-:Y:S01]  /*41e0*/  PRMT R42, R4, 0x5410, R0 ;  /* 0x00005410042a7816 */ /* 0x000fe20000000000 */
[----:B------:R-:W-:-:S05]  /*41f0*/  @P0 BRA `(.L_x_721) ;  /* 0x000003a000000947 */ /* 0x000fca0003800000 */
[C---:B----4-:R-:W-:Y:S01]  /*4200*/  LEA R48, P0, R104.reuse, R52, 0x1 ;  /* 0x0000003468307211 */ /* 0x050fe200078008ff */
[----:B------:R-:W1:Y:S01]  /*4210*/  LDS.128 R8, [R214+0x6000] ;  /* 0x00600000d6087984 */ /* 0x000e620000000c00 */
[----:B------:R-:W-:Y:S01]  /*4220*/  MOV R4, R2 ;  /* 0x0000000200047202 */ /* 0x000fe20000000f00 */
[----:B------:R-:W-:Y:S01]  /*4230*/  IMAD.MOV.U32 R28, RZ, RZ, R26 ;  /* 0x000000ffff1c7224 */ /* 0x000fe200078e001a */
[----:B--2---:R-:W-:Y:S01]  /*4240*/  LEA.HI.X R49, R104, R54, R105, 0x1, P0 ;  /* 0x0000003668317211 */ /* 0x004fe200000f0c69 */
[--C-:B------:R-:W-:Y:S01]  /*4250*/  IMAD.MOV.U32 R29, RZ, RZ, R27.reuse ;  /* 0x000000ffff1d7224 */ /* 0x100fe200078e001b */
[----:B------:R-:W-:Y:S11]  /*4260*/  ISETP.GE.AND P0, PT, R106, c[0x0][0x27c], PT ;  /* 0x00009f006a007a0c */ /* 0x000ff60003f06270 */
[----:B------:R-:W-:Y:S02]  /*4270*/  @!UPT UIADD3 URZ, URZ, URZ, URZ ;  /* 0x0000003f3f3ff290 */ /* 0x000fe4000fffe03f */
[----:B------:R-:W-:Y:S02]  /*4280*/  @!P0 SHF.R.U64 R26, R26, 0x10, R27 ;  /* 0x000000101a1a8819 */ /* 0x000fe4000000121b */
[--C-:B------:R-:W-:Y:S01]  /*4290*/  @!P0 SHF.R.U64 R5, R2, 0x10, R3.reuse ;  /* 0x0000001002058819 */ /* 0x100fe20000001203 */
[----:B------:R-:W-:Y:S01]  /*42a0*/  IMAD.MOV.U32 R2, RZ, RZ, R3 ;  /* 0x000000ffff027224 */ /* 0x000fe200078e0003 */
[----:B---3--:R-:W-:Y:S02]  /*42b0*/  @!P0 SHF.R.U32.HI R12, RZ, 0x10, R27 ;  /* 0x00000010ff0c8819 */ /* 0x008fe4000001161b */
[----:B------:R-:W-:Y:S02]  /*42c0*/  @!P0 SHF.R.U32.HI R0, RZ, 0x10, R3 ;  /* 0x00000010ff008819 */ /* 0x000fe40000011603 */
[----:B------:R-:W-:Y:S02]  /*42d0*/  @!P0 PRMT R28, R28, 0x5410, R26 ;  /* 0x000054101c1c8816 */ /* 0x000fe4000000001a */
[----:B------:R-:W-:Y:S02]  /*42e0*/  @!P0 PRMT R4, R4, 0x5410, R5 ;  /* 0x0000541004048816 */ /* 0x000fe40000000005 */
[----:B------:R-:W-:Y:S01]  /*42f0*/  @!P0 PRMT R30, R29, 0x5410, R12 ;  /* 0x000054101d1e8816 */ /* 0x000fe2000000000c */
[----:B------:R-:W-:Y:S01]  /*4300*/  @!P0 IMAD.U32 R5, R28, 0x10000, RZ ;  /* 0x000100001c058824 */ /* 0x000fe200078e00ff */
[----:B------:R-:W-:Y:S02]  /*4310*/  @!P0 PRMT R12, R2, 0x5410, R0 ;  /* 0x00005410020c8816 */ /* 0x000fe40000000000 */
[----:B------:R-:W-:Y:S02]  /*4320*/  @!P0 SHF.L.U32 R3, R4, 0x10, RZ ;  /* 0x0000001004038819 */ /* 0x000fe400000006ff */
[----:B------:R-:W-:Y:S02]  /*4330*/  @!P0 LOP3.LUT R27, R28, 0xffff0000, RZ, 0xc0, !PT ;  /* 0xffff00001c1b8812 */ /* 0x000fe400078ec0ff */
[----:B------:R-:W-:Y:S01]  /*4340*/  @!P0 LOP3.LUT R4, R4, 0xffff0000, RZ, 0xc0, !PT ;  /* 0xffff000004048812 */ /* 0x000fe200078ec0ff */
[C---:B-1----:R-:W-:Y:S01]  /*4350*/  @!P0 IMAD.U32 R26, R8.reuse, 0x10000, RZ ;  /* 0x00010000081a8824 */ /* 0x042fe200078e00ff */
[----:B------:R-:W-:Y:S01]  /*4360*/  @!P0 LOP3.LUT R0, R8, 0xffff0000, RZ, 0xc0, !PT ;  /* 0xffff000008008812 */ /* 0x000fe200078ec0ff */
[C---:B------:R-:W-:Y:S01]  /*4370*/  @!P0 IMAD.U32 R28, R9.reuse, 0x10000, RZ ;  /* 0x00010000091c8824 */ /* 0x040fe200078e00ff */
[----:B------:R-:W-:Y:S03]  /*4380*/  @!P0 LOP3.LUT R2, R9, 0xffff0000, RZ, 0xc0, !PT ;  /* 0xffff000009028812 */ /* 0x000fe600078ec0ff */
[C---:B------:R-:W-:Y:S02]  /*4390*/  @!P0 FMUL.FTZ R29, R0.reuse, R5 ;  /* 0x00000005001d8220 */ /* 0x040fe40000410000 */
[----:B------:R-:W-:Y:S02]  /*43a0*/  @!P0 FMUL.FTZ R0, R0, R3 ;  /* 0x0000000300008220 */ /* 0x000fe40000410000 */
[----:B------:R-:W-:Y:S02]  /*43b0*/  @!P0 FMUL.FTZ R31, R2, R27 ;  /* 0x0000001b021f8220 */ /* 0x000fe40000410000 */
[----:B------:R-:W-:Y:S01]  /*43c0*/  @!P0 FFMA.FTZ R53, R26, R3, -R29 ;  /* 0x000000031a358223 */ /* 0x000fe2000001081d */
[----:B------:R-:W-:Y:S01]  /*43d0*/  @!P0 LOP3.LUT R3, R10, 0xffff0000, RZ, 0xc0, !PT ;  /* 0xffff00000a038812 */ /* 0x000fe200078ec0ff */
[----:B------:R-:W-:Y:S01]  /*43e0*/  @!P0 FFMA.FTZ R0, R5, R26, R0 ;  /* 0x0000001a05008223 */ /* 0x000fe20000010000 */
[----:B------:R-:W-:Y:S01]  /*43f0*/  @!P0 SHF.L.U32 R26, R30, 0x10, RZ ;  /* 0x000000101e1a8819 */ /* 0x000fe200000006ff */
[----:B------:R-:W-:Y:S01]  /*4400*/  @!P0 IMAD.U32 R5, R12, 0x10000, RZ ;  /* 0x000100000c058824 */ /* 0x000fe200078e00ff */
[----:B------:R-:W-:Y:S01]  /*4410*/  @!P0 LOP3.LUT R30, R30, 0xffff0000, RZ, 0xc0, !PT ;  /* 0xffff00001e1e8812 */ /* 0x000fe200078ec0ff */
[-C--:B------:R-:W-:Y:S01]  /*4420*/  @!P0 FMUL.FTZ R2, R2, R4.reuse ;  /* 0x0000000402028220 */ /* 0x080fe20000410000 */
[----:B------:R-:W-:Y:S01]  /*4430*/  @!P0 F2FP.BF16.PACK_AB R0, R0, R53 ;  /* 0x000000350000823e */ /* 0x000fe200000010ff */
[----:B------:R-:W-:Y:S01]  /*4440*/  @!P0 FFMA.FTZ R51, R28, R4, -R31 ;  /* 0x000000041c338223 */ /* 0x000fe2000001081f */
[----:B------:R-:W-:Y:S01]  /*4450*/  @!P0 LOP3.LUT R4, R11, 0xffff0000, RZ, 0xc0, !PT ;  /* 0xffff00000b048812 */ /* 0x000fe200078ec0ff */
[----:B------:R-:W-:Y:S01]  /*4460*/  @!P0 IMAD.U32 R29, R10, 0x10000, RZ ;  /* 0x000100000a1d8824 */ /* 0x000fe200078e00ff */
[----:B------:R-:W-:Y:S01]  /*4470*/  @!P0 LOP3.LUT R12, R12, 0xffff0000, RZ, 0xc0, !PT ;  /* 0xffff00000c0c8812 */ /* 0x000fe200078ec0ff */
[----:B------:R-:W-:Y:S01]  /*4480*/  @!P0 FMUL.FTZ R47, R3, R26 ;  /* 0x0000001a032f8220 */ /* 0x000fe20000410000 */
[----:B------:R-:W-:Y:S01]  /*4490*/  @!P0 SHF.L.U32 R31, R11, 0x10, RZ ;  /* 0x000000100b1f8819 */ /* 0x000fe200000006ff */
[----:B------:R-:W-:Y:S02]  /*44a0*/  @!P0 FMUL.FTZ R3, R3, R5 ;  /* 0x0000000503038220 */ /* 0x000fe40000410000 */
[C---:B------:R-:W-:Y:S02]  /*44b0*/  @!P0 FMUL.FTZ R50, R4.reuse, R30 ;  /* 0x0000001e04328220 */ /* 0x040fe40000410000 */
[----:B------:R-:W-:Y:S02]  /*44c0*/  @!P0 FMUL.FTZ R4, R4, R12 ;  /* 0x0000000c04048220 */ /* 0x000fe40000410000 */
[----:B------:R-:W-:Y:S02]  /*44d0*/  @!P0 FFMA.FTZ R2, R27, R28, R2 ;  /* 0x0000001c1b028223 */ /* 0x000fe40000010002 */
[----:B------:R-:W-:Y:S02]  /*44e0*/  @!P0 FFMA.FTZ R3, R26, R29, R3 ;  /* 0x0000001d1a038223 */ /* 0x000fe40000010003 */
[----:B------:R-:W-:Y:S01]  /*44f0*/  @!P0 FFMA.FTZ R47, R29, R5, -R47 ;  /* 0x000000051d2f8223 */ /* 0x000fe2000001082f */
[----:B------:R-:W-:Y:S01]  /*4500*/  @!P0 F2FP.BF16.PACK_AB R2, R2, R51 ;  /* 0x000000330202823e */ /* 0x000fe200000010ff */
[----:B------:R-:W-:Y:S02]  /*4510*/  @!P0 FFMA.FTZ R50, R31, R12, -R50 ;  /* 0x0000000c1f328223 */ /* 0x000fe40000010832 */
[----:B------:R-:W-:Y:S01]  /*4520*/  @!P0 FFMA.FTZ R4, R30, R31, R4 ;  /* 0x0000001f1e048223 */ /* 0x000fe20000010004 */
[----:B------:R-:W-:Y:S01]  /*4530*/  @!P0 F2FP.BF16.PACK_AB R3, R3, R47 ;  /* 0x0000002f0303823e */ /* 0x000fe200000010ff */
[----:B------:R-:W-:Y:S01]  /*4540*/  @!P0 IMAD.MOV.U32 R8, RZ, RZ, R0 ;  /* 0x000000ffff088224 */ /* 0x000fe200078e0000 */
[----:B------:R-:W-:Y:S02]  /*4550*/  @!P0 MOV R9, R2 ;  /* 0x0000000200098202 */ /* 0x000fe40000000f00 */
[----:B------:R-:W-:Y:S01]  /*4560*/  @!P0 F2FP.BF16.PACK_AB R4, R4, R50 ;  /* 0x000000320404823e */ /* 0x000fe200000010ff */
[----:B------:R-:W-:Y:S03]  /*4570*/  @!P0 IMAD.MOV.U32 R10, RZ, RZ, R3 ;  /* 0x000000ffff0a8224 */ /* 0x000fe600078e0003 */
[----:B------:R-:W-:Y:S05]  /*4580*/  @!P0 MOV R11, R4 ;  /* 0x00000004000b8202 */ /* 0x000fea0000000f00 */
[----:B------:R1:W-:Y:S02]  /*4590*/  ST.E.128 [R48.64], R8 ;  /* 0x0000000830007985 */ /* 0x0003e4000c101d0a */
.L_x_721:
[----:B------:R-:W-:Y:S05]  /*45a0*/  BSYNC B0 ;  /* 0x0000000000007941 */ /* 0x000fea0003800000 */
.L_x_720:
[----:B------:R-:W-:Y:S01]  /*45b0*/  ISETP.GE.AND P0, PT, R141, c[0x0][0x1d4], PT ;  /* 0x000075008d007a0c */ /* 0x000fe20003f06270 */
[----:B------:R-:W-:Y:S01]  /*45c0*/  @!UPT UIADD3 URZ, URZ, URZ, URZ ;  /* 0x0000003f3f3ff290 */ /* 0x000fe2000fffe03f */
[----:B------:R-:W-:Y:S11]  /*45d0*/  BSSY B0, `(.L_x_722) ;  /* 0x0000039000007945 */ /* 0x000ff60003800000 */
[----:B------:R-:W-:-:S05]  /*45e0*/  @P0 BRA `(.L_x_723) ;  /* 0x0000037000000947 */ /* 0x000fca0003800000 */
[C---:B----4-:R-:W-:Y:S01]  /*45f0*/  LEA R30, P0, R221.reuse, R52, 0x1 ;  /* 0x00000034dd1e7211 */ /* 0x050fe200078008ff */
[----:B-1----:R-:W1:Y:S01]  /*4600*/  LDS.128 R8, [R215+0x6000] ;  /* 0x00600000d7087984 */ /* 0x002e620000000c00 */
[----:B------:R-:W-:Y:S02]  /*4610*/  IADD3 R0, R106, 0x10, RZ ;  /* 0x000000106a007810 */ /* 0x000fe40007ffe0ff */
[----:B--2---:R-:W-:Y:S02]  /*4620*/  LEA.HI.X R31, R221, R54, R244, 0x1, P0 ;  /* 0x00000036dd1f7211 */ /* 0x004fe400000f0cf4 */
[----:B------:R-:W-:Y:S11]  /*4630*/  ISETP.GE.AND P0, PT, R0, c[0x0][0x27c], PT ;  /* 0x00009f0000007a0c */ /* 0x000ff60003f06270 */
[----:B------:R-:W-:Y:S02]  /*4640*/  @!UPT UIADD3 URZ, URZ, URZ, URZ ;  /* 0x0000003f3f3ff290 */ /* 0x000fe4000fffe03f */
[----:B------:R-:W-:Y:S02]  /*4650*/  @!P0 SHF.R.U64 R3, R32, 0x10, R33 ;  /* 0x0000001020038819 */ /* 0x000fe40000001221 */
[----:B------:R-:W-:Y:S02]  /*4660*/  @!P0 SHF.R.U64 R0, R6, 0x10, R7 ;  /* 0x0000001006008819 */ /* 0x000fe40000001207 */
[----:B------:R-:W-:Y:S02]  /*4670*/  @!P0 PRMT R3, R42, 0x5410, R3 ;  /* 0x000054102a038816 */ /* 0x000fe40000000003 */
[----:B------:R-:W-:Y:S02]  /*4680*/  @!P0 PRMT R0, R13, 0x5432, R0 ;  /* 0x000054320d008816 */ /* 0x000fe40000000000 */
[----:B------:R-:W-:Y:S01]  /*4690*/  @!P0 SHF.R.U32.HI R6, RZ, 0x10, R7 ;  /* 0x00000010ff068819 */ /* 0x000fe20000011607 */
[----:B------:R-:W-:Y:S01]  /*46a0*/  @!P0 IMAD.U32 R7, R3, 0x10000, RZ ;  /* 0x0001000003078824 */ /* 0x000fe200078e00ff */
[----:B------:R-:W-:Y:S01]  /*46b0*/  @!P0 SHF.R.U32.HI R27, RZ, 0x10, R33 ;  /* 0x00000010ff1b8819 */ /* 0x000fe20000011621 */
[C---:B------:R-:W-:Y:S01]  /*46c0*/  @!P0 IMAD.U32 R4, R0.reuse, 0x10000, RZ ;  /* 0x0001000000048824 */ /* 0x040fe200078e00ff */
[----:B------:R-:W-:Y:S02]  /*46d0*/  @!P0 PRMT R6, R13, 0x5410, R6 ;  /* 0x000054100d068816 */ /* 0x000fe40000000006 */
[----:B------:R-:W-:Y:S02]  /*46e0*/  @!P0 LOP3.LUT R13, R3, 0xffff0000, RZ, 0xc0, !PT ;  /* 0xffff0000030d8812 */ /* 0x000fe400078ec0ff */
[----:B------:R-:W-:Y:S02]  /*46f0*/  @!P0 LOP3.LUT R3, R0, 0xffff0000, RZ, 0xc0, !PT ;  /* 0xffff000000038812 */ /* 0x000fe400078ec0ff */
[----:B------:R-:W-:Y:S01]  /*4700*/  @!P0 PRMT R27, R42, 0x5432, R27 ;  /* 0x000054322a1b8816 */ /* 0x000fe2000000001b */
[C---:B-1-3--:R-:W-:Y:S01]  /*4710*/  @!P0 IMAD.U32 R12, R8.reuse, 0x10000, RZ ;  /* 0x00010000080c8824 */ /* 0x04afe200078e00ff */
[----:B------:R-:W-:Y:S01]  /*4720*/  @!P0 LOP3.LUT R2, R8, 0xffff0000, RZ, 0xc0, !PT ;  /* 0xffff000008028812 */ /* 0x000fe200078ec0ff */
[C---:B------:R-:W-:Y:S01]  /*4730*/  @!P0 IMAD.U32 R26, R9.reuse, 0x10000, RZ ;  /* 0x00010000091a8824 */ /* 0x040fe200078e00ff */
[----:B------:R-:W-:Y:S03]  /*4740*/  @!P0 LOP3.LUT R5, R9, 0xffff0000, RZ, 0xc0, !PT ;  /* 0xffff000009058812 */ /* 0x000fe600078ec0ff */
[C---:B------:R-:W-:Y:S02]  /*4750*/  @!P0 FMUL.FTZ R0, R2.reuse, R4 ;  /* 0x0000000402008220 */ /* 0x040fe40000410000 */
[----:B------:R-:W-:Y:S02]  /*4760*/  @!P0 FMUL.FTZ R29, R5, R13 ;  /* 0x0000000d051d8220 */ /* 0x000fe40000410000 */
[----:B------:R-:W-:Y:S02]  /*4770*/  @!P0 FMUL.FTZ R28, R2, R7 ;  /* 0x00000007021c8220 */ /* 0x000fe40000410000 */
[----:B------:R-:W-:Y:S01]  /*4780*/  @!P0 FFMA.FTZ R0, R7, R12, R0 ;  /* 0x0000000c07008223 */ /* 0x000fe20000010000 */
[----:B------:R-:W-:Y:S01]  /*4790*/  @!P0 SHF.L.U32 R7, R27, 0x10, RZ ;  /* 0x000000101b078819 */ /* 0x000fe200000006ff */
[-C--:B------:R-:W-:Y:S01]  /*47a0*/  @!P0 FMUL.FTZ R2, R5, R3.reuse ;  /* 0x0000000305028220 */ /* 0x080fe20000410000 */
[C---:B------:R-:W-:Y:S01]  /*47b0*/  @!P0 LOP3.LUT R5, R11.reuse, 0xffff0000, RZ, 0xc0, !PT ;  /* 0xffff00000b058812 */ /* 0x040fe200078ec0ff */
[----:B------:R-:W-:Y:S01]  /*47c0*/  @!P0 FFMA.FTZ R33, R26, R3, -R29 ;  /* 0x000000031a218223 */ /* 0x000fe2000001081d */
[----:B------:R-:W-:Y:S01]  /*47d0*/  @!P0 LOP3.LUT R3, R10, 0xffff0000, RZ, 0xc0, !PT ;  /* 0xffff00000a038812 */ /* 0x000fe200078ec0ff */
[----:B------:R-:W-:Y:S01]  /*47e0*/  @!P0 FFMA.FTZ R42, R12, R4, -R28 ;  /* 0x000000040c2a8223 */ /* 0x000fe2000001081c */
[----:B------:R-:W-:Y:S01]  /*47f0*/  @!P0 SHF.L.U32 R28, R11, 0x10, RZ ;  /* 0x000000100b1c8819 */ /* 0x000fe200000006ff */
[----:B------:R-:W-:Y:S01]  /*4800*/  @!P0 IMAD.U32 R4, R6, 0x10000, RZ ;  /* 0x0001000006048824 */ /* 0x000fe200078e00ff */
[----:B------:R-:W-:Y:S01]  /*4810*/  @!P0 LOP3.LUT R27, R27, 0xffff0000, RZ, 0xc0, !PT ;  /* 0xffff00001b1b8812 */ /* 0x000fe200078ec0ff */
[----:B------:R-:W-:Y:S01]  /*4820*/  @!P0 IMAD.U32 R12, R10, 0x10000, RZ ;  /* 0x000100000a0c8824 */ /* 0x000fe200078e00ff */
[----:B------:R-:W-:Y:S01]  /*4830*/  @!P0 LOP3.LUT R6, R6, 0xffff0000, RZ, 0xc0, !PT ;  /* 0xffff000006068812 */ /* 0x000fe200078ec0ff */
[C---:B------:R-:W-:Y:S01]  /*4840*/  @!P0 FMUL.FTZ R29, R3.reuse, R7 ;  /* 0x00000007031d8220 */ /* 0x040fe20000410000 */
[----:B------:R-:W-:Y:S01]  /*4850*/  @!P0 F2FP.BF16.PACK_AB R0, R0, R42 ;  /* 0x0000002a0000823e */ /* 0x000fe200000010ff */
[-C--:B------:R-:W-:Y:S02]  /*4860*/  @!P0 FMUL.FTZ R3, R3, R4.reuse ;  /* 0x0000000403038220 */ /* 0x080fe40000410000 */
[C---:B------:R-:W-:Y:S02]  /*4870*/  @!P0 FMUL.FTZ R32, R5.reuse, R27 ;  /* 0x0000001b05208220 */ /* 0x040fe40000410000 */
[----:B------:R-:W-:Y:S02]  /*4880*/  @!P0 FFMA.FTZ R29, R12, R4, -R29 ;  /* 0x000000040c1d8223 */ /* 0x000fe4000001081d */
[----:B------:R-:W-:Y:S02]  /*4890*/  @!P0 FMUL.FTZ R4, R5, R6 ;  /* 0x0000000605048220 */ /* 0x000fe40000410000 */
[----:B------:R-:W-:Y:S02]  /*48a0*/  @!P0 FFMA.FTZ R2, R13, R26, R2 ;  /* 0x0000001a0d028223 */ /* 0x000fe40000010002 */
[----:B------:R-:W-:Y:S02]  /*48b0*/  @!P0 FFMA.FTZ R3, R7, R12, R3 ;  /* 0x0000000c07038223 */ /* 0x000fe40000010003 */
[----:B------:R-:W-:Y:S01]  /*48c0*/  @!P0 FFMA.FTZ R32, R28, R6, -R32 ;  /* 0x000000061c208223 */ /* 0x000fe20000010820 */
[----:B------:R-:W-:Y:S01]  /*48d0*/  @!P0 F2FP.BF16.PACK_AB R2, R2, R33 ;  /* 0x000000210202823e */ /* 0x000fe200000010ff */
[----:B------:R-:W-:Y:S01]  /*48e0*/  @!P0 FFMA.FTZ R4, R27, R28, R4 ;  /* 0x0000001c1b048223 */ /* 0x000fe20000010004 */
[----:B------:R-:W-:Y:S01]  /*48f0*/  @!P0 F2FP.BF16.PACK_AB R3, R3, R29 ;  /* 0x0000001d0303823e */ /* 0x000fe200000010ff */
[----:B------:R-:W-:Y:S02]  /*4900*/  @!P0 IMAD.MOV.U32 R8, RZ, RZ, R0 ;  /* 0x000000ffff088224 */ /* 0x000fe400078e0000 */
[----:B------:R-:W-:Y:S01]  /*4910*/  @!P0 IMAD.MOV.U32 R9, RZ, RZ, R2 ;  /* 0x000000ffff098224 */ /* 0x000fe200078e0002 */
[----:B------:R-:W-:Y:S02]  /*4920*/  @!P0 F2FP.BF16.PACK_AB R4, R4, R32 ;  /* 0x000000200404823e */ /* 0x000fe400000010ff */
[----:B------:R-:W-:Y:S03]  /*4930*/  @!P0 MOV R10, R3 ;  /* 0x00000003000a8202 */ /* 0x000fe60000000f00 */
[----:B------:R-:W-:Y:S05]  /*4940*/  @!P0 IMAD.MOV.U32 R11, RZ, RZ, R4 ;  /* 0x000000ffff0b8224 */ /* 0x000fea00078e0004 */
[----:B------:R1:W-:Y:S02]  /*4950*/  ST.E.128 [R30.64], R8 ;  /* 0x000000081e007985 */ /* 0x0003e4000c101d0a */
.L_x_723:
[----:B------:R-:W-:Y:S05]  /*4960*/  BSYNC B0 ;  /* 0x0000000000007941 */ /* 0x000fea0003800000 */
.L_x_722:
[----:B------:R-:W-:Y:S01]  /*4970*/  ISETP.GE.AND P0, PT, R140, c[0x0][0x1d4], PT ;  /* 0x000075008c007a0c */ /* 0x000fe20003f06270 */
[----:B------:R-:W-:Y:S01]  /*4980*/  @!UPT UIADD3 URZ, URZ, URZ, URZ ;  /* 0x0000003f3f3ff290 */ /* 0x000fe2000fffe03f */
[----:B------:R-:W-:Y:S11]  /*4990*/  BSSY B0, `(.L_x_724) ;  /* 0x0000039000007945 */ /* 0x000ff60003800000 */
[----:B------:R-:W-:-:S05]  /*49a0*/  @P0 BRA `(.L_x_725) ;  /* 0x0000037000000947 */ /* 0x000fca0003800000 */
[----:B----4-:R-:W-:Y:S01]  /*49b0*/  LEA R26, P0, R220, R52, 0x1 ;  /* 0x00000034dc1a7211 */ /* 0x010fe200078008ff */
        /* <DEDUP_REMOVED lines=8> */
[----:B------:R-:W-:Y:S02]  /*4a40*/  @!P0 SHF.R.U32.HI R2, RZ, 0x10, R15 ;  /* 0x00000010ff028819 */ /* 0x000fe4000001160f */
[C---:B------:R-:W-:Y:S01]  /*4a50*/  @!P0 PRMT R0, R22.reuse, 0x5432, R0 ;  /* 0x0000543216008816 */ /* 0x040fe20000000000 */
[C---:B------:R-:W-:Y:S01]  /*4a60*/  @!P0 IMAD.U32 R7, R13.reuse, 0x10000, RZ ;  /* 0x000100000d078824 */ /* 0x040fe200078e00ff */
[----:B------:R-:W-:Y:S02]  /*4a70*/  @!P0 PRMT R6, R22, 0x5410, R2 ;  /* 0x0000541016068816 */ /* 0x000fe40000000002 */
[----:B------:R-:W-:Y:S01]  /*4a80*/  @!P0 LOP3.LUT R13, R13, 0xffff0000, RZ, 0xc0, !PT ;  /* 0xffff00000d0d8812 */ /* 0x000fe200078ec0ff */
[C---:B------:R-:W-:Y:S01]  /*4a90*/  @!P0 IMAD.U32 R4, R0.reuse, 0x10000, RZ ;  /* 0x0001000000048824 */ /* 0x040fe200078e00ff */
[----:B------:R-:W-:Y:S02]  /*4aa0*/  @!P0 SHF.R.U32.HI R34, RZ, 0x10, R35 ;  /* 0x00000010ff228819 */ /* 0x000fe40000011623 */
        /* <DEDUP_REMOVED lines=39> */
.L_x_725:
[----:B------:R-:W-:Y:S05]  /*4d20*/  BSYNC B0 ;  /* 0x0000000000007941 */ /* 0x000fea0003800000 */
.L_x_724:
[----:B------:R-:W-:Y:S01]  /*4d30*/  ISETP.GE.AND P0, PT, R213, c[0x0][0x1d4], PT ;  /* 0x00007500d5007a0c */ /* 0x000fe20003f06270 */
[----:B------:R-:W-:Y:S01]  /*4d40*/  @!UPT UIADD3 URZ, URZ, URZ, URZ ;  /* 0x0000003f3f3ff290 */ /* 0x000fe2000fffe03f */
[----:B------:R-:W-:Y:S11]  /*4d50*/  BSSY B0, `(.L_x_726) ;  /* 0x0000039000007945 */ /* 0x000ff60003800000 */
[----:B------:R-:W-:-:S05]  /*4d60*/  @P0 BRA `(.L_x_727) ;  /* 0x0000037000000947 */ /* 0x000fca0003800000 */
[C---:B-1--4-:R-:W-:Y:S01]  /*4d70*/  LEA R26, P0, R213.reuse, R52, 0x1 ;  /* 0x00000034d51a7211 */ /* 0x052fe200078008ff */
[----:B------:R-:W1:Y:S01]  /*4d80*/  LDS.128 R8, [R215+0x8000] ;  /* 0x00800000d7087984 */ /* 0x000e620000000c00 */
        /* <DEDUP_REMOVED lines=8> */
[----:B------:R-:W-:Y:S01]  /*4e10*/  @!P0 PRMT R0, R23, 0x5432, R0 ;  /* 0x0000543217008816 */ /* 0x000fe20000000000 */
[----:B------:R-:W-:Y:S01]  /*4e20*/  @!P0 IMAD.U32 R7, R13, 0x10000, RZ ;  /* 0x000100000d078824 */ /* 0x000fe200078e00ff */
        /* <DEDUP_REMOVED lines=43> */
.L_x_727:
[----:B------:R-:W-:Y:S05]  /*50e0*/  BSYNC B0 ;  /* 0x0000000000007941 */ /* 0x000fea0003800000 */
.L_x_726:
        /* <DEDUP_REMOVED lines=59> */
.L_x_729:
[----:B------:R-:W-:Y:S05]  /*54a0*/  BSYNC B0 ;  /* 0x0000000000007941 */ /* 0x000fea0003800000 */
.L_x_728:
[----:B------:R-:W-:Y:S11]  /*54b0*/  ISETP.GE.AND P0, PT, R211, c[0x0][0x1d4], PT ;  /* 0x00007500d3007a0c */ /* 0x000ff60003f06270 */
[----:B------:R-:W-:Y:S02]  /*54c0*/  @!UPT UIADD3 URZ, URZ, URZ, URZ ;  /* 0x0000003f3f3ff290 */ /* 0x000fe4000fffe03f */
        /* <DEDUP_REMOVED lines=14> */
[----:B------:R-:W-:Y:S01]  /*55b0*/  @!P0 SHF.R.U32.HI R3, RZ, 0x10, R41 ;  /* 0x00000010ff038819 */ /* 0x000fe20000011629 */
[----:B------:R-:W-:Y:S01]  /*55c0*/  @!P0 IMAD.U32 R4, R0, 0x10000, RZ ;  /* 0x0001000000048824 */ /* 0x000fe200078e00ff */
[----:B------:R-:W-:Y:S02]  /*55d0*/  @!P0 LOP3.LUT R13, R13, 0xffff0000, RZ, 0xc0, !PT ;  /* 0xffff00000d0d8812 */ /* 0x000fe400078ec0ff */
[----:B------:R-:W-:Y:S02]  /*55e0*/  @!P0 PRMT R15, R46, 0x5432, R3 ;  /* 0x000054322e0f8816 */ /* 0x000fe40000000003 */
[----:B------:R-:W-:Y:S01]  /*55f0*/  @!P0 LOP3.LUT R3, R0, 0xffff0000, RZ, 0xc0, !PT ;  /* 0xffff000000038812 */ /* 0x000fe200078ec0ff */
        /* <DEDUP_REMOVED lines=36> */
[----:B------:R1:W-:Y:S01]  /*5840*/  ST.E.128 [R22.64], R8 ;  /* 0x0000000816007985 */ /* 0x0003e2000c101d0a */
[----:B------:R-:W-:-:S05]  /*5850*/  BRA `(.L_x_719) ;  /* 0x00001ef000007947 */ /* 0x000fca0003800000 */
.L_x_716:
        /* <DEDUP_REMOVED lines=47> */
.L_x_731:
[----:B------:R-:W-:Y:S05]  /*5b50*/  BSYNC B0 ;  /* 0x0000000000007941 */ /* 0x000fea0003800000 */
.L_x_730:
        /* <DEDUP_REMOVED lines=31> */
[----:B------:R-:W-:Y:S01]  /*5d50*/  LOP3.LUT P2, RZ, R219, 0x4, RZ, 0xc0, !PT ;  /* 0x00000004dbff7812 */ /* 0x000fe2000784c0ff */
[----:B------:R-:W1:Y:S01]  /*5d60*/  LDS.128 R36, [R101+0x6100] ;  /* 0x0061000065247984 */ /* 0x000e620000000c00 */
[----:B------:R-:W-:Y:S01]  /*5d70*/  ISETP.GE.AND P0, PT, R104, c[0x0][0x27c], PT ;  /* 0x00009f0068007a0c */ /* 0x000fe20003f06270 */
[----:B------:R-:W-:Y:S01]  /*5d80*/  IMAD.MOV.U32 R32, RZ, RZ, R28 ;  /* 0x000000ffff207224 */ /* 0x000fe200078e001c */
[----:B------:R-:W-:Y:S01]  /*5d90*/  SEL R0, R121, R120, !P2 ;  /* 0x0000007879007207 */ /* 0x000fe20005000000 */
[----:B------:R-:W-:Y:S01]  /*5da0*/  IMAD.MOV.U32 R9, RZ, RZ, R4 ;  /* 0x000000ffff097224 */ /* 0x000fe200078e0004 */
[----:B------:R-:W-:Y:S01]  /*5db0*/  MOV R34, R29 ;  /* 0x0000001d00227202 */ /* 0x000fe20000000f00 */
[----:B------:R-:W-:Y:S01]  /*5dc0*/  IMAD.MOV.U32 R8, RZ, RZ, R5 ;  /* 0x000000ffff087224 */ /* 0x000fe200078e0005 */
[----:B------:R-:W-:Y:S01]  /*5dd0*/  SHF.R.S32.HI R2, RZ, 0x1f, R0 ;  /* 0x0000001fff027819 */ /* 0x000fe20000011400 */
[----:B------:R-:W-:Y:S01]  /*5de0*/  IMAD.MOV.U32 R27, RZ, RZ, R30 ;  /* 0x000000ffff1b7224 */ /* 0x000fe200078e001e */
[----:B------:R-:W-:Y:S02]  /*5df0*/  MOV R35, R31 ;  /* 0x0000001f00237202 */ /* 0x000fe40000000f00 */
[----:B------:R-:W-:Y:S03]  /*5e00*/  LEA.HI R0, R2, R0, RZ, 0x4 ;  /* 0x0000000002007211 */ /* 0x000fe600078f20ff */
[----:B------:R-:W-:Y:S02]  /*5e10*/  @!P0 SHF.R.U64 R33, R28, 0x10, R29 ;  /* 0x000000101c218819 */ /* 0x000fe4000000121d */
[----:B------:R-:W-:Y:S02]  /*5e20*/  LEA.HI.SX32 R0, R0, R116, 0x1c ;  /* 0x0000007400007211 */ /* 0x000fe400078fe2ff */
[--C-:B------:R-:W-:Y:S02]  /*5e30*/  @!P0 SHF.R.U64 R10, R4, 0x10, R5.reuse ;  /* 0x00000010040a8819 */ /* 0x100fe40000001205 */
[----:B--2---:R-:W-:Y:S01]  /*5e40*/  SHF.R.S32.HI R12, RZ, 0x1f, R0 ;  /* 0x0000001fff0c7819 */ /* 0x004fe20000011400 */
[----:B------:R-:W-:Y:S01]  /*5e50*/  IMAD.SHL.U32 R57, R0, 0x8, RZ ;  /* 0x0000000800397824 */ /* 0x000fe200078e00ff */
[----:B------:R-:W-:Y:S01]  /*5e60*/  @!P0 SHF.R.U32.HI R2, RZ, 0x10, R5 ;  /* 0x00000010ff028819 */ /* 0x000fe20000011605 */
[--C-:B------:R-:W-:Y:S01]  /*5e70*/  IMAD.MOV.U32 R5, RZ, RZ, R7.reuse ;  /* 0x000000ffff057224 */ /* 0x100fe200078e0007 */
[----:B------:R-:W-:Y:S02]  /*5e80*/  LEA.HI R12, R12, R0, RZ, 0x3 ;  /* 0x000000000c0c7211 */ /* 0x000fe400078f18ff */
[----:B------:R-:W-:Y:S02]  /*5e90*/  @!P0 SHF.R.U64 R3, R6, 0x10, R7 ;  /* 0x0000001006038819 */ /* 0x000fe40000001207 */
[----:B------:R-:W-:Y:S01]  /*5ea0*/  @!P0 PRMT R32, R32, 0x5410, R33 ;  /* 0x0000541020208816 */ /* 0x000fe20000000021 */
[----:B------:R-:W-:Y:S01]  /*5eb0*/  IMAD.SHL.U32 R12, R12, 0x200, RZ ;  /* 0x000002000c0c7824 */ /* 0x000fe200078e00ff */
[----:B------:R-:W-:Y:S02]  /*5ec0*/  LOP3.LUT R0, R240, 0x38, R57, 0xf8, !PT ;  /* 0x00000038f0007812 */ /* 0x000fe400078ef839 */
[----:B------:R-:W-:Y:S02]  /*5ed0*/  @!P0 SHF.R.U32.HI R4, RZ, 0x10, R7 ;  /* 0x00000010ff048819 */ /* 0x000fe40000011607 */
[----:B------:R-:W-:Y:S02]  /*5ee0*/  LOP3.LUT R0, R0, R241, RZ, 0x3c, !PT ;  /* 0x000000f100007212 */ /* 0x000fe400078e3cff */
[----:B------:R-:W-:Y:S02]  /*5ef0*/  LOP3.LUT R12, R12, 0x7ffff000, RZ, 0xc0, !PT ;  /* 0x7ffff0000c0c7812 */ /* 0x000fe400078ec0ff */
[----:B------:R-:W-:Y:S01]  /*5f00*/  @!P0 PRMT R7, R8, 0x5410, R2 ;  /* 0x0000541008078816 */ /* 0x000fe20000000002 */
[----:B-1----:R-:W-:Y:S01]  /*5f10*/  @!P0 IMAD.U32 R33, R38, 0x10000, RZ ;  /* 0x0001000026218824 */ /* 0x002fe200078e00ff */
[----:B------:R-:W-:Y:S01]  /*5f20*/  IADD3 R12, R0, R12, R242 ;  /* 0x0000000c000c7210 */ /* 0x000fe20007ffe0f2 */
[----:B------:R-:W-:Y:S01]  /*5f30*/  IMAD.MOV.U32 R0, RZ, RZ, R6 ;  /* 0x000000ffff007224 */ /* 0x000fe200078e0006 */
[----:B------:R-:W-:Y:S01]  /*5f40*/  @!P0 PRMT R6, R9, 0x5410, R10 ;  /* 0x0000541009068816 */ /* 0x000fe2000000000a */
[----:B------:R-:W-:Y:S01]  /*5f50*/  @!P0 IMAD.U32 R10, R32, 0x10000, RZ ;  /* 0x00010000200a8824 */ /* 0x000fe200078e00ff */
[----:B------:R-:W-:Y:S01]  /*5f60*/  @!P0 SHF.R.U32.HI R29, RZ, 0x10, R29 ;  /* 0x00000010ff1d8819 */ /* 0x000fe2000001161d */
[----:B------:R-:W-:Y:S01]  /*5f70*/  IMAD.SHL.U32 R12, R12, 0x2, RZ ;  /* 0x000000020c0c7824 */ /* 0x000fe200078e00ff */
[----:B------:R-:W-:Y:S01]  /*5f80*/  @!P0 PRMT R8, R0, 0x5410, R3 ;  /* 0x0000541000088816 */ /* 0x000fe20000000003 */
[----:B------:R-:W-:Y:S01]  /*5f90*/  @!P0 IMAD.U32 R3, R6, 0x10000, RZ ;  /* 0x0001000006038824 */ /* 0x000fe200078e00ff */
[----:B------:R-:W-:Y:S02]  /*5fa0*/  @!P0 SHF.R.U64 R28, R30, 0x10, R31 ;  /* 0x000000101e1c8819 */ /* 0x000fe4000000121f */
[----:B------:R-:W-:Y:S01]  /*5fb0*/  @!P0 PRMT R34, R34, 0x5410, R29 ;  /* 0x0000541022228816 */ /* 0x000fe2000000001d */
[----:B------:R-:W-:Y:S01]  /*5fc0*/  @!P0 IMAD.U32 R29, R37, 0x10000, RZ ;  /* 0x00010000251d8824 */ /* 0x000fe200078e00ff */
[----:B------:R-:W1:Y:S01]  /*5fd0*/  LDS.128 R12, [R12+0x6100] ;  /* 0x006100000c0c7984 */ /* 0x000e620000000c00 */
[----:B------:R-:W-:Y:S02]  /*5fe0*/  @!P0 PRMT R48, R27, 0x5410, R28 ;  /* 0x000054101b308816 */ /* 0x000fe4000000001c */
[----:B------:R-:W-:Y:S01]  /*5ff0*/  @!P0 IMAD.U32 R28, R34, 0x10000, RZ ;  /* 0x00010000221c8824 */ /* 0x000fe200078e00ff */
[----:B------:R-:W-:Y:S01]  /*6000*/  @!P0 PRMT R9, R5, 0x5410, R4 ;  /* 0x0000541005098816 */ /* 0x000fe20000000004 */
[----:B------:R-:W-:Y:S01]  /*6010*/  @!P0 IMAD.U32 R4, R36, 0x10000, RZ ;  /* 0x0001000024048824 */ /* 0x000fe200078e00ff */
[----:B------:R-:W-:Y:S01]  /*6020*/  @!P0 LOP3.LUT R27, R32, 0xffff0000, RZ, 0xc0, !PT ;  /* 0xffff0000201b8812 */ /* 0x000fe200078ec0ff */
[----:B------:R-:W-:Y:S01]  /*6030*/  @!P0 IMAD.U32 R32, R48, 0x10000, RZ ;  /* 0x0001000030208824 */ /* 0x000fe200078e00ff */
[----:B------:R-:W-:Y:S02]  /*6040*/  @!P0 SHF.R.U32.HI R30, RZ, 0x10, R31 ;  /* 0x00000010ff1e8819 */ /* 0x000fe4000001161f */
[----:B------:R-:W-:Y:S02]  /*6050*/  @!P0 LOP3.LUT R31, R37, 0xffff0000, RZ, 0xc0, !PT ;  /* 0xffff0000251f8812 */ /* 0x000fe400078ec0ff */
[----:B------:R-:W-:Y:S02]  /*6060*/  @!P0 PRMT R49, R35, 0x5410, R30 ;  /* 0x0000541023318816 */ /* 0x000fe4000000001e */
[----:B------:R-:W-:Y:S02]  /*6070*/  @!P0 LOP3.LUT R30, R34, 0xffff0000, RZ, 0xc0, !PT ;  /* 0xffff0000221e8812 */ /* 0x000fe400078ec0ff */
[----:B------:R-:W-:Y:S02]  /*6080*/  @!P0 LOP3.LUT R34, R48, 0xffff0000, RZ, 0xc0, !PT ;  /* 0xffff000030228812 */ /* 0x000fe400078ec0ff */
[C---:B-1----:R-:W-:Y:S02]  /*6090*/  @!P0 SHF.L.U32 R0, R12.reuse, 0x10, RZ ;  /* 0x000000100c008819 */ /* 0x042fe400000006ff */
[----:B------:R-:W-:Y:S03]  /*60a0*/  @!P0 LOP3.LUT R2, R12, 0xffff0000, RZ, 0xc0, !PT ;  /* 0xffff00000c028812 */ /* 0x000fe600078ec0ff */
[C---:B------:R-:W-:Y:S02]  /*60b0*/  @!P0 FMUL.FTZ R5, R0.reuse, R10 ;  /* 0x0000000a00058220 */ /* 0x040fe40000410000 */
[-C--:B------:R-:W-:Y:S02]  /*60c0*/  @!P0 FMUL.FTZ R0, R0, R3.reuse ;  /* 0x0000000300008220 */ /* 0x080fe40000410000 */
[----:B------:R-:W-:Y:S01]  /*60d0*/  @!P0 FFMA.FTZ R63, R4, R3, -R5 ;  /* 0x00000003043f8223 */ /* 0x000fe20000010805 */
[----:B------:R-:W-:Y:S01]  /*60e0*/  @!P0 SHF.L.U32 R3, R13, 0x10, RZ ;  /* 0x000000100d038819 */ /* 0x000fe200000006ff */
[----:B------:R-:W-:Y:S01]  /*60f0*/  @!P0 FFMA.FTZ R0, R10, R4, R0 ;  /* 0x000000040a008223 */ /* 0x000fe20000010000 */
[----:B------:R-:W-:Y:S01]  /*6100*/  @!P0 LOP3.LUT R4, R6, 0xffff0000, RZ, 0xc0, !PT ;  /* 0xffff000006048812 */ /* 0x000fe200078ec0ff */
[----:B------:R-:W-:Y:S01]  /*6110*/  @!P0 FMUL.FTZ R5, R2, R27 ;  /* 0x0000001b02058220 */ /* 0x000fe20000410000 */
[----:B------:R-:W-:Y:S01]  /*6120*/  @!P0 LOP3.LUT R10, R36, 0xffff0000, RZ, 0xc0, !PT ;  /* 0xffff0000240a8812 */ /* 0x000fe200078ec0ff */
[----:B------:R-:W-:Y:S02]  /*6130*/  @!P0 FMUL.FTZ R6, R3, R28 ;  /* 0x0000001c03068220 */ /* 0x000fe40000410000 */
[-C--:B------:R-:W-:Y:S02]  /*6140*/  @!P0 FMUL.FTZ R2, R2, R4.reuse ;  /* 0x0000000402028220 */ /* 0x080fe40000410000 */
[----:B------:R-:W-:Y:S01]  /*6150*/  @!P0 FFMA.FTZ R56, R10, R4, -R5 ;  /* 0x000000040a388223 */ /* 0x000fe20000010805 */
[----:B------:R-:W-:Y:S01]  /*6160*/  @!P0 LOP3.LUT R4, R13, 0xffff0000, RZ, 0xc0, !PT ;  /* 0xffff00000d048812 */ /* 0x000fe200078ec0ff */
[----:B------:R-:W-:Y:S02]  /*6170*/  @!P0 IMAD.U32 R5, R7, 0x10000, RZ ;  /* 0x0001000007058824 */ /* 0x000fe400078e00ff */
[----:B------:R-:W-:Y:S01]  /*6180*/  @!P0 FFMA.FTZ R2, R27, R10, R2 ;  /* 0x0000000a1b028223 */ /* 0x000fe20000010002 */
[----:B------:R-:W-:Y:S01]  /*6190*/  @!P0 F2FP.BF16.PACK_AB R56, R56, R63 ;  /* 0x0000003f3838823e */ /* 0x000fe200000010ff */
[-C--:B------:R-:W-:Y:S02]  /*61a0*/  @!P0 FMUL.FTZ R3, R3, R5.reuse ;  /* 0x0000000503038220 */ /* 0x080fe40000410000 */
[----:B------:R-:W-:Y:S01]  /*61b0*/  @!P0 FFMA.FTZ R62, R29, R5, -R6 ;  /* 0x000000051d3e8223 */ /* 0x000fe20000010806 */
[----:B------:R-:W-:Y:S01]  /*61c0*/  @!P0 LOP3.LUT R6, R7, 0xffff0000, RZ, 0xc0, !PT ;  /* 0xffff000007068812 */ /* 0x000fe200078ec0ff */
[----:B------:R-:W-:Y:S01]  /*61d0*/  @!P0 FMUL.FTZ R7, R4, R30 ;  /* 0x0000001e04078220 */ /* 0x000fe20000410000 */
[----:B------:R-:W-:Y:S01]  /*61e0*/  @!P0 SHF.L.U32 R5, R14, 0x10, RZ ;  /* 0x000000100e058819 */ /* 0x000fe200000006ff */
[----:B------:R-:W-:Y:S01]  /*61f0*/  @!P0 IMAD.U32 R10, R49, 0x10000, RZ ;  /* 0x00010000310a8824 */ /* 0x000fe200078e00ff */
[----:B------:R-:W-:Y:S01]  /*6200*/  @!P0 F2FP.BF16.PACK_AB R0, R2, R0 ;  /* 0x000000000200823e */ /* 0x000fe200000010ff */
[-C--:B------:R-:W-:Y:S02]  /*6210*/  @!P0 FMUL.FTZ R4, R4, R6.reuse ;  /* 0x0000000604048220 */ /* 0x080fe40000410000 */
[----:B------:R-:W-:Y:S01]  /*6220*/  @!P0 FFMA.FTZ R58, R31, R6, -R7 ;  /* 0x000000061f3a8223 */ /* 0x000fe20000010807 */
        /* <DEDUP_REMOVED lines=8> */
[C---:B------:R-:W-:Y:S01]  /*62b0*/  @!P0 FMUL.FTZ R8, R6.reuse, R34 ;  /* 0x0000002206088220 */ /* 0x040fe20000410000 */
[C---:B------:R-:W-:Y:S01]  /*62c0*/  @!P0 LOP3.LUT R29, R39.reuse, 0xffff0000, RZ, 0xc0, !PT ;  /* 0xffff0000271d8812 */ /* 0x040fe200078ec0ff */
[----:B------:R-:W-:Y:S02]  /*62d0*/  @!P0 IMAD.U32 R27, R39, 0x10000, RZ ;  /* 0x00010000271b8824 */ /* 0x000fe400078e00ff */
[-C--:B------:R-:W-:Y:S02]  /*62e0*/  @!P0 FFMA.FTZ R60, R35, R7.reuse, -R8 ;  /* 0x00000007233c8223 */ /* 0x080fe40000010808 */
[----:B------:R-:W-:Y:S01]  /*62f0*/  @!P0 FMUL.FTZ R6, R6, R7 ;  /* 0x0000000706068220 */ /* 0x000fe20000410000 */
[----:B------:R-:W-:Y:S01]  /*6300*/  @!P0 SHF.L.U32 R7, R15, 0x10, RZ ;  /* 0x000000100f078819 */ /* 0x000fe200000006ff */
[C---:B------:R-:W-:Y:S01]  /*6310*/  @!P0 IMAD.U32 R8, R9.reuse, 0x10000, RZ ;  /* 0x0001000009088824 */ /* 0x040fe200078e00ff */
[----:B------:R-:W-:Y:S01]  /*6320*/  @!P0 LOP3.LUT R9, R9, 0xffff0000, RZ, 0xc0, !PT ;  /* 0xffff000009098812 */ /* 0x000fe200078ec0ff */
[----:B------:R-:W-:Y:S02]  /*6330*/  @!P0 FFMA.FTZ R4, R30, R31, R4 ;  /* 0x0000001f1e048223 */ /* 0x000fe40000010004 */
[C---:B------:R-:W-:Y:S02]  /*6340*/  @!P0 FMUL.FTZ R28, R7.reuse, R10 ;  /* 0x0000000a071c8220 */ /* 0x040fe40000410000 */
[-C--:B------:R-:W-:Y:S01]  /*6350*/  @!P0 FMUL.FTZ R7, R7, R8.reuse ;  /* 0x0000000807078220 */ /* 0x080fe20000410000 */
[----:B------:R-:W-:Y:S01]  /*6360*/  @!P0 F2FP.BF16.PACK_AB R3, R4, R3 ;  /* 0x000000030403823e */ /* 0x000fe200000010ff */
[----:B------:R-:W-:Y:S01]  /*6370*/  @!P0 FFMA.FTZ R59, R27, R8, -R28 ;  /* 0x000000081b3b8223 */ /* 0x000fe2000001081c */
[----:B------:R-:W-:Y:S01]  /*6380*/  @!P0 LOP3.LUT R28, R49, 0xffff0000, RZ, 0xc0, !PT ;  /* 0xffff0000311c8812 */ /* 0x000fe200078ec0ff */
[----:B------:R-:W-:Y:S01]  /*6390*/  @!P0 FFMA.FTZ R5, R32, R33, R5 ;  /* 0x0000002120058223 */ /* 0x000fe20000010005 */
[----:B------:R-:W-:Y:S01]  /*63a0*/  @!P0 LOP3.LUT R8, R15, 0xffff0000, RZ, 0xc0, !PT ;  /* 0xffff00000f088812 */ /* 0x000fe200078ec0ff */
[----:B------:R-:W-:Y:S01]  /*63b0*/  @!P0 FFMA.FTZ R6, R34, R35, R6 ;  /* 0x0000002322068223 */ /* 0x000fe20000010006 */
[----:B------:R-:W-:Y:S01]  /*63c0*/  @!P0 MOV R13, R3 ;  /* 0x00000003000d8202 */ /* 0x000fe20000000f00 */
[----:B------:R-:W-:Y:S01]  /*63d0*/  @!P0 FFMA.FTZ R7, R10, R27, R7 ;  /* 0x0000001b0a078223 */ /* 0x000fe20000010007 */
[----:B------:R-:W-:Y:S01]  /*63e0*/  @!P0 F2FP.BF16.PACK_AB R49, R58, R62 ;  /* 0x0000003e3a31823e */ /* 0x000fe200000010ff */
[----:B------:R-:W-:Y:S01]  /*63f0*/  @!P0 FMUL.FTZ R48, R8, R28 ;  /* 0x0000001c08308220 */ /* 0x000fe20000410000 */
[----:B------:R-:W-:Y:S01]  /*6400*/  @!P0 F2FP.BF16.PACK_AB R5, R6, R5 ;  /* 0x000000050605823e */ /* 0x000fe200000010ff */
[----:B------:R-:W-:Y:S01]  /*6410*/  @!P0 FMUL.FTZ R8, R8, R9 ;  /* 0x0000000908088220 */ /* 0x000fe20000410000 */
[----:B------:R-:W-:Y:S01]  /*6420*/  @!P0 MOV R37, R49 ;  /* 0x0000003100258202 */ /* 0x000fe20000000f00 */
[----:B------:R-:W-:Y:S01]  /*6430*/  @!P0 FFMA.FTZ R58, R29, R9, -R48 ;  /* 0x000000091d3a8223 */ /* 0x000fe20000010830 */
[----:B------:R-:W-:Y:S01]  /*6440*/  @!P0 F2FP.BF16.PACK_AB R48, R60, R61 ;  /* 0x0000003d3c30823e */ /* 0x000fe200000010ff */
[----:B------:R-:W-:Y:S02]  /*6450*/  @!P0 FFMA.FTZ R8, R28, R29, R8 ;  /* 0x0000001d1c088223 */ /* 0x000fe40000010008 */
[----:B------:R-:W-:Y:S01]  /*6460*/  @!P0 IMAD.MOV.U32 R36, RZ, RZ, R56 ;  /* 0x000000ffff248224 */ /* 0x000fe200078e0038 */
[----:B------:R-:W-:Y:S01]  /*6470*/  @!P0 F2FP.BF16.PACK_AB R9, R58, R59 ;  /* 0x0000003b3a09823e */ /* 0x000fe200000010ff */
[----:B------:R-:W-:Y:S01]  /*6480*/  @!P0 IMAD.MOV.U32 R38, RZ, RZ, R48 ;  /* 0x000000ffff268224 */ /* 0x000fe200078e0030 */
[----:B------:R-:W-:Y:S01]  /*6490*/  @!P0 F2FP.BF16.PACK_AB R7, R8, R7 ;  /* 0x000000070807823e */ /* 0x000fe200000010ff */
[----:B------:R-:W-:Y:S02]  /*64a0*/  @!P0 IMAD.MOV.U32 R12, RZ, RZ, R0 ;  /* 0x000000ffff0c8224 */ /* 0x000fe400078e0000 */
        /* <DEDUP_REMOVED lines=9> */
.L_x_733:
[----:B------:R-:W-:Y:S05]  /*6540*/  BSYNC B0 ;  /* 0x0000000000007941 */ /* 0x000fea0003800000 */
.L_x_732:
        /* <DEDUP_REMOVED lines=15> */
[----:B------:R-:W-:Y:S02]  /*6640*/  @!P0 SHF.R.U64 R3, R16, 0x10, R17 ;  /* 0x0000001010038819 */ /* 0x000fe40000001211 */
[----:B------:R-:W-:Y:S02]  /*6650*/  LEA.HI R0, R2, R0, RZ, 0x3 ;  /* 0x0000000002007211 */ /* 0x000fe400078f18ff */
[----:B------:R-:W-:Y:S02]  /*6660*/  @!P0 PRMT R6, R11, 0x5432, R3 ;  /* 0x000054320b068816 */ /* 0x000fe40000000003 */
[----:B------:R-:W-:Y:S01]  /*6670*/  @!P0 PRMT R16, R50, 0x5432, R7 ;  /* 0x0000543232108816 */ /* 0x000fe20000000007 */
[----:B------:R-:W-:Y:S01]  /*6680*/  IMAD.SHL.U32 R0, R0, 0x200, RZ ;  /* 0x0000020000007824 */ /* 0x000fe200078e00ff */
[----:B------:R-:W-:Y:S02]  /*6690*/  LOP3.LUT R2, R240, 0x38, R35, 0xf8, !PT ;  /* 0x00000038f0027812 */ /* 0x000fe400078ef823 */
[--C-:B------:R-:W-:Y:S02]  /*66a0*/  @!P0 SHF.R.U32.HI R8, RZ, 0x10, R43.reuse ;  /* 0x00000010ff088819 */ /* 0x100fe4000001162b */
[----:B------:R-:W-:Y:S02]  /*66b0*/  LOP3.LUT R2, R2, R241, RZ, 0x3c, !PT ;  /* 0x000000f102027212 */ /* 0x000fe400078e3cff */
[----:B------:R-:W-:Y:S02]  /*66c0*/  LOP3.LUT R0, R0, 0x7ffff000, RZ, 0xc0, !PT ;  /* 0x7ffff00000007812 */ /* 0x000fe400078ec0ff */
[----:B------:R-:W-:Y:S01]  /*66d0*/  @!P0 SHF.R.U64 R9, R42, 0x10, R43 ;  /* 0x000000102a098819 */ /* 0x000fe2000000122b */
[----:B-1----:R-:W-:Y:S01]  /*66e0*/  @!P0 IMAD.U32 R32, R39, 0x10000, RZ ;  /* 0x0001000027208824 */ /* 0x002fe200078e00ff */
[----:B------:R-:W-:Y:S01]  /*66f0*/  IADD3 R0, R2, R0, R242 ;  /* 0x0000000002007210 */ /* 0x000fe20007ffe0f2 */
[----:B------:R-:W-:Y:S01]  /*6700*/  @!P0 IMAD.U32 R29, R38, 0x10000, RZ ;  /* 0x00010000261d8824 */ /* 0x000fe200078e00ff */
[----:B------:R-:W-:Y:S02]  /*6710*/  @!P0 SHF.R.U32.HI R2, RZ, 0x10, R17 ;  /* 0x00000010ff028819 */ /* 0x000fe40000011611 */
[----:B------:R-:W-:Y:S01]  /*6720*/  @!P0 PRMT R17, R50, 0x5410, R4 ;  /* 0x0000541032118816 */ /* 0x000fe20000000004 */
[----:B------:R-:W-:Y:S01]  /*6730*/  IMAD.SHL.U32 R0, R0, 0x2, RZ ;  /* 0x0000000200007824 */ /* 0x000fe200078e00ff */
[----:B------:R-:W-:Y:S02]  /*6740*/  @!P0 SHF.R.U32.HI R5, RZ, 0x10, R19 ;  /* 0x00000010ff058819 */ /* 0x000fe40000011613 */
[----:B------:R-:W-:Y:S01]  /*6750*/  @!P0 PRMT R4, R11, 0x5410, R2 ;  /* 0x000054100b048816 */ /* 0x000fe20000000002 */
[----:B------:R-:W-:Y:S01]  /*6760*/  @!P0 IMAD.U32 R7, R17, 0x10000, RZ ;  /* 0x0001000011078824 */ /* 0x000fe200078e00ff */
[----:B--2---:R1:W2:Y:S01]  /*6770*/  LDS.128 R12, [R0+0x6100] ;  /* 0x00610000000c7984 */ /* 0x0042a20000000c00 */
[----:B------:R-:W-:Y:S02]  /*6780*/  @!P0 SHF.L.U32 R2, R6, 0x10, RZ ;  /* 0x0000001006028819 */ /* 0x000fe400000006ff */
[C---:B------:R-:W-:Y:S02]  /*6790*/  @!P0 PRMT R11, R51.reuse, 0x5410, R8 ;  /* 0x00005410330b8816 */ /* 0x040fe40000000008 */
[----:B------:R-:W-:Y:S01]  /*67a0*/  @!P0 PRMT R8, R24, 0x5410, R5 ;  /* 0x0000541018088816 */ /* 0x000fe20000000005 */
[----:B------:R-:W-:Y:S01]  /*67b0*/  @!P0 IMAD.U32 R5, R4, 0x10000, RZ ;  /* 0x0001000004058824 */ /* 0x000fe200078e00ff */
[----:B------:R-:W-:Y:S01]  /*67c0*/  @!P0 PRMT R30, R51, 0x5432, R9 ;  /* 0x00005432331e8816 */ /* 0x000fe20000000009 */
[----:B------:R-:W-:Y:S01]  /*67d0*/  @!P0 IMAD.U32 R9, R36, 0x10000, RZ ;  /* 0x0001000024098824 */ /* 0x000fe200078e00ff */
[----:B------:R-:W-:Y:S02]  /*67e0*/  @!P0 LOP3.LUT R6, R6, 0xffff0000, RZ, 0xc0, !PT ;  /* 0xffff000006068812 */ /* 0x000fe400078ec0ff */
[C---:B------:R-:W-:Y:S02]  /*67f0*/  @!P0 LOP3.LUT R33, R11.reuse, 0xffff0000, RZ, 0xc0, !PT ;  /* 0xffff00000b218812 */ /* 0x040fe400078ec0ff */
[----:B------:R-:W-:Y:S02]  /*6800*/  @!P0 SHF.L.U32 R31, R11, 0x10, RZ ;  /* 0x000000100b1f8819 */ /* 0x000fe400000006ff */
[----:B------:R-:W-:Y:S02]  /*6810*/  @!P0 LOP3.LUT R34, R39, 0xffff0000, RZ, 0xc0, !PT ;  /* 0xffff000027228812 */ /* 0x000fe400078ec0ff */
[----:B-1----:R-:W-:Y:S01]  /*6820*/  @!P0 SHF.R.U64 R0, R18, 0x10, R19 ;  /* 0x0000001012008819 */ /* 0x002fe20000001213 */
[----:B------:R-:W-:Y:S02]  /*6830*/  @!P0 IMAD.U32 R18, R16, 0x10000, RZ ;  /* 0x0001000010128824 */ /* 0x000fe400078e00ff */
[----:B------:R-:W-:Y:S01]  /*6840*/  @!P0 IMAD.U32 R19, R37, 0x10000, RZ ;  /* 0x0001000025138824 */ /* 0x000fe200078e00ff */
[----:B------:R-:W-:Y:S01]  /*6850*/  @!P0 PRMT R10, R24, 0x5432, R0 ;  /* 0x00005432180a8816 */ /* 0x000fe20000000000 */
[----:B--2---:R-:W-:Y:S02]  /*6860*/  @!P0 IMAD.U32 R0, R12, 0x10000, RZ ;  /* 0x000100000c008824 */ /* 0x004fe400078e00ff */
[----:B------:R-:W-:Y:S02]  /*6870*/  @!P0 IMAD.U32 R3, R13, 0x10000, RZ ;  /* 0x000100000d038824 */ /* 0x000fe400078e00ff */
[C---:B------:R-:W-:Y:S02]  /*6880*/  @!P0 FMUL.FTZ R24, R0.reuse, R7 ;  /* 0x0000000700188220 */ /* 0x040fe40000410000 */
[----:B------:R-:W-:Y:S02]  /*6890*/  @!P0 FMUL.FTZ R0, R0, R2 ;  /* 0x0000000200008220 */ /* 0x000fe40000410000 */
[----:B------:R-:W-:Y:S02]  /*68a0*/  @!P0 FMUL.FTZ R27, R3, R18 ;  /* 0x00000012031b8220 */ /* 0x000fe40000410000 */
[----:B------:R-:W-:Y:S01]  /*68b0*/  @!P0 FFMA.FTZ R51, R9, R2, -R24 ;  /* 0x0000000209338223 */ /* 0x000fe20000010818 */
[----:B------:R-:W-:Y:S01]  /*68c0*/  @!P0 LOP3.LUT R24, R16, 0xffff0000, RZ, 0xc0, !PT ;  /* 0xffff000010188812 */ /* 0x000fe200078ec0ff */
[----:B------:R-:W-:Y:S01]  /*68d0*/  @!P0 FFMA.FTZ R0, R7, R9, R0 ;  /* 0x0000000907008223 */ /* 0x000fe20000010000 */
[----:B------:R-:W-:Y:S01]  /*68e0*/  @!P0 LOP3.LUT R2, R13, 0xffff0000, RZ, 0xc0, !PT ;  /* 0xffff00000d028812 */ /* 0x000fe200078ec0ff */
[-C--:B------:R-:W-:Y:S01]  /*68f0*/  @!P0 FMUL.FTZ R3, R3, R5.reuse ;  /* 0x0000000503038220 */ /* 0x080fe20000410000 */
[----:B------:R-:W-:Y:S01]  /*6900*/  @!P0 LOP3.LUT R16, R17, 0xffff0000, RZ, 0xc0, !PT ;  /* 0xffff000011108812 */ /* 0x000fe200078ec0ff */
[----:B------:R-:W-:Y:S01]  /*6910*/  @!P0 FFMA.FTZ R50, R19, R5, -R27 ;  /* 0x0000000513328223 */ /* 0x000fe2000001081b */
[----:B------:R-:W-:Y:S01]  /*6920*/  @!P0 LOP3.LUT R5, R12, 0xffff0000, RZ, 0xc0, !PT ;  /* 0xffff00000c058812 */ /* 0x000fe200078ec0ff */
[----:B------:R-:W-:Y:S01]  /*6930*/  @!P0 FMUL.FTZ R9, R2, R24 ;  /* 0x0000001802098220 */ /* 0x000fe20000410000 */
[----:B------:R-:W-:Y:S02]  /*6940*/  @!P0 LOP3.LUT R7, R4, 0xffff0000, RZ, 0xc0, !PT ;  /* 0xffff000004078812 */ /* 0x000fe400078ec0ff */
[----:B------:R-:W-:Y:S01]  /*6950*/  @!P0 LOP3.LUT R27, R37, 0xffff0000, RZ, 0xc0, !PT ;  /* 0xffff0000251b8812 */ /* 0x000fe200078ec0ff */
[C---:B------:R-:W-:Y:S01]  /*6960*/  @!P0 FMUL.FTZ R28, R5.reuse, R16 ;  /* 0x00000010051c8220 */ /* 0x040fe20000410000 */
[----:B------:R-:W-:Y:S01]  /*6970*/  @!P0 LOP3.LUT R17, R36, 0xffff0000, RZ, 0xc0, !PT ;  /* 0xffff000024118812 */ /* 0x000fe200078ec0ff */
[-C--:B------:R-:W-:Y:S02]  /*6980*/  @!P0 FMUL.FTZ R4, R2, R7.reuse ;  /* 0x0000000702048220 */ /* 0x080fe40000410000 */
[-C--:B------:R-:W-:Y:S01]  /*6990*/  @!P0 FMUL.FTZ R2, R5, R6.reuse ;  /* 0x0000000605028220 */ /* 0x080fe20000410000 */
[----:B------:R-:W-:Y:S01]  /*69a0*/  @!P0 LOP3.LUT R5, R15, 0xffff0000, RZ, 0xc0, !PT ;  /* 0xffff00000f058812 */ /* 0x000fe200078ec0ff */
[----:B------:R-:W-:Y:S02]  /*69b0*/  @!P0 FFMA.FTZ R49, R27, R7, -R9 ;  /* 0x000000071b318223 */ /* 0x000fe40000010809 */
[----:B------:R-:W-:Y:S02]  /*69c0*/  @!P0 IMAD.U32 R7, R15, 0x10000, RZ ;  /* 0x000100000f078824 */ /* 0x000fe400078e00ff */
[----:B------:R-:W-:Y:S01]  /*69d0*/  @!P0 FFMA.FTZ R48, R17, R6, -R28 ;  /* 0x0000000611308223 */ /* 0x000fe2000001081c */
[C---:B------:R-:W-:Y:S01]  /*69e0*/  @!P0 LOP3.LUT R6, R8.reuse, 0xffff0000, RZ, 0xc0, !PT ;  /* 0xffff000008068812 */ /* 0x040fe200078ec0ff */
[----:B------:R-:W-:Y:S02]  /*69f0*/  @!P0 FMUL.FTZ R11, R5, R33 ;  /* 0x00000021050b8220 */ /* 0x000fe40000410000 */
[----:B------:R-:W-:Y:S02]  /*6a00*/  @!P0 IMAD.U32 R9, R8, 0x10000, RZ ;  /* 0x0001000008098824 */ /* 0x000fe400078e00ff */
[----:B------:R-:W-:Y:S02]  /*6a10*/  @!P0 FMUL.FTZ R8, R7, R31 ;  /* 0x0000001f07088220 */ /* 0x000fe40000410000 */
[-C--:B------:R-:W-:Y:S01]  /*6a20*/  @!P0 FFMA.FTZ R42, R34, R6.reuse, -R11 ;  /* 0x00000006222a8223 */ /* 0x080fe2000001080b */
[----:B------:R-:W-:Y:S01]  /*6a30*/  @!P0 SHF.L.U32 R11, R10, 0x10, RZ ;  /* 0x000000100a0b8819 */ /* 0x000fe200000006ff */
[-C--:B------:R-:W-:Y:S02]  /*6a40*/  @!P0 FFMA.FTZ R43, R32, R9.reuse, -R8 ;  /* 0x00000009202b8223 */ /* 0x080fe40000010808 */
[----:B------:R-:W-:Y:S01]  /*6a50*/  @!P0 FMUL.FTZ R8, R5, R6 ;  /* 0x0000000605088220 */ /* 0x000fe20000410000 */
[----:B------:R-:W-:Y:S01]  /*6a60*/  @!P0 LOP3.LUT R6, R14, 0xffff0000, RZ, 0xc0, !PT ;  /* 0xffff00000e068812 */ /* 0x000fe200078ec0ff */
[C---:B------:R-:W-:Y:S01]  /*6a70*/  @!P0 IMAD.U32 R28, R30.reuse, 0x10000, RZ ;  /* 0x000100001e1c8824 */ /* 0x040fe200078e00ff */
[----:B------:R-:W-:Y:S01]  /*6a80*/  @!P0 LOP3.LUT R30, R30, 0xffff0000, RZ, 0xc0, !PT ;  /* 0xffff00001e1e8812 */ /* 0x000fe200078ec0ff */
[----:B------:R-:W-:Y:S02]  /*6a90*/  @!P0 IMAD.U32 R5, R14, 0x10000, RZ ;  /* 0x000100000e058824 */ /* 0x000fe400078e00ff */
[----:B------:R-:W-:Y:S01]  /*6aa0*/  @!P0 FMUL.FTZ R7, R7, R9 ;  /* 0x0000000907078220 */ /* 0x000fe20000410000 */
[----:B------:R-:W-:Y:S01]  /*6ab0*/  @!P0 LOP3.LUT R9, R10, 0xffff0000, RZ, 0xc0, !PT ;  /* 0xffff00000a098812 */ /* 0x000fe200078ec0ff */
[----:B------:R-:W-:Y:S01]  /*6ac0*/  @!P0 FFMA.FTZ R2, R16, R17, R2 ;  /* 0x0000001110028223 */ /* 0x000fe20000010002 */
[----:B------:R-:W-:Y:S01]  /*6ad0*/  @!P0 LOP3.LUT R10, R38, 0xffff0000, RZ, 0xc0, !PT ;  /* 0xffff0000260a8812 */ /* 0x000fe200078ec0ff */
[----:B------:R-:W-:Y:S01]  /*6ae0*/  @!P0 FMUL.FTZ R40, R5, R28 ;  /* 0x0000001c05288220 */ /* 0x000fe20000410000 */
[----:B------:R-:W-:Y:S01]  /*6af0*/  @!P0 F2FP.BF16.PACK_AB R17, R49, R50 ;  /* 0x000000323111823e */ /* 0x000fe200000010ff */
[----:B------:R-:W-:Y:S01]  /*6b00*/  @!P0 FMUL.FTZ R5, R5, R11 ;  /* 0x0000000b05058220 */ /* 0x000fe20000410000 */
[----:B------:R-:W-:Y:S01]  /*6b10*/  @!P0 F2FP.BF16.PACK_AB R16, R48, R51 ;  /* 0x000000333010823e */ /* 0x000fe200000010ff */
[----:B------:R-:W-:Y:S01]  /*6b20*/  @!P0 FFMA.FTZ R3, R18, R19, R3 ;  /* 0x0000001312038223 */ /* 0x000fe20000010003 */
[----:B------:R-:W-:Y:S01]  /*6b30*/  @!P0 F2FP.BF16.PACK_AB R0, R2, R0 ;  /* 0x000000000200823e */ /* 0x000fe200000010ff */
[C---:B------:R-:W-:Y:S02]  /*6b40*/  @!P0 FMUL.FTZ R41, R6.reuse, R30 ;  /* 0x0000001e06298220 */ /* 0x040fe40000410000 */
[----:B------:R-:W-:Y:S01]  /*6b50*/  @!P0 FMUL.FTZ R6, R6, R9 ;  /* 0x0000000906068220 */ /* 0x000fe20000410000 */
[----:B------:R-:W-:Y:S01]  /*6b60*/  @!P0 MOV R12, R0 ;  /* 0x00000000000c8202 */ /* 0x000fe20000000f00 */
[----:B------:R-:W-:Y:S02]  /*6b70*/  @!P0 FFMA.FTZ R4, R24, R27, R4 ;  /* 0x0000001b18048223 */ /* 0x000fe40000010004 */
[----:B------:R-:W-:Y:S02]  /*6b80*/  @!P0 FFMA.FTZ R5, R28, R29, R5 ;  /* 0x0000001d1c058223 */ /* 0x000fe40000010005 */
[----:B------:R-:W-:Y:S01]  /*6b90*/  @!P0 FFMA.FTZ R6, R30, R10, R6 ;  /* 0x0000000a1e068223 */ /* 0x000fe20000010006 */
[----:B------:R-:W-:Y:S01]  /*6ba0*/  @!P0 F2FP.BF16.PACK_AB R3, R4, R3 ;  /* 0x000000030403823e */ /* 0x000fe200000010ff */
[----:B------:R-:W-:Y:S02]  /*6bb0*/  @!P0 FFMA.FTZ R7, R31, R32, R7 ;  /* 0x000000201f078223 */ /* 0x000fe40000010007 */
[----:B------:R-:W-:Y:S01]  /*6bc0*/  @!P0 FFMA.FTZ R40, R29, R11, -R40 ;  /* 0x0000000b1d288223 */ /* 0x000fe20000010828 */
[----:B------:R-:W-:Y:S01]  /*6bd0*/  @!P0 F2FP.BF16.PACK_AB R11, R42, R43 ;  /* 0x0000002b2a0b823e */ /* 0x000fe200000010ff */
        /* <DEDUP_REMOVED lines=18> */
.L_x_735:
[----:B------:R-:W-:Y:S05]  /*6d00*/  BSYNC B0 ;  /* 0x0000000000007941 */ /* 0x000fea0003800000 */
.L_x_734:
[----:B------:R-:W-:Y:S11]  /*6d10*/  ISETP.GE.AND P0, PT, R140, c[0x0][0x1d4], PT ;  /* 0x000075008c007a0c */ /* 0x000ff60003f06270 */
[----:B------:R-:W-:Y:S02]  /*6d20*/  @!UPT UIADD3 URZ, URZ, URZ, URZ ;  /* 0x0000003f3f3ff290 */ /* 0x000fe4000fffe03f */
[----:B------:R-:W-:-:S05]  /*6d30*/  @P0 BRA `(.L_x_719) ;  /* 0x00000a1000000947 */ /* 0x000fca0003800000 */
[----:B------:R-:W-:Y:S01]  /*6d40*/  LOP3.LUT P1, RZ, R219, 0x8, RZ, 0xc0, !PT ;  /* 0x00000008dbff7812 */ /* 0x000fe2000782c0ff */
[----:B------:R-:W5:Y:S01]  /*6d50*/  LDS.128 R32, [R99+0x6100] ;  /* 0x0061000063207984 */ /* 0x000f620000000c00 */
[C---:B----4-:R-:W-:Y:S02]  /*6d60*/  LEA R42, P0, R76.reuse, R54, 0x1 ;  /* 0x000000364c2a7211 */ /* 0x050fe400078008ff */
[----:B------:R-:W-:Y:S02]  /*6d70*/  SEL R0, R121, R120, !P1 ;  /* 0x0000007879007207 */ /* 0x000fe40004800000 */
[----:B---3--:R-:W-:Y:S02]  /*6d80*/  LEA.HI.X R43, R76, R55, R102, 0x1, P0 ;  /* 0x000000374c2b7211 */ /* 0x008fe400000f0c66 */
[----:B-1----:R-:W-:Y:S02]  /*6d90*/  SHF.R.S32.HI R2, RZ, 0x1f, R0 ;  /* 0x0000001fff027819 */ /* 0x002fe40000011400 */
[----:B------:R-:W-:Y:S02]  /*6da0*/  ISETP.GE.AND P0, PT, R140, c[0x0][0x27c], PT ;  /* 0x00009f008c007a0c */ /* 0x000fe40003f06270 */
[----:B------:R-:W-:Y:S04]  /*6db0*/  LEA.HI R0, R2, R0, RZ, 0x4 ;  /* 0x0000000002007211 */ /* 0x000fe800078f20ff */
[----:B------:R-:W-:Y:S04]  /*6dc0*/  LEA.HI.SX32 R0, R0, R113, 0x1c ;  /* 0x0000007100007211 */ /* 0x000fe800078fe2ff */
[----:B--2---:R-:W-:Y:S01]  /*6dd0*/  SHF.R.S32.HI R12, RZ, 0x1f, R0 ;  /* 0x0000001fff0c7819 */ /* 0x004fe20000011400 */
[----:B------:R-:W-:Y:S02]  /*6de0*/  IMAD.SHL.U32 R38, R0, 0x8, RZ ;  /* 0x0000000800267824 */ /* 0x000fe400078e00ff */
[----:B------:R-:W-:Y:S02]  /*6df0*/  @!P0 SHF.R.U64 R4, R22, 0x10, R23 ;  /* 0x0000001016048819 */ /* 0x000fe40000001217 */
[----:B------:R-:W-:Y:S02]  /*6e00*/  LEA.HI R12, R12, R0, RZ, 0x3 ;  /* 0x000000000c0c7211 */ /* 0x000fe400078f18ff */
[----:B------:R-:W-:Y:S02]  /*6e10*/  @!P0 SHF.R.U64 R3, R20, 0x10, R21 ;  /* 0x0000001014038819 */ /* 0x000fe40000001215 */
[----:B------:R-:W-:Y:S01]  /*6e20*/  @!P0 SHF.R.U32.HI R5, RZ, 0x10, R23 ;  /* 0x00000010ff058819 */ /* 0x000fe20000011617 */
[----:B------:R-:W-:Y:S01]  /*6e30*/  IMAD.SHL.U32 R12, R12, 0x200, RZ ;  /* 0x000002000c0c7824 */ /* 0x000fe200078e00ff */
[----:B------:R-:W-:Y:S02]  /*6e40*/  LOP3.LUT R0, R240, 0x38, R38, 0xf8, !PT ;  /* 0x00000038f0007812 */ /* 0x000fe400078ef826 */
[----:B------:R-:W-:Y:S02]  /*6e50*/  @!P0 PRMT R6, R25, 0x5432, R3 ;  /* 0x0000543219068816 */ /* 0x000fe40000000003 */
[----:B------:R-:W-:Y:S02]  /*6e60*/  LOP3.LUT R0, R0, R241, RZ, 0x3c, !PT ;  /* 0x000000f100007212 */ /* 0x000fe400078e3cff */
[----:B------:R-:W-:Y:S02]  /*6e70*/  LOP3.LUT R12, R12, 0x7ffff000, RZ, 0xc0, !PT ;  /* 0x7ffff0000c0c7812 */ /* 0x000fe400078ec0ff */
[----:B------:R-:W-:Y:S01]  /*6e80*/  @!P0 SHF.R.U32.HI R2, RZ, 0x10, R45 ;  /* 0x00000010ff028819 */ /* 0x000fe2000001162d */
[----:B-----5:R-:W-:Y:S01]  /*6e90*/  @!P0 IMAD.U32 R17, R32, 0x10000, RZ ;  /* 0x0001000020118824 */ /* 0x020fe200078e00ff */
[----:B------:R-:W-:Y:S01]  /*6ea0*/  IADD3 R12, R0, R12, R242 ;  /* 0x0000000c000c7210 */ /* 0x000fe20007ffe0f2 */
[----:B------:R-:W-:Y:S01]  /*6eb0*/  @!P0 IMAD.U32 R29, R35, 0x10000, RZ ;  /* 0x00010000231d8824 */ /* 0x000fe200078e00ff */
[----:B------:R-:W-:Y:S02]  /*6ec0*/  @!P0 LOP3.LUT R23, R33, 0xffff0000, RZ, 0xc0, !PT ;  /* 0xffff000021178812 */ /* 0x000fe400078ec0ff */
[----:B------:R-:W-:Y:S01]  /*6ed0*/  @!P0 LOP3.LUT R27, R34, 0xffff0000, RZ, 0xc0, !PT ;  /* 0xffff0000221b8812 */ /* 0x000fe200078ec0ff */
[----:B------:R-:W-:Y:S01]  /*6ee0*/  IMAD.SHL.U32 R12, R12, 0x2, RZ ;  /* 0x000000020c0c7824 */ /* 0x000fe200078e00ff */
[----:B------:R-:W-:Y:S02]  /*6ef0*/  @!P0 LOP3.LUT R31, R35, 0xffff0000, RZ, 0xc0, !PT ;  /* 0xffff0000231f8812 */ /* 0x000fe400078ec0ff */
[----:B------:R-:W-:Y:S01]  /*6f00*/  @!P0 SHF.R.U32.HI R0, RZ, 0x10, R21 ;  /* 0x00000010ff008819 */ /* 0x000fe20000011615 */
[----:B------:R-:W-:Y:S01]  /*6f10*/  @!P0 IMAD.U32 R21, R33, 0x10000, RZ ;  /* 0x0001000021158824 */ /* 0x000fe200078e00ff */
[----:B------:R-:W-:Y:S01]  /*6f20*/  @!P0 PRMT R22, R52, 0x5410, R2 ;  /* 0x0000541034168816 */ /* 0x000fe20000000002 */
[----:B------:R-:W1:Y:S01]  /*6f30*/  LDS.128 R12, [R12+0x6100] ;  /* 0x006100000c0c7984 */ /* 0x000e620000000c00 */
[----:B------:R-:W-:Y:S01]  /*6f40*/  @!P0 PRMT R2, R25, 0x5410, R0 ;  /* 0x0000541019028816 */ /* 0x000fe20000000000 */
[----:B------:R-:W-:Y:S01]  /*6f50*/  @!P0 IMAD.U32 R25, R34, 0x10000, RZ ;  /* 0x0001000022198824 */ /* 0x000fe200078e00ff */
[----:B------:R-:W-:Y:S01]  /*6f60*/  @!P0 SHF.R.U64 R7, R46, 0x10, R47 ;  /* 0x000000102e078819 */ /* 0x000fe2000000122f */
[----:B------:R-:W-:Y:S01]  /*6f70*/  @!P0 IMAD.U32 R20, R22, 0x10000, RZ ;  /* 0x0001000016148824 */ /* 0x000fe200078e00ff */
[----:B------:R-:W-:Y:S01]  /*6f80*/  @!P0 SHF.R.U64 R18, R44, 0x10, R45 ;  /* 0x000000102c128819 */ /* 0x000fe2000000122d */
[----:B------:R-:W-:Y:S01]  /*6f90*/  @!P0 IMAD.U32 R0, R2, 0x10000, RZ ;  /* 0x0001000002008824 */ /* 0x000fe200078e00ff */
[C---:B------:R-:W-:Y:S02]  /*6fa0*/  @!P0 PRMT R10, R53.reuse, 0x5410, R7 ;  /* 0x00005410350a8816 */ /* 0x040fe40000000007 */
[----:B------:R-:W-:Y:S02]  /*6fb0*/  @!P0 PRMT R7, R26, 0x5410, R4 ;  /* 0x000054101a078816 */ /* 0x000fe40000000004 */
[----:B------:R-:W-:Y:S01]  /*6fc0*/  @!P0 LOP3.LUT R2, R2, 0xffff0000, RZ, 0xc0, !PT ;  /* 0xffff000002028812 */ /* 0x000fe200078ec0ff */
[----:B------:R-:W-:Y:S01]  /*6fd0*/  @!P0 IMAD.U32 R24, R10, 0x10000, RZ ;  /* 0x000100000a188824 */ /* 0x000fe200078e00ff */
[----:B------:R-:W-:Y:S02]  /*6fe0*/  @!P0 PRMT R9, R26, 0x5432, R5 ;  /* 0x000054321a098816 */ /* 0x000fe40000000005 */
[C---:B------:R-:W-:Y:S02]  /*6ff0*/  @!P0 SHF.L.U32 R8, R6.reuse, 0x10, RZ ;  /* 0x0000001006088819 */ /* 0x040fe400000006ff */
[----:B------:R-:W-:Y:S02]  /*7000*/  @!P0 SHF.R.U32.HI R30, RZ, 0x10, R47 ;  /* 0x00000010ff1e8819 */ /* 0x000fe4000001162f */
[----:B------:R-:W-:Y:S02]  /*7010*/  @!P0 LOP3.LUT R6, R6, 0xffff0000, RZ, 0xc0, !PT ;  /* 0xffff000006068812 */ /* 0x000fe400078ec0ff */
[----:B------:R-:W-:Y:S02]  /*7020*/  @!P0 PRMT R18, R52, 0x5432, R18 ;  /* 0x0000543234128816 */ /* 0x000fe40000000012 */
[----:B------:R-:W-:Y:S02]  /*7030*/  @!P0 LOP3.LUT R22, R22, 0xffff0000, RZ, 0xc0, !PT ;  /* 0xffff000016168812 */ /* 0x000fe400078ec0ff */
[----:B------:R-:W-:Y:S01]  /*7040*/  @!P0 PRMT R30, R53, 0x5432, R30 ;  /* 0x00005432351e8816 */ /* 0x000fe2000000001e */
[C---:B------:R-:W-:Y:S01]  /*7050*/  @!P0 IMAD.U32 R16, R18.reuse, 0x10000, RZ ;  /* 0x0001000012108824 */ /* 0x040fe200078e00ff */
[----:B------:R-:W-:Y:S02]  /*7060*/  @!P0 LOP3.LUT R18, R18, 0xffff0000, RZ, 0xc0, !PT ;  /* 0xffff000012128812 */ /* 0x000fe400078ec0ff */
[C---:B------:R-:W-:Y:S02]  /*7070*/  @!P0 SHF.L.U32 R28, R30.reuse, 0x10, RZ ;  /* 0x000000101e1c8819 */ /* 0x040fe400000006ff */
[----:B------:R-:W-:Y:S01]  /*7080*/  @!P0 LOP3.LUT R30, R30, 0xffff0000, RZ, 0xc0, !PT ;  /* 0xffff00001e1e8812 */ /* 0x000fe200078ec0ff */
[----:B-1----:R-:W-:Y:S02]  /*7090*/  @!P0 IMAD.U32 R3, R13, 0x10000, RZ ;  /* 0x000100000d038824 */ /* 0x002fe400078e00ff */
[----:B------:R-:W-:Y:S02]  /*70a0*/  @!P0 IMAD.U32 R5, R12, 0x10000, RZ ;  /* 0x000100000c058824 */ /* 0x000fe400078e00ff */
[C---:B------:R-:W-:Y:S02]  /*70b0*/  @!P0 FMUL.FTZ R4, R3.reuse, R20 ;  /* 0x0000001403048220 */ /* 0x040fe40000410000 */
[-C--:B------:R-:W-:Y:S02]  /*70c0*/  @!P0 FMUL.FTZ R3, R3, R0.reuse ;  /* 0x0000000003038220 */ /* 0x080fe40000410000 */
[----:B------:R-:W-:Y:S01]  /*70d0*/  @!P0 FFMA.FTZ R48, R21, R0, -R4 ;  /* 0x0000000015308223 */ /* 0x000fe20000010804 */
[----:B------:R-:W-:Y:S01]  /*70e0*/  @!P0 LOP3.LUT R0, R13, 0xffff0000, RZ, 0xc0, !PT ;  /* 0xffff00000d008812 */ /* 0x000fe200078ec0ff */
[----:B------:R-:W-:Y:S04]  /*70f0*/  @!P0 FMUL.FTZ R19, R5, R16 ;  /* 0x0000001005138220 */ /* 0x000fe80000410000 */
[C---:B------:R-:W-:Y:S02]  /*7100*/  @!P0 FMUL.FTZ R11, R0.reuse, R22 ;  /* 0x00000016000b8220 */ /* 0x040fe40000410000 */
[-C--:B------:R-:W-:Y:S02]  /*7110*/  @!P0 FMUL.FTZ R4, R0, R2.reuse ;  /* 0x0000000200048220 */ /* 0x080fe40000410000 */
[----:B------:R-:W-:Y:S01]  /*7120*/  @!P0 FFMA.FTZ R47, R23, R2, -R11 ;  /* 0x00000002172f8223 */ /* 0x000fe2000001080b */
[----:B------:R-:W-:Y:S01]  /*7130*/  @!P0 LOP3.LUT R2, R12, 0xffff0000, RZ, 0xc0, !PT ;  /* 0xffff00000c028812 */ /* 0x000fe200078ec0ff */
[-C--:B------:R-:W-:Y:S02]  /*7140*/  @!P0 FMUL.FTZ R0, R5, R8.reuse ;  /* 0x0000000805008220 */ /* 0x080fe40000410000 */
[----:B------:R-:W-:Y:S02]  /*7150*/  @!P0 IMAD.U32 R5, R14, 0x10000, RZ ;  /* 0x000100000e058824 */ /* 0x000fe400078e00ff */
[----:B------:R-:W-:Y:S01]  /*7160*/  @!P0 FFMA.FTZ R46, R17, R8, -R19 ;  /* 0x00000008112e8223 */ /* 0x000fe20000010813 */
[----:B------:R-:W-:Y:S01]  /*7170*/  @!P0 LOP3.LUT R19, R32, 0xffff0000, RZ, 0xc0, !PT ;  /* 0xffff000020138812 */ /* 0x000fe200078ec0ff */
[----:B------:R-:W-:Y:S02]  /*7180*/  @!P0 IMAD.U32 R8, R7, 0x10000, RZ ;  /* 0x0001000007088824 */ /* 0x000fe400078e00ff */
[C---:B------:R-:W-:Y:S02]  /*7190*/  @!P0 FMUL.FTZ R11, R2.reuse, R18 ;  /* 0x00000012020b8220 */ /* 0x040fe40000410000 */
[----:B------:R-:W-:Y:S02]  /*71a0*/  @!P0 FMUL.FTZ R26, R5, R24 ;  /* 0x00000018051a8220 */ /* 0x000fe40000410000 */
[-C--:B------:R-:W-:Y:S02]  /*71b0*/  @!P0 FMUL.FTZ R2, R2, R6.reuse ;  /* 0x0000000602028220 */ /* 0x080fe40000410000 */
[----:B------:R-:W-:Y:S01]  /*71c0*/  @!P0 FFMA.FTZ R45, R19, R6, -R11 ;  /* 0x00000006132d8223 */ /* 0x000fe2000001080b */
[----:B------:R-:W-:Y:S01]  /*71d0*/  @!P0 LOP3.LUT R11, R7, 0xffff0000, RZ, 0xc0, !PT ;  /* 0xffff0000070b8812 */ /* 0x000fe200078ec0ff */
[-C--:B------:R-:W-:Y:S01]  /*71e0*/  @!P0 FFMA.FTZ R44, R25, R8.reuse, -R26 ;  /* 0x00000008192c8223 */ /* 0x080fe2000001081a */
[----:B------:R-:W-:Y:S01]  /*71f0*/  @!P0 LOP3.LUT R26, R10, 0xffff0000, RZ, 0xc0, !PT ;  /* 0xffff00000a1a8812 */ /* 0x000fe200078ec0ff */
[----:B------:R-:W-:Y:S01]  /*7200*/  @!P0 FMUL.FTZ R5, R5, R8 ;  /* 0x0000000805058220 */ /* 0x000fe20000410000 */
[----:B------:R-:W-:Y:S01]  /*7210*/  @!P0 LOP3.LUT R6, R14, 0xffff0000, RZ, 0xc0, !PT ;  /* 0xffff00000e068812 */ /* 0x000fe200078ec0ff */
[C---:B------:R-:W-:Y:S01]  /*7220*/  @!P0 IMAD.U32 R7, R15.reuse, 0x10000, RZ ;  /* 0x000100000f078824 */ /* 0x040fe200078e00ff */
[----:B------:R-:W-:Y:S01]  /*7230*/  @!P0 LOP3.LUT R8, R15, 0xffff0000, RZ, 0xc0, !PT ;  /* 0xffff00000f088812 */ /* 0x000fe200078ec0ff */
[C---:B------:R-:W-:Y:S01]  /*7240*/  @!P0 IMAD.U32 R10, R9.reuse, 0x10000, RZ ;  /* 0x00010000090a8824 */ /* 0x040fe200078e00ff */
[----:B------:R-:W-:Y:S01]  /*7250*/  @!P0 LOP3.LUT R9, R9, 0xffff0000, RZ, 0xc0, !PT ;  /* 0xffff000009098812 */ /* 0x000fe200078ec0ff */
[----:B------:R-:W-:Y:S02]  /*7260*/  @!P0 FMUL.FTZ R39, R6, R26 ;  /* 0x0000001a06278220 */ /* 0x000fe40000410000 */
[----:B------:R-:W-:Y:S02]  /*7270*/  @!P0 FFMA.FTZ R0, R16, R17, R0 ;  /* 0x0000001110008223 */ /* 0x000fe40000010000 */
[----:B------:R-:W-:Y:S02]  /*7280*/  @!P0 FMUL.FTZ R37, R7, R28 ;  /* 0x0000001c07258220 */ /* 0x000fe40000410000 */
[----:B------:R-:W-:Y:S02]  /*7290*/  @!P0 FMUL.FTZ R36, R8, R30 ;  /* 0x0000001e08248220 */ /* 0x000fe40000410000 */
[----:B------:R-:W-:Y:S02]  /*72a0*/  @!P0 FFMA.FTZ R2, R18, R19, R2 ;  /* 0x0000001312028223 */ /* 0x000fe40000010002 */
[----:B------:R-:W-:Y:S02]  /*72b0*/  @!P0 FFMA.FTZ R39, R27, R11, -R39 ;  /* 0x0000000b1b278223 */ /* 0x000fe40000010827 */
[----:B------:R-:W-:Y:S01]  /*72c0*/  @!P0 FFMA.FTZ R3, R20, R21, R3 ;  /* 0x0000001514038223 */ /* 0x000fe20000010003 */
[----:B------:R-:W-:Y:S01]  /*72d0*/  @!P0 F2FP.BF16.PACK_AB R0, R2, R0 ;  /* 0x000000000200823e */ /* 0x000fe200000010ff */
[----:B------:R-:W-:Y:S01]  /*72e0*/  @!P0 FFMA.FTZ R41, R29, R10, -R37 ;  /* 0x0000000a1d298223 */ /* 0x000fe20000010825 */
[----:B------:R-:W-:Y:S01]  /*72f0*/  @!P0 F2FP.BF16.PACK_AB R37, R47, R48 ;  /* 0x000000302f25823e */ /* 0x000fe200000010ff */
[----:B------:R-:W-:Y:S01]  /*7300*/  @!P0 FFMA.FTZ R40, R31, R9, -R36 ;  /* 0x000000091f288223 */ /* 0x000fe20000010824 */
[----:B------:R-:W-:Y:S01]  /*7310*/  @!P0 F2FP.BF16.PACK_AB R36, R45, R46 ;  /* 0x0000002e2d24823e */ /* 0x000fe200000010ff */
[----:B------:R-:W-:Y:S02]  /*7320*/  @!P0 FMUL.FTZ R6, R6, R11 ;  /* 0x0000000b06068220 */ /* 0x000fe40000410000 */
[----:B------:R-:W-:Y:S01]  /*7330*/  @!P0 FFMA.FTZ R4, R22, R23, R4 ;  /* 0x0000001716048223 */ /* 0x000fe20000010004 */
[----:B------:R-:W-:Y:S01]  /*7340*/  @!P0 F2FP.BF16.PACK_AB R11, R40, R41 ;  /* 0x00000029280b823e */ /* 0x000fe200000010ff */
[----:B------:R-:W-:Y:S01]  /*7350*/  @!P0 FMUL.FTZ R7, R7, R10 ;  /* 0x0000000a07078220 */ /* 0x000fe20000410000 */
[----:B------:R-:W-:Y:S01]  /*7360*/  @!P0 F2FP.BF16.PACK_AB R10, R39, R44 ;  /* 0x0000002c270a823e */ /* 0x000fe200000010ff */
[----:B------:R-:W-:Y:S01]  /*7370*/  @!P0 FFMA.FTZ R5, R24, R25, R5 ;  /* 0x0000001918058223 */ /* 0x000fe20000010005 */
[----:B------:R-:W-:Y:S01]  /*7380*/  @!P0 MOV R35, R11 ;  /* 0x0000000b00238202 */ /* 0x000fe20000000f00 */
[----:B------:R-:W-:Y:S01]  /*7390*/  @!P0 FMUL.FTZ R8, R8, R9 ;  /* 0x0000000908088220 */ /* 0x000fe20000410000 */
[----:B------:R-:W-:Y:S01]  /*73a0*/  @!P0 F2FP.BF16.PACK_AB R3, R4, R3 ;  /* 0x000000030403823e */ /* 0x000fe200000010ff */
[----:B------:R-:W-:Y:S02]  /*73b0*/  @!P0 FFMA.FTZ R6, R26, R27, R6 ;  /* 0x0000001b1a068223 */ /* 0x000fe40000010006 */
[----:B------:R-:W-:Y:S02]  /*73c0*/  @!P0 FFMA.FTZ R7, R28, R29, R7 ;  /* 0x0000001d1c078223 */ /* 0x000fe40000010007 */
[----:B------:R-:W-:Y:S01]  /*73d0*/  @!P0 IMAD.MOV.U32 R32, RZ, RZ, R36 ;  /* 0x000000ffff208224 */ /* 0x000fe200078e0024 */
[----:B------:R-:W-:Y:S01]  /*73e0*/  @!P0 F2FP.BF16.PACK_AB R5, R6, R5 ;  /* 0x000000050605823e */ /* 0x000fe200000010ff */
[----:B------:R-:W-:Y:S02]  /*73f0*/  @!P0 IMAD.MOV.U32 R33, RZ, RZ, R37 ;  /* 0x000000ffff218224 */ /* 0x000fe400078e0025 */
[----:B------:R-:W-:Y:S02]  /*7400*/  @!P0 IMAD.MOV.U32 R34, RZ, RZ, R10 ;  /* 0x000000ffff228224 */ /* 0x000fe400078e000a */
[----:B------:R-:W-:Y:S02]  /*7410*/  @!P0 FFMA.FTZ R8, R30, R31, R8 ;  /* 0x0000001f1e088223 */ /* 0x000fe40000010008 */
[----:B------:R-:W-:Y:S01]  /*7420*/  @!P0 IMAD.MOV.U32 R12, RZ, RZ, R0 ;  /* 0x000000ffff0c8224 */ /* 0x000fe200078e0000 */
[----:B------:R1:W-:Y:S01]  /*7430*/  ST.E.128 [R42.64], R32 ;  /* 0x000000202a007985 */ /* 0x0003e2000c101d0a */
[----:B------:R-:W-:Y:S01]  /*7440*/  @!P0 IMAD.MOV.U32 R13, RZ, RZ, R3 ;  /* 0x000000ffff0d8224 */ /* 0x000fe200078e0003 */
[----:B------:R-:W-:Y:S01]  /*7450*/  @!P0 F2FP.BF16.PACK_AB R7, R8, R7 ;  /* 0x000000070807823e */ /* 0x000fe200000010ff */
[----:B------:R-:W-:Y:S04]  /*7460*/  @!P0 IMAD.MOV.U32 R14, RZ, RZ, R5 ;  /* 0x000000ffff0e8224 */ /* 0x000fe800078e0005 */
        /* <DEDUP_REMOVED lines=8> */
.L_x_715:
        /* <DEDUP_REMOVED lines=8> */
[----:B------:R-:W-:Y:S02]  /*7570*/  ISETP.GE.AND P1, PT, R141, c[0x0][0x1d4], PT ;  /* 0x000075008d007a0c */ /* 0x000fe40003f26270 */
[----:B------:R-:W-:Y:S02]  /*7580*/  ISETP.GE.AND P4, PT, R140, c[0x0][0x1d4], PT ;  /* 0x000075008c007a0c */ /* 0x000fe40003f86270 */
[----:B------:R-:W-:Y:S07]  /*7590*/  ISETP.GE.AND P3, PT, R213, c[0x0][0x1d4], PT ;  /* 0x00007500d5007a0c */ /* 0x000fee0003f66270 */
[----:B-1----:R-:W1:Y:S01]  /*75a0*/  @!P2 LDS.128 R12, [R214+0x6000] ;  /* 0x00600000d60ca984 */ /* 0x002e620000000c00 */
[C---:B---3--:R-:W-:Y:S04]  /*75b0*/  @!P2 LEA R6, P0, R104.reuse, R0, 0x1 ;  /* 0x000000006806a211 */ /* 0x048fe800078008ff */
[----:B--2---:R-:W-:Y:S02]  /*75c0*/  @!P2 LEA.HI.X R7, R104, R2, R105, 0x1, P0 ;  /* 0x000000026807a211 */ /* 0x004fe400000f0c69 */
[C---:B------:R-:W-:Y:S04]  /*75d0*/  @!P1 LEA R4, P0, R221.reuse, R0, 0x1 ;  /* 0x00000000dd049211 */ /* 0x040fe800078008ff */
[----:B------:R-:W-:Y:S02]  /*75e0*/  @!P1 LEA.HI.X R5, R221, R2, R244, 0x1, P0 ;  /* 0x00000002dd059211 */ /* 0x000fe400000f0cf4 */
[C---:B------:R-:W-:Y:S04]  /*75f0*/  @!P4 LEA R10, P0, R220.reuse, R0, 0x1 ;  /* 0x00000000dc0ac211 */ /* 0x040fe800078008ff */
[----:B------:R-:W-:Y:S02]  /*7600*/  @!P4 LEA.HI.X R11, R220, R2, R243, 0x1, P0 ;  /* 0x00000002dc0bc211 */ /* 0x000fe400000f0cf3 */
[C---:B------:R-:W-:Y:S04]  /*7610*/  @!P3 LEA R8, P0, R213.reuse, R0, 0x1 ;  /* 0x00000000d508b211 */ /* 0x040fe800078008ff */
[----:B------:R-:W-:Y:S01]  /*7620*/  @!P3 LEA.HI.X R9, R213, R2, R247, 0x1, P0 ;  /* 0x00000002d509b211 */ /* 0x000fe200000f0cf7 */
[----:B-1----:R-:W-:Y:S04]  /*7630*/  @!P2 ST.E.128 [R6.64], R12 ;  /* 0x0000000c0600a985 */ /* 0x002fe8000c101d0a */
[----:B------:R-:W1:Y:S04]  /*7640*/  @!P1 LDS.128 R12, [R215+0x6000] ;  /* 0x00600000d70c9984 */ /* 0x000e680000000c00 */
[----:B-1----:R1:W-:Y:S01]  /*7650*/  @!P1 ST.E.128 [R4.64], R12 ;  /* 0x0000000c04009985 */ /* 0x0023e2000c101d0a */
[C---:B------:R-:W-:Y:S03]  /*7660*/  ISETP.GE.AND P1, PT, R212.reuse, c[0x0][0x1d4], PT ;  /* 0x00007500d4007a0c */ /* 0x040fe60003f26270 */
[----:B------:R-:W2:Y:S10]  /*7670*/  @!P4 LDS.128 R12, [R214+0x8000] ;  /* 0x00800000d60cc984 */ /* 0x000eb40000000c00 */
[C---:B------:R-:W-:Y:S04]  /*7680*/  @!P1 LEA R6, P0, R212.reuse, R0, 0x1 ;  /* 0x00000000d4069211 */ /* 0x040fe800078008ff */
[----:B------:R-:W-:Y:S02]  /*7690*/  @!P1 LEA.HI.X R7, R212, R2, R246, 0x1, P0 ;  /* 0x00000002d4079211 */ /* 0x000fe400000f0cf6 */
[C---:B------:R-:W-:Y:S11]  /*76a0*/  ISETP.GE.AND P0, PT, R211.reuse, c[0x0][0x1d4], PT ;  /* 0x00007500d3007a0c */ /* 0x040ff60003f06270 */
[----:B------:R-:W-:Y:S02]  /*76b0*/  @!UPT UIADD3 URZ, URZ, URZ, URZ ;  /* 0x0000003f3f3ff290 */ /* 0x000fe4000fffe03f */
[C---:B-1----:R-:W-:Y:S04]  /*76c0*/  @!P0 LEA R4, P2, R211.reuse, R0, 0x1 ;  /* 0x00000000d3048211 */ /* 0x042fe800078408ff */
[----:B------:R-:W-:Y:S01]  /*76d0*/  @!P0 LEA.HI.X R5, R211, R2, R245, 0x1, P2 ;  /* 0x00000002d3058211 */ /* 0x000fe200010f0cf5 */
[----:B--2---:R-:W-:Y:S04]  /*76e0*/  @!P4 ST.E.128 [R10.64], R12 ;  /* 0x0000000c0a00c985 */ /* 0x004fe8000c101d0a */
[----:B------:R-:W1:Y:S04]  /*76f0*/  @!P3 LDS.128 R12, [R215+0x8000] ;  /* 0x00800000d70cb984 */ /* 0x000e680000000c00 */
[----:B-1----:R-:W-:Y:S04]  /*7700*/  @!P3 ST.E.128 [R8.64], R12 ;  /* 0x0000000c0800b985 */ /* 0x002fe8000c101d0a */
[----:B------:R-:W1:Y:S04]  /*7710*/  @!P1 LDS.128 R8, [R214+0xa000] ;  /* 0x00a00000d6089984 */ /* 0x000e680000000c00 */
[----:B-1----:R-:W-:Y:S04]  /*7720*/  @!P1 ST.E.128 [R6.64], R8 ;  /* 0x0000000806009985 */ /* 0x002fe8000c101d0a */
[----:B------:R-:W1:Y:S04]  /*7730*/  @!P0 LDS.128 R8, [R215+0xa000] ;  /* 0x00a00000d7088984 */ /* 0x000e680000000c00 */
[----:B-1----:R1:W-:Y:S02]  /*7740*/  @!P0 ST.E.128 [R4.64], R8 ;  /* 0x0000000804008985 */ /* 0x0023e4000c101d0a */
.L_x_719:
[----:B------:R-:W-:Y:S05]  /*7750*/  BSYNC B1 ;  /* 0x0000000000017941 */ /* 0x000fea0003800000 */
.L_x_714:
[----:B---3--:R-:W-:Y:S01]  /*7760*/  IMAD.IADD R0, R117, 0x1, -R68 ;  /* 0x0000000175007824 */ /* 0x008fe200078e0a44 */
[C---:B-12--5:R-:W-:Y:S01]  /*7770*/  LEA R2, P0, R64.reuse, R72, 0x6 ;  /* 0x0000004840027211 */ /* 0x066fe200078030ff */
[----:B------:R-:W-:Y:S01]  /*7780*/  BSSY B0, `(.L_x_736) ;  /* 0x0000053000007945 */ /* 0x000fe20003800000 */
[----:B------:R-:W-:Y:S02]  /*7790*/  LOP3.LUT P3, RZ, R219, 0x1, RZ, 0xc0, !PT ;  /* 0x00000001dbff7812 */ /* 0x000fe4000786c0ff */
[----:B------:R-:W-:Y:S02]  /*77a0*/  LEA.HI.X.SX32 R3, R64, R73, 0x6, P0 ;  /* 0x0000004940037211 */ /* 0x000fe400000f36ff */
[----:B------:R-:W-:Y:S11]  /*77b0*/  ISETP.GE.AND P0, PT, R0, 0x21, PT ;  /* 0x000000210000780c */ /* 0x000ff60003f06270 */
[----:B------:R-:W-:Y:S02]  /*77c0*/  @!UPT UIADD3 URZ, URZ, URZ, URZ ;  /* 0x0000003f3f3ff290 */ /* 0x000fe4000fffe03f */
[----:B------:R-:W-:Y:S05]  /*77d0*/  @P0 IADD3 R8, P1, R2, 0x20, RZ ;  /* 0x0000002002080810 */ /* 0x000fea0007f3e0ff */
[----:B------:R-:W-:Y:S01]  /*77e0*/  @P0 IMAD.X R9, RZ, RZ, R3, P1 ;  /* 0x000000ffff090224 */ /* 0x000fe200008e0603 */
[----:B------:R-:W-:Y:S11]  /*77f0*/  ISETP.GE.AND P1, PT, R0, 0x1, PT ;  /* 0x000000010000780c */ /* 0x000ff60003f26270 */
[----:B------:R-:W-:Y:S02]  /*7800*/  @!UPT UIADD3 URZ, URZ, URZ, URZ ;  /* 0x0000003f3f3ff290 */ /* 0x000fe4000fffe03f */
[----:B------:R-:W-:Y:S01]  /*7810*/  @P1 MOV R6, R74 ;  /* 0x0000004a00061202 */ /* 0x000fe20000000f00 */
[----:B------:R-:W-:Y:S02]  /*7820*/  @P1 IMAD R0, R3, c[0x0][0x258], RZ ;  /* 0x0000960003001a24 */ /* 0x000fe400078e02ff */
[----:B------:R-:W-:Y:S04]  /*7830*/  @P1 IMAD.MOV.U32 R7, RZ, RZ, R71 ;  /* 0x000000ffff071224 */ /* 0x000fe800078e0047 */
[C---:B------:R-:W-:Y:S04]  /*7840*/  @P1 IMAD.WIDE.U32 R6, R2.reuse, c[0x0][0x258], R6 ;  /* 0x0000960002061a25 */ /* 0x040fe800078e0006 */
[----:B------:R-:W-:Y:S01]  /*7850*/  @P1 IMAD R2, R2, c[0x0][0x25c], R0 ;  /* 0x0000970002021a24 */ /* 0x000fe200078e0200 */
[----:B------:R-:W-:Y:S01]  /*7860*/  @P1 LEA R4, P2, R6, c[0x0][0x250], 0x1 ;  /* 0x0000940006041a11 */ /* 0x000fe200078408ff */
[----:B------:R-:W-:Y:S03]  /*7870*/  @P0 IMAD R0, R9, c[0x0][0x258], RZ ;  /* 0x0000960009000a24 */ /* 0x000fe600078e02ff */
[----:B------:R-:W-:Y:S01]  /*7880*/  @P1 IADD3 R2, R7, R2, RZ ;  /* 0x0000000207021210 */ /* 0x000fe20007ffe0ff */
[----:B------:R-:W-:Y:S01]  /*7890*/  @P0 IMAD R0, R8, c[0x0][0x25c], R0 ;  /* 0x0000970008000a24 */ /* 0x000fe200078e0200 */
[----:B------:R-:W-:Y:S02]  /*78a0*/  @P0 MOV R7, R71 ;  /* 0x0000004700070202 */ /* 0x000fe40000000f00 */
[----:B------:R-:W-:Y:S01]  /*78b0*/  @P1 LEA.HI.X R5, R6, c[0x0][0x254], R2, 0x1, P2 ;  /* 0x0000950006051a11 */ /* 0x000fe200010f0c02 */
[----:B------:R-:W-:Y:S04]  /*78c0*/  @P0 IMAD.MOV.U32 R6, RZ, RZ, R74 ;  /* 0x000000ffff060224 */ /* 0x000fe800078e004a */
[----:B------:R-:W-:Y:S01]  /*78d0*/  @!PT LDS RZ, [RZ] ;  /* 0x00000000fffff984 */ /* 0x000fe20000000800 */
[----:B------:R-:W-:Y:S01]  /*78e0*/  @!PT LDS RZ, [RZ] ;  /* 0x00000000fffff984 */ /* 0x000fe20000000800 */
[----:B------:R-:W-:Y:S01]  /*78f0*/  @!PT LDS RZ, [RZ] ;  /* 0x00000000fffff984 */ /* 0x000fe20000000800 */
[----:B------:R1:W-:Y:S01]  /*7900*/  @P1 LDGSTS.E.BYPASS.LTC128B.128 [R203+0x100], [R4.64], !P3 ;  /* 0x0010000004cb1fae */ /* 0x0003e2000d901d4a */
[----:B------:R-:W-:Y:S03]  /*7910*/  @P0 IMAD.WIDE.U32 R6, R8, c[0x0][0x258], R6 ;  /* 0x0000960008060a25 */ /* 0x000fe600078e0006 */
[----:B------:R1:W-:Y:S01]  /*7920*/  @P1 LDGSTS.E.BYPASS.LTC128B.128 [R203+0x2100], [R4.64+0x80], !P6 ;  /* 0x0210008004cb1fae */ /* 0x0003e2000f101d4a */
[----:B------:R-:W-:Y:S01]  /*7930*/  @P0 IMAD.IADD R0, R7, 0x1, R0 ;  /* 0x0000000107000824 */ /* 0x000fe200078e0200 */
[C---:B------:R-:W-:Y:S02]  /*7940*/  @P0 LEA R2, P2, R6.reuse, c[0x0][0x250], 0x1 ;  /* 0x0000940006020a11 */ /* 0x040fe400078408ff */
[----:B------:R1:W-:Y:S02]  /*7950*/  @P1 LDGSTS.E.BYPASS.LTC128B.128 [R203+0x4100], [R4.64+0x100], !P5 ;  /* 0x0410010004cb1fae */ /* 0x0003e4000e901d4a */
[----:B------:R-:W-:Y:S01]  /*7960*/  @P0 LEA.HI.X R3, R6, c[0x0][0x254], R0, 0x1, P2 ;  /* 0x0000950006030a11 */ /* 0x000fe200010f0c00 */
[----:B------:R-:W-:Y:S04]  /*7970*/  IMAD R0, R69, c[0x0][0x208], RZ ;  /* 0x0000820045007a24 */ /* 0x000fe800078e02ff */
[----:B------:R2:W-:Y:S01]  /*7980*/  @P0 LDGSTS.E.BYPASS.LTC128B.128 [R203+0x1100], [R2.64], !P3 ;  /* 0x0110000002cb0fae */ /* 0x0005e2000d901d4a */
[C---:B------:R-:W-:Y:S03]  /*7990*/  IMAD R0, R66.reuse, c[0x0][0x20c], R0 ;  /* 0x0000830042007a24 */ /* 0x040fe600078e0200 */
[----:B------:R2:W-:Y:S04]  /*79a0*/  @P0 LDGSTS.E.BYPASS.LTC128B.128 [R203+0x3100], [R2.64+0x80], !P6 ;  /* 0x0310008002cb0fae */ /* 0x0005e8000f101d4a */
[----:B------:R2:W-:Y:S04]  /*79b0*/  @P0 LDGSTS.E.BYPASS.LTC128B.128 [R203+0x5100], [R2.64+0x100], !P5 ;  /* 0x0510010002cb0fae */ /* 0x0005e8000e901d4a */
[----:B------:R-:W0:Y:S01]  /*79c0*/  LDGDEPBAR ;  /* 0x00000000000079af */ /* 0x000e220000000000 */
[----:B-1----:R-:W-:Y:S05]  /*79d0*/  IMAD.WIDE.U32 R4, R66, c[0x0][0x208], RZ ;  /* 0x0000820042047a25 */ /* 0x002fea00078e00ff */
[----:B------:R-:W-:Y:S01]  /*79e0*/  IADD3 R5, R5, R0, RZ ;  /* 0x0000000005057210 */ /* 0x000fe20007ffe0ff */
[----:B------:R-:W-:Y:S04]  /*79f0*/  IMAD R0, R70, c[0x0][0x218], RZ ;  /* 0x0000860046007a24 */ /* 0x000fe800078e02ff */
[C---:B------:R-:W-:Y:S04]  /*7a00*/  IMAD.WIDE.U32 R4, R65.reuse, c[0x0][0x218], R4 ;  /* 0x0000860041047a25 */ /* 0x040fe800078e0004 */
[----:B--2---:R-:W-:Y:S01]  /*7a10*/  IMAD R2, R65, c[0x0][0x21c], R0 ;  /* 0x0000870041027a24 */ /* 0x004fe200078e0200 */
[----:B------:R-:W-:Y:S01]  /*7a20*/  IADD3 R0, P0, R86, R4, RZ ;  /* 0x0000000456007210 */ /* 0x000fe20007f1e0ff */
[----:B------:R-:W-:Y:S04]  /*7a30*/  DEPBAR.LE SB0, 0x0 ;  /* 0x000080000000791a */ /* 0x000fe80000000000 */
[----:B------:R-:W-:Y:S01]  /*7a40*/  BAR.SYNC.DEFER_BLOCKING 0x0 ;  /* 0x0000000000007b1d */ /* 0x000fe20000010000 */
[----:B------:R-:W-:Y:S02]  /*7a50*/  IADD3.X R4, R115, R5, R2, P0, !PT ;  /* 0x0000000573047210 */ /* 0x000fe400007fe402 */
[C---:B------:R-:W-:Y:S04]  /*7a60*/  LEA R2, P0, R0.reuse, c[0x0][0x1f8], 0x1 ;  /* 0x00007e0000027a11 */ /* 0x040fe800078008ff */
[----:B------:R-:W-:Y:S02]  /*7a70*/  LEA.HI.X R4, R0, c[0x0][0x1fc], R4, 0x1, P0 ;  /* 0x00007f0000047a11 */ /* 0x000fe400000f0c04 */
[----:B------:R1:W2:Y:S01]  /*7a80*/  SHFL.IDX PT, R0, R2, RZ, 0x1c1f ;  /* 0x001c1fff02007589 */ /* 0x0002a200000e0000 */
[----:B------:R-:W-:Y:S03]  /*7a90*/  ISETP.GT.AND P0, PT, R67, R222, PT ;  /* 0x000000de4300720c */ /* 0x000fe60003f04270 */
[----:B------:R1:W3:Y:S10]  /*7aa0*/  SHFL.IDX PT, R2, R4, RZ, 0x1c1f ;  /* 0x001c1fff04027589 */ /* 0x0002f400000e0000 */
[----:B------:R-:W-:-:S05]  /*7ab0*/  @!P0 BRA `(.L_x_737) ;  /* 0x000001f000008947 */ /* 0x000fca0003800000 */
[----:B------:R-:W-:Y:S02]  /*7ac0*/  ISETP.GE.AND P2, PT, R104, c[0x0][0x1d4], PT ;  /* 0x0000750068007a0c */ /* 0x000fe40003f46270 */
[----:B------:R-:W-:Y:S02]  /*7ad0*/  ISETP.GE.AND P1, PT, R141, c[0x0][0x1d4], PT ;  /* 0x000075008d007a0c */ /* 0x000fe40003f26270 */
[----:B------:R-:W-:Y:S02]  /*7ae0*/  ISETP.GE.AND P4, PT, R140, c[0x0][0x1d4], PT ;  /* 0x000075008c007a0c */ /* 0x000fe40003f86270 */
[----:B------:R-:W-:Y:S07]  /*7af0*/  ISETP.GE.AND P3, PT, R213, c[0x0][0x1d4], PT ;  /* 0x00007500d5007a0c */ /* 0x000fee0003f66270 */
[----:B------:R-:W5:Y:S01]  /*7b00*/  @!P2 LDS.128 R12, [R214] ;  /* 0x00000000d60ca984 */ /* 0x000f620000000c00 */
[C---:B--2---:R-:W-:Y:S04]  /*7b10*/  @!P2 LEA R6, P0, R104.reuse, R0, 0x1 ;  /* 0x000000006806a211 */ /* 0x044fe800078008ff */
[----:B---3--:R-:W-:Y:S02]  /*7b20*/  @!P2 LEA.HI.X R7, R104, R2, R105, 0x1, P0 ;  /* 0x000000026807a211 */ /* 0x008fe400000f0c69 */
[C---:B-1----:R-:W-:Y:S04]  /*7b30*/  @!P1 LEA R4, P0, R221.reuse, R0, 0x1 ;  /* 0x00000000dd049211 */ /* 0x042fe800078008ff */
[----:B------:R-:W-:Y:S02]  /*7b40*/  @!P1 LEA.HI.X R5, R221, R2, R244, 0x1, P0 ;  /* 0x00000002dd059211 */ /* 0x000fe400000f0cf4 */
[C---:B------:R-:W-:Y:S04]  /*7b50*/  @!P4 LEA R10, P0, R220.reuse, R0, 0x1 ;  /* 0x00000000dc0ac211 */ /* 0x040fe800078008ff */
[----:B------:R-:W-:Y:S02]  /*7b60*/  @!P4 LEA.HI.X R11, R220, R2, R243, 0x1, P0 ;  /* 0x00000002dc0bc211 */ /* 0x000fe400000f0cf3 */
[C---:B------:R-:W-:Y:S04]  /*7b70*/  @!P3 LEA R8, P0, R213.reuse, R0, 0x1 ;  /* 0x00000000d508b211 */ /* 0x040fe800078008ff */
[----:B------:R-:W-:Y:S01]  /*7b80*/  @!P3 LEA.HI.X R9, R213, R2, R247, 0x1, P0 ;  /* 0x00000002d509b211 */ /* 0x000fe200000f0cf7 */
[----:B-----5:R-:W-:Y:S04]  /*7b90*/  @!P2 ST.E.128 [R6.64], R12 ;  /* 0x0000000c0600a985 */ /* 0x020fe8000c101d0a */
[----:B------:R-:W1:Y:S04]  /*7ba0*/  @!P1 LDS.128 R12, [R215] ;  /* 0x00000000d70c9984 */ /* 0x000e680000000c00 */
        /* <DEDUP_REMOVED lines=16> */
.L_x_737:
[----:B------:R-:W-:Y:S05]  /*7cb0*/  BSYNC B0 ;  /* 0x0000000000007941 */ /* 0x000fea0003800000 */
.L_x_736:
[C---:B------:R-:W-:Y:S02]  /*7cc0*/  ISETP.GT.AND P0, PT, R64.reuse, R79, PT ;  /* 0x0000004f4000720c */ /* 0x040fe40003f04270 */
[----:B------:R-:W-:Y:S02]  /*7cd0*/  IADD3 R64, R64, -0x1, RZ ;  /* 0xffffffff40407810 */ /* 0x000fe40007ffe0ff */
[----:B------:R-:W-:Y:S09]  /*7ce0*/  LOP3.LUT P2, RZ, R219, 0x1, RZ, 0xc0, !PT ;  /* 0x00000001dbff7812 */ /* 0x000ff2000784c0ff */
[----:B-1-3--:R-:W-:Y:S01]  /*7cf0*/  @P0 SHF.R.S32.HI R2, RZ, 0x1f, R64 ;  /* 0x0000001fff020819 */ /* 0x00afe20000011440 */
[----:B--2---:R-:W-:Y:S02]  /*7d00*/  @P0 IMAD R0, R125, R64, RZ ;  /* 0x000000407d000224 */ /* 0x004fe400078e02ff */
        /* <DEDUP_REMOVED lines=20> */
[----:B------:R-:W2:Y:S04]  /*7e50*/  LDL R209, [R1+0x64] ;  /* 0x0000640001d17983 */ /* 0x000ea80000100800 */
[----:B------:R3:W5:Y:S01]  /*7e60*/  LDL R13, [R1+0x58] ;  /* 0x00005800010d7983 */ /* 0x0007620000100800 */
[----:B------:R-:W-:Y:S03]  /*7e70*/  WARPSYNC 0xffffffff ;  /* 0xffffffff00007948 */ /* 0x000fe60003800000 */
[----:B------:R-:W-:Y:S01]  /*7e80*/  BAR.SYNC.DEFER_BLOCKING 0x0 ;  /* 0x0000000000007b1d */ /* 0x000fe20000010000 */
[----:B--2---:R-:W-:-:S04]  /*7e90*/  IADD3 R0, R209, 0x3f, RZ ;  /* 0x0000003fd1007810 */ /* 0x004fc80007ffe0ff */
[----:B-1----:R-:W-:-:S04]  /*7ea0*/  SHF.R.S32.HI R2, RZ, 0x1f, R0 ;  /* 0x0000001fff027819 */ /* 0x002fc80000011400 */
[----:B------:R-:W-:-:S04]  /*7eb0*/  LEA.HI R0, R2, R0, RZ, 0x6 ;  /* 0x0000000002007211 */ /* 0x000fc800078f30ff */
[----:B------:R-:W-:Y:S02]  /*7ec0*/  SHF.R.S32.HI R16, RZ, 0x6, R0 ;  /* 0x00000006ff107819 */ /* 0x000fe40000011400 */
.L_x_713:
[----:B---3--:R-:W2:Y:S01]  /*7ed0*/  LDL.LU R3, [R1+0x104] ;  /* 0x0001040001037983 */ /* 0x008ea20000300800 */
[----:B-1----:R-:W-:Y:S02]  /*7ee0*/  IMAD.MOV.U32 R0, RZ, RZ, c[0x0][0x2c4] ;  /* 0x0000b100ff007624 */ /* 0x002fe400078e00ff */
[----:B------:R-:W-:Y:S01]  /*7ef0*/  IMAD.MOV.U32 R4, RZ, RZ, c[0x0][0x32c] ;  /* 0x0000cb00ff047624 */ /* 0x000fe200078e00ff */
[----:B------:R-:W2:Y:S02]  /*7f00*/  S2R R2, SR_TID.X ;  /* 0x0000000000027919 */ /* 0x000ea40000002100 */
[----:B------:R-:W-:Y:S02]  /*7f10*/  ISETP.NE.AND P4, PT, R0, 0x1, PT ;  /* 0x000000010000780c */ /* 0x000fe40003f85270 */
[----:B------:R-:W-:Y:S02]  /*7f20*/  IADD3 R0, R236, 0x7f, RZ ;  /* 0x0000007fec007810 */ /* 0x000fe40007ffe0ff */
[----:B------:R-:W-:Y:S01]  /*7f30*/  ISETP.GE.AND P1, PT, R4, 0x1, PT ;  /* 0x000000010400780c */ /* 0x000fe20003f26270 */
[----:B--2---:R1:W-:Y:S08]  /*7f40*/  STL.64 [R1], R2 ;  /* 0x0000000201007387 */ /* 0x0043f00000100a00 */
[----:B-1----:R-:W-:-:S05]  /*7f50*/  @P4 IMAD.HI.U32 R2, R0, c[0x0][0x2c8], RZ ;  /* 0x0000b20000024a27 */ /* 0x002fca00078e00ff */
[----:B------:R-:W-:Y:S01]  /*7f60*/  @P4 SHF.R.U32.HI R0, RZ, c[0x0][0x2cc], R2 ;  /* 0x0000b300ff004a19 */ /* 0x000fe20000011602 */
[----:B------:R-:W-:-:S03]  /*7f70*/  IMAD.U32 R2, RZ, RZ, UR7 ;  /* 0x00000007ff027e24 */ /* 0x000fc6000f8e00ff */
[----:B------:R-:W-:Y:S02]  /*7f80*/  IADD3 R0, R0, 0x1, R209 ;  /* 0x0000000100007810 */ /* 0x000fe40007ffe0d1 */
[----:B------:R-:W-:-:S03]  /*7f90*/  IADD3 R22, P0, R2, 0x4, RZ ;  /* 0x0000000402167810 */ /* 0x000fc60007f1e0ff */
[----:B-----5:R-:W-:Y:S02]  /*7fa0*/  IMAD.IADD R3, R0, 0x1, -R13 ;  /* 0x0000000100037824 */ /* 0x020fe400078e0a0d */
[----:B------:R-:W-:-:S03]  /*7fb0*/  IMAD.X R23, RZ, RZ, UR6, P0 ;  /* 0x00000006ff177e24 */ /* 0x000fc600080e06ff */
        /* <DEDUP_REMOVED lines=12> */
.L_x_741:
[----:B------:R-:W-:-:S13]  /*8080*/  ISETP.NE.AND P0, PT, R4, 0x1, PT ;  /* 0x000000010400780c */ /* 0x000fda0003f05270 */
[----:B------:R-:W-:-:S05]  /*8090*/  @P0 IMAD.HI.U32 R3, R0, c[0x0][0x330], RZ ;  /* 0x0000cc0000030a27 */ /* 0x000fca00078e00ff */
[----:B------:R-:W-:Y:S02]  /*80a0*/  @P0 SHF.R.U32.HI R0, RZ, c[0x0][0x334], R3 ;  /* 0x0000cd00ff000a19 */ /* 0x000fe40000011603 */
.L_x_742:
[----:B------:R-:W-:Y:S05]  /*80b0*/  BSYNC B0 ;  /* 0x0000000000007941 */ /* 0x000fea0003800000 */
.L_x_740:
[----:B------:R-:W-:-:S05]  /*80c0*/  IMAD R0, R0, R4, c[0x0][0x32c] ;  /* 0x0000cb0000007624 */ /* 0x000fca00078e0204 */
[----:B------:R-:W-:-:S04]  /*80d0*/  IMNMX R2, R2, R0, PT ;  /* 0x0000000002027217 */ /* 0x000fc80003800200 */
.L_x_739:
        /* <DEDUP_REMOVED lines=20> */
.L_x_745:
[----:B------:R-:W-:-:S13]  /*8220*/  ISETP.NE.AND P0, PT, R4, 0x1, PT ;  /* 0x000000010400780c */ /* 0x000fda0003f05270 */
[----:B------:R-:W-:-:S05]  /*8230*/  @P0 IMAD.HI.U32 R3, R0, c[0x0][0x330], RZ ;  /* 0x0000cc0000030a27 */ /* 0x000fca00078e00ff */
[----:B------:R-:W-:Y:S02]  /*8240*/  @P0 SHF.R.U32.HI R0, RZ, c[0x0][0x334], R3 ;  /* 0x0000cd00ff000a19 */ /* 0x000fe40000011603 */
.L_x_746:
[----:B------:R-:W-:Y:S05]  /*8250*/  BSYNC B0 ;  /* 0x0000000000007941 */ /* 0x000fea0003800000 */
.L_x_744:
[----:B------:R-:W-:-:S05]  /*8260*/  IMAD R0, R0, c[0x0][0x32c], RZ ;  /* 0x0000cb0000007a24 */ /* 0x000fca00078e02ff */
[----:B------:R-:W-:-:S04]  /*8270*/  IMNMX R2, R2, R0, !PT ;  /* 0x0000000002027217 */ /* 0x000fc80007800200 */
.L_x_743:
[----:B------:R-:W-:Y:S01]  /*8280*/  SHF.R.S32.HI R6, RZ, 0x1f, R2 ;  /* 0x0000001fff067819 */ /* 0x000fe20000011402 */
[----:B------:R-:W-:Y:S03]  /*8290*/  BSSY B0, `(.L_x_747) ;  /* 0x0000027000007945 */ /* 0x000fe60003800000 */
[----:B------:R-:W-:Y:S01]  /*82a0*/  LEA.HI R6, R6, R2, RZ, 0x6 ;  /* 0x0000000206067211 */ /* 0x000fe200078f30ff */
[----:B------:R-:W-:-:S03]  /*82b0*/  IMAD.MOV.U32 R2, RZ, RZ, RZ ;  /* 0x000000ffff027224 */ /* 0x000fc600078e00ff */
[----:B------:R-:W-:-:S04]  /*82c0*/  SHF.R.S32.HI R6, RZ, 0x6, R6 ;  /* 0x00000006ff067819 */ /* 0x000fc80000011406 */
[----:B------:R-:W-:-:S04]  /*82d0*/  IMNMX R6, RZ, R6, !PT ;  /* 0x00000006ff067217 */ /* 0x000fc80007800200 */
[----:B------:R-:W-:-:S13]  /*82e0*/  ISETP.GT.AND P0, PT, R7, R6, PT ;  /* 0x000000060700720c */ /* 0x000fda0003f04270 */
[----:B------:R-:W-:Y:S05]  /*82f0*/  @!P0 BRA `(.L_x_748) ;  /* 0x0000020000008947 */ /* 0x000fea0003800000 */
[----:B------:R-:W2:Y:S02]  /*8300*/  LDL R0, [R1+0x78] ;  /* 0x0000780001007983 */ /* 0x000ea40000100800 */
[----:B--2---:R-:W-:-:S04]  /*8310*/  ISETP.NE.AND P0, PT, R0, RZ, PT ;  /* 0x000000ff0000720c */ /* 0x004fc80003f05270 */
[----:B------:R-:W-:-:S04]  /*8320*/  SEL R0, R0, c[0x0][0x338], P0 ;  /* 0x0000ce0000007a07 */ /* 0x000fc80000000000 */
[----:B------:R-:W-:Y:S02]  /*8330*/  IABS R3, R0 ;  /* 0x0000000000037213 */ /* 0x000fe40000000000 */
[----:B------:R-:W-:Y:S02]  /*8340*/  IADD3 R8, R0, -0x1, R7 ;  /* 0xffffffff00087810 */ /* 0x000fe40007ffe007 */
[----:B------:R-:W1:Y:S03]  /*8350*/  I2F.RP R4, R3 ;  /* 0x0000000300047306 */ /* 0x000e660000209400 */
[----:B------:R-:W-:-:S05]  /*8360*/  IMAD.IADD R8, R8, 0x1, -R6 ;  /* 0x0000000108087824 */ /* 0x000fca00078e0a06 */
[----:B------:R-:W-:Y:S02]  /*8370*/  IABS R11, R8 ;  /* 0x00000008000b7213 */ /* 0x000fe40000000000 */
[----:B------:R-:W-:-:S04]  /*8380*/  LOP3.LUT R8, R8, R0, RZ, 0x3c, !PT ;  /* 0x0000000008087212 */ /* 0x000fc800078e3cff */
[----:B------:R-:W-:Y:S01]  /*8390*/  ISETP.GE.AND P1, PT, R8, RZ, PT ;  /* 0x000000ff0800720c */ /* 0x000fe20003f26270 */
[----:B-1----:R-:W1:Y:S02]  /*83a0*/  MUFU.RCP R4, R4 ;  /* 0x0000000400047308 */ /* 0x002e640000001000 */
[----:B-1----:R-:W-:-:S06]  /*83b0*/  IADD3 R4, R4, 0xffffffe, RZ ;  /* 0x0ffffffe04047810 */ /* 0x002fcc0007ffe0ff */
[----:B------:R-:W1:Y:S02]  /*83c0*/  F2I.FTZ.U32.TRUNC.NTZ R5, R4 ;  /* 0x0000000400057305 */ /* 0x000e64000021f000 */
[----:B-1----:R-:W-:Y:S02]  /*83d0*/  IMAD.MOV R2, RZ, RZ, -R5 ;  /* 0x000000ffff027224 */ /* 0x002fe400078e0a05 */
        /* <DEDUP_REMOVED lines=18> */
.L_x_748:
[----:B------:R-:W-:Y:S05]  /*8500*/  BSYNC B0 ;  /* 0x0000000000007941 */ /* 0x000fea0003800000 */
.L_x_747:
[----:B------:R-:W2:Y:S01]  /*8510*/  LDL R3, [R1+0x80] ;  /* 0x0000800001037983 */ /* 0x000ea20000100800 */
[----:B------:R-:W-:Y:S01]  /*8520*/  PRMT R0, RZ, 0x7610, R0 ;  /* 0x00007610ff007816 */ /* 0x000fe20000000000 */
[----:B------:R-:W-:Y:S01]  /*8530*/  IMAD.MOV.U32 R20, RZ, RZ, RZ ;  /* 0x000000ffff147224 */ /* 0x000fe200078e00ff */
[----:B------:R-:W-:Y:S01]  /*8540*/  MOV R15, RZ ;  /* 0x000000ff000f7202 */ /* 0x000fe20000000f00 */
        /* <DEDUP_REMOVED lines=22> */
[----:B----4-:R-:W-:Y:S01]  /*86b0*/  CS2R R54, SRZ ;  /* 0x0000000000367805 */ /* 0x010fe2000001ff00 */
        /* <DEDUP_REMOVED lines=25> */
[----:B--2---:R-:W-:-:S04]  /*8850*/  IMAD R216, R3, R2, R6 ;  /* 0x0000000203d87224 */ /* 0x004fc800078e0206 */
[----:B------:R-:W-:-:S05]  /*8860*/  IMAD.IADD R2, R216, 0x1, R2 ;  /* 0x00000001d8027824 */ /* 0x000fca00078e0202 */
[----:B------:R-:W-:-:S04]  /*8870*/  IMNMX R195, R7, R2, PT ;  /* 0x0000000207c37217 */ /* 0x000fc80003800200 */
[----:B------:R-:W-:-:S13]  /*8880*/  ISETP.GT.AND P0, PT, R195, R216, PT ;  /* 0x000000d8c300720c */ /* 0x000fda0003f04270 */
[----:B------:R-:W-:Y:S05]  /*8890*/  @!P0 BRA `(.L_x_749) ;  /* 0x0000f92000008947 */ /* 0x000fea0003800000 */
[----:B------:R-:W2:Y:S04]  /*88a0*/  LDL R0, [R1+0x4c] ;  /* 0x00004c0001007983 */ /* 0x000ea80000100800 */
[----:B------:R-:W3:Y:S01]  /*88b0*/  LDL R5, [R1+0x108] ;  /* 0x0001080001057983 */ /* 0x000ee20000100800 */
[----:B------:R-:W-:Y:S01]  /*88c0*/  ISETP.NE.U32.AND P0, PT, RZ, c[0x0][0x340], PT ;  /* 0x0000d000ff007a0c */ /* 0x000fe20003f05070 */
[----:B------:R-:W-:-:S03]  /*88d0*/  ULDC.64 UR4, c[0x0][0x18] ;  /* 0x0000060000047ab9 */ /* 0x000fc60000000a00 */
[----:B------:R-:W-:-:S13]  /*88e0*/  ISETP.NE.AND.EX P3, PT, RZ, c[0x0][0x344], PT, P0 ;  /* 0x0000d100ff007a0c */ /* 0x000fda0003f65300 */
[----:B------:R-:W-:-:S04]  /*88f0*/  @P3 IMAD.MOV.U32 R2, RZ, RZ, 0x4 ;  /* 0x00000004ff023424 */ /* 0x000fc800078e00ff */
[----:B------:R-:W-:-:S05]  /*8900*/  @P3 IMAD.WIDE R2, R239, R2, c[0x0][0x340] ;  /* 0x0000d000ef023625 */ /* 0x000fca00078e0202 */
[----:B------:R1:W5:Y:S01]  /*8910*/  @P3 LDG.E R14, [R2.64] ;  /* 0x0000000a020e3981 */ /* 0x000362000c1e1900 */
[----:B------:R-:W-:-:S04]  /*8920*/  ISETP.NE.U32.AND P0, PT, RZ, c[0x0][0x348], PT ;  /* 0x0000d200ff007a0c */ /* 0x000fc80003f05070 */
[----:B------:R-:W-:Y:S02]  /*8930*/  ISETP.NE.AND.EX P0, PT, RZ, c[0x0][0x34c], PT, P0 ;  /* 0x0000d300ff007a0c */ /* 0x000fe40003f05300 */
[----:B------:R-:W-:Y:S01]  /*8940*/  LOP3.LUT R223, R238, 0xffff, RZ, 0xc0, !PT ;  /* 0x0000ffffeedf7812 */ /* 0x000fe200078ec0ff */
[----:B------:R-:W4:Y:S01]  /*8950*/  S2R R10, SR_TID.X ;  /* 0x00000000000a7919 */ /* 0x000f220000002100 */
[----:B------:R-:W-:-:S04]  /*8960*/  UIADD3 UR4, UP0, UR4, 0xc100, URZ ;  /* 0x0000c10004047890 */ /* 0x000fc8000ff1e03f */
[----:B------:R-:W-:Y:S01]  /*8970*/  UIADD3.X UR5, URZ, UR5, URZ, UP0, !UPT ;  /* 0x000000053f057290 */ /* 0x000fe200087fe43f */
[----:B------:R1:W-:Y:S01]  /*8980*/  STL [R1+0x10], R13 ;  /* 0x0000100d01007387 */ /* 0x0003e20000100800 */
[----:B------:R-:W-:Y:S02]  /*8990*/  IMAD.U32 R16, RZ, RZ, UR7 ;  /* 0x00000007ff107e24 */ /* 0x000fe4000f8e00ff */
[----:B------:R-:W-:-:S03]  /*89a0*/  IMAD.U32 R18, RZ, RZ, UR7 ;  /* 0x00000007ff127e24 */ /* 0x000fc6000f8e00ff */
[----:B------:R-:W-:Y:S02]  /*89b0*/  IADD3 R16, P1, R16, 0x10, RZ ;  /* 0x0000001010107810 */ /* 0x000fe40007f3e0ff */
[----:B------:R-:W-:Y:S02]  /*89c0*/  IADD3 R18, P2, R18, 0x8, RZ ;  /* 0x0000000812127810 */ /* 0x000fe40007f5e0ff */
[----:B----4-:R-:W-:-:S04]  /*89d0*/  SHF.R.S32.HI R9, RZ, 0x1f, R10 ;  /* 0x0000001fff097819 */ /* 0x010fc8000001140a */
[----:B------:R-:W-:-:S04]  /*89e0*/  LEA.HI R9, R9, R10, RZ, 0x3 ;  /* 0x0000000a09097211 */ /* 0x000fc800078f18ff */
[----:B------:R-:W-:Y:S01]  /*89f0*/  SHF.R.S32.HI R9, RZ, 0x3, R9 ;  /* 0x00000003ff097819 */ /* 0x000fe20000011409 */
[----:B------:R-:W-:Y:S01]  /*8a00*/  IMAD.X R17, RZ, RZ, UR6, P1 ;  /* 0x00000006ff117e24 */ /* 0x000fe200088e06ff */
[----:B------:R-:W-:Y:S02]  /*8a10*/  ISETP.GE.AND P5, PT, R250, c[0x0][0x198], PT ;  /* 0x00006600fa007a0c */ /* 0x000fe40003fa6270 */
[----:B------:R-:W-:Y:S01]  /*8a20*/  ISETP.GE.AND P6, PT, R251, c[0x0][0x198], PT ;  /* 0x00006600fb007a0c */ /* 0x000fe20003fc6270 */
[----:B------:R-:W-:Y:S01]  /*8a30*/  IMAD.IADD R10, R9, 0x1, R236 ;  /* 0x00000001090a7824 */ /* 0x000fe200078e02ec */
[----:B------:R-:W-:Y:S02]  /*8a40*/  IADD3 R109, R195, -0x1, RZ ;  /* 0xffffffffc36d7810 */ /* 0x000fe40007ffe0ff */
[----:B------:R-:W-:Y:S02]  /*8a50*/  IADD3.X R19, RZ, UR6, RZ, P2, !PT ;  /* 0x00000006ff137c10 */ /* 0x000fe400097fe4ff */
[----:B--2---:R-:W-:Y:S01]  /*8a60*/  SHF.R.S32.HI R4, RZ, 0x1f, R0 ;  /* 0x0000001fff047819 */ /* 0x004fe20000011400 */
[----:B-1----:R-:W-:-:S04]  /*8a70*/  IMAD.WIDE.U32 R2, R0, c[0x0][0x178], RZ ;  /* 0x00005e0000027a25 */ /* 0x002fc800078e00ff */
[----:B------:R-:W-:-:S04]  /*8a80*/  IMAD R4, R4, c[0x0][0x178], RZ ;  /* 0x00005e0004047a24 */ /* 0x000fc800078e02ff */
[----:B------:R-:W-:Y:S01]  /*8a90*/  IMAD R0, R0, c[0x0][0x17c], R4 ;  /* 0x00005f0000007a24 */ /* 0x000fe200078e0204 */
[----:B---3--:R-:W-:-:S03]  /*8aa0*/  IADD3 R4, R5, R236, RZ ;  /* 0x000000ec05047210 */ /* 0x008fc60007ffe0ff */
[----:B------:R-:W-:Y:S01]  /*8ab0*/  IMAD.IADD R3, R3, 0x1, R0 ;  /* 0x0000000103037824 */ /* 0x000fe200078e0200 */
[----:B------:R-:W-:Y:S01]  /*8ac0*/  SHF.R.S32.HI R0, RZ, 0x1f, R239 ;  /* 0x0000001fff007819 */ /* 0x000fe200000114ef */
[----:B------:R-:W-:-:S03]  /*8ad0*/  @P4 IMAD.HI.U32 R7, R4, c[0x0][0x2c8], RZ ;  /* 0x0000b20004074a27 */ /* 0x000fc600078e00ff */
[----:B------:R-:W-:Y:S01]  /*8ae0*/  SEL R6, R0, RZ, !P0 ;  /* 0x000000ff00067207 */ /* 0x000fe20004000000 */
[----:B------:R-:W-:Y:S01]  /*8af0*/  IMAD.MOV.U32 R0, RZ, RZ, R4 ;  /* 0x000000ffff007224 */ /* 0x000fe200078e0004 */
[----:B------:R-:W-:Y:S01]  /*8b00*/  SEL R5, R239, RZ, !P0 ;  /* 0x000000ffef057207 */ /* 0x000fe20004000000 */
[----:B------:R-:W-:Y:S01]  /*8b10*/  IMAD.WIDE.U32 R2, R223, c[0x0][0x1b8], R2 ;  /* 0x00006e00df027a25 */ /* 0x000fe200078e0002 */
[----:B------:R-:W-:-:S03]  /*8b20*/  @P4 SHF.R.U32.HI R0, RZ, c[0x0][0x2cc], R7 ;  /* 0x0000b300ff004a19 */ /* 0x000fc60000011607 */
[----:B------:R-:W-:Y:S02]  /*8b30*/  IMAD R6, R6, c[0x0][0x1c0], RZ ;  /* 0x0000700006067a24 */ /* 0x000fe400078e02ff */
[----:B------:R-:W-:Y:S02]  /*8b40*/  IMAD R3, R223, c[0x0][0x1bc], R3 ;  /* 0x00006f00df037a24 */ /* 0x000fe400078e0203 */
[C---:B------:R-:W-:Y:S01]  /*8b50*/  IMAD R7, R5.reuse, c[0x0][0x1c4], R6 ;  /* 0x0000710005077a24 */ /* 0x040fe200078e0206 */
[----:B------:R-:W-:Y:S01]  /*8b60*/  SHF.R.S32.HI R6, RZ, 0x1f, R0 ;  /* 0x0000001fff067819 */ /* 0x000fe20000011400 */
[----:B------:R-:W-:-:S04]  /*8b70*/  IMAD.WIDE.U32 R2, R5, c[0x0][0x1c0], R2 ;  /* 0x0000700005027a25 */ /* 0x000fc800078e0002 */
[----:B------:R-:W-:Y:S01]  /*8b80*/  IMAD R6, R6, c[0x0][0x1b0], RZ ;  /* 0x00006c0006067a24 */ /* 0x000fe200078e02ff */
[----:B------:R-:W-:Y:S01]  /*8b90*/  IADD3 R3, R3, R7, RZ ;  /* 0x0000000703037210 */ /* 0x000fe20007ffe0ff */
[----:B------:R-:W-:Y:S02]  /*8ba0*/  IMAD.MOV R5, RZ, RZ, -R0 ;  /* 0x000000ffff057224 */ /* 0x000fe400078e0a00 */
[----:B------:R-:W-:Y:S02]  /*8bb0*/  IMAD R8, R0, c[0x0][0x1b4], R6 ;  /* 0x00006d0000087a24 */ /* 0x000fe400078e0206 */
[----:B------:R-:W-:Y:S02]  /*8bc0*/  IMAD.U32 R6, RZ, RZ, UR4 ;  /* 0x00000004ff067e24 */ /* 0x000fe4000f8e00ff */
[----:B------:R-:W-:Y:S02]  /*8bd0*/  IMAD.U32 R7, RZ, RZ, UR5 ;  /* 0x00000005ff077e24 */ /* 0x000fe4000f8e00ff */
[----:B------:R-:W-:-:S02]  /*8be0*/  IMAD R4, R5, c[0x0][0x2c4], R4 ;  /* 0x0000b10005047a24 */ /* 0x000fc400078e0204 */
[----:B------:R-:W-:Y:S01]  /*8bf0*/  IMAD.WIDE.U32 R2, R0, c[0x0][0x1b0], R2 ;  /* 0x00006c0000027a25 */ /* 0x000fe200078e0002 */
[----:B------:R1:W-:Y:S02]  /*8c00*/  STL.64 [R1+0x8], R6 ;  /* 0x0000080601007387 */ /* 0x0003e40000100a00 */
[----:B------:R-:W-:Y:S02]  /*8c10*/  SHF.R.S32.HI R5, RZ, 0x1f, R4 ;  /* 0x0000001fff057819 */ /* 0x000fe40000011404 */
[----:B------:R-:W-:-:S03]  /*8c20*/  IADD3 R3, R3, R8, RZ ;  /* 0x0000000803037210 */ /* 0x000fc60007ffe0ff */
[----:B------:R-:W-:Y:S02]  /*8c30*/  IMAD R5, R5, c[0x0][0x1a8], RZ ;  /* 0x00006a0005057a24 */ /* 0x000fe400078e02ff */
[----:B------:R-:W-:-:S04]  /*8c40*/  IMAD.WIDE.U32 R2, R4, c[0x0][0x1a8], R2 ;  /* 0x00006a0004027a25 */ /* 0x000fc800078e0002 */
[----:B------:R-:W-:Y:S01]  /*8c50*/  IMAD R5, R4, c[0x0][0x1ac], R5 ;  /* 0x00006b0004057a24 */ /* 0x000fe200078e0205 */
[----:B------:R-:W-:-:S04]  /*8c60*/  LEA R12, P0, R2, c[0x0][0x160], 0x1 ;  /* 0x00005800020c7a11 */ /* 0x000fc800078008ff */
[----:B------:R-:W-:Y:S02]  /*8c70*/  IADD3 R5, R3, R5, RZ ;  /* 0x0000000503057210 */ /* 0x000fe40007ffe0ff */
[----:B------:R-:W-:Y:S02]  /*8c80*/  ISETP.GE.AND P4, PT, R248, c[0x0][0x198], PT ;  /* 0x00006600f8007a0c */ /* 0x000fe40003f86270 */
[----:B------:R-:W-:Y:S02]  /*8c90*/  LEA.HI.X R5, R2, c[0x0][0x164], R5, 0x1, P0 ;  /* 0x0000590002057a11 */ /* 0x000fe400000f0c05 */
[----:B------:R-:W-:Y:S01]  /*8ca0*/  @!P3 MOV R14, R239 ;  /* 0x000000ef000eb202 */ /* 0x000fe20000000f00 */
[----:B------:R-:W-:Y:S06]  /*8cb0*/  BRA.DIV ~URZ, `(.L_x_750) ;  /* 0x000143027f007947 */ /* 0x000fec000b800000 */
[----:B------:R2:W3:Y:S02]  /*8cc0*/  SHFL.IDX PT, R4, R5, RZ, 0x181f ;  /* 0x00181fff05047589 */ /* 0x0004e400000e0000 */
.L_x_908:
[----:B------:R-:W-:Y:S05]  /*8cd0*/  BRA.DIV ~URZ, `(.L_x_751) ;  /* 0x000143627f007947 */ /* 0x000fea000b800000 */
[----:B------:R4:W1:Y:S02]  /*8ce0*/  SHFL.IDX PT, R0, R12, RZ, 0x181f ;  /* 0x00181fff0c007589 */ /* 0x00086400000e0000 */
.L_x_909:
[----:B------:R-:W-:Y:S01]  /*8cf0*/  IMAD R11, R13, c[0x0][0x2c4], RZ ;  /* 0x0000b1000d0b7a24 */ /* 0x000fe200078e02ff */
[----:B------:R-:W-:Y:S04]  /*8d00*/  BSSY B0, `(.L_x_752) ;  /* 0x0000011000007945 */ /* 0x000fe80003800000 */
[----:B------:R-:W-:-:S13]  /*8d10*/  ISETP.GE.AND P0, PT, R10, R11, PT ;  /* 0x0000000b0a00720c */ /* 0x000fda0003f06270 */
[----:B------:R-:W-:Y:S05]  /*8d20*/  @P0 BRA `(.L_x_753) ;  /* 0x000000e000000947 */ /* 0x000fea0003800000 */
[----:B--2---:R-:W2:Y:S04]  /*8d30*/  LDL R20, [R1+0x74] ;  /* 0x0000740001147983 */ /* 0x004ea80000100800 */
[----:B----4-:R-:W4:Y:S01]  /*8d40*/  LDL R15, [R1+0x70] ;  /* 0x00007000010f7983 */ /* 0x010f220000100800 */
[-C--:B-1----:R-:W-:Y:S02]  /*8d50*/  LEA R8, P2, R248, R0.reuse, 0x1 ;  /* 0x00000000f8087211 */ /* 0x082fe400078408ff */
[-C--:B------:R-:W-:Y:S02]  /*8d60*/  LEA R6, P1, R250, R0.reuse, 0x1 ;  /* 0x00000000fa067211 */ /* 0x080fe400078208ff */
[----:B------:R-:W-:Y:S02]  /*8d70*/  LEA R2, P0, R251, R0, 0x1 ;  /* 0x00000000fb027211 */ /* 0x000fe400078008ff */
[----:B---3--:R-:W-:-:S05]  /*8d80*/  LEA.HI.X R9, R248, R4, R249, 0x1, P2 ;  /* 0x00000004f8097211 */ /* 0x008fca00010f0cf9 */
[----:B------:R-:W-:Y:S01]  /*8d90*/  @!PT LDS RZ, [RZ] ;  /* 0x00000000fffff984 */ /* 0x000fe20000000800 */
[----:B------:R-:W-:Y:S01]  /*8da0*/  @!PT LDS RZ, [RZ] ;  /* 0x00000000fffff984 */ /* 0x000fe20000000800 */
[----:B------:R-:W-:Y:S01]  /*8db0*/  @!PT LDS RZ, [RZ] ;  /* 0x00000000fffff984 */ /* 0x000fe20000000800 */
[----:B------:R1:W-:Y:S01]  /*8dc0*/  LDGSTS.E.BYPASS.LTC128B.128 [R203+0xc100], [R8.64], !P4 ;  /* 0x0c10000008cb7fae */ /* 0x0003e2000e101d4a */
[-C--:B--2---:R-:W-:Y:S02]  /*8dd0*/  LEA.HI.X R7, R250, R4.reuse, R20, 0x1, P1 ;  /* 0x00000004fa077211 */ /* 0x084fe400008f0c14 */
[----:B----4-:R-:W-:-:S03]  /*8de0*/  LEA.HI.X R3, R251, R4, R15, 0x1, P0 ;  /* 0x00000004fb037211 */ /* 0x010fc600000f0c0f */
[----:B------:R1:W-:Y:S04]  /*8df0*/  LDGSTS.E.BYPASS.LTC128B.128 [R203+0x10100], [R6.64], !P5 ;  /* 0x1010000006cb7fae */ /* 0x0003e8000e901d4a */
[----:B------:R1:W-:Y:S02]  /*8e00*/  LDGSTS.E.BYPASS.LTC128B.128 [R203+0x14100], [R2.64], !P6 ;  /* 0x1410000002cb7fae */ /* 0x0003e4000f101d4a */
.L_x_753:
[----:B------:R-:W-:Y:S05]  /*8e10*/  BSYNC B0 ;  /* 0x0000000000007941 */ /* 0x000fea0003800000 */
.L_x_752:
[----:B------:R-:W-:Y:S05]  /*8e20*/  BRA.DIV ~URZ, `(.L_x_754) ;  /* 0x000142927f007947 */ /* 0x000fea000b800000 */
[----:B---3--:R3:W2:Y:S04]  /*8e30*/  SHFL.IDX PT, R4, R5, 0x1, 0x181f ;  /* 0x00381f0005047f89 */ /* 0x0086a800000e0000 */
[----:B-1----:R3:W1:Y:S02]  /*8e40*/  SHFL.IDX PT, R0, R12, 0x1, 0x181f ;  /* 0x00381f000c007f89 */ /* 0x00266400000e0000 */
.L_x_910:
[----:B------:R-:W-:Y:S01]  /*8e50*/  IADD3 R2, R10, 0x20, RZ ;  /* 0x000000200a027810 */ /* 0x000fe20007ffe0ff */
[----:B------:R-:W-:Y:S03]  /*8e60*/  BSSY B0, `(.L_x_755) ;  /* 0x0000011000007945 */ /* 0x000fe60003800000 */
[----:B------:R-:W-:-:S13]  /*8e70*/  ISETP.GE.AND P0, PT, R2, R11, PT ;  /* 0x0000000b0200720c */ /* 0x000fda0003f06270 */
[----:B------:R-:W-:Y:S05]  /*8e80*/  @P0 BRA `(.L_x_756) ;  /* 0x000000e000000947 */ /* 0x000fea0003800000 */
[----:B---3--:R-:W3:Y:S04]  /*8e90*/  LDL R15, [R1+0x74] ;  /* 0x00007400010f7983 */ /* 0x008ee80000100800 */
[----:B----4-:R-:W4:Y:S01]  /*8ea0*/  LDL R13, [R1+0x70] ;  /* 0x00007000010d7983 */ /* 0x010f220000100800 */
[-C--:B-1----:R-:W-:Y:S02]  /*8eb0*/  LEA R8, P2, R248, R0.reuse, 0x1 ;  /* 0x00000000f8087211 */ /* 0x082fe400078408ff */
[-C--:B------:R-:W-:Y:S02]  /*8ec0*/  LEA R6, P1, R250, R0.reuse, 0x1 ;  /* 0x00000000fa067211 */ /* 0x080fe400078208ff */
[----:B------:R-:W-:Y:S02]  /*8ed0*/  LEA R2, P0, R251, R0, 0x1 ;  /* 0x00000000fb027211 */ /* 0x000fe400078008ff */
[----:B--2---:R-:W-:-:S05]  /*8ee0*/  LEA.HI.X R9, R248, R4, R249, 0x1, P2 ;  /* 0x00000004f8097211 */ /* 0x004fca00010f0cf9 */
[----:B------:R-:W-:Y:S01]  /*8ef0*/  @!PT LDS RZ, [RZ] ;  /* 0x00000000fffff984 */ /* 0x000fe20000000800 */
[----:B------:R-:W-:Y:S01]  /*8f00*/  @!PT LDS RZ, [RZ] ;  /* 0x00000000fffff984 */ /* 0x000fe20000000800 */
[----:B------:R-:W-:Y:S01]  /*8f10*/  @!PT LDS RZ, [RZ] ;  /* 0x00000000fffff984 */ /* 0x000fe20000000800 */
[----:B------:R1:W-:Y:S01]  /*8f20*/  LDGSTS.E.BYPASS.LTC128B.128 [R203+0xd100], [R8.64], !P4 ;  /* 0x0d10000008cb7fae */ /* 0x0003e2000e101d4a */
[-C--:B---3--:R-:W-:Y:S02]  /*8f30*/  LEA.HI.X R7, R250, R4.reuse, R15, 0x1, P1 ;  /* 0x00000004fa077211 */ /* 0x088fe400008f0c0f */
[----:B----4-:R-:W-:-:S03]  /*8f40*/  LEA.HI.X R3, R251, R4, R13, 0x1, P0 ;  /* 0x00000004fb037211 */ /* 0x010fc600000f0c0d */
[----:B------:R1:W-:Y:S04]  /*8f50*/  LDGSTS.E.BYPASS.LTC128B.128 [R203+0x11100], [R6.64], !P5 ;  /* 0x1110000006cb7fae */ /* 0x0003e8000e901d4a */
[----:B------:R1:W-:Y:S02]  /*8f60*/  LDGSTS.E.BYPASS.LTC128B.128 [R203+0x15100], [R2.64], !P6 ;  /* 0x1510000002cb7fae */ /* 0x0003e4000f101d4a */
.L_x_756:
[----:B------:R-:W-:Y:S05]  /*8f70*/  BSYNC B0 ;  /* 0x0000000000007941 */ /* 0x000fea0003800000 */
.L_x_755:
[----:B------:R-:W-:Y:S05]  /*8f80*/  BRA.DIV ~URZ, `(.L_x_757) ;  /* 0x000142227f007947 */ /* 0x000fea000b800000 */
[----:B--2---:R2:W3:Y:S02]  /*8f90*/  SHFL.IDX PT, R4, R5, 0x2, 0x181f ;  /* 0x00581f0005047f89 */ /* 0x0044e400000e0000 */
.L_x_911:
[----:B------:R-:W-:Y:S05]  /*8fa0*/  BRA.DIV ~URZ, `(.L_x_758) ;  /* 0x000142827f007947 */ /* 0x000fea000b800000 */
[----:B-1----:R1:W2:Y:S02]  /*8fb0*/  SHFL.IDX PT, R0, R12, 0x2, 0x181f ;  /* 0x00581f000c007f89 */ /* 0x0022a400000e0000 */
.L_x_912:
[----:B------:R-:W-:Y:S01]  /*8fc0*/  IADD3 R2, R10, 0x40, RZ ;  /* 0x000000400a027810 */ /* 0x000fe20007ffe0ff */
[----:B------:R-:W-:Y:S03]  /*8fd0*/  BSSY B0, `(.L_x_759) ;  /* 0x0000011000007945 */ /* 0x000fe60003800000 */
[----:B------:R-:W-:-:S13]  /*8fe0*/  ISETP.GE.AND P0, PT, R2, R11, PT ;  /* 0x0000000b0200720c */ /* 0x000fda0003f06270 */
[----:B------:R-:W-:Y:S05]  /*8ff0*/  @P0 BRA `(.L_x_760) ;  /* 0x000000e000000947 */ /* 0x000fea0003800000 */
[----:B----4-:R-:W4:Y:S04]  /*9000*/  LDL R15, [R1+0x74] ;  /* 0x00007400010f7983 */ /* 0x010f280000100800 */
[----:B---3--:R-:W3:Y:S01]  /*9010*/  LDL R13, [R1+0x70] ;  /* 0x00007000010d7983 */ /* 0x008ee20000100800 */
[-C--:B--2---:R-:W-:Y:S02]  /*9020*/  LEA R8, P2, R248, R0.reuse, 0x1 ;  /* 0x00000000f8087211 */ /* 0x084fe400078408ff */
[-C--:B------:R-:W-:Y:S02]  /*9030*/  LEA R6, P1, R250, R0.reuse, 0x1 ;  /* 0x00000000fa067211 */ /* 0x080fe400078208ff */
[----:B------:R-:W-:Y:S02]  /*9040*/  LEA R2, P0, R251, R0, 0x1 ;  /* 0x00000000fb027211 */ /* 0x000fe400078008ff */
[----:B------:R-:W-:-:S05]  /*9050*/  LEA.HI.X R9, R248, R4, R249, 0x1, P2 ;  /* 0x00000004f8097211 */ /* 0x000fca00010f0cf9 */
[----:B------:R-:W-:Y:S01]  /*9060*/  @!PT LDS RZ, [RZ] ;  /* 0x00000000fffff984 */ /* 0x000fe20000000800 */
[----:B------:R-:W-:Y:S01]  /*9070*/  @!PT LDS RZ, [RZ] ;  /* 0x00000000fffff984 */ /* 0x000fe20000000800 */
[----:B------:R-:W-:Y:S01]  /*9080*/  @!PT LDS RZ, [RZ] ;  /* 0x00000000fffff984 */ /* 0x000fe20000000800 */
[----:B------:R2:W-:Y:S01]  /*9090*/  LDGSTS.E.BYPASS.LTC128B.128 [R203+0xe100], [R8.64], !P4 ;  /* 0x0e10000008cb7fae */ /* 0x0005e2000e101d4a */
[-C--:B----4-:R-:W-:Y:S02]  /*90a0*/  LEA.HI.X R7, R250, R4.reuse, R15, 0x1, P1 ;  /* 0x00000004fa077211 */ /* 0x090fe400008f0c0f */
[----:B---3--:R-:W-:-:S03]  /*90b0*/  LEA.HI.X R3, R251, R4, R13, 0x1, P0 ;  /* 0x00000004fb037211 */ /* 0x008fc600000f0c0d */
[----:B------:R2:W-:Y:S04]  /*90c0*/  LDGSTS.E.BYPASS.LTC128B.128 [R203+0x12100], [R6.64], !P5 ;  /* 0x1210000006cb7fae */ /* 0x0005e8000e901d4a */
[----:B------:R2:W-:Y:S02]  /*90d0*/  LDGSTS.E.BYPASS.LTC128B.128 [R203+0x16100], [R2.64], !P6 ;  /* 0x1610000002cb7fae */ /* 0x0005e4000f101d4a */
.L_x_760:
[----:B------:R-:W-:Y:S05]  /*90e0*/  BSYNC B0 ;  /* 0x0000000000007941 */ /* 0x000fea0003800000 */
.L_x_759:
[----:B------:R-:W-:Y:S05]  /*90f0*/  BRA.DIV ~URZ, `(.L_x_761) ;  /* 0x000141b27f007947 */ /* 0x000fea000b800000 */
[----:B--2---:R2:W1:Y:S04]  /*9100*/  SHFL.IDX PT, R6, R5, 0x3, 0x181f ;  /* 0x00781f0005067f89 */ /* 0x00446800000e0000 */
[----:B------:R2:W4:Y:S02]  /*9110*/  SHFL.IDX PT, R3, R12, 0x3, 0x181f ;  /* 0x00781f000c037f89 */ /* 0x00052400000e0000 */
.L_x_913:
[----:B--2---:R-:W2:Y:S04]  /*9120*/  LDL R0, [R1] ;  /* 0x0000000001007983 */ /* 0x004ea80000100800 */
[----:B----4-:R-:W4:Y:S04]  /*9130*/  LDL R226, [R1+0x48] ;  /* 0x0000480001e27983 */ /* 0x010f280000100800 */
[----:B---3--:R-:W3:Y:S04]  /*9140*/  LDL R13, [R1+0x64] ;  /* 0x00006400010d7983 */ /* 0x008ee80000100800 */
[----:B------:R-:W3:Y:S04]  /*9150*/  LDL R21, [R1+0x74] ;  /* 0x0000740001157983 */ /* 0x000ee80000100800 */
[----:B------:R-:W3:Y:S01]  /*9160*/  LDL R20, [R1+0x70] ;  /* 0x0000700001147983 */ /* 0x000ee20000100800 */
[----:B------:R-:W-:Y:S01]  /*9170*/  IADD3 R10, R10, 0x60, RZ ;  /* 0x000000600a0a7810 */ /* 0x000fe20007ffe0ff */
[----:B------:R-:W-:Y:S01]  /*9180*/  IMAD.MOV.U32 R2, RZ, RZ, c[0x0][0x2b8] ;  /* 0x0000ae00ff027624 */ /* 0x000fe200078e00ff */
[----:B------:R-:W-:-:S02]  /*9190*/  ULDC.64 UR4, c[0x0][0x40] ;  /* 0x0000100000047ab9 */ /* 0x000fc40000000a00 */
[----:B------:R-:W-:Y:S01]  /*91a0*/  ISETP.GE.AND P0, PT, R10, R11, PT ;  /* 0x0000000b0a00720c */ /* 0x000fe20003f06270 */
[----:B------:R-:W-:Y:S01]  /*91b0*/  IMAD.SHL.U32 R97, R109, 0x40, RZ ;  /* 0x000000406d617824 */ /* 0x000fe200078e00ff */
[----:B------:R-:W-:Y:S01]  /*91c0*/  ISETP.NE.AND P3, PT, R2, 0x1, PT ;  /* 0x000000010200780c */ /* 0x000fe20003f65270 */
[----:B------:R-:W-:-:S10]  /*91d0*/  UIADD3 UR4, UP0, UR4, 0x160, URZ ;  /* 0x0000016004047890 */ /* 0x000fd4000ff1e03f */
[----:B------:R-:W-:-:S04]  /*91e0*/  @!P0 LEA R8, P1, R248, R3, 0x1 ;  /* 0x00000003f8088211 */ /* 0x000fc800078208ff */
[----:B-1----:R-:W-:-:S05]  /*91f0*/  @!P0 LEA.HI.X R9, R248, R6, R249, 0x1, P1 ;  /* 0x00000006f8098211 */ /* 0x002fca00008f0cf9 */
[----:B------:R-:W-:Y:S01]  /*9200*/  @!PT LDS RZ, [RZ] ;  /* 0x00000000fffff984 */ /* 0x000fe20000000800 */
[----:B------:R-:W-:Y:S01]  /*9210*/  @!PT LDS RZ, [RZ] ;  /* 0x00000000fffff984 */ /* 0x000fe20000000800 */
[----:B------:R-:W-:Y:S01]  /*9220*/  @!PT LDS RZ, [RZ] ;  /* 0x00000000fffff984 */ /* 0x000fe20000000800 */
[----:B------:R1:W-:Y:S01]  /*9230*/  @!P0 LDGSTS.E.BYPASS.LTC128B.128 [R203+0xf100], [R8.64], !P4 ;  /* 0x0f10000008cb8fae */ /* 0x0003e2000e101d4a */
[----:B------:R-:W-:Y:S01]  /*9240*/  UIADD3.X UR5, URZ, UR5, URZ, UP0, !UPT ;  /* 0x000000053f057290 */ /* 0x000fe200087fe43f */
[----:B-----5:R-:W-:Y:S01]  /*9250*/  SHF.R.S32.HI R7, RZ, 0x1f, R14 ;  /* 0x0000001fff077819 */ /* 0x020fe2000001140e */
[----:B------:R-:W-:-:S04]  /*9260*/  IMAD.WIDE.U32 R230, R14, c[0x0][0x2b0], RZ ;  /* 0x0000ac000ee67a25 */ /* 0x000fc800078e00ff */
[----:B------:R-:W-:-:S04]  /*9270*/  IMAD R7, R7, c[0x0][0x2b0], RZ ;  /* 0x0000ac0007077a24 */ /* 0x000fc800078e02ff */
[----:B------:R-:W-:-:S04]  /*9280*/  IMAD R7, R14, c[0x0][0x2b4], R7 ;  /* 0x0000ad000e077a24 */ /* 0x000fc800078e0207 */
[----:B------:R-:W-:Y:S02]  /*9290*/  IMAD.IADD R232, R231, 0x1, R7 ;  /* 0x00000001e7e87824 */ /* 0x000fe400078e0207 */
[----:B------:R-:W-:Y:S01]  /*92a0*/  IMAD.MOV.U32 R196, RZ, RZ, RZ ;  /* 0x000000ffffc47224 */ /* 0x000fe200078e00ff */
[----:B--2---:R-:W-:-:S04]  /*92b0*/  SHF.R.S32.HI R15, RZ, 0x1f, R0 ;  /* 0x0000001fff0f7819 */ /* 0x004fc80000011400 */
[----:B------:R-:W-:-:S04]  /*92c0*/  LEA.HI R4, R15, R0, RZ, 0x3 ;  /* 0x000000000f047211 */ /* 0x000fc800078f18ff */
[----:B------:R-:W-:Y:S02]  /*92d0*/  LOP3.LUT R12, R4, 0xfffffff8, RZ, 0xc0, !PT ;  /* 0xfffffff8040c7812 */ /* 0x000fe400078ec0ff */
[----:B------:R-:W-:-:S03]  /*92e0*/  SHF.R.S32.HI R4, RZ, 0x3, R4 ;  /* 0x00000003ff047819 */ /* 0x000fc60000011404 */
[----:B------:R-:W-:-:S04]  /*92f0*/  IMAD.IADD R12, R0, 0x1, -R12 ;  /* 0x00000001000c7824 */ /* 0x000fc800078e0a0c */
[----:B------:R-:W-:-:S04]  /*9300*/  IMAD R206, R12, 0x20, R4 ;  /* 0x000000200cce7824 */ /* 0x000fc800078e0204 */
[----:B------:R-:W-:-:S04]  /*9310*/  IMAD.IADD R2, R206, 0x1, R97 ;  /* 0x00000001ce027824 */ /* 0x000fc800078e0261 */
[----:B----4-:R-:W-:Y:S01]  /*9320*/  IMAD.IADD R5, R226, 0x1, R2 ;  /* 0x00000001e2057824 */ /* 0x010fe200078e0202 */
[----:B---3--:R-:W-:-:S03]  /*9330*/  ISETP.GE.AND P2, PT, R2, R13, PT ;  /* 0x0000000d0200720c */ /* 0x008fc60003f46270 */
[----:B------:R-:W-:Y:S01]  /*9340*/  @P3 IMAD.HI.U32 R10, R5, c[0x0][0x2bc], RZ ;  /* 0x0000af00050a3a27 */ /* 0x000fe200078e00ff */
[----:B------:R-:W-:-:S03]  /*9350*/  ISETP.GT.OR P1, PT, R206, 0x3f, P2 ;  /* 0x0000003fce00780c */ /* 0x000fc60001724670 */
[----:B------:R-:W-:Y:S01]  /*9360*/  IMAD.MOV.U32 R2, RZ, RZ, R5 ;  /* 0x000000ffff027224 */ /* 0x000fe200078e0005 */
[----:B------:R-:W-:Y:S02]  /*9370*/  @P3 SHF.R.U32.HI R2, RZ, c[0x0][0x2c0], R10 ;  /* 0x0000b000ff023a19 */ /* 0x000fe4000001160a */
[CC--:B------:R-:W-:Y:S02]  /*9380*/  @!P0 LEA R10, P2, R250.reuse, R3.reuse, 0x1 ;  /* 0x00000003fa0a8211 */ /* 0x0c0fe400078408ff */
[C---:B-1----:R-:W-:Y:S02]  /*9390*/  @!P0 LEA R8, P3, R251.reuse, R3, 0x1 ;  /* 0x00000003fb088211 */ /* 0x042fe400078608ff */
[-C--:B------:R-:W-:Y:S02]  /*93a0*/  @!P0 LEA.HI.X R11, R250, R6.reuse, R21, 0x1, P2 ;  /* 0x00000006fa0b8211 */ /* 0x080fe400010f0c15 */
[----:B------:R-:W-:-:S03]  /*93b0*/  @!P0 LEA.HI.X R9, R251, R6, R20, 0x1, P3 ;  /* 0x00000006fb098211 */ /* 0x000fc600018f0c14 */
[----:B------:R1:W-:Y:S04]  /*93c0*/  @!P0 LDGSTS.E.BYPASS.LTC128B.128 [R203+0x13100], [R10.64], !P5 ;  /* 0x131000000acb8fae */ /* 0x0003e8000e901d4a */
[----:B------:R2:W-:Y:S04]  /*93d0*/  @!P0 LDGSTS.E.BYPASS.LTC128B.128 [R203+0x17100], [R8.64], !P6 ;  /* 0x1710000008cb8fae */ /* 0x0005e8000f101d4a */
[----:B------:R-:W0:Y:S01]  /*93e0*/  LDGDEPBAR ;  /* 0x00000000000079af */ /* 0x000e220000000000 */
[----:B------:R-:W-:Y:S01]  /*93f0*/  @!P1 IADD3 R3, P2, R2, R230, RZ ;  /* 0x000000e602039210 */ /* 0x000fe20007f5e0ff */
[----:B-1----:R-:W-:-:S02]  /*9400*/  IMAD.U32 R10, RZ, RZ, UR4 ;  /* 0x00000004ff0a7e24 */ /* 0x002fc4000f8e00ff */
[----:B------:R-:W-:Y:S01]  /*9410*/  IMAD.U32 R11, RZ, RZ, UR5 ;  /* 0x00000005ff0b7e24 */ /* 0x000fe2000f8e00ff */
[----:B------:R-:W-:Y:S01]  /*9420*/  WARPSYNC 0xffffffff ;  /* 0xffffffff00007948 */ /* 0x000fe20003800000 */
[----:B------:R-:W-:Y:S02]  /*9430*/  @!P1 LEA.HI.X.SX32 R7, R2, R232, 0x1, P2 ;  /* 0x000000e802079211 */ /* 0x000fe400010f0eff */
[----:B------:R-:W-:-:S04]  /*9440*/  @!P1 LEA R6, P2, R3, c[0x0][0x2a0], 0x2 ;  /* 0x0000a80003069a11 */ /* 0x000fc800078410ff */
[----:B------:R-:W-:Y:S01]  /*9450*/  @!P1 LEA.HI.X R7, R3, c[0x0][0x2a4], R7, 0x2, P2 ;  /* 0x0000a90003079a11 */ /* 0x000fe200010f1407 */
[----:B------:R-:W-:Y:S06]  /*9460*/  BAR.SYNC.DEFER_BLOCKING 0x0 ;  /* 0x0000000000007b1d */ /* 0x000fec0000010000 */
[----:B------:R1:W3:Y:S01]  /*9470*/  @!P1 LDG.E R196, [R6.64] ;  /* 0x0000000a06c49981 */ /* 0x0002e2000c1e1900 */
[----:B------:R-:W-:-:S04]  /*9480*/  IMAD.MOV R197, RZ, RZ, -R2 ;  /* 0x000000ffffc57224 */ /* 0x000fc800078e0a02 */
[----:B------:R-:W-:-:S05]  /*9490*/  IMAD R197, R197, c[0x0][0x2b8], R5 ;  /* 0x0000ae00c5c57a24 */ /* 0x000fca00078e0205 */
[----:B------:R-:W-:Y:S01]  /*94a0*/  SHF.R.S32.HI R103, RZ, 0x1f, R197 ;  /* 0x0000001fff677819 */ /* 0x000fe200000114c5 */
[----:B------:R-:W-:-:S04]  /*94b0*/  IMAD.WIDE.U32 R2, R197, c[0x0][0x1e0], RZ ;  /* 0x00007800c5027a25 */ /* 0x000fc800078e00ff */
[----:B------:R-:W-:-:S04]  /*94c0*/  IMAD R5, R103, c[0x0][0x1e0], RZ ;  /* 0x0000780067057a24 */ /* 0x000fc800078e02ff */
[----:B------:R-:W-:-:S04]  /*94d0*/  IMAD R5, R197, c[0x0][0x1e4], R5 ;  /* 0x00007900c5057a24 */ /* 0x000fc800078e0205 */
[----:B------:R-:W-:Y:S02]  /*94e0*/  IMAD.IADD R3, R3, 0x1, R5 ;  /* 0x0000000103037824 */ /* 0x000fe400078e0205 */
[----:B------:R-:W-:-:S04]  /*94f0*/  IMAD.WIDE.U32 R228, R223, c[0x0][0x1e8], RZ ;  /* 0x00007a00dfe47a25 */ /* 0x000fc800078e00ff */
[----:B------:R-:W-:Y:S02]  /*9500*/  IMAD R227, R223, c[0x0][0x1ec], R229 ;  /* 0x00007b00dfe37a24 */ /* 0x000fe400078e02e5 */
[----:B------:R-:W-:Y:S01]  /*9510*/  IMAD.SHL.U32 R198, R12, 0x8, RZ ;  /* 0x000000080cc67824 */ /* 0x000fe200078e00ff */
[----:B------:R-:W-:Y:S02]  /*9520*/  LEA.HI R0, R15, R0, RZ, 0x6 ;  /* 0x000000000f007211 */ /* 0x000fe400078f30ff */
[----:B------:R-:W-:Y:S01]  /*9530*/  IADD3 R84, -R4, R13, -R97 ;  /* 0x0000000d04547210 */ /* 0x000fe20007ffe961 */
[----:B-1----:R-:W-:Y:S01]  /*9540*/  IMAD.U32 R7, RZ, RZ, UR6 ;  /* 0x00000006ff077e24 */ /* 0x002fe2000f8e00ff */
[----:B------:R-:W-:Y:S01]  /*9550*/  IADD3 R110, R198, 0x40, RZ ;  /* 0x00000040c66e7810 */ /* 0x000fe20007ffe0ff */
[----:B------:R-:W-:Y:S01]  /*9560*/  IMAD.SHL.U32 R0, R0, 0x8, RZ ;  /* 0x0000000800007824 */ /* 0x000fe200078e00ff */
[----:B------:R-:W-:Y:S02]  /*9570*/  ISETP.GE.AND P1, PT, R84, 0x1, PT ;  /* 0x000000015400780c */ /* 0x000fe40003f26270 */
[----:B------:R-:W-:-:S02]  /*9580*/  IADD3 R111, R198, 0x80, RZ ;  /* 0x00000080c66f7810 */ /* 0x000fc40007ffe0ff */
[----:B------:R-:W-:Y:S02]  /*9590*/  ISETP.GE.AND P5, PT, R198, c[0x0][0x1d4], PT ;  /* 0x00007500c6007a0c */ /* 0x000fe40003fa6270 */
[----:B------:R-:W-:Y:S02]  /*95a0*/  ISETP.GE.AND P4, PT, R110, c[0x0][0x1d4], PT ;  /* 0x000075006e007a0c */ /* 0x000fe40003f86270 */
[----:B------:R-:W-:Y:S01]  /*95b0*/  ISETP.GE.AND P6, PT, R111, c[0x0][0x1d4], PT ;  /* 0x000075006f007a0c */ /* 0x000fe20003fc6270 */
[----:B------:R-:W-:Y:S04]  /*95c0*/  STL.64 [R1+0x18], R10 ;  /* 0x0000180a01007387 */ /* 0x000fe80000100a00 */
[----:B------:R-:W-:Y:S04]  /*95d0*/  STL.64 [R1+0x28], R16 ;  /* 0x0000281001007387 */ /* 0x000fe80000100a00 */
[----:B------:R-:W-:Y:S04]  /*95e0*/  STL.64 [R1+0x30], R144 ;  /* 0x0000309001007387 */ /* 0x000fe80000100a00 */
[----:B------:R-:W-:Y:S04]  /*95f0*/  STL.64 [R1+0x38], R22 ;  /* 0x0000381601007387 */ /* 0x000fe80000100a00 */
[----:B------:R-:W-:Y:S01]  /*9600*/  STL.64 [R1+0x40], R18 ;  /* 0x0000401201007387 */ /* 0x000fe20000100a00 */
[----:B------:R-:W-:Y:S01]  /*9610*/  BSSY B2, `(.L_x_762) ;  /* 0x0000033000027945 */ /* 0x000fe20003800000 */
[----:B------:R-:W-:-:S02]  /*9620*/  ISETP.GT.AND P3, PT, R206, 0x3f, PT ;  /* 0x0000003fce00780c */ /* 0x000fc40003f64270 */
[----:B------:R-:W-:Y:S02]  /*9630*/  MOV R112, 0x9940 ;  /* 0x0000994000707802 */ /* 0x000fe40000000f00 */
[----:B---3--:R-:W-:Y:S01]  /*9640*/  SHF.R.S32.HI R108, RZ, 0x1f, R196 ;  /* 0x0000001fff6c7819 */ /* 0x008fe200000114c4 */
[----:B------:R-:W-:-:S04]  /*9650*/  IMAD.WIDE.U32 R2, R196, c[0x0][0x1f0], R2 ;  /* 0x00007c00c4027a25 */ /* 0x000fc800078e0002 */
[----:B------:R-:W-:Y:S01]  /*9660*/  IMAD R6, R108, c[0x0][0x1f0], RZ ;  /* 0x00007c006c067a24 */ /* 0x000fe200078e02ff */
[----:B------:R-:W-:-:S03]  /*9670*/  IADD3 R5, P0, R2, R228, RZ ;  /* 0x000000e402057210 */ /* 0x000fc60007f1e0ff */
[----:B------:R-:W-:Y:S02]  /*9680*/  IMAD R6, R196, c[0x0][0x1f4], R6 ;  /* 0x00007d00c4067a24 */ /* 0x000fe400078e0206 */
[----:B------:R-:W-:-:S03]  /*9690*/  IMAD.SHL.U32 R2, R4, 0x40, RZ ;  /* 0x0000004004027824 */ /* 0x000fc600078e00ff */
[----:B------:R-:W-:Y:S02]  /*96a0*/  IADD3.X R6, R227, R3, R6, P0, !PT ;  /* 0x00000003e3067210 */ /* 0x000fe400007fe406 */
[C---:B--2---:R-:W-:Y:S02]  /*96b0*/  LEA R8, P0, R5.reuse, c[0x0][0x1c8], 0x1 ;  /* 0x0000720005087a11 */ /* 0x044fe400078008ff */
[----:B------:R-:W-:Y:S02]  /*96c0*/  LOP3.LUT R2, R2, 0x1c0, RZ, 0xc0, !PT ;  /* 0x000001c002027812 */ /* 0x000fe400078ec0ff */
[----:B------:R-:W-:Y:S02]  /*96d0*/  LEA.HI.X R12, R5, c[0x0][0x1cc], R6, 0x1, P0 ;  /* 0x00007300050c7a11 */ /* 0x000fe400000f0c06 */
[----:B------:R-:W-:Y:S02]  /*96e0*/  LOP3.LUT R6, R2, 0x38, R198, 0xf8, !PT ;  /* 0x0000003802067812 */ /* 0x000fe400078ef8c6 */
[----:B------:R-:W-:Y:S01]  /*96f0*/  SHF.R.U32.HI R5, RZ, 0x3, R2 ;  /* 0x00000003ff057819 */ /* 0x000fe20000011602 */
[----:B------:R-:W-:Y:S04]  /*9700*/  SHFL.IDX PT, R3, R12, RZ, 0x181f ;  /* 0x00181fff0c037589 */ /* 0x000fe800000e0000 */
[----:B------:R-:W1:Y:S01]  /*9710*/  SHFL.IDX PT, R2, R8, RZ, 0x181f ;  /* 0x00181fff08027589 */ /* 0x000e6200000e0000 */
[----:B------:R-:W-:-:S03]  /*9720*/  LOP3.LUT R9, R6, R5, RZ, 0x3c, !PT ;  /* 0x0000000506097212 */ /* 0x000fc600078e3cff */
[----:B------:R1:W-:Y:S01]  /*9730*/  SHFL.IDX PT, R4, R8, 0x1, 0x181f ;  /* 0x00381f0008047f89 */ /* 0x0003e200000e0000 */
[----:B------:R-:W-:-:S03]  /*9740*/  IMAD.U32 R6, RZ, RZ, UR7 ;  /* 0x00000007ff067e24 */ /* 0x000fc6000f8e00ff */
[----:B------:R-:W2:Y:S01]  /*9750*/  SHFL.IDX PT, R5, R12, 0x1, 0x181f ;  /* 0x00381f000c057f89 */ /* 0x000ea200000e0000 */
[----:B------:R-:W-:-:S03]  /*9760*/  LOP3.LUT R190, R9, 0xfffffe00, R0, 0xf8, !PT ;  /* 0xfffffe0009be7812 */ /* 0x000fc600078ef800 */
[----:B------:R3:W-:Y:S01]  /*9770*/  STL.64 [R1+0x20], R6 ;  /* 0x0000200601007387 */ /* 0x0007e20000100a00 */
[----:B------:R-:W-:Y:S02]  /*9780*/  SHF.R.S32.HI R0, RZ, 0x1f, R111 ;  /* 0x0000001fff007819 */ /* 0x000fe4000001146f */
[----:B------:R-:W-:Y:S02]  /*9790*/  ISETP.GT.AND P0, PT, R84, 0x20, PT ;  /* 0x000000205400780c */ /* 0x000fe40003f04270 */
[----:B------:R-:W-:-:S04]  /*97a0*/  LEA.HI R0, R0, R111, RZ, 0x3 ;  /* 0x0000006f00007211 */ /* 0x000fc800078f18ff */
[----:B------:R-:W-:Y:S01]  /*97b0*/  LOP3.LUT R204, R0, 0xfffffff8, RZ, 0xc0, !PT ;  /* 0xfffffff800cc7812 */ /* 0x000fe200078ec0ff */
[----:B-1----:R-:W-:Y:S01]  /*97c0*/  @P1 IMAD.WIDE R8, R198, 0x2, R2 ;  /* 0x00000002c6081825 */ /* 0x002fe200078e0202 */
[----:B---3--:R-:W-:-:S04]  /*97d0*/  SHF.R.S32.HI R7, RZ, 0x1f, R110 ;  /* 0x0000001fff077819 */ /* 0x008fc8000001146e */
[----:B------:R-:W-:Y:S01]  /*97e0*/  LEA.HI R7, R7, R110, RZ, 0x3 ;  /* 0x0000006e07077211 */ /* 0x000fe200078f18ff */
[----:B------:R-:W-:-:S03]  /*97f0*/  @P1 IMAD.SHL.U32 R6, R190, 0x2, RZ ;  /* 0x00000002be061824 */ /* 0x000fc600078e00ff */
[----:B------:R-:W-:Y:S01]  /*9800*/  LOP3.LUT R205, R7, 0xfffffff8, RZ, 0xc0, !PT ;  /* 0xfffffff807cd7812 */ /* 0x000fe200078ec0ff */
[--C-:B------:R-:W-:Y:S01]  /*9810*/  @P1 IMAD.WIDE R10, R204, 0x2, R2.reuse ;  /* 0x00000002cc0a1825 */ /* 0x100fe200078e0202 */
[----:B------:R1:W-:Y:S03]  /*9820*/  @P1 LDGSTS.E.BYPASS.LTC128B.128 [R6+0x6100], [R8.64], !P5 ;  /* 0x0610000008061fae */ /* 0x0003e6000e901d4a */
[----:B------:R-:W-:-:S04]  /*9830*/  @P1 IMAD.WIDE R12, R205, 0x2, R2 ;  /* 0x00000002cd0c1825 */ /* 0x000fc800078e0202 */
[----:B------:R-:W-:Y:S01]  /*9840*/  @P0 IMAD.SHL.U32 R0, R190, 0x2, RZ ;  /* 0x00000002be000824 */ /* 0x000fe200078e00ff */
[----:B------:R3:W-:Y:S01]  /*9850*/  @P1 LDGSTS.E.BYPASS.LTC128B.128 [R6+0x8100], [R12.64], !P4 ;  /* 0x081000000c061fae */ /* 0x0007e2000e101d4a */
[----:B--2---:R-:W-:-:S03]  /*9860*/  @P0 IMAD.WIDE R2, R205, 0x2, R4 ;  /* 0x00000002cd020825 */ /* 0x004fc600078e0204 */
[----:B------:R3:W-:Y:S01]  /*9870*/  @P1 LDGSTS.E.BYPASS.LTC128B.128 [R6+0xa100], [R10.64], !P6 ;  /* 0x0a1000000a061fae */ /* 0x0007e2000f101d4a */
[----:B-1----:R-:W-:-:S04]  /*9880*/  @P0 IMAD.WIDE R8, R198, 0x2, R4 ;  /* 0x00000002c6080825 */ /* 0x002fc800078e0204 */
[----:B------:R-:W-:Y:S01]  /*9890*/  @P0 IMAD.WIDE R4, R204, 0x2, R4 ;  /* 0x00000002cc040825 */ /* 0x000fe200078e0204 */
[----:B------:R1:W-:Y:S04]  /*98a0*/  @P0 LDGSTS.E.BYPASS.LTC128B.128 [R0+0x7100], [R8.64], !P5 ;  /* 0x0710000008000fae */ /* 0x0003e8000e901d4a */
[----:B------:R1:W-:Y:S04]  /*98b0*/  @P0 LDGSTS.E.BYPASS.LTC128B.128 [R0+0x9100], [R2.64], !P4 ;  /* 0x0910000002000fae */ /* 0x0003e8000e101d4a */
[----:B------:R1:W-:Y:S04]  /*98c0*/  @P0 LDGSTS.E.BYPASS.LTC128B.128 [R0+0xb100], [R4.64], !P6 ;  /* 0x0b10000004000fae */ /* 0x0003e8000f101d4a */
[----:B------:R-:W0:Y:S01]  /*98d0*/  LDGDEPBAR ;  /* 0x00000000000079af */ /* 0x000e220000000000 */
[----:B------:R-:W-:-:S02]  /*98e0*/  SHF.R.S32.HI R218, RZ, 0x1f, R205 ;  /* 0x0000001fffda7819 */ /* 0x000fc400000114cd */
[----:B------:R-:W-:Y:S01]  /*98f0*/  SHF.R.S32.HI R217, RZ, 0x1f, R204 ;  /* 0x0000001fffd97819 */ /* 0x000fe200000114cc */
[----:B-1----:R-:W-:Y:S01]  /*9900*/  IMAD.U32 R0, RZ, RZ, UR7 ;  /* 0x00000007ff007e24 */ /* 0x002fe2000f8e00ff */
[----:B------:R-:W-:-:S04]  /*9910*/  SEL R2, RZ, 0x10, P6 ;  /* 0x00000010ff027807 */ /* 0x000fc80003000000 */
[----:B------:R-:W-:Y:S02]  /*9920*/  IADD3 R0, R0, 0x18, RZ ;  /* 0x0000001800007810 */ /* 0x000fe40007ffe0ff */
[----:B---3--:R-:W-:Y:S05]  /*9930*/  CALL.REL.NOINC `($_ZN7cutlass13device_kernelIN5flash19enable_sm80_to_sm89INS1_16FlashAttnFwdSm80INS1_25CollectiveMainloopFwdSm80ILi8ELi1ELb0EN4cute5tupleIJNS5_1CILi128EEENS7_ILi64EEENS7_ILi192EEEEEELi192ENS_10bfloat16_tEfNS_4arch4Sm80ELb0ELb1ELb1ELb1ELb1ELb1ELb1ELb1EEENS1_21CollectiveEpilogueFwdINS6_IJS8_SA_S9_EEENS6_IJNS7_ILi1EEESI_SI_EEESC_SE_Li256ELb1ELb1ELb1ELb0EEENS1_36VarlenDynamicPersistentTileSchedulerILi128ELi64ELi256ELi256ELb1ELb1ELb0ELb1ELb0ELb1EEEEEEEEEvNT_6ParamsE$_ZZN5flash25CollectiveMainloopFwdSm80ILi8ELi1ELb0EN4cute5tupleIJNS1_1CILi128EEENS3_ILi64EEENS3_ILi192EEEEEELi192EN7cutlass10bfloat16_tEfNS8_4arch4Sm80ELb0ELb1ELb1ELb1ELb1ELb1ELb1ELb1EE3mmaINS_16FlashAttnFwdSm80ISC_NS_21CollectiveEpilogueFwdINS2_IJS4_S6_S5_EEENS2_IJNS3_ILi1EEESH_SH_EEES9_SB_Li256ELb1ELb1ELb1ELb0EEENS_36VarlenDynamicPersistentTileSchedulerILi128ELi64ELi256ELi256ELb1ELb1ELb0ELb1ELb0ELb1EEEE13SharedStorageENS1_6TensorINS1_11ArrayEngineIfLm96EEENS1_6LayoutINS2_IJNS2_IJNS3_ILi2EEESS_EEESH_NS3_ILi24EEEEEENS2_IJNS2_IJSH_SS_EEENS3_ILi0EEENS3_ILi4EEEEEEEEEENS_7SoftmaxILi2ELi0EEEEEbRKNSC_6ParamsERT0_RT1_iRKNS_16SeqlenInfoQKNewKILb1ELb1EEENS2_IJiiiiEEERT_ENKUlvE_clEv) ;  /* 0x0001672000007944 */ /* 0x008fea0003c00000 */
[----:B------:R-:W-:Y:S05]  /*9940*/  BSYNC B2 ;  /* 0x0000000000027941 */ /* 0x000fea0003800000 */
.L_x_762:
[----:B------:R2:W5:Y:S01]  /*9950*/  LDL R96, [R1] ;  /* 0x0000000001607983 */ /* 0x0005620000100800 */
[----:B------:R-:W-:-:S04]  /*9960*/  DEPBAR.LE SB0, 0x0 ;  /* 0x000080000000791a */ /* 0x000fc80000000000 */
[----:B------:R2:W5:Y:S01]  /*9970*/  LDL R210, [R1+0x10] ;  /* 0x0000100001d27983 */ /* 0x0005620000100800 */
[----:B------:R-:W-:Y:S01]  /*9980*/  WARPSYNC 0xffffffff ;  /* 0xffffffff00007948 */ /* 0x000fe20003800000 */
[----:B------:R-:W-:Y:S02]  /*9990*/  IMAD R0, R103, c[0x0][0x208], RZ ;  /* 0x0000820067007a24 */ /* 0x000fe400078e02ff */
[----:B------:R-:W-:Y:S01]  /*99a0*/  BAR.SYNC.DEFER_BLOCKING 0x0 ;  /* 0x0000000000007b1d */ /* 0x000fe20000010000 */
[----:B------:R-:W-:-:S04]  /*99b0*/  IMAD.WIDE.U32 R2, R197, c[0x0][0x208], RZ ;  /* 0x00008200c5027a25 */ /* 0x000fc800078e00ff */
[----:B------:R-:W-:Y:S02]  /*99c0*/  IMAD R0, R197, c[0x0][0x20c], R0 ;  /* 0x00008300c5007a24 */ /* 0x000fe400078e0200 */
[----:B------:R-:W-:-:S03]  /*99d0*/  IMAD.WIDE.U32 R224, R223, c[0x0][0x210], RZ ;  /* 0x00008400dfe07a25 */ /* 0x000fc600078e00ff */
[----:B------:R-:W-:Y:S01]  /*99e0*/  IADD3 R3, R3, R0, RZ ;  /* 0x0000000003037210 */ /* 0x000fe20007ffe0ff */
[----:B------:R-:W-:Y:S02]  /*99f0*/  IMAD R0, R108, c[0x0][0x218], RZ ;  /* 0x000086006c007a24 */ /* 0x000fe400078e02ff */
[----:B------:R-:W-:Y:S02]  /*9a00*/  IMAD R223, R223, c[0x0][0x214], R225 ;  /* 0x00008500dfdf7a24 */ /* 0x000fe400078e02e1 */
[----:B------:R-:W-:-:S04]  /*9a10*/  IMAD.WIDE.U32 R2, R196, c[0x0][0x218], R2 ;  /* 0x00008600c4027a25 */ /* 0x000fc800078e0002 */
[----:B-1----:R-:W-:Y:S01]  /*9a20*/  IMAD R12, R196, c[0x0][0x21c], R0 ;  /* 0x00008700c40c7a24 */ /* 0x002fe200078e0200 */
[----:B------:R-:W-:-:S04]  /*9a30*/  IADD3 R0, P1, R2, R224, RZ ;  /* 0x000000e002007210 */ /* 0x000fc80007f3e0ff */
[----:B------:R-:W-:Y:S01]  /*9a40*/  LEA R14, P0, R0, c[0x0][0x1f8], 0x1 ;  /* 0x00007e00000e7a11 */ /* 0x000fe200078008ff */
[----:B------:R2:W1:Y:S01]  /*9a50*/  LDSM.16.M88.4 R8, [R173] ;  /* 0x00000000ad08783b */ /* 0x0004620000000200 */
[----:B------:R-:W-:-:S03]  /*9a60*/  IADD3.X R2, R223, R3, R12, P1, !PT ;  /* 0x00000003df027210 */ /* 0x000fc60000ffe40c */
[----:B------:R2:W3:Y:S01]  /*9a70*/  LDSM.16.M88.4 R36, [R142] ;  /* 0x000000008e24783b */ /* 0x0004e20000000200 */
[----:B------:R-:W-:-:S03]  /*9a80*/  LEA.HI.X R15, R0, c[0x0][0x1fc], R2, 0x1, P0 ;  /* 0x00007f00000f7a11 */ /* 0x000fc600000f0c02 */
[----:B------:R2:W4:Y:S04]  /*9a90*/  LDSM.16.M88.4 R24, [R142+0x800] ;  /* 0x000800008e18783b */ /* 0x0005280000000200 */
[----:B------:R2:W1:Y:S04]  /*9aa0*/  LDSM.16.M88.4 R44, [R142+0x1000] ;  /* 0x001000008e2c783b */ /* 0x0004680000000200 */
[----:B------:R2:W1:Y:S04]  /*9ab0*/  LDSM.16.M88.4 R52, [R142+0x1800] ;  /* 0x001800008e34783b */ /* 0x0004680000000200 */
[----:B------:R2:W1:Y:S04]  /*9ac0*/  LDSM.16.M88.4 R4, [R174] ;  /* 0x00000000ae04783b */ /* 0x0004680000000200 */
[----:B------:R2:W1:Y:S04]  /*9ad0*/  LDSM.16.M88.4 R56, [R177] ;  /* 0x00000000b138783b */ /* 0x0004680000000200 */
[----:B------:R2:W1:Y:S04]  /*9ae0*/  LDSM.16.M88.4 R64, [R188] ;  /* 0x00000000bc40783b */ /* 0x0004680000000200 */
[----:B------:R2:W1:Y:S04]  /*9af0*/  LDSM.16.M88.4 R76, [R187] ;  /* 0x00000000bb4c783b */ /* 0x0004680000000200 */
[----:B------:R2:W1:Y:S01]  /*9b00*/  LDSM.16.M88.4 R88, [R186] ;  /* 0x00000000ba58783b */ /* 0x0004620000000200 */
[----:B------:R-:W-:Y:S05]  /*9b10*/  BRA.DIV ~URZ, `(.L_x_763) ;  /* 0x000138827f007947 */ /* 0x000fea000b800000 */
[----:B------:R2:W4:Y:S02]  /*9b20*/  SHFL.IDX PT, R0, R15, RZ, 0x181f ;  /* 0x00181fff0f007589 */ /* 0x00052400000e0000 */
.L_x_914:
[----:B------:R-:W2:Y:S01]  /*9b30*/  SHFL.IDX PT, R16, R14, RZ, 0x181f ;  /* 0x00181fff0e107589 */ /* 0x000ea200000e0000 */
[C---:B------:R-:W-:Y:S01]  /*9b40*/  ISETP.GE.AND P0, PT, R198.reuse, c[0x0][0x1d4], PT ;  /* 0x00007500c6007a0c */ /* 0x040fe20003f06270 */
[----:B------:R-:W-:Y:S01]  /*9b50*/  IMAD.WIDE R18, R198, 0x2, RZ ;  /* 0x00000002c6127825 */ /* 0x000fe200078e02ff */
[----:B------:R-:W-:Y:S01]  /*9b60*/  SHF.L.U32 R190, R190, 0x1, RZ ;  /* 0x00000001bebe7819 */ /* 0x000fe200000006ff */
[----:B------:R-:W4:Y:S01]  /*9b70*/  SHFL.IDX PT, R14, R14, 0x1, 0x181f ;  /* 0x00381f000e0e7f89 */ /* 0x000f2200000e0000 */
[----:B------:R-:W-:Y:S01]  /*9b80*/  ISETP.LT.OR P1, PT, R84, 0x1, P0 ;  /* 0x000000015400780c */ /* 0x000fe20000721670 */
[----:B------:R-:W-:Y:S01]  /*9b90*/  IMAD.WIDE R12, R205, 0x2, RZ ;  /* 0x00000002cd0c7825 */ /* 0x000fe200078e02ff */
[----:B------:R-:W-:Y:S01]  /*9ba0*/  ISETP.GE.AND P2, PT, R110, c[0x0][0x1d4], PT ;  /* 0x000075006e007a0c */ /* 0x000fe20003f46270 */
[----:B--2---:R-:W2:Y:S01]  /*9bb0*/  SHFL.IDX PT, R15, R15, 0x1, 0x181f ;  /* 0x00381f000f0f7f89 */ /* 0x004ea200000e0000 */
[C---:B-1-3--:R-:W-:Y:S01]  /*9bc0*/  HMMA.16816.F32.BF16 R28, R8.reuse, R36, RZ ;  /* 0x00000024081c723c */ /* 0x04afe200000418ff */
[----:B------:R-:W-:Y:S07]  /*9bd0*/  BSSY B0, `(.L_x_764) ;  /* 0x000013f000007945 */ /* 0x000fee0003800000 */
[----:B------:R-:W-:Y:S01]  /*9be0*/  HMMA.16816.F32.BF16 R36, R8, R38, RZ ;  /* 0x000000260824723c */ /* 0x000fe200000418ff */
[----:B------:R-:W-:-:S07]  /*9bf0*/  IADD3 R2, P0, R16, R18, RZ ;  /* 0x0000001210027210 */ /* 0x000fce0007f1e0ff */
[----:B----4-:R-:W-:Y:S01]  /*9c00*/  HMMA.16816.F32.BF16 R40, R8, R24, RZ ;  /* 0x000000180828723c */ /* 0x010fe200000418ff */
[----:B------:R-:W-:-:S05]  /*9c10*/  IADD3.X R3, R19, R0, RZ, P0, !PT ;  /* 0x0000000013037210 */ /* 0x000fca00007fe4ff */
[----:B------:R1:W-:Y:S01]  /*9c20*/  LDGSTS.E.BYPASS.LTC128B.128 [R190+0x100], [R2.64], !P1 ;  /* 0x0010000002be7fae */ /* 0x0003e2000c901d4a */
[----:B------:R-:W-:Y:S01]  /*9c30*/  ISETP.GE.AND P1, PT, R111, c[0x0][0x1d4], PT ;  /* 0x000075006f007a0c */ /* 0x000fe20003f26270 */
[C---:B------:R-:W-:Y:S08]  /*9c40*/  HMMA.16816.F32.BF16 R24, R8.reuse, R26, RZ ;  /* 0x0000001a0818723c */ /* 0x040ff000000418ff */
[----:B------:R-:W-:Y:S08]  /*9c50*/  HMMA.16816.F32.BF16 R32, R8, R52, RZ ;  /* 0x000000340820723c */ /* 0x000ff000000418ff */
[C---:B------:R-:W-:Y:S08]  /*9c60*/  HMMA.16816.F32.BF16 R28, R4.reuse, R56, R28 ;  /* 0x00000038041c723c */ /* 0x040ff0000004181c */
[----:B------:R-:W-:Y:S01]  /*9c70*/  HMMA.16816.F32.BF16 R36, R4, R58, R36 ;  /* 0x0000003a0424723c */ /* 0x000fe20000041824 */
[----:B-1----:R-:W-:-:S04]  /*9c80*/  IADD3 R2, P0, R16, R12, RZ ;  /* 0x0000000c10027210 */ /* 0x002fc80007f1e0ff */
[----:B------:R-:W-:Y:S02]  /*9c90*/  IADD3.X R3, R13, R0, RZ, P0, !PT ;  /* 0x000000000d037210 */ /* 0x000fe400007fe4ff */
[C---:B------:R-:W-:Y:S01]  /*9ca0*/  ISETP.LT.OR P0, PT, R84.reuse, 0x1, P2 ;  /* 0x000000015400780c */ /* 0x040fe20001701670 */
[----:B------:R-:W-:Y:S01]  /*9cb0*/  HMMA.16816.F32.BF16 R40, R4, R64, R40 ;  /* 0x000000400428723c */ /* 0x000fe20000041828 */
[----:B------:R-:W-:-:S07]  /*9cc0*/  ISETP.LT.OR P2, PT, R84, 0x21, P2 ;  /* 0x000000215400780c */ /* 0x000fce0001741670 */
[----:B------:R-:W-:Y:S04]  /*9cd0*/  HMMA.16816.F32.BF16 R24, R4, R66, R24 ;  /* 0x000000420418723c */ /* 0x000fe80000041818 */
[----:B------:R1:W-:Y:S01]  /*9ce0*/  LDGSTS.E.BYPASS.LTC128B.128 [R190+0x2100], [R2.64], !P0 ;  /* 0x0210000002be7fae */ /* 0x0003e2000c101d4a */
[----:B------:R-:W-:-:S03]  /*9cf0*/  IADD3 R18, P0, R18, R14, RZ ;  /* 0x0000000e12127210 */ /* 0x000fc60007f1e0ff */
[----:B------:R-:W-:Y:S01]  /*9d00*/  HMMA.16816.F32.BF16 R32, R4, R88, R32 ;  /* 0x000000580420723c */ /* 0x000fe20000041820 */
[----:B--2---:R-:W-:Y:S01]  /*9d10*/  IADD3.X R19, R19, R15, RZ, P0, !PT ;  /* 0x0000000f13137210 */ /* 0x004fe200007fe4ff */
[----:B-1----:R-:W-:-:S05]  /*9d20*/  IMAD.WIDE R2, R204, 0x2, RZ ;  /* 0x00000002cc027825 */ /* 0x002fca00078e02ff */
[----:B------:R-:W-:-:S04]  /*9d30*/  IADD3 R16, P0, R16, R2, RZ ;  /* 0x0000000210107210 */ /* 0x000fc80007f1e0ff */
[----:B------:R-:W-:Y:S02]  /*9d40*/  IADD3.X R17, R3, R0, RZ, P0, !PT ;  /* 0x0000000003117210 */ /* 0x000fe400007fe4ff */
[C---:B------:R-:W-:Y:S02]  /*9d50*/  ISETP.LT.OR P0, PT, R84.reuse, 0x1, P1 ;  /* 0x000000015400780c */ /* 0x040fe40000f01670 */
[----:B------:R-:W-:-:S11]  /*9d60*/  ISETP.LT.OR P1, PT, R84, 0x21, P1 ;  /* 0x000000215400780c */ /* 0x000fd60000f21670 */
[----:B------:R1:W-:Y:S01]  /*9d70*/  LDGSTS.E.BYPASS.LTC128B.128 [R190+0x4100], [R16.64], !P0 ;  /* 0x0410000010be7fae */ /* 0x0003e2000c101d4a */
[----:B------:R-:W-:-:S04]  /*9d80*/  ISETP.GE.AND P0, PT, R198, c[0x0][0x1d4], PT ;  /* 0x00007500c6007a0c */ /* 0x000fc80003f06270 */
[----:B------:R-:W-:Y:S11]  /*9d90*/  ISETP.LT.OR P0, PT, R84, 0x21, P0 ;  /* 0x000000215400780c */ /* 0x000ff60000701670 */
[----:B------:R-:W-:Y:S02]  /*9da0*/  @!UPT UIADD3 URZ, URZ, URZ, URZ ;  /* 0x0000003f3f3ff290 */ /* 0x000fe4000fffe03f */
[----:B------:R1:W-:Y:S01]  /*9db0*/  LDGSTS.E.BYPASS.LTC128B.128 [R190+0x1100], [R18.64], !P0 ;  /* 0x0110000012be7fae */ /* 0x0003e2000c101d4a */
[----:B------:R-:W-:-:S04]  /*9dc0*/  IADD3 R12, P0, R12, R14, RZ ;  /* 0x0000000e0c0c7210 */ /* 0x000fc80007f1e0ff */
[----:B------:R-:W-:Y:S02]  /*9dd0*/  IADD3.X R13, R13, R15, RZ, P0, !PT ;  /* 0x0000000f0d0d7210 */ /* 0x000fe400007fe4ff */
[----:B------:R-:W-:-:S03]  /*9de0*/  IADD3 R2, P0, R2, R14, RZ ;  /* 0x0000000e02027210 */ /* 0x000fc60007f1e0ff */
[----:B------:R2:W-:Y:S01]  /*9df0*/  LDGSTS.E.BYPASS.LTC128B.128 [R190+0x3100], [R12.64], !P2 ;  /* 0x031000000cbe7fae */ /* 0x0005e2000d101d4a */
[----:B------:R-:W-:Y:S02]  /*9e00*/  IADD3.X R3, R3, R15, RZ, P0, !PT ;  /* 0x0000000f03037210 */ /* 0x000fe400007fe4ff */
[----:B------:R-:W-:-:S03]  /*9e10*/  ISETP.GT.AND P0, PT, R109, R216, PT ;  /* 0x000000d86d00720c */ /* 0x000fc60003f04270 */
[----:B------:R3:W-:Y:S04]  /*9e20*/  LDGSTS.E.BYPASS.LTC128B.128 [R190+0x5100], [R2.64], !P1 ;  /* 0x0510000002be7fae */ /* 0x0007e8000c901d4a */
[----:B------:R-:W-:Y:S04]  /*9e30*/  LDSM.16.M88.4 R20, [R176] ;  /* 0x00000000b014783b */ /* 0x000fe80000000200 */
[----:B------:R-:W4:Y:S04]  /*9e40*/  LDSM.16.M88.4 R48, [R172] ;  /* 0x00000000ac30783b */ /* 0x000f280000000200 */
[----:B------:R-:W3:Y:S04]  /*9e50*/  LDSM.16.M88.4 R80, [R172+0x1000] ;  /* 0x00100000ac50783b */ /* 0x000ee80000000200 */
[----:B------:R-:W3:Y:S04]  /*9e60*/  LDSM.16.M88.4 R60, [R172+0x800] ;  /* 0x00080000ac3c783b */ /* 0x000ee80000000200 */
[----:B------:R-:W3:Y:S01]  /*9e70*/  LDSM.16.M88.4 R56, [R172+0x1800] ;  /* 0x00180000ac38783b */ /* 0x000ee20000000200 */
[C---:B--2---:R-:W-:Y:S03]  /*9e80*/  HMMA.16816.F32.BF16 R12, R8.reuse, R44, RZ ;  /* 0x0000002c080c723c */ /* 0x044fe600000418ff */
[----:B-1----:R-:W-:Y:S04]  /*9e90*/  LDSM.16.M88.4 R16, [R175] ;  /* 0x00000000af10783b */ /* 0x002fe80000000200 */
[----:B------:R-:W1:Y:S01]  /*9ea0*/  LDSM.16.M88.4 R68, [R169] ;  /* 0x00000000a944783b */ /* 0x000e620000000200 */
[C---:B------:R-:W-:Y:S03]  /*9eb0*/  HMMA.16816.F32.BF16 R44, R8.reuse, R46, RZ ;  /* 0x0000002e082c723c */ /* 0x040fe600000418ff */
[----:B------:R-:W2:Y:S04]  /*9ec0*/  LDSM.16.M88.4 R84, [R169+0x1000] ;  /* 0x00100000a954783b */ /* 0x000ea80000000200 */
[----:B------:R-:W1:Y:S01]  /*9ed0*/  LDSM.16.M88.4 R72, [R169+0x800] ;  /* 0x00080000a948783b */ /* 0x000e620000000200 */
[----:B------:R-:W-:Y:S03]  /*9ee0*/  HMMA.16816.F32.BF16 R8, R8, R54, RZ ;  /* 0x000000360808723c */ /* 0x000fe600000418ff */
[----:B------:R-:W1:Y:S04]  /*9ef0*/  LDSM.16.M88.4 R52, [R169+0x1800] ;  /* 0x00180000a934783b */ /* 0x000e680000000200 */
[----:B------:R-:W-:Y:S01]  /*9f00*/  LDSM.16.M88.4 R64, [R142+0x2000] ;  /* 0x002000008e40783b */ /* 0x000fe20000000200 */
[C---:B------:R-:W-:Y:S03]  /*9f10*/  HMMA.16816.F32.BF16 R12, R4.reuse, R76, R12 ;  /* 0x0000004c040c723c */ /* 0x040fe6000004180c */
[----:B------:R-:W0:Y:S05]  /*9f20*/  LDGDEPBAR ;  /* 0x00000000000079af */ /* 0x000e2a0000000000 */
[C---:B------:R-:W-:Y:S01]  /*9f30*/  HMMA.16816.F32.BF16 R44, R4.reuse, R78, R44 ;  /* 0x0000004e042c723c */ /* 0x040fe2000004182c */
[----:B------:R-:W-:Y:S07]  /*9f40*/  LDSM.16.M88.4 R76, [R142+0x2800] ;  /* 0x002800008e4c783b */ /* 0x000fee0000000200 */
[----:B------:R-:W-:Y:S08]  /*9f50*/  HMMA.16816.F32.BF16 R4, R4, R90, R8 ;  /* 0x0000005a0404723c */ /* 0x000ff00000041808 */
[C---:B----4-:R-:W-:Y:S08]  /*9f60*/  HMMA.16816.F32.BF16 R28, R20.reuse, R48, R28 ;  /* 0x00000030141c723c */ /* 0x050ff0000004181c */
[C---:B------:R-:W-:Y:S08]  /*9f70*/  HMMA.16816.F32.BF16 R36, R20.reuse, R50, R36 ;  /* 0x000000321424723c */ /* 0x040ff00000041824 */
[C---:B---3--:R-:W-:Y:S01]  /*9f80*/  HMMA.16816.F32.BF16 R8, R20.reuse, R80, R12 ;  /* 0x000000501408723c */ /* 0x048fe2000004180c */
[----:B------:R-:W3:Y:S07]  /*9f90*/  LDSM.16.M88.4 R12, [R173+0x4000] ;  /* 0x00400000ad0c783b */ /* 0x000eee0000000200 */
[C---:B------:R-:W-:Y:S08]  /*9fa0*/  HMMA.16816.F32.BF16 R40, R20.reuse, R60, R40 ;  /* 0x0000003c1428723c */ /* 0x040ff00000041828 */
[C---:B------:R-:W-:Y:S01]  /*9fb0*/  HMMA.16816.F32.BF16 R24, R20.reuse, R62, R24 ;  /* 0x0000003e1418723c */ /* 0x040fe20000041818 */
[----:B------:R-:W-:Y:S07]  /*9fc0*/  LDSM.16.M88.4 R60, [R142+0x3800] ;  /* 0x003800008e3c783b */ /* 0x000fee0000000200 */
[C---:B------:R-:W-:Y:S01]  /*9fd0*/  HMMA.16816.F32.BF16 R48, R20.reuse, R82, R44 ;  /* 0x000000521430723c */ /* 0x040fe2000004182c */
[----:B------:R-:W4:Y:S07]  /*9fe0*/  LDSM.16.M88.4 R80, [R142+0x3000] ;  /* 0x003000008e50783b */ /* 0x000f2e0000000200 */
[C---:B------:R-:W-:Y:S08]  /*9ff0*/  HMMA.16816.F32.BF16 R44, R20.reuse, R56, R32 ;  /* 0x00000038142c723c */ /* 0x040ff00000041820 */
[----:B------:R-:W-:Y:S01]  /*a000*/  HMMA.16816.F32.BF16 R20, R20, R58, R4 ;  /* 0x0000003a1414723c */ /* 0x000fe20000041804 */
[----:B------:R-:W-:Y:S07]  /*a010*/  LDSM.16.M88.4 R56, [R182] ;  /* 0x00000000b638783b */ /* 0x000fee0000000200 */
[C---:B-1----:R-:W-:Y:S08]  /*a020*/  HMMA.16816.F32.BF16 R4, R16.reuse, R68, R28 ;  /* 0x000000441004723c */ /* 0x042ff0000004181c */
[C---:B------:R-:W-:Y:S01]  /*a030*/  HMMA.16816.F32.BF16 R36, R16.reuse, R70, R36 ;  /* 0x000000461024723c */ /* 0x040fe20000041824 */
[----:B------:R-:W-:Y:S07]  /*a040*/  LDSM.16.M88.4 R68, [R185] ;  /* 0x00000000b944783b */ /* 0x000fee0000000200 */
[C---:B--2---:R-:W-:Y:S01]  /*a050*/  HMMA.16816.F32.BF16 R28, R16.reuse, R84, R8 ;  /* 0x00000054101c723c */ /* 0x044fe20000041808 */
[----:B------:R-:W1:Y:S07]  /*a060*/  LDSM.16.M88.4 R8, [R174+0x4000] ;  /* 0x00400000ae08783b */ /* 0x000e6e0000000200 */
[C---:B------:R-:W-:Y:S08]  /*a070*/  HMMA.16816.F32.BF16 R40, R16.reuse, R72, R40 ;  /* 0x000000481028723c */ /* 0x040ff00000041828 */
[C---:B------:R-:W-:Y:S01]  /*a080*/  HMMA.16816.F32.BF16 R32, R16.reuse, R74, R24 ;  /* 0x0000004a1020723c */ /* 0x040fe20000041818 */
[----:B------:R-:W2:Y:S07]  /*a090*/  LDSM.16.M88.4 R72, [R184] ;  /* 0x00000000b848783b */ /* 0x000eae0000000200 */
[C---:B------:R-:W-:Y:S01]  /*a0a0*/  HMMA.16816.F32.BF16 R48, R16.reuse, R86, R48 ;  /* 0x000000561030723c */ /* 0x040fe20000041830 */
[----:B------:R-:W1:Y:S07]  /*a0b0*/  LDSM.16.M88.4 R84, [R183] ;  /* 0x00000000b754783b */ /* 0x000e6e0000000200 */
[C---:B------:R-:W-:Y:S08]  /*a0c0*/  HMMA.16816.F32.BF16 R44, R16.reuse, R52, R44 ;  /* 0x00000034102c723c */ /* 0x040ff0000004182c */
[----:B------:R-:W-:Y:S08]  /*a0d0*/  HMMA.16816.F32.BF16 R24, R16, R54, R20 ;  /* 0x000000361018723c */ /* 0x000ff00000041814 */
[C---:B---3--:R-:W-:Y:S01]  /*a0e0*/  HMMA.16816.F32.BF16 R16, R12.reuse, R64, R4 ;  /* 0x000000400c10723c */ /* 0x048fe20000041804 */
[----:B------:R-:W-:Y:S07]  /*a0f0*/  LDSM.16.M88.4 R4, [R176+0x4000] ;  /* 0x00400000b004783b */ /* 0x000fee0000000200 */
        /* <DEDUP_REMOVED lines=8> */
[C---:B------:R-:W-:Y:S08]  /*a180*/  HMMA.16816.F32.BF16 R44, R12.reuse, R60, R44 ;  /* 0x0000003c0c2c723c */ /* 0x040ff0000004182c */
[----:B------:R-:W-:Y:S01]  /*a190*/  HMMA.16816.F32.BF16 R24, R12, R62, R24 ;  /* 0x0000003e0c18723c */ /* 0x000fe20000041818 */
[----:B------:R-:W3:Y:S07]  /*a1a0*/  LDSM.16.M88.4 R60, [R172+0x3800] ;  /* 0x00380000ac3c783b */ /* 0x000eee0000000200 */
[C---:B-1----:R-:W-:Y:S08]  /*a1b0*/  HMMA.16816.F32.BF16 R12, R8.reuse, R68, R16 ;  /* 0x00000044080c723c */ /* 0x042ff00000041810 */
[C---:B------:R-:W-:Y:S01]  /*a1c0*/  HMMA.16816.F32.BF16 R16, R8.reuse, R70, R20 ;  /* 0x000000460810723c */ /* 0x040fe20000041814 */
[----:B------:R-:W-:Y:S04]  /*a1d0*/  LDSM.16.M88.4 R20, [R175+0x4000] ;  /* 0x00400000af14783b */ /* 0x000fe80000000200 */
[----:B------:R-:W1:Y:S03]  /*a1e0*/  LDSM.16.M88.4 R68, [R169+0x2000] ;  /* 0x00200000a944783b */ /* 0x000e660000000200 */
[C---:B--2---:R-:W-:Y:S08]  /*a1f0*/  HMMA.16816.F32.BF16 R28, R8.reuse, R72, R40 ;  /* 0x00000048081c723c */ /* 0x044ff00000041828 */
[C---:B------:R-:W-:Y:S01]  /*a200*/  HMMA.16816.F32.BF16 R36, R8.reuse, R74, R36 ;  /* 0x0000004a0824723c */ /* 0x040fe20000041824 */
[----:B------:R-:W2:Y:S07]  /*a210*/  LDSM.16.M88.4 R72, [R169+0x2800] ;  /* 0x00280000a948783b */ /* 0x000eae0000000200 */
[C---:B------:R-:W-:Y:S08]  /*a220*/  HMMA.16816.F32.BF16 R32, R8.reuse, R84, R32 ;  /* 0x000000540820723c */ /* 0x040ff00000041820 */
[C---:B------:R-:W-:Y:S08]  /*a230*/  HMMA.16816.F32.BF16 R48, R8.reuse, R86, R48 ;  /* 0x000000560830723c */ /* 0x040ff00000041830 */
[C---:B------:R-:W-:Y:S01]  /*a240*/  HMMA.16816.F32.BF16 R52, R8.reuse, R56, R44 ;  /* 0x000000380834723c */ /* 0x040fe2000004182c */
[----:B------:R-:W-:Y:S07]  /*a250*/  LDSM.16.M88.4 R44, [R169+0x3000] ;  /* 0x00300000a92c783b */ /* 0x000fee0000000200 */
[----:B------:R-:W-:Y:S08]  /*a260*/  HMMA.16816.F32.BF16 R24, R8, R58, R24 ;  /* 0x0000003a0818723c */ /* 0x000ff00000041818 */
[C---:B---3--:R-:W-:Y:S08]  /*a270*/  HMMA.16816.F32.BF16 R8, R4.reuse, R64, R12 ;  /* 0x000000400408723c */ /* 0x048ff0000004180c */
[C---:B------:R-:W-:Y:S01]  /*a280*/  HMMA.16816.F32.BF16 R12, R4.reuse, R66, R16 ;  /* 0x00000042040c723c */ /* 0x040fe20000041810 */
[----:B------:R-:W-:Y:S04]  /*a290*/  LDSM.16.M88.4 R16, [R173+0x8000] ;  /* 0x00800000ad10783b */ /* 0x000fe80000000200 */
[----:B------:R-:W3:Y:S03]  /*a2a0*/  LDSM.16.M88.4 R64, [R142+0x4000] ;  /* 0x004000008e40783b */ /* 0x000ee60000000200 */
[C---:B------:R-:W-:Y:S08]  /*a2b0*/  HMMA.16816.F32.BF16 R28, R4.reuse, R76, R28 ;  /* 0x0000004c041c723c */ /* 0x040ff0000004181c */
[C---:B------:R-:W-:Y:S01]  /*a2c0*/  HMMA.16816.F32.BF16 R56, R4.reuse, R78, R36 ;  /* 0x0000004e0438723c */ /* 0x040fe20000041824 */
[----:B------:R-:W2:Y:S07]  /*a2d0*/  LDSM.16.M88.4 R76, [R169+0x3800] ;  /* 0x00380000a94c783b */ /* 0x000eae0000000200 */
[C---:B----4-:R-:W-:Y:S08]  /*a2e0*/  HMMA.16816.F32.BF16 R40, R4.reuse, R80, R32 ;  /* 0x000000500428723c */ /* 0x050ff00000041820 */
[C---:B------:R-:W-:Y:S01]  /*a2f0*/  HMMA.16816.F32.BF16 R36, R4.reuse, R82, R48 ;  /* 0x000000520424723c */ /* 0x040fe20000041830 */
[----:B------:R-:W-:Y:S07]  /*a300*/  LDSM.16.M88.4 R48, [R181] ;  /* 0x00000000b530783b */ /* 0x000fee0000000200 */
[C---:B------:R-:W-:Y:S08]  /*a310*/  HMMA.16816.F32.BF16 R52, R4.reuse, R60, R52 ;  /* 0x0000003c0434723c */ /* 0x040ff00000041834 */
[----:B------:R-:W-:Y:S01]  /*a320*/  HMMA.16816.F32.BF16 R92, R4, R62, R24 ;  /* 0x0000003e045c723c */ /* 0x000fe20000041818 */
[----:B------:R-:W4:Y:S07]  /*a330*/  LDSM.16.M88.4 R60, [R142+0x4800] ;  /* 0x004800008e3c783b */ /* 0x000f2e0000000200 */
[C---:B-1----:R-:W-:Y:S01]  /*a340*/  HMMA.16816.F32.BF16 R4, R20.reuse, R68, R8 ;  /* 0x000000441404723c */ /* 0x042fe20000041808 */
[----:B------:R-:W-:Y:S07]  /*a350*/  LDSM.16.M88.4 R8, [R176+0x8000] ;  /* 0x00800000b008783b */ /* 0x000fee0000000200 */
[C---:B------:R-:W-:Y:S01]  /*a360*/  HMMA.16816.F32.BF16 R24, R20.reuse, R70, R12 ;  /* 0x000000461418723c */ /* 0x040fe2000004180c */
[----:B------:R-:W1:Y:S07]  /*a370*/  LDSM.16.M88.4 R12, [R174+0x8000] ;  /* 0x00800000ae0c783b */ /* 0x000e6e0000000200 */
[----:B--2---:R-:W-:Y:S08]  /*a380*/  HMMA.16816.F32.BF16 R32, R20, R72, R28 ;  /* 0x000000481420723c */ /* 0x004ff0000004181c */
[C---:B---3--:R-:W-:Y:S08]  /*a390*/  HMMA.16816.F32.BF16 R4, R16.reuse, R64, R4 ;  /* 0x000000401004723c */ /* 0x048ff00000041804 */
[----:B------:R-:W-:Y:S01]  /*a3a0*/  HMMA.16816.F32.BF16 R28, R16, R66, R24 ;  /* 0x00000042101c723c */ /* 0x000fe20000041818 */
[----:B------:R-:W2:Y:S07]  /*a3b0*/  LDSM.16.M88.4 R64, [R180] ;  /* 0x00000000b440783b */ /* 0x000eae0000000200 */
[C---:B------:R-:W-:Y:S01]  /*a3c0*/  HMMA.16816.F32.BF16 R68, R20.reuse, R74, R56 ;  /* 0x0000004a1444723c */ /* 0x040fe20000041838 */
[----:B------:R-:W-:Y:S04]  /*a3d0*/  LDSM.16.M88.4 R56, [R169+0x4000] ;  /* 0x00400000a938783b */ /* 0x000fe80000000200 */
[----:B------:R-:W-:Y:S03]  /*a3e0*/  LDSM.16.M88.4 R72, [R142+0x5800] ;  /* 0x005800008e48783b */ /* 0x000fe60000000200 */
[C---:B------:R-:W-:Y:S01]  /*a3f0*/  HMMA.16816.F32.BF16 R88, R20.reuse, R76, R52 ;  /* 0x0000004c1458723c */ /* 0x040fe20000041834 */
[----:B------:R-:W3:Y:S07]  /*a400*/  LDSM.16.M88.4 R52, [R172+0x4000] ;  /* 0x00400000ac34783b */ /* 0x000eee0000000200 */
[C---:B------:R-:W-:Y:S08]  /*a410*/  HMMA.16816.F32.BF16 R84, R20.reuse, R44, R40 ;  /* 0x0000002c1454723c */ /* 0x040ff00000041828 */
[----:B------:R-:W-:Y:S01]  /*a420*/  HMMA.16816.F32.BF16 R80, R20, R46, R36 ;  /* 0x0000002e1450723c */ /* 0x000fe20000041824 */
[----:B------:R-:W3:Y:S07]  /*a430*/  LDSM.16.M88.4 R44, [R142+0x5000] ;  /* 0x005000008e2c783b */ /* 0x000eee0000000200 */
[----:B----4-:R-:W-:Y:S08]  /*a440*/  HMMA.16816.F32.BF16 R32, R16, R60, R32 ;  /* 0x0000003c1020723c */ /* 0x010ff00000041820 */
[C---:B-1----:R-:W-:Y:S01]  /*a450*/  HMMA.16816.F32.BF16 R24, R12.reuse, R48, R4 ;  /* 0x000000300c18723c */ /* 0x042fe20000041804 */
[----:B------:R-:W-:Y:S07]  /*a460*/  LDSM.16.M88.4 R4, [R175+0x8000] ;  /* 0x00800000af04783b */ /* 0x000fee0000000200 */
[----:B------:R-:W-:Y:S08]  /*a470*/  HMMA.16816.F32.BF16 R28, R12, R50, R28 ;  /* 0x000000320c1c723c */ /* 0x000ff0000004181c */
[----:B------:R-:W-:Y:S01]  /*a480*/  HMMA.16816.F32.BF16 R40, R16, R62, R68 ;  /* 0x0000003e1028723c */ /* 0x000fe20000041844 */
[----:B------:R-:W1:Y:S04]  /*a490*/  LDSM.16.M88.4 R60, [R172+0x4800] ;  /* 0x00480000ac3c783b */ /* 0x000e680000000200 */
[----:B------:R-:W4:Y:S03]  /*a4a0*/  LDSM.16.M88.4 R68, [R179] ;  /* 0x00000000b344783b */ /* 0x000f260000000200 */
[----:B--2---:R-:W-:Y:S08]  /*a4b0*/  HMMA.16816.F32.BF16 R36, R12, R64, R32 ;  /* 0x000000400c24723c */ /* 0x004ff00000041820 */
[C---:B---3--:R-:W-:Y:S08]  /*a4c0*/  HMMA.16816.F32.BF16 R24, R8.reuse, R52, R24 ;  /* 0x000000340818723c */ /* 0x048ff00000041818 */
[----:B------:R-:W-:Y:S01]  /*a4d0*/  HMMA.16816.F32.BF16 R28, R8, R54, R28 ;  /* 0x00000036081c723c */ /* 0x000fe2000004181c */
[----:B------:R-:W2:Y:S07]  /*a4e0*/  LDSM.16.M88.4 R52, [R169+0x4800] ;  /* 0x00480000a934783b */ /* 0x000eae0000000200 */
[----:B------:R-:W-:Y:S08]  /*a4f0*/  HMMA.16816.F32.BF16 R76, R20, R78, R92 ;  /* 0x0000004e144c723c */ /* 0x000ff0000004185c */
[----:B------:R-:W-:Y:S08]  /*a500*/  HMMA.16816.F32.BF16 R20, R16, R44, R84 ;  /* 0x0000002c1014723c */ /* 0x000ff00000041854 */
[----:B------:R-:W-:Y:S08]  /*a510*/  HMMA.16816.F32.BF16 R32, R12, R66, R40 ;  /* 0x000000420c20723c */ /* 0x000ff00000041828 */
[----:B-1----:R-:W-:Y:S08]  /*a520*/  HMMA.16816.F32.BF16 R36, R8, R60, R36 ;  /* 0x0000003c0824723c */ /* 0x002ff00000041824 */
[C---:B------:R-:W-:Y:S08]  /*a530*/  HMMA.16816.F32.BF16 R48, R4.reuse, R56, R24 ;  /* 0x000000380430723c */ /* 0x040ff00000041818 */
[----:B------:R-:W-:Y:S01]  /*a540*/  HMMA.16816.F32.BF16 R28, R4, R58, R28 ;  /* 0x0000003a041c723c */ /* 0x000fe2000004181c */
[----:B------:R-:W1:Y:S07]  /*a550*/  LDSM.16.M88.4 R56, [R172+0x5000] ;  /* 0x00500000ac38783b */ /* 0x000e6e0000000200 */
[----:B----4-:R-:W-:Y:S08]  /*a560*/  HMMA.16816.F32.BF16 R24, R12, R68, R20 ;  /* 0x000000440c18723c */ /* 0x010ff00000041814 */
[----:B------:R-:W-:Y:S01]  /*a570*/  HMMA.16816.F32.BF16 R44, R16, R46, R80 ;  /* 0x0000002e102c723c */ /* 0x000fe20000041850 */
[----:B------:R-:W-:-:S02]  /*a580*/  FMUL.FTZ R49, R49, c[0x0][0x320] ;  /* 0x0000c80031317a20 */ /* 0x000fc40000410000 */
[----:B------:R-:W-:Y:S02]  /*a590*/  FMUL.FTZ R50, R50, c[0x0][0x320] ;  /* 0x0000c80032327a20 */ /* 0x000fe40000410000 */
[----:B------:R-:W-:Y:S02]  /*a5a0*/  FMUL.FTZ R51, R51, c[0x0][0x320] ;  /* 0x0000c80033337a20 */ /* 0x000fe40000410000 */
[----:B------:R-:W-:Y:S01]  /*a5b0*/  FMUL.FTZ R0, R48, c[0x0][0x320] ;  /* 0x0000c80030007a20 */ /* 0x000fe20000410000 */
[----:B------:R-:W-:Y:S01]  /*a5c0*/  HMMA.16816.F32.BF16 R20, R8, R62, R32 ;  /* 0x0000003e0814723c */ /* 0x000fe20000041820 */
[----:B------:R-:W3:Y:S01]  /*a5d0*/  LDSM.16.M88.4 R60, [R178] ;  /* 0x00000000b23c783b */ /* 0x000ee20000000200 */
[----:B------:R-:W4:Y:S01]  /*a5e0*/  MUFU.TANH R81, R50 ;  /* 0x0000003200517308 */ /* 0x000f220000002400 */
[----:B------:R-:W-:Y:S02]  /*a5f0*/  FMUL.FTZ R28, R28, c[0x0][0x320] ;  /* 0x0000c8001c1c7a20 */ /* 0x000fe40000410000 */
[----:B------:R-:W-:-:S02]  /*a600*/  FMUL.FTZ R29, R29, c[0x0][0x320] ;  /* 0x0000c8001d1d7a20 */ /* 0x000fc40000410000 */
[----:B------:R-:W-:Y:S01]  /*a610*/  FMUL.FTZ R30, R30, c[0x0][0x320] ;  /* 0x0000c8001e1e7a20 */ /* 0x000fe20000410000 */
[C---:B------:R-:W-:Y:S01]  /*a620*/  HMMA.16816.F32.BF16 R64, R16.reuse, R72, R88 ;  /* 0x000000481040723c */ /* 0x040fe20000041858 */
[----:B------:R-:W-:Y:S01]  /*a630*/  FMUL.FTZ R31, R31, c[0x0][0x320] ;  /* 0x0000c8001f1f7a20 */ /* 0x000fe20000410000 */
[----:B------:R-:W1:Y:S06]  /*a640*/  MUFU.TANH R72, R49 ;  /* 0x0000003100487308 */ /* 0x000e6c0000002400 */
[----:B------:R-:W-:Y:S02]  /*a650*/  HMMA.16816.F32.BF16 R16, R16, R74, R76 ;  /* 0x0000004a1010723c */ /* 0x000fe4000004184c */
[----:B------:R1:W1:Y:S06]  /*a660*/  MUFU.TANH R73, R51 ;  /* 0x0000003300497308 */ /* 0x00026c0000002400 */
[----:B--2---:R-:W-:Y:S02]  /*a670*/  HMMA.16816.F32.BF16 R36, R4, R52, R36 ;  /* 0x000000340424723c */ /* 0x004fe40000041824 */
[----:B------:R-:W2:Y:S06]  /*a680*/  MUFU.TANH R69, R28 ;  /* 0x0000001c00457308 */ /* 0x000eac0000002400 */
[----:B------:R-:W-:Y:S01]  /*a690*/  HMMA.16816.F32.BF16 R40, R12, R70, R44 ;  /* 0x000000460c28723c */ /* 0x000fe2000004182c */
[----:B------:R-:W2:Y:S01]  /*a6a0*/  LDSM.16.M88.4 R44, [R172+0x5800] ;  /* 0x00580000ac2c783b */ /* 0x000ea20000000200 */
[----:B------:R-:W2:Y:S03]  /*a6b0*/  MUFU.TANH R68, R29 ;  /* 0x0000001d00447308 */ /* 0x000ea60000002400 */
[----:B-1----:R-:W1:Y:S03]  /*a6c0*/  LDSM.16.M88.4 R48, [R169+0x5000] ;  /* 0x00500000a930783b */ /* 0x002e660000000200 */
[----:B------:R-:W-:Y:S02]  /*a6d0*/  HMMA.16816.F32.BF16 R32, R8, R56, R24 ;  /* 0x000000380820723c */ /* 0x000fe40000041818 */
[----:B------:R-:W1:Y:S06]  /*a6e0*/  MUFU.TANH R70, R30 ;  /* 0x0000001e00467308 */ /* 0x000e6c0000002400 */
[----:B------:R-:W-:Y:S01]  /*a6f0*/  HMMA.16816.F32.BF16 R24, R4, R54, R20 ;  /* 0x000000360418723c */ /* 0x000fe20000041814 */
[----:B------:R-:W-:Y:S01]  /*a700*/  FMUL.FTZ R36, R36, c[0x0][0x320] ;  /* 0x0000c80024247a20 */ /* 0x000fe20000410000 */
[----:B------:R4:W1:Y:S01]  /*a710*/  MUFU.TANH R56, R31 ;  /* 0x0000001f00387308 */ /* 0x0008620000002400 */
[----:B------:R-:W-:-:S02]  /*a720*/  FMUL.FTZ R37, R37, c[0x0][0x320] ;  /* 0x0000c80025257a20 */ /* 0x000fc40000410000 */
[----:B------:R-:W-:Y:S02]  /*a730*/  FMUL.FTZ R38, R38, c[0x0][0x320] ;  /* 0x0000c80026267a20 */ /* 0x000fe40000410000 */
[----:B------:R-:W-:Y:S01]  /*a740*/  FMUL.FTZ R39, R39, c[0x0][0x320] ;  /* 0x0000c80027277a20 */ /* 0x000fe20000410000 */
[C---:B---3--:R-:W-:Y:S02]  /*a750*/  HMMA.16816.F32.BF16 R20, R12.reuse, R60, R64 ;  /* 0x0000003c0c14723c */ /* 0x048fe40000041840 */
[----:B------:R-:W3:Y:S06]  /*a760*/  MUFU.TANH R54, R36 ;  /* 0x0000002400367308 */ /* 0x000eec0000002400 */
[----:B------:R-:W-:Y:S02]  /*a770*/  HMMA.16816.F32.BF16 R12, R12, R62, R16 ;  /* 0x0000003e0c0c723c */ /* 0x000fe40000041810 */
[----:B------:R-:W1:Y:S06]  /*a780*/  MUFU.TANH R52, R37 ;  /* 0x0000002500347308 */ /* 0x000e6c0000002400 */
[----:B----4-:R-:W-:Y:S01]  /*a790*/  HMMA.16816.F32.BF16 R28, R8, R58, R40 ;  /* 0x0000003a081c723c */ /* 0x010fe20000041828 */
[----:B------:R-:W-:Y:S01]  /*a7a0*/  FMUL.FTZ R24, R24, c[0x0][0x320] ;  /* 0x0000c80018187a20 */ /* 0x000fe20000410000 */
[----:B------:R-:W4:Y:S01]  /*a7b0*/  MUFU.TANH R55, R38 ;  /* 0x0000002600377308 */ /* 0x000f220000002400 */
[----:B------:R-:W-:-:S02]  /*a7c0*/  FMUL.FTZ R25, R25, c[0x0][0x320] ;  /* 0x0000c80019197a20 */ /* 0x000fc40000410000 */
[----:B------:R-:W-:Y:S02]  /*a7d0*/  FMUL.FTZ R26, R26, c[0x0][0x320] ;  /* 0x0000c8001a1a7a20 */ /* 0x000fe40000410000 */
[----:B------:R-:W-:Y:S01]  /*a7e0*/  FMUL.FTZ R27, R27, c[0x0][0x320] ;  /* 0x0000c8001b1b7a20 */ /* 0x000fe20000410000 */
[C---:B--2---:R-:W-:Y:S02]  /*a7f0*/  HMMA.16816.F32.BF16 R16, R8.reuse, R44, R20 ;  /* 0x0000002c0810723c */ /* 0x044fe40000041814 */
[----:B------:R2:W2:Y:S06]  /*a800*/  MUFU.TANH R53, R39 ;  /* 0x0000002700357308 */ /* 0x0004ac0000002400 */
[----:B------:R-:W-:Y:S02]  /*a810*/  HMMA.16816.F32.BF16 R8, R8, R46, R12 ;  /* 0x0000002e0808723c */ /* 0x000fe4000004180c */
[----:B------:R-:W3:Y:S06]  /*a820*/  MUFU.TANH R43, R25 ;  /* 0x00000019002b7308 */ /* 0x000eec0000002400 */
[----:B-1----:R-:W-:Y:S01]  /*a830*/  HMMA.16816.F32.BF16 R32, R4, R48, R32 ;  /* 0x000000300420723c */ /* 0x002fe20000041820 */
[----:B--2---:R-:W1:Y:S01]  /*a840*/  LDSM.16.M88.4 R36, [R169+0x5800] ;  /* 0x00580000a924783b */ /* 0x004e620000000200 */
[----:B------:R-:W2:Y:S01]  /*a850*/  MUFU.TANH R48, R24 ;  /* 0x0000001800307308 */ /* 0x000ea20000002400 */
[----:B------:R-:W-:-:S05]  /*a860*/  DEPBAR.LE SB0, 0x0 ;  /* 0x000080000000791a */ /* 0x000fca0000000000 */
[----:B------:R-:W-:Y:S02]  /*a870*/  HMMA.16816.F32.BF16 R20, R4, R50, R28 ;  /* 0x000000320414723c */ /* 0x000fe4000004181c */
[----:B------:R-:W1:Y:S08]  /*a880*/  MUFU.TANH R49, R26 ;  /* 0x0000001a00317308 */ /* 0x000e700000002400 */
[----:B------:R-:W1:Y:S06]  /*a890*/  MUFU.TANH R45, R27 ;  /* 0x0000001b002d7308 */ /* 0x000e6c0000002400 */
[----:B------:R-:W-:-:S02]  /*a8a0*/  FMUL.FTZ R32, R32, c[0x0][0x320] ;  /* 0x0000c80020207a20 */ /* 0x000fc40000410000 */
[----:B------:R-:W-:Y:S01]  /*a8b0*/  FMUL.FTZ R34, R34, c[0x0][0x320] ;  /* 0x0000c80022227a20 */ /* 0x000fe20000410000 */
[----:B------:R2:W2:Y:S01]  /*a8c0*/  MUFU.TANH R80, R0 ;  /* 0x0000000000507308 */ /* 0x0004a20000002400 */
[----:B------:R-:W-:Y:S02]  /*a8d0*/  FMUL.FTZ R35, R35, c[0x0][0x320] ;  /* 0x0000c80023237a20 */ /* 0x000fe40000410000 */
[----:B------:R-:W-:Y:S02]  /*a8e0*/  FMUL.FTZ R33, R33, c[0x0][0x320] ;  /* 0x0000c80021217a20 */ /* 0x000fe40000410000 */
[----:B------:R-:W-:Y:S02]  /*a8f0*/  FMUL.FTZ R21, R21, c[0x0][0x320] ;  /* 0x0000c80015157a20 */ /* 0x000fe40000410000 */
[----:B------:R-:W-:Y:S01]  /*a900*/  FMUL.FTZ R22, R22, c[0x0][0x320] ;  /* 0x0000c80016167a20 */ /* 0x000fe20000410000 */
[----:B------:R3:W3:Y:S01]  /*a910*/  MUFU.TANH R30, R32 ;  /* 0x00000020001e7308 */ /* 0x0006e20000002400 */
[----:B------:R-:W-:-:S02]  /*a920*/  FMUL.FTZ R20, R20, c[0x0][0x320] ;  /* 0x0000c80014147a20 */ /* 0x000fc40000410000 */
[----:B------:R-:W-:Y:S01]  /*a930*/  FMUL.FTZ R23, R23, c[0x0][0x320] ;  /* 0x0000c80017177a20 */ /* 0x000fe20000410000 */
[----:B-1----:R-:W-:Y:S04]  /*a940*/  HMMA.16816.F32.BF16 R12, R4, R36, R16 ;  /* 0x00000024040c723c */ /* 0x002fe80000041810 */
[----:B------:R1:W1:Y:S01]  /*a950*/  MUFU.TANH R44, R34 ;  /* 0x00000022002c7308 */ /* 0x0002620000002400 */
[----:B--2---:R-:W-:-:S03]  /*a960*/  SHF.R.S32.HI R0, RZ, 0x1f, R198 ;  /* 0x0000001fff007819 */ /* 0x004fc600000114c6 */
[----:B------:R-:W-:Y:S04]  /*a970*/  HMMA.16816.F32.BF16 R4, R4, R38, R8 ;  /* 0x000000260404723c */ /* 0x000fe80000041808 */
[----:B------:R2:W1:Y:S08]  /*a980*/  MUFU.TANH R42, R35 ;  /* 0x00000023002a7308 */ /* 0x0004700000002400 */
[----:B------:R2:W1:Y:S04]  /*a990*/  MUFU.TANH R40, R22 ;  /* 0x0000001600287308 */ /* 0x0004680000002400 */
[----:B------:R-:W-:-:S04]  /*a9a0*/  FMUL.FTZ R12, R12, c[0x0][0x320] ;  /* 0x0000c8000c0c7a20 */ /* 0x000fc80000410000 */
[----:B------:R2:W1:Y:S01]  /*a9b0*/  MUFU.TANH R31, R33 ;  /* 0x00000021001f7308 */ /* 0x0004620000002400 */
[----:B------:R-:W-:Y:S02]  /*a9c0*/  FMUL.FTZ R13, R13, c[0x0][0x320] ;  /* 0x0000c8000d0d7a20 */ /* 0x000fe40000410000 */
[----:B------:R-:W-:Y:S02]  /*a9d0*/  FMUL.FTZ R14, R14, c[0x0][0x320] ;  /* 0x0000c8000e0e7a20 */ /* 0x000fe40000410000 */
[----:B------:R-:W-:Y:S02]  /*a9e0*/  FMUL.FTZ R15, R15, c[0x0][0x320] ;  /* 0x0000c8000f0f7a20 */ /* 0x000fe40000410000 */
[----:B------:R-:W-:Y:S01]  /*a9f0*/  FMUL.FTZ R4, R4, c[0x0][0x320] ;  /* 0x0000c80004047a20 */ /* 0x000fe20000410000 */
[----:B------:R2:W1:Y:S01]  /*aa00*/  MUFU.TANH R32, R20 ;  /* 0x0000001400207308 */ /* 0x0004620000002400 */
[----:B------:R-:W-:Y:S02]  /*aa10*/  FMUL.FTZ R5, R5, c[0x0][0x320] ;  /* 0x0000c80005057a20 */ /* 0x000fe40000410000 */
[----:B------:R-:W-:-:S02]  /*aa20*/  FMUL.FTZ R6, R6, c[0x0][0x320] ;  /* 0x0000c80006067a20 */ /* 0x000fc40000410000 */
[----:B------:R-:W-:-:S03]  /*aa30*/  FMUL.FTZ R7, R7, c[0x0][0x320] ;  /* 0x0000c80007077a20 */ /* 0x000fc60000410000 */
[----:B------:R-:W1:Y:S08]  /*aa40*/  MUFU.TANH R21, R21 ;  /* 0x0000001500157308 */ /* 0x000e700000002400 */
        /* <DEDUP_REMOVED lines=11> */
[----:B---34-:R-:W-:Y:S01]  /*ab00*/  IMAD.MOV.U32 R0, RZ, RZ, c[0x0][0x2b8] ;  /* 0x0000ae00ff007624 */ /* 0x018fe200078e00ff */
[----:B------:R-:W-:Y:S01]  /*ab10*/  IADD3 R2, R206, R97, R226 ;  /* 0x00000061ce027210 */ /* 0x000fe20007ffe0e2 */
[----:B------:R-:W-:-:S03]  /*ab20*/  IMAD.MOV.U32 R196, RZ, RZ, RZ ;  /* 0x000000ffffc47224 */ /* 0x000fc600078e00ff */
[----:B------:R-:W-:Y:S02]  /*ab30*/  ISETP.NE.AND P0, PT, R0, 0x1, PT ;  /* 0x000000010000780c */ /* 0x000fe40003f05270 */
[----:B------:R-:W-:-:S05]  /*ab40*/  IADD3 R2, R2, -0x40, RZ ;  /* 0xffffffc002027810 */ /* 0x000fca0007ffe0ff */
[----:B------:R-:W-:-:S06]  /*ab50*/  IMAD.MOV.U32 R0, RZ, RZ, R2 ;  /* 0x000000ffff007224 */ /* 0x000fcc00078e0002 */
[----:B------:R-:W-:-:S05]  /*ab60*/  @P0 IMAD.HI.U32 R3, R2, c[0x0][0x2bc], RZ ;  /* 0x0000af0002030a27 */ /* 0x000fca00078e00ff */
[----:B------:R-:W-:-:S04]  /*ab70*/  @P0 SHF.R.U32.HI R0, RZ, c[0x0][0x2c0], R3 ;  /* 0x0000b000ff000a19 */ /* 0x000fc80000011603 */
[----:B------:R-:W-:-:S04]  /*ab80*/  @!P3 IADD3 R3, P0, R0, R230, RZ ;  /* 0x000000e60003b210 */ /* 0x000fc80007f1e0ff */
[----:B--2---:R-:W-:Y:S02]  /*ab90*/  @!P3 LEA.HI.X.SX32 R5, R0, R232, 0x1, P0 ;  /* 0x000000e80005b211 */ /* 0x004fe400000f0eff */
        /* <DEDUP_REMOVED lines=19> */
[----:B------:R2:W3:Y:S02]  /*acd0*/  SHFL.IDX PT, R4, R5, RZ, 0x181f ;  /* 0x00181fff05047589 */ /* 0x0004e400000e0000 */
.L_x_915:
[----:B------:R-:W-:Y:S05]  /*ace0*/  BRA.DIV ~URZ, `(.L_x_767) ;  /* 0x000127b27f007947 */ /* 0x000fea000b800000 */
[----:B------:R-:W4:Y:S01]  /*acf0*/  SHFL.IDX PT, R0, R15, RZ, 0x181f ;  /* 0x00181fff0f007589 */ /* 0x000f2200000e0000 */
[----:B------:R-:W-:Y:S01]  /*ad00*/  SHF.R.S32.HI R2, RZ, 0x1f, R198 ;  /* 0x0000001fff027819 */ /* 0x000fe200000114c6 */
[C---:B------:R-:W-:Y:S01]  /*ad10*/  IMAD.SHL.U32 R12, R198.reuse, 0x2, RZ ;  /* 0x00000002c60c7824 */ /* 0x040fe200078e00ff */
[C---:B------:R-:W-:Y:S01]  /*ad20*/  SHF.L.U64.HI R16, R205.reuse, 0x1, R218 ;  /* 0x00000001cd107819 */ /* 0x040fe200000102da */
[----:B------:R-:W-:Y:S01]  /*ad30*/  IMAD.SHL.U32 R14, R205, 0x2, RZ ;  /* 0x00000002cd0e7824 */ /* 0x000fe200078e00ff */
[----:B------:R-:W-:Y:S01]  /*ad40*/  SHF.L.U64.HI R13, R198, 0x1, R2 ;  /* 0x00000001c60d7819 */ /* 0x000fe20000010202 */
[C---:B------:R-:W-:Y:S01]  /*ad50*/  IMAD.SHL.U32 R17, R204.reuse, 0x2, RZ ;  /* 0x00000002cc117824 */ /* 0x040fe200078e00ff */
[----:B------:R-:W-:Y:S02]  /*ad60*/  SHF.L.U64.HI R18, R204, 0x1, R217 ;  /* 0x00000001cc127819 */ /* 0x000fe400000102d9 */
[----:B------:R-:W-:-:S02]  /*ad70*/  SEL R20, RZ, 0x10, P6 ;  /* 0x00000010ff147807 */ /* 0x000fc40003000000 */
[----:B------:R-:W-:Y:S02]  /*ad80*/  SEL R11, RZ, 0x10, P5 ;  /* 0x00000010ff0b7807 */ /* 0x000fe40002800000 */
[----:B------:R-:W-:Y:S02]  /*ad90*/  SEL R10, RZ, 0x10, P4 ;  /* 0x00000010ff0a7807 */ /* 0x000fe40002000000 */
[C---:B----4-:R-:W-:Y:S02]  /*ada0*/  IADD3 R2, P2, R0.reuse, R12, RZ ;  /* 0x0000000c00027210 */ /* 0x050fe40007f5e0ff */
[C---:B------:R-:W-:Y:S02]  /*adb0*/  IADD3 R8, P1, R0.reuse, R14, RZ ;  /* 0x0000000e00087210 */ /* 0x040fe40007f3e0ff */
[----:B------:R-:W-:Y:S01]  /*adc0*/  IADD3 R6, P0, R0, R17, RZ ;  /* 0x0000001100067210 */ /* 0x000fe20007f1e0ff */
[C---:B---3--:R-:W-:Y:S01]  /*add0*/  IMAD.X R3, R4.reuse, 0x1, R13, P2 ;  /* 0x0000000104037824 */ /* 0x048fe200010e060d */
[----:B------:R-:W3:Y:S01]  /*ade0*/  SHFL.IDX PT, R0, R15, 0x1, 0x181f ;  /* 0x00381f000f007f89 */ /* 0x000ee200000e0000 */
[----:B------:R-:W-:-:S02]  /*adf0*/  IMAD.X R9, R4, 0x1, R16, P1 ;  /* 0x0000000104097824 */ /* 0x000fc400008e0610 */
[----:B------:R-:W-:Y:S01]  /*ae00*/  IMAD.X R7, R4, 0x1, R18, P0 ;  /* 0x0000000104077824 */ /* 0x000fe200000e0612 */
[----:B------:R-:W-:Y:S01]  /*ae10*/  @!PT LDS RZ, [RZ] ;  /* 0x00000000fffff984 */ /* 0x000fe20000000800 */
[----:B------:R4:W-:Y:S04]  /*ae20*/  LDGSTS.E.BYPASS.LTC128B.128 [R190+0x6100], [R2.64], !P5 ;  /* 0x0610000002be7fae */ /* 0x0009e8000e901d4a */
[----:B------:R4:W-:Y:S04]  /*ae30*/  LDGSTS.E.BYPASS.LTC128B.128 [R190+0x8100], [R8.64], !P4 ;  /* 0x0810000008be7fae */ /* 0x0009e8000e101d4a */
[----:B------:R4:W-:Y:S04]  /*ae40*/  LDGSTS.E.BYPASS.LTC128B.128 [R190+0xa100], [R6.64], !P6 ;  /* 0x0a10000006be7fae */ /* 0x0009e8000f101d4a */
[----:B------:R2:W1:Y:S02]  /*ae50*/  SHFL.IDX PT, R4, R5, 0x1, 0x181f ;  /* 0x00381f0005047f89 */ /* 0x00046400000e0000 */
[----:B--2---:R-:W-:-:S02]  /*ae60*/  IMAD.MOV.U32 R5, RZ, RZ, R20 ;  /* 0x000000ffff057224 */ /* 0x004fc400078e0014 */
.L_x_916:
[----:B---34-:R-:W-:Y:S02]  /*ae70*/  IADD3 R8, -R11, 0x10, RZ ;  /* 0x000000100b087810 */ /* 0x018fe40007ffe1ff */
[----:B------:R-:W-:-:S02]  /*ae80*/  IADD3 R6, -R10, 0x10, RZ ;  /* 0x000000100a067810 */ /* 0x000fc40007ffe1ff */
[----:B------:R-:W-:Y:S02]  /*ae90*/  LOP3.LUT R8, R8, 0xf, RZ, 0xc0, !PT ;  /* 0x0000000f08087812 */ /* 0x000fe400078ec0ff */
[----:B------:R-:W-:Y:S02]  /*aea0*/  LOP3.LUT R6, R6, 0xf, RZ, 0xc0, !PT ;  /* 0x0000000f06067812 */ /* 0x000fe400078ec0ff */
[----:B------:R-:W-:Y:S02]  /*aeb0*/  IADD3 R8, P1, P0, R8, R0, R12 ;  /* 0x0000000008087210 */ /* 0x000fe4000783e00c */
[----:B------:R-:W-:Y:S02]  /*aec0*/  IADD3 R2, -R5, 0x10, RZ ;  /* 0x0000001005027810 */ /* 0x000fe40007ffe1ff */
[----:B-1----:R-:W-:Y:S02]  /*aed0*/  IADD3.X R9, RZ, R4, R13, P1, P0 ;  /* 0x00000004ff097210 */ /* 0x002fe40000fe040d */
[----:B------:R-:W-:-:S02]  /*aee0*/  IADD3 R6, P1, P0, R6, R0, R14 ;  /* 0x0000000006067210 */ /* 0x000fc4000783e00e */
[----:B------:R-:W-:Y:S02]  /*aef0*/  LOP3.LUT R2, R2, 0xf, RZ, 0xc0, !PT ;  /* 0x0000000f02027812 */ /* 0x000fe400078ec0ff */
[----:B------:R-:W-:Y:S02]  /*af00*/  IADD3.X R7, RZ, R4, R16, P1, P0 ;  /* 0x00000004ff077210 */ /* 0x000fe40000fe0410 */
[----:B------:R-:W-:Y:S02]  /*af10*/  IADD3 R2, P1, P0, R2, R0, R17 ;  /* 0x0000000002027210 */ /* 0x000fe4000783e011 */
[----:B------:R-:W-:Y:S02]  /*af20*/  ISETP.NE.U32.AND P2, PT, R11, RZ, PT ;  /* 0x000000ff0b00720c */ /* 0x000fe40003f45070 */
[----:B------:R-:W-:Y:S02]  /*af30*/  IADD3.X R3, RZ, R4, R18, P1, P0 ;  /* 0x00000004ff037210 */ /* 0x000fe40000fe0412 */
[----:B------:R-:W-:-:S02]  /*af40*/  ISETP.NE.U32.AND P1, PT, R10, RZ, PT ;  /* 0x000000ff0a00720c */ /* 0x000fc40003f25070 */
[----:B------:R-:W-:-:S07]  /*af50*/  ISETP.NE.U32.AND P0, PT, R5, RZ, PT ;  /* 0x000000ff0500720c */ /* 0x000fce0003f05070 */
[----:B------:R-:W-:Y:S01]  /*af60*/  @!PT LDS RZ, [RZ] ;  /* 0x00000000fffff984 */ /* 0x000fe20000000800 */
[----:B------:R-:W-:Y:S01]  /*af70*/  @!PT LDS RZ, [RZ] ;  /* 0x00000000fffff984 */ /* 0x000fe20000000800 */
[----:B------:R-:W-:Y:S01]  /*af80*/  @!PT LDS RZ, [RZ] ;  /* 0x00000000fffff984 */ /* 0x000fe20000000800 */
[----:B------:R1:W-:Y:S04]  /*af90*/  LDGSTS.E.BYPASS.LTC128B.128.ZFILL [R190+0x7100], [R8.64], P2 ;  /* 0x0710000008be7fae */ /* 0x0003e80009141d4a */
[----:B------:R1:W-:Y:S04]  /*afa0*/  LDGSTS.E.BYPASS.LTC128B.128.ZFILL [R190+0x9100], [R6.64], P1 ;  /* 0x0910000006be7fae */ /* 0x0003e80008941d4a */
[----:B------:R1:W-:Y:S02]  /*afb0*/  LDGSTS.E.BYPASS.LTC128B.128.ZFILL [R190+0xb100], [R2.64], P0 ;  /* 0x0b10000002be7fae */ /* 0x0003e40008141d4a */
.L_x_765:
[----:B---34-:R-:W-:Y:S05]  /*afc0*/  BSYNC B0 ;  /* 0x0000000000007941 */ /* 0x018fea0003800000 */
.L_x_764:
[----:B--2---:R-:W2:Y:S01]  /*afd0*/  LDL R20, [R1+0x4] ;  /* 0x0000040001147983 */ /* 0x004ea20000100800 */
[----:B-----5:R-:W-:Y:S01]  /*afe0*/  SHF.R.S32.HI R0, RZ, 0x1f, R96 ;  /* 0x0000001fff007819 */ /* 0x020fe20000011460 */
[----:B-1----:R-:W-:Y:S01]  /*aff0*/  IMAD.MOV.U32 R8, RZ, RZ, 0x1 ;  /* 0x00000001ff087424 */ /* 0x002fe200078e00ff */
[----:B------:R-:W-:Y:S01]  /*b000*/  LOP3.LUT R9, RZ, c[0x0][0x324], RZ, 0x33, !PT ;  /* 0x0000c900ff097a12 */ /* 0x000fe200078e33ff */
[----:B------:R-:W0:Y:S01]  /*b010*/  LDGDEPBAR ;  /* 0x00000000000079af */ /* 0x000e220000000000 */
[----:B------:R-:W-:-:S02]  /*b020*/  LEA.HI R2, R0, R96, RZ, 0x2 ;  /* 0x0000006000027211 */ /* 0x000fc400078f10ff */
[----:B------:R-:W-:Y:S02]  /*b030*/  LEA.HI R0, R0, R96, RZ, 0x5 ;  /* 0x0000006000007211 */ /* 0x000fe400078f28ff */
[----:B------:R-:W-:Y:S02]  /*b040*/  LOP3.LUT R2, R2, 0xfffffffc, RZ, 0xc0, !PT ;  /* 0xfffffffc02027812 */ /* 0x000fe400078ec0ff */
[----:B------:R-:W-:Y:S02]  /*b050*/  LOP3.LUT R3, R0, 0xffffffe0, RZ, 0xc0, !PT ;  /* 0xffffffe000037812 */ /* 0x000fe400078ec0ff */
[----:B------:R-:W-:Y:S01]  /*b060*/  SHF.R.S32.HI R4, RZ, 0x5, R0 ;  /* 0x00000005ff047819 */ /* 0x000fe20000011400 */
[C---:B------:R-:W-:Y:S01]  /*b070*/  IMAD.IADD R2, R96.reuse, 0x1, -R2 ;  /* 0x0000000160027824 */ /* 0x040fe200078e0a02 */
[----:B------:R-:W-:Y:S01]  /*b080*/  SHF.R.S32.HI R5, RZ, 0x1f, R0 ;  /* 0x0000001fff057819 */ /* 0x000fe20000011400 */
[----:B------:R-:W-:Y:S01]  /*b090*/  IMAD.IADD R0, R96, 0x1, -R3 ;  /* 0x0000000160007824 */ /* 0x000fe200078e0a03 */
[----:B------:R-:W-:-:S02]  /*b0a0*/  ISETP.NE.AND P0, PT, R8, c[0x0][0x2c4], PT ;  /* 0x0000b10008007a0c */ /* 0x000fc40003f05270 */
[----:B------:R-:W-:Y:S02]  /*b0b0*/  LEA.HI R5, R5, R4, RZ, 0x3 ;  /* 0x0000000405057211 */ /* 0x000fe400078f18ff */
[----:B------:R-:W-:Y:S02]  /*b0c0*/  LEA.HI R3, R2, R2, RZ, 0x1 ;  /* 0x0000000202037211 */ /* 0x000fe400078f08ff */
[----:B------:R-:W-:Y:S02]  /*b0d0*/  SHF.R.S32.HI R7, RZ, 0x1f, R0 ;  /* 0x0000001fff077819 */ /* 0x000fe40000011400 */
[----:B------:R-:W-:Y:S02]  /*b0e0*/  LOP3.LUT R6, R5, 0xffffff8, RZ, 0xc0, !PT ;  /* 0x0ffffff805067812 */ /* 0x000fe400078ec0ff */
[----:B------:R-:W-:Y:S02]  /*b0f0*/  LOP3.LUT R5, R3, 0x1ffffffe, RZ, 0xc0, !PT ;  /* 0x1ffffffe03057812 */ /* 0x000fe400078ec0ff */
[----:B------:R-:W-:Y:S01]  /*b100*/  LEA.HI R3, R7, R0, RZ, 0x2 ;  /* 0x0000000007037211 */ /* 0x000fe200078f10ff */
[----:B------:R-:W-:-:S02]  /*b110*/  IMAD.IADD R4, R4, 0x1, -R6 ;  /* 0x0000000104047824 */ /* 0x000fc400078e0a06 */
[----:B------:R-:W-:Y:S01]  /*b120*/  IMAD.IADD R2, R2, 0x1, -R5 ;  /* 0x0000000102027824 */ /* 0x000fe200078e0a05 */
[----:B------:R-:W-:Y:S01]  /*b130*/  SHF.R.S32.HI R235, RZ, 0x2, R3 ;  /* 0x00000002ffeb7819 */ /* 0x000fe20000011403 */
[----:B------:R-:W-:Y:S01]  /*b140*/  IMAD.SHL.U32 R234, R4, 0x10, RZ ;  /* 0x0000001004ea7824 */ /* 0x000fe200078e00ff */
[----:B------:R-:W-:Y:S01]  /*b150*/  LOP3.LUT R3, R3, 0x7ffffffc, RZ, 0xc0, !PT ;  /* 0x7ffffffc03037812 */ /* 0x000fe200078ec0ff */
[----:B------:R-:W-:-:S04]  /*b160*/  IMAD.SHL.U32 R233, R2, 0x8, RZ ;  /* 0x0000000802e97824 */ /* 0x000fc800078e00ff */
[----:B------:R-:W-:Y:S01]  /*b170*/  IMAD.IADD R2, R0, 0x1, -R3 ;  /* 0x0000000100027824 */ /* 0x000fe200078e0a03 */
[----:B------:R-:W-:-:S03]  /*b180*/  IADD3 R0, R209, 0x1, -R97 ;  /* 0x00000001d1007810 */ /* 0x000fc60007ffe861 */
[----:B------:R-:W-:-:S05]  /*b190*/  IMAD.SHL.U32 R208, R2, 0x2, RZ ;  /* 0x0000000202d07824 */ /* 0x000fca00078e00ff */
[----:B------:R-:W-:Y:S02]  /*b1a0*/  IADD3 R0, -R210, R0, -R208 ;  /* 0x00000000d2007210 */ /* 0x000fe40007ffe9d0 */
[----:B------:R-:W-:Y:S02]  /*b1b0*/  IADD3 R6, -R208, R209, -R97 ;  /* 0x000000d1d0067210 */ /* 0x000fe40007ffe961 */
[C---:B------:R-:W-:Y:S01]  /*b1c0*/  IADD3 R5, R0.reuse, c[0x0][0x328], RZ ;  /* 0x0000ca0000057a10 */ /* 0x040fe20007ffe0ff */
[----:B------:R-:W-:Y:S02]  /*b1d0*/  IMAD.IADD R4, R0, 0x1, R9 ;  /* 0x0000000100047824 */ /* 0x000fe400078e0209 */
[----:B--2---:R-:W-:-:S05]  /*b1e0*/  IMAD R20, R20, 0x80, R235 ;  /* 0x0000008014147824 */ /* 0x004fca00078e02eb */
[----:B------:R-:W-:-:S05]  /*b1f0*/  IADD3 R20, R233, R20, R234 ;  /* 0x00000014e9147210 */ /* 0x000fca0007ffe0ea */
[----:B------:R-:W-:-:S05]  /*b200*/  @P0 IMAD.HI.U32 R2, R20, c[0x0][0x2c8], RZ ;  /* 0x0000b20014020a27 */ /* 0x000fca00078e00ff */
[----:B------:R-:W-:Y:S01]  /*b210*/  @P0 SHF.R.U32.HI R20, RZ, c[0x0][0x2cc], R2 ;  /* 0x0000b300ff140a19 */ /* 0x000fe20000011602 */
[----:B------:R-:W-:Y:S05]  /*b220*/  BRA.DIV ~URZ, `(.L_x_768) ;  /* 0x000125327f007947 */ /* 0x000fea000b800000 */
[----:B------:R1:W2:Y:S02]  /*b230*/  SHFL.IDX PT, R3, R20, RZ, 0x1c1f ;  /* 0x001c1fff14037589 */ /* 0x0002a400000e0000 */
.L_x_917:
[----:B------:R-:W-:Y:S01]  /*b240*/  IMAD.MOV.U32 R7, RZ, RZ, 0x1 ;  /* 0x00000001ff077424 */ /* 0x000fe200078e00ff */
[----:B--2---:R-:W-:Y:S01]  /*b250*/  IADD3 R2, R5, R3, RZ ;  /* 0x0000000305027210 */ /* 0x004fe20007ffe0ff */
[----:B------:R-:W-:-:S03]  /*b260*/  IMAD.IADD R0, R4, 0x1, R3 ;  /* 0x0000000104007824 */ /* 0x000fc600078e0203 */
[----:B------:R-:W-:Y:S02]  /*b270*/  ISETP.LE.AND P2, PT, R7, c[0x0][0x32c], PT ;  /* 0x0000cb0007007a0c */ /* 0x000fe40003f43270 */
[----:B------:R-:W-:-:S11]  /*b280*/  IMNMX R2, R6, R2, PT ;  /* 0x0000000206027217 */ /* 0x000fd60003800200 */
[----:B------:R-:W-:Y:S05]  /*b290*/  @!P2 BRA `(.L_x_769) ;  /* 0x000001300000a947 */ /* 0x000fea0003800000 */
[----:B------:R-:W-:Y:S01]  /*b2a0*/  IADD3 R3, -R210, R209, R3 ;  /* 0x000000d1d2037210 */ /* 0x000fe20007ffe103 */
[----:B------:R-:W-:Y:S03]  /*b2b0*/  BSSY B0, `(.L_x_770) ;  /* 0x000000c000007945 */ /* 0x000fe60003800000 */
[----:B------:R-:W-:-:S13]  /*b2c0*/  ISETP.GT.AND P0, PT, R3, -0x1, PT ;  /* 0xffffffff0300780c */ /* 0x000fda0003f04270 */
[----:B------:R-:W-:Y:S05]  /*b2d0*/  @P0 BRA `(.L_x_771) ;  /* 0x0000006000000947 */ /* 0x000fea0003800000 */
[----:B------:R-:W-:Y:S02]  /*b2e0*/  ISETP.NE.AND P0, PT, R7, c[0x0][0x32c], PT ;  /* 0x0000cb0007007a0c */ /* 0x000fe40003f05270 */
[----:B------:R-:W-:-:S11]  /*b2f0*/  LOP3.LUT R3, RZ, R3, RZ, 0x33, !PT ;  /* 0x00000003ff037212 */ /* 0x000fd600078e33ff */
[----:B------:R-:W-:-:S05]  /*b300*/  @P0 IMAD.HI.U32 R7, R3, c[0x0][0x330], RZ ;  /* 0x0000cc0003070a27 */ /* 0x000fca00078e00ff */
[----:B------:R-:W-:-:S04]  /*b310*/  @P0 SHF.R.U32.HI R3, RZ, c[0x0][0x334], R7 ;  /* 0x0000cd00ff030a19 */ /* 0x000fc80000011607 */
[----:B------:R-:W-:Y:S01]  /*b320*/  LOP3.LUT R3, RZ, R3, RZ, 0x33, !PT ;  /* 0x00000003ff037212 */ /* 0x000fe200078e33ff */
[----:B------:R-:W-:Y:S05]  /*b330*/  BRA `(.L_x_772) ;  /* 0x0000003000007947 */ /* 0x000fea0003800000 */
.L_x_771:
[----:B------:R-:W-:-:S13]  /*b340*/  ISETP.NE.AND P0, PT, R7, c[0x0][0x32c], PT ;  /* 0x0000cb0007007a0c */ /* 0x000fda0003f05270 */
[----:B------:R-:W-:-:S05]  /*b350*/  @P0 IMAD.HI.U32 R7, R3, c[0x0][0x330], RZ ;  /* 0x0000cc0003070a27 */ /* 0x000fca00078e00ff */
[----:B------:R-:W-:Y:S02]  /*b360*/  @P0 SHF.R.U32.HI R3, RZ, c[0x0][0x334], R7 ;  /* 0x0000cd00ff030a19 */ /* 0x000fe40000011607 */
.L_x_772:
[----:B------:R-:W-:Y:S05]  /*b370*/  BSYNC B0 ;  /* 0x0000000000007941 */ /* 0x000fea0003800000 */
.L_x_770:
[----:B------:R-:W-:-:S04]  /*b380*/  IMAD R3, R3, c[0x0][0x32c], -R97 ;  /* 0x0000cb0003037a24 */ /* 0x000fc800078e0a61 */
[----:B------:R-:W-:-:S05]  /*b390*/  IMAD.IADD R3, R3, 0x1, -R208 ;  /* 0x0000000103037824 */ /* 0x000fca00078e0ad0 */
[----:B------:R-:W-:Y:S02]  /*b3a0*/  IADD3 R7, R3, c[0x0][0x32c], RZ ;  /* 0x0000cb0003077a10 */ /* 0x000fe40007ffe0ff */
[----:B------:R-:W-:Y:S02]  /*b3b0*/  IMNMX R0, R0, R3, !PT ;  /* 0x0000000300007217 */ /* 0x000fe40007800200 */
[----:B------:R-:W-:Y:S02]  /*b3c0*/  IMNMX R2, R2, R7, PT ;  /* 0x0000000702027217 */ /* 0x000fe40003800200 */
.L_x_769:
[----:B------:R-:W-:-:S04]  /*b3d0*/  ISETP.GT.AND P0, PT, R195, RZ, PT ;  /* 0x000000ffc300720c */ /* 0x000fc80003f04270 */
[----:B------:R-:W-:-:S04]  /*b3e0*/  ISETP.GT.AND P1, PT, R0, RZ, P0 ;  /* 0x000000ff0000720c */ /* 0x000fc80000724270 */
        /* <DEDUP_REMOVED lines=46> */
[----:B------:R-:W-:Y:S01]  /*b6d0*/  FSEL R36, R36, -INF , !P1 ;  /* 0xff80000024247808 */ /* 0x000fe20004800000 */
[----:B------:R-:W-:Y:S06]  /*b6e0*/  BRA.DIV ~URZ, `(.L_x_773) ;  /* 0x000120e27f007947 */ /* 0x000fec000b800000 */
[----:B------:R2:W3:Y:S02]  /*b6f0*/  SHFL.IDX PT, R3, R20, 0x1, 0x1c1f ;  /* 0x003c1f0014037f89 */ /* 0x0004e400000e0000 */
.L_x_918:
[----:B---3--:R-:W-:Y:S01]  /*b700*/  IMAD.IADD R2, R5, 0x1, R3 ;  /* 0x0000000105027824 */ /* 0x008fe200078e0203 */
[----:B------:R-:W-:-:S04]  /*b710*/  IADD3 R0, R4, R3, RZ ;  /* 0x0000000304007210 */ /* 0x000fc80007ffe0ff */
[----:B------:R-:W-:Y:S01]  /*b720*/  IMNMX R2, R6, R2, PT ;  /* 0x0000000206027217 */ /* 0x000fe20003800200 */
        /* <DEDUP_REMOVED lines=12> */
.L_x_776:
[----:B------:R-:W-:-:S04]  /*b7f0*/  MOV R4, 0x1 ;  /* 0x0000000100047802 */ /* 0x000fc80000000f00 */
[----:B------:R-:W-:-:S13]  /*b800*/  ISETP.NE.AND P1, PT, R4, c[0x0][0x32c], PT ;  /* 0x0000cb0004007a0c */ /* 0x000fda0003f25270 */
[----:B------:R-:W-:-:S05]  /*b810*/  @P1 IMAD.HI.U32 R4, R3, c[0x0][0x330], RZ ;  /* 0x0000cc0003041a27 */ /* 0x000fca00078e00ff */
[----:B------:R-:W-:Y:S02]  /*b820*/  @P1 SHF.R.U32.HI R3, RZ, c[0x0][0x334], R4 ;  /* 0x0000cd00ff031a19 */ /* 0x000fe40000011604 */
.L_x_777:
[----:B------:R-:W-:Y:S05]  /*b830*/  BSYNC B0 ;  /* 0x0000000000007941 */ /* 0x000fea0003800000 */
.L_x_775:
[----:B------:R-:W-:-:S04]  /*b840*/  IMAD R3, R3, c[0x0][0x32c], -R97 ;  /* 0x0000cb0003037a24 */ /* 0x000fc800078e0a61 */
[----:B------:R-:W-:-:S05]  /*b850*/  IMAD.IADD R3, R3, 0x1, -R208 ;  /* 0x0000000103037824 */ /* 0x000fca00078e0ad0 */
[----:B------:R-:W-:Y:S02]  /*b860*/  IADD3 R4, R3, c[0x0][0x32c], RZ ;  /* 0x0000cb0003047a10 */ /* 0x000fe40007ffe0ff */
[----:B------:R-:W-:Y:S02]  /*b870*/  IMNMX R0, R0, R3, !PT ;  /* 0x0000000300007217 */ /* 0x000fe40007800200 */
[----:B------:R-:W-:Y:S02]  /*b880*/  IMNMX R2, R2, R4, PT ;  /* 0x0000000402027217 */ /* 0x000fe40003800200 */
.L_x_774:
        /* <DEDUP_REMOVED lines=8> */
[----:B------:R-:W-:Y:S02]  /*b910*/  ISETP.GT.AND P2, PT, R0, 0x10, P0 ;  /* 0x000000100000780c */ /* 0x000fe40000744270 */
[----:B------:R-:W-:-:S02]  /*b920*/  FSEL R16, R56, -INF , !P1 ;  /* 0xff80000038107808 */ /* 0x000fc40004800000 */
[----:B------:R-:W-:Y:S02]  /*b930*/  ISETP.LT.OR P2, PT, R2, 0x11, P2 ;  /* 0x000000110200780c */ /* 0x000fe40001741670 */
[----:B------:R-:W-:Y:S02]  /*b940*/  ISETP.GT.AND P1, PT, R0, 0x11, P0 ;  /* 0x000000110000780c */ /* 0x000fe40000724270 */
[----:B------:R-:W-:Y:S02]  /*b950*/  P2R R3, PR, RZ, 0x4 ;  /* 0x00000004ff037803 */ /* 0x000fe40000000000 */
[----:B------:R-:W-:Y:S02]  /*b960*/  ISETP.LT.OR P2, PT, R2, 0x12, P1 ;  /* 0x000000120200780c */ /* 0x000fe40000f41670 */
[----:B------:R-:W-:Y:S02]  /*b970*/  ISETP.NE.AND P1, PT, R3, RZ, PT ;  /* 0x000000ff0300720c */ /* 0x000fe40003f25270 */
[----:B------:R-:W-:-:S02]  /*b980*/  FSEL R21, R53, -INF , !P2 ;  /* 0xff80000035157808 */ /* 0x000fc40005000000 */
[----:B------:R-:W-:Y:S02]  /*b990*/  ISETP.GT.AND P2, PT, R0, RZ, P0 ;  /* 0x000000ff0000720c */ /* 0x000fe40000744270 */
[----:B------:R-:W-:Y:S02]  /*b9a0*/  FMNMX.FTZ R102, R7, R9, !PT ;  /* 0x0000000907667209 */ /* 0x000fe40007810000 */
[----:B------:R-:W-:Y:S02]  /*b9b0*/  ISETP.LT.OR P2, PT, R2, 0x1, P2 ;  /* 0x000000010200780c */ /* 0x000fe40001741670 */
[----:B------:R-:W-:Y:S02]  /*b9c0*/  FSEL R15, R55, -INF , !P1 ;  /* 0xff800000370f7808 */ /* 0x000fe40004800000 */
[----:B------:R-:W-:Y:S02]  /*b9d0*/  FSEL R6, R81, -INF , !P2 ;  /* 0xff80000051067808 */ /* 0x000fe40005000000 */
[----:B------:R-:W-:-:S02]  /*b9e0*/  ISETP.GT.AND P1, PT, R0, 0x18, P0 ;  /* 0x000000180000780c */ /* 0x000fc40000724270 */
[----:B------:R-:W-:Y:S02]  /*b9f0*/  FMNMX.FTZ R5, R6, R8, !PT ;  /* 0x0000000806057209 */ /* 0x000fe40007810000 */
[----:B------:R-:W-:Y:S02]  /*ba00*/  FMNMX.FTZ R102, R24, R102, !PT ;  /* 0x0000006618667209 */ /* 0x000fe40007810000 */
[----:B------:R-:W-:Y:S02]  /*ba10*/  FMNMX.FTZ R5, R13, R5, !PT ;  /* 0x000000050d057209 */ /* 0x000fe40007810000 */
[----:B------:R-:W-:Y:S02]  /*ba20*/  ISETP.LT.OR P1, PT, R2, 0x19, P1 ;  /* 0x000000190200780c */ /* 0x000fe40000f21670 */
[----:B------:R-:W-:Y:S02]  /*ba30*/  FMNMX.FTZ R102, R25, R102, !PT ;  /* 0x0000006619667209 */ /* 0x000fe40007810000 */
[----:B------:R-:W-:-:S02]  /*ba40*/  FMNMX.FTZ R5, R16, R5, !PT ;  /* 0x0000000510057209 */ /* 0x000fc40007810000 */
[----:B------:R-:W-:Y:S02]  /*ba50*/  ISETP.GT.AND P2, PT, R0, 0x19, P0 ;  /* 0x000000190000780c */ /* 0x000fe40000744270 */
[----:B------:R-:W-:Y:S02]  /*ba60*/  FSEL R23, R49, -INF , !P1 ;  /* 0xff80000031177808 */ /* 0x000fe40004800000 */
[----:B------:R-:W-:Y:S02]  /*ba70*/  FMNMX.FTZ R102, R26, R102, !PT ;  /* 0x000000661a667209 */ /* 0x000fe40007810000 */
[----:B------:R-:W-:Y:S02]  /*ba80*/  FMNMX.FTZ R5, R15, R5, !PT ;  /* 0x000000050f057209 */ /* 0x000fe40007810000 */
[----:B------:R-:W-:Y:S02]  /*ba90*/  ISETP.GT.AND P1, PT, R0, 0x20, P0 ;  /* 0x000000200000780c */ /* 0x000fe40000724270 */
[----:B------:R-:W-:-:S02]  /*baa0*/  ISETP.LT.OR P2, PT, R2, 0x1a, P2 ;  /* 0x0000001a0200780c */ /* 0x000fc40001741670 */
[----:B------:R-:W-:Y:S02]  /*bab0*/  FMNMX.FTZ R102, R27, R102, !PT ;  /* 0x000000661b667209 */ /* 0x000fe40007810000 */
[----:B------:R-:W-:Y:S02]  /*bac0*/  FMNMX.FTZ R5, R21, R5, !PT ;  /* 0x0000000515057209 */ /* 0x000fe40007810000 */
[----:B------:R-:W-:Y:S02]  /*bad0*/  ISETP.LT.OR P1, PT, R2, 0x21, P1 ;  /* 0x000000210200780c */ /* 0x000fe40000f21670 */
[----:B-12---:R-:W-:Y:S02]  /*bae0*/  FSEL R20, R45, -INF , !P2 ;  /* 0xff8000002d147808 */ /* 0x006fe40005000000 */
[----:B------:R-:W-:Y:S02]  /*baf0*/  ISETP.GT.AND P2, PT, R0, 0x21, P0 ;  /* 0x000000210000780c */ /* 0x000fe40000744270 */
[----:B------:R-:W-:-:S02]  /*bb00*/  FMNMX.FTZ R102, R28, R102, !PT ;  /* 0x000000661c667209 */ /* 0x000fc40007810000 */
[----:B------:R-:W-:Y:S02]  /*bb10*/  FMNMX.FTZ R5, R23, R5, !PT ;  /* 0x0000000517057209 */ /* 0x000fe40007810000 */
[----:B------:R-:W-:Y:S02]  /*bb20*/  FSEL R14, R44, -INF , !P1 ;  /* 0xff8000002c0e7808 */ /* 0x000fe40004800000 */
[----:B------:R-:W-:Y:S02]  /*bb30*/  ISETP.GT.AND P1, PT, R0, 0x28, P0 ;  /* 0x000000280000780c */ /* 0x000fe40000724270 */
[----:B------:R-:W-:Y:S02]  /*bb40*/  ISETP.LT.OR P2, PT, R2, 0x22, P2 ;  /* 0x000000220200780c */ /* 0x000fe40001741670 */
[----:B------:R-:W-:Y:S02]  /*bb50*/  FMNMX.FTZ R102, R29, R102, !PT ;  /* 0x000000661d667209 */ /* 0x000fe40007810000 */
[----:B------:R-:W-:-:S02]  /*bb60*/  FMNMX.FTZ R5, R20, R5, !PT ;  /* 0x0000000514057209 */ /* 0x000fc40007810000 */
[----:B------:R-:W-:Y:S02]  /*bb70*/  ISETP.LT.OR P1, PT, R2, 0x29, P1 ;  /* 0x000000290200780c */ /* 0x000fe40000f21670 */
[----:B------:R-:W-:Y:S02]  /*bb80*/  FSEL R10, R42, -INF , !P2 ;  /* 0xff8000002a0a7808 */ /* 0x000fe40005000000 */
[----:B------:R-:W-:Y:S02]  /*bb90*/  ISETP.GT.AND P2, PT, R0, 0x29, P0 ;  /* 0x000000290000780c */ /* 0x000fe40000744270 */
[----:B------:R-:W-:Y:S02]  /*bba0*/  FMNMX.FTZ R102, R30, R102, !PT ;  /* 0x000000661e667209 */ /* 0x000fe40007810000 */
[----:B------:R-:W-:Y:S02]  /*bbb0*/  FMNMX.FTZ R5, R14, R5, !PT ;  /* 0x000000050e057209 */ /* 0x000fe40007810000 */
[----:B------:R-:W-:-:S02]  /*bbc0*/  FSEL R12, R40, -INF , !P1 ;  /* 0xff800000280c7808 */ /* 0x000fc40004800000 */
[----:B------:R-:W-:Y:S02]  /*bbd0*/  ISETP.GT.AND P1, PT, R0, 0x30, P0 ;  /* 0x000000300000780c */ /* 0x000fe40000724270 */
[----:B------:R-:W-:Y:S02]  /*bbe0*/  ISETP.LT.OR P2, PT, R2, 0x2a, P2 ;  /* 0x0000002a0200780c */ /* 0x000fe40001741670 */
[----:B------:R-:W-:Y:S02]  /*bbf0*/  FMNMX.FTZ R102, R31, R102, !PT ;  /* 0x000000661f667209 */ /* 0x000fe40007810000 */
[----:B------:R-:W-:Y:S02]  /*bc00*/  FMNMX.FTZ R5, R10, R5, !PT ;  /* 0x000000050a057209 */ /* 0x000fe40007810000 */
[----:B------:R-:W-:Y:S02]  /*bc10*/  ISETP.LT.OR P1, PT, R2, 0x31, P1 ;  /* 0x000000310200780c */ /* 0x000fe40000f21670 */
[----:B------:R-:W-:-:S02]  /*bc20*/  FSEL R11, R41, -INF , !P2 ;  /* 0xff800000290b7808 */ /* 0x000fc40005000000 */
[----:B------:R-:W-:Y:S02]  /*bc30*/  ISETP.GT.AND P2, PT, R0, 0x31, P0 ;  /* 0x000000310000780c */ /* 0x000fe40000744270 */
[----:B------:R-:W-:Y:S02]  /*bc40*/  FMNMX.FTZ R102, R32, R102, !PT ;  /* 0x0000006620667209 */ /* 0x000fe40007810000 */
[----:B------:R-:W-:Y:S02]  /*bc50*/  FMNMX.FTZ R5, R12, R5, !PT ;  /* 0x000000050c057209 */ /* 0x000fe40007810000 */
[----:B------:R-:W-:Y:S02]  /*bc60*/  FSEL R19, R19, -INF , !P1 ;  /* 0xff80000013137808 */ /* 0x000fe40004800000 */
[----:B------:R-:W-:Y:S02]  /*bc70*/  ISETP.GT.AND P1, PT, R0, 0x38, P0 ;  /* 0x000000380000780c */ /* 0x000fe40000724270 */
[----:B------:R-:W-:-:S02]  /*bc80*/  ISETP.LT.OR P2, PT, R2, 0x32, P2 ;  /* 0x000000320200780c */ /* 0x000fc40001741670 */
[----:B------:R-:W-:Y:S02]  /*bc90*/  FMNMX.FTZ R102, R33, R102, !PT ;  /* 0x0000006621667209 */ /* 0x000fe40007810000 */
[----:B------:R-:W-:Y:S02]  /*bca0*/  FMNMX.FTZ R5, R11, R5, !PT ;  /* 0x000000050b057209 */ /* 0x000fe40007810000 */
[----:B------:R-:W-:Y:S02]  /*bcb0*/  ISETP.GT.AND P0, PT, R0, 0x39, P0 ;  /* 0x000000390000780c */ /* 0x000fe40000704270 */
[----:B------:R-:W-:Y:S02]  /*bcc0*/  ISETP.LT.OR P1, PT, R2, 0x39, P1 ;  /* 0x000000390200780c */ /* 0x000fe40000f21670 */
[----:B------:R-:W-:Y:S02]  /*bcd0*/  FSEL R18, R39, -INF , !P2 ;  /* 0xff80000027127808 */ /* 0x000fe40005000000 */
[----:B------:R-:W-:-:S02]  /*bce0*/  FMNMX.FTZ R102, R34, R102, !PT ;  /* 0x0000006622667209 */ /* 0x000fc40007810000 */
[----:B------:R-:W-:Y:S02]  /*bcf0*/  FMNMX.FTZ R5, R19, R5, !PT ;  /* 0x0000000513057209 */ /* 0x000fe40007810000 */
[----:B------:R-:W-:Y:S02]  /*bd00*/  ISETP.LT.OR P0, PT, R2, 0x3a, P0 ;  /* 0x0000003a0200780c */ /* 0x000fe40000701670 */
[----:B------:R-:W-:Y:S02]  /*bd10*/  FSEL R17, R22, -INF , !P1 ;  /* 0xff80000016117808 */ /* 0x000fe40004800000 */
[----:B------:R-:W-:Y:S02]  /*bd20*/  FMNMX.FTZ R102, R35, R102, !PT ;  /* 0x0000006623667209 */ /* 0x000fe40007810000 */
[----:B------:R-:W-:Y:S02]  /*bd30*/  FMNMX.FTZ R5, R18, R5, !PT ;  /* 0x0000000512057209 */ /* 0x000fe40007810000 */
[----:B------:R-:W-:-:S02]  /*bd40*/  FSEL R22, R38, -INF , !P0 ;  /* 0xff80000026167808 */ /* 0x000fc40004000000 */
[----:B------:R-:W-:Y:S02]  /*bd50*/  FMNMX.FTZ R102, R37, R102, !PT ;  /* 0x0000006625667209 */ /* 0x000fe40007810000 */
[----:B------:R-:W-:Y:S02]  /*bd60*/  FMNMX.FTZ R5, R17, R5, !PT ;  /* 0x0000000511057209 */ /* 0x000fe40007810000 */
[----:B------:R-:W-:Y:S02]  /*bd70*/  FMNMX.FTZ R102, R36, R102, !PT ;  /* 0x0000006624667209 */ /* 0x000fe40007810000 */
[----:B------:R-:W-:Y:S01]  /*bd80*/  FMNMX.FTZ R5, R22, R5, !PT ;  /* 0x0000000516057209 */ /* 0x000fe20007810000 */
[----:B------:R-:W-:Y:S05]  /*bd90*/  BRA.DIV ~URZ, `(.L_x_778) ;  /* 0x00011aa27f007947 */ /* 0x000fea000b800000 */
[----:B------:R1:W2:Y:S02]  /*bda0*/  SHFL.BFLY PT, R0, R102, 0x2, 0x1f ;  /* 0x0c401f0066007f89 */ /* 0x0002a400000e0000 */
.L_x_919:
[----:B-12---:R-:W-:Y:S01]  /*bdb0*/  FMNMX.FTZ R102, R102, R0, !PT ;  /* 0x0000000066667209 */ /* 0x006fe20007810000 */
[----:B------:R-:W-:Y:S05]  /*bdc0*/  BRA.DIV ~URZ, `(.L_x_779) ;  /* 0x00011ac27f007947 */ /* 0x000fea000b800000 */
[----:B------:R-:W1:Y:S04]  /*bdd0*/  SHFL.BFLY PT, R0, R5, 0x2, 0x1f ;  /* 0x0c401f0005007f89 */ /* 0x000e6800000e0000 */
[----:B------:R-:W2:Y:S01]  /*bde0*/  SHFL.BFLY PT, R2, R102, 0x1, 0x1f ;  /* 0x0c201f0066027f89 */ /* 0x000ea200000e0000 */
[----:B-1----:R-:W-:-:S02]  /*bdf0*/  FMNMX.FTZ R5, R5, R0, !PT ;  /* 0x0000000005057209 */ /* 0x002fc40007810000 */
[----:B--2---:R-:W-:-:S03]  /*be00*/  FMNMX.FTZ R102, R102, R2, !PT ;  /* 0x0000000266667209 */ /* 0x004fc60007810000 */
[----:B------:R1:W2:Y:S04]  /*be10*/  SHFL.BFLY PT, R100, R5, 0x1, 0x1f ;  /* 0x0c201f0005647f89 */ /* 0x0002a800000e0000 */
.L_x_920:
[C---:B------:R-:W-:Y:S01]  /*be20*/  FMUL.FTZ R0, R102.reuse, c[0x0][0x2d0] ;  /* 0x0000b40066007a20 */ /* 0x040fe20000410000 */
[----:B------:R-:W-:Y:S01]  /*be30*/  FSETP.NEU.FTZ.AND P0, PT, R102, -INF , PT ;  /* 0xff8000006600780b */ /* 0x000fe20003f1d000 */
[----:B------:R-:W-:Y:S01]  /*be40*/  WARPSYNC 0xffffffff ;  /* 0xffffffff00007948 */ /* 0x000fe20003800000 */
[----:B--2---:R-:W-:Y:S02]  /*be50*/  FMNMX.FTZ R100, R100, R5, !PT ;  /* 0x0000000564647209 */ /* 0x004fe40007810000 */
[----:B------:R-:W-:Y:S02]  /*be60*/  FSEL R0, R0, RZ, P0 ;  /* 0x000000ff00007208 */ /* 0x000fe40000000000 */
[C---:B------:R-:W-:Y:S01]  /*be70*/  FSETP.NEU.FTZ.AND P0, PT, R100.reuse, -INF , PT ;  /* 0xff8000006400780b */ /* 0x040fe20003f1d000 */
[----:B------:R-:W-:Y:S02]  /*be80*/  FMUL.FTZ R3, R100, c[0x0][0x2d0] ;  /* 0x0000b40064037a20 */ /* 0x000fe40000410000 */
[----:B------:R-:W-:-:S04]  /*be90*/  FFMA.FTZ R2, R7, c[0x0][0x2d0], -R0 ;  /* 0x0000b40007027a23 */ /* 0x000fc80000010800 */
[----:B------:R2:W-:Y:S02]  /*bea0*/  MUFU.EX2 R48, R2 ;  /* 0x0000000200307308 */ /* 0x0005e40000000800 */
[----:B--2---:R-:W-:-:S06]  /*beb0*/  FFMA.FTZ R2, R9, c[0x0][0x2d0], -R0 ;  /* 0x0000b40009027a23 */ /* 0x004fcc0000010800 */
[----:B------:R2:W3:Y:S02]  /*bec0*/  MUFU.EX2 R45, R2 ;  /* 0x00000002002d7308 */ /* 0x0004e40000000800 */
[----:B--2---:R-:W-:-:S06]  /*bed0*/  FFMA.FTZ R2, R24, c[0x0][0x2d0], -R0 ;  /* 0x0000b40018027a23 */ /* 0x004fcc0000010800 */
[----:B------:R2:W4:Y:S02]  /*bee0*/  MUFU.EX2 R47, R2 ;  /* 0x00000002002f7308 */ /* 0x0005240000000800 */
[----:B--2---:R-:W-:-:S06]  /*bef0*/  FFMA.FTZ R2, R25, c[0x0][0x2d0], -R0 ;  /* 0x0000b40019027a23 */ /* 0x004fcc0000010800 */
[----:B------:R2:W5:Y:S02]  /*bf00*/  MUFU.EX2 R44, R2 ;  /* 0x00000002002c7308 */ /* 0x0005640000000800 */
[----:B--2---:R-:W-:-:S06]  /*bf10*/  FFMA.FTZ R2, R26, c[0x0][0x2d0], -R0 ;  /* 0x0000b4001a027a23 */ /* 0x004fcc0000010800 */
[----:B------:R2:W-:Y:S02]  /*bf20*/  MUFU.EX2 R46, R2 ;  /* 0x00000002002e7308 */ /* 0x0005e40000000800 */
[----:B--2---:R-:W-:-:S06]  /*bf30*/  FFMA.FTZ R2, R27, c[0x0][0x2d0], -R0 ;  /* 0x0000b4001b027a23 */ /* 0x004fcc0000010800 */
[----:B------:R2:W1:Y:S02]  /*bf40*/  MUFU.EX2 R43, R2 ;  /* 0x00000002002b7308 */ /* 0x0004640000000800 */
[----:B--2---:R-:W-:-:S06]  /*bf50*/  FFMA.FTZ R2, R28, c[0x0][0x2d0], -R0 ;  /* 0x0000b4001c027a23 */ /* 0x004fcc0000010800 */
[----:B------:R2:W-:Y:S02]  /*bf60*/  MUFU.EX2 R42, R2 ;  /* 0x00000002002a7308 */ /* 0x0005e40000000800 */
        /* <DEDUP_REMOVED lines=16> */
[----:B--2---:R-:W-:Y:S01]  /*c070*/  FFMA.FTZ R2, R36, c[0x0][0x2d0], -R0 ;  /* 0x0000b40024027a23 */ /* 0x004fe20000010800 */
[----:B------:R-:W-:Y:S01]  /*c080*/  FSEL R0, R3, RZ, P0 ;  /* 0x000000ff03007208 */ /* 0x000fe20000000000 */
[----:B---3--:R-:W-:-:S04]  /*c090*/  FADD.FTZ R3, R48, R45 ;  /* 0x0000002d30037221 */ /* 0x008fc80000010000 */
[----:B------:R2:W-:Y:S01]  /*c0a0*/  MUFU.EX2 R98, R2 ;  /* 0x0000000200627308 */ /* 0x0005e20000000800 */
[----:B----4-:R-:W-:Y:S02]  /*c0b0*/  FADD.FTZ R3, R47, R3 ;  /* 0x000000032f037221 */ /* 0x010fe40000010000 */
[--C-:B-1----:R-:W-:Y:S02]  /*c0c0*/  FFMA.FTZ R5, R17, c[0x0][0x2d0], -R0.reuse ;  /* 0x0000b40011057a23 */ /* 0x102fe40000010800 */
[----:B-----5:R-:W-:Y:S02]  /*c0d0*/  FADD.FTZ R3, R44, R3 ;  /* 0x000000032c037221 */ /* 0x020fe40000010000 */
[--C-:B--2---:R-:W-:Y:S02]  /*c0e0*/  FFMA.FTZ R2, R6, c[0x0][0x2d0], -R0.reuse ;  /* 0x0000b40006027a23 */ /* 0x104fe40000010800 */
[--C-:B------:R-:W-:Y:S02]  /*c0f0*/  FFMA.FTZ R6, R22, c[0x0][0x2d0], -R0.reuse ;  /* 0x0000b40016067a23 */ /* 0x100fe40000010800 */
[----:B------:R1:W-:Y:S08]  /*c100*/  MUFU.EX2 R30, R2 ;  /* 0x00000002001e7308 */ /* 0x0003f00000000800 */
[----:B------:R2:W-:Y:S01]  /*c110*/  MUFU.EX2 R99, R6 ;  /* 0x0000000600637308 */ /* 0x0005e20000000800 */
[----:B-1----:R-:W-:Y:S01]  /*c120*/  FFMA.FTZ R2, R8, c[0x0][0x2d0], -R0 ;  /* 0x0000b40008027a23 */ /* 0x002fe20000010800 */
[----:B------:R-:W-:-:S06]  /*c130*/  F2FP.BF16.PACK_AB R8, R43, R46 ;  /* 0x0000002e2b08723e */ /* 0x000fcc00000010ff */
[----:B------:R1:W3:Y:S01]  /*c140*/  MUFU.EX2 R29, R2 ;  /* 0x00000002001d7308 */ /* 0x0002e20000000800 */
[----:B--2---:R-:W-:Y:S01]  /*c150*/  F2FP.BF16.PACK_AB R6, R33, R40 ;  /* 0x000000282106723e */ /* 0x004fe200000010ff */
[----:B-1----:R-:W-:Y:S01]  /*c160*/  FFMA.FTZ R2, R13, c[0x0][0x2d0], -R0 ;  /* 0x0000b4000d027a23 */ /* 0x002fe20000010800 */
[----:B---3--:R-:W-:Y:S01]  /*c170*/  F2FP.BF16.PACK_AB R13, R29, R30 ;  /* 0x0000001e1d0d723e */ /* 0x008fe200000010ff */
[----:B------:R-:W-:-:S04]  /*c180*/  FADD.FTZ R4, R30, R29 ;  /* 0x0000001d1e047221 */ /* 0x000fc80000010000 */
[----:B------:R1:W2:Y:S02]  /*c190*/  MUFU.EX2 R28, R2 ;  /* 0x00000002001c7308 */ /* 0x0002a40000000800 */
[----:B-1----:R-:W-:Y:S02]  /*c1a0*/  FFMA.FTZ R2, R16, c[0x0][0x2d0], -R0 ;  /* 0x0000b40010027a23 */ /* 0x002fe40000010800 */
[----:B--2---:R-:W-:-:S04]  /*c1b0*/  FADD.FTZ R4, R28, R4 ;  /* 0x000000041c047221 */ /* 0x004fc80000010000 */
[----:B------:R1:W2:Y:S02]  /*c1c0*/  MUFU.EX2 R27, R2 ;  /* 0x00000002001b7308 */ /* 0x0002a40000000800 */
[----:B-1----:R-:W-:Y:S01]  /*c1d0*/  FFMA.FTZ R2, R15, c[0x0][0x2d0], -R0 ;  /* 0x0000b4000f027a23 */ /* 0x002fe20000010800 */
[C---:B--2---:R-:W-:Y:S01]  /*c1e0*/  F2FP.BF16.PACK_AB R15, R27.reuse, R28 ;  /* 0x0000001c1b0f723e */ /* 0x044fe200000010ff */
[----:B------:R-:W-:-:S04]  /*c1f0*/  FADD.FTZ R4, R27, R4 ;  /* 0x000000041b047221 */ /* 0x000fc80000010000 */
[----:B------:R1:W2:Y:S02]  /*c200*/  MUFU.EX2 R26, R2 ;  /* 0x00000002001a7308 */ /* 0x0002a40000000800 */
[----:B-1----:R-:W-:Y:S02]  /*c210*/  FFMA.FTZ R2, R21, c[0x0][0x2d0], -R0 ;  /* 0x0000b40015027a23 */ /* 0x002fe40000010800 */
[----:B--2---:R-:W-:-:S04]  /*c220*/  FADD.FTZ R4, R26, R4 ;  /* 0x000000041a047221 */ /* 0x004fc80000010000 */
[----:B------:R1:W-:Y:S02]  /*c230*/  MUFU.EX2 R9, R2 ;  /* 0x0000000200097308 */ /* 0x0003e40000000800 */
[----:B-1----:R-:W-:-:S06]  /*c240*/  FFMA.FTZ R2, R23, c[0x0][0x2d0], -R0 ;  /* 0x0000b40017027a23 */ /* 0x002fcc0000010800 */
[----:B------:R1:W-:Y:S02]  /*c250*/  MUFU.EX2 R25, R2 ;  /* 0x0000000200197308 */ /* 0x0003e40000000800 */
[----:B-1----:R-:W-:-:S06]  /*c260*/  FFMA.FTZ R2, R20, c[0x0][0x2d0], -R0 ;  /* 0x0000b40014027a23 */ /* 0x002fcc0000010800 */
[----:B------:R1:W2:Y:S02]  /*c270*/  MUFU.EX2 R24, R2 ;  /* 0x0000000200187308 */ /* 0x0002a40000000800 */
[----:B-1----:R-:W-:Y:S01]  /*c280*/  FFMA.FTZ R2, R14, c[0x0][0x2d0], -R0 ;  /* 0x0000b4000e027a23 */ /* 0x002fe20000010800 */
[----:B------:R-:W-:-:S05]  /*c290*/  F2FP.BF16.PACK_AB R14, R44, R47 ;  /* 0x0000002f2c0e723e */ /* 0x000fca00000010ff */
[----:B------:R1:W3:Y:S02]  /*c2a0*/  MUFU.EX2 R23, R2 ;  /* 0x0000000200177308 */ /* 0x0002e40000000800 */
[----:B-1----:R-:W-:Y:S01]  /*c2b0*/  FFMA.FTZ R2, R10, c[0x0][0x2d0], -R0 ;  /* 0x0000b4000a027a23 */ /* 0x002fe20000010800 */
[----:B------:R-:W-:-:S05]  /*c2c0*/  F2FP.BF16.PACK_AB R10, R39, R42 ;  /* 0x0000002a270a723e */ /* 0x000fca00000010ff */
[----:B------:R1:W4:Y:S02]  /*c2d0*/  MUFU.EX2 R21, R2 ;  /* 0x0000000200157308 */ /* 0x0003240000000800 */
[----:B-1----:R-:W-:Y:S01]  /*c2e0*/  FFMA.FTZ R2, R12, c[0x0][0x2d0], -R0 ;  /* 0x0000b4000c027a23 */ /* 0x002fe20000010800 */
[----:B------:R-:W-:-:S05]  /*c2f0*/  F2FP.BF16.PACK_AB R12, R45, R48 ;  /* 0x000000302d0c723e */ /* 0x000fca00000010ff */
[----:B------:R1:W5:Y:S02]  /*c300*/  MUFU.EX2 R20, R2 ;  /* 0x0000000200147308 */ /* 0x0003640000000800 */
[----:B-1----:R-:W-:Y:S02]  /*c310*/  FADD.FTZ R2, R46, R3 ;  /* 0x000000032e027221 */ /* 0x002fe40000010000 */
[----:B------:R-:W-:Y:S01]  /*c320*/  FFMA.FTZ R3, R11, c[0x0][0x2d0], -R0 ;  /* 0x0000b4000b037a23 */ /* 0x000fe20000010800 */
[----:B--2---:R-:W-:Y:S01]  /*c330*/  F2FP.BF16.PACK_AB R11, R24, R25 ;  /* 0x00000019180b723e */ /* 0x004fe200000010ff */
[----:B------:R-:W-:Y:S02]  /*c340*/  FADD.FTZ R2, R43, R2 ;  /* 0x000000022b027221 */ /* 0x000fe40000010000 */
[----:B------:R1:W2:Y:S02]  /*c350*/  MUFU.EX2 R7, R3 ;  /* 0x0000000300077308 */ /* 0x0002a40000000800 */
[----:B------:R-:W-:-:S04]  /*c360*/  FADD.FTZ R2, R42, R2 ;  /* 0x000000022a027221 */ /* 0x000fc80000010000 */
[----:B------:R-:W-:-:S04]  /*c370*/  FADD.FTZ R2, R39, R2 ;  /* 0x0000000227027221 */ /* 0x000fc80000010000 */
[----:B------:R-:W-:-:S04]  /*c380*/  FADD.FTZ R2, R41, R2 ;  /* 0x0000000229027221 */ /* 0x000fc80000010000 */
[----:B------:R-:W-:Y:S02]  /*c390*/  FADD.FTZ R2, R38, R2 ;  /* 0x0000000226027221 */ /* 0x000fe40000010000 */
[----:B-1----:R-:W-:Y:S02]  /*c3a0*/  FFMA.FTZ R3, R19, c[0x0][0x2d0], -R0 ;  /* 0x0000b40013037a23 */ /* 0x002fe40000010800 */
[----:B------:R-:W-:Y:S02]  /*c3b0*/  FADD.FTZ R2, R40, R2 ;  /* 0x0000000228027221 */ /* 0x000fe40000010000 */
[----:B------:R1:W1:Y:S02]  /*c3c0*/  MUFU.EX2 R16, R3 ;  /* 0x0000000300107308 */ /* 0x0002640000000800 */
[C---:B-1----:R-:W-:Y:S01]  /*c3d0*/  FADD.FTZ R3, R9.reuse, R4 ;  /* 0x0000000409037221 */ /* 0x042fe20000010000 */
[----:B------:R-:W-:Y:S01]  /*c3e0*/  F2FP.BF16.PACK_AB R9, R9, R26 ;  /* 0x0000001a0909723e */ /* 0x000fe200000010ff */
[----:B------:R-:W-:-:S02]  /*c3f0*/  FFMA.FTZ R4, R18, c[0x0][0x2d0], -R0 ;  /* 0x0000b40012047a23 */ /* 0x000fc40000010800 */
[----:B------:R-:W-:Y:S02]  /*c400*/  FADD.FTZ R3, R25, R3 ;  /* 0x0000000319037221 */ /* 0x000fe40000010000 */
[----:B------:R1:W1:Y:S01]  /*c410*/  MUFU.EX2 R97, R4 ;  /* 0x0000000400617308 */ /* 0x0002620000000800 */
[----:B------:R-:W-:Y:S02]  /*c420*/  FADD.FTZ R0, R33, R2 ;  /* 0x0000000221007221 */ /* 0x000fe40000010000 */
[----:B------:R-:W-:Y:S02]  /*c430*/  FADD.FTZ R3, R24, R3 ;  /* 0x0000000318037221 */ /* 0x000fe40000010000 */
[----:B------:R-:W-:Y:S02]  /*c440*/  FADD.FTZ R0, R32, R0 ;  /* 0x0000000020007221 */ /* 0x000fe40000010000 */
[----:B---3--:R-:W-:Y:S01]  /*c450*/  FADD.FTZ R3, R23, R3 ;  /* 0x0000000317037221 */ /* 0x008fe20000010000 */
[----:B------:R3:W3:Y:S01]  /*c460*/  MUFU.EX2 R2, R5 ;  /* 0x0000000500027308 */ /* 0x0006e20000000800 */
[C---:B------:R-:W-:Y:S01]  /*c470*/  FADD.FTZ R0, R96.reuse, R0 ;  /* 0x0000000060007221 */ /* 0x040fe20000010000 */
[----:B------:R-:W-:Y:S01]  /*c480*/  F2FP.BF16.PACK_AB R96, R96, R32 ;  /* 0x000000206060723e */ /* 0x000fe200000010ff */
[----:B----4-:R-:W-:-:S02]  /*c490*/  FADD.FTZ R3, R21, R3 ;  /* 0x0000000315037221 */ /* 0x010fc40000010000 */
[----:B------:R-:W-:Y:S02]  /*c4a0*/  FADD.FTZ R0, R31, R0 ;  /* 0x000000001f007221 */ /* 0x000fe40000010000 */
[----:B-----5:R-:W-:Y:S01]  /*c4b0*/  FADD.FTZ R3, R20, R3 ;  /* 0x0000000314037221 */ /* 0x020fe20000010000 */
[----:B-1----:R-:W-:Y:S01]  /*c4c0*/  F2FP.BF16.PACK_AB R4, R38, R41 ;  /* 0x000000292604723e */ /* 0x002fe200000010ff */
[C---:B------:R-:W-:Y:S01]  /*c4d0*/  FADD.FTZ R200, R98.reuse, R0 ;  /* 0x0000000062c87221 */ /* 0x040fe20000010000 */
[----:B------:R-:W-:Y:S01]  /*c4e0*/  F2FP.BF16.PACK_AB R98, R98, R31 ;  /* 0x0000001f6262723e */ /* 0x000fe200000010ff */
[C---:B--2---:R-:W-:Y:S01]  /*c4f0*/  FADD.FTZ R3, R7.reuse, R3 ;  /* 0x0000000307037221 */ /* 0x044fe20000010000 */
[----:B------:R-:W-:-:S03]  /*c500*/  F2FP.BF16.PACK_AB R7, R7, R20 ;  /* 0x000000140707723e */ /* 0x000fc600000010ff */
[----:B------:R-:W-:Y:S01]  /*c510*/  FADD.FTZ R3, R16, R3 ;  /* 0x0000000310037221 */ /* 0x000fe20000010000 */
[----:B---3--:R-:W-:-:S03]  /*c520*/  F2FP.BF16.PACK_AB R5, R21, R23 ;  /* 0x000000171505723e */ /* 0x008fc600000010ff */
[C---:B------:R-:W-:Y:S01]  /*c530*/  FADD.FTZ R3, R97.reuse, R3 ;  /* 0x0000000361037221 */ /* 0x040fe20000010000 */
[----:B------:R-:W-:-:S03]  /*c540*/  F2FP.BF16.PACK_AB R97, R97, R16 ;  /* 0x000000106161723e */ /* 0x000fc600000010ff */
[----:B------:R-:W-:-:S04]  /*c550*/  FADD.FTZ R3, R2, R3 ;  /* 0x0000000302037221 */ /* 0x000fc80000010000 */
[C---:B------:R-:W-:Y:S01]  /*c560*/  FADD.FTZ R199, R99.reuse, R3 ;  /* 0x0000000363c77221 */ /* 0x040fe20000010000 */
[----:B------:R-:W-:Y:S02]  /*c570*/  F2FP.BF16.PACK_AB R99, R99, R2 ;  /* 0x000000026363723e */ /* 0x000fe400000010ff */
[----:B------:R-:W1:Y:S04]  /*c580*/  LDSM.16.MT88.4 R20, [R143] ;  /* 0x000000008f14783b */ /* 0x000e680000004200 */
[----:B------:R-:W2:Y:S04]  /*c590*/  LDSM.16.MT88.4 R16, [R168] ;  /* 0x00000000a810783b */ /* 0x000ea80000004200 */
[----:B------:R-:W3:Y:S04]  /*c5a0*/  LDSM.16.MT88.4 R40, [R143+0x800] ;  /* 0x000800008f28783b */ /* 0x000ee80000004200 */
[----:B------:R-:W4:Y:S04]  /*c5b0*/  LDSM.16.MT88.4 R36, [R168+0x800] ;  /* 0x00080000a824783b */ /* 0x000f280000004200 */
[----:B------:R-:W2:Y:S04]  /*c5c0*/  LDSM.16.MT88.4 R48, [R171] ;  /* 0x00000000ab30783b */ /* 0x000ea80000004200 */
[----:B------:R-:W3:Y:S04]  /*c5d0*/  LDSM.16.MT88.4 R56, [R170] ;  /* 0x00000000aa38783b */ /* 0x000ee80000004200 */
[----:B------:R-:W3:Y:S04]  /*c5e0*/  LDSM.16.MT88.4 R60, [R143+0x2000] ;  /* 0x002000008f3c783b */ /* 0x000ee80000004200 */
[----:B------:R-:W3:Y:S04]  /*c5f0*/  LDSM.16.MT88.4 R52, [R171+0x800] ;  /* 0x00080000ab34783b */ /* 0x000ee80000004200 */
[----:B------:R-:W3:Y:S04]  /*c600*/  LDSM.16.MT88.4 R44, [R170+0x800] ;  /* 0x00080000aa2c783b */ /* 0x000ee80000004200 */
[----:B------:R-:W-:Y:S01]  /*c610*/  LDSM.16.MT88.4 R64, [R170+0x2000] ;  /* 0x00200000aa40783b */ /* 0x000fe20000004200 */
[C---:B-1----:R-:W-:Y:S03]  /*c620*/  HMMA.16816.F32.BF16 R32, R12.reuse, R20, RZ ;  /* 0x000000140c20723c */ /* 0x042fe600000418ff */
[----:B------:R-:W5:Y:S05]  /*c630*/  LDL R2, [R1+0x4] ;  /* 0x0000040001027983 */ /* 0x000f6a0000100800 */
[C---:B------:R-:W-:Y:S08]  /*c640*/  HMMA.16816.F32.BF16 R28, R12.reuse, R22, RZ ;  /* 0x000000160c1c723c */ /* 0x040ff000000418ff */
[C---:B--2---:R-:W-:Y:S08]  /*c650*/  HMMA.16816.F32.BF16 R24, R12.reuse, R16, RZ ;  /* 0x000000100c18723c */ /* 0x044ff000000418ff */
[----:B------:R-:W-:Y:S08]  /*c660*/  HMMA.16816.F32.BF16 R20, R12, R18, RZ ;  /* 0x000000120c14723c */ /* 0x000ff000000418ff */
[C---:B---3--:R-:W-:Y:S08]  /*c670*/  HMMA.16816.F32.BF16 R136, R8.reuse, R40, R32 ;  /* 0x000000280888723c */ /* 0x048ff00000041820 */
[C---:B----4-:R-:W-:Y:S08]  /*c680*/  HMMA.16816.F32.BF16 R128, R8.reuse, R36, R24 ;  /* 0x000000240880723c */ /* 0x050ff00000041818 */
[----:B------:R-:W-:Y:S01]  /*c690*/  HMMA.16816.F32.BF16 R120, R8, R38, R20 ;  /* 0x000000260878723c */ /* 0x000fe20000041814 */
[----:B------:R-:W1:Y:S07]  /*c6a0*/  LDSM.16.MT88.4 R36, [R143+0x2800] ;  /* 0x002800008f24783b */ /* 0x000e6e0000004200 */
[----:B------:R-:W-:Y:S08]  /*c6b0*/  HMMA.16816.F32.BF16 R16, R12, R48, RZ ;  /* 0x000000300c10723c */ /* 0x000ff000000418ff */
[----:B------:R-:W-:Y:S01]  /*c6c0*/  HMMA.16816.F32.BF16 R148, R8, R42, R28 ;  /* 0x0000002a0894723c */ /* 0x000fe2000004181c */
[----:B------:R-:W2:Y:S07]  /*c6d0*/  LDSM.16.MT88.4 R40, [R168+0x2000] ;  /* 0x00200000a828783b */ /* 0x000eae0000004200 */
[C---:B------:R-:W-:Y:S01]  /*c6e0*/  HMMA.16816.F32.BF16 R32, R12.reuse, R50, RZ ;  /* 0x000000320c20723c */ /* 0x040fe200000418ff */
[----:B------:R-:W3:Y:S07]  /*c6f0*/  LDSM.16.MT88.4 R48, [R171+0x2000] ;  /* 0x00200000ab30783b */ /* 0x000eee0000004200 */
[C---:B------:R-:W-:Y:S08]  /*c700*/  HMMA.16816.F32.BF16 R28, R12.reuse, R56, RZ ;  /* 0x000000380c1c723c */ /* 0x040ff000000418ff */
[C---:B------:R-:W-:Y:S01]  /*c710*/  HMMA.16816.F32.BF16 R24, R12.reuse, R58, RZ ;  /* 0x0000003a0c18723c */ /* 0x040fe200000418ff */
[----:B------:R-:W4:Y:S07]  /*c720*/  LDSM.16.MT88.4 R56, [R168+0x2800] ;  /* 0x00280000a838783b */ /* 0x000f2e0000004200 */
[----:B------:R-:W-:Y:S08]  /*c730*/  HMMA.16816.F32.BF16 R20, R12, R60, RZ ;  /* 0x0000003c0c14723c */ /* 0x000ff000000418ff */
[C---:B------:R-:W-:Y:S08]  /*c740*/  HMMA.16816.F32.BF16 R152, R8.reuse, R52, R16 ;  /* 0x000000340898723c */ /* 0x040ff00000041810 */
[C---:B------:R-:W-:Y:S01]  /*c750*/  HMMA.16816.F32.BF16 R124, R8.reuse, R54, R32 ;  /* 0x00000036087c723c */ /* 0x040fe20000041820 */
[----:B------:R-:W3:Y:S07]  /*c760*/  LDSM.16.MT88.4 R52, [R171+0x2800] ;  /* 0x00280000ab34783b */ /* 0x000eee0000004200 */
[C---:B------:R-:W-:Y:S08]  /*c770*/  HMMA.16816.F32.BF16 R112, R8.reuse, R44, R28 ;  /* 0x0000002c0870723c */ /* 0x040ff0000004181c */
[----:B------:R-:W-:Y:S01]  /*c780*/  HMMA.16816.F32.BF16 R116, R8, R46, R24 ;  /* 0x0000002e0874723c */ /* 0x000fe20000041818 */
[----:B------:R-:W4:Y:S07]  /*c790*/  LDSM.16.MT88.4 R44, [R143+0x4000] ;  /* 0x004000008f2c783b */ /* 0x000f2e0000004200 */
[----:B------:R-:W-:Y:S01]  /*c7a0*/  HMMA.16816.F32.BF16 R16, R12, R62, RZ ;  /* 0x0000003e0c10723c */ /* 0x000fe200000418ff */
[----:B------:R-:W4:Y:S07]  /*c7b0*/  LDSM.16.MT88.4 R60, [R170+0x2800] ;  /* 0x00280000aa3c783b */ /* 0x000f2e0000004200 */
[----:B-1----:R-:W-:Y:S08]  /*c7c0*/  HMMA.16816.F32.BF16 R132, R8, R36, R20 ;  /* 0x000000240884723c */ /* 0x002ff00000041814 */
[C---:B--2---:R-:W-:Y:S08]  /*c7d0*/  HMMA.16816.F32.BF16 R28, R12.reuse, R42, RZ ;  /* 0x0000002a0c1c723c */ /* 0x044ff000000418ff */
[C---:B---3--:R-:W-:Y:S08]  /*c7e0*/  HMMA.16816.F32.BF16 R24, R12.reuse, R48, RZ ;  /* 0x000000300c18723c */ /* 0x048ff000000418ff */
[C---:B------:R-:W-:Y:S01]  /*c7f0*/  HMMA.16816.F32.BF16 R20, R12.reuse, R50, RZ ;  /* 0x000000320c14723c */ /* 0x040fe200000418ff */
[----:B------:R-:W1:Y:S07]  /*c800*/  LDSM.16.MT88.4 R48, [R168+0x4000] ;  /* 0x00400000a830783b */ /* 0x000e6e0000004200 */
[----:B------:R-:W-:Y:S01]  /*c810*/  HMMA.16816.F32.BF16 R32, R12, R40, RZ ;  /* 0x000000280c20723c */ /* 0x000fe200000418ff */
[----:B------:R-:W2:Y:S07]  /*c820*/  LDSM.16.MT88.4 R40, [R143+0x4800] ;  /* 0x004800008f28783b */ /* 0x000eae0000004200 */
[----:B------:R-:W-:Y:S01]  /*c830*/  HMMA.16816.F32.BF16 R144, R8, R38, R16 ;  /* 0x000000260890723c */ /* 0x000fe20000041810 */
[----:B------:R-:W3:Y:S07]  /*c840*/  LDSM.16.MT88.4 R36, [R168+0x4800] ;  /* 0x00480000a824783b */ /* 0x000eee0000004200 */
[----:B------:R-:W-:Y:S08]  /*c850*/  HMMA.16816.F32.BF16 R16, R12, R64, RZ ;  /* 0x000000400c10723c */ /* 0x000ff000000418ff */
[C---:B----4-:R-:W-:Y:S08]  /*c860*/  HMMA.16816.F32.BF16 R88, R8.reuse, R58, R28 ;  /* 0x0000003a0858723c */ /* 0x050ff0000004181c */
[----:B------:R-:W-:Y:S08]  /*c870*/  HMMA.16816.F32.BF16 R108, R8, R52, R24 ;  /* 0x00000034086c723c */ /* 0x000ff00000041818 */
[C---:B------:R-:W-:Y:S08]  /*c880*/  HMMA.16816.F32.BF16 R28, R12.reuse, R44, RZ ;  /* 0x0000002c0c1c723c */ /* 0x040ff000000418ff */
[----:B------:R-:W-:Y:S01]  /*c890*/  HMMA.16816.F32.BF16 R24, R12, R46, RZ ;  /* 0x0000002e0c18723c */ /* 0x000fe200000418ff */
[----:B------:R-:W4:Y:S07]  /*c8a0*/  LDSM.16.MT88.4 R44, [R171+0x4000] ;  /* 0x00400000ab2c783b */ /* 0x000f2e0000004200 */
[C---:B------:R-:W-:Y:S08]  /*c8b0*/  HMMA.16816.F32.BF16 R80, R8.reuse, R60, R16 ;  /* 0x0000003c0850723c */ /* 0x040ff00000041810 */
[----:B------:R-:W-:Y:S08]  /*c8c0*/  HMMA.16816.F32.BF16 R84, R8, R54, R20 ;  /* 0x000000360854723c */ /* 0x000ff00000041814 */
[C---:B-1----:R-:W-:Y:S08]  /*c8d0*/  HMMA.16816.F32.BF16 R16, R12.reuse, R50, RZ ;  /* 0x000000320c10723c */ /* 0x042ff000000418ff */
[----:B------:R-:W-:Y:S08]  /*c8e0*/  HMMA.16816.F32.BF16 R20, R12, R48, RZ ;  /* 0x000000300c14723c */ /* 0x000ff000000418ff */
[C---:B--2---:R-:W-:Y:S01]  /*c8f0*/  HMMA.16816.F32.BF16 R76, R8.reuse, R40, R28 ;  /* 0x00000028084c723c */ /* 0x044fe2000004181c */
[----:B------:R-:W1:Y:S07]  /*c900*/  LDSM.16.MT88.4 R28, [R171+0x4800] ;  /* 0x00480000ab1c783b */ /* 0x000e6e0000004200 */
[----:B------:R-:W-:Y:S08]  /*c910*/  HMMA.16816.F32.BF16 R92, R8, R56, R32 ;  /* 0x00000038085c723c */ /* 0x000ff00000041820 */
[----:B------:R-:W-:Y:S08]  /*c920*/  HMMA.16816.F32.BF16 R32, R12, R66, RZ ;  /* 0x000000420c20723c */ /* 0x000ff000000418ff */
[C---:B---3--:R-:W-:Y:S08]  /*c930*/  HMMA.16816.F32.BF16 R48, R8.reuse, R38, R16 ;  /* 0x000000260830723c */ /* 0x048ff00000041810 */
[----:B------:R-:W-:Y:S01]  /*c940*/  HMMA.16816.F32.BF16 R56, R8, R36, R20 ;  /* 0x000000240838723c */ /* 0x000fe20000041814 */
[----:B------:R-:W2:Y:S07]  /*c950*/  LDSM.16.MT88.4 R20, [R170+0x4000] ;  /* 0x00400000aa14783b */ /* 0x000eae0000004200 */
[----:B----4-:R-:W-:Y:S08]  /*c960*/  HMMA.16816.F32.BF16 R16, R12, R44, RZ ;  /* 0x0000002c0c10723c */ /* 0x010ff000000418ff */
[----:B------:R-:W-:Y:S08]  /*c970*/  HMMA.16816.F32.BF16 R72, R8, R62, R32 ;  /* 0x0000003e0848723c */ /* 0x000ff00000041820 */
[----:B------:R-:W-:Y:S08]  /*c980*/  HMMA.16816.F32.BF16 R32, R12, R46, RZ ;  /* 0x0000002e0c20723c */ /* 0x000ff000000418ff */
[C---:B-1----:R-:W-:Y:S01]  /*c990*/  HMMA.16816.F32.BF16 R44, R8.reuse, R28, R16 ;  /* 0x0000001c082c723c */ /* 0x042fe20000041810 */
[----:B------:R-:W1:Y:S07]  /*c9a0*/  LDSM.16.MT88.4 R16, [R170+0x4800] ;  /* 0x00480000aa10783b */ /* 0x000e6e0000004200 */
[----:B------:R-:W-:Y:S08]  /*c9b0*/  HMMA.16816.F32.BF16 R68, R8, R42, R24 ;  /* 0x0000002a0844723c */ /* 0x000ff00000041818 */
[C---:B--2---:R-:W-:Y:S08]  /*c9c0*/  HMMA.16816.F32.BF16 R24, R12.reuse, R20, RZ ;  /* 0x000000140c18723c */ /* 0x044ff000000418ff */
[----:B------:R-:W-:Y:S08]  /*c9d0*/  HMMA.16816.F32.BF16 R12, R12, R22, RZ ;  /* 0x000000160c0c723c */ /* 0x000ff000000418ff */
[C---:B------:R-:W-:Y:S08]  /*c9e0*/  HMMA.16816.F32.BF16 R32, R8.reuse, R30, R32 ;  /* 0x0000001e0820723c */ /* 0x040ff00000041820 */
[C---:B-1----:R-:W-:Y:S08]  /*c9f0*/  HMMA.16816.F32.BF16 R24, R8.reuse, R16, R24 ;  /* 0x000000100818723c */ /* 0x042ff00000041818 */
[----:B------:R-:W-:Y:S01]  /*ca00*/  HMMA.16816.F32.BF16 R16, R8, R18, R12 ;  /* 0x000000120810723c */ /* 0x000fe2000004180c */
[----:B------:R-:W1:Y:S04]  /*ca10*/  LDSM.16.MT88.4 R12, [R143+0x1000] ;  /* 0x001000008f0c783b */ /* 0x000e680000004200 */
[----:B------:R-:W2:Y:S03]  /*ca20*/  LDSM.16.MT88.4 R8, [R168+0x1000] ;  /* 0x00100000a808783b */ /* 0x000ea60000004200 */
        /* <DEDUP_REMOVED lines=8> */
[----:B------:R-:W1:Y:S04]  /*cab0*/  LDSM.16.MT88.4 R12, [R143+0x3000] ;  /* 0x003000008f0c783b */ /* 0x000e680000004200 */
[----:B------:R-:W-:Y:S03]  /*cac0*/  LDSM.16.MT88.4 R124, [R168+0x1800] ;  /* 0x00180000a87c783b */ /* 0x000fe60000004200 */
[C---:B--2---:R-:W-:Y:S08]  /*cad0*/  HMMA.16816.F32.BF16 R112, R4.reuse, R8, R112 ;  /* 0x000000080470723c */ /* 0x044ff00000041870 */
[C---:B------:R-:W-:Y:S01]  /*cae0*/  HMMA.16816.F32.BF16 R40, R4.reuse, R10, R116 ;  /* 0x0000000a0428723c */ /* 0x040fe20000041874 */
[----:B------:R-:W2:Y:S04]  /*caf0*/  LDSM.16.MT88.4 R8, [R168+0x3000] ;  /* 0x00300000a808783b */ /* 0x000ea80000004200 */
[----:B------:R-:W-:Y:S03]  /*cb00*/  LDSM.16.MT88.4 R116, [R171+0x1800] ;  /* 0x00180000ab74783b */ /* 0x000fe60000004200 */
[C---:B-1----:R-:W-:Y:S01]  /*cb10*/  HMMA.16816.F32.BF16 R52, R4.reuse, R12, R132 ;  /* 0x0000000c0434723c */ /* 0x042fe20000041884 */
[----:B------:R-:W-:Y:S07]  /*cb20*/  LDSM.16.MT88.4 R132, [R143+0x1800] ;  /* 0x001800008f84783b */ /* 0x000fee0000004200 */
[C---:B------:R-:W-:Y:S01]  /*cb30*/  HMMA.16816.F32.BF16 R144, R4.reuse, R14, R144 ;  /* 0x0000000e0490723c */ /* 0x040fe20000041890 */
[----:B------:R-:W1:Y:S07]  /*cb40*/  LDSM.16.MT88.4 R12, [R171+0x3000] ;  /* 0x00300000ab0c783b */ /* 0x000e6e0000004200 */
[C---:B--2---:R-:W-:Y:S08]  /*cb50*/  HMMA.16816.F32.BF16 R60, R4.reuse, R8, R92 ;  /* 0x00000008043c723c */ /* 0x044ff0000004185c */
[C---:B------:R-:W-:Y:S01]  /*cb60*/  HMMA.16816.F32.BF16 R64, R4.reuse, R10, R88 ;  /* 0x0000000a0440723c */ /* 0x040fe20000041858 */
[----:B------:R-:W2:Y:S07]  /*cb70*/  LDSM.16.MT88.4 R8, [R170+0x3000] ;  /* 0x00300000aa08783b */ /* 0x000eae0000004200 */
[C---:B-1----:R-:W-:Y:S01]  /*cb80*/  HMMA.16816.F32.BF16 R156, R4.reuse, R12, R108 ;  /* 0x0000000c049c723c */ /* 0x042fe2000004186c */
[----:B------:R-:W-:Y:S07]  /*cb90*/  LDSM.16.MT88.4 R108, [R170+0x1800] ;  /* 0x00180000aa6c783b */ /* 0x000fee0000004200 */
        /* <DEDUP_REMOVED lines=8> */
[C---:B--2---:R-:W-:Y:S01]  /*cc20*/  HMMA.16816.F32.BF16 R76, R4.reuse, R8, R56 ;  /* 0x00000008044c723c */ /* 0x044fe20000041838 */
[----:B------:R-:W-:Y:S07]  /*cc30*/  LDSM.16.MT88.4 R56, [R171+0x3800] ;  /* 0x00380000ab38783b */ /* 0x000fee0000004200 */
[C---:B------:R-:W-:Y:S01]  /*cc40*/  HMMA.16816.F32.BF16 R84, R4.reuse, R10, R48 ;  /* 0x0000000a0454723c */ /* 0x040fe20000041830 */
[----:B------:R-:W2:Y:S04]  /*cc50*/  LDSM.16.MT88.4 R8, [R170+0x5000] ;  /* 0x00500000aa08783b */ /* 0x000ea80000004200 */
[----:B------:R-:W3:Y:S03]  /*cc60*/  LDSM.16.MT88.4 R48, [R168+0x3800] ;  /* 0x00380000a830783b */ /* 0x000ee60000004200 */
[----:B-1----:R-:W-:Y:S08]  /*cc70*/  HMMA.16816.F32.BF16 R148, R4, R12, R44 ;  /* 0x0000000c0494723c */ /* 0x002ff0000004182c */
[----:B------:R-:W-:Y:S08]  /*cc80*/  HMMA.16816.F32.BF16 R112, R96, R108, R112 ;  /* 0x0000006c6070723c */ /* 0x000ff00000041870 */
[----:B--2---:R-:W-:Y:S01]  /*cc90*/  HMMA.16816.F32.BF16 R24, R4, R8, R24 ;  /* 0x000000080418723c */ /* 0x004fe20000041818 */
[----:B------:R-:W2:Y:S04]  /*cca0*/  LDL R9, [R1+0x64] ;  /* 0x0000640001097983 */ /* 0x000ea80000100800 */
[----:B------:R-:W2:Y:S03]  /*ccb0*/  LDL R8, [R1+0x58] ;  /* 0x0000580001087983 */ /* 0x000ea60000100800 */
[C---:B---3--:R-:W-:Y:S08]  /*ccc0*/  HMMA.16816.F32.BF16 R44, R96.reuse, R48, R60 ;  /* 0x00000030602c723c */ /* 0x048ff0000004183c */
[----:B------:R-:W-:Y:S01]  /*ccd0*/  HMMA.16816.F32.BF16 R48, R96, R50, R64 ;  /* 0x000000326030723c */ /* 0x000fe20000041840 */
[----:B------:R-:W1:Y:S07]  /*cce0*/  LDSM.16.MT88.4 R64, [R170+0x3800] ;  /* 0x00380000aa40783b */ /* 0x000e6e0000004200 */
[C---:B------:R-:W-:Y:S08]  /*ccf0*/  HMMA.16816.F32.BF16 R32, R4.reuse, R14, R32 ;  /* 0x0000000e0420723c */ /* 0x040ff00000041820 */
[----:B------:R-:W-:Y:S01]  /*cd00*/  HMMA.16816.F32.BF16 R16, R4, R10, R16 ;  /* 0x0000000a0410723c */ /* 0x000fe20000041810 */
[----:B------:R-:W-:Y:S07]  /*cd10*/  LDSM.16.MT88.4 R4, [R170+0x5800] ;  /* 0x00580000aa04783b */ /* 0x000fee0000004200 */
[C---:B-1----:R-:W-:Y:S01]  /*cd20*/  HMMA.16816.F32.BF16 R60, R96.reuse, R64, R80 ;  /* 0x00000040603c723c */ /* 0x042fe20000041850 */
[----:B------:R-:W-:Y:S07]  /*cd30*/  LDSM.16.MT88.4 R80, [R168+0x5800] ;  /* 0x00580000a850783b */ /* 0x000fee0000004200 */
[C---:B------:R-:W-:Y:S01]  /*cd40*/  HMMA.16816.F32.BF16 R64, R96.reuse, R66, R72 ;  /* 0x000000426040723c */ /* 0x040fe20000041848 */
[----:B------:R-:W1:Y:S07]  /*cd50*/  LDSM.16.MT88.4 R72, [R143+0x5800] ;  /* 0x005800008f48783b */ /* 0x000e6e0000004200 */
[----:B------:R-:W-:Y:S01]  /*cd60*/  HMMA.16816.F32.BF16 R108, R96, R110, R40 ;  /* 0x0000006e606c723c */ /* 0x000fe20000041828 */
[----:B------:R-:W3:Y:S01]  /*cd70*/  LDSM.16.MT88.4 R40, [R143+0x3800] ;  /* 0x003800008f28783b */ /* 0x000ee20000004200 */
[----:B------:R-:W-:-:S05]  /*cd80*/  IMAD.MOV.U32 R101, RZ, RZ, 0x1 ;  /* 0x00000001ff657424 */ /* 0x000fca00078e00ff */
[C---:B------:R-:W-:Y:S01]  /*cd90*/  ISETP.NE.AND P0, PT, R101.reuse, c[0x0][0x2c4], PT ;  /* 0x0000b10065007a0c */ /* 0x040fe20003f05270 */
[C---:B-1----:R-:W-:Y:S08]  /*cda0*/  HMMA.16816.F32.BF16 R68, R96.reuse, R72, R152 ;  /* 0x000000486044723c */ /* 0x042ff00000041898 */
[----:B------:R-:W-:Y:S01]  /*cdb0*/  HMMA.16816.F32.BF16 R72, R96, R74, R88 ;  /* 0x0000004a6048723c */ /* 0x000fe20000041858 */
[----:B------:R-:W1:Y:S01]  /*cdc0*/  LDSM.16.MT88.4 R88, [R171+0x5800] ;  /* 0x00580000ab58783b */ /* 0x000e620000004200 */
[----:B-----5:R-:W-:Y:S01]  /*cdd0*/  IMAD.SHL.U32 R2, R2, 0x80, RZ ;  /* 0x0000008002027824 */ /* 0x020fe200078e00ff */
[----:B------:R-:W-:-:S03]  /*cde0*/  ISETP.LE.AND P1, PT, R101, c[0x0][0x32c], PT ;  /* 0x0000cb0065007a0c */ /* 0x000fc60003f23270 */
[----:B------:R-:W-:Y:S02]  /*cdf0*/  @P0 IMAD.HI.U32 R3, R2, c[0x0][0x2c8], RZ ;  /* 0x0000b20002030a27 */ /* 0x000fe400078e00ff */
[----:B------:R-:W-:Y:S02]  /*ce00*/  HMMA.16816.F32.BF16 R120, R96, R116, R120 ;  /* 0x000000746078723c */ /* 0x000fe40000041878 */
[----:B------:R-:W-:Y:S01]  /*ce10*/  IMAD.MOV.U32 R0, RZ, RZ, R2 ;  /* 0x000000ffff007224 */ /* 0x000fe200078e0002 */
[----:B------:R-:W-:-:S05]  /*ce20*/  @P0 SHF.R.U32.HI R0, RZ, c[0x0][0x2cc], R3 ;  /* 0x0000b300ff000a19 */ /* 0x000fca0000011603 */
[----:B------:R-:W-:Y:S01]  /*ce30*/  HMMA.16816.F32.BF16 R116, R96, R118, R36 ;  /* 0x000000766074723c */ /* 0x000fe20000041824 */
[----:B------:R-:W-:-:S07]  /*ce40*/  IADD3 R195, R195, -0x2, RZ ;  /* 0xfffffffec3c37810 */ /* 0x000fce0007ffe0ff */
[C---:B---3--:R-:W-:Y:S08]  /*ce50*/  HMMA.16816.F32.BF16 R36, R96.reuse, R40, R52 ;  /* 0x000000286024723c */ /* 0x048ff00000041834 */
        /* <DEDUP_REMOVED lines=8> */
[C---:B------:R-:W-:Y:S08]  /*cee0*/  HMMA.16816.F32.BF16 R124, R96.reuse, R126, R28 ;  /* 0x0000007e607c723c */ /* 0x040ff0000004181c */
[C---:B------:R-:W-:Y:S08]  /*cef0*/  HMMA.16816.F32.BF16 R40, R96.reuse, R42, R144 ;  /* 0x0000002a6028723c */ /* 0x040ff00000041890 */
[C---:B------:R-:W-:Y:S08]  /*cf00*/  HMMA.16816.F32.BF16 R88, R96.reuse, R90, R32 ;  /* 0x0000005a6058723c */ /* 0x040ff00000041820 */
[C---:B------:R-:W-:Y:S08]  /*cf10*/  HMMA.16816.F32.BF16 R92, R96.reuse, R4, R24 ;  /* 0x00000004605c723c */ /* 0x040ff00000041818 */
[----:B------:R-:W-:Y:S01]  /*cf20*/  HMMA.16816.F32.BF16 R96, R96, R6, R16 ;  /* 0x000000066060723c */ /* 0x000fe20000041810 */
[----:B--2---:R-:W-:-:S04]  /*cf30*/  IADD3 R3, -R8, R9, R0 ;  /* 0x0000000908037210 */ /* 0x004fc80007ffe100 */
[----:B------:R-:W-:Y:S01]  /*cf40*/  IADD3 R0, R3, c[0x0][0x328], RZ ;  /* 0x0000ca0003007a10 */ /* 0x000fe20007ffe0ff */
[----:B------:R-:W-:Y:S05]  /*cf50*/  @!P1 BRA `(.L_x_780) ;  /* 0x0000011000009947 */ /* 0x000fea0003800000 */
[C---:B------:R-:W-:Y:S01]  /*cf60*/  ISETP.GT.AND P0, PT, R3.reuse, RZ, PT ;  /* 0x000000ff0300720c */ /* 0x040fe20003f04270 */
[----:B------:R-:W-:Y:S01]  /*cf70*/  BSSY B0, `(.L_x_781) ;  /* 0x000000c000007945 */ /* 0x000fe20003800000 */
[----:B------:R-:W-:-:S11]  /*cf80*/  IADD3 R4, R3, -0x1, RZ ;  /* 0xffffffff03047810 */ /* 0x000fd60007ffe0ff */
[----:B------:R-:W-:Y:S05]  /*cf90*/  @P0 BRA `(.L_x_782) ;  /* 0x0000006000000947 */ /* 0x000fea0003800000 */
[----:B------:R-:W-:Y:S01]  /*cfa0*/  ISETP.NE.AND P0, PT, R101, c[0x0][0x32c], PT ;  /* 0x0000cb0065007a0c */ /* 0x000fe20003f05270 */
[----:B------:R-:W-:-:S12]  /*cfb0*/  IMAD.MOV R3, RZ, RZ, -R3 ;  /* 0x000000ffff037224 */ /* 0x000fd800078e0a03 */
[----:B------:R-:W-:-:S05]  /*cfc0*/  @P0 IMAD.HI.U32 R4, R3, c[0x0][0x330], RZ ;  /* 0x0000cc0003040a27 */ /* 0x000fca00078e00ff */
[----:B------:R-:W-:-:S04]  /*cfd0*/  @P0 SHF.R.U32.HI R3, RZ, c[0x0][0x334], R4 ;  /* 0x0000cd00ff030a19 */ /* 0x000fc80000011604 */
[----:B------:R-:W-:Y:S01]  /*cfe0*/  LOP3.LUT R4, RZ, R3, RZ, 0x33, !PT ;  /* 0x00000003ff047212 */ /* 0x000fe200078e33ff */
[----:B------:R-:W-:Y:S05]  /*cff0*/  BRA `(.L_x_783) ;  /* 0x0000003000007947 */ /* 0x000fea0003800000 */
.L_x_782:
[----:B------:R-:W-:-:S13]  /*d000*/  ISETP.NE.AND P0, PT, R101, c[0x0][0x32c], PT ;  /* 0x0000cb0065007a0c */ /* 0x000fda0003f05270 */
[----:B------:R-:W-:-:S05]  /*d010*/  @P0 IMAD.HI.U32 R3, R4, c[0x0][0x330], RZ ;  /* 0x0000cc0004030a27 */ /* 0x000fca00078e00ff */
[----:B------:R-:W-:Y:S02]  /*d020*/  @P0 SHF.R.U32.HI R4, RZ, c[0x0][0x334], R3 ;  /* 0x0000cd00ff040a19 */ /* 0x000fe40000011603 */
.L_x_783:
[----:B------:R-:W-:Y:S05]  /*d030*/  BSYNC B0 ;  /* 0x0000000000007941 */ /* 0x000fea0003800000 */
.L_x_781:
[----:B------:R-:W-:-:S05]  /*d040*/  MOV R3, c[0x0][0x32c] ;  /* 0x0000cb0000037a02 */ /* 0x000fca0000000f00 */
[----:B------:R-:W-:-:S05]  /*d050*/  IMAD R4, R4, R3, c[0x0][0x32c] ;  /* 0x0000cb0004047624 */ /* 0x000fca00078e0203 */
[----:B------:R-:W-:-:S04]  /*d060*/  IMNMX R0, R0, R4, PT ;  /* 0x0000000400007217 */ /* 0x000fc80003800200 */
.L_x_780:
[----:B------:R-:W-:-:S04]  /*d070*/  SHF.R.S32.HI R3, RZ, 0x1f, R0 ;  /* 0x0000001fff037819 */ /* 0x000fc80000011400 */
[----:B------:R-:W-:-:S04]  /*d080*/  LEA.HI R0, R3, R0, RZ, 0x6 ;  /* 0x0000000003007211 */ /* 0x000fc800078f30ff */
[----:B------:R-:W-:-:S04]  /*d090*/  SHF.R.S32.HI R0, RZ, 0x6, R0 ;  /* 0x00000006ff007819 */ /* 0x000fc80000011400 */
[----:B------:R-:W-:-:S04]  /*d0a0*/  IMNMX R207, R216, R0, !PT ;  /* 0x00000000d8cf7217 */ /* 0x000fc80007800200 */
[----:B------:R-:W-:-:S13]  /*d0b0*/  ISETP.GE.AND P0, PT, R195, R207, PT ;  /* 0x000000cfc300720c */ /* 0x000fda0003f06270 */
[----:B------:R-:W-:Y:S05]  /*d0c0*/  @!P0 BRA `(.L_x_784) ;  /* 0x00003c5000008947 */ /* 0x000fea0003800000 */
.L_x_805:
        /* <DEDUP_REMOVED lines=15> */
[----:B------:R-:W-:-:S05]  /*d1c0*/  @P0 BRA `(.L_x_786) ;  /* 0x000003b000000947 */ /* 0x000fca0003800000 */
[C---:B------:R-:W-:Y:S01]  /*d1d0*/  IMAD.WIDE.U32 R2, R197.reuse, c[0x0][0x208], RZ ;  /* 0x00008200c5027a25 */ /* 0x040fe200078e00ff */
[----:B------:R-:W-:Y:S05]  /*d1e0*/  SHF.R.S32.HI R0, RZ, 0x1f, R197 ;  /* 0x0000001fff007819 */ /* 0x000fea00000114c5 */
[----:B------:R-:W-:Y:S04]  /*d1f0*/  IMAD R0, R0, c[0x0][0x208], RZ ;  /* 0x0000820000007a24 */ /* 0x000fe800078e02ff */
[----:B------:R-:W-:Y:S05]  /*d200*/  IMAD R0, R197, c[0x0][0x20c], R0 ;  /* 0x00008300c5007a24 */ /* 0x000fea00078e0200 */
[----:B------:R-:W-:Y:S02]  /*d210*/  IADD3 R3, R3, R0, RZ ;  /* 0x0000000003037210 */ /* 0x000fe40007ffe0ff */
[----:B------:R-:W-:Y:S03]  /*d220*/  SHF.R.S32.HI R0, RZ, 0x1f, R196 ;  /* 0x0000001fff007819 */ /* 0x000fe600000114c4 */
        /* <DEDUP_REMOVED lines=9> */
.L_x_921:
[----:B------:R-:W-:-:S05]  /*d2c0*/  BRA.DIV ~URZ, `(.L_x_788) ;  /* 0x000107427f007947 */ /* 0x000fca000b800000 */
[----:B------:R-:W5:Y:S01]  /*d2d0*/  SHFL.IDX PT, R0, R7, RZ, 0x181f ;  /* 0x00181fff07007589 */ /* 0x000f6200000e0000 */
[----:B------:R-:W-:Y:S01]  /*d2e0*/  IMAD.SHL.U32 R13, R198, 0x2, RZ ;  /* 0x00000002c60d7824 */ /* 0x000fe200078e00ff */
[----:B------:R-:W-:Y:S01]  /*d2f0*/  SHF.R.S32.HI R2, RZ, 0x1f, R198 ;  /* 0x0000001fff027819 */ /* 0x000fe200000114c6 */
[C---:B------:R-:W-:Y:S01]  /*d300*/  IMAD.SHL.U32 R6, R205.reuse, 0x2, RZ ;  /* 0x00000002cd067824 */ /* 0x040fe200078e00ff */
[----:B------:R-:W-:Y:S01]  /*d310*/  SHF.L.U64.HI R12, R205, 0x1, R218 ;  /* 0x00000001cd0c7819 */ /* 0x000fe200000102da */
[----:B------:R-:W-:Y:S01]  /*d320*/  IMAD.SHL.U32 R15, R204, 0x2, RZ ;  /* 0x00000002cc0f7824 */ /* 0x000fe200078e00ff */
[----:B------:R-:W-:Y:S02]  /*d330*/  SHF.L.U64.HI R22, R198, 0x1, R2 ;  /* 0x00000001c6167819 */ /* 0x000fe40000010202 */
[----:B------:R-:W-:Y:S02]  /*d340*/  SHF.L.U64.HI R21, R204, 0x1, R217 ;  /* 0x00000001cc157819 */ /* 0x000fe400000102d9 */
[----:B------:R-:W-:Y:S05]  /*d350*/  SEL R20, RZ, 0x10, P6 ;  /* 0x00000010ff147807 */ /* 0x000fea0003000000 */
[----:B------:R-:W-:Y:S01]  /*d360*/  IMAD.MOV.U32 R14, RZ, RZ, R20 ;  /* 0x000000ffff0e7224 */ /* 0x000fe200078e0014 */
[----:B-----5:R-:W-:Y:S05]  /*d370*/  IADD3 R2, P0, R0, R13, RZ ;  /* 0x0000000d00027210 */ /* 0x020fea0007f1e0ff */
[----:B---3--:R-:W-:Y:S05]  /*d380*/  IMAD.X R3, R4, 0x1, R22, P0 ;  /* 0x0000000104037824 */ /* 0x008fea00000e0616 */
[----:B------:R-:W-:Y:S01]  /*d390*/  @!PT LDS RZ, [RZ] ;  /* 0x00000000fffff984 */ /* 0x000fe20000000800 */
[----:B------:R-:W-:Y:S01]  /*d3a0*/  @!PT LDS RZ, [RZ] ;  /* 0x00000000fffff984 */ /* 0x000fe20000000800 */
[----:B------:R3:W-:Y:S02]  /*d3b0*/  LDGSTS.E.BYPASS.LTC128B.128 [R190+0x100], [R2.64], !P5 ;  /* 0x0010000002be7fae */ /* 0x0007e4000e901d4a */
[----:B---3--:R-:W-:Y:S05]  /*d3c0*/  IADD3 R2, P0, R0, R6, RZ ;  /* 0x0000000600027210 */ /* 0x008fea0007f1e0ff */
[----:B------:R-:W-:Y:S05]  /*d3d0*/  IMAD.X R3, R4, 0x1, R12, P0 ;  /* 0x0000000104037824 */ /* 0x000fea00000e060c */
[----:B------:R3:W-:Y:S02]  /*d3e0*/  LDGSTS.E.BYPASS.LTC128B.128 [R190+0x2100], [R2.64], !P4 ;  /* 0x0210000002be7fae */ /* 0x0007e4000e101d4a */
[----:B---3--:R-:W-:Y:S02]  /*d3f0*/  IADD3 R2, P0, R0, R15, RZ ;  /* 0x0000000f00027210 */ /* 0x008fe40007f1e0ff */
[----:B------:R-:W3:Y:S03]  /*d400*/  SHFL.IDX PT, R0, R7, 0x1, 0x181f ;  /* 0x00381f0007007f89 */ /* 0x000ee600000e0000 */
[----:B------:R-:W-:Y:S02]  /*d410*/  IMAD.X R3, R4, 0x1, R21, P0 ;  /* 0x0000000104037824 */ /* 0x000fe400000e0615 */
[----:B------:R5:W4:Y:S04]  /*d420*/  SHFL.IDX PT, R4, R5, 0x1, 0x181f ;  /* 0x00381f0005047f89 */ /* 0x000b2800000e0000 */
[----:B------:R2:W-:Y:S01]  /*d430*/  LDGSTS.E.BYPASS.LTC128B.128 [R190+0x4100], [R2.64], !P6 ;  /* 0x0410000002be7fae */ /* 0x0005e2000f101d4a */
[----:B----45:R-:W-:Y:S04]  /*d440*/  SEL R5, RZ, 0x10, P4 ;  /* 0x00000010ff057807 */ /* 0x030fe80002000000 */
.L_x_922:
[C---:B---3--:R-:W-:Y:S02]  /*d450*/  ISETP.NE.U32.AND P2, PT, R5.reuse, RZ, PT ;  /* 0x000000ff0500720c */ /* 0x048fe40003f45070 */
[----:B------:R-:W-:Y:S02]  /*d460*/  IADD3 R5, -R5, 0x10, RZ ;  /* 0x0000001005057810 */ /* 0x000fe40007ffe1ff */
[----:B--2---:R-:W-:Y:S02]  /*d470*/  IADD3 R2, -R14, 0x10, RZ ;  /* 0x000000100e027810 */ /* 0x004fe40007ffe1ff */
[----:B------:R-:W-:Y:S02]  /*d480*/  LOP3.LUT R5, R5, 0xf, RZ, 0xc0, !PT ;  /* 0x0000000f05057812 */ /* 0x000fe400078ec0ff */
[----:B------:R-:W-:Y:S02]  /*d490*/  LOP3.LUT R2, R2, 0xf, RZ, 0xc0, !PT ;  /* 0x0000000f02027812 */ /* 0x000fe400078ec0ff */
[----:B------:R-:W-:Y:S04]  /*d4a0*/  IADD3 R6, P1, P0, R5, R0, R6 ;  /* 0x0000000005067210 */ /* 0x000fe8000783e006 */
[----:B------:R-:W-:Y:S02]  /*d4b0*/  IADD3.X R7, RZ, R4, R12, P1, P0 ;  /* 0x00000004ff077210 */ /* 0x000fe40000fe040c */
[----:B------:R-:W-:Y:S05]  /*d4c0*/  IADD3 R12, P0, R0, R13, RZ ;  /* 0x0000000d000c7210 */ /* 0x000fea0007f1e0ff */
[----:B------:R-:W-:Y:S01]  /*d4d0*/  IMAD.X R13, R4, 0x1, R22, P0 ;  /* 0x00000001040d7824 */ /* 0x000fe200000e0616 */
[----:B------:R-:W-:Y:S04]  /*d4e0*/  IADD3 R2, P1, P0, R2, R0, R15 ;  /* 0x0000000002027210 */ /* 0x000fe8000783e00f */
[----:B------:R-:W-:Y:S01]  /*d4f0*/  @!PT LDS RZ, [RZ] ;  /* 0x00000000fffff984 */ /* 0x000fe20000000800 */
[----:B------:R-:W-:Y:S01]  /*d500*/  @!PT LDS RZ, [RZ] ;  /* 0x00000000fffff984 */ /* 0x000fe20000000800 */
[----:B------:R-:W-:Y:S01]  /*d510*/  @!PT LDS RZ, [RZ] ;  /* 0x00000000fffff984 */ /* 0x000fe20000000800 */
[----:B------:R2:W-:Y:S01]  /*d520*/  LDGSTS.E.BYPASS.LTC128B.128 [R190+0x1100], [R12.64], !P5 ;  /* 0x011000000cbe7fae */ /* 0x0005e2000e901d4a */
[----:B------:R-:W-:Y:S02]  /*d530*/  IADD3.X R3, RZ, R4, R21, P1, P0 ;  /* 0x00000004ff037210 */ /* 0x000fe40000fe0415 */
[----:B------:R-:W-:Y:S01]  /*d540*/  ISETP.NE.U32.AND P0, PT, R14, RZ, PT ;  /* 0x000000ff0e00720c */ /* 0x000fe20003f05070 */
[----:B------:R2:W-:Y:S11]  /*d550*/  LDGSTS.E.BYPASS.LTC128B.128.ZFILL [R190+0x3100], [R6.64], P2 ;  /* 0x0310000006be7fae */ /* 0x0005f60009141d4a */
[----:B------:R-:W-:Y:S01]  /*d560*/  @!UPT UIADD3 URZ, URZ, URZ, URZ ;  /* 0x0000003f3f3ff290 */ /* 0x000fe2000fffe03f */
[----:B------:R2:W-:Y:S02]  /*d570*/  LDGSTS.E.BYPASS.LTC128B.128.ZFILL [R190+0x5100], [R2.64], P0 ;  /* 0x0510000002be7fae */ /* 0x0005e40008141d4a */
.L_x_786:
[----:B------:R-:W-:Y:S05]  /*d580*/  BSYNC B0 ;  /* 0x0000000000007941 */ /* 0x000fea0003800000 */
.L_x_785:
[----:B------:R-:W0:Y:S01]  /*d590*/  LDGDEPBAR ;  /* 0x00000000000079af */ /* 0x000e220000000000 */
[----:B------:R-:W-:Y:S01]  /*d5a0*/  WARPSYNC 0xffffffff ;  /* 0xffffffff00007948 */ /* 0x000fe20003800000 */
[C---:B--23--:R-:W-:Y:S01]  /*d5b0*/  HMMA.16816.F32.BF16 R4, R32.reuse, R8, RZ ;  /* 0x000000082004723c */ /* 0x04cfe200000418ff */
[----:B------:R-:W-:Y:S02]  /*d5c0*/  BSSY B0, `(.L_x_789) ;  /* 0x0000121000007945 */ /* 0x000fe40003800000 */
[----:B------:R-:W-:Y:S05]  /*d5d0*/  ISETP.GT.AND P0, PT, R195, R216, PT ;  /* 0x000000d8c300720c */ /* 0x000fea0003f04270 */
[C---:B------:R-:W-:Y:S08]  /*d5e0*/  HMMA.16816.F32.BF16 R8, R32.reuse, R10, RZ ;  /* 0x0000000a2008723c */ /* 0x040ff000000418ff */
[C---:B----4-:R-:W-:Y:S08]  /*d5f0*/  HMMA.16816.F32.BF16 R12, R32.reuse, R16, RZ ;  /* 0x00000010200c723c */ /* 0x050ff000000418ff */
[C---:B------:R-:W-:Y:S08]  /*d600*/  HMMA.16816.F32.BF16 R16, R32.reuse, R18, RZ ;  /* 0x000000122010723c */ /* 0x040ff000000418ff */
[C---:B-1----:R-:W-:Y:S08]  /*d610*/  HMMA.16816.F32.BF16 R20, R32.reuse, R24, RZ ;  /* 0x000000182014723c */ /* 0x042ff000000418ff */
        /* <DEDUP_REMOVED lines=18> */
[----:B------:R-:W-:Y:S07]  /*d740*/  LDSM.16.M88.4 R152, [R169] ;  /* 0x00000000a998783b */ /* 0x000fee0000000200 */
[C---:B--2---:R-:W-:Y:S08]  /*d750*/  HMMA.16816.F32.BF16 R12, R144.reuse, R156, R12 ;  /* 0x0000009c900c723c */ /* 0x044ff0000004180c */
[C---:B------:R-:W-:Y:S01]  /*d760*/  HMMA.16816.F32.BF16 R16, R144.reuse, R158, R16 ;  /* 0x0000009e9010723c */ /* 0x040fe20000041810 */
[----:B------:R-:W-:Y:S07]  /*d770*/  LDSM.16.M88.4 R156, [R169+0x800] ;  /* 0x00080000a99c783b */ /* 0x000fee0000000200 */
[C---:B---3--:R-:W-:Y:S08]  /*d780*/  HMMA.16816.F32.BF16 R20, R144.reuse, R148, R20 ;  /* 0x000000949014723c */ /* 0x048ff00000041814 */
[C---:B------:R-:W-:Y:S01]  /*d790*/  HMMA.16816.F32.BF16 R24, R144.reuse, R150, R24 ;  /* 0x000000969018723c */ /* 0x040fe20000041818 */
[----:B------:R-:W1:Y:S07]  /*d7a0*/  LDSM.16.M88.4 R148, [R175] ;  /* 0x00000000af94783b */ /* 0x000e6e0000000200 */
[C---:B------:R-:W-:Y:S08]  /*d7b0*/  HMMA.16816.F32.BF16 R28, R144.reuse, R160, R28 ;  /* 0x000000a0901c723c */ /* 0x040ff0000004181c */
        /* <DEDUP_REMOVED lines=28> */
[----:B------:R-:W3:Y:S01]  /*d980*/  LDSM.16.M88.4 R160, [R182] ;  /* 0x00000000b6a0783b */ /* 0x000ee20000000200 */
        /* <DEDUP_REMOVED lines=64> */
[----:B------:R-:W-:Y:S01]  /*dd90*/  LDSM.16.M88.4 R160, [R169+0x4000] ;  /* 0x00400000a9a0783b */ /* 0x000fe20000000200 */
        /* <DEDUP_REMOVED lines=14> */
[----:B------:R-:W-:Y:S02]  /*de80*/  FMUL.FTZ R4, R4, c[0x0][0x320] ;  /* 0x0000c80004047a20 */ /* 0x000fe40000410000 */
[----:B------:R-:W-:Y:S02]  /*de90*/  FMUL.FTZ R5, R5, c[0x0][0x320] ;  /* 0x0000c80005057a20 */ /* 0x000fe40000410000 */
[----:B------:R-:W2:Y:S01]  /*dea0*/  MUFU.TANH R166, R4 ;  /* 0x0000000400a67308 */ /* 0x000ea20000002400 */
[----:B------:R-:W-:Y:S02]  /*deb0*/  FMUL.FTZ R6, R6, c[0x0][0x320] ;  /* 0x0000c80006067a20 */ /* 0x000fe40000410000 */
[----:B------:R-:W-:Y:S02]  /*dec0*/  FMUL.FTZ R7, R7, c[0x0][0x320] ;  /* 0x0000c80007077a20 */ /* 0x000fe40000410000 */
[----:B------:R-:W-:Y:S01]  /*ded0*/  FMUL.FTZ R8, R8, c[0x0][0x320] ;  /* 0x0000c80008087a20 */ /* 0x000fe20000410000 */
[C---:B-1----:R-:W-:Y:S03]  /*dee0*/  HMMA.16816.F32.BF16 R12, R156.reuse, R144, R12 ;  /* 0x000000909c0c723c */ /* 0x042fe6000004180c */
[----:B------:R-:W-:Y:S01]  /*def0*/  FMUL.FTZ R9, R9, c[0x0][0x320] ;  /* 0x0000c80009097a20 */ /* 0x000fe20000410000 */
[----:B------:R-:W1:Y:S01]  /*df00*/  MUFU.TANH R165, R5 ;  /* 0x0000000500a57308 */ /* 0x000e620000002400 */
[----:B------:R-:W-:Y:S02]  /*df10*/  FMUL.FTZ R10, R10, c[0x0][0x320] ;  /* 0x0000c8000a0a7a20 */ /* 0x000fe40000410000 */
[----:B------:R-:W-:Y:S01]  /*df20*/  FMUL.FTZ R11, R11, c[0x0][0x320] ;  /* 0x0000c8000b0b7a20 */ /* 0x000fe20000410000 */
[C---:B------:R-:W-:Y:S06]  /*df30*/  HMMA.16816.F32.BF16 R16, R156.reuse, R146, R16 ;  /* 0x000000929c10723c */ /* 0x040fec0000041810 */
[----:B------:R-:W3:Y:S10]  /*df40*/  MUFU.TANH R192, R6 ;  /* 0x0000000600c07308 */ /* 0x000ef40000002400 */
        /* <DEDUP_REMOVED lines=9> */
[----:B------:R-:W-:Y:S05]  /*dfe0*/  FMUL.FTZ R19, R19, c[0x0][0x320] ;  /* 0x0000c80013137a20 */ /* 0x000fea0000410000 */
[----:B------:R-:W1:Y:S01]  /*dff0*/  MUFU.TANH R162, R9 ;  /* 0x0000000900a27308 */ /* 0x000e620000002400 */
[----:B----4-:R-:W4:Y:S09]  /*e000*/  LDSM.16.M88.4 R4, [R169+0x5000] ;  /* 0x00500000a904783b */ /* 0x010f320000000200 */
[----:B------:R-:W1:Y:S10]  /*e010*/  MUFU.TANH R189, R10 ;  /* 0x0000000a00bd7308 */ /* 0x000e740000002400 */
[----:B------:R5:W1:Y:S10]  /*e020*/  MUFU.TANH R167, R11 ;  /* 0x0000000b00a77308 */ /* 0x000a740000002400 */
[----:B------:R-:W1:Y:S10]  /*e030*/  MUFU.TANH R164, R14 ;  /* 0x0000000e00a47308 */ /* 0x000e740000002400 */
[----:B------:R-:W1:Y:S01]  /*e040*/  MUFU.TANH R163, R15 ;  /* 0x0000000f00a37308 */ /* 0x000e620000002400 */
[----:B-----5:R-:W5:Y:S01]  /*e050*/  LDSM.16.M88.4 R8, [R169+0x5800] ;  /* 0x00580000a908783b */ /* 0x020f620000000200 */
[----:B------:R-:W-:Y:S04]  /*e060*/  DEPBAR.LE SB0, 0x0 ;  /* 0x000080000000791a */ /* 0x000fe80000000000 */
[C---:B----4-:R-:W-:Y:S04]  /*e070*/  HMMA.16816.F32.BF16 R20, R156.reuse, R4, R20 ;  /* 0x000000049c14723c */ /* 0x050fe80000041814 */
[----:B------:R4:W1:Y:S01]  /*e080*/  MUFU.TANH R151, R16 ;  /* 0x0000001000977308 */ /* 0x0008620000002400 */
[----:B------:R-:W-:Y:S03]  /*e090*/  BAR.SYNC.DEFER_BLOCKING 0x0 ;  /* 0x0000000000007b1d */ /* 0x000fe60000010000 */
[C---:B------:R-:W-:Y:S06]  /*e0a0*/  HMMA.16816.F32.BF16 R24, R156.reuse, R6, R24 ;  /* 0x000000069c18723c */ /* 0x040fec0000041818 */
[----:B------:R1:W1:Y:S10]  /*e0b0*/  MUFU.TANH R148, R17 ;  /* 0x0000001100947308 */ /* 0x0002740000002400 */
[----:B------:R-:W2:Y:S01]  /*e0c0*/  MUFU.TANH R155, R12 ;  /* 0x0000000c009b7308 */ /* 0x000ea20000002400 */
[----:B------:R-:W-:Y:S02]  /*e0d0*/  FMUL.FTZ R23, R23, c[0x0][0x320] ;  /* 0x0000c80017177a20 */ /* 0x000fe40000410000 */
[----:B----4-:R-:W-:Y:S02]  /*e0e0*/  FMUL.FTZ R16, R21, c[0x0][0x320] ;  /* 0x0000c80015107a20 */ /* 0x010fe40000410000 */
[----:B------:R-:W-:Y:S05]  /*e0f0*/  FMUL.FTZ R22, R22, c[0x0][0x320] ;  /* 0x0000c80016167a20 */ /* 0x000fea0000410000 */
[----:B------:R-:W4:Y:S01]  /*e100*/  MUFU.TANH R152, R23 ;  /* 0x0000001700987308 */ /* 0x000f220000002400 */
[----:B------:R-:W-:Y:S02]  /*e110*/  FMUL.FTZ R26, R26, c[0x0][0x320] ;  /* 0x0000c8001a1a7a20 */ /* 0x000fe40000410000 */
[----:B------:R-:W-:Y:S01]  /*e120*/  FMUL.FTZ R15, R24, c[0x0][0x320] ;  /* 0x0000c800180f7a20 */ /* 0x000fe20000410000 */
[C---:B-----5:R-:W-:Y:S03]  /*e130*/  HMMA.16816.F32.BF16 R28, R156.reuse, R8, R28 ;  /* 0x000000089c1c723c */ /* 0x060fe6000004181c */
[----:B-1----:R-:W-:Y:S02]  /*e140*/  FMUL.FTZ R17, R20, c[0x0][0x320] ;  /* 0x0000c80014117a20 */ /* 0x002fe40000410000 */
[----:B------:R-:W-:Y:S01]  /*e150*/  FMUL.FTZ R14, R25, c[0x0][0x320] ;  /* 0x0000c800190e7a20 */ /* 0x000fe20000410000 */
[----:B------:R1:W1:Y:S01]  /*e160*/  MUFU.TANH R147, R26 ;  /* 0x0000001a00937308 */ /* 0x0002620000002400 */
[----:B------:R-:W-:Y:S01]  /*e170*/  FMUL.FTZ R27, R27, c[0x0][0x320] ;  /* 0x0000c8001b1b7a20 */ /* 0x000fe20000410000 */
[----:B------:R-:W-:Y:S08]  /*e180*/  HMMA.16816.F32.BF16 R32, R156, R10, R32 ;  /* 0x0000000a9c20723c */ /* 0x000ff00000041820 */
[----:B------:R2:W2:Y:S08]  /*e190*/  MUFU.TANH R154, R13 ;  /* 0x0000000d009a7308 */ /* 0x0004b00000002400 */
[----:B------:R-:W-:Y:S02]  /*e1a0*/  FMUL.FTZ R25, R29, c[0x0][0x320] ;  /* 0x0000c8001d197a20 */ /* 0x000fe40000410000 */
[----:B------:R2:W2:Y:S01]  /*e1b0*/  MUFU.TANH R161, R18 ;  /* 0x0000001200a17308 */ /* 0x0004a20000002400 */
[----:B------:R-:W-:Y:S02]  /*e1c0*/  FMUL.FTZ R30, R30, c[0x0][0x320] ;  /* 0x0000c8001e1e7a20 */ /* 0x000fe40000410000 */
[----:B------:R-:W-:Y:S02]  /*e1d0*/  FMUL.FTZ R31, R31, c[0x0][0x320] ;  /* 0x0000c8001f1f7a20 */ /* 0x000fe40000410000 */
[----:B-1----:R-:W-:Y:S02]  /*e1e0*/  FMUL.FTZ R26, R28, c[0x0][0x320] ;  /* 0x0000c8001c1a7a20 */ /* 0x002fe40000410000 */
[----:B------:R-:W-:Y:S02]  /*e1f0*/  FMUL.FTZ R24, R32, c[0x0][0x320] ;  /* 0x0000c80020187a20 */ /* 0x000fe40000410000 */
[----:B------:R-:W-:Y:S01]  /*e200*/  FMUL.FTZ R23, R33, c[0x0][0x320] ;  /* 0x0000c80021177a20 */ /* 0x000fe20000410000 */
[----:B------:R1:W1:Y:S01]  /*e210*/  MUFU.TANH R160, R19 ;  /* 0x0000001300a07308 */ /* 0x0002620000002400 */
[----:B------:R-:W-:Y:S02]  /*e220*/  FMUL.FTZ R34, R34, c[0x0][0x320] ;  /* 0x0000c80022227a20 */ /* 0x000fe40000410000 */
[----:B------:R-:W-:Y:S07]  /*e230*/  FMUL.FTZ R35, R35, c[0x0][0x320] ;  /* 0x0000c80023237a20 */ /* 0x000fee0000410000 */
[----:B------:R-:W1:Y:S10]  /*e240*/  MUFU.TANH R17, R17 ;  /* 0x0000001100117308 */ /* 0x000e740000002400 */
[----:B------:R-:W1:Y:S10]  /*e250*/  MUFU.TANH R16, R16 ;  /* 0x0000001000107308 */ /* 0x000e740000002400 */
[----:B------:R1:W1:Y:S10]  /*e260*/  MUFU.TANH R153, R22 ;  /* 0x0000001600997308 */ /* 0x0002740000002400 */
[----:B------:R-:W1:Y:S10]  /*e270*/  MUFU.TANH R15, R15 ;  /* 0x0000000f000f7308 */ /* 0x000e740000002400 */
[----:B------:R-:W1:Y:S10]  /*e280*/  MUFU.TANH R14, R14 ;  /* 0x0000000e000e7308 */ /* 0x000e740000002400 */
[----:B------:R1:W1:Y:S10]  /*e290*/  MUFU.TANH R146, R27 ;  /* 0x0000001b00927308 */ /* 0x0002740000002400 */
[----:B------:R-:W1:Y:S10]  /*e2a0*/  MUFU.TANH R26, R26 ;  /* 0x0000001a001a7308 */ /* 0x000e740000002400 */
[----:B------:R-:W1:Y:S10]  /*e2b0*/  MUFU.TANH R25, R25 ;  /* 0x0000001900197308 */ /* 0x000e740000002400 */
[----:B------:R1:W1:Y:S10]  /*e2c0*/  MUFU.TANH R145, R30 ;  /* 0x0000001e00917308 */ /* 0x0002740000002400 */
[----:B------:R1:W1:Y:S10]  /*e2d0*/  MUFU.TANH R101, R31 ;  /* 0x0000001f00657308 */ /* 0x0002740000002400 */
[----:B------:R-:W1:Y:S10]  /*e2e0*/  MUFU.TANH R24, R24 ;  /* 0x0000001800187308 */ /* 0x000e740000002400 */
[----:B------:R-:W1:Y:S10]  /*e2f0*/  MUFU.TANH R23, R23 ;  /* 0x0000001700177308 */ /* 0x000e740000002400 */
[----:B------:R1:W1:Y:S10]  /*e300*/  MUFU.TANH R149, R34 ;  /* 0x0000002200957308 */ /* 0x0002740000002400 */
[----:B------:R1:W1:Y:S01]  /*e310*/  MUFU.TANH R150, R35 ;  /* 0x0000002300967308 */ /* 0x0002620000002400 */
[----:B------:R-:W-:-:S05]  /*e320*/  @!P0 BRA `(.L_x_790) ;  /* 0x000004a000008947 */ /* 0x000fca0003800000 */
[----:B--234-:R-:W-:Y:S02]  /*e330*/  IMAD.MOV.U32 R0, RZ, RZ, 0x1 ;  /* 0x00000001ff007424 */ /* 0x01cfe400078e00ff */
[----:B------:R-:W-:Y:S02]  /*e340*/  IMAD.MOV.U32 R196, RZ, RZ, RZ ;  /* 0x000000ffffc47224 */ /* 0x000fe400078e00ff */
[----:B------:R-:W-:Y:S01]  /*e350*/  IMAD R2, R195, 0x40, R226 ;  /* 0x00000040c3027824 */ /* 0x000fe200078e02e2 */
[----:B------:R-:W-:Y:S04]  /*e360*/  ISETP.NE.AND P0, PT, R0, c[0x0][0x2b8], PT ;  /* 0x0000ae0000007a0c */ /* 0x000fe80003f05270 */
[----:B------:R-:W-:Y:S05]  /*e370*/  IADD3 R2, R2, -0x40, R206 ;  /* 0xffffffc002027810 */ /* 0x000fea0007ffe0ce */
[--C-:B------:R-:W-:Y:S04]  /*e380*/  IMAD.MOV.U32 R0, RZ, RZ, R2.reuse ;  /* 0x000000ffff007224 */ /* 0x100fe800078e0002 */
[----:B------:R-:W-:Y:S05]  /*e390*/  @P0 IMAD.HI.U32 R3, R2, c[0x0][0x2bc], RZ ;  /* 0x0000af0002030a27 */ /* 0x000fea00078e00ff */
[----:B------:R-:W-:Y:S04]  /*e3a0*/  @P0 SHF.R.U32.HI R0, RZ, c[0x0][0x2c0], R3 ;  /* 0x0000b000ff000a19 */ /* 0x000fe80000011603 */
[C---:B------:R-:W-:Y:S02]  /*e3b0*/  IADD3 R4, -R0.reuse, RZ, RZ ;  /* 0x000000ff00047210 */ /* 0x040fe40007ffe1ff */
[----:B------:R-:W-:Y:S03]  /*e3c0*/  @!P3 IADD3 R3, P0, R0, R230, RZ ;  /* 0x000000e60003b210 */ /* 0x000fe60007f1e0ff */
[----:B------:R-:W-:Y:S01]  /*e3d0*/  IMAD R197, R4, c[0x0][0x2b8], R2 ;  /* 0x0000ae0004c57a24 */ /* 0x000fe200078e0202 */
[----:B------:R-:W-:Y:S02]  /*e3e0*/  @!P3 LEA.HI.X.SX32 R0, R0, R232, 0x1, P0 ;  /* 0x000000e80000b211 */ /* 0x000fe400000f0eff */
[C---:B------:R-:W-:Y:S04]  /*e3f0*/  @!P3 LEA R2, P0, R3.reuse, c[0x0][0x2a0], 0x2 ;  /* 0x0000a8000302ba11 */ /* 0x040fe800078010ff */
[----:B------:R-:W-:Y:S02]  /*e400*/  @!P3 LEA.HI.X R3, R3, c[0x0][0x2a4], R0, 0x2, P0 ;  /* 0x0000a9000303ba11 */ /* 0x000fe400000f1400 */
[----:B------:R-:W-:Y:S03]  /*e410*/  SHF.R.S32.HI R0, RZ, 0x1f, R197 ;  /* 0x0000001fff007819 */ /* 0x000fe600000114c5 */
[----:B------:R2:W3:Y:S02]  /*e420*/  @!P3 LDG.E R196, [R2.64] ;  /* 0x0000000a02c4b981 */ /* 0x0004e4000c1e1900 */
[----:B------:R-:W-:Y:S04]  /*e430*/  IMAD R0, R0, c[0x0][0x1e0], RZ ;  /* 0x0000780000007a24 */ /* 0x000fe800078e02ff */
[C---:B------:R-:W-:Y:S02]  /*e440*/  IMAD R0, R197.reuse, c[0x0][0x1e4], R0 ;  /* 0x00007900c5007a24 */ /* 0x040fe400078e0200 */
[----:B--2---:R-:W-:Y:S05]  /*e450*/  IMAD.WIDE.U32 R2, R197, c[0x0][0x1e0], RZ ;  /* 0x00007800c5027a25 */ /* 0x004fea00078e00ff */
[----:B------:R-:W-:Y:S02]  /*e460*/  IADD3 R3, R3, R0, RZ ;  /* 0x0000000003037210 */ /* 0x000fe40007ffe0ff */
[----:B---3--:R-:W-:Y:S03]  /*e470*/  SHF.R.S32.HI R0, RZ, 0x1f, R196 ;  /* 0x0000001fff007819 */ /* 0x008fe600000114c4 */
        /* <DEDUP_REMOVED lines=9> */
.L_x_923:
[----:B------:R-:W-:-:S05]  /*e510*/  BRA.DIV ~URZ, `(.L_x_792) ;  /* 0x0000f8227f007947 */ /* 0x000fca000b800000 */
[----:B------:R-:W4:Y:S01]  /*e520*/  SHFL.IDX PT, R0, R7, RZ, 0x181f ;  /* 0x00181fff07007589 */ /* 0x000f2200000e0000 */
        /* <DEDUP_REMOVED lines=9> */
[----:B----4-:R-:W-:Y:S05]  /*e5c0*/  IADD3 R2, P0, R0, R9, RZ ;  /* 0x0000000900027210 */ /* 0x010fea0007f1e0ff */
        /* <DEDUP_REMOVED lines=10> */
[----:B------:R4:W2:Y:S04]  /*e670*/  SHFL.IDX PT, R4, R5, 0x1, 0x181f ;  /* 0x00381f0005047f89 */ /* 0x0008a800000e0000 */
[----:B------:R1:W-:Y:S01]  /*e680*/  LDGSTS.E.BYPASS.LTC128B.128 [R190+0xa100], [R2.64], !P6 ;  /* 0x0a10000002be7fae */ /* 0x0003e2000f101d4a */
[----:B--2-4-:R-:W-:Y:S04]  /*e690*/  SEL R5, RZ, 0x10, P4 ;  /* 0x00000010ff057807 */ /* 0x014fe80002000000 */
.L_x_924:
[C---:B---3--:R-:W-:Y:S02]  /*e6a0*/  ISETP.NE.U32.AND P2, PT, R5.reuse, RZ, PT ;  /* 0x000000ff0500720c */ /* 0x048fe40003f45070 */
[----:B------:R-:W-:Y:S02]  /*e6b0*/  IADD3 R5, -R5, 0x10, RZ ;  /* 0x0000001005057810 */ /* 0x000fe40007ffe1ff */
[----:B-1----:R-:W-:Y:S02]  /*e6c0*/  IADD3 R2, -R10, 0x10, RZ ;  /* 0x000000100a027810 */ /* 0x002fe40007ffe1ff */
        /* <DEDUP_REMOVED lines=16> */
.L_x_790:
[----:B--234-:R-:W-:Y:S05]  /*e7d0*/  BSYNC B0 ;  /* 0x0000000000007941 */ /* 0x01cfea0003800000 */
.L_x_789:
[----:B-1----:R-:W-:Y:S01]  /*e7e0*/  LOP3.LUT R2, RZ, c[0x0][0x324], RZ, 0x33, !PT ;  /* 0x0000c900ff027a12 */ /* 0x002fe200078e33ff */
[----:B------:R-:W2:Y:S01]  /*e7f0*/  LDL R4, [R1+0x4] ;  /* 0x0000040001047983 */ /* 0x000ea20000100800 */
[----:B------:R-:W-:Y:S02]  /*e800*/  IMAD.MOV.U32 R0, RZ, RZ, 0x1 ;  /* 0x00000001ff007424 */ /* 0x000fe400078e00ff */
[----:B------:R-:W-:Y:S01]  /*e810*/  IMAD.SHL.U32 R5, R195, 0x40, RZ ;  /* 0x00000040c3057824 */ /* 0x000fe200078e00ff */
[----:B------:R-:W0:Y:S02]  /*e820*/  LDGDEPBAR ;  /* 0x00000000000079af */ /* 0x000e240000000000 */
[----:B------:R-:W-:Y:S01]  /*e830*/  ISETP.NE.AND P0, PT, R0, c[0x0][0x2c4], PT ;  /* 0x0000b10000007a0c */ /* 0x000fe20003f05270 */
[----:B--2---:R-:W-:Y:S05]  /*e840*/  IMAD R4, R4, 0x80, R235 ;  /* 0x0000008004047824 */ /* 0x004fea00078e02eb */
[----:B------:R-:W-:Y:S07]  /*e850*/  IADD3 R4, R233, R4, R234 ;  /* 0x00000004e9047210 */ /* 0x000fee0007ffe0ea */
[----:B------:R-:W-:Y:S05]  /*e860*/  @P0 IMAD.HI.U32 R0, R4, c[0x0][0x2c8], RZ ;  /* 0x0000b20004000a27 */ /* 0x000fea00078e00ff */
[----:B------:R-:W-:Y:S02]  /*e870*/  @P0 SHF.R.U32.HI R4, RZ, c[0x0][0x2cc], R0 ;  /* 0x0000b300ff040a19 */ /* 0x000fe40000011600 */
[----:B------:R-:W-:Y:S04]  /*e880*/  IADD3 R0, -R208, 0x1, -R5 ;  /* 0x00000001d0007810 */ /* 0x000fe80007ffe905 */
[----:B------:R-:W-:Y:S04]  /*e890*/  IADD3 R0, -R210, R0, R209 ;  /* 0x00000000d2007210 */ /* 0x000fe80007ffe1d1 */
[----:B------:R-:W-:Y:S01]  /*e8a0*/  IADD3 R7, R0, c[0x0][0x328], RZ ;  /* 0x0000ca0000077a10 */ /* 0x000fe20007ffe0ff */
[----:B------:R-:W-:Y:S01]  /*e8b0*/  IMAD.IADD R6, R2, 0x1, R0 ;  /* 0x0000000102067824 */ /* 0x000fe200078e0200 */
[----:B------:R-:W-:-:S05]  /*e8c0*/  BRA.DIV ~URZ, `(.L_x_793) ;  /* 0x0000f7227f007947 */ /* 0x000fca000b800000 */
[----:B------:R1:W2:Y:S02]  /*e8d0*/  SHFL.IDX PT, R3, R4, RZ, 0x1c1f ;  /* 0x001c1fff04037589 */ /* 0x0002a400000e0000 */
.L_x_925:
[----:B--2---:R-:W-:Y:S01]  /*e8e0*/  IADD3 R2, R7, R3, RZ ;  /* 0x0000000307027210 */ /* 0x004fe20007ffe0ff */
[----:B------:R-:W-:Y:S05]  /*e8f0*/  IMAD.MOV.U32 R0, RZ, RZ, 0x1 ;  /* 0x00000001ff007424 */ /* 0x000fea00078e00ff */
[----:B------:R-:W-:Y:S01]  /*e900*/  ISETP.LE.AND P0, PT, R0, c[0x0][0x32c], PT ;  /* 0x0000cb0000007a0c */ /* 0x000fe20003f03270 */
        /* <DEDUP_REMOVED lines=16> */
.L_x_796:
[----:B------:R-:W-:Y:S04]  /*ea10*/  MOV R8, 0x1 ;  /* 0x0000000100087802 */ /* 0x000fe80000000f00 */
[----:B------:R-:W-:Y:S11]  /*ea20*/  ISETP.NE.AND P0, PT, R8, c[0x0][0x32c], PT ;  /* 0x0000cb0008007a0c */ /* 0x000ff60003f05270 */
[----:B------:R-:W-:Y:S02]  /*ea30*/  @!UPT UIADD3 URZ, URZ, URZ, URZ ;  /* 0x0000003f3f3ff290 */ /* 0x000fe4000fffe03f */
[----:B------:R-:W-:Y:S05]  /*ea40*/  @P0 IMAD.HI.U32 R8, R3, c[0x0][0x330], RZ ;  /* 0x0000cc0003080a27 */ /* 0x000fea00078e00ff */
[----:B------:R-:W-:Y:S02]  /*ea50*/  @P0 SHF.R.U32.HI R3, RZ, c[0x0][0x334], R8 ;  /* 0x0000cd00ff030a19 */ /* 0x000fe40000011608 */
.L_x_797:
[----:B------:R-:W-:Y:S05]  /*ea60*/  BSYNC B0 ;  /* 0x0000000000007941 */ /* 0x000fea0003800000 */
.L_x_795:
[----:B------:R-:W-:Y:S04]  /*ea70*/  IMAD R3, R3, c[0x0][0x32c], -R5 ;  /* 0x0000cb0003037a24 */ /* 0x000fe800078e0a05 */
[----:B------:R-:W-:Y:S05]  /*ea80*/  IMAD.IADD R3, R3, 0x1, -R208 ;  /* 0x0000000103037824 */ /* 0x000fea00078e0ad0 */
[----:B------:R-:W-:Y:S02]  /*ea90*/  IMNMX R0, R0, R3, !PT ;  /* 0x0000000300007217 */ /* 0x000fe40007800200 */
[----:B------:R-:W-:Y:S04]  /*eaa0*/  IADD3 R3, R3, c[0x0][0x32c], RZ ;  /* 0x0000cb0003037a10 */ /* 0x000fe80007ffe0ff */
[----:B------:R-:W-:Y:S02]  /*eab0*/  IMNMX R2, R2, R3, PT ;  /* 0x0000000302027217 */ /* 0x000fe40003800200 */
.L_x_794:
[----:B------:R-:W-:Y:S04]  /*eac0*/  ISETP.GT.AND P2, PT, R195, -0x1, PT ;  /* 0xffffffffc300780c */ /* 0x000fe80003f44270 */
[----:B------:R-:W-:Y:S04]  /*ead0*/  ISETP.GT.AND P0, PT, R0, RZ, P2 ;  /* 0x000000ff0000720c */ /* 0x000fe80001704270 */
[----:B------:R-:W-:Y:S04]  /*eae0*/  ISETP.LT.OR P0, PT, R2, 0x1, P0 ;  /* 0x000000010200780c */ /* 0x000fe80000701670 */
[----:B------:R-:W-:Y:S02]  /*eaf0*/  FSEL R22, R166, -INF , !P0 ;  /* 0xff800000a6167808 */ /* 0x000fe40004000000 */
[----:B------:R-:W-:Y:S04]  /*eb00*/  ISETP.GT.AND P0, PT, R0, 0x1, P2 ;  /* 0x000000010000780c */ /* 0x000fe80001704270 */
        /* <DEDUP_REMOVED lines=43> */
[----:B------:R-:W-:Y:S01]  /*edc0*/  FSEL R23, R23, -INF , !P0 ;  /* 0xff80000017177808 */ /* 0x000fe20004000000 */
[----:B------:R-:W-:-:S06]  /*edd0*/  BRA.DIV ~URZ, `(.L_x_798) ;  /* 0x0000f2927f007947 */ /* 0x000fcc000b800000 */
[----:B------:R2:W3:Y:S02]  /*ede0*/  SHFL.IDX PT, R3, R4, 0x1, 0x1c1f ;  /* 0x003c1f0004037f89 */ /* 0x0004e400000e0000 */
.L_x_926:
[----:B---3--:R-:W-:Y:S01]  /*edf0*/  IADD3 R2, R7, R3, RZ ;  /* 0x0000000307027210 */ /* 0x008fe20007ffe0ff */
        /* <DEDUP_REMOVED lines=18> */
.L_x_801:
[----:B-12---:R-:W-:Y:S04]  /*ef20*/  MOV R4, 0x1 ;  /* 0x0000000100047802 */ /* 0x006fe80000000f00 */
[----:B------:R-:W-:Y:S11]  /*ef30*/  ISETP.NE.AND P0, PT, R4, c[0x0][0x32c], PT ;  /* 0x0000cb0004007a0c */ /* 0x000ff60003f05270 */
[----:B------:R-:W-:Y:S02]  /*ef40*/  @!UPT UIADD3 URZ, URZ, URZ, URZ ;  /* 0x0000003f3f3ff290 */ /* 0x000fe4000fffe03f */
[----:B------:R-:W-:Y:S05]  /*ef50*/  @P0 IMAD.HI.U32 R4, R3, c[0x0][0x330], RZ ;  /* 0x0000cc0003040a27 */ /* 0x000fea00078e00ff */
[----:B------:R-:W-:Y:S02]  /*ef60*/  @P0 SHF.R.U32.HI R3, RZ, c[0x0][0x334], R4 ;  /* 0x0000cd00ff030a19 */ /* 0x000fe40000011604 */
.L_x_802:
[----:B------:R-:W-:Y:S05]  /*ef70*/  BSYNC B0 ;  /* 0x0000000000007941 */ /* 0x000fea0003800000 */
.L_x_800:
[----:B------:R-:W-:Y:S04]  /*ef80*/  IMAD R5, R3, c[0x0][0x32c], -R5 ;  /* 0x0000cb0003057a24 */ /* 0x000fe800078e0a05 */
[----:B------:R-:W-:Y:S05]  /*ef90*/  IMAD.IADD R5, R5, 0x1, -R208 ;  /* 0x0000000105057824 */ /* 0x000fea00078e0ad0 */
[----:B------:R-:W-:Y:S02]  /*efa0*/  IMNMX R0, R0, R5, !PT ;  /* 0x0000000500007217 */ /* 0x000fe40007800200 */
[----:B------:R-:W-:Y:S04]  /*efb0*/  IADD3 R5, R5, c[0x0][0x32c], RZ ;  /* 0x0000cb0005057a10 */ /* 0x000fe80007ffe0ff */
[----:B------:R-:W-:Y:S02]  /*efc0*/  IMNMX R2, R2, R5, PT ;  /* 0x0000000502027217 */ /* 0x000fe40003800200 */
.L_x_799:
[C---:B------:R-:W-:Y:S02]  /*efd0*/  ISETP.GT.AND P0, PT, R0.reuse, RZ, P2 ;  /* 0x000000ff0000720c */ /* 0x040fe40001704270 */
[----:B------:R-:W-:Y:S02]  /*efe0*/  ISETP.GT.AND P1, PT, R0, 0x38, P2 ;  /* 0x000000380000780c */ /* 0x000fe40001724270 */
[C---:B------:R-:W-:Y:S02]  /*eff0*/  ISETP.LT.OR P0, PT, R2.reuse, 0x1, P0 ;  /* 0x000000010200780c */ /* 0x040fe40000701670 */
[----:B------:R-:W-:Y:S02]  /*f000*/  ISETP.LT.OR P1, PT, R2, 0x39, P1 ;  /* 0x000000390200780c */ /* 0x000fe40000f21670 */
[----:B------:R-:W-:Y:S02]  /*f010*/  FSEL R6, R192, -INF , !P0 ;  /* 0xff800000c0067808 */ /* 0x000fe40004000000 */
[----:B------:R-:W-:Y:S02]  /*f020*/  ISETP.GT.AND P0, PT, R0, 0x1, P2 ;  /* 0x000000010000780c */ /* 0x000fe40001704270 */
[----:B------:R-:W-:Y:S02]  /*f030*/  FMNMX.FTZ R3, R6, R100, !PT ;  /* 0x0000006406037209 */ /* 0x000fe40007810000 */
[----:B------:R-:W-:Y:S02]  /*f040*/  ISETP.LT.OR P0, PT, R2, 0x2, P0 ;  /* 0x000000020200780c */ /* 0x000fe40000701670 */
[----:B------:R-:W-:Y:S02]  /*f050*/  FSEL R8, R149, -INF , !P1 ;  /* 0xff80000095087808 */ /* 0x000fe40004800000 */
[----:B------:R-:W-:Y:S02]  /*f060*/  FSEL R21, R191, -INF , !P0 ;  /* 0xff800000bf157808 */ /* 0x000fe40004000000 */
[----:B------:R-:W-:Y:S02]  /*f070*/  ISETP.GT.AND P0, PT, R0, 0x8, P2 ;  /* 0x000000080000780c */ /* 0x000fe40001704270 */
[----:B------:R-:W-:Y:S02]  /*f080*/  FMNMX.FTZ R3, R21, R3, !PT ;  /* 0x0000000315037209 */ /* 0x000fe40007810000 */
[----:B------:R-:W-:Y:S04]  /*f090*/  ISETP.LT.OR P0, PT, R2, 0x9, P0 ;  /* 0x000000090200780c */ /* 0x000fe80000701670 */
        /* <DEDUP_REMOVED lines=43> */
[----:B------:R-:W-:Y:S02]  /*f350*/  ISETP.GT.AND P0, PT, R0, 0x39, P2 ;  /* 0x000000390000780c */ /* 0x000fe40001704270 */
[----:B------:R-:W-:Y:S02]  /*f360*/  FMNMX.FTZ R0, R22, R102, !PT ;  /* 0x0000006616007209 */ /* 0x000fe40007810000 */
[----:B------:R-:W-:Y:S02]  /*f370*/  ISETP.LT.OR P0, PT, R2, 0x3a, P0 ;  /* 0x0000003a0200780c */ /* 0x000fe40000701670 */
[----:B------:R-:W-:Y:S02]  /*f380*/  FMNMX.FTZ R0, R144, R0, !PT ;  /* 0x0000000090007209 */ /* 0x000fe40007810000 */
[----:B------:R-:W-:Y:S02]  /*f390*/  FSEL R7, R150, -INF , !P0 ;  /* 0xff80000096077808 */ /* 0x000fe40004000000 */
[----:B------:R-:W-:Y:S04]  /*f3a0*/  FMNMX.FTZ R0, R103, R0, !PT ;  /* 0x0000000067007209 */ /* 0x000fe80007810000 */
        /* <DEDUP_REMOVED lines=8> */
[----:B------:R-:W-:Y:S02]  /*f430*/  FMNMX.FTZ R2, R27, R0, !PT ;  /* 0x000000001b027209 */ /* 0x000fe40007810000 */
[----:B------:R-:W-:Y:S02]  /*f440*/  FMNMX.FTZ R0, R11, R3, !PT ;  /* 0x000000030b007209 */ /* 0x000fe40007810000 */
[----:B------:R-:W-:Y:S02]  /*f450*/  FMNMX.FTZ R2, R26, R2, !PT ;  /* 0x000000021a027209 */ /* 0x000fe40007810000 */
[----:B------:R-:W-:Y:S02]  /*f460*/  FMNMX.FTZ R0, R10, R0, !PT ;  /* 0x000000000a007209 */ /* 0x000fe40007810000 */
[----:B------:R-:W-:Y:S02]  /*f470*/  FMNMX.FTZ R2, R25, R2, !PT ;  /* 0x0000000219027209 */ /* 0x000fe40007810000 */
[----:B------:R-:W-:Y:S02]  /*f480*/  FMNMX.FTZ R0, R9, R0, !PT ;  /* 0x0000000009007209 */ /* 0x000fe40007810000 */
[----:B-12---:R-:W-:Y:S02]  /*f490*/  FMNMX.FTZ R4, R24, R2, !PT ;  /* 0x0000000218047209 */ /* 0x006fe40007810000 */
[----:B------:R-:W-:Y:S02]  /*f4a0*/  FMNMX.FTZ R0, R8, R0, !PT ;  /* 0x0000000008007209 */ /* 0x000fe40007810000 */
[----:B------:R-:W-:Y:S02]  /*f4b0*/  FMNMX.FTZ R4, R23, R4, !PT ;  /* 0x0000000417047209 */ /* 0x000fe40007810000 */
[----:B------:R-:W-:Y:S01]  /*f4c0*/  FMNMX.FTZ R5, R7, R0, !PT ;  /* 0x0000000007057209 */ /* 0x000fe20007810000 */
[----:B------:R-:W-:-:S05]  /*f4d0*/  BRA.DIV ~URZ, `(.L_x_803) ;  /* 0x0000ec127f007947 */ /* 0x000fca000b800000 */
[----:B------:R1:W2:Y:S02]  /*f4e0*/  SHFL.BFLY PT, R0, R4, 0x2, 0x1f ;  /* 0x0c401f0004007f89 */ /* 0x0002a400000e0000 */
.L_x_927:
[----:B-12---:R-:W-:Y:S01]  /*f4f0*/  FMNMX.FTZ R4, R4, R0, !PT ;  /* 0x0000000004047209 */ /* 0x006fe20007810000 */
[----:B------:R-:W-:-:S05]  /*f500*/  BRA.DIV ~URZ, `(.L_x_804) ;  /* 0x0000ec227f007947 */ /* 0x000fca000b800000 */
[----:B------:R-:W1:Y:S02]  /*f510*/  SHFL.BFLY PT, R101, R4, 0x1, 0x1f ;  /* 0x0c201f0004657f89 */ /* 0x000e6400000e0000 */
[----:B-1----:R-:W-:Y:S02]  /*f520*/  FMNMX.FTZ R101, R4, R101, !PT ;  /* 0x0000006504657209 */ /* 0x002fe40007810000 */
[----:B------:R-:W1:Y:S02]  /*f530*/  SHFL.BFLY PT, R4, R5, 0x2, 0x1f ;  /* 0x0c401f0005047f89 */ /* 0x000e6400000e0000 */
[----:B-1----:R-:W-:Y:S05]  /*f540*/  FMNMX.FTZ R4, R5, R4, !PT ;  /* 0x0000000405047209 */ /* 0x002fea0007810000 */
[----:B------:R1:W2:Y:S02]  /*f550*/  SHFL.BFLY PT, R0, R4, 0x1, 0x1f ;  /* 0x0c201f0004007f89 */ /* 0x0002a400000e0000 */
.L_x_928:
[C---:B------:R-:W-:Y:S01]  /*f560*/  FSETP.NEU.FTZ.AND P0, PT, R101.reuse, -INF , PT ;  /* 0xff8000006500780b */ /* 0x040fe20003f1d000 */
[C---:B------:R-:W-:Y:S01]  /*f570*/  FMUL.FTZ R2, R101.reuse, c[0x0][0x2d0] ;  /* 0x0000b40065027a20 */ /* 0x040fe20000410000 */
[----:B--2---:R-:W-:Y:S01]  /*f580*/  FMNMX.FTZ R3, R0, R4, !PT ;  /* 0x0000000400037209 */ /* 0x004fe20007810000 */
[----:B------:R-:W-:Y:S01]  /*f590*/  WARPSYNC 0xffffffff ;  /* 0xffffffff00007948 */ /* 0x000fe20003800000 */
[----:B------:R-:W-:Y:S02]  /*f5a0*/  FSEL R0, R101, RZ, P0 ;  /* 0x000000ff65007208 */ /* 0x000fe40000000000 */
[----:B------:R-:W-:Y:S01]  /*f5b0*/  FSEL R2, R2, RZ, P0 ;  /* 0x000000ff02027208 */ /* 0x000fe20000000000 */
[C---:B-1----:R-:W-:Y:S01]  /*f5c0*/  FMUL.FTZ R4, R3.reuse, c[0x0][0x2d0] ;  /* 0x0000b40003047a20 */ /* 0x042fe20000410000 */
[----:B------:R-:W-:Y:S01]  /*f5d0*/  FSETP.NEU.FTZ.AND P0, PT, R3, -INF , PT ;  /* 0xff8000000300780b */ /* 0x000fe20003f1d000 */
[----:B------:R-:W-:Y:S02]  /*f5e0*/  FADD.FTZ R0, -R0, R102 ;  /* 0x0000006600007221 */ /* 0x000fe40000010100 */
[--C-:B------:R-:W-:Y:S01]  /*f5f0*/  FFMA.FTZ R22, R22, c[0x0][0x2d0], -R2.reuse ;  /* 0x0000b40016167a23 */ /* 0x100fe20000010802 */
[----:B------:R-:W-:Y:S01]  /*f600*/  FSEL R4, R4, RZ, P0 ;  /* 0x000000ff04047208 */ /* 0x000fe20000000000 */
[----:B------:R-:W-:Y:S02]  /*f610*/  FMUL.FTZ R0, R0, c[0x0][0x2d0] ;  /* 0x0000b40000007a20 */ /* 0x000fe40000410000 */
[--C-:B------:R-:W-:Y:S02]  /*f620*/  FFMA.FTZ R144, R144, c[0x0][0x2d0], -R2.reuse ;  /* 0x0000b40090907a23 */ /* 0x100fe40000010802 */
        /* <DEDUP_REMOVED lines=16> */
[----:B------:R-:W-:Y:S02]  /*f730*/  FFMA.FTZ R35, R35, c[0x0][0x2d0], -R2 ;  /* 0x0000b40023237a23 */ /* 0x000fe40000010802 */
[--C-:B------:R-:W-:Y:S02]  /*f740*/  FFMA.FTZ R102, R19, c[0x0][0x2d0], -R4.reuse ;  /* 0x0000b40013667a23 */ /* 0x100fe40000010804 */
[----:B------:R-:W-:Y:S01]  /*f750*/  MUFU.EX2 R103, R103 ;  /* 0x0000006700677308 */ /* 0x000fe20000000800 */
        /* <DEDUP_REMOVED lines=17> */
[----:B------:R-:W3:Y:S10]  /*f870*/  MUFU.EX2 R6, R6 ;  /* 0x0000000600067308 */ /* 0x000ef40000000800 */
[----:B------:R-:W-:Y:S10]  /*f880*/  MUFU.EX2 R157, R157 ;  /* 0x0000009d009d7308 */ /* 0x000ff40000000800 */
[----:B------:R-:W-:Y:S10]  /*f890*/  MUFU.EX2 R159, R159 ;  /* 0x0000009f009f7308 */ /* 0x000ff40000000800 */
[----:B------:R-:W-:Y:S10]  /*f8a0*/  MUFU.EX2 R160, R160 ;  /* 0x000000a000a07308 */ /* 0x000ff40000000800 */
[----:B------:R-:W-:Y:S10]  /*f8b0*/  MUFU.EX2 R150, R150 ;  /* 0x0000009600967308 */ /* 0x000ff40000000800 */
[----:B------:R-:W-:Y:S10]  /*f8c0*/  MUFU.EX2 R149, R149 ;  /* 0x0000009500957308 */ /* 0x000ff40000000800 */
[----:B------:R-:W-:Y:S10]  /*f8d0*/  MUFU.EX2 R151, R151 ;  /* 0x0000009700977308 */ /* 0x000ff40000000800 */
[----:B------:R-:W-:Y:S01]  /*f8e0*/  MUFU.EX2 R152, R152 ;  /* 0x0000009800987308 */ /* 0x000fe20000000800 */
[C---:B-1----:R-:W-:Y:S01]  /*f8f0*/  FFMA.FTZ R2, R0.reuse, R200, R22 ;  /* 0x000000c800027223 */ /* 0x042fe20000010016 */
[----:B--2---:R-:W-:Y:S01]  /*f900*/  F2FP.BF16.PACK_AB R146, R35, R103 ;  /* 0x000000672392723e */ /* 0x004fe200000010ff */
[----:B------:R-:W-:Y:S01]  /*f910*/  FMUL.FTZ R32, R0, R108 ;  /* 0x0000006c00207220 */ /* 0x000fe20000410000 */
[----:B---3--:R-:W-:Y:S01]  /*f920*/  F2FP.BF16.PACK_AB R145, R21, R6 ;  /* 0x000000061591723e */ /* 0x008fe200000010ff */
[----:B------:R-:W-:Y:S01]  /*f930*/  FADD.FTZ R5, R144, R2 ;  /* 0x0000000290057221 */ /* 0x000fe20000010000 */
[----:B------:R-:W-:Y:S01]  /*f940*/  FSEL R2, R3, RZ, P0 ;  /* 0x000000ff03027208 */ /* 0x000fe20000000000 */
[----:B------:R-:W-:Y:S01]  /*f950*/  FMUL.FTZ R33, R0, R109 ;  /* 0x0000006d00217220 */ /* 0x000fe20000410000 */
[----:B------:R-:W-:Y:S01]  /*f960*/  F2FP.BF16.PACK_AB R144, R144, R22 ;  /* 0x000000169090723e */ /* 0x000fe200000010ff */
[----:B------:R-:W-:Y:S01]  /*f970*/  FMUL.FTZ R16, R0, R124 ;  /* 0x0000007c00107220 */ /* 0x000fe20000410000 */
[----:B------:R-:W-:Y:S01]  /*f980*/  ISETP.GT.AND P0, PT, R195, R207, PT ;  /* 0x000000cfc300720c */ /* 0x000fe20003f04270 */
[----:B------:R-:W-:Y:S02]  /*f990*/  FADD.FTZ R2, -R2, R100 ;  /* 0x0000006402027221 */ /* 0x000fe40000010100 */
[----:B------:R-:W-:Y:S02]  /*f9a0*/  FFMA.FTZ R100, R20, c[0x0][0x2d0], -R4 ;  /* 0x0000b40014647a23 */ /* 0x000fe40000010804 */
[----:B------:R-:W-:Y:S02]  /*f9b0*/  FMUL.FTZ R2, R2, c[0x0][0x2d0] ;  /* 0x0000b40002027a20 */ /* 0x000fe40000410000 */
[----:B------:R-:W-:Y:S01]  /*f9c0*/  FADD.FTZ R4, R103, R5 ;  /* 0x0000000567047221 */ /* 0x000fe20000010000 */
[----:B------:R-:W-:Y:S01]  /*f9d0*/  MUFU.EX2 R124, R100 ;  /* 0x00000064007c7308 */ /* 0x000fe20000000800 */
[C---:B------:R-:W-:Y:S02]  /*f9e0*/  FMUL.FTZ R17, R0.reuse, R125 ;  /* 0x0000007d00117220 */ /* 0x040fe40000410000 */
[----:B------:R-:W-:Y:S02]  /*f9f0*/  FADD.FTZ R148, R35, R4 ;  /* 0x0000000423947221 */ /* 0x000fe40000010000 */
[C---:B------:R-:W-:Y:S02]  /*fa00*/  FMUL.FTZ R4, R0.reuse, R136 ;  /* 0x0000008800047220 */ /* 0x040fe40000410000 */
[C---:B------:R-:W-:Y:S02]  /*fa10*/  FMUL.FTZ R8, R0.reuse, R132 ;  /* 0x0000008400087220 */ /* 0x040fe40000410000 */
[C---:B------:R-:W-:Y:S01]  /*fa20*/  FMUL.FTZ R9, R0.reuse, R133 ;  /* 0x0000008500097220 */ /* 0x040fe20000410000 */
[----:B------:R-:W1:Y:S01]  /*fa30*/  MUFU.EX2 R2, R2 ;  /* 0x0000000200027308 */ /* 0x000e620000000800 */
[C---:B------:R-:W-:Y:S02]  /*fa40*/  FMUL.FTZ R12, R0.reuse, R128 ;  /* 0x00000080000c7220 */ /* 0x040fe40000410000 */
[C---:B------:R-:W-:Y:S02]  /*fa50*/  FMUL.FTZ R13, R0.reuse, R129 ;  /* 0x00000081000d7220 */ /* 0x040fe40000410000 */
[C---:B------:R-:W-:Y:S02]  /*fa60*/  FMUL.FTZ R20, R0.reuse, R120 ;  /* 0x0000007800147220 */ /* 0x040fe40000410000 */
[C---:B------:R-:W-:Y:S02]  /*fa70*/  FMUL.FTZ R24, R0.reuse, R116 ;  /* 0x0000007400187220 */ /* 0x040fe40000410000 */
[C---:B------:R-:W-:Y:S01]  /*fa80*/  FMUL.FTZ R25, R0.reuse, R117 ;  /* 0x0000007500197220 */ /* 0x040fe20000410000 */
[----:B------:R-:W2:Y:S01]  /*fa90*/  MUFU.EX2 R125, R102 ;  /* 0x00000066007d7308 */ /* 0x000ea20000000800 */
[C---:B------:R-:W-:Y:S02]  /*faa0*/  FMUL.FTZ R28, R0.reuse, R112 ;  /* 0x00000070001c7220 */ /* 0x040fe40000410000 */
[C---:B------:R-:W-:Y:S02]  /*fab0*/  FMUL.FTZ R29, R0.reuse, R113 ;  /* 0x00000071001d7220 */ /* 0x040fe40000410000 */
[C---:B------:R-:W-:Y:S02]  /*fac0*/  FMUL.FTZ R36, R0.reuse, R36 ;  /* 0x0000002400247220 */ /* 0x040fe40000410000 */
[C---:B------:R-:W-:Y:S02]  /*fad0*/  FMUL.FTZ R37, R0.reuse, R37 ;  /* 0x0000002500257220 */ /* 0x040fe40000410000 */
[C---:B------:R-:W-:Y:S01]  /*fae0*/  FMUL.FTZ R40, R0.reuse, R40 ;  /* 0x0000002800287220 */ /* 0x040fe20000410000 */
[----:B------:R-:W3:Y:S01]  /*faf0*/  MUFU.EX2 R100, R156 ;  /* 0x0000009c00647308 */ /* 0x000ee20000000800 */
[C---:B------:R-:W-:Y:S02]  /*fb00*/  FMUL.FTZ R41, R0.reuse, R41 ;  /* 0x0000002900297220 */ /* 0x040fe40000410000 */
[----:B------:R-:W-:Y:S02]  /*fb10*/  FMUL.FTZ R44, R0, R44 ;  /* 0x0000002c002c7220 */ /* 0x000fe40000410000 */
[C---:B-1----:R-:W-:Y:S02]  /*fb20*/  FMUL.FTZ R34, R2.reuse, R110 ;  /* 0x0000006e02227220 */ /* 0x042fe40000410000 */
[C---:B------:R-:W-:Y:S02]  /*fb30*/  FMUL.FTZ R35, R2.reuse, R111 ;  /* 0x0000006f02237220 */ /* 0x040fe40000410000 */
[----:B------:R-:W1:Y:S01]  /*fb40*/  LDSM.16.MT88.4 R108, [R143] ;  /* 0x000000008f6c783b */ /* 0x000e620000004200 */
[C---:B------:R-:W-:Y:S01]  /*fb50*/  FFMA.FTZ R5, R2.reuse, R199, R6 ;  /* 0x000000c702057223 */ /* 0x040fe20000010006 */
[----:B------:R-:W-:Y:S01]  /*fb60*/  MUFU.EX2 R103, R154 ;  /* 0x0000009a00677308 */ /* 0x000fe20000000800 */
[----:B------:R-:W-:Y:S01]  /*fb70*/  FMUL.FTZ R6, R2, R138 ;  /* 0x0000008a02067220 */ /* 0x000fe20000410000 */
[----:B--2---:R-:W-:Y:S01]  /*fb80*/  F2FP.BF16.PACK_AB R147, R125, R124 ;  /* 0x0000007c7d93723e */ /* 0x004fe200000010ff */
[----:B------:R-:W-:Y:S02]  /*fb90*/  FADD.FTZ R199, R21, R5 ;  /* 0x0000000515c77221 */ /* 0x000fe40000010000 */
[----:B------:R-:W-:Y:S02]  /*fba0*/  FMUL.FTZ R5, R0, R137 ;  /* 0x0000008900057220 */ /* 0x000fe40000410000 */
[C---:B------:R-:W-:Y:S02]  /*fbb0*/  FMUL.FTZ R7, R2.reuse, R139 ;  /* 0x0000008b02077220 */ /* 0x040fe40000410000 */
[C---:B------:R-:W-:Y:S01]  /*fbc0*/  FMUL.FTZ R10, R2.reuse, R134 ;  /* 0x00000086020a7220 */ /* 0x040fe20000410000 */
[----:B------:R-:W-:Y:S01]  /*fbd0*/  MUFU.EX2 R102, R153 ;  /* 0x0000009900667308 */ /* 0x000fe20000000800 */
[C---:B------:R-:W-:Y:S02]  /*fbe0*/  FMUL.FTZ R11, R2.reuse, R135 ;  /* 0x00000087020b7220 */ /* 0x040fe40000410000 */
[----:B------:R-:W-:Y:S01]  /*fbf0*/  LDSM.16.MT88.4 R132, [R143+0x1800] ;  /* 0x001800008f84783b */ /* 0x000fe20000004200 */
[C---:B------:R-:W-:Y:S02]  /*fc00*/  FMUL.FTZ R18, R2.reuse, R126 ;  /* 0x0000007e02127220 */ /* 0x040fe40000410000 */
[----:B------:R-:W-:Y:S02]  /*fc10*/  FMUL.FTZ R19, R2, R127 ;  /* 0x0000007f02137220 */ /* 0x000fe40000410000 */
[----:B------:R-:W-:Y:S02]  /*fc20*/  FMUL.FTZ R21, R0, R121 ;  /* 0x0000007900157220 */ /* 0x000fe40000410000 */
[C---:B------:R-:W-:Y:S02]  /*fc30*/  FMUL.FTZ R22, R2.reuse, R122 ;  /* 0x0000007a02167220 */ /* 0x040fe40000410000 */
[C---:B------:R-:W-:Y:S02]  /*fc40*/  FMUL.FTZ R23, R2.reuse, R123 ;  /* 0x0000007b02177220 */ /* 0x040fe40000410000 */
[----:B------:R-:W-:Y:S01]  /*fc50*/  LDSM.16.MT88.4 R120, [R171+0x1000] ;  /* 0x00100000ab78783b */ /* 0x000fe20000004200 */
[C---:B------:R-:W-:Y:S02]  /*fc60*/  FMUL.FTZ R26, R2.reuse, R118 ;  /* 0x00000076021a7220 */ /* 0x040fe40000410000 */
[C---:B------:R-:W-:Y:S02]  /*fc70*/  FMUL.FTZ R27, R2.reuse, R119 ;  /* 0x00000077021b7220 */ /* 0x040fe40000410000 */
[C---:B------:R-:W-:Y:S02]  /*fc80*/  FMUL.FTZ R30, R2.reuse, R114 ;  /* 0x00000072021e7220 */ /* 0x040fe40000410000 */
[C---:B------:R-:W-:Y:S01]  /*fc90*/  FMUL.FTZ R31, R2.reuse, R115 ;  /* 0x00000073021f7220 */ /* 0x040fe20000410000 */
[----:B------:R-:W-:Y:S01]  /*fca0*/  LDSM.16.MT88.4 R116, [R168+0x800] ;  /* 0x00080000a874783b */ /* 0x000fe20000004200 */
[C---:B------:R-:W-:Y:S02]  /*fcb0*/  FMUL.FTZ R14, R2.reuse, R130 ;  /* 0x00000082020e7220 */ /* 0x040fe40000410000 */
[C---:B------:R-:W-:Y:S01]  /*fcc0*/  FMUL.FTZ R15, R2.reuse, R131 ;  /* 0x00000083020f7220 */ /* 0x040fe20000410000 */
[C---:B-1----:R-:W-:Y:S04]  /*fcd0*/  HMMA.16816.F32.BF16 R4, R144.reuse, R108, R4 ;  /* 0x0000006c9004723c */ /* 0x042fe80000041804 */
[----:B------:R-:W-:Y:S01]  /*fce0*/  LDSM.16.MT88.4 R112, [R143+0x800] ;  /* 0x000800008f70783b */ /* 0x000fe20000004200 */
[C---:B------:R-:W-:Y:S02]  /*fcf0*/  FMUL.FTZ R38, R2.reuse, R38 ;  /* 0x0000002602267220 */ /* 0x040fe40000410000 */
[C---:B------:R-:W-:Y:S01]  /*fd00*/  FMUL.FTZ R39, R2.reuse, R39 ;  /* 0x0000002702277220 */ /* 0x040fe20000410000 */
[C---:B------:R-:W-:Y:S04]  /*fd10*/  HMMA.16816.F32.BF16 R8, R144.reuse, R110, R8 ;  /* 0x0000006e9008723c */ /* 0x040fe80000041808 */
[----:B------:R-:W1:Y:S01]  /*fd20*/  LDSM.16.MT88.4 R108, [R168] ;  /* 0x00000000a86c783b */ /* 0x000e620000004200 */
[C---:B------:R-:W-:Y:S02]  /*fd30*/  FMUL.FTZ R42, R2.reuse, R42 ;  /* 0x0000002a022a7220 */ /* 0x040fe40000410000 */
[----:B------:R-:W-:Y:S02]  /*fd40*/  FMUL.FTZ R43, R2, R43 ;  /* 0x0000002b022b7220 */ /* 0x000fe40000410000 */
[----:B------:R-:W-:Y:S03]  /*fd50*/  FMUL.FTZ R45, R0, R45 ;  /* 0x0000002d002d7220 */ /* 0x000fe60000410000 */
        /* <DEDUP_REMOVED lines=18> */
[----:B------:R-:W-:Y:S02]  /*fe80*/  FMUL.FTZ R63, R2, R63 ;  /* 0x0000003f023f7220 */ /* 0x000fe40000410000 */
[C---:B------:R-:W-:Y:S01]  /*fe90*/  FMUL.FTZ R64, R0.reuse, R64 ;  /* 0x0000004000407220 */ /* 0x040fe20000410000 */
[C---:B------:R-:W-:Y:S01]  /*fea0*/  HMMA.16816.F32.BF16 R16, R144.reuse, R110, R16 ;  /* 0x0000006e9010723c */ /* 0x040fe20000041810 */
[----:B------:R-:W1:Y:S03]  /*feb0*/  LDSM.16.MT88.4 R108, [R171] ;  /* 0x00000000ab6c783b */ /* 0x000e660000004200 */
[----:B------:R-:W-:Y:S02]  /*fec0*/  FMUL.FTZ R65, R0, R65 ;  /* 0x0000004100417220 */ /* 0x000fe40000410000 */
[C---:B------:R-:W-:Y:S02]  /*fed0*/  FMUL.FTZ R66, R2.reuse, R66 ;  /* 0x0000004202427220 */ /* 0x040fe40000410000 */
[----:B------:R-:W-:Y:S04]  /*fee0*/  FMUL.FTZ R67, R2, R67 ;  /* 0x0000004302437220 */ /* 0x000fe80000410000 */
        /* <DEDUP_REMOVED lines=26> */
[C---:B------:R-:W-:Y:S02]  /*10090*/  FMUL.FTZ R91, R2.reuse, R91 ;  /* 0x0000005b025b7220 */ /* 0x040fe40000410000 */
[C---:B------:R-:W-:Y:S02]  /*100a0*/  FMUL.FTZ R94, R2.reuse, R94 ;  /* 0x0000005e025e7220 */ /* 0x040fe40000410000 */
[C---:B------:R-:W-:Y:S02]  /*100b0*/  FMUL.FTZ R95, R2.reuse, R95 ;  /* 0x0000005f025f7220 */ /* 0x040fe40000410000 */
[C---:B------:R-:W-:Y:S02]  /*100c0*/  FMUL.FTZ R98, R2.reuse, R98 ;  /* 0x0000006202627220 */ /* 0x040fe40000410000 */
[----:B------:R-:W-:Y:S02]  /*100d0*/  FMUL.FTZ R99, R2, R99 ;  /* 0x0000006302637220 */ /* 0x000fe40000410000 */
[----:B------:R-:W2:Y:S01]  /*100e0*/  MUFU.EX2 R2, R155 ;  /* 0x0000009b00027308 */ /* 0x000ea20000000800 */
[C---:B------:R-:W-:Y:S02]  /*100f0*/  FMUL.FTZ R92, R0.reuse, R92 ;  /* 0x0000005c005c7220 */ /* 0x040fe40000410000 */
[C---:B------:R-:W-:Y:S02]  /*10100*/  FMUL.FTZ R93, R0.reuse, R93 ;  /* 0x0000005d005d7220 */ /* 0x040fe40000410000 */
[C---:B------:R-:W-:Y:S02]  /*10110*/  FMUL.FTZ R96, R0.reuse, R96 ;  /* 0x0000006000607220 */ /* 0x040fe40000410000 */
[----:B------:R-:W-:Y:S02]  /*10120*/  FMUL.FTZ R97, R0, R97 ;  /* 0x0000006100617220 */ /* 0x000fe40000410000 */
[----:B---3--:R-:W-:Y:S02]  /*10130*/  FADD.FTZ R0, R100, R148 ;  /* 0x0000009464007221 */ /* 0x008fe40000010000 */
[----:B------:R-:W-:Y:S01]  /*10140*/  MUFU.EX2 R148, R165 ;  /* 0x000000a500947308 */ /* 0x000fe20000000800 */
[C---:B-1----:R-:W-:Y:S08]  /*10150*/  HMMA.16816.F32.BF16 R28, R144.reuse, R108, R28 ;  /* 0x0000006c901c723c */ /* 0x042ff0000004181c */
[C---:B------:R-:W-:Y:S01]  /*10160*/  HMMA.16816.F32.BF16 R32, R144.reuse, R110, R32 ;  /* 0x0000006e9020723c */ /* 0x040fe20000041820 */
[----:B------:R-:W1:Y:S03]  /*10170*/  LDSM.16.MT88.4 R108, [R143+0x2000] ;  /* 0x002000008f6c783b */ /* 0x000e660000004200 */
[----:B--2---:R-:W-:Y:S04]  /*10180*/  FADD.FTZ R0, R2, R0 ;  /* 0x0000000002007221 */ /* 0x004fe80000010000 */
[----:B------:R-:W-:Y:S04]  /*10190*/  FADD.FTZ R0, R103, R0 ;  /* 0x0000000067007221 */ /* 0x000fe80000010000 */
        /* <DEDUP_REMOVED lines=26> */
[----:B------:R-:W-:Y:S03]  /*10340*/  F2FP.BF16.PACK_AB R109, R149, R150 ;  /* 0x00000096956d723e */ /* 0x000fe600000010ff */
[----:B------:R-:W-:Y:S02]  /*10350*/  F2FP.BF16.PACK_AB R110, R102, R103 ;  /* 0x00000067666e723e */ /* 0x000fe400000010ff */
[----:B------:R-:W-:Y:S02]  /*10360*/  F2FP.BF16.PACK_AB R111, R152, R151 ;  /* 0x00000097986f723e */ /* 0x000fe400000010ff */
[----:B------:R-:W2:Y:S05]  /*10370*/  MUFU.EX2 R2, R163 ;  /* 0x000000a300027308 */ /* 0x000eaa0000000800 */
[C---:B------:R-:W-:Y:S05]  /*10380*/  HMMA.16816.F32.BF16 R4, R108.reuse, R112, R4 ;  /* 0x000000706c04723c */ /* 0x040fea0000041804 */
[----:B------:R-:W3:Y:S03]  /*10390*/  MUFU.EX2 R103, R162 ;  /* 0x000000a200677308 */ /* 0x000ee60000000800 */
[C---:B------:R-:W-:Y:S01]  /*103a0*/  HMMA.16816.F32.BF16 R8, R108.reuse, R114, R8 ;  /* 0x000000726c08723c */ /* 0x040fe20000041808 */
[----:B------:R-:W4:Y:S03]  /*103b0*/  LDSM.16.MT88.4 R112, [R171+0x800] ;  /* 0x00080000ab70783b */ /* 0x000f260000004200 */
[----:B-1----:R-:W-:Y:S03]  /*103c0*/  FADD.FTZ R0, R100, R0 ;  /* 0x0000000064007221 */ /* 0x002fe60000010000 */
[----:B------:R-:W1:Y:S01]  /*103d0*/  MUFU.EX2 R102, R161 ;  /* 0x000000a100667308 */ /* 0x000e620000000800 */
[C---:B------:R-:W-:Y:S04]  /*103e0*/  HMMA.16816.F32.BF16 R12, R108.reuse, R116, R12 ;  /* 0x000000746c0c723c */ /* 0x040fe8000004180c */
[----:B--2---:R-:W-:Y:S04]  /*103f0*/  FADD.FTZ R0, R2, R0 ;  /* 0x0000000002007221 */ /* 0x004fe80000010000 */
[C---:B------:R-:W-:Y:S01]  /*10400*/  HMMA.16816.F32.BF16 R16, R108.reuse, R118, R16 ;  /* 0x000000766c10723c */ /* 0x040fe20000041810 */
[----:B------:R-:W2:Y:S01]  /*10410*/  LDSM.16.MT88.4 R116, [R170+0x800] ;  /* 0x00080000aa74783b */ /* 0x000ea20000004200 */
[----:B------:R-:W-:Y:S02]  /*10420*/  MUFU.EX2 R144, R189 ;  /* 0x000000bd00907308 */ /* 0x000fe40000000800 */
[----:B---3--:R-:W-:Y:S08]  /*10430*/  FADD.FTZ R0, R103, R0 ;  /* 0x0000000067007221 */ /* 0x008ff00000010000 */
[----:B------:R-:W-:Y:S01]  /*10440*/  MUFU.EX2 R146, R192 ;  /* 0x000000c000927308 */ /* 0x000fe20000000800 */
[----:B-1----:R-:W-:Y:S01]  /*10450*/  FADD.FTZ R0, R102, R0 ;  /* 0x0000000066007221 */ /* 0x002fe20000010000 */
[C---:B----4-:R-:W-:Y:S08]  /*10460*/  HMMA.16816.F32.BF16 R20, R108.reuse, R112, R20 ;  /* 0x000000706c14723c */ /* 0x050ff00000041814 */
        /* <DEDUP_REMOVED lines=30> */
[----:B------:R-:W-:Y:S01]  /*10650*/  F2FP.BF16.PACK_AB R110, R102, R103 ;  /* 0x00000067666e723e */ /* 0x000fe200000010ff */
[----:B------:R-:W3:Y:S02]  /*10660*/  MUFU.EX2 R2, R167 ;  /* 0x000000a700027308 */ /* 0x000ee40000000800 */
[----:B------:R-:W-:Y:S02]  /*10670*/  F2FP.BF16.PACK_AB R109, R157, R158 ;  /* 0x0000009e9d6d723e */ /* 0x000fe400000010ff */
[----:B------:R-:W-:Y:S06]  /*10680*/  F2FP.BF16.PACK_AB R111, R160, R159 ;  /* 0x0000009fa06f723e */ /* 0x000fec00000010ff */
[----:B------:R-:W4:Y:S01]  /*10690*/  MUFU.EX2 R100, R193 ;  /* 0x000000c100647308 */ /* 0x000f220000000800 */
[C---:B-1----:R-:W-:Y:S09]  /*106a0*/  HMMA.16816.F32.BF16 R4, R108.reuse, R112, R4 ;  /* 0x000000706c04723c */ /* 0x042ff20000041804 */
[----:B------:R-:W1:Y:S01]  /*106b0*/  MUFU.EX2 R103, R166 ;  /* 0x000000a600677308 */ /* 0x000e620000000800 */
[C---:B------:R-:W-:Y:S01]  /*106c0*/  HMMA.16816.F32.BF16 R8, R108.reuse, R114, R8 ;  /* 0x000000726c08723c */ /* 0x040fe20000041808 */
[----:B------:R-:W5:Y:S02]  /*106d0*/  LDSM.16.MT88.4 R112, [R170+0x1000] ;  /* 0x00100000aa70783b */ /* 0x000f640000004200 */
[----:B---3--:R-:W-:Y:S06]  /*106e0*/  FADD.FTZ R0, R2, R0 ;  /* 0x0000000002007221 */ /* 0x008fec0000010000 */
[----:B------:R-:W-:Y:S01]  /*106f0*/  MUFU.EX2 R102, R191 ;  /* 0x000000bf00667308 */ /* 0x000fe20000000800 */
[C---:B--2---:R-:W-:Y:S03]  /*10700*/  HMMA.16816.F32.BF16 R12, R108.reuse, R116, R12 ;  /* 0x000000746c0c723c */ /* 0x044fe6000004180c */
[C---:B------:R-:W-:Y:S01]  /*10710*/  FADD.FTZ R0, R144.reuse, R0 ;  /* 0x0000000090007221 */ /* 0x040fe20000010000 */
[----:B------:R-:W-:Y:S01]  /*10720*/  F2FP.BF16.PACK_AB R144, R144, R2 ;  /* 0x000000029090723e */ /* 0x000fe200000010ff */
[----:B------:R-:W-:Y:S03]  /*10730*/  FADD.FTZ R2, R124, R199 ;  /* 0x000000c77c027221 */ /* 0x000fe60000010000 */
[C---:B------:R-:W-:Y:S01]  /*10740*/  HMMA.16816.F32.BF16 R16, R108.reuse, R118, R16 ;  /* 0x000000766c10723c */ /* 0x040fe20000041810 */
[----:B------:R-:W2:Y:S03]  /*10750*/  LDSM.16.MT88.4 R116, [R143+0x3000] ;  /* 0x003000008f74783b */ /* 0x000ea60000004200 */
[----:B----4-:R-:W-:Y:S01]  /*10760*/  FADD.FTZ R0, R100, R0 ;  /* 0x0000000064007221 */ /* 0x010fe20000010000 */
[----:B-1----:R-:W-:Y:S03]  /*10770*/  F2FP.BF16.PACK_AB R145, R103, R148 ;  /* 0x000000946791723e */ /* 0x002fe600000010ff */
[C---:B------:R-:W-:Y:S04]  /*10780*/  HMMA.16816.F32.BF16 R20, R108.reuse, R120, R20 ;  /* 0x000000786c14723c */ /* 0x040fe80000041814 */
[C---:B------:R-:W-:Y:S01]  /*10790*/  FADD.FTZ R200, R146.reuse, R0 ;  /* 0x0000000092c87221 */ /* 0x040fe20000010000 */
[----:B------:R-:W-:Y:S01]  /*107a0*/  F2FP.BF16.PACK_AB R146, R146, R100 ;  /* 0x000000649292723e */ /* 0x000fe200000010ff */
[----:B------:R-:W-:Y:S01]  /*107b0*/  FADD.FTZ R0, R125, R2 ;  /* 0x000000027d007221 */ /* 0x000fe20000010000 */
[----:B------:R-:W1:Y:S01]  /*107c0*/  MUFU.EX2 R100, R194 ;  /* 0x000000c200647308 */ /* 0x000e620000000800 */
[C---:B------:R-:W-:Y:S01]  /*107d0*/  HMMA.16816.F32.BF16 R24, R108.reuse, R122, R24 ;  /* 0x0000007a6c18723c */ /* 0x040fe20000041818 */
[----:B------:R-:W3:Y:S03]  /*107e0*/  LDSM.16.MT88.4 R120, [R168+0x3000] ;  /* 0x00300000a878783b */ /* 0x000ee60000004200 */
[----:B------:R-:W-:Y:S04]  /*107f0*/  FADD.FTZ R0, R150, R0 ;  /* 0x0000000096007221 */ /* 0x000fe80000010000 */
[----:B------:R-:W-:Y:S01]  /*10800*/  FADD.FTZ R0, R149, R0 ;  /* 0x0000000095007221 */ /* 0x000fe20000010000 */
[C---:B-----5:R-:W-:Y:S01]  /*10810*/  HMMA.16816.F32.BF16 R28, R108.reuse, R112, R28 ;  /* 0x000000706c1c723c */ /* 0x060fe2000004181c */
[----:B------:R-:W-:Y:S02]  /*10820*/  LDSM.16.MT88.4 R124, [R168+0x1800] ;  /* 0x00180000a87c783b */ /* 0x000fe40000004200 */
[----:B------:R-:W-:Y:S04]  /*10830*/  FADD.FTZ R0, R151, R0 ;  /* 0x0000000097007221 */ /* 0x000fe80000010000 */
[----:B------:R-:W-:Y:S01]  /*10840*/  FADD.FTZ R0, R152, R0 ;  /* 0x0000000098007221 */ /* 0x000fe20000010000 */
[C---:B------:R-:W-:Y:S01]  /*10850*/  HMMA.16816.F32.BF16 R32, R108.reuse, R114, R32 ;  /* 0x000000726c20723c */ /* 0x040fe20000041820 */
[----:B------:R-:W4:Y:S03]  /*10860*/  LDSM.16.MT88.4 R112, [R171+0x3000] ;  /* 0x00300000ab70783b */ /* 0x000f260000004200 */
[----:B------:R-:W-:Y:S01]  /*10870*/  FADD.FTZ R0, R158, R0 ;  /* 0x000000009e007221 */ /* 0x000fe20000010000 */
[----:B-1----:R-:W-:Y:S03]  /*10880*/  F2FP.BF16.PACK_AB R147, R100, R102 ;  /* 0x000000666493723e */ /* 0x002fe600000010ff */
[C---:B--2---:R-:W-:Y:S04]  /*10890*/  HMMA.16816.F32.BF16 R36, R108.reuse, R116, R36 ;  /* 0x000000746c24723c */ /* 0x044fe80000041824 */
[----:B------:R-:W-:Y:S04]  /*108a0*/  FADD.FTZ R0, R157, R0 ;  /* 0x000000009d007221 */ /* 0x000fe80000010000 */
[C---:B------:R-:W-:Y:S01]  /*108b0*/  HMMA.16816.F32.BF16 R40, R108.reuse, R118, R40 ;  /* 0x000000766c28723c */ /* 0x040fe20000041828 */
[----:B------:R-:W1:Y:S03]  /*108c0*/  LDSM.16.MT88.4 R116, [R170+0x3000] ;  /* 0x00300000aa74783b */ /* 0x000e660000004200 */
[----:B------:R-:W-:Y:S04]  /*108d0*/  FADD.FTZ R0, R159, R0 ;  /* 0x000000009f007221 */ /* 0x000fe80000010000 */
[C---:B---3--:R-:W-:Y:S04]  /*108e0*/  HMMA.16816.F32.BF16 R44, R108.reuse, R120, R44 ;  /* 0x000000786c2c723c */ /* 0x048fe8000004182c */
[----:B------:R-:W-:Y:S04]  /*108f0*/  FADD.FTZ R0, R160, R0 ;  /* 0x00000000a0007221 */ /* 0x000fe80000010000 */
[C---:B------:R-:W-:Y:S01]  /*10900*/  HMMA.16816.F32.BF16 R48, R108.reuse, R122, R48 ;  /* 0x0000007a6c30723c */ /* 0x040fe20000041830 */
[----:B------:R-:W2:Y:S03]  /*10910*/  LDSM.16.MT88.4 R120, [R143+0x5000] ;  /* 0x005000008f78783b */ /* 0x000ea60000004200 */
[----:B------:R-:W-:Y:S04]  /*10920*/  FADD.FTZ R0, R148, R0 ;  /* 0x0000000094007221 */ /* 0x000fe80000010000 */
[----:B------:R-:W-:Y:S01]  /*10930*/  FADD.FTZ R0, R103, R0 ;  /* 0x0000000067007221 */ /* 0x000fe20000010000 */
[C---:B----4-:R-:W-:Y:S03]  /*10940*/  HMMA.16816.F32.BF16 R52, R108.reuse, R112, R52 ;  /* 0x000000706c34723c */ /* 0x050fe60000041834 */
[----:B------:R-:W-:Y:S01]  /*10950*/  FADD.FTZ R2, R102, R0 ;  /* 0x0000000066027221 */ /* 0x000fe20000010000 */
[----:B------:R-:W-:Y:S02]  /*10960*/  IADD3 R0, R195, -0x1, RZ ;  /* 0xffffffffc3007810 */ /* 0x000fe40007ffe0ff */
[----:B------:R-:W-:Y:S01]  /*10970*/  MOV R102, R101 ;  /* 0x0000006500667202 */ /* 0x000fe20000000f00 */
[----:B------:R-:W-:Y:S01]  /*10980*/  FADD.FTZ R199, R100, R2 ;  /* 0x0000000264c77221 */ /* 0x000fe20000010000 */
[C---:B------:R-:W-:Y:S01]  /*10990*/  HMMA.16816.F32.BF16 R56, R108.reuse, R114, R56 ;  /* 0x000000726c38723c */ /* 0x040fe20000041838 */
[----:B------:R-:W3:Y:S03]  /*109a0*/  LDSM.16.MT88.4 R112, [R168+0x5000] ;  /* 0x00500000a870783b */ /* 0x000ee60000004200 */
[----:B------:R-:W-:Y:S02]  /*109b0*/  MOV R195, R0 ;  /* 0x0000000000c37202 */ /* 0x000fe40000000f00 */
[----:B------:R-:W-:Y:S02]  /*109c0*/  MOV R100, R3 ;  /* 0x0000000300647202 */ /* 0x000fe40000000f00 */
[C---:B-1----:R-:W-:Y:S08]  /*109d0*/  HMMA.16816.F32.BF16 R60, R108.reuse, R116, R60 ;  /* 0x000000746c3c723c */ /* 0x042ff0000004183c */
[C---:B------:R-:W-:Y:S01]  /*109e0*/  HMMA.16816.F32.BF16 R64, R108.reuse, R118, R64 ;  /* 0x000000766c40723c */ /* 0x040fe20000041840 */
[----:B------:R-:W1:Y:S07]  /*109f0*/  LDSM.16.MT88.4 R116, [R171+0x5000] ;  /* 0x00500000ab74783b */ /* 0x000e6e0000004200 */
[C---:B--2---:R-:W-:Y:S08]  /*10a00*/  HMMA.16816.F32.BF16 R68, R108.reuse, R120, R68 ;  /* 0x000000786c44723c */ /* 0x044ff00000041844 */
[C---:B------:R-:W-:Y:S01]  /*10a10*/  HMMA.16816.F32.BF16 R72, R108.reuse, R122, R72 ;  /* 0x0000007a6c48723c */ /* 0x040fe20000041848 */
[----:B------:R-:W2:Y:S07]  /*10a20*/  LDSM.16.MT88.4 R120, [R170+0x5000] ;  /* 0x00500000aa78783b */ /* 0x000eae0000004200 */
[C---:B---3--:R-:W-:Y:S08]  /*10a30*/  HMMA.16816.F32.BF16 R76, R108.reuse, R112, R76 ;  /* 0x000000706c4c723c */ /* 0x048ff0000004184c */
[C---:B------:R-:W-:Y:S08]  /*10a40*/  HMMA.16816.F32.BF16 R80, R108.reuse, R114, R80 ;  /* 0x000000726c50723c */ /* 0x040ff00000041850 */
[C---:B-1----:R-:W-:Y:S08]  /*10a50*/  HMMA.16816.F32.BF16 R84, R108.reuse, R116, R84 ;  /* 0x000000746c54723c */ /* 0x042ff00000041854 */
[C---:B------:R-:W-:Y:S01]  /*10a60*/  HMMA.16816.F32.BF16 R88, R108.reuse, R118, R88 ;  /* 0x000000766c58723c */ /* 0x040fe20000041858 */
[----:B------:R-:W1:Y:S07]  /*10a70*/  LDSM.16.MT88.4 R116, [R171+0x1800] ;  /* 0x00180000ab74783b */ /* 0x000e6e0000004200 */
[C---:B--2---:R-:W-:Y:S08]  /*10a80*/  HMMA.16816.F32.BF16 R92, R108.reuse, R120, R92 ;  /* 0x000000786c5c723c */ /* 0x044ff0000004185c */
        /* <DEDUP_REMOVED lines=32> */
[C---:B----4-:R-:W-:Y:S08]  /*10c90*/  HMMA.16816.F32.BF16 R92, R144.reuse, R16, R92 ;  /* 0x00000010905c723c */ /* 0x050ff0000004185c */
[----:B------:R-:W-:Y:S01]  /*10ca0*/  HMMA.16816.F32.BF16 R96, R144, R18, R96 ;  /* 0x000000129060723c */ /* 0x000fe20000041860 */
[----:B------:R-:W-:Y:S01]  /*10cb0*/  @!UPT UIADD3 URZ, URZ, URZ, URZ ;  /* 0x0000003f3f3ff290 */ /* 0x000fe2000fffe03f */
[----:B------:R-:W-:-:S11]  /*10cc0*/  @P0 BRA `(.L_x_805) ;  /* 0xffffc40000000947 */ /* 0x000fd6000383ffff */
[----:B------:R-:W2:Y:S01]  /*10cd0*/  LDL R2, [R1+0x4] ;  /* 0x0000040001027983 */ /* 0x000ea20000100800 */
[----:B------:R-:W-:Y:S01]  /*10ce0*/  IMAD.MOV.U32 R100, RZ, RZ, R3 ;  /* 0x000000ffff647224 */ /* 0x000fe200078e0003 */
[----:B------:R-:W-:Y:S01]  /*10cf0*/  MOV R195, R0 ;  /* 0x0000000000c37202 */ /* 0x000fe20000000f00 */
[----:B------:R-:W-:Y:S01]  /*10d00*/  IMAD.MOV.U32 R102, RZ, RZ, R101 ;  /* 0x000000ffff667224 */ /* 0x000fe200078e0065 */
[----:B--2---:R-:W-:-:S07]  /*10d10*/  SHF.L.U32 R2, R2, 0x7, RZ ;  /* 0x0000000702027819 */ /* 0x004fce00000006ff */
.L_x_784:
[----:B------:R-:W-:Y:S01]  /*10d20*/  IMAD.MOV.U32 R4, RZ, RZ, 0x1 ;  /* 0x00000001ff047424 */ /* 0x000fe200078e00ff */
[----:B------:R-:W-:-:S04]  /*10d30*/  IADD3 R2, R2, 0x7f, RZ ;  /* 0x0000007f02027810 */ /* 0x000fc80007ffe0ff */
[----:B------:R-:W-:-:S13]  /*10d40*/  ISETP.NE.AND P0, PT, R4, c[0x0][0x2c4], PT ;  /* 0x0000b10004007a0c */ /* 0x000fda0003f05270 */
[----:B------:R-:W-:-:S05]  /*10d50*/  @P0 IMAD.HI.U32 R0, R2, c[0x0][0x2c8], RZ ;  /* 0x0000b20002000a27 */ /* 0x000fca00078e00ff */
[----:B------:R-:W-:Y:S02]  /*10d60*/  @P0 SHF.R.U32.HI R2, RZ, c[0x0][0x2cc], R0 ;  /* 0x0000b300ff020a19 */ /* 0x000fe40000011600 */
[----:B------:R-:W2:Y:S01]  /*10d70*/  LDL R0, [R1+0x64] ;  /* 0x0000640001007983 */ /* 0x000ea20000100800 */
[----:B------:R-:W-:Y:S02]  /*10d80*/  ISETP.LE.AND P1, PT, R4, c[0x0][0x32c], PT ;  /* 0x0000cb0004007a0c */ /* 0x000fe40003f23270 */
[----:B--2---:R-:W-:Y:S02]  /*10d90*/  IADD3 R2, R2, 0x1, R0 ;  /* 0x0000000102027810 */ /* 0x004fe40007ffe000 */
[----:B------:R-:W2:Y:S03]  /*10da0*/  LDL R0, [R1+0x58] ;  /* 0x0000580001007983 */ /* 0x000ea60000100800 */
[----:B--2---:R-:W-:-:S05]  /*10db0*/  IMAD.IADD R0, R2, 0x1, -R0 ;  /* 0x0000000102007824 */ /* 0x004fca00078e0a00 */
[----:B------:R-:W-:Y:S01]  /*10dc0*/  IADD3 R2, R0, -c[0x0][0x324], RZ ;  /* 0x8000c90000027a10 */ /* 0x000fe20007ffe0ff */
[----:B------:R-:W-:Y:S05]  /*10dd0*/  @!P1 BRA `(.L_x_806) ;  /* 0x000000f000009947 */ /* 0x000fea0003800000 */
[----:B------:R-:W-:Y:S01]  /*10de0*/  ISETP.GT.AND P0, PT, R0, -0x1, PT ;  /* 0xffffffff0000780c */ /* 0x000fe20003f04270 */
[----:B------:R-:W-:-:S12]  /*10df0*/  BSSY B0, `(.L_x_807) ;  /* 0x000000b000007945 */ /* 0x000fd80003800000 */
[----:B------:R-:W-:Y:S05]  /*10e00*/  @P0 BRA `(.L_x_808) ;  /* 0x0000006000000947 */ /* 0x000fea0003800000 */
[----:B------:R-:W-:Y:S02]  /*10e10*/  ISETP.NE.AND P0, PT, R4, c[0x0][0x32c], PT ;  /* 0x0000cb0004007a0c */ /* 0x000fe40003f05270 */
[----:B------:R-:W-:-:S11]  /*10e20*/  LOP3.LUT R0, RZ, R0, RZ, 0x33, !PT ;  /* 0x00000000ff007212 */ /* 0x000fd600078e33ff */
[----:B------:R-:W-:-:S05]  /*10e30*/  @P0 IMAD.HI.U32 R3, R0, c[0x0][0x330], RZ ;  /* 0x0000cc0000030a27 */ /* 0x000fca00078e00ff */
[----:B------:R-:W-:-:S04]  /*10e40*/  @P0 SHF.R.U32.HI R0, RZ, c[0x0][0x334], R3 ;  /* 0x0000cd00ff000a19 */ /* 0x000fc80000011603 */
[----:B------:R-:W-:Y:S01]  /*10e50*/  LOP3.LUT R0, RZ, R0, RZ, 0x33, !PT ;  /* 0x00000000ff007212 */ /* 0x000fe200078e33ff */
[----:B------:R-:W-:Y:S05]  /*10e60*/  BRA `(.L_x_809) ;  /* 0x0000003000007947 */ /* 0x000fea0003800000 */
.L_x_808:
[----:B------:R-:W-:-:S13]  /*10e70*/  ISETP.NE.AND P0, PT, R4, c[0x0][0x32c], PT ;  /* 0x0000cb0004007a0c */ /* 0x000fda0003f05270 */
[----:B------:R-:W-:-:S05]  /*10e80*/  @P0 IMAD.HI.U32 R3, R0, c[0x0][0x330], RZ ;  /* 0x0000cc0000030a27 */ /* 0x000fca00078e00ff */
[----:B------:R-:W-:Y:S02]  /*10e90*/  @P0 SHF.R.U32.HI R0, RZ, c[0x0][0x334], R3 ;  /* 0x0000cd00ff000a19 */ /* 0x000fe40000011603 */
.L_x_809:
[----:B------:R-:W-:Y:S05]  /*10ea0*/  BSYNC B0 ;  /* 0x0000000000007941 */ /* 0x000fea0003800000 */
.L_x_807:
[----:B------:R-:W-:-:S05]  /*10eb0*/  IMAD R0, R0, c[0x0][0x32c], RZ ;  /* 0x0000cb0000007a24 */ /* 0x000fca00078e02ff */
[----:B------:R-:W-:-:S04]  /*10ec0*/  IMNMX R2, R2, R0, !PT ;  /* 0x0000000002027217 */ /* 0x000fc80007800200 */
.L_x_806:
        /* <DEDUP_REMOVED lines=9> */
.L_x_821:
        /* <DEDUP_REMOVED lines=31> */
.L_x_929:
        /* <DEDUP_REMOVED lines=25> */
.L_x_930:
        /* <DEDUP_REMOVED lines=19> */
.L_x_812:
[----:B------:R-:W-:Y:S05]  /*11410*/  BSYNC B0 ;  /* 0x0000000000007941 */ /* 0x000fea0003800000 */
.L_x_811:
        /* <DEDUP_REMOVED lines=175> */
[----:B------:R-:W4:Y:S01]  /*11f10*/  MUFU.TANH R152, R16 ;  /* 0x0000001000987308 */ /* 0x000f220000002400 */
[----:B------:R-:W-:Y:S03]  /*11f20*/  BAR.SYNC.DEFER_BLOCKING 0x0 ;  /* 0x0000000000007b1d */ /* 0x000fe60000010000 */
[C---:B------:R-:W-:Y:S06]  /*11f30*/  HMMA.16816.F32.BF16 R24, R156.reuse, R6, R24 ;  /* 0x000000069c18723c */ /* 0x040fec0000041818 */
[----:B------:R1:W1:Y:S10]  /*11f40*/  MUFU.TANH R149, R17 ;  /* 0x0000001100957308 */ /* 0x0002740000002400 */
[----:B------:R-:W1:Y:S01]  /*11f50*/  MUFU.TANH R151, R18 ;  /* 0x0000001200977308 */ /* 0x000e620000002400 */
[----:B------:R-:W-:Y:S02]  /*11f60*/  FMUL.FTZ R21, R21, c[0x0][0x320] ;  /* 0x0000c80015157a20 */ /* 0x000fe40000410000 */
[----:B------:R-:W-:Y:S02]  /*11f70*/  FMUL.FTZ R22, R22, c[0x0][0x320] ;  /* 0x0000c80016167a20 */ /* 0x000fe40000410000 */
[----:B------:R-:W-:Y:S02]  /*11f80*/  FMUL.FTZ R23, R23, c[0x0][0x320] ;  /* 0x0000c80017177a20 */ /* 0x000fe40000410000 */
[----:B------:R-:W-:Y:S03]  /*11f90*/  FMUL.FTZ R20, R20, c[0x0][0x320] ;  /* 0x0000c80014147a20 */ /* 0x000fe60000410000 */
[----:B------:R-:W1:Y:S01]  /*11fa0*/  MUFU.TANH R150, R19 ;  /* 0x0000001300967308 */ /* 0x000e620000002400 */
[----:B------:R-:W-:Y:S01]  /*11fb0*/  FMUL.FTZ R24, R24, c[0x0][0x320] ;  /* 0x0000c80018187a20 */ /* 0x000fe20000410000 */
[C---:B-----5:R-:W-:Y:S08]  /*11fc0*/  HMMA.16816.F32.BF16 R28, R156.reuse, R8, R28 ;  /* 0x000000089c1c723c */ /* 0x060ff0000004181c */
[----:B------:R5:W2:Y:S01]  /*11fd0*/  MUFU.TANH R145, R21 ;  /* 0x0000001500917308 */ /* 0x000aa20000002400 */
[----:B------:R-:W-:Y:S09]  /*11fe0*/  HMMA.16816.F32.BF16 R32, R156, R10, R32 ;  /* 0x0000000a9c20723c */ /* 0x000ff20000041820 */
[----:B------:R2:W2:Y:S06]  /*11ff0*/  MUFU.TANH R148, R22 ;  /* 0x0000001600947308 */ /* 0x0004ac0000002400 */
[----:B-1----:R-:W-:Y:S04]  /*12000*/  FMUL.FTZ R17, R28, c[0x0][0x320] ;  /* 0x0000c8001c117a20 */ /* 0x002fe80000410000 */
[----:B------:R1:W1:Y:S01]  /*12010*/  MUFU.TANH R147, R23 ;  /* 0x0000001700937308 */ /* 0x0002620000002400 */
[----:B------:R-:W-:Y:S02]  /*12020*/  FMUL.FTZ R16, R29, c[0x0][0x320] ;  /* 0x0000c8001d107a20 */ /* 0x000fe40000410000 */
[----:B-----5:R-:W-:Y:S02]  /*12030*/  FMUL.FTZ R21, R31, c[0x0][0x320] ;  /* 0x0000c8001f157a20 */ /* 0x020fe40000410000 */
[----:B------:R-:W-:Y:S02]  /*12040*/  FMUL.FTZ R15, R32, c[0x0][0x320] ;  /* 0x0000c800200f7a20 */ /* 0x000fe40000410000 */
[----:B------:R-:W-:Y:S03]  /*12050*/  FMUL.FTZ R14, R33, c[0x0][0x320] ;  /* 0x0000c800210e7a20 */ /* 0x000fe60000410000 */
[----:B------:R5:W3:Y:S01]  /*12060*/  MUFU.TANH R144, R24 ;  /* 0x0000001800907308 */ /* 0x000ae20000002400 */
[----:B------:R-:W-:Y:S02]  /*12070*/  FMUL.FTZ R19, R34, c[0x0][0x320] ;  /* 0x0000c80022137a20 */ /* 0x000fe40000410000 */
[----:B------:R-:W-:Y:S02]  /*12080*/  FMUL.FTZ R18, R35, c[0x0][0x320] ;  /* 0x0000c80023127a20 */ /* 0x000fe40000410000 */
[----:B--2---:R-:W-:Y:S05]  /*12090*/  FMUL.FTZ R22, R30, c[0x0][0x320] ;  /* 0x0000c8001e167a20 */ /* 0x004fea0000410000 */
[----:B------:R2:W2:Y:S01]  /*120a0*/  MUFU.TANH R154, R12 ;  /* 0x0000000c009a7308 */ /* 0x0004a20000002400 */
[----:B-1----:R-:W-:Y:S02]  /*120b0*/  FMUL.FTZ R23, R25, c[0x0][0x320] ;  /* 0x0000c80019177a20 */ /* 0x002fe40000410000 */
[----:B------:R-:W-:Y:S07]  /*120c0*/  FMUL.FTZ R25, R26, c[0x0][0x320] ;  /* 0x0000c8001a197a20 */ /* 0x000fee0000410000 */
[----:B------:R1:W1:Y:S01]  /*120d0*/  MUFU.TANH R153, R13 ;  /* 0x0000000d00997308 */ /* 0x0002620000002400 */
[----:B-----5:R-:W-:Y:S09]  /*120e0*/  FMUL.FTZ R24, R27, c[0x0][0x320] ;  /* 0x0000c8001b187a20 */ /* 0x020ff20000410000 */
[----:B------:R1:W1:Y:S10]  /*120f0*/  MUFU.TANH R146, R20 ;  /* 0x0000001400927308 */ /* 0x0002740000002400 */
        /* <DEDUP_REMOVED lines=42> */
.L_x_931:
[----:B------:R-:W-:-:S05]  /*123a0*/  BRA.DIV ~URZ, `(.L_x_818) ;  /* 0x0000c2027f007947 */ /* 0x000fca000b800000 */
[----:B------:R-:W4:Y:S01]  /*123b0*/  SHFL.IDX PT, R0, R7, RZ, 0x181f ;  /* 0x00181fff07007589 */ /* 0x000f2200000e0000 */
[----:B------:R-:W-:Y:S01]  /*123c0*/  IMAD.SHL.U32 R9, R198, 0x2, RZ ;  /* 0x00000002c6097824 */ /* 0x000fe200078e00ff */
[----:B------:R-:W-:Y:S01]  /*123d0*/  SHF.R.S32.HI R2, RZ, 0x1f, R198 ;  /* 0x0000001fff027819 */ /* 0x000fe200000114c6 */
[C---:B------:R-:W-:Y:S01]  /*123e0*/  IMAD.SHL.U32 R6, R205.reuse, 0x2, RZ ;  /* 0x00000002cd067824 */ /* 0x040fe200078e00ff */
[----:B------:R-:W-:Y:S01]  /*123f0*/  SHF.L.U64.HI R8, R205, 0x1, R218 ;  /* 0x00000001cd087819 */ /* 0x000fe200000102da */
[----:B------:R-:W-:Y:S01]  /*12400*/  IMAD.SHL.U32 R11, R204, 0x2, RZ ;  /* 0x00000002cc0b7824 */ /* 0x000fe200078e00ff */
[----:B-1----:R-:W-:Y:S02]  /*12410*/  SHF.L.U64.HI R13, R198, 0x1, R2 ;  /* 0x00000001c60d7819 */ /* 0x002fe40000010202 */
        /* <DEDUP_REMOVED lines=8> */
[----:B-1----:R-:W-:Y:S05]  /*124a0*/  IADD3 R2, P0, R0, R6, RZ ;  /* 0x0000000600027210 */ /* 0x002fea0007f1e0ff */
[----:B------:R-:W-:Y:S05]  /*124b0*/  IMAD.X R3, R4, 0x1, R8, P0 ;  /* 0x0000000104037824 */ /* 0x000fea00000e0608 */
[----:B------:R1:W-:Y:S02]  /*124c0*/  LDGSTS.E.BYPASS.LTC128B.128 [R190+0x8100], [R2.64], !P4 ;  /* 0x0810000002be7fae */ /* 0x0003e4000e101d4a */
[----:B-1----:R-:W-:Y:S02]  /*124d0*/  IADD3 R2, P0, R0, R11, RZ ;  /* 0x0000000b00027210 */ /* 0x002fe40007f1e0ff */
[----:B------:R-:W1:Y:S03]  /*124e0*/  SHFL.IDX PT, R0, R7, 0x1, 0x181f ;  /* 0x00381f0007007f89 */ /* 0x000e6600000e0000 */
[----:B------:R-:W-:Y:S02]  /*124f0*/  IMAD.X R3, R4, 0x1, R12, P0 ;  /* 0x0000000104037824 */ /* 0x000fe400000e060c */
[----:B------:R3:W4:Y:S04]  /*12500*/  SHFL.IDX PT, R4, R5, 0x1, 0x181f ;  /* 0x00381f0005047f89 */ /* 0x00072800000e0000 */
[----:B------:R2:W-:Y:S02]  /*12510*/  LDGSTS.E.BYPASS.LTC128B.128 [R190+0xa100], [R2.64], !P6 ;  /* 0x0a10000002be7fae */ /* 0x0005e4000f101d4a */
[----:B--23--:R-:W-:Y:S04]  /*12520*/  SEL R5, RZ, 0x10, P4 ;  /* 0x00000010ff057807 */ /* 0x00cfe80002000000 */
.L_x_932:
[C---:B-1----:R-:W-:Y:S02]  /*12530*/  ISETP.NE.U32.AND P2, PT, R5.reuse, RZ, PT ;  /* 0x000000ff0500720c */ /* 0x042fe40003f45070 */
[----:B------:R-:W-:Y:S02]  /*12540*/  IADD3 R5, -R5, 0x10, RZ ;  /* 0x0000001005057810 */ /* 0x000fe40007ffe1ff */
[----:B------:R-:W-:Y:S02]  /*12550*/  IADD3 R2, -R10, 0x10, RZ ;  /* 0x000000100a027810 */ /* 0x000fe40007ffe1ff */
[----:B------:R-:W-:Y:S02]  /*12560*/  LOP3.LUT R5, R5, 0xf, RZ, 0xc0, !PT ;  /* 0x0000000f05057812 */ /* 0x000fe400078ec0ff */
[----:B------:R-:W-:Y:S02]  /*12570*/  LOP3.LUT R2, R2, 0xf, RZ, 0xc0, !PT ;  /* 0x0000000f02027812 */ /* 0x000fe400078ec0ff */
[----:B------:R-:W-:Y:S04]  /*12580*/  IADD3 R6, P1, P0, R5, R0, R6 ;  /* 0x0000000005067210 */ /* 0x000fe8000783e006 */
[----:B----4-:R-:W-:Y:S02]  /*12590*/  IADD3.X R7, RZ, R4, R8, P1, P0 ;  /* 0x00000004ff077210 */ /* 0x010fe40000fe0408 */
        /* <DEDUP_REMOVED lines=12> */
.L_x_816:
[----:B--234-:R-:W-:Y:S05]  /*12660*/  BSYNC B0 ;  /* 0x0000000000007941 */ /* 0x01cfea0003800000 */
.L_x_815:
[----:B-1----:R-:W-:Y:S01]  /*12670*/  FMNMX.FTZ R2, R162, R101, !PT ;  /* 0x00000065a2027209 */ /* 0x002fe20007810000 */
        /* <DEDUP_REMOVED lines=34> */
.L_x_933:
[----:B-12---:R-:W-:Y:S01]  /*128a0*/  FMNMX.FTZ R4, R4, R0, !PT ;  /* 0x0000000004047209 */ /* 0x006fe20007810000 */
[----:B------:R-:W-:-:S05]  /*128b0*/  BRA.DIV ~URZ, `(.L_x_820) ;  /* 0x0000bfe27f007947 */ /* 0x000fca000b800000 */
[----:B------:R-:W1:Y:S02]  /*128c0*/  SHFL.BFLY PT, R102, R4, 0x1, 0x1f ;  /* 0x0c201f0004667f89 */ /* 0x000e6400000e0000 */
[----:B-1----:R-:W-:Y:S02]  /*128d0*/  FMNMX.FTZ R102, R4, R102, !PT ;  /* 0x0000006604667209 */ /* 0x002fe40007810000 */
[----:B------:R-:W1:Y:S02]  /*128e0*/  SHFL.BFLY PT, R4, R5, 0x2, 0x1f ;  /* 0x0c401f0005047f89 */ /* 0x000e6400000e0000 */
[----:B-1----:R-:W-:Y:S05]  /*128f0*/  FMNMX.FTZ R4, R5, R4, !PT ;  /* 0x0000000405047209 */ /* 0x002fea0007810000 */
[----:B------:R1:W2:Y:S02]  /*12900*/  SHFL.BFLY PT, R0, R4, 0x1, 0x1f ;  /* 0x0c201f0004007f89 */ /* 0x0002a400000e0000 */
.L_x_934:
[----:B------:R-:W-:Y:S01]  /*12910*/  FMUL.FTZ R3, R102, c[0x0][0x2d0] ;  /* 0x0000b40066037a20 */ /* 0x000fe20000410000 */
[----:B--2---:R-:W-:Y:S01]  /*12920*/  FMNMX.FTZ R100, R0, R4, !PT ;  /* 0x0000000400647209 */ /* 0x004fe20007810000 */
[----:B------:R-:W-:Y:S01]  /*12930*/  FADD.FTZ R0, -R102, R101 ;  /* 0x0000006566007221 */ /* 0x000fe20000010100 */
[----:B------:R-:W-:Y:S01]  /*12940*/  WARPSYNC 0xffffffff ;  /* 0xffffffff00007948 */ /* 0x000fe20003800000 */
[--C-:B------:R-:W-:Y:S01]  /*12950*/  FFMA.FTZ R6, R162, c[0x0][0x2d0], -R3.reuse ;  /* 0x0000b400a2067a23 */ /* 0x100fe20000010803 */
[C---:B------:R-:W-:Y:S01]  /*12960*/  ISETP.GT.AND P0, PT, R195.reuse, R207, PT ;  /* 0x000000cfc300720c */ /* 0x040fe20003f04270 */
[----:B------:R-:W-:Y:S01]  /*12970*/  FMUL.FTZ R0, R0, c[0x0][0x2d0] ;  /* 0x0000b40000007a20 */ /* 0x000fe20000410000 */
[----:B------:R-:W-:Y:S01]  /*12980*/  IADD3 R195, R195, -0x1, RZ ;  /* 0xffffffffc3c37810 */ /* 0x000fe20007ffe0ff */
[--C-:B------:R-:W-:Y:S02]  /*12990*/  FFMA.FTZ R5, R165, c[0x0][0x2d0], -R3.reuse ;  /* 0x0000b400a5057a23 */ /* 0x100fe40000010803 */
[----:B------:R-:W-:Y:S01]  /*129a0*/  MUFU.EX2 R2, R0 ;  /* 0x0000000000027308 */ /* 0x000fe20000000800 */
[--C-:B-1----:R-:W-:Y:S02]  /*129b0*/  FFMA.FTZ R4, R163, c[0x0][0x2d0], -R3.reuse ;  /* 0x0000b400a3047a23 */ /* 0x102fe40000010803 */
        /* <DEDUP_REMOVED lines=14> */
[----:B------:R-:W-:Y:S03]  /*12aa0*/  FFMA.FTZ R3, R14, c[0x0][0x2d0], -R3 ;  /* 0x0000b4000e037a23 */ /* 0x000fe60000010803 */
[----:B------:R3:W-:Y:S10]  /*12ab0*/  MUFU.EX2 R146, R4 ;  /* 0x0000000400927308 */ /* 0x0007f40000000800 */
[----:B------:R-:W-:Y:S10]  /*12ac0*/  MUFU.EX2 R7, R7 ;  /* 0x0000000700077308 */ /* 0x000ff40000000800 */
[----:B------:R-:W-:Y:S01]  /*12ad0*/  MUFU.EX2 R101, R101 ;  /* 0x0000006500657308 */ /* 0x000fe20000000800 */
[----:B---3--:R-:W-:Y:S04]  /*12ae0*/  FMUL.FTZ R4, R100, c[0x0][0x2d0] ;  /* 0x0000b40064047a20 */ /* 0x008fe80000410000 */
[--C-:B------:R-:W-:Y:S02]  /*12af0*/  FFMA.FTZ R166, R166, c[0x0][0x2d0], -R4.reuse ;  /* 0x0000b400a6a67a23 */ /* 0x100fe40000010804 */
[--C-:B------:R-:W-:Y:S03]  /*12b00*/  FFMA.FTZ R164, R164, c[0x0][0x2d0], -R4.reuse ;  /* 0x0000b400a4a47a23 */ /* 0x100fe60000010804 */
        /* <DEDUP_REMOVED lines=11> */
[----:B------:R-:W-:Y:S01]  /*12bc0*/  FFMA.FTZ R158, R24, c[0x0][0x2d0], -R4 ;  /* 0x0000b400189e7a23 */ /* 0x000fe20000010804 */
[----:B------:R-:W3:Y:S10]  /*12bd0*/  MUFU.EX2 R164, R164 ;  /* 0x000000a400a47308 */ /* 0x000ef40000000800 */
[----:B------:R-:W-:Y:S10]  /*12be0*/  MUFU.EX2 R156, R156 ;  /* 0x0000009c009c7308 */ /* 0x000ff40000000800 */
        /* <DEDUP_REMOVED lines=8> */
[C---:B--2---:R-:W-:Y:S01]  /*12c70*/  F2FP.BF16.PACK_AB R144, R5.reuse, R6 ;  /* 0x000000060590723e */ /* 0x044fe200000010ff */
[----:B------:R-:W-:Y:S01]  /*12c80*/  FMUL.FTZ R32, R2, R108 ;  /* 0x0000006c02207220 */ /* 0x000fe20000410000 */
[----:B---3--:R-:W-:Y:S01]  /*12c90*/  F2FP.BF16.PACK_AB R147, R164, R166 ;  /* 0x000000a6a493723e */ /* 0x008fe200000010ff */
[----:B------:R-:W-:Y:S02]  /*12ca0*/  FADD.FTZ R8, R5, R0 ;  /* 0x0000000005087221 */ /* 0x000fe40000010000 */
[----:B------:R-:W-:Y:S02]  /*12cb0*/  FADD.FTZ R0, -R100, R103 ;  /* 0x0000006764007221 */ /* 0x000fe40000010100 */
[----:B------:R-:W-:Y:S01]  /*12cc0*/  FMUL.FTZ R33, R2, R109 ;  /* 0x0000006d02217220 */ /* 0x000fe20000410000 */
[----:B------:R-:W-:Y:S01]  /*12cd0*/  MUFU.EX2 R103, R149 ;  /* 0x0000009500677308 */ /* 0x000fe20000000800 */
[----:B------:R-:W-:Y:S02]  /*12ce0*/  FMUL.FTZ R0, R0, c[0x0][0x2d0] ;  /* 0x0000b40000007a20 */ /* 0x000fe40000410000 */
[--C-:B------:R-:W-:Y:S02]  /*12cf0*/  FFMA.FTZ R5, R167, c[0x0][0x2d0], -R4.reuse ;  /* 0x0000b400a7057a23 */ /* 0x100fe40000010804 */
[--C-:B------:R-:W-:Y:S02]  /*12d00*/  FFMA.FTZ R6, R189, c[0x0][0x2d0], -R4.reuse ;  /* 0x0000b400bd067a23 */ /* 0x100fe40000010804 */
[--C-:B------:R-:W-:Y:S02]  /*12d10*/  FFMA.FTZ R167, R21, c[0x0][0x2d0], -R4.reuse ;  /* 0x0000b40015a77a23 */ /* 0x100fe40000010804 */
[----:B------:R-:W-:Y:S01]  /*12d20*/  FFMA.FTZ R189, R19, c[0x0][0x2d0], -R4 ;  /* 0x0000b40013bd7a23 */ /* 0x000fe20000010804 */
[----:B------:R-:W1:Y:S01]  /*12d30*/  MUFU.EX2 R0, R0 ;  /* 0x0000000000007308 */ /* 0x000e620000000800 */
[----:B------:R-:W-:Y:S01]  /*12d40*/  FADD.FTZ R4, R146, R8 ;  /* 0x0000000892047221 */ /* 0x000fe20000010000 */
[C---:B------:R-:W-:Y:S01]  /*12d50*/  F2FP.BF16.PACK_AB R146, R7.reuse, R146 ;  /* 0x000000920792723e */ /* 0x040fe200000010ff */
[C---:B------:R-:W-:Y:S02]  /*12d60*/  FMUL.FTZ R16, R2.reuse, R124 ;  /* 0x0000007c02107220 */ /* 0x040fe40000410000 */
[----:B------:R-:W-:Y:S02]  /*12d70*/  FADD.FTZ R148, R7, R4 ;  /* 0x0000000407947221 */ /* 0x000fe40000010000 */
[C---:B------:R-:W-:Y:S02]  /*12d80*/  FMUL.FTZ R4, R2.reuse, R136 ;  /* 0x0000008802047220 */ /* 0x040fe40000410000 */
[C---:B------:R-:W-:Y:S01]  /*12d90*/  FMUL.FTZ R8, R2.reuse, R132 ;  /* 0x0000008402087220 */ /* 0x040fe20000410000 */
[----:B------:R2:W3:Y:S01]  /*12da0*/  MUFU.EX2 R10, R5 ;  /* 0x00000005000a7308 */ /* 0x0004e20000000800 */
[C---:B------:R-:W-:Y:S02]  /*12db0*/  FMUL.FTZ R9, R2.reuse, R133 ;  /* 0x0000008502097220 */ /* 0x040fe40000410000 */
[C---:B------:R-:W-:Y:S02]  /*12dc0*/  FMUL.FTZ R12, R2.reuse, R128 ;  /* 0x00000080020c7220 */ /* 0x040fe40000410000 */
[C---:B------:R-:W-:Y:S02]  /*12dd0*/  FMUL.FTZ R13, R2.reuse, R129 ;  /* 0x00000081020d7220 */ /* 0x040fe40000410000 */
[C---:B------:R-:W-:Y:S02]  /*12de0*/  FMUL.FTZ R17, R2.reuse, R125 ;  /* 0x0000007d02117220 */ /* 0x040fe40000410000 */
[C---:B------:R-:W-:Y:S01]  /*12df0*/  FMUL.FTZ R21, R2.reuse, R121 ;  /* 0x0000007902157220 */ /* 0x040fe20000410000 */
[----:B------:R3:W4:Y:S01]  /*12e00*/  MUFU.EX2 R145, R6 ;  /* 0x0000000600917308 */ /* 0x0007220000000800 */
[C---:B------:R-:W-:Y:S02]  /*12e10*/  FMUL.FTZ R20, R2.reuse, R120 ;  /* 0x0000007802147220 */ /* 0x040fe40000410000 */
[----:B------:R-:W-:Y:S02]  /*12e20*/  FMUL.FTZ R25, R2, R117 ;  /* 0x0000007502197220 */ /* 0x000fe40000410000 */
[C---:B-1----:R-:W-:Y:S02]  /*12e30*/  FMUL.FTZ R34, R0.reuse, R110 ;  /* 0x0000006e00227220 */ /* 0x042fe40000410000 */
[C---:B------:R-:W-:Y:S02]  /*12e40*/  FMUL.FTZ R35, R0.reuse, R111 ;  /* 0x0000006f00237220 */ /* 0x040fe40000410000 */
[----:B------:R-:W1:Y:S01]  /*12e50*/  LDSM.16.MT88.4 R108, [R143] ;  /* 0x000000008f6c783b */ /* 0x000e620000004200 */
[C---:B------:R-:W-:Y:S01]  /*12e60*/  FMUL.FTZ R7, R0.reuse, R139 ;  /* 0x0000008b00077220 */ /* 0x040fe20000410000 */
[----:B------:R-:W-:Y:S01]  /*12e70*/  MUFU.EX2 R120, R161 ;  /* 0x000000a100787308 */ /* 0x000fe20000000800 */
[----:B------:R-:W-:Y:S02]  /*12e80*/  FMUL.FTZ R11, R0, R135 ;  /* 0x00000087000b7220 */ /* 0x000fe40000410000 */
[----:B--2---:R-:W-:Y:S02]  /*12e90*/  FMUL.FTZ R5, R2, R137 ;  /* 0x0000008902057220 */ /* 0x004fe40000410000 */
[C---:B------:R-:W-:Y:S02]  /*12ea0*/  FMUL.FTZ R14, R0.reuse, R130 ;  /* 0x00000082000e7220 */ /* 0x040fe40000410000 */
[C---:B------:R-:W-:Y:S02]  /*12eb0*/  FMUL.FTZ R15, R0.reuse, R131 ;  /* 0x00000083000f7220 */ /* 0x040fe40000410000 */
[C---:B------:R-:W-:Y:S02]  /*12ec0*/  FMUL.FTZ R18, R0.reuse, R126 ;  /* 0x0000007e00127220 */ /* 0x040fe40000410000 */
[C---:B------:R-:W-:Y:S02]  /*12ed0*/  FMUL.FTZ R19, R0.reuse, R127 ;  /* 0x0000007f00137220 */ /* 0x040fe40000410000 */
[C---:B---3--:R-:W-:Y:S02]  /*12ee0*/  FFMA.FTZ R6, R0.reuse, R199, R10 ;  /* 0x000000c700067223 */ /* 0x048fe4000001000a */
[C---:B------:R-:W-:Y:S02]  /*12ef0*/  FMUL.FTZ R22, R0.reuse, R122 ;  /* 0x0000007a00167220 */ /* 0x040fe40000410000 */
[C---:B----4-:R-:W-:Y:S01]  /*12f00*/  FADD.FTZ R124, R145.reuse, R6 ;  /* 0x00000006917c7221 */ /* 0x050fe20000010000 */
[----:B------:R-:W-:Y:S01]  /*12f10*/  F2FP.BF16.PACK_AB R145, R145, R10 ;  /* 0x0000000a9191723e */ /* 0x000fe200000010ff */
[C---:B------:R-:W-:Y:S02]  /*12f20*/  FMUL.FTZ R6, R0.reuse, R138 ;  /* 0x0000008a00067220 */ /* 0x040fe40000410000 */
[C---:B------:R-:W-:Y:S02]  /*12f30*/  FMUL.FTZ R10, R0.reuse, R134 ;  /* 0x00000086000a7220 */ /* 0x040fe40000410000 */
[----:B------:R-:W-:Y:S01]  /*12f40*/  LDSM.16.MT88.4 R132, [R143+0x1800] ;  /* 0x001800008f84783b */ /* 0x000fe20000004200 */
[C---:B------:R-:W-:Y:S02]  /*12f50*/  FMUL.FTZ R23, R0.reuse, R123 ;  /* 0x0000007b00177220 */ /* 0x040fe40000410000 */
[C---:B------:R-:W-:Y:S02]  /*12f60*/  FMUL.FTZ R26, R0.reuse, R118 ;  /* 0x00000076001a7220 */ /* 0x040fe40000410000 */
[----:B------:R-:W-:Y:S02]  /*12f70*/  FMUL.FTZ R27, R0, R119 ;  /* 0x00000077001b7220 */ /* 0x000fe40000410000 */
[C---:B------:R-:W-:Y:S02]  /*12f80*/  FMUL.FTZ R28, R2.reuse, R112 ;  /* 0x00000070021c7220 */ /* 0x040fe40000410000 */
[----:B------:R-:W-:Y:S02]  /*12f90*/  FMUL.FTZ R29, R2, R113 ;  /* 0x00000071021d7220 */ /* 0x000fe40000410000 */
[C---:B------:R-:W-:Y:S02]  /*12fa0*/  FMUL.FTZ R30, R0.reuse, R114 ;  /* 0x00000072001e7220 */ /* 0x040fe40000410000 */
[----:B------:R-:W-:Y:S01]  /*12fb0*/  FMUL.FTZ R31, R0, R115 ;  /* 0x00000073001f7220 */ /* 0x000fe20000410000 */
[C---:B-1----:R-:W-:Y:S01]  /*12fc0*/  HMMA.16816.F32.BF16 R4, R144.reuse, R108, R4 ;  /* 0x0000006c9004723c */ /* 0x042fe20000041804 */
[----:B------:R-:W-:Y:S04]  /*12fd0*/  LDSM.16.MT88.4 R112, [R143+0x800] ;  /* 0x000800008f70783b */ /* 0x000fe80000004200 */
[C---:B------:R-:W-:Y:S02]  /*12fe0*/  FMUL.FTZ R24, R2.reuse, R116 ;  /* 0x0000007402187220 */ /* 0x040fe40000410000 */
[----:B------:R-:W-:Y:S01]  /*12ff0*/  MUFU.EX2 R116, R152 ;  /* 0x0000009800747308 */ /* 0x000fe20000000800 */
        /* <DEDUP_REMOVED lines=65> */
[C---:B------:R-:W-:Y:S02]  /*13410*/  FMUL.FTZ R93, R2.reuse, R93 ;  /* 0x0000005d025d7220 */ /* 0x040fe40000410000 */
[C---:B------:R-:W-:Y:S02]  /*13420*/  FMUL.FTZ R96, R2.reuse, R96 ;  /* 0x0000006002607220 */ /* 0x040fe40000410000 */
[----:B------:R-:W-:Y:S01]  /*13430*/  FMUL.FTZ R97, R2, R97 ;  /* 0x0000006102617220 */ /* 0x000fe20000410000 */
[C---:B-1----:R-:W-:Y:S01]  /*13440*/  HMMA.16816.F32.BF16 R28, R144.reuse, R108, R28 ;  /* 0x0000006c901c723c */ /* 0x042fe2000004181c */
[----:B------:R-:W1:Y:S02]  /*13450*/  MUFU.EX2 R2, R153 ;  /* 0x0000009900027308 */ /* 0x000e640000000800 */
[C---:B------:R-:W-:Y:S02]  /*13460*/  FMUL.FTZ R94, R0.reuse, R94 ;  /* 0x0000005e005e7220 */ /* 0x040fe40000410000 */
[C---:B------:R-:W-:Y:S02]  /*13470*/  FMUL.FTZ R95, R0.reuse, R95 ;  /* 0x0000005f005f7220 */ /* 0x040fe40000410000 */
[C---:B------:R-:W-:Y:S01]  /*13480*/  FMUL.FTZ R98, R0.reuse, R98 ;  /* 0x0000006200627220 */ /* 0x040fe20000410000 */
[C---:B------:R-:W-:Y:S01]  /*13490*/  HMMA.16816.F32.BF16 R32, R144.reuse, R110, R32 ;  /* 0x0000006e9020723c */ /* 0x040fe20000041820 */
[----:B------:R-:W2:Y:S03]  /*134a0*/  LDSM.16.MT88.4 R108, [R143+0x2000] ;  /* 0x002000008f6c783b */ /* 0x000ea60000004200 */
[----:B------:R-:W-:Y:S02]  /*134b0*/  FMUL.FTZ R99, R0, R99 ;  /* 0x0000006300637220 */ /* 0x000fe40000410000 */
[----:B------:R-:W-:Y:S06]  /*134c0*/  FADD.FTZ R0, R101, R148 ;  /* 0x0000009465007221 */ /* 0x000fec0000010000 */
[----:B-1----:R-:W-:Y:S04]  /*134d0*/  FADD.FTZ R0, R2, R0 ;  /* 0x0000000002007221 */ /* 0x002fe80000010000 */
[----:B------:R-:W-:Y:S04]  /*134e0*/  FADD.FTZ R0, R116, R0 ;  /* 0x0000000074007221 */ /* 0x000fe80000010000 */
[----:B------:R-:W-:Y:S01]  /*134f0*/  FADD.FTZ R0, R103, R0 ;  /* 0x0000000067007221 */ /* 0x000fe20000010000 */
[C---:B--2---:R-:W-:Y:S08]  /*13500*/  HMMA.16816.F32.BF16 R36, R144.reuse, R108, R36 ;  /* 0x0000006c9024723c */ /* 0x044ff00000041824 */
        /* <DEDUP_REMOVED lines=26> */
[----:B------:R-:W2:Y:S02]  /*136b0*/  LDSM.16.MT88.4 R116, [R168+0x800] ;  /* 0x00080000a874783b */ /* 0x000ea40000004200 */
[----:B------:R-:W3:Y:S01]  /*136c0*/  MUFU.EX2 R2, R162 ;  /* 0x000000a200027308 */ /* 0x000ee20000000800 */
[----:B------:R-:W-:Y:S07]  /*136d0*/  F2FP.BF16.PACK_AB R111, R150, R151 ;  /* 0x00000097966f723e */ /* 0x000fee00000010ff */
[C---:B------:R-:W-:Y:S02]  /*136e0*/  HMMA.16816.F32.BF16 R4, R108.reuse, R112, R4 ;  /* 0x000000706c04723c */ /* 0x040fe40000041804 */
[----:B------:R-:W4:Y:S03]  /*136f0*/  MUFU.EX2 R103, R159 ;  /* 0x0000009f00677308 */ /* 0x000f260000000800 */
[----:B-1----:R-:W-:Y:S03]  /*13700*/  FADD.FTZ R0, R101, R0 ;  /* 0x0000000065007221 */ /* 0x002fe60000010000 */
[C---:B------:R-:W-:Y:S01]  /*13710*/  HMMA.16816.F32.BF16 R8, R108.reuse, R114, R8 ;  /* 0x000000726c08723c */ /* 0x040fe20000041808 */
[----:B------:R-:W1:Y:S03]  /*13720*/  LDSM.16.MT88.4 R112, [R171+0x800] ;  /* 0x00080000ab70783b */ /* 0x000e660000004200 */
[----:B------:R-:W-:Y:S01]  /*13730*/  MUFU.EX2 R144, R192 ;  /* 0x000000c000907308 */ /* 0x000fe20000000800 */
[----:B---3--:R-:W-:Y:S04]  /*13740*/  FADD.FTZ R0, R2, R0 ;  /* 0x0000000002007221 */ /* 0x008fe80000010000 */
[----:B------:R-:W-:Y:S05]  /*13750*/  FADD.FTZ R0, R120, R0 ;  /* 0x0000000078007221 */ /* 0x000fea0000010000 */
[----:B------:R-:W-:Y:S01]  /*13760*/  MUFU.EX2 R146, R193 ;  /* 0x000000c100927308 */ /* 0x000fe20000000800 */
[C---:B----4-:R-:W-:Y:S01]  /*13770*/  FADD.FTZ R0, R103.reuse, R0 ;  /* 0x0000000067007221 */ /* 0x050fe20000010000 */
        /* <DEDUP_REMOVED lines=45> */
[----:B----4-:R-:W-:Y:S04]  /*13a50*/  FADD.FTZ R0, R2, R0 ;  /* 0x0000000002007221 */ /* 0x010fe80000010000 */
[C---:B------:R-:W-:Y:S01]  /*13a60*/  FADD.FTZ R0, R144.reuse, R0 ;  /* 0x0000000090007221 */ /* 0x040fe20000010000 */
[C---:B------:R-:W-:Y:S01]  /*13a70*/  HMMA.16816.F32.BF16 R16, R108.reuse, R118, R16 ;  /* 0x000000766c10723c */ /* 0x040fe20000041810 */
[----:B------:R-:W2:Y:S02]  /*13a80*/  LDSM.16.MT88.4 R116, [R143+0x3000] ;  /* 0x003000008f74783b */ /* 0x000ea40000004200 */
[----:B------:R-:W-:Y:S01]  /*13a90*/  F2FP.BF16.PACK_AB R144, R144, R2 ;  /* 0x000000029090723e */ /* 0x000fe200000010ff */
[----:B------:R-:W-:Y:S01]  /*13aa0*/  FADD.FTZ R2, R166, R124 ;  /* 0x0000007ca6027221 */ /* 0x000fe20000010000 */
[----:B-1----:R-:W-:Y:S01]  /*13ab0*/  F2FP.BF16.PACK_AB R145, R101, R103 ;  /* 0x000000676591723e */ /* 0x002fe200000010ff */
[----:B------:R-:W-:Y:S02]  /*13ac0*/  FADD.FTZ R0, R146, R0 ;  /* 0x0000000092007221 */ /* 0x000fe40000010000 */
[C---:B---3--:R-:W-:Y:S01]  /*13ad0*/  HMMA.16816.F32.BF16 R20, R108.reuse, R120, R20 ;  /* 0x000000786c14723c */ /* 0x048fe20000041814 */
[----:B------:R-:W-:Y:S03]  /*13ae0*/  LDSM.16.MT88.4 R124, [R168+0x1800] ;  /* 0x00180000a87c783b */ /* 0x000fe60000004200 */
[C---:B------:R-:W-:Y:S01]  /*13af0*/  F2FP.BF16.PACK_AB R146, R3.reuse, R146 ;  /* 0x000000920392723e */ /* 0x040fe200000010ff */
[----:B------:R-:W-:Y:S02]  /*13b00*/  FADD.FTZ R200, R3, R0 ;  /* 0x0000000003c87221 */ /* 0x000fe40000010000 */
[----:B------:R-:W-:Y:S01]  /*13b10*/  MUFU.EX2 R3, R189 ;  /* 0x000000bd00037308 */ /* 0x000fe20000000800 */
[C---:B------:R-:W-:Y:S01]  /*13b20*/  HMMA.16816.F32.BF16 R24, R108.reuse, R122, R24 ;  /* 0x0000007a6c18723c */ /* 0x040fe20000041818 */
[----:B------:R-:W1:Y:S03]  /*13b30*/  LDSM.16.MT88.4 R120, [R168+0x3000] ;  /* 0x00300000a878783b */ /* 0x000e660000004200 */
[----:B------:R-:W-:Y:S04]  /*13b40*/  FADD.FTZ R0, R164, R2 ;  /* 0x00000002a4007221 */ /* 0x000fe80000010000 */
[C---:B-----5:R-:W-:Y:S01]  /*13b50*/  HMMA.16816.F32.BF16 R28, R108.reuse, R112, R28 ;  /* 0x000000706c1c723c */ /* 0x060fe2000004181c */
[----:B------:R-:W3:Y:S03]  /*13b60*/  MUFU.EX2 R2, R194 ;  /* 0x000000c200027308 */ /* 0x000ee60000000800 */
[----:B------:R-:W-:Y:S04]  /*13b70*/  FADD.FTZ R0, R160, R0 ;  /* 0x00000000a0007221 */ /* 0x000fe80000010000 */
[C---:B------:R-:W-:Y:S01]  /*13b80*/  HMMA.16816.F32.BF16 R32, R108.reuse, R114, R32 ;  /* 0x000000726c20723c */ /* 0x040fe20000041820 */
[----:B------:R-:W4:Y:S03]  /*13b90*/  LDSM.16.MT88.4 R112, [R171+0x3000] ;  /* 0x00300000ab70783b */ /* 0x000f260000004200 */
[----:B------:R-:W-:Y:S04]  /*13ba0*/  FADD.FTZ R0, R155, R0 ;  /* 0x000000009b007221 */ /* 0x000fe80000010000 */
[----:B------:R-:W-:Y:S01]  /*13bb0*/  FADD.FTZ R0, R151, R0 ;  /* 0x0000000097007221 */ /* 0x000fe20000010000 */
[C---:B--2---:R-:W-:Y:S03]  /*13bc0*/  HMMA.16816.F32.BF16 R36, R108.reuse, R116, R36 ;  /* 0x000000746c24723c */ /* 0x044fe60000041824 */
[----:B------:R-:W-:Y:S04]  /*13bd0*/  FADD.FTZ R0, R150, R0 ;  /* 0x0000000096007221 */ /* 0x000fe80000010000 */
[----:B------:R-:W-:Y:S01]  /*13be0*/  FADD.FTZ R0, R156, R0 ;  /* 0x000000009c007221 */ /* 0x000fe20000010000 */
[C---:B------:R-:W-:Y:S01]  /*13bf0*/  HMMA.16816.F32.BF16 R40, R108.reuse, R118, R40 ;  /* 0x000000766c28723c */ /* 0x040fe20000041828 */
[----:B------:R-:W2:Y:S03]  /*13c00*/  LDSM.16.MT88.4 R116, [R170+0x3000] ;  /* 0x00300000aa74783b */ /* 0x000ea60000004200 */
[----:B---3--:R-:W-:Y:S01]  /*13c10*/  F2FP.BF16.PACK_AB R147, R2, R3 ;  /* 0x000000030293723e */ /* 0x008fe200000010ff */
[----:B------:R-:W-:Y:S03]  /*13c20*/  FADD.FTZ R0, R154, R0 ;  /* 0x000000009a007221 */ /* 0x000fe60000010000 */
[C---:B-1----:R-:W-:Y:S04]  /*13c30*/  HMMA.16816.F32.BF16 R44, R108.reuse, R120, R44 ;  /* 0x000000786c2c723c */ /* 0x042fe8000004182c */
[----:B------:R-:W-:Y:S04]  /*13c40*/  FADD.FTZ R0, R157, R0 ;  /* 0x000000009d007221 */ /* 0x000fe80000010000 */
[C---:B------:R-:W-:Y:S01]  /*13c50*/  HMMA.16816.F32.BF16 R48, R108.reuse, R122, R48 ;  /* 0x0000007a6c30723c */ /* 0x040fe20000041830 */
[----:B------:R-:W1:Y:S03]  /*13c60*/  LDSM.16.MT88.4 R120, [R143+0x5000] ;  /* 0x005000008f78783b */ /* 0x000e660000004200 */
[----:B------:R-:W-:Y:S04]  /*13c70*/  FADD.FTZ R0, R158, R0 ;  /* 0x000000009e007221 */ /* 0x000fe80000010000 */
[C---:B----4-:R-:W-:Y:S04]  /*13c80*/  HMMA.16816.F32.BF16 R52, R108.reuse, R112, R52 ;  /* 0x000000706c34723c */ /* 0x050fe80000041834 */
[----:B------:R-:W-:Y:S01]  /*13c90*/  FADD.FTZ R0, R103, R0 ;  /* 0x0000000067007221 */ /* 0x000fe20000010000 */
[----:B------:R-:W-:Y:S03]  /*13ca0*/  MOV R103, R100 ;  /* 0x0000006400677202 */ /* 0x000fe60000000f00 */
[C---:B------:R-:W-:Y:S01]  /*13cb0*/  HMMA.16816.F32.BF16 R56, R108.reuse, R114, R56 ;  /* 0x000000726c38723c */ /* 0x040fe20000041838 */
[----:B------:R-:W3:Y:S03]  /*13cc0*/  LDSM.16.MT88.4 R112, [R168+0x5000] ;  /* 0x00500000a870783b */ /* 0x000ee60000004200 */
[----:B------:R-:W-:Y:S01]  /*13cd0*/  FADD.FTZ R0, R101, R0 ;  /* 0x0000000065007221 */ /* 0x000fe20000010000 */
[----:B------:R-:W-:Y:S03]  /*13ce0*/  MOV R101, R102 ;  /* 0x0000006600657202 */ /* 0x000fe60000000f00 */
[----:B------:R-:W-:Y:S01]  /*13cf0*/  FADD.FTZ R0, R3, R0 ;  /* 0x0000000003007221 */ /* 0x000fe20000010000 */
[C---:B--2---:R-:W-:Y:S03]  /*13d00*/  HMMA.16816.F32.BF16 R60, R108.reuse, R116, R60 ;  /* 0x000000746c3c723c */ /* 0x044fe6000004183c */
[----:B------:R-:W-:Y:S05]  /*13d10*/  FADD.FTZ R199, R2, R0 ;  /* 0x0000000002c77221 */ /* 0x000fea0000010000 */
[C---:B------:R-:W-:Y:S01]  /*13d20*/  HMMA.16816.F32.BF16 R64, R108.reuse, R118, R64 ;  /* 0x000000766c40723c */ /* 0x040fe20000041840 */
[----:B------:R-:W2:Y:S07]  /*13d30*/  LDSM.16.MT88.4 R116, [R171+0x5000] ;  /* 0x00500000ab74783b */ /* 0x000eae0000004200 */
        /* <DEDUP_REMOVED lines=43> */
[----:B------:R-:W-:-:S07]  /*13ff0*/  @P0 BRA `(.L_x_821) ;  /* 0xffffcf6000000947 */ /* 0x000fce000383ffff */
.L_x_810:
[----:B------:R-:W-:-:S13]  /*14000*/  ISETP.GE.AND P0, PT, R195, R216, PT ;  /* 0x000000d8c300720c */ /* 0x000fda0003f06270 */
[----:B------:R-:W-:Y:S05]  /*14010*/  @!P0 BRA `(.L_x_822) ;  /* 0x000039c000008947 */ /* 0x000fea0003800000 */
[----:B------:R-:W-:Y:S02]  /*14020*/  MOV R103, R100 ;  /* 0x0000006400677202 */ /* 0x000fe40000000f00 */
[----:B------:R-:W-:Y:S02]  /*14030*/  MOV R101, R102 ;  /* 0x0000006600657202 */ /* 0x000fe40000000f00 */
.L_x_840:
[----:B------:R-:W-:Y:S04]  /*14040*/  DEPBAR.LE SB0, 0x0 ;  /* 0x000080000000791a */ /* 0x000fe80000000000 */
[----:B------:R-:W-:Y:S01]  /*14050*/  WARPSYNC 0xffffffff ;  /* 0xffffffff00007948 */ /* 0x000fe20003800000 */
[----:B------:R-:W-:Y:S01]  /*14060*/  BAR.SYNC.DEFER_BLOCKING 0x0 ;  /* 0x0000000000007b1d */ /* 0x000fe20000010000 */
[----:B------:R-:W-:Y:S01]  /*14070*/  SHF.R.S32.HI R0, RZ, 0x1f, R197 ;  /* 0x0000001fff007819 */ /* 0x000fe200000114c5 */
[C---:B------:R-:W-:Y:S01]  /*14080*/  IMAD.WIDE.U32 R2, R197.reuse, c[0x0][0x208], RZ ;  /* 0x00008200c5027a25 */ /* 0x040fe200078e00ff */
[----:B------:R-:W-:Y:S02]  /*14090*/  SHF.R.S32.HI R4, RZ, 0x1f, R196 ;  /* 0x0000001fff047819 */ /* 0x000fe400000114c4 */
[----:B------:R-:W-:Y:S01]  /*140a0*/  SHF.R.S32.HI R5, RZ, 0x1f, R198 ;  /* 0x0000001fff057819 */ /* 0x000fe200000114c6 */
[----:B------:R-:W-:Y:S02]  /*140b0*/  IMAD R0, R0, c[0x0][0x208], RZ ;  /* 0x0000820000007a24 */ /* 0x000fe400078e02ff */
[----:B------:R-:W-:Y:S02]  /*140c0*/  IMAD R4, R4, c[0x0][0x218], RZ ;  /* 0x0000860004047a24 */ /* 0x000fe400078e02ff */
[----:B------:R-:W-:Y:S02]  /*140d0*/  IMAD R0, R197, c[0x0][0x20c], R0 ;  /* 0x00008300c5007a24 */ /* 0x000fe400078e0200 */
[C---:B------:R-:W-:Y:S03]  /*140e0*/  IMAD R4, R196.reuse, c[0x0][0x21c], R4 ;  /* 0x00008700c4047a24 */ /* 0x040fe600078e0204 */
[----:B------:R-:W-:Y:S05]  /*140f0*/  IADD3 R3, R3, R0, RZ ;  /* 0x0000000003037210 */ /* 0x000fea0007ffe0ff */
[----:B------:R-:W-:Y:S01]  /*14100*/  IMAD.WIDE.U32 R2, R196, c[0x0][0x218], R2 ;  /* 0x00008600c4027a25 */ /* 0x000fe200078e0002 */
[----:B------:R1:W2:Y:S04]  /*14110*/  LDSM.16.M88.4 R32, [R173] ;  /* 0x00000000ad20783b */ /* 0x0002a80000000200 */
[----:B------:R-:W-:Y:S01]  /*14120*/  IADD3 R0, P0, R224, R2, RZ ;  /* 0x00000002e0007210 */ /* 0x000fe20007f1e0ff */
[----:B------:R1:W3:Y:S03]  /*14130*/  LDSM.16.M88.4 R8, [R142] ;  /* 0x000000008e08783b */ /* 0x0002e60000000200 */
[----:B------:R-:W-:Y:S02]  /*14140*/  IADD3.X R20, R223, R3, R4, P0, !PT ;  /* 0x00000003df147210 */ /* 0x000fe400007fe404 */
[C---:B------:R-:W-:Y:S01]  /*14150*/  LEA R4, P0, R0.reuse, c[0x0][0x1f8], 0x1 ;  /* 0x00007e0000047a11 */ /* 0x040fe200078008ff */
[----:B------:R1:W4:Y:S03]  /*14160*/  LDSM.16.M88.4 R16, [R142+0x800] ;  /* 0x000800008e10783b */ /* 0x0003260000000200 */
[----:B------:R-:W-:Y:S01]  /*14170*/  LEA.HI.X R20, R0, c[0x0][0x1fc], R20, 0x1, P0 ;  /* 0x00007f0000147a11 */ /* 0x000fe200000f0c14 */
[----:B------:R1:W1:Y:S04]  /*14180*/  LDSM.16.M88.4 R24, [R142+0x1000] ;  /* 0x001000008e18783b */ /* 0x0002680000000200 */
        /* <DEDUP_REMOVED lines=8> */
.L_x_935:
[----:B------:R-:W5:Y:S01]  /*14210*/  SHFL.IDX PT, R0, R4, RZ, 0x181f ;  /* 0x00181fff04007589 */ /* 0x000f6200000e0000 */
[C---:B------:R-:W-:Y:S01]  /*14220*/  SHF.L.U32 R207, R198.reuse, 0x1, RZ ;  /* 0x00000001c6cf7819 */ /* 0x040fe200000006ff */
[----:B------:R-:W-:Y:S01]  /*14230*/  BSSY B0, `(.L_x_824) ;  /* 0x000012b000007945 */ /* 0x000fe20003800000 */
[----:B------:R-:W-:Y:S02]  /*14240*/  SHF.L.U64.HI R192, R198, 0x1, R5 ;  /* 0x00000001c6c07819 */ /* 0x000fe40000010205 */
[C---:B------:R-:W-:Y:S02]  /*14250*/  SHF.L.U32 R191, R205.reuse, 0x1, RZ ;  /* 0x00000001cdbf7819 */ /* 0x040fe400000006ff */
[----:B------:R-:W-:Y:S01]  /*14260*/  SHF.L.U64.HI R194, R205, 0x1, R218 ;  /* 0x00000001cdc27819 */ /* 0x000fe200000102da */
[----:B------:R4:W3:Y:S01]  /*14270*/  SHFL.IDX PT, R3, R4, 0x1, 0x181f ;  /* 0x00381f0004037f89 */ /* 0x0008e200000e0000 */
[C---:B------:R-:W-:Y:S02]  /*14280*/  SHF.L.U32 R193, R204.reuse, 0x1, RZ ;  /* 0x00000001ccc17819 */ /* 0x040fe400000006ff */
[----:B------:R-:W-:Y:S05]  /*14290*/  SHF.L.U64.HI R189, R204, 0x1, R217 ;  /* 0x00000001ccbd7819 */ /* 0x000fea00000102d9 */
[----:B----4-:R-:W4:Y:S01]  /*142a0*/  SHFL.IDX PT, R20, R20, 0x1, 0x181f ;  /* 0x00381f0014147f89 */ /* 0x010f2200000e0000 */
[C---:B--23--:R-:W-:Y:S08]  /*142b0*/  HMMA.16816.F32.BF16 R4, R32.reuse, R8, RZ ;  /* 0x000000082004723c */ /* 0x04cff000000418ff */
[C---:B------:R-:W-:Y:S01]  /*142c0*/  HMMA.16816.F32.BF16 R8, R32.reuse, R10, RZ ;  /* 0x0000000a2008723c */ /* 0x040fe200000418ff */
[----:B-----5:R-:W-:Y:S04]  /*142d0*/  IADD3 R12, P0, R0, R207, RZ ;  /* 0x000000cf000c7210 */ /* 0x020fe80007f1e0ff */
[----:B------:R-:W-:Y:S02]  /*142e0*/  IADD3.X R13, R2, R192, RZ, P0, !PT ;  /* 0x000000c0020d7210 */ /* 0x000fe400007fe4ff */
[----:B------:R-:W-:Y:S03]  /*142f0*/  IADD3 R14, P0, R0, R191, RZ ;  /* 0x000000bf000e7210 */ /* 0x000fe60007f1e0ff */
[----:B------:R2:W-:Y:S02]  /*14300*/  LDGSTS.E.BYPASS.LTC128B.128 [R190+0x100], [R12.64], !P5 ;  /* 0x001000000cbe7fae */ /* 0x0005e4000e901d4a */
[----:B------:R-:W-:Y:S02]  /*14310*/  IADD3.X R15, R2, R194, RZ, P0, !PT ;  /* 0x000000c2020f7210 */ /* 0x000fe400007fe4ff */
[C---:B------:R-:W-:Y:S04]  /*14320*/  IADD3 R28, P0, R3.reuse, R207, RZ ;  /* 0x000000cf031c7210 */ /* 0x040fe80007f1e0ff */
[----:B------:R3:W-:Y:S01]  /*14330*/  LDGSTS.E.BYPASS.LTC128B.128 [R190+0x2100], [R14.64], !P4 ;  /* 0x021000000ebe7fae */ /* 0x0007e2000e101d4a */
[C---:B----4-:R-:W-:Y:S02]  /*14340*/  IADD3.X R29, R20.reuse, R192, RZ, P0, !PT ;  /* 0x000000c0141d7210 */ /* 0x050fe400007fe4ff */
[C---:B------:R-:W-:Y:S04]  /*14350*/  IADD3 R22, P0, R3.reuse, R191, RZ ;  /* 0x000000bf03167210 */ /* 0x040fe80007f1e0ff */
[----:B------:R-:W-:Y:S02]  /*14360*/  IADD3.X R23, R20, R194, RZ, P0, !PT ;  /* 0x000000c214177210 */ /* 0x000fe400007fe4ff */
[----:B--2---:R-:W-:Y:S04]  /*14370*/  IADD3 R12, P1, R0, R193, RZ ;  /* 0x000000c1000c7210 */ /* 0x004fe80007f3e0ff */
[----:B------:R-:W-:Y:S02]  /*14380*/  IADD3.X R13, R2, R189, RZ, P1, !PT ;  /* 0x000000bd020d7210 */ /* 0x000fe40000ffe4ff */
[----:B------:R-:W-:Y:S03]  /*14390*/  IADD3 R2, P0, R3, R193, RZ ;  /* 0x000000c103027210 */ /* 0x000fe60007f1e0ff */
[----:B------:R3:W-:Y:S01]  /*143a0*/  LDGSTS.E.BYPASS.LTC128B.128 [R190+0x4100], [R12.64], !P6 ;  /* 0x041000000cbe7fae */ /* 0x0007e2000f101d4a */
[----:B------:R-:W-:Y:S02]  /*143b0*/  IADD3.X R3, R20, R189, RZ, P0, !PT ;  /* 0x000000bd14037210 */ /* 0x000fe400007fe4ff */
[----:B------:R-:W-:Y:S05]  /*143c0*/  ISETP.GT.AND P0, PT, R195, R216, PT ;  /* 0x000000d8c300720c */ /* 0x000fea0003f04270 */
[----:B------:R2:W-:Y:S08]  /*143d0*/  LDGSTS.E.BYPASS.LTC128B.128 [R190+0x1100], [R28.64], !P5 ;  /* 0x011000001cbe7fae */ /* 0x0005f0000e901d4a */
[----:B------:R4:W-:Y:S08]  /*143e0*/  LDGSTS.E.BYPASS.LTC128B.128 [R190+0x3100], [R22.64], !P4 ;  /* 0x0310000016be7fae */ /* 0x0009f0000e101d4a */
[----:B------:R1:W-:Y:S01]  /*143f0*/  LDGSTS.E.BYPASS.LTC128B.128 [R190+0x5100], [R2.64], !P6 ;  /* 0x0510000002be7fae */ /* 0x0003e2000f101d4a */
[C---:B---3--:R-:W-:Y:S07]  /*14400*/  HMMA.16816.F32.BF16 R12, R32.reuse, R16, RZ ;  /* 0x00000010200c723c */ /* 0x048fee00000418ff */
[----:B------:R-:W0:Y:S01]  /*14410*/  LDGDEPBAR ;  /* 0x00000000000079af */ /* 0x000e220000000000 */
[C---:B------:R-:W-:Y:S08]  /*14420*/  HMMA.16816.F32.BF16 R16, R32.reuse, R18, RZ ;  /* 0x000000122010723c */ /* 0x040ff000000418ff */
[C---:B-1--4-:R-:W-:Y:S08]  /*14430*/  HMMA.16816.F32.BF16 R20, R32.reuse, R24, RZ ;  /* 0x000000182014723c */ /* 0x052ff000000418ff */
[C---:B------:R-:W-:Y:S08]  /*14440*/  HMMA.16816.F32.BF16 R24, R32.reuse, R26, RZ ;  /* 0x0000001a2018723c */ /* 0x040ff000000418ff */
[C---:B--2---:R-:W-:Y:S08]  /*14450*/  HMMA.16816.F32.BF16 R28, R32.reuse, R144, RZ ;  /* 0x00000090201c723c */ /* 0x044ff000000418ff */
        /* <DEDUP_REMOVED lines=153> */
[----:B------:R-:W-:Y:S07]  /*14df0*/  FMUL.FTZ R19, R19, c[0x0][0x320] ;  /* 0x0000c80013137a20 */ /* 0x000fee0000410000 */
        /* <DEDUP_REMOVED lines=16> */
[----:B------:R-:W-:Y:S02]  /*14f00*/  FMUL.FTZ R13, R21, c[0x0][0x320] ;  /* 0x0000c800150d7a20 */ /* 0x000fe40000410000 */
[----:B------:R-:W-:Y:S03]  /*14f10*/  FMUL.FTZ R22, R22, c[0x0][0x320] ;  /* 0x0000c80016167a20 */ /* 0x000fe60000410000 */
        /* <DEDUP_REMOVED lines=9> */
[----:B------:R-:W2:Y:S08]  /*14fb0*/  MUFU.TANH R15, R15 ;  /* 0x0000000f000f7308 */ /* 0x000eb00000002400 */
        /* <DEDUP_REMOVED lines=55> */
.L_x_936:
[----:B------:R-:W-:-:S05]  /*15330*/  BRA.DIV ~URZ, `(.L_x_827) ;  /* 0x000097227f007947 */ /* 0x000fca000b800000 */
[----:B------:R-:W4:Y:S02]  /*15340*/  SHFL.IDX PT, R0, R8, RZ, 0x181f ;  /* 0x00181fff08007589 */ /* 0x000f2400000e0000 */
        /* <DEDUP_REMOVED lines=9> */
[----:B------:R4:W3:Y:S02]  /*153e0*/  SHFL.IDX PT, R0, R8, 0x1, 0x181f ;  /* 0x00381f0008007f89 */ /* 0x0008e400000e0000 */
[----:B------:R-:W-:Y:S02]  /*153f0*/  IMAD.X R3, R4, 0x1, R189, P0 ;  /* 0x0000000104037824 */ /* 0x000fe400000e06bd */
[----:B------:R4:W2:Y:S04]  /*15400*/  SHFL.IDX PT, R4, R5, 0x1, 0x181f ;  /* 0x00381f0005047f89 */ /* 0x0008a800000e0000 */
[----:B------:R4:W-:Y:S02]  /*15410*/  LDGSTS.E.BYPASS.LTC128B.128 [R190+0xa100], [R2.64], !P6 ;  /* 0x0a10000002be7fae */ /* 0x0009e4000f101d4a */
.L_x_937:
[C---:B---34-:R-:W-:Y:S02]  /*15420*/  IADD3 R2, P0, R0.reuse, R207, RZ ;  /* 0x000000cf00027210 */ /* 0x058fe40007f1e0ff */
[----:B------:R-:W-:Y:S03]  /*15430*/  IADD3 R6, P1, R0, R191, RZ ;  /* 0x000000bf00067210 */ /* 0x000fe60007f3e0ff */
[C---:B--2---:R-:W-:Y:S02]  /*15440*/  IMAD.X R3, R4.reuse, 0x1, R192, P0 ;  /* 0x0000000104037824 */ /* 0x044fe400000e06c0 */
[----:B------:R-:W-:Y:S03]  /*15450*/  IMAD.X R7, R4, 0x1, R194, P1 ;  /* 0x0000000104077824 */ /* 0x000fe600008e06c2 */
[----:B------:R-:W-:Y:S01]  /*15460*/  @!PT LDS RZ, [RZ] ;  /* 0x00000000fffff984 */ /* 0x000fe20000000800 */
[----:B------:R-:W-:Y:S01]  /*15470*/  @!PT LDS RZ, [RZ] ;  /* 0x00000000fffff984 */ /* 0x000fe20000000800 */
[----:B------:R-:W-:Y:S01]  /*15480*/  @!PT LDS RZ, [RZ] ;  /* 0x00000000fffff984 */ /* 0x000fe20000000800 */
[----:B------:R2:W-:Y:S04]  /*15490*/  LDGSTS.E.BYPASS.LTC128B.128 [R190+0x7100], [R2.64], !P5 ;  /* 0x0710000002be7fae */ /* 0x0005e8000e901d4a */
[----:B------:R3:W-:Y:S01]  /*154a0*/  LDGSTS.E.BYPASS.LTC128B.128 [R190+0x9100], [R6.64], !P4 ;  /* 0x0910000006be7fae */ /* 0x0007e2000e101d4a */
[----:B--2---:R-:W-:Y:S05]  /*154b0*/  IADD3 R2, P0, R0, R193, RZ ;  /* 0x000000c100027210 */ /* 0x004fea0007f1e0ff */
[----:B------:R-:W-:Y:S05]  /*154c0*/  IMAD.X R3, R4, 0x1, R189, P0 ;  /* 0x0000000104037824 */ /* 0x000fea00000e06bd */
[----:B------:R3:W-:Y:S03]  /*154d0*/  LDGSTS.E.BYPASS.LTC128B.128 [R190+0xb100], [R2.64], !P6 ;  /* 0x0b10000002be7fae */ /* 0x0007e6000f101d4a */
.L_x_825:
[----:B--234-:R-:W-:Y:S05]  /*154e0*/  BSYNC B0 ;  /* 0x0000000000007941 */ /* 0x01cfea0003800000 */
.L_x_824:
        /* <DEDUP_REMOVED lines=10> */
[----:B------:R-:W-:Y:S01]  /*15590*/  IADD3 R0, -R210, R0, R209 ;  /* 0x00000000d2007210 */ /* 0x000fe20007ffe1d1 */
[----:B------:R-:W-:-:S05]  /*155a0*/  BRA.DIV ~URZ, `(.L_x_828) ;  /* 0x000096c27f007947 */ /* 0x000fca000b800000 */
[----:B------:R2:W3:Y:S02]  /*155b0*/  SHFL.IDX PT, R3, R4, RZ, 0x1c1f ;  /* 0x001c1fff04037589 */ /* 0x0004e400000e0000 */
.L_x_938:
[----:B------:R-:W-:Y:S01]  /*155c0*/  LOP3.LUT R2, RZ, c[0x0][0x324], RZ, 0x33, !PT ;  /* 0x0000c900ff027a12 */ /* 0x000fe200078e33ff */
[----:B------:R-:W-:Y:S01]  /*155d0*/  IMAD.MOV.U32 R6, RZ, RZ, 0x1 ;  /* 0x00000001ff067424 */ /* 0x000fe200078e00ff */
[----:B------:R-:W-:Y:S04]  /*155e0*/  IADD3 R7, R0, c[0x0][0x328], RZ ;  /* 0x0000ca0000077a10 */ /* 0x000fe80007ffe0ff */
[----:B------:R-:W-:Y:S01]  /*155f0*/  ISETP.LE.AND P0, PT, R6, c[0x0][0x32c], PT ;  /* 0x0000cb0006007a0c */ /* 0x000fe20003f03270 */
[----:B------:R-:W-:Y:S01]  /*15600*/  IMAD.IADD R6, R2, 0x1, R0 ;  /* 0x0000000102067824 */ /* 0x000fe200078e0200 */
[----:B---3--:R-:W-:Y:S03]  /*15610*/  IADD3 R2, R7, R3, RZ ;  /* 0x0000000307027210 */ /* 0x008fe60007ffe0ff */
[----:B------:R-:W-:Y:S08]  /*15620*/  IMAD.IADD R0, R6, 0x1, R3 ;  /* 0x0000000106007824 */ /* 0x000ff000078e0203 */
        /* <DEDUP_REMOVED lines=14> */
.L_x_831:
[----:B------:R-:W-:Y:S04]  /*15710*/  MOV R8, 0x1 ;  /* 0x0000000100087802 */ /* 0x000fe80000000f00 */
[----:B------:R-:W-:Y:S11]  /*15720*/  ISETP.NE.AND P0, PT, R8, c[0x0][0x32c], PT ;  /* 0x0000cb0008007a0c */ /* 0x000ff60003f05270 */
[----:B------:R-:W-:Y:S02]  /*15730*/  @!UPT UIADD3 URZ, URZ, URZ, URZ ;  /* 0x0000003f3f3ff290 */ /* 0x000fe4000fffe03f */
[----:B------:R-:W-:Y:S05]  /*15740*/  @P0 IMAD.HI.U32 R8, R3, c[0x0][0x330], RZ ;  /* 0x0000cc0003080a27 */ /* 0x000fea00078e00ff */
[----:B------:R-:W-:Y:S02]  /*15750*/  @P0 SHF.R.U32.HI R3, RZ, c[0x0][0x334], R8 ;  /* 0x0000cd00ff030a19 */ /* 0x000fe40000011608 */
.L_x_832:
[----:B------:R-:W-:Y:S05]  /*15760*/  BSYNC B0 ;  /* 0x0000000000007941 */ /* 0x000fea0003800000 */
.L_x_830:
[----:B------:R-:W-:Y:S04]  /*15770*/  IMAD R3, R3, c[0x0][0x32c], -R5 ;  /* 0x0000cb0003037a24 */ /* 0x000fe800078e0a05 */
[----:B------:R-:W-:Y:S05]  /*15780*/  IMAD.IADD R3, R3, 0x1, -R208 ;  /* 0x0000000103037824 */ /* 0x000fea00078e0ad0 */
[----:B------:R-:W-:Y:S02]  /*15790*/  IMNMX R0, R0, R3, !PT ;  /* 0x0000000300007217 */ /* 0x000fe40007800200 */
[----:B------:R-:W-:Y:S04]  /*157a0*/  IADD3 R3, R3, c[0x0][0x32c], RZ ;  /* 0x0000cb0003037a10 */ /* 0x000fe80007ffe0ff */
[----:B------:R-:W-:Y:S02]  /*157b0*/  IMNMX R2, R2, R3, PT ;  /* 0x0000000302027217 */ /* 0x000fe40003800200 */
.L_x_829:
[----:B------:R-:W-:Y:S04]  /*157c0*/  ISETP.GT.AND P2, PT, R195, -0x1, PT ;  /* 0xffffffffc300780c */ /* 0x000fe80003f44270 */
[----:B------:R-:W-:Y:S04]  /*157d0*/  ISETP.GT.AND P0, PT, R0, RZ, P2 ;  /* 0x000000ff0000720c */ /* 0x000fe80001704270 */
[----:B------:R-:W-:Y:S04]  /*157e0*/  ISETP.LT.OR P0, PT, R2, 0x1, P0 ;  /* 0x000000010200780c */ /* 0x000fe80000701670 */
[----:B-1----:R-:W-:Y:S02]  /*157f0*/  FSEL R22, R163, -INF , !P0 ;  /* 0xff800000a3167808 */ /* 0x002fe40004000000 */
        /* <DEDUP_REMOVED lines=47> */
.L_x_939:
        /* <DEDUP_REMOVED lines=19> */
.L_x_836:
[----:B-12---:R-:W-:Y:S04]  /*15c20*/  MOV R4, 0x1 ;  /* 0x0000000100047802 */ /* 0x006fe80000000f00 */
[----:B------:R-:W-:Y:S11]  /*15c30*/  ISETP.NE.AND P0, PT, R4, c[0x0][0x32c], PT ;  /* 0x0000cb0004007a0c */ /* 0x000ff60003f05270 */
[----:B------:R-:W-:Y:S02]  /*15c40*/  @!UPT UIADD3 URZ, URZ, URZ, URZ ;  /* 0x0000003f3f3ff290 */ /* 0x000fe4000fffe03f */
[----:B------:R-:W-:Y:S05]  /*15c50*/  @P0 IMAD.HI.U32 R4, R3, c[0x0][0x330], RZ ;  /* 0x0000cc0003040a27 */ /* 0x000fea00078e00ff */
[----:B------:R-:W-:Y:S02]  /*15c60*/  @P0 SHF.R.U32.HI R3, RZ, c[0x0][0x334], R4 ;  /* 0x0000cd00ff030a19 */ /* 0x000fe40000011604 */
.L_x_837:
[----:B------:R-:W-:Y:S05]  /*15c70*/  BSYNC B0 ;  /* 0x0000000000007941 */ /* 0x000fea0003800000 */
.L_x_835:
[----:B------:R-:W-:Y:S04]  /*15c80*/  IMAD R5, R3, c[0x0][0x32c], -R5 ;  /* 0x0000cb0003057a24 */ /* 0x000fe800078e0a05 */
[----:B------:R-:W-:Y:S05]  /*15c90*/  IMAD.IADD R5, R5, 0x1, -R208 ;  /* 0x0000000105057824 */ /* 0x000fea00078e0ad0 */
[----:B------:R-:W-:Y:S02]  /*15ca0*/  IMNMX R0, R0, R5, !PT ;  /* 0x0000000500007217 */ /* 0x000fe40007800200 */
[----:B------:R-:W-:Y:S04]  /*15cb0*/  IADD3 R5, R5, c[0x0][0x32c], RZ ;  /* 0x0000cb0005057a10 */ /* 0x000fe80007ffe0ff */
[----:B------:R-:W-:Y:S02]  /*15cc0*/  IMNMX R2, R2, R5, PT ;  /* 0x0000000502027217 */ /* 0x000fe40003800200 */
.L_x_834:
        /* <DEDUP_REMOVED lines=82> */
.L_x_940:
[----:B-12---:R-:W-:Y:S01]  /*161f0*/  FMNMX.FTZ R4, R4, R0, !PT ;  /* 0x0000000004047209 */ /* 0x006fe20007810000 */
[----:B------:R-:W-:-:S05]  /*16200*/  BRA.DIV ~URZ, `(.L_x_839) ;  /* 0x00008ba27f007947 */ /* 0x000fca000b800000 */
[----:B------:R-:W1:Y:S02]  /*16210*/  SHFL.BFLY PT, R102, R4, 0x1, 0x1f ;  /* 0x0c201f0004667f89 */ /* 0x000e6400000e0000 */
[----:B-1----:R-:W-:Y:S02]  /*16220*/  FMNMX.FTZ R102, R4, R102, !PT ;  /* 0x0000006604667209 */ /* 0x002fe40007810000 */
[----:B------:R-:W1:Y:S02]  /*16230*/  SHFL.BFLY PT, R4, R5, 0x2, 0x1f ;  /* 0x0c401f0005047f89 */ /* 0x000e6400000e0000 */
[----:B-1----:R-:W-:Y:S05]  /*16240*/  FMNMX.FTZ R4, R5, R4, !PT ;  /* 0x0000000405047209 */ /* 0x002fea0007810000 */
[----:B------:R1:W2:Y:S02]  /*16250*/  SHFL.BFLY PT, R0, R4, 0x1, 0x1f ;  /* 0x0c201f0004007f89 */ /* 0x0002a400000e0000 */
.L_x_941:
[C---:B------:R-:W-:Y:S01]  /*16260*/  FSETP.NEU.FTZ.AND P0, PT, R102.reuse, -INF , PT ;  /* 0xff8000006600780b */ /* 0x040fe20003f1d000 */
[----:B------:R-:W-:Y:S01]  /*16270*/  FMUL.FTZ R2, R102, c[0x0][0x2d0] ;  /* 0x0000b40066027a20 */ /* 0x000fe20000410000 */
        /* <DEDUP_REMOVED lines=65> */
[----:B------:R-:W-:Y:S01]  /*16690*/  FADD.FTZ R2, -R2, R103 ;  /* 0x0000006702027221 */ /* 0x000fe20000010100 */
[----:B------:R-:W-:Y:S01]  /*166a0*/  MUFU.EX2 R124, R101 ;  /* 0x00000065007c7308 */ /* 0x000fe20000000800 */
[----:B------:R-:W-:Y:S02]  /*166b0*/  FFMA.FTZ R103, R19, c[0x0][0x2d0], -R4 ;  /* 0x0000b40013677a23 */ /* 0x000fe40000010804 */
[----:B------:R-:W-:Y:S02]  /*166c0*/  FMUL.FTZ R2, R2, c[0x0][0x2d0] ;  /* 0x0000b40002027a20 */ /* 0x000fe40000410000 */
[----:B------:R-:W-:Y:S02]  /*166d0*/  FADD.FTZ R4, R100, R5 ;  /* 0x0000000564047221 */ /* 0x000fe40000010000 */
[C---:B------:R-:W-:Y:S02]  /*166e0*/  FMUL.FTZ R17, R0.reuse, R125 ;  /* 0x0000007d00117220 */ /* 0x040fe40000410000 */
[----:B------:R-:W-:Y:S01]  /*166f0*/  FADD.FTZ R148, R35, R4 ;  /* 0x0000000423947221 */ /* 0x000fe20000010000 */
        /* <DEDUP_REMOVED lines=45> */
[----:B------:R-:W-:Y:S01]  /*169d0*/  FMUL.FTZ R39, R2, R39 ;  /* 0x0000002702277220 */ /* 0x000fe20000410000 */
[C---:B------:R-:W-:Y:S04]  /*169e0*/  HMMA.16816.F32.BF16 R8, R144.reuse, R110, R8 ;  /* 0x0000006e9008723c */ /* 0x040fe80000041808 */
[----:B------:R-:W1:Y:S01]  /*169f0*/  LDSM.16.MT88.4 R108, [R168] ;  /* 0x00000000a86c783b */ /* 0x000e620000004200 */
[C---:B------:R-:W-:Y:S02]  /*16a00*/  FMUL.FTZ R40, R0.reuse, R40 ;  /* 0x0000002800287220 */ /* 0x040fe40000410000 */
[----:B------:R-:W-:Y:S02]  /*16a10*/  FMUL.FTZ R41, R0, R41 ;  /* 0x0000002900297220 */ /* 0x000fe40000410000 */
[C---:B------:R-:W-:Y:S03]  /*16a20*/  FMUL.FTZ R42, R2.reuse, R42 ;  /* 0x0000002a022a7220 */ /* 0x040fe60000410000 */
        /* <DEDUP_REMOVED lines=63> */
[----:B------:R-:W-:Y:S01]  /*16e20*/  FMUL.FTZ R97, R0, R97 ;  /* 0x0000006100617220 */ /* 0x000fe20000410000 */
[C---:B-1----:R-:W-:Y:S03]  /*16e30*/  HMMA.16816.F32.BF16 R28, R144.reuse, R108, R28 ;  /* 0x0000006c901c723c */ /* 0x042fe6000004181c */
[----:B---3--:R-:W-:Y:S02]  /*16e40*/  FADD.FTZ R0, R100, R148 ;  /* 0x0000009464007221 */ /* 0x008fe40000010000 */
[----:B------:R-:W-:Y:S03]  /*16e50*/  MUFU.EX2 R148, R165 ;  /* 0x000000a500947308 */ /* 0x000fe60000000800 */
[C---:B------:R-:W-:Y:S01]  /*16e60*/  HMMA.16816.F32.BF16 R32, R144.reuse, R110, R32 ;  /* 0x0000006e9020723c */ /* 0x040fe20000041820 */
[----:B------:R-:W1:Y:S03]  /*16e70*/  LDSM.16.MT88.4 R108, [R143+0x2000] ;  /* 0x002000008f6c783b */ /* 0x000e660000004200 */
[C---:B--2---:R-:W-:Y:S04]  /*16e80*/  FADD.FTZ R0, R2.reuse, R0 ;  /* 0x0000000002007221 */ /* 0x044fe80000010000 */
        /* <DEDUP_REMOVED lines=38> */
[C---:B--2---:R-:W-:Y:S04]  /*170f0*/  FADD.FTZ R0, R2.reuse, R0 ;  /* 0x0000000002007221 */ /* 0x044fe80000010000 */
[C---:B------:R-:W-:Y:S01]  /*17100*/  HMMA.16816.F32.BF16 R16, R108.reuse, R118, R16 ;  /* 0x000000766c10723c */ /* 0x040fe20000041810 */
[----:B------:R-:W2:Y:S01]  /*17110*/  LDSM.16.MT88.4 R116, [R170+0x800] ;  /* 0x00080000aa74783b */ /* 0x000ea20000004200 */
[----:B------:R-:W-:Y:S02]  /*17120*/  MUFU.EX2 R144, R189 ;  /* 0x000000bd00907308 */ /* 0x000fe40000000800 */
[----:B---3--:R-:W-:Y:S08]  /*17130*/  FADD.FTZ R0, R103, R0 ;  /* 0x0000000067007221 */ /* 0x008ff00000010000 */
[----:B------:R-:W-:Y:S01]  /*17140*/  MUFU.EX2 R146, R192 ;  /* 0x000000c000927308 */ /* 0x000fe20000000800 */
[C---:B-1----:R-:W-:Y:S01]  /*17150*/  FADD.FTZ R0, R101.reuse, R0 ;  /* 0x0000000065007221 */ /* 0x042fe20000010000 */
        /* <DEDUP_REMOVED lines=79> */
[-C--:B------:R-:W-:Y:S01]  /*17650*/  MOV R103, R3.reuse ;  /* 0x0000000300677202 */ /* 0x080fe20000000f00 */
[----:B------:R-:W-:Y:S01]  /*17660*/  FADD.FTZ R2, R101, R0 ;  /* 0x0000000065027221 */ /* 0x000fe20000010000 */
[----:B------:R-:W-:Y:S02]  /*17670*/  IADD3 R0, R195, -0x1, RZ ;  /* 0xffffffffc3007810 */ /* 0x000fe40007ffe0ff */
[----:B------:R-:W-:Y:S01]  /*17680*/  MOV R101, R102 ;  /* 0x0000006600657202 */ /* 0x000fe20000000f00 */
[C---:B------:R-:W-:Y:S01]  /*17690*/  HMMA.16816.F32.BF16 R56, R108.reuse, R114, R56 ;  /* 0x000000726c38723c */ /* 0x040fe20000041838 */
[----:B------:R-:W3:Y:S03]  /*176a0*/  LDSM.16.MT88.4 R112, [R168+0x5000] ;  /* 0x00500000a870783b */ /* 0x000ee60000004200 */
[----:B------:R-:W-:Y:S01]  /*176b0*/  FADD.FTZ R199, R100, R2 ;  /* 0x0000000264c77221 */ /* 0x000fe20000010000 */
[----:B------:R-:W-:Y:S02]  /*176c0*/  MOV R195, R0 ;  /* 0x0000000000c37202 */ /* 0x000fe40000000f00 */
[----:B------:R-:W-:Y:S01]  /*176d0*/  MOV R100, R3 ;  /* 0x0000000300647202 */ /* 0x000fe20000000f00 */
        /* <DEDUP_REMOVED lines=46> */
[----:B------:R-:W-:Y:S07]  /*179c0*/  @!UPT UIADD3 URZ, URZ, URZ, URZ ;  /* 0x0000003f3f3ff290 */ /* 0x000fee000fffe03f */
[----:B------:R-:W-:-:S11]  /*179d0*/  @P0 BRA `(.L_x_840) ;  /* 0xffffc66000000947 */ /* 0x000fd6000383ffff */
.L_x_822:
[----:B------:R-:W-:Y:S05]  /*179e0*/  BRA.DIV ~URZ, `(.L_x_841) ;  /* 0x000074927f007947 */ /* 0x000fea000b800000 */
[----:B------:R1:W2:Y:S02]  /*179f0*/  SHFL.BFLY PT, R5, R200, 0x2, 0x1f ;  /* 0x0c401f00c8057f89 */ /* 0x0002a400000e0000 */
.L_x_942:
[----:B--2---:R-:W-:Y:S01]  /*17a00*/  FADD.FTZ R5, R5, R200 ;  /* 0x000000c805057221 */ /* 0x004fe20000010000 */
[----:B------:R-:W-:Y:S05]  /*17a10*/  BRA.DIV ~URZ, `(.L_x_842) ;  /* 0x000074c27f007947 */ /* 0x000fea000b800000 */
[----:B------:R-:W2:Y:S04]  /*17a20*/  SHFL.BFLY PT, R0, R199, 0x2, 0x1f ;  /* 0x0c401f00c7007f89 */ /* 0x000ea800000e0000 */
[----:B------:R-:W3:Y:S01]  /*17a30*/  SHFL.BFLY PT, R2, R5, 0x1, 0x1f ;  /* 0x0c201f0005027f89 */ /* 0x000ee200000e0000 */
[----:B--2---:R-:W-:-:S02]  /*17a40*/  FADD.FTZ R199, R0, R199 ;  /* 0x000000c700c77221 */ /* 0x004fc40000010000 */
[----:B---3--:R-:W-:-:S03]  /*17a50*/  FADD.FTZ R5, R5, R2 ;  /* 0x0000000205057221 */ /* 0x008fc60000010000 */
[----:B------:R2:W3:Y:S04]  /*17a60*/  SHFL.BFLY PT, R3, R199, 0x1, 0x1f ;  /* 0x0c201f00c7037f89 */ /* 0x0004e800000e0000 */
.L_x_943:
[----:B------:R-:W-:Y:S01]  /*17a70*/  FSETP.NE.FTZ.AND P1, PT, R5, RZ, PT ;  /* 0x000000ff0500720b */ /* 0x000fe20003f35000 */
[----:B---3--:R-:W-:Y:S01]  /*17a80*/  FADD.FTZ R3, R3, R199 ;  /* 0x000000c703037221 */ /* 0x008fe20000010000 */
[----:B------:R-:W-:Y:S02]  /*17a90*/  MOV R2, RZ ;  /* 0x000000ff00027202 */ /* 0x000fe40000000f00 */
[----:B------:R-:W-:Y:S02]  /*17aa0*/  MOV R0, RZ ;  /* 0x000000ff00007202 */ /* 0x000fe40000000f00 */
[----:B------:R-:W-:Y:S02]  /*17ab0*/  FSETP.NE.FTZ.AND P0, PT, R3, RZ, PT ;  /* 0x000000ff0300720b */ /* 0x000fe40003f15000 */
[----:B------:R-:W-:Y:S02]  /*17ac0*/  MOV R20, 0xff800000 ;  /* 0xff80000000147802 */ /* 0x000fe40000000f00 */
[----:B------:R-:W-:-:S03]  /*17ad0*/  MOV R15, 0xff800000 ;  /* 0xff800000000f7802 */ /* 0x000fc60000000f00 */
[----:B------:R-:W3:Y:S01]  /*17ae0*/  @P1 MUFU.RCP R2, R5 ;  /* 0x0000000500021308 */ /* 0x000ee20000001000 */
[----:B------:R-:W-:-:S07]  /*17af0*/  @P1 MOV R6, 0x3f317218 ;  /* 0x3f31721800061802 */ /* 0x000fce0000000f00 */
[----:B------:R-:W4:Y:S01]  /*17b00*/  @P1 MUFU.LG2 R4, R5 ;  /* 0x0000000500041308 */ /* 0x000f220000000c00 */
[----:B---3--:R-:W-:-:S07]  /*17b10*/  FMUL.FTZ R136, R2, R136 ;  /* 0x0000008802887220 */ /* 0x008fce0000410000 */
[----:B------:R-:W3:Y:S01]  /*17b20*/  @P0 MUFU.RCP R0, R3 ;  /* 0x0000000300000308 */ /* 0x000ee20000001000 */
        /* <DEDUP_REMOVED lines=47> */
[----:B------:R5:W1:Y:S01]  /*17e20*/  @P0 MUFU.LG2 R2, R3 ;  /* 0x0000000300020308 */ /* 0x000a620000000c00 */
[----:B----4-:R-:W-:-:S02]  /*17e30*/  @P1 FMUL.FTZ R5, R4, 0.69314718246459960938 ;  /* 0x3f31721804051820 */ /* 0x010fc40000410000 */
[----:B------:R-:W-:Y:S02]  /*17e40*/  @P1 FMUL.FTZ R4, R6, c[0x0][0x2d0] ;  /* 0x0000b40006041a20 */ /* 0x000fe40000410000 */
[----:B---3--:R-:W-:Y:S02]  /*17e50*/  FMUL.FTZ R138, R0, R138 ;  /* 0x0000008a008a7220 */ /* 0x008fe40000410000 */
[----:B------:R-:W-:Y:S01]  /*17e60*/  @P1 FFMA.FTZ R20, R4, R102, R5 ;  /* 0x0000006604141223 */ /* 0x000fe20000010005 */
[----:B------:R-:W-:Y:S01]  /*17e70*/  MOV R4, 0x1 ;  /* 0x0000000100047802 */ /* 0x000fe20000000f00 */
[C---:B------:R-:W-:Y:S02]  /*17e80*/  FMUL.FTZ R139, R0.reuse, R139 ;  /* 0x0000008b008b7220 */ /* 0x040fe40000410000 */
[C---:B------:R-:W-:Y:S02]  /*17e90*/  FMUL.FTZ R134, R0.reuse, R134 ;  /* 0x0000008600867220 */ /* 0x040fe40000410000 */
[----:B------:R-:W-:-:S02]  /*17ea0*/  FMUL.FTZ R135, R0, R135 ;  /* 0x0000008700877220 */ /* 0x000fc40000410000 */
[----:B------:R-:W-:Y:S01]  /*17eb0*/  FMUL.FTZ R130, R0, R130 ;  /* 0x0000008200827220 */ /* 0x000fe20000410000 */
[----:B-----5:R-:W-:Y:S01]  /*17ec0*/  @P0 MOV R3, 0x3f317218 ;  /* 0x3f31721800030802 */ /* 0x020fe20000000f00 */
[----:B-1----:R-:W-:Y:S02]  /*17ed0*/  @P0 FMUL.FTZ R2, R2, 0.69314718246459960938 ;  /* 0x3f31721802020820 */ /* 0x002fe40000410000 */
[C---:B------:R-:W-:Y:S02]  /*17ee0*/  FMUL.FTZ R131, R0.reuse, R131 ;  /* 0x0000008300837220 */ /* 0x040fe40000410000 */
[----:B------:R-:W-:Y:S02]  /*17ef0*/  @P0 FMUL.FTZ R3, R3, c[0x0][0x2d0] ;  /* 0x0000b40003030a20 */ /* 0x000fe40000410000 */
        /* <DEDUP_REMOVED lines=41> */
[----:B------:R-:W-:Y:S01]  /*18190*/  FMUL.FTZ R99, R0, R99 ;  /* 0x0000006300637220 */ /* 0x000fe20000410000 */
[----:B------:R-:W-:Y:S01]  /*181a0*/  PRMT R0, R4, 0x7610, R0 ;  /* 0x0000761004007816 */ /* 0x000fe20000000000 */
[----:B------:R-:W-:Y:S02]  /*181b0*/  @P0 FFMA.FTZ R15, R3, R100, R2 ;  /* 0x00000064030f0223 */ /* 0x000fe40000010002 */
.L_x_749:
[----:B------:R1:W5:Y:S04]  /*181c0*/  LDL R6, [R1+0x7c] ;  /* 0x00007c0001067983 */ /* 0x0003680000100800 */
[----:B------:R-:W3:Y:S01]  /*181d0*/  S2R R2, SR_TID.X ;  /* 0x0000000000027919 */ /* 0x000ee20000002100 */
[----:B------:R-:W-:Y:S01]  /*181e0*/  BSSY B0, `(.L_x_843) ;  /* 0x0000011000007945 */ /* 0x000fe20003800000 */
[----:B---3--:R-:W-:-:S13]  /*181f0*/  LOP3.LUT P0, RZ, R2, 0xff, RZ, 0xc0, !PT ;  /* 0x000000ff02ff7812 */ /* 0x008fda000780c0ff */
[----:B------:R-:W-:Y:S05]  /*18200*/  @P0 BRA `(.L_x_844) ;  /* 0x000000e000000947 */ /* 0x000fea0003800000 */
[----:B-1----:R-:W1:Y:S01]  /*18210*/  S2R R4, SR_LANEID ;  /* 0x0000000000047919 */ /* 0x002e620000000000 */
[----:B------:R-:W-:Y:S01]  /*18220*/  VOTEU.ANY UR4, UPT, PT ;  /* 0x0000000000047886 */ /* 0x000fe200038e0100 */
[----:B------:R-:W-:Y:S01]  /*18230*/  IMAD.MOV.U32 R5, RZ, RZ, c[0x0][0x564] ;  /* 0x00015900ff057624 */ /* 0x000fe200078e00ff */
[----:B------:R-:W1:Y:S08]  /*18240*/  FLO.U32 R3, UR4 ;  /* 0x0000000400037d00 */ /* 0x000e7000080e0000 */
[----:B------:R-:W3:Y:S01]  /*18250*/  POPC R2, UR4 ;  /* 0x0000000400027d09 */ /* 0x000ee20008000000 */
[----:B-1----:R-:W-:Y:S01]  /*18260*/  ISETP.EQ.U32.AND P0, PT, R3, R4, PT ;  /* 0x000000040300720c */ /* 0x002fe20003f02070 */
[----:B------:R-:W-:-:S12]  /*18270*/  IMAD.MOV.U32 R4, RZ, RZ, c[0x0][0x560] ;  /* 0x00015800ff047624 */ /* 0x000fd800078e00ff */
[----:B---3--:R1:W3:Y:S04]  /*18280*/  @P0 ATOMG.E.ADD.STRONG.GPU PT, R2, [R4.64], R2 ;  /* 0x00000002040209a8 */ /* 0x0082e800081ee1ca */
[----:B-1----:R-:W1:Y:S04]  /*18290*/  S2R R4, SR_LTMASK ;  /* 0x0000000000047919 */ /* 0x002e680000003900 */
[----:B---3--:R1:W3:Y:S02]  /*182a0*/  SHFL.IDX PT, R3, R2, R3, 0x1f ;  /* 0x00001f0302037589 */ /* 0x0082e400000e0000 */
[----:B-1----:R-:W-:-:S06]  /*182b0*/  LOP3.LUT R2, R4, UR4, RZ, 0xc0, !PT ;  /* 0x0000000404027c12 */ /* 0x002fcc000f8ec0ff */
[----:B------:R-:W3:Y:S02]  /*182c0*/  POPC R2, R2 ;  /* 0x0000000200027309 */ /* 0x000ee40000000000 */
[----:B---3-5:R-:W-:-:S05]  /*182d0*/  IADD3 R6, R3, c[0x0][0xc], R2 ;  /* 0x0000030003067a10 */ /* 0x028fca0007ffe002 */
[----:B------:R1:W-:Y:S02]  /*182e0*/  STL [R1+0x7c], R6 ;  /* 0x00007c0601007387 */ /* 0x0003e40000100800 */
.L_x_844:
[----:B-1----:R-:W-:Y:S05]  /*182f0*/  BSYNC B0 ;  /* 0x0000000000007941 */ /* 0x002fea0003800000 */
.L_x_843:
[----:B------:R-:W-:Y:S01]  /*18300*/  PRMT R0, R0, 0x9910, RZ ;  /* 0x0000991000007816 */ /* 0x000fe200000000ff */
[----:B------:R-:W-:Y:S01]  /*18310*/  BSSY B1, `(.L_x_845) ;  /* 0x0000381000017945 */ /* 0x000fe20003800000 */
[----:B-----5:R-:W-:Y:S02]  /*18320*/  IMAD.MOV.U32 R22, RZ, RZ, R6 ;  /* 0x000000ffff167224 */ /* 0x020fe400078e0006 */
[----:B------:R-:W-:-:S13]  /*18330*/  ISETP.NE.AND P0, PT, R0, RZ, PT ;  /* 0x000000ff0000720c */ /* 0x000fda0003f05270 */
[----:B------:R-:W-:Y:S05]  /*18340*/  @!P0 BRA `(.L_x_846) ;  /* 0x00002b1000008947 */ /* 0x000fea0003800000 */
[----:B------:R-:W3:Y:S04]  /*18350*/  LDL R12, [R1+0x8c] ;  /* 0x00008c00010c7983 */ /* 0x000ee80000100800 */
[----:B------:R-:W4:Y:S04]  /*18360*/  LDL R11, [R1+0x90] ;  /* 0x00009000010b7983 */ /* 0x000f280000100800 */
[----:B--2---:R-:W2:Y:S04]  /*18370*/  LDL R8, [R1+0x98] ;  /* 0x0000980001087983 */ /* 0x004ea80000100800 */
[----:B------:R-:W2:Y:S04]  /*18380*/  LDL R10, [R1+0x94] ;  /* 0x00009400010a7983 */ /* 0x000ea80000100800 */
[----:B------:R-:W2:Y:S04]  /*18390*/  LDL R7, [R1+0xfc] ;  /* 0x0000fc0001077983 */ /* 0x000ea80000100800 */
[----:B------:R-:W2:Y:S04]  /*183a0*/  LDL R6, [R1+0xf4] ;  /* 0x0000f40001067983 */ /* 0x000ea80000100800 */
[----:B------:R-:W2:Y:S04]  /*183b0*/  LDL R5, [R1+0xf8] ;  /* 0x0000f80001057983 */ /* 0x000ea80000100800 */
[----:B------:R-:W2:Y:S01]  /*183c0*/  LDL R9, [R1+0xf0] ;  /* 0x0000f00001097983 */ /* 0x000ea20000100800 */
[----:B------:R-:W-:Y:S01]  /*183d0*/  WARPSYNC 0xffffffff ;  /* 0xffffffff00007948 */ /* 0x000fe20003800000 */
[----:B------:R-:W-:-:S02]  /*183e0*/  F2FP.BF16.PACK_AB R0, R137, R136 ;  /* 0x000000888900723e */ /* 0x000fc400000010ff */
[----:B------:R-:W-:Y:S01]  /*183f0*/  BAR.SYNC.DEFER_BLOCKING 0x1, 0x100 ;  /* 0x0044000000007b1d */ /* 0x000fe20000010000 */
[----:B------:R-:W-:Y:S02]  /*18400*/  F2FP.BF16.PACK_AB R2, R139, R138 ;  /* 0x0000008a8b02723e */ /* 0x000fe400000010ff */
[----:B------:R-:W-:Y:S02]  /*18410*/  F2FP.BF16.PACK_AB R3, R133, R132 ;  /* 0x000000848503723e */ /* 0x000fe400000010ff */
[----:B------:R-:W-:Y:S02]  /*18420*/  F2FP.BF16.PACK_AB R4, R69, R68 ;  /* 0x000000444504723e */ /* 0x000fe400000010ff */
[----:B------:R-:W-:Y:S02]  /*18430*/  ISETP.NE.U32.AND P0, PT, RZ, c[0x0][0x508], PT ;  /* 0x00014200ff007a0c */ /* 0x000fe40003f05070 */
[----:B------:R-:W-:Y:S02]  /*18440*/  ISETP.NE.U32.AND P2, PT, RZ, c[0x0][0x500], PT ;  /* 0x00014000ff007a0c */ /* 0x000fe40003f45070 */
[----:B------:R-:W-:-:S02]  /*18450*/  ISETP.NE.AND.EX P1, PT, RZ, c[0x0][0x50c], PT, P0 ;  /* 0x00014300ff007a0c */ /* 0x000fc40003f25300 */
[----:B------:R-:W-:Y:S01]  /*18460*/  ISETP.NE.AND.EX P2, PT, RZ, c[0x0][0x504], PT, P2 ;  /* 0x00014100ff007a0c */ /* 0x000fe20003f45320 */
[----:B------:R-:W-:Y:S01]  /*18470*/  IMAD.MOV.U32 R14, RZ, RZ, c[0x0][0x388] ;  /* 0x0000e200ff0e7624 */ /* 0x000fe200078e00ff */
[----:B---3--:R1:W-:Y:S04]  /*18480*/  STS [R12], R0 ;  /* 0x000000000c007388 */ /* 0x0083e80000000800 */
[----:B------:R3:W-:Y:S04]  /*18490*/  STS [R12+0x400], R2 ;  /* 0x000400020c007388 */ /* 0x0007e80000000800 */
[----:B----4-:R4:W-:Y:S01]  /*184a0*/  STS [R11], R3 ;  /* 0x000000030b007388 */ /* 0x0109e20000000800 */
[----:B-1----:R-:W-:-:S02]  /*184b0*/  F2FP.BF16.PACK_AB R0, R135, R134 ;  /* 0x000000868700723e */ /* 0x002fc400000010ff */
[----:B---3--:R-:W-:-:S03]  /*184c0*/  F2FP.BF16.PACK_AB R2, R129, R128 ;  /* 0x000000808102723e */ /* 0x008fc600000010ff */
[----:B------:R1:W-:Y:S01]  /*184d0*/  STS [R11+0x400], R0 ;  /* 0x000400000b007388 */ /* 0x0003e20000000800 */
[----:B----4-:R-:W-:-:S03]  /*184e0*/  F2FP.BF16.PACK_AB R3, R131, R130 ;  /* 0x000000828303723e */ /* 0x010fc600000010ff */
[----:B--2---:R2:W-:Y:S04]  /*184f0*/  STS [R8], R2 ;  /* 0x0000000208007388 */ /* 0x0045e80000000800 */
[----:B------:R3:W-:Y:S01]  /*18500*/  STS [R8+0x400], R3 ;  /* 0x0004000308007388 */ /* 0x0007e20000000800 */
[----:B-1----:R-:W-:Y:S02]  /*18510*/  F2FP.BF16.PACK_AB R0, R125, R124 ;  /* 0x0000007c7d00723e */ /* 0x002fe400000010ff */
[----:B--2---:R-:W-:-:S03]  /*18520*/  F2FP.BF16.PACK_AB R2, R127, R126 ;  /* 0x0000007e7f02723e */ /* 0x004fc600000010ff */
[----:B------:R1:W-:Y:S01]  /*18530*/  STS [R10], R0 ;  /* 0x000000000a007388 */ /* 0x0003e20000000800 */
[----:B---3--:R-:W-:-:S03]  /*18540*/  F2FP.BF16.PACK_AB R3, R121, R120 ;  /* 0x000000787903723e */ /* 0x008fc600000010ff */
[----:B------:R2:W-:Y:S04]  /*18550*/  STS [R10+0x400], R2 ;  /* 0x000400020a007388 */ /* 0x0005e80000000800 */
[----:B------:R3:W-:Y:S01]  /*18560*/  STS [R7], R3 ;  /* 0x0000000307007388 */ /* 0x0007e20000000800 */
[----:B-1----:R-:W-:Y:S02]  /*18570*/  F2FP.BF16.PACK_AB R0, R123, R122 ;  /* 0x0000007a7b00723e */ /* 0x002fe400000010ff */
        /* <DEDUP_REMOVED lines=60> */
[----:B------:R3:W-:Y:S04]  /*18940*/  STS [R10+0x8400], R3 ;  /* 0x008400030a007388 */ /* 0x0007e80000000800 */
[----:B------:R3:W-:Y:S01]  /*18950*/  STS [R7+0x8000], R2 ;  /* 0x0080000207007388 */ /* 0x0007e20000000800 */
[----:B-1----:R-:W-:-:S03]  /*18960*/  F2FP.BF16.PACK_AB R0, R87, R86 ;  /* 0x000000565700723e */ /* 0x002fc600000010ff */
[----:B------:R-:W4:Y:S04]  /*18970*/  LDL.LU R8, [R1+0x78] ;  /* 0x0000780001087983 */ /* 0x000f280000300800 */
[----:B------:R1:W-:Y:S01]  /*18980*/  STS [R7+0x8400], R0 ;  /* 0x0084000007007388 */ /* 0x0003e20000000800 */
[----:B--2---:R-:W-:Y:S02]  /*18990*/  F2FP.BF16.PACK_AB R4, R89, R88 ;  /* 0x000000585904723e */ /* 0x004fe400000010ff */
[----:B---3--:R-:W-:-:S03]  /*189a0*/  F2FP.BF16.PACK_AB R3, R91, R90 ;  /* 0x0000005a5b03723e */ /* 0x008fc600000010ff */
[----:B------:R2:W-:Y:S01]  /*189b0*/  STS [R6+0x8000], R4 ;  /* 0x0080000406007388 */ /* 0x0005e20000000800 */
[----:B------:R-:W-:-:S03]  /*189c0*/  F2FP.BF16.PACK_AB R2, R93, R92 ;  /* 0x0000005c5d02723e */ /* 0x000fc600000010ff */
[----:B------:R3:W-:Y:S04]  /*189d0*/  STS [R6+0x8400], R3 ;  /* 0x0084000306007388 */ /* 0x0007e80000000800 */
[----:B------:R3:W-:Y:S01]  /*189e0*/  STS [R5+0x8000], R2 ;  /* 0x0080000205007388 */ /* 0x0007e20000000800 */
[----:B-1----:R-:W-:-:S05]  /*189f0*/  F2FP.BF16.PACK_AB R0, R95, R94 ;  /* 0x0000005e5f00723e */ /* 0x002fca00000010ff */
[----:B------:R1:W-:Y:S01]  /*18a00*/  STS [R5+0x8400], R0 ;  /* 0x0084000005007388 */ /* 0x0003e20000000800 */
[----:B--2---:R-:W-:Y:S01]  /*18a10*/  IMAD.MOV.U32 R4, RZ, RZ, 0x4 ;  /* 0x00000004ff047424 */ /* 0x004fe200078e00ff */
[----:B---3--:R-:W-:-:S03]  /*18a20*/  F2FP.BF16.PACK_AB R3, R97, R96 ;  /* 0x000000606103723e */ /* 0x008fc600000010ff */
[----:B------:R-:W-:Y:S02]  /*18a30*/  @P1 IMAD.WIDE R6, R239, R4, c[0x0][0x508] ;  /* 0x00014200ef061625 */ /* 0x000fe400078e0204 */
[----:B------:R2:W-:Y:S02]  /*18a40*/  STS [R9+0x8000], R3 ;  /* 0x0080000309007388 */ /* 0x0005e40000000800 */
[----:B------:R-:W-:Y:S01]  /*18a50*/  IMAD.MOV.U32 R2, RZ, RZ, RZ ;  /* 0x000000ffff027224 */ /* 0x000fe200078e00ff */
[----:B-1----:R-:W-:Y:S01]  /*18a60*/  F2FP.BF16.PACK_AB R0, R99, R98 ;  /* 0x000000626300723e */ /* 0x002fe200000010ff */
[----:B------:R-:W-:-:S04]  /*18a70*/  IMAD.WIDE R4, R239, R4, c[0x0][0x500] ;  /* 0x00014000ef047625 */ /* 0x000fc800078e0204 */
[----:B------:R1:W-:Y:S04]  /*18a80*/  STS [R9+0x8400], R0 ;  /* 0x0084000009007388 */ /* 0x0003e80000000800 */
[----:B------:R-:W-:Y:S06]  /*18a90*/  BAR.SYNC.DEFER_BLOCKING 0x1, 0x100 ;  /* 0x0044000000007b1d */ /* 0x000fec0000010000 */
[----:B------:R1:W5:Y:S04]  /*18aa0*/  @P1 LDG.E R14, [R6.64] ;  /* 0x0000000a060e1981 */ /* 0x000368000c1e1900 */
[----:B------:R1:W5:Y:S01]  /*18ab0*/  @P2 LDG.E R2, [R4.64] ;  /* 0x0000000a04022981 */ /* 0x000362000c1e1900 */
[----:B----4-:R-:W-:-:S04]  /*18ac0*/  ISETP.NE.AND P0, PT, R8, RZ, PT ;  /* 0x000000ff0800720c */ /* 0x010fc80003f05270 */
[----:B--2---:R-:W-:Y:S01]  /*18ad0*/  SEL R3, R8, c[0x0][0x3d4], P0 ;  /* 0x0000f50008037a07 */ /* 0x004fe20000000000 */
[----:B------:R-:W-:Y:S05]  /*18ae0*/  @P1 BRA `(.L_x_847) ;  /* 0x0000004000001947 */ /* 0x000fea0003800000 */
[----:B-1----:R-:W-:Y:S05]  /*18af0*/  @!P2 BRA `(.L_x_847) ;  /* 0x000000300000a947 */ /* 0x002fea0003800000 */
[----:B------:R1:W2:Y:S04]  /*18b00*/  LDG.E R0, [R4.64] ;  /* 0x0000000a04007981 */ /* 0x0002a8000c1e1900 */
[----:B-1----:R-:W2:Y:S02]  /*18b10*/  LDG.E R4, [R4.64+0x4] ;  /* 0x0000040a04047981 */ /* 0x002ea4000c1e1900 */
[----:B--2--5:R-:W-:Y:S02]  /*18b20*/  IADD3 R14, -R0, R4, RZ ;  /* 0x00000004000e7210 */ /* 0x024fe40007ffe1ff */
.L_x_847:
[----:B-1----:R-:W2:Y:S01]  /*18b30*/  LDL R23, [R1+0x16c] ;  /* 0x00016c0001177983 */ /* 0x002ea20000100800 */
[----:B------:R-:W-:Y:S01]  /*18b40*/  IMAD.MOV.U32 R11, RZ, RZ, 0x368 ;  /* 0x00000368ff0b7424 */ /* 0x000fe200078e00ff */
[----:B------:R-:W-:Y:S02]  /*18b50*/  ISETP.GT.AND P2, PT, R3, 0x1, PT ;  /* 0x000000010300780c */ /* 0x000fe40003f44270 */
[----:B------:R-:W3:Y:S01]  /*18b60*/  LDL R21, [R1+0x80] ;  /* 0x0000800001157983 */ /* 0x000ee20000100800 */
[----:B------:R-:W-:Y:S01]  /*18b70*/  ISETP.NE.U32.AND P0, PT, RZ, c[0x0][0x500], PT ;  /* 0x00014000ff007a0c */ /* 0x000fe20003f05070 */
[----:B------:R-:W-:Y:S01]  /*18b80*/  IMAD.MOV.U32 R4, RZ, RZ, c[0x0][0x4e8] ;  /* 0x00013a00ff047624 */ /* 0x000fe200078e00ff */
[----:B------:R-:W-:-:S02]  /*18b90*/  SEL R11, R11, 0x328, P2 ;  /* 0x000003280b0b7807 */ /* 0x000fc40001000000 */
[----:B------:R-:W-:Y:S02]  /*18ba0*/  ISETP.NE.AND.EX P0, PT, RZ, c[0x0][0x504], PT, P0 ;  /* 0x00014100ff007a0c */ /* 0x000fe40003f05300 */
[----:B------:R-:W1:Y:S01]  /*18bb0*/  LDC.64 R6, c[0x0][R11+0x170] ;  /* 0x00005c000b067b82 */ /* 0x000e620000000a00 */
[----:B------:R-:W-:Y:S02]  /*18bc0*/  SHF.R.S32.HI R3, RZ, 0x1f, R239 ;  /* 0x0000001fff037819 */ /* 0x000fe400000114ef */
[----:B------:R-:W-:Y:S02]  /*18bd0*/  SEL R0, R239, RZ, !P0 ;  /* 0x000000ffef007207 */ /* 0x000fe40004000000 */
[----:B------:R-:W-:Y:S02]  /*18be0*/  SEL R5, R3, RZ, !P0 ;  /* 0x000000ff03057207 */ /* 0x000fe40004000000 */
[----:B------:R-:W-:Y:S01]  /*18bf0*/  ISETP.NE.AND P3, PT, R4, 0x1, PT ;  /* 0x000000010400780c */ /* 0x000fe20003f65270 */
[----:B------:R-:W4:Y:S01]  /*18c00*/  LDC.64 R12, c[0x0][R11+0x168] ;  /* 0x00005a000b0c7b82 */ /* 0x000f220000000a00 */
[----:B------:R-:W-:-:S07]  /*18c10*/  LOP3.LUT R4, R238, 0xffff, RZ, 0xc0, !PT ;  /* 0x0000ffffee047812 */ /* 0x000fce00078ec0ff */
[----:B------:R-:W2:Y:S08]  /*18c20*/  LDC.64 R16, c[0x0][R11+0x178] ;  /* 0x00005e000b107b82 */ /* 0x000eb00000000a00 */
[----:B------:R1:W2:Y:S02]  /*18c30*/  LDC.64 R18, c[0x0][R11+0x160] ;  /* 0x000058000b127b82 */ /* 0x0002a40000000a00 */
[----:B-1----:R-:W-:-:S04]  /*18c40*/  IMAD R3, R7, R0, RZ ;  /* 0x0000000007037224 */ /* 0x002fc800078e02ff */
[C---:B------:R-:W-:Y:S02]  /*18c50*/  IMAD R10, R6.reuse, R5, R3 ;  /* 0x00000005060a7224 */ /* 0x040fe400078e0203 */
[----:B------:R-:W-:-:S04]  /*18c60*/  IMAD.WIDE.U32 R6, R6, R0, RZ ;  /* 0x0000000006067225 */ /* 0x000fc800078e00ff */
[----:B----4-:R-:W-:-:S04]  /*18c70*/  IMAD.WIDE.U32 R8, R12, R4, RZ ;  /* 0x000000040c087225 */ /* 0x010fc800078e00ff */
[----:B------:R-:W-:Y:S01]  /*18c80*/  IMAD R5, R13, R4, RZ ;  /* 0x000000040d057224 */ /* 0x000fe200078e02ff */
[----:B-----5:R-:W-:Y:S01]  /*18c90*/  IADD3 R13, P1, P0, R6, R8, R2 ;  /* 0x00000008060d7210 */ /* 0x020fe2000783e002 */
[----:B------:R-:W-:Y:S01]  /*18ca0*/  IMAD.IADD R12, R7, 0x1, R10 ;  /* 0x00000001070c7824 */ /* 0x000fe200078e020a */
[----:B------:R-:W1:Y:S01]  /*18cb0*/  S2R R24, SR_TID.X ;  /* 0x0000000000187919 */ /* 0x000e620000002100 */
[----:B------:R-:W-:Y:S02]  /*18cc0*/  IMAD.IADD R9, R9, 0x1, R5 ;  /* 0x0000000109097824 */ /* 0x000fe400078e0205 */
[----:B--2---:R-:W-:Y:S02]  /*18cd0*/  IMAD.IADD R3, R23, 0x1, R236 ;  /* 0x0000000117037824 */ /* 0x004fe400078e02ec */
[----:B------:R-:W2:Y:S02]  /*18ce0*/  LDL R23, [R1+0x168] ;  /* 0x0001680001177983 */ /* 0x000ea40000100800 */
[----:B------:R-:W-:Y:S01]  /*18cf0*/  @P3 IMAD.HI.U32 R6, R3, c[0x0][0x4ec], RZ ;  /* 0x00013b0003063a27 */ /* 0x000fe200078e00ff */
[----:B---3--:R-:W-:-:S03]  /*18d00*/  SEL R10, R21, RZ, P2 ;  /* 0x000000ff150a7207 */ /* 0x008fc60001000000 */
[----:B------:R-:W-:Y:S01]  /*18d10*/  IMAD.MOV.U32 R5, RZ, RZ, R3 ;  /* 0x000000ffff057224 */ /* 0x000fe200078e0003 */
[----:B------:R-:W-:Y:S01]  /*18d20*/  @P3 SHF.R.U32.HI R5, RZ, c[0x0][0x4f0], R6 ;  /* 0x00013c00ff053a19 */ /* 0x000fe20000011606 */
[-C--:B------:R-:W-:Y:S01]  /*18d30*/  IMAD R7, R17, R10.reuse, RZ ;  /* 0x0000000a11077224 */ /* 0x080fe200078e02ff */
[----:B------:R-:W-:Y:S01]  /*18d40*/  SHF.R.S32.HI R8, RZ, 0x1f, R2 ;  /* 0x0000001fff087819 */ /* 0x000fe20000011402 */
[----:B------:R-:W-:-:S04]  /*18d50*/  IMAD.WIDE.U32 R10, R16, R10, RZ ;  /* 0x0000000a100a7225 */ /* 0x000fc800078e00ff */
[----:B------:R-:W-:Y:S01]  /*18d60*/  IMAD.MOV R6, RZ, RZ, -R5 ;  /* 0x000000ffff067224 */ /* 0x000fe200078e0a05 */
[----:B------:R-:W-:Y:S01]  /*18d70*/  IADD3.X R12, R12, R9, R8, P1, P0 ;  /* 0x000000090c0c7210 */ /* 0x000fe20000fe0408 */
[----:B------:R-:W-:Y:S01]  /*18d80*/  IMAD.IADD R11, R11, 0x1, R7 ;  /* 0x000000010b0b7824 */ /* 0x000fe200078e0207 */
[----:B------:R-:W-:Y:S01]  /*18d90*/  IADD3 R10, P1, P0, R5, R13, R10 ;  /* 0x0000000d050a7210 */ /* 0x000fe2000783e00a */
[----:B------:R-:W-:Y:S01]  /*18da0*/  IMAD R6, R6, c[0x0][0x4e8], R3 ;  /* 0x00013a0006067a24 */ /* 0x000fe200078e0203 */
[----:B------:R-:W-:-:S04]  /*18db0*/  SHF.R.S32.HI R7, RZ, 0x1f, R5 ;  /* 0x0000001fff077819 */ /* 0x000fc80000011405 */
[----:B------:R-:W-:Y:S01]  /*18dc0*/  IADD3.X R11, R7, R12, R11, P1, P0 ;  /* 0x0000000c070b7210 */ /* 0x000fe20000fe040b */
[-C--:B------:R-:W-:Y:S01]  /*18dd0*/  IMAD R5, R19, R6.reuse, RZ ;  /* 0x0000000613057224 */ /* 0x080fe200078e02ff */
[----:B------:R-:W-:Y:S01]  /*18de0*/  SHF.R.S32.HI R9, RZ, 0x1f, R6 ;  /* 0x0000001fff097819 */ /* 0x000fe20000011406 */
[----:B------:R-:W-:Y:S02]  /*18df0*/  IMAD.MOV.U32 R12, RZ, RZ, c[0x0][0x4a8] ;  /* 0x00012a00ff0c7624 */ /* 0x000fe400078e00ff */
[----:B------:R-:W-:Y:S01]  /*18e00*/  IMAD.WIDE.U32 R6, R18, R6, R10 ;  /* 0x0000000612067225 */ /* 0x000fe200078e000a */
[----:B-1----:R-:W-:-:S03]  /*18e10*/  SHF.R.S32.HI R21, RZ, 0x1f, R24 ;  /* 0x0000001fff157819 */ /* 0x002fc60000011418 */
[----:B------:R-:W-:Y:S01]  /*18e20*/  IMAD R5, R18, R9, R5 ;  /* 0x0000000912057224 */ /* 0x000fe200078e0205 */
[----:B------:R-:W-:Y:S01]  /*18e30*/  SEL R9, R12, c[0x0][0x450], P2 ;  /* 0x000114000c097a07 */ /* 0x000fe20001000000 */
[----:B------:R-:W-:Y:S02]  /*18e40*/  IMAD.MOV.U32 R10, RZ, RZ, c[0x0][0x4ac] ;  /* 0x00012b00ff0a7624 */ /* 0x000fe400078e00ff */
[----:B------:R-:W-:Y:S01]  /*18e50*/  IMAD.IADD R7, R7, 0x1, R5 ;  /* 0x0000000107077824 */ /* 0x000fe200078e0205 */
[----:B------:R-:W-:Y:S02]  /*18e60*/  LEA R5, P0, R6, R9, 0x2 ;  /* 0x0000000906057211 */ /* 0x000fe400078010ff */
[----:B------:R-:W-:Y:S02]  /*18e70*/  SEL R10, R10, c[0x0][0x454], P2 ;  /* 0x000115000a0a7a07 */ /* 0x000fe40001000000 */
[----:B------:R-:W-:Y:S02]  /*18e80*/  LEA.HI R21, R21, R24, RZ, 0x5 ;  /* 0x0000001815157211 */ /* 0x000fe400078f28ff */
[----:B------:R-:W-:-:S02]  /*18e90*/  LEA.HI.X R7, R6, R10, R7, 0x2, P0 ;  /* 0x0000000a06077211 */ /* 0x000fc400000f1407 */
[----:B------:R-:W-:Y:S01]  /*18ea0*/  LOP3.LUT R21, R21, 0xffffffe0, RZ, 0xc0, !PT ;  /* 0xffffffe015157812 */ /* 0x000fe200078ec0ff */
[----:B------:R-:W-:Y:S04]  /*18eb0*/  SHFL.IDX PT, R10, R5, RZ, 0x1c1f ;  /* 0x001c1fff050a7589 */ /* 0x000fe800000e0000 */
[----:B------:R-:W1:Y:S01]  /*18ec0*/  SHFL.IDX PT, R11, R7, RZ, 0x1c1f ;  /* 0x001c1fff070b7589 */ /* 0x000e6200000e0000 */
[----:B------:R-:W-:-:S03]  /*18ed0*/  IMAD.IADD R21, R24, 0x1, -R21 ;  /* 0x0000000118157824 */ /* 0x000fc600078e0a15 */
[----:B------:R3:W-:Y:S04]  /*18ee0*/  SHFL.IDX PT, R6, R5, 0x1, 0x1c1f ;  /* 0x003c1f0005067f89 */ /* 0x0007e800000e0000 */
[----:B------:R-:W4:Y:S01]  /*18ef0*/  SHFL.IDX PT, R7, R7, 0x1, 0x1c1f ;  /* 0x003c1f0007077f89 */ /* 0x000f2200000e0000 */
[----:B------:R-:W-:Y:S01]  /*18f00*/  LOP3.LUT P0, RZ, R21, 0x3, RZ, 0xc0, !PT ;  /* 0x0000000315ff7812 */ /* 0x000fe2000780c0ff */
[----:B---3--:R-:W-:Y:S02]  /*18f10*/  IMAD R5, R14, c[0x0][0x4e8], RZ ;  /* 0x00013a000e057a24 */ /* 0x008fe400078e02ff */
[----:B--2---:R-:W-:-:S05]  /*18f20*/  IMAD.IADD R9, R23, 0x1, R236 ;  /* 0x0000000117097824 */ /* 0x004fca00078e02ec */
[C---:B------:R-:W-:Y:S02]  /*18f30*/  IADD3 R13, R9.reuse, 0x8, RZ ;  /* 0x00000008090d7810 */ /* 0x040fe40007ffe0ff */
[-C--:B------:R-:W-:Y:S02]  /*18f40*/  ISETP.GE.OR P1, PT, R9, R5.reuse, P0 ;  /* 0x000000050900720c */ /* 0x080fe40000726670 */
[----:B------:R-:W-:-:S11]  /*18f50*/  ISETP.GE.OR P0, PT, R13, R5, P0 ;  /* 0x000000050d00720c */ /* 0x000fd60000706670 */
[----:B-1----:R1:W-:Y:S04]  /*18f60*/  @!P1 ST.E [R10.64], R20 ;  /* 0x000000140a009985 */ /* 0x0023e8000c10190a */
[----:B----4-:R1:W-:Y:S01]  /*18f70*/  @!P0 ST.E [R6.64], R15 ;  /* 0x0000000f06008985 */ /* 0x0103e2000c10190a */
[----:B------:R-:W-:Y:S05]  /*18f80*/  @P2 BRA `(.L_x_848) ;  /* 0x000008b000002947 */ /* 0x000fea0003800000 */
[----:B------:R-:W2:Y:S01]  /*18f90*/  LDL R21, [R1+0x108] ;  /* 0x0001080001157983 */ /* 0x000ea20000100800 */
[----:B------:R-:W-:Y:S01]  /*18fa0*/  IMAD R8, R8, c[0x0][0x3a0], RZ ;  /* 0x0000e80008087a24 */ /* 0x000fe200078e02ff */
[----:B------:R-:W-:Y:S01]  /*18fb0*/  SHF.R.S32.HI R5, RZ, 0x1f, R0 ;  /* 0x0000001fff057819 */ /* 0x000fe20000011400 */
[C---:B-1----:R-:W-:Y:S01]  /*18fc0*/  IMAD.WIDE.U32 R6, R2.reuse, c[0x0][0x3a0], RZ ;  /* 0x0000e80002067a25 */ /* 0x042fe200078e00ff */
[----:B------:R1:W3:Y:S03]  /*18fd0*/  LDS.128 R28, [R203+0x80] ;  /* 0x00008000cb1c7984 */ /* 0x0002e60000000c00 */
[----:B------:R-:W-:Y:S01]  /*18fe0*/  IMAD R2, R2, c[0x0][0x3a4], R8 ;  /* 0x0000e90002027a24 */ /* 0x000fe200078e0208 */
[----:B------:R1:W4:Y:S04]  /*18ff0*/  LDS.128 R40, [R203+0x1080] ;  /* 0x00108000cb287984 */ /* 0x0003280000000c00 */
[----:B------:R-:W-:Y:S01]  /*19000*/  IADD3 R3, R7, R2, RZ ;  /* 0x0000000207037210 */ /* 0x000fe20007ffe0ff */
[----:B------:R1:W1:Y:S01]  /*19010*/  LDS.128 R52, [R203+0x2080] ;  /* 0x00208000cb347984 */ /* 0x0002620000000c00 */
[----:B------:R-:W-:-:S03]  /*19020*/  MOV R2, R6 ;  /* 0x0000000600027202 */ /* 0x000fc60000000f00 */
[----:B------:R1:W1:Y:S02]  /*19030*/  LDS.128 R60, [R203+0x3080] ;  /* 0x00308000cb3c7984 */ /* 0x0002640000000c00 */
[C---:B------:R-:W-:Y:S02]  /*19040*/  IMAD.WIDE.U32 R6, R4.reuse, c[0x0][0x3e8], R2 ;  /* 0x0000fa0004067a25 */ /* 0x040fe400078e0002 */
[----:B------:R1:W1:Y:S02]  /*19050*/  LDS.128 R24, [R203+0x4080] ;  /* 0x00408000cb187984 */ /* 0x0002640000000c00 */
[----:B------:R-:W-:Y:S02]  /*19060*/  IMAD R3, R5, c[0x0][0x3f0], RZ ;  /* 0x0000fc0005037a24 */ /* 0x000fe400078e02ff */
[----:B------:R-:W-:Y:S01]  /*19070*/  IMAD R5, R4, c[0x0][0x3ec], R7 ;  /* 0x0000fb0004057a24 */ /* 0x000fe200078e0207 */
[----:B------:R1:W1:Y:S01]  /*19080*/  LDS.128 R36, [R203+0x5080] ;  /* 0x00508000cb247984 */ /* 0x0002620000000c00 */
[----:B------:R-:W-:Y:S01]  /*19090*/  MOV R4, R6 ;  /* 0x0000000600047202 */ /* 0x000fe20000000f00 */
[----:B------:R-:W-:-:S02]  /*190a0*/  IMAD R7, R0, c[0x0][0x3f4], R3 ;  /* 0x0000fd0000077a24 */ /* 0x000fc400078e0203 */
[----:B------:R1:W1:Y:S02]  /*190b0*/  LDS.128 R48, [R203+0x6080] ;  /* 0x00608000cb307984 */ /* 0x0002640000000c00 */
[----:B------:R-:W-:Y:S02]  /*190c0*/  IMAD.WIDE.U32 R4, R0, c[0x0][0x3f0], R4 ;  /* 0x0000fc0000047a25 */ /* 0x000fe400078e0004 */
[----:B------:R1:W1:Y:S03]  /*190d0*/  LDS.128 R56, [R203+0x7080] ;  /* 0x00708000cb387984 */ /* 0x0002660000000c00 */
[----:B------:R-:W-:Y:S01]  /*190e0*/  IADD3 R5, R5, R7, RZ ;  /* 0x0000000705057210 */ /* 0x000fe20007ffe0ff */
[----:B------:R1:W1:Y:S04]  /*190f0*/  LDS.128 R16, [R203+0x8080] ;  /* 0x00808000cb107984 */ /* 0x0002680000000c00 */
[----:B------:R1:W1:Y:S04]  /*19100*/  LDS.128 R32, [R203+0x9080] ;  /* 0x00908000cb207984 */ /* 0x0002680000000c00 */
[----:B------:R1:W1:Y:S04]  /*19110*/  LDS.128 R44, [R203+0xa080] ;  /* 0x00a08000cb2c7984 */ /* 0x0002680000000c00 */
[----:B------:R1:W1:Y:S04]  /*19120*/  LDS.128 R64, [R203+0xb080] ;  /* 0x00b08000cb407984 */ /* 0x0002680000000c00 */
[----:B------:R-:W5:Y:S02]  /*19130*/  S2R R10, SR_TID.X ;  /* 0x00000000000a7919 */ /* 0x000f640000002100 */
[----:B-----5:R-:W-:-:S04]  /*19140*/  SHF.R.S32.HI R11, RZ, 0x1f, R10 ;  /* 0x0000001fff0b7819 */ /* 0x020fc8000001140a */
[----:B------:R-:W-:-:S04]  /*19150*/  LEA.HI R11, R11, R10, RZ, 0x3 ;  /* 0x0000000a0b0b7211 */ /* 0x000fc800078f18ff */
[----:B------:R-:W-:Y:S02]  /*19160*/  SHF.R.S32.HI R11, RZ, 0x3, R11 ;  /* 0x00000003ff0b7819 */ /* 0x000fe4000001140b */
[----:B--2---:R-:W-:-:S04]  /*19170*/  IADD3 R8, R21, R236, RZ ;  /* 0x000000ec15087210 */ /* 0x004fc80007ffe0ff */
[----:B------:R-:W-:Y:S01]  /*19180*/  MOV R2, R8 ;  /* 0x0000000800027202 */ /* 0x000fe20000000f00 */
[----:B------:R-:W-:-:S05]  /*19190*/  @P3 IMAD.HI.U32 R9, R8, c[0x0][0x4ec], RZ ;  /* 0x00013b0008093a27 */ /* 0x000fca00078e00ff */
[----:B------:R-:W-:-:S04]  /*191a0*/  @P3 SHF.R.U32.HI R2, RZ, c[0x0][0x4f0], R9 ;  /* 0x00013c00ff023a19 */ /* 0x000fc80000011609 */
[----:B------:R-:W-:Y:S02]  /*191b0*/  SHF.R.S32.HI R3, RZ, 0x1f, R2 ;  /* 0x0000001fff037819 */ /* 0x000fe40000011402 */
[----:B------:R-:W-:-:S03]  /*191c0*/  IADD3 R0, -R2, RZ, RZ ;  /* 0x000000ff02007210 */ /* 0x000fc60007ffe1ff */
[----:B------:R-:W-:Y:S02]  /*191d0*/  IMAD R3, R3, c[0x0][0x3e0], RZ ;  /* 0x0000f80003037a24 */ /* 0x000fe400078e02ff */
[----:B------:R-:W-:Y:S02]  /*191e0*/  IMAD R0, R0, c[0x0][0x4e8], R8 ;  /* 0x00013a0000007a24 */ /* 0x000fe400078e0208 */
[C---:B------:R-:W-:Y:S02]  /*191f0*/  IMAD R6, R2.reuse, c[0x0][0x3e4], R3 ;  /* 0x0000f90002067a24 */ /* 0x040fe400078e0203 */
[----:B------:R-:W-:Y:S01]  /*19200*/  IMAD.WIDE.U32 R2, R2, c[0x0][0x3e0], R4 ;  /* 0x0000f80002027a25 */ /* 0x000fe200078e0004 */
[----:B------:R-:W-:Y:S02]  /*19210*/  SHF.R.S32.HI R4, RZ, 0x1f, R0 ;  /* 0x0000001fff047819 */ /* 0x000fe40000011400 */
[----:B------:R-:W-:Y:S02]  /*19220*/  IADD3 R5, R11, R236, RZ ;  /* 0x000000ec0b057210 */ /* 0x000fe40007ffe0ff */
        /* <DEDUP_REMOVED lines=8> */
[----:B-1-34-:R1:W2:Y:S02]  /*192b0*/  SHFL.IDX PT, R4, R10, RZ, 0x181f ;  /* 0x00181fff0a047589 */ /* 0x01a2a400000e0000 */
.L_x_944:
[----:B------:R-:W-:Y:S05]  /*192c0*/  BRA.DIV ~URZ, `(.L_x_850) ;  /* 0x00005d927f007947 */ /* 0x000fea000b800000 */
[----:B------:R3:W4:Y:S02]  /*192d0*/  SHFL.IDX PT, R0, R12, RZ, 0x181f ;  /* 0x00181fff0c007589 */ /* 0x00072400000e0000 */
.L_x_945:
[----:B------:R-:W-:Y:S01]  /*192e0*/  IMAD R11, R14, c[0x0][0x4e8], RZ ;  /* 0x00013a000e0b7a24 */ /* 0x000fe200078e02ff */
[----:B------:R-:W-:Y:S04]  /*192f0*/  BSSY B0, `(.L_x_851) ;  /* 0x0000011000007945 */ /* 0x000fe80003800000 */
[----:B------:R-:W-:-:S13]  /*19300*/  ISETP.GE.AND P0, PT, R5, R11, PT ;  /* 0x0000000b0500720c */ /* 0x000fda0003f06270 */
[----:B------:R-:W-:Y:S05]  /*19310*/  @P0 BRA `(.L_x_852) ;  /* 0x000000e000000947 */ /* 0x000fea0003800000 */
[----:B------:R-:W5:Y:S04]  /*19320*/  LDL R15, [R1+0x74] ;  /* 0x00007400010f7983 */ /* 0x000f680000100800 */
[----:B---3--:R-:W3:Y:S01]  /*19330*/  LDL R13, [R1+0x70] ;  /* 0x00007000010d7983 */ /* 0x008ee20000100800 */
[----:B------:R-:W-:Y:S02]  /*19340*/  ISETP.GE.AND P2, PT, R248, c[0x0][0x3c8], PT ;  /* 0x0000f200f8007a0c */ /* 0x000fe40003f46270 */
[----:B------:R-:W-:Y:S02]  /*19350*/  ISETP.GE.AND P1, PT, R250, c[0x0][0x3c8], PT ;  /* 0x0000f200fa007a0c */ /* 0x000fe40003f26270 */
[----:B------:R-:W-:-:S09]  /*19360*/  ISETP.GE.AND P0, PT, R251, c[0x0][0x3c8], PT ;  /* 0x0000f200fb007a0c */ /* 0x000fd20003f06270 */
[-C--:B----4-:R-:W-:Y:S02]  /*19370*/  @!P2 LEA R8, P5, R248, R0.reuse, 0x1 ;  /* 0x00000000f808a211 */ /* 0x090fe400078a08ff */
[-C--:B------:R-:W-:Y:S02]  /*19380*/  @!P1 LEA R6, P4, R250, R0.reuse, 0x1 ;  /* 0x00000000fa069211 */ /* 0x080fe400078808ff */
[----:B------:R-:W-:Y:S02]  /*19390*/  @!P0 LEA R2, P3, R251, R0, 0x1 ;  /* 0x00000000fb028211 */ /* 0x000fe400078608ff */
[----:B--2---:R-:W-:-:S05]  /*193a0*/  @!P2 LEA.HI.X R9, R248, R4, R249, 0x1, P5 ;  /* 0x00000004f809a211 */ /* 0x004fca00028f0cf9 */
[----:B------:R2:W-:Y:S01]  /*193b0*/  @!P2 ST.E.128 [R8.64], R28 ;  /* 0x0000001c0800a985 */ /* 0x0005e2000c101d0a */
[-C--:B-----5:R-:W-:Y:S02]  /*193c0*/  @!P1 LEA.HI.X R7, R250, R4.reuse, R15, 0x1, P4 ;  /* 0x00000004fa079211 */ /* 0x0a0fe400020f0c0f */
[----:B---3--:R-:W-:-:S03]  /*193d0*/  @!P0 LEA.HI.X R3, R251, R4, R13, 0x1, P3 ;  /* 0x00000004fb038211 */ /* 0x008fc600018f0c0d */
[----:B------:R2:W-:Y:S04]  /*193e0*/  @!P1 ST.E.128 [R6.64], R24 ;  /* 0x0000001806009985 */ /* 0x0005e8000c101d0a */
[----:B------:R2:W-:Y:S02]  /*193f0*/  @!P0 ST.E.128 [R2.64], R16 ;  /* 0x0000001002008985 */ /* 0x0005e4000c101d0a */
.L_x_852:
[----:B------:R-:W-:Y:S05]  /*19400*/  BSYNC B0 ;  /* 0x0000000000007941 */ /* 0x000fea0003800000 */
.L_x_851:
[----:B------:R-:W-:Y:S05]  /*19410*/  BRA.DIV ~URZ, `(.L_x_853) ;  /* 0x00005cc27f007947 */ /* 0x000fea000b800000 */
[----:B--2---:R2:W1:Y:S04]  /*19420*/  SHFL.IDX PT, R4, R10, 0x1, 0x181f ;  /* 0x00381f000a047f89 */ /* 0x00446800000e0000 */
[----:B----4-:R2:W4:Y:S02]  /*19430*/  SHFL.IDX PT, R0, R12, 0x1, 0x181f ;  /* 0x00381f000c007f89 */ /* 0x01052400000e0000 */
.L_x_946:
[----:B------:R-:W-:Y:S01]  /*19440*/  IADD3 R2, R5, 0x20, RZ ;  /* 0x0000002005027810 */ /* 0x000fe20007ffe0ff */
[----:B------:R-:W-:Y:S03]  /*19450*/  BSSY B0, `(.L_x_854) ;  /* 0x0000011000007945 */ /* 0x000fe60003800000 */
[----:B------:R-:W-:-:S13]  /*19460*/  ISETP.GE.AND P0, PT, R2, R11, PT ;  /* 0x0000000b0200720c */ /* 0x000fda0003f06270 */
[----:B------:R-:W-:Y:S05]  /*19470*/  @P0 BRA `(.L_x_855) ;  /* 0x000000e000000947 */ /* 0x000fea0003800000 */
[----:B------:R-:W5:Y:S04]  /*19480*/  LDL R14, [R1+0x74] ;  /* 0x00007400010e7983 */ /* 0x000f680000100800 */
[----:B--2---:R-:W2:Y:S01]  /*19490*/  LDL R13, [R1+0x70] ;  /* 0x00007000010d7983 */ /* 0x004ea20000100800 */
[----:B------:R-:W-:Y:S02]  /*194a0*/  ISETP.GE.AND P2, PT, R248, c[0x0][0x3c8], PT ;  /* 0x0000f200f8007a0c */ /* 0x000fe40003f46270 */
[----:B------:R-:W-:Y:S02]  /*194b0*/  ISETP.GE.AND P1, PT, R250, c[0x0][0x3c8], PT ;  /* 0x0000f200fa007a0c */ /* 0x000fe40003f26270 */
[----:B------:R-:W-:-:S09]  /*194c0*/  ISETP.GE.AND P0, PT, R251, c[0x0][0x3c8], PT ;  /* 0x0000f200fb007a0c */ /* 0x000fd20003f06270 */
[-C--:B----4-:R-:W-:Y:S02]  /*194d0*/  @!P2 LEA R8, P5, R248, R0.reuse, 0x1 ;  /* 0x00000000f808a211 */ /* 0x090fe400078a08ff */
[-C--:B------:R-:W-:Y:S02]  /*194e0*/  @!P1 LEA R6, P4, R250, R0.reuse, 0x1 ;  /* 0x00000000fa069211 */ /* 0x080fe400078808ff */
[----:B------:R-:W-:Y:S02]  /*194f0*/  @!P0 LEA R2, P3, R251, R0, 0x1 ;  /* 0x00000000fb028211 */ /* 0x000fe400078608ff */
[----:B-1----:R-:W-:-:S05]  /*19500*/  @!P2 LEA.HI.X R9, R248, R4, R249, 0x1, P5 ;  /* 0x00000004f809a211 */ /* 0x002fca00028f0cf9 */
[----:B------:R1:W-:Y:S01]  /*19510*/  @!P2 ST.E.128 [R8.64], R40 ;  /* 0x000000280800a985 */ /* 0x0003e2000c101d0a */
[-C--:B-----5:R-:W-:Y:S02]  /*19520*/  @!P1 LEA.HI.X R7, R250, R4.reuse, R14, 0x1, P4 ;  /* 0x00000004fa079211 */ /* 0x0a0fe400020f0c0e */
[----:B--2---:R-:W-:-:S03]  /*19530*/  @!P0 LEA.HI.X R3, R251, R4, R13, 0x1, P3 ;  /* 0x00000004fb038211 */ /* 0x004fc600018f0c0d */
[----:B------:R1:W-:Y:S04]  /*19540*/  @!P1 ST.E.128 [R6.64], R36 ;  /* 0x0000002406009985 */ /* 0x0003e8000c101d0a */
[----:B------:R1:W-:Y:S02]  /*19550*/  @!P0 ST.E.128 [R2.64], R32 ;  /* 0x0000002002008985 */ /* 0x0003e4000c101d0a */
.L_x_855:
[----:B------:R-:W-:Y:S05]  /*19560*/  BSYNC B0 ;  /* 0x0000000000007941 */ /* 0x000fea0003800000 */
.L_x_854:
[----:B------:R-:W-:Y:S05]  /*19570*/  BRA.DIV ~URZ, `(.L_x_856) ;  /* 0x00005c527f007947 */ /* 0x000fea000b800000 */
[----:B-1----:R1:W2:Y:S02]  /*19580*/  SHFL.IDX PT, R4, R10, 0x2, 0x181f ;  /* 0x00581f000a047f89 */ /* 0x0022a400000e0000 */
.L_x_947:
[----:B------:R-:W-:Y:S05]  /*19590*/  BRA.DIV ~URZ, `(.L_x_857) ;  /* 0x00005cb27f007947 */ /* 0x000fea000b800000 */
[----:B----4-:R4:W1:Y:S02]  /*195a0*/  SHFL.IDX PT, R0, R12, 0x2, 0x181f ;  /* 0x00581f000c007f89 */ /* 0x01086400000e0000 */
.L_x_948:
[----:B------:R-:W-:Y:S01]  /*195b0*/  IADD3 R2, R5, 0x40, RZ ;  /* 0x0000004005027810 */ /* 0x000fe20007ffe0ff */
[----:B------:R-:W-:Y:S03]  /*195c0*/  BSSY B0, `(.L_x_858) ;  /* 0x0000011000007945 */ /* 0x000fe60003800000 */
[----:B------:R-:W-:-:S13]  /*195d0*/  ISETP.GE.AND P0, PT, R2, R11, PT ;  /* 0x0000000b0200720c */ /* 0x000fda0003f06270 */
[----:B------:R-:W-:Y:S05]  /*195e0*/  @P0 BRA `(.L_x_859) ;  /* 0x000000e000000947 */ /* 0x000fea0003800000 */
[----:B------:R-:W5:Y:S04]  /*195f0*/  LDL R14, [R1+0x74] ;  /* 0x00007400010e7983 */ /* 0x000f680000100800 */
[----:B---3--:R-:W3:Y:S01]  /*19600*/  LDL R13, [R1+0x70] ;  /* 0x00007000010d7983 */ /* 0x008ee20000100800 */
[----:B------:R-:W-:Y:S02]  /*19610*/  ISETP.GE.AND P2, PT, R248, c[0x0][0x3c8], PT ;  /* 0x0000f200f8007a0c */ /* 0x000fe40003f46270 */
[----:B------:R-:W-:Y:S02]  /*19620*/  ISETP.GE.AND P1, PT, R250, c[0x0][0x3c8], PT ;  /* 0x0000f200fa007a0c */ /* 0x000fe40003f26270 */
[----:B------:R-:W-:-:S09]  /*19630*/  ISETP.GE.AND P0, PT, R251, c[0x0][0x3c8], PT ;  /* 0x0000f200fb007a0c */ /* 0x000fd20003f06270 */
[-C--:B-1----:R-:W-:Y:S02]  /*19640*/  @!P2 LEA R8, P5, R248, R0.reuse, 0x1 ;  /* 0x00000000f808a211 */ /* 0x082fe400078a08ff */
        /* <DEDUP_REMOVED lines=8> */
.L_x_859:
[----:B------:R-:W-:Y:S05]  /*196d0*/  BSYNC B0 ;  /* 0x0000000000007941 */ /* 0x000fea0003800000 */
.L_x_858:
[----:B------:R-:W-:Y:S05]  /*196e0*/  BRA.DIV ~URZ, `(.L_x_860) ;  /* 0x00005be27f007947 */ /* 0x000fea000b800000 */
[----:B--2---:R2:W3:Y:S04]  /*196f0*/  SHFL.IDX PT, R4, R10, 0x3, 0x181f ;  /* 0x00781f000a047f89 */ /* 0x0044e800000e0000 */
[----:B-1----:R2:W1:Y:S02]  /*19700*/  SHFL.IDX PT, R0, R12, 0x3, 0x181f ;  /* 0x00781f000c007f89 */ /* 0x00246400000e0000 */
.L_x_949:
[----:B------:R-:W-:-:S04]  /*19710*/  IADD3 R2, R5, 0x60, RZ ;  /* 0x0000006005027810 */ /* 0x000fc80007ffe0ff */
[----:B------:R-:W-:-:S13]  /*19720*/  ISETP.GE.AND P0, PT, R2, R11, PT ;  /* 0x0000000b0200720c */ /* 0x000fda0003f06270 */
[----:B------:R-:W-:Y:S05]  /*19730*/  @P0 BRA `(.L_x_861) ;  /* 0x000023e000000947 */ /* 0x000fea0003800000 */
[----:B------:R-:W5:Y:S01]  /*19740*/  LDL R8, [R1+0x74] ;  /* 0x0000740001087983 */ /* 0x000f620000100800 */
[----:B------:R-:W-:Y:S02]  /*19750*/  ISETP.GE.AND P1, PT, R248, c[0x0][0x3c8], PT ;  /* 0x0000f200f8007a0c */ /* 0x000fe40003f26270 */
[----:B------:R-:W-:-:S11]  /*19760*/  ISETP.GE.AND P0, PT, R250, c[0x0][0x3c8], PT ;  /* 0x0000f200fa007a0c */ /* 0x000fd60003f06270 */
[-C--:B-1----:R-:W-:Y:S02]  /*19770*/  @!P1 LEA R6, P3, R248, R0.reuse, 0x1 ;  /* 0x00000000f8069211 */ /* 0x082fe400078608ff */
[----:B------:R-:W-:Y:S02]  /*19780*/  @!P0 LEA R2, P2, R250, R0, 0x1 ;  /* 0x00000000fa028211 */ /* 0x000fe400078408ff */
[----:B---3--:R-:W-:-:S05]  /*19790*/  @!P1 LEA.HI.X R7, R248, R4, R249, 0x1, P3 ;  /* 0x00000004f8079211 */ /* 0x008fca00018f0cf9 */
[----:B------:R1:W-:Y:S01]  /*197a0*/  @!P1 ST.E.128 [R6.64], R60 ;  /* 0x0000003c06009985 */ /* 0x0003e2000c101d0a */
[----:B-----5:R-:W-:-:S05]  /*197b0*/  @!P0 LEA.HI.X R3, R250, R4, R8, 0x1, P2 ;  /* 0x00000004fa038211 */ /* 0x020fca00010f0c08 */
[----:B------:R1:W-:Y:S01]  /*197c0*/  @!P0 ST.E.128 [R2.64], R56 ;  /* 0x0000003802008985 */ /* 0x0003e2000c101d0a */
[----:B------:R-:W-:-:S13]  /*197d0*/  ISETP.GE.AND P0, PT, R251, c[0x0][0x3c8], PT ;  /* 0x0000f200fb007a0c */ /* 0x000fda0003f06270 */
[----:B------:R-:W-:Y:S05]  /*197e0*/  @P0 BRA `(.L_x_861) ;  /* 0x0000233000000947 */ /* 0x000fea0003800000 */
[----:B------:R-:W3:Y:S01]  /*197f0*/  LDL R8, [R1+0x70] ;  /* 0x0000700001087983 */ /* 0x000ee20000100800 */
[----:B-1----:R-:W-:-:S04]  /*19800*/  LEA R2, P0, R251, R0, 0x1 ;  /* 0x00000000fb027211 */ /* 0x002fc800078008ff */
[----:B---3--:R-:W-:-:S05]  /*19810*/  LEA.HI.X R3, R251, R4, R8, 0x1, P0 ;  /* 0x00000004fb037211 */ /* 0x008fca00000f0c08 */
[----:B------:R1:W-:Y:S01]  /*19820*/  ST.E.128 [R2.64], R64 ;  /* 0x0000004002007985 */ /* 0x0003e2000c101d0a */
[----:B------:R-:W-:Y:S05]  /*19830*/  BRA `(.L_x_861) ;  /* 0x000022e000007947 */ /* 0x000fea0003800000 */
.L_x_848:
[----:B-1----:R-:W2:Y:S01]  /*19840*/  LDL.LU R10, [R1+0x80] ;  /* 0x00008000010a7983 */ /* 0x002ea20000300800 */
[----:B------:R-:W-:Y:S02]  /*19850*/  IMAD R8, R8, c[0x0][0x408], RZ ;  /* 0x0001020008087a24 */ /* 0x000fe400078e02ff */
[----:B------:R-:W-:-:S04]  /*19860*/  IMAD.WIDE.U32 R6, R2, c[0x0][0x408], RZ ;  /* 0x0001020002067a25 */ /* 0x000fc800078e00ff */
[----:B------:R-:W-:-:S05]  /*19870*/  IMAD R2, R2, c[0x0][0x40c], R8 ;  /* 0x0001030002027a24 */ /* 0x000fca00078e0208 */
[----:B------:R-:W-:Y:S02]  /*19880*/  IADD3 R7, R7, R2, RZ ;  /* 0x0000000207077210 */ /* 0x000fe40007ffe0ff */
[----:B------:R-:W-:-:S03]  /*19890*/  SHF.R.S32.HI R2, RZ, 0x1f, R0 ;  /* 0x0000001fff027819 */ /* 0x000fc60000011400 */
[----:B------:R-:W-:-:S04]  /*198a0*/  IMAD.WIDE.U32 R6, R4, c[0x0][0x438], R6 ;  /* 0x00010e0004067a25 */ /* 0x000fc800078e0006 */
[----:B------:R-:W-:Y:S01]  /*198b0*/  IMAD R5, R4, c[0x0][0x43c], R7 ;  /* 0x00010f0004057a24 */ /* 0x000fe200078e0207 */
[----:B------:R-:W-:Y:S01]  /*198c0*/  MOV R4, R6 ;  /* 0x0000000600047202 */ /* 0x000fe20000000f00 */
[----:B------:R-:W-:Y:S02]  /*198d0*/  IMAD R2, R2, c[0x0][0x440], RZ ;  /* 0x0001100002027a24 */ /* 0x000fe400078e02ff */
[----:B------:R-:W-:-:S04]  /*198e0*/  @P3 IMAD.HI.U32 R7, R3, c[0x0][0x4ec], RZ ;  /* 0x00013b0003073a27 */ /* 0x000fc800078e00ff */
[C---:B------:R-:W-:Y:S02]  /*198f0*/  IMAD R2, R0.reuse, c[0x0][0x444], R2 ;  /* 0x0001110000027a24 */ /* 0x040fe400078e0202 */
[----:B------:R-:W-:Y:S01]  /*19900*/  IMAD.WIDE.U32 R4, R0, c[0x0][0x440], R4 ;  /* 0x0001100000047a25 */ /* 0x000fe200078e0004 */
[----:B------:R-:W-:Y:S02]  /*19910*/  MOV R0, R3 ;  /* 0x0000000300007202 */ /* 0x000fe40000000f00 */
[----:B------:R-:W-:Y:S02]  /*19920*/  @P3 SHF.R.U32.HI R0, RZ, c[0x0][0x4f0], R7 ;  /* 0x00013c00ff003a19 */ /* 0x000fe40000011607 */
[----:B------:R-:W-:Y:S02]  /*19930*/  IADD3 R5, R5, R2, RZ ;  /* 0x0000000205057210 */ /* 0x000fe40007ffe0ff */
[----:B------:R-:W-:Y:S02]  /*19940*/  SHF.R.S32.HI R2, RZ, 0x1f, R0 ;  /* 0x0000001fff027819 */ /* 0x000fe40000011400 */
[----:B------:R-:W-:-:S03]  /*19950*/  IADD3 R6, -R0, RZ, RZ ;  /* 0x000000ff00067210 */ /* 0x000fc60007ffe1ff */
[----:B------:R-:W-:Y:S02]  /*19960*/  IMAD R2, R2, c[0x0][0x430], RZ ;  /* 0x00010c0002027a24 */ /* 0x000fe400078e02ff */
[----:B------:R-:W-:Y:S02]  /*19970*/  IMAD R6, R6, c[0x0][0x4e8], R3 ;  /* 0x00013a0006067a24 */ /* 0x000fe400078e0203 */
[----:B------:R-:W-:Y:S02]  /*19980*/  IMAD R7, R0, c[0x0][0x434], R2 ;  /* 0x00010d0000077a24 */ /* 0x000fe400078e0202 */
[----:B--2---:R-:W-:-:S04]  /*19990*/  IMAD.WIDE.U32 R4, R10, c[0x0][0x448], R4 ;  /* 0x000112000a047a25 */ /* 0x004fc800078e0004 */
        /* <DEDUP_REMOVED lines=12> */
.L_x_950:
[----:B------:R-:W-:Y:S05]  /*19a60*/  BRA.DIV ~URZ, `(.L_x_863) ;  /* 0x000059d27f007947 */ /* 0x000fea000b800000 */
[----:B------:R3:W4:Y:S02]  /*19a70*/  SHFL.IDX PT, R0, R12, RZ, 0x1c1f ;  /* 0x001c1fff0c007589 */ /* 0x00072400000e0000 */
.L_x_951:
[----:B------:R-:W-:Y:S01]  /*19a80*/  IMAD R14, R14, c[0x0][0x4e8], RZ ;  /* 0x00013a000e0e7a24 */ /* 0x000fe200078e02ff */
[----:B------:R-:W-:Y:S04]  /*19a90*/  BSSY B0, `(.L_x_864) ;  /* 0x0000099000007945 */ /* 0x000fe80003800000 */
[----:B------:R-:W-:-:S13]  /*19aa0*/  ISETP.GE.AND P0, PT, R9, R14, PT ;  /* 0x0000000e0900720c */ /* 0x000fda0003f06270 */
[----:B------:R-:W-:Y:S05]  /*19ab0*/  @P0 BRA `(.L_x_865) ;  /* 0x0000096000000947 */ /* 0x000fea0003800000 */
[----:B------:R-:W5:Y:S04]  /*19ac0*/  LDL R20, [R1+0x100] ;  /* 0x0001000001147983 */ /* 0x000f680000100800 */
[----:B---3--:R-:W3:Y:S04]  /*19ad0*/  LDL R10, [R1+0xec] ;  /* 0x0000ec00010a7983 */ /* 0x008ee80000100800 */
[----:B----4-:R-:W4:Y:S04]  /*19ae0*/  LDL R11, [R1+0xe8] ;  /* 0x0000e800010b7983 */ /* 0x010f280000100800 */
[----:B--2---:R-:W2:Y:S04]  /*19af0*/  LDL R27, [R1+0x164] ;  /* 0x00016400011b7983 */ /* 0x004ea80000100800 */
[----:B------:R-:W2:Y:S04]  /*19b00*/  LDL R23, [R1+0x160] ;  /* 0x0001600001177983 */ /* 0x000ea80000100800 */
        /* <DEDUP_REMOVED lines=12> */
[----:B------:R-:W2:Y:S01]  /*19bd0*/  LDL R31, [R1+0x12c] ;  /* 0x00012c00011f7983 */ /* 0x000ea20000100800 */
[----:B-----5:R-:W-:-:S02]  /*19be0*/  ISETP.GE.AND P2, PT, R20, c[0x0][0x3c8], PT ;  /* 0x0000f20014007a0c */ /* 0x020fc40003f46270 */
[----:B---3--:R-:W-:-:S11]  /*19bf0*/  ISETP.GE.AND P1, PT, R10, c[0x0][0x3c8], PT ;  /* 0x0000f2000a007a0c */ /* 0x008fd60003f26270 */
[----:B------:R-:W-:Y:S02]  /*19c00*/  @!P2 IMAD.MOV.U32 R8, RZ, RZ, R0 ;  /* 0x000000ffff08a224 */ /* 0x000fe400078e0000 */
[----:B------:R-:W-:-:S04]  /*19c10*/  @!P2 IMAD.MOV.U32 R9, RZ, RZ, R4 ;  /* 0x000000ffff09a224 */ /* 0x000fc800078e0004 */
[----:B------:R-:W-:Y:S02]  /*19c20*/  @!P2 IMAD.WIDE R8, R20, 0x4, R8 ;  /* 0x000000041408a825 */ /* 0x000fe400078e0208 */
[----:B------:R-:W3:Y:S01]  /*19c30*/  LDL R20, [R1+0x150] ;  /* 0x0001500001147983 */ /* 0x000ee20000100800 */
[----:B----4-:R-:W-:Y:S02]  /*19c40*/  ISETP.GE.AND P0, PT, R11, c[0x0][0x3c8], PT ;  /* 0x0000f2000b007a0c */ /* 0x010fe40003f06270 */
[----:B------:R-:W-:-:S04]  /*19c50*/  @!P1 LEA R6, P3, R10, R0, 0x2 ;  /* 0x000000000a069211 */ /* 0x000fc800078610ff */
[----:B--2---:R-:W-:Y:S02]  /*19c60*/  @!P1 LEA.HI.X R7, R10, R4, R27, 0x2, P3 ;  /* 0x000000040a079211 */ /* 0x004fe400018f141b */
[----:B------:R-:W2:Y:S05]  /*19c70*/  LDL R27, [R1+0x14c] ;  /* 0x00014c00011b7983 */ /* 0x000eaa0000100800 */
[C---:B------:R-:W-:Y:S02]  /*19c80*/  @!P0 LEA R2, P6, R11.reuse, R0, 0x2 ;  /* 0x000000000b028211 */ /* 0x040fe400078c10ff */
[----:B------:R-:W-:Y:S02]  /*19c90*/  ISETP.GE.AND P5, PT, R28, c[0x0][0x3c8], PT ;  /* 0x0000f2001c007a0c */ /* 0x000fe40003fa6270 */
[----:B------:R-:W-:Y:S01]  /*19ca0*/  ISETP.GE.AND P4, PT, R16, c[0x0][0x3c8], PT ;  /* 0x0000f20010007a0c */ /* 0x000fe20003f86270 */
[----:B------:R4:W-:Y:S01]  /*19cb0*/  @!P2 ST.E.64 [R8.64], R136 ;  /* 0x000000880800a985 */ /* 0x0009e2000c101b0a */
[----:B------:R-:W-:-:S03]  /*19cc0*/  @!P0 LEA.HI.X R3, R11, R4, R23, 0x2, P6 ;  /* 0x000000040b038211 */ /* 0x000fc600030f1417 */
[----:B------:R-:W5:Y:S01]  /*19cd0*/  LDL R23, [R1+0x148] ;  /* 0x0001480001177983 */ /* 0x000f620000100800 */
[----:B------:R-:W-:-:S03]  /*19ce0*/  ISETP.GE.AND P2, PT, R25, c[0x0][0x3c8], PT ;  /* 0x0000f20019007a0c */ /* 0x000fc60003f46270 */
[----:B------:R1:W-:Y:S01]  /*19cf0*/  @!P1 ST.E.64 [R6.64], R132 ;  /* 0x0000008406009985 */ /* 0x0003e2000c101b0a */
[----:B------:R-:W-:-:S03]  /*19d00*/  ISETP.GE.AND P3, PT, R15, c[0x0][0x3c8], PT ;  /* 0x0000f2000f007a0c */ /* 0x000fc60003f66270 */
[----:B------:R1:W-:Y:S04]  /*19d10*/  @!P0 ST.E.64 [R2.64], R128 ;  /* 0x0000008002008985 */ /* 0x0003e8000c101b0a */
[----:B------:R-:W5:Y:S04]  /*19d20*/  LDL R10, [R1+0xc8] ;  /* 0x0000c800010a7983 */ /* 0x000f680000100800 */
[----:B------:R-:W5:Y:S01]  /*19d30*/  LDL R11, [R1+0xc4] ;  /* 0x0000c400010b7983 */ /* 0x000f620000100800 */
[----:B----4-:R-:W-:-:S04]  /*19d40*/  @!P5 LEA R8, P0, R28, R0, 0x2 ;  /* 0x000000001c08d211 */ /* 0x010fc800078010ff */
[----:B------:R-:W-:Y:S02]  /*19d50*/  @!P5 LEA.HI.X R9, R28, R4, R29, 0x2, P0 ;  /* 0x000000041c09d211 */ /* 0x000fe400000f141d */
[----:B------:R-:W-:Y:S01]  /*19d60*/  ISETP.GE.AND P6, PT, R18, c[0x0][0x3c8], PT ;  /* 0x0000f20012007a0c */ /* 0x000fe20003fc6270 */
[----:B------:R-:W4:Y:S01]  /*19d70*/  LDL R28, [R1+0xb8] ;  /* 0x0000b800011c7983 */ /* 0x000f220000100800 */
[----:B-1----:R-:W-:-:S03]  /*19d80*/  @!P4 LEA R6, P1, R16, R0, 0x2 ;  /* 0x000000001006c211 */ /* 0x002fc600078210ff */
[----:B------:R1:W-:Y:S01]  /*19d90*/  @!P5 ST.E.64 [R8.64], R124 ;  /* 0x0000007c0800d985 */ /* 0x0003e2000c101b0a */
[----:B------:R-:W-:-:S03]  /*19da0*/  @!P4 LEA.HI.X R7, R16, R4, R24, 0x2, P1 ;  /* 0x000000041007c211 */ /* 0x000fc600008f1418 */
[----:B------:R-:W4:Y:S01]  /*19db0*/  LDL R24, [R1+0x144] ;  /* 0x0001440001187983 */ /* 0x000f220000100800 */
[----:B------:R-:W-:Y:S02]  /*19dc0*/  ISETP.GE.AND P5, PT, R26, c[0x0][0x3c8], PT ;  /* 0x0000f2001a007a0c */ /* 0x000fe40003fa6270 */
[C---:B------:R-:W-:Y:S01]  /*19dd0*/  @!P3 LEA R2, P0, R15.reuse, R0, 0x2 ;  /* 0x000000000f02b211 */ /* 0x040fe200078010ff */
[----:B------:R-:W4:Y:S03]  /*19de0*/  LDL R16, [R1+0xc0] ;  /* 0x0000c00001107983 */ /* 0x000f260000100800 */
[----:B------:R-:W-:Y:S01]  /*19df0*/  @!P3 LEA.HI.X R3, R15, R4, R19, 0x2, P0 ;  /* 0x000000040f03b211 */ /* 0x000fe200000f1413 */
[----:B------:R-:W4:Y:S04]  /*19e00*/  LDL R29, [R1+0x128] ;  /* 0x00012800011d7983 */ /* 0x000f280000100800 */
[----:B------:R-:W4:Y:S01]  /*19e10*/  LDL R15, [R1+0x13c] ;  /* 0x00013c00010f7983 */ /* 0x000f220000100800 */
[----:B-1----:R-:W-:-:S03]  /*19e20*/  @!P2 LEA R8, P1, R25, R0, 0x2 ;  /* 0x000000001908a211 */ /* 0x002fc600078210ff */
[----:B------:R1:W-:Y:S04]  /*19e30*/  @!P4 ST.E.64 [R6.64], R120 ;  /* 0x000000780600c985 */ /* 0x0003e8000c101b0a */
[----:B------:R-:W4:Y:S04]  /*19e40*/  LDL R19, [R1+0x140] ;  /* 0x0001400001137983 */ /* 0x000f280000100800 */
[----:B------:R1:W-:Y:S02]  /*19e50*/  @!P3 ST.E.64 [R2.64], R116 ;  /* 0x000000740200b985 */ /* 0x0003e4000c101b0a */
[----:B-1----:R-:W-:-:S02]  /*19e60*/  @!P5 LEA R6, P0, R26, R0, 0x2 ;  /* 0x000000001a06d211 */ /* 0x002fc400078010ff */
[----:B------:R-:W-:Y:S02]  /*19e70*/  @!P6 LEA R2, P4, R18, R0, 0x2 ;  /* 0x000000001202e211 */ /* 0x000fe400078810ff */
[CC--:B---3--:R-:W-:Y:S02]  /*19e80*/  @!P2 LEA.HI.X R9, R25.reuse, R4.reuse, R20, 0x2, P1 ;  /* 0x000000041909a211 */ /* 0x0c8fe400008f1414 */
[----:B------:R-:W3:Y:S01]  /*19e90*/  LDL R20, [R1+0x84] ;  /* 0x0000840001147983 */ /* 0x000ee20000100800 */
[-C--:B--2---:R-:W-:Y:S02]  /*19ea0*/  @!P5 LEA.HI.X R7, R26, R4.reuse, R27, 0x2, P0 ;  /* 0x000000041a07d211 */ /* 0x084fe400000f141b */
[----:B------:R-:W-:Y:S01]  /*19eb0*/  ISETP.GE.AND P0, PT, R25, c[0x0][0x3c8], PT ;  /* 0x0000f20019007a0c */ /* 0x000fe20003f06270 */
[----:B------:R-:W2:Y:S04]  /*19ec0*/  LDL R26, [R1+0xb4] ;  /* 0x0000b400011a7983 */ /* 0x000ea80000100800 */
[----:B------:R-:W2:Y:S01]  /*19ed0*/  LDL R25, [R1+0x138] ;  /* 0x0001380001197983 */ /* 0x000ea20000100800 */
[----:B-----5:R-:W-:-:S03]  /*19ee0*/  @!P6 LEA.HI.X R3, R18, R4, R23, 0x2, P4 ;  /* 0x000000041203e211 */ /* 0x020fc600020f1417 */
[----:B------:R-:W5:Y:S04]  /*19ef0*/  LDL R27, [R1+0x124] ;  /* 0x00012400011b7983 */ /* 0x000f680000100800 */
[----:B------:R-:W5:Y:S04]  /*19f00*/  LDL R23, [R1+0x134] ;  /* 0x0001340001177983 */ /* 0x000f680000100800 */
[----:B------:R-:W5:Y:S01]  /*19f10*/  LDL R18, [R1+0x130] ;  /* 0x0001300001127983 */ /* 0x000f620000100800 */
[----:B------:R-:W-:Y:S02]  /*19f20*/  ISETP.GE.AND P3, PT, R21, c[0x0][0x3c8], PT ;  /* 0x0000f20015007a0c */ /* 0x000fe40003f66270 */
[----:B------:R-:W-:Y:S01]  /*19f30*/  ISETP.GE.AND P1, PT, R10, c[0x0][0x3c8], PT ;  /* 0x0000f2000a007a0c */ /* 0x000fe20003f26270 */
[----:B------:R1:W-:Y:S01]  /*19f40*/  @!P0 ST.E.64 [R8.64], R112 ;  /* 0x0000007008008985 */ /* 0x0003e2000c101b0a */
[----:B------:R-:W-:-:S03]  /*19f50*/  ISETP.GE.AND P2, PT, R17, c[0x0][0x3c8], PT ;  /* 0x0000f20011007a0c */ /* 0x000fc60003f46270 */
[----:B------:R-:W-:Y:S04]  /*19f60*/  @!P5 ST.E.64 [R6.64], R108 ;  /* 0x0000006c0600d985 */ /* 0x000fe8000c101b0a */
[----:B------:R4:W-:Y:S01]  /*19f70*/  @!P6 ST.E.64 [R2.64], R36 ;  /* 0x000000240200e985 */ /* 0x0009e2000c101b0a */
[----:B------:R-:W-:Y:S02]  /*19f80*/  ISETP.GE.AND P6, PT, R11, c[0x0][0x3c8], PT ;  /* 0x0000f2000b007a0c */ /* 0x000fe40003fc6270 */
[----:B-1----:R-:W-:-:S04]  /*19f90*/  @!P3 LEA R8, P0, R21, R0, 0x2 ;  /* 0x000000001508b211 */ /* 0x002fc800078010ff */
[----:B----4-:R-:W-:Y:S02]  /*19fa0*/  @!P3 LEA.HI.X R9, R21, R4, R24, 0x2, P0 ;  /* 0x000000041509b211 */ /* 0x010fe400000f1418 */
[----:B------:R-:W4:Y:S01]  /*19fb0*/  LDL R24, [R1+0xb0] ;  /* 0x0000b00001187983 */ /* 0x000f220000100800 */
[----:B------:R-:W-:-:S03]  /*19fc0*/  @!P1 LEA R2, P0, R10, R0, 0x2 ;  /* 0x000000000a029211 */ /* 0x000fc600078010ff */
[----:B------:R-:W-:Y:S01]  /*19fd0*/  @!P3 ST.E.64 [R8.64], R40 ;  /* 0x000000280800b985 */ /* 0x000fe2000c101b0a */
[----:B------:R-:W-:-:S03]  /*19fe0*/  @!P1 LEA.HI.X R3, R10, R4, R15, 0x2, P0 ;  /* 0x000000040a039211 */ /* 0x000fc600000f140f */
[----:B------:R-:W4:Y:S01]  /*19ff0*/  LDL R10, [R1+0xac] ;  /* 0x0000ac00010a7983 */ /* 0x000f220000100800 */
[----:B------:R-:W-:-:S03]  /*1a000*/  @!P2 LEA R6, P4, R17, R0, 0x2 ;  /* 0x000000001106a211 */ /* 0x000fc600078810ff */
[----:B------:R-:W4:Y:S01]  /*1a010*/  LDL R21, [R1+0xa8] ;  /* 0x0000a80001157983 */ /* 0x000f220000100800 */
[----:B------:R-:W-:-:S03]  /*1a020*/  ISETP.GE.AND P5, PT, R16, c[0x0][0x3c8], PT ;  /* 0x0000f20010007a0c */ /* 0x000fc60003fa6270 */
[----:B------:R-:W4:Y:S01]  /*1a030*/  LDL R15, [R1+0x9c] ;  /* 0x00009c00010f7983 */ /* 0x000f220000100800 */
[----:B------:R-:W-:-:S03]  /*1a040*/  @!P2 LEA.HI.X R7, R17, R4, R19, 0x2, P4 ;  /* 0x000000041107a211 */ /* 0x000fc600020f1413 */
[----:B------:R-:W4:Y:S04]  /*1a050*/  LDL R19, [R1+0xa4] ;  /* 0x0000a40001137983 */ /* 0x000f280000100800 */
[----:B------:R1:W-:Y:S04]  /*1a060*/  @!P2 ST.E.64 [R6.64], R44 ;  /* 0x0000002c0600a985 */ /* 0x0003e8000c101b0a */
[----:B------:R-:W4:Y:S01]  /*1a070*/  LDL R17, [R1+0xa0] ;  /* 0x0000a00001117983 */ /* 0x000f220000100800 */
[----:B-1----:R-:W-:-:S03]  /*1a080*/  @!P6 LEA R6, P4, R11, R0, 0x2 ;  /* 0x000000000b06e211 */ /* 0x002fc600078810ff */
[----:B------:R1:W-:Y:S01]  /*1a090*/  @!P1 ST.E.64 [R2.64], R48 ;  /* 0x0000003002009985 */ /* 0x0003e2000c101b0a */
[----:B---3--:R-:W-:-:S13]  /*1a0a0*/  ISETP.GE.AND P3, PT, R20, c[0x0][0x3c8], PT ;  /* 0x0000f20014007a0c */ /* 0x008fda0003f66270 */
[----:B------:R-:W-:-:S04]  /*1a0b0*/  @!P3 LEA R8, P0, R20, R0, 0x2 ;  /* 0x000000001408b211 */ /* 0x000fc800078010ff */
[-C--:B--2---:R-:W-:Y:S02]  /*1a0c0*/  @!P3 LEA.HI.X R9, R20, R4.reuse, R25, 0x2, P0 ;  /* 0x000000041409b211 */ /* 0x084fe400000f1419 */
[----:B------:R-:W2:Y:S01]  /*1a0d0*/  LDL R25, [R1+0x120] ;  /* 0x0001200001197983 */ /* 0x000ea20000100800 */
[----:B-----5:R-:W-:-:S03]  /*1a0e0*/  @!P6 LEA.HI.X R7, R11, R4, R23, 0x2, P4 ;  /* 0x000000040b07e211 */ /* 0x020fc600020f1417 */
[----:B------:R-:W3:Y:S01]  /*1a0f0*/  LDL R11, [R1+0x11c] ;  /* 0x00011c00010b7983 */ /* 0x000ee20000100800 */
[----:B-1----:R-:W-:-:S03]  /*1a100*/  @!P5 LEA R2, P3, R16, R0, 0x2 ;  /* 0x000000001002d211 */ /* 0x002fc600078610ff */
[----:B------:R-:W5:Y:S01]  /*1a110*/  LDL R23, [R1+0x118] ;  /* 0x0001180001177983 */ /* 0x000f620000100800 */
[----:B------:R-:W-:Y:S02]  /*1a120*/  ISETP.GE.AND P4, PT, R20, c[0x0][0x3c8], PT ;  /* 0x0000f20014007a0c */ /* 0x000fe40003f86270 */
[----:B------:R-:W-:Y:S01]  /*1a130*/  @!P5 LEA.HI.X R3, R16, R4, R18, 0x2, P3 ;  /* 0x000000041003d211 */ /* 0x000fe200018f1412 */
[----:B------:R-:W5:Y:S04]  /*1a140*/  LDL R20, [R1+0x114] ;  /* 0x0001140001147983 */ /* 0x000f680000100800 */
[----:B------:R-:W5:Y:S04]  /*1a150*/  LDL R18, [R1+0x110] ;  /* 0x0001100001127983 */ /* 0x000f680000100800 */
[----:B------:R-:W5:Y:S01]  /*1a160*/  LDL R16, [R1+0x10c] ;  /* 0x00010c0001107983 */ /* 0x000f620000100800 */
[----:B------:R-:W-:-:S02]  /*1a170*/  ISETP.GE.AND P1, PT, R28, c[0x0][0x3c8], PT ;  /* 0x0000f2001c007a0c */ /* 0x000fc40003f26270 */
[----:B------:R-:W-:Y:S01]  /*1a180*/  ISETP.GE.AND P2, PT, R30, c[0x0][0x3c8], PT ;  /* 0x0000f2001e007a0c */ /* 0x000fe20003f46270 */
[----:B------:R-:W-:Y:S04]  /*1a190*/  @!P4 ST.E.64 [R8.64], R52 ;  /* 0x000000340800c985 */ /* 0x000fe8000c101b0a */
[----:B------:R1:W-:Y:S01]  /*1a1a0*/  @!P6 ST.E.64 [R6.64], R56 ;  /* 0x000000380600e985 */ /* 0x0003e2000c101b0a */
[----:B------:R-:W-:-:S03]  /*1a1b0*/  ISETP.GE.AND P0, PT, R26, c[0x0][0x3c8], PT ;  /* 0x0000f2001a007a0c */ /* 0x000fc60003f06270 */
[----:B------:R4:W-:Y:S02]  /*1a1c0*/  @!P5 ST.E.64 [R2.64], R60 ;  /* 0x0000003c0200d985 */ /* 0x0009e4000c101b0a */
[-C--:B-1----:R-:W-:Y:S02]  /*1a1d0*/  @!P1 LEA R6, P4, R28, R0.reuse, 0x2 ;  /* 0x000000001c069211 */ /* 0x082fe400078810ff */
[----:B------:R-:W-:Y:S02]  /*1a1e0*/  @!P2 LEA R8, P3, R30, R0, 0x2 ;  /* 0x000000001e08a211 */ /* 0x000fe400078610ff */
[----:B----4-:R-:W-:Y:S02]  /*1a1f0*/  ISETP.GE.AND P5, PT, R24, c[0x0][0x3c8], PT ;  /* 0x0000f20018007a0c */ /* 0x010fe40003fa6270 */
[----:B------:R-:W-:Y:S02]  /*1a200*/  @!P2 LEA.HI.X R9, R30, R4, R31, 0x2, P3 ;  /* 0x000000041e09a211 */ /* 0x000fe400018f141f */
[----:B------:R-:W-:-:S05]  /*1a210*/  @!P0 LEA R2, P6, R26, R0, 0x2 ;  /* 0x000000001a028211 */ /* 0x000fca00078c10ff */
[----:B------:R-:W-:-:S04]  /*1a220*/  P2R R3, PR, RZ, 0x10 ;  /* 0x00000010ff037803 */ /* 0x000fc80000000000 */
[----:B------:R-:W-:Y:S02]  /*1a230*/  ISETP.NE.AND P3, PT, R3, RZ, PT ;  /* 0x000000ff0300720c */ /* 0x000fe40003f65270 */
[----:B------:R-:W-:Y:S02]  /*1a240*/  ISETP.GE.AND P4, PT, R10, c[0x0][0x3c8], PT ;  /* 0x0000f2000a007a0c */ /* 0x000fe40003f86270 */
[-C--:B------:R-:W-:Y:S02]  /*1a250*/  @!P1 LEA.HI.X R7, R28, R4.reuse, R29, 0x2, P3 ;  /* 0x000000041c079211 */ /* 0x080fe400018f141d */
[----:B------:R-:W-:Y:S01]  /*1a260*/  @!P0 LEA.HI.X R3, R26, R4, R27, 0x2, P6 ;  /* 0x000000041a038211 */ /* 0x000fe200030f141b */
[----:B------:R-:W-:Y:S01]  /*1a270*/  @!P2 ST.E.64 [R8.64], R64 ;  /* 0x000000400800a985 */ /* 0x000fe2000c101b0a */
[----:B------:R-:W-:-:S03]  /*1a280*/  ISETP.GE.AND P3, PT, R21, c[0x0][0x3c8], PT ;  /* 0x0000f20015007a0c */ /* 0x000fc60003f66270 */
[----:B------:R1:W-:Y:S04]  /*1a290*/  @!P1 ST.E.64 [R6.64], R68 ;  /* 0x0000004406009985 */ /* 0x0003e8000c101b0a */
[----:B------:R4:W-:Y:S01]  /*1a2a0*/  @!P0 ST.E.64 [R2.64], R72 ;  /* 0x0000004802008985 */ /* 0x0009e2000c101b0a */
[----:B------:R-:W-:Y:S02]  /*1a2b0*/  ISETP.GE.AND P2, PT, R19, c[0x0][0x3c8], PT ;  /* 0x0000f20013007a0c */ /* 0x000fe40003f46270 */
[----:B------:R-:W-:Y:S02]  /*1a2c0*/  ISETP.GE.AND P1, PT, R17, c[0x0][0x3c8], PT ;  /* 0x0000f20011007a0c */ /* 0x000fe40003f26270 */
[-C--:B-1----:R-:W-:Y:S02]  /*1a2d0*/  @!P5 LEA R6, P0, R24, R0.reuse, 0x2 ;  /* 0x000000001806d211 */ /* 0x082fe400078010ff */
[----:B----4-:R-:W-:-:S02]  /*1a2e0*/  @!P4 LEA R2, P6, R10, R0, 0x2 ;  /* 0x000000000a02c211 */ /* 0x010fc400078c10ff */
[----:B--2---:R-:W-:-:S05]  /*1a2f0*/  @!P5 LEA.HI.X R7, R24, R4, R25, 0x2, P0 ;  /* 0x000000041807d211 */ /* 0x004fca00000f1419 */
[----:B------:R-:W-:Y:S01]  /*1a300*/  @!P5 ST.E.64 [R6.64], R76 ;  /* 0x0000004c0600d985 */ /* 0x000fe2000c101b0a */
[----:B---3--:R-:W-:Y:S02]  /*1a310*/  @!P4 LEA.HI.X R3, R10, R4, R11, 0x2, P6 ;  /* 0x000000040a03c211 */ /* 0x008fe400030f140b */
[-C--:B------:R-:W-:Y:S02]  /*1a320*/  @!P3 LEA R10, P5, R21, R0.reuse, 0x2 ;  /* 0x00000000150ab211 */ /* 0x080fe400078a10ff */
[----:B------:R-:W-:Y:S01]  /*1a330*/  ISETP.GE.AND P0, PT, R15, c[0x0][0x3c8], PT ;  /* 0x0000f2000f007a0c */ /* 0x000fe20003f06270 */
[----:B------:R1:W-:Y:S01]  /*1a340*/  @!P4 ST.E.64 [R2.64], R80 ;  /* 0x000000500200c985 */ /* 0x0003e2000c101b0a */
[----:B------:R-:W-:-:S04]  /*1a350*/  @!P2 LEA R8, P6, R19, R0, 0x2 ;  /* 0x000000001308a211 */ /* 0x000fc800078c10ff */
[----:B-----5:R-:W-:-:S05]  /*1a360*/  @!P2 LEA.HI.X R9, R19, R4, R20, 0x2, P6 ;  /* 0x000000041309a211 */ /* 0x020fca00030f1414 */
[----:B-1----:R-:W-:-:S04]  /*1a370*/  P2R R2, PR, RZ, 0x20 ;  /* 0x00000020ff027803 */ /* 0x002fc80000000000 */
[----:B------:R-:W-:Y:S02]  /*1a380*/  ISETP.NE.AND P4, PT, R2, RZ, PT ;  /* 0x000000ff0200720c */ /* 0x000fe40003f85270 */
[----:B------:R-:W-:Y:S02]  /*1a390*/  @!P1 LEA R6, P5, R17, R0, 0x2 ;  /* 0x0000000011069211 */ /* 0x000fe400078a10ff */
[----:B------:R-:W-:Y:S02]  /*1a3a0*/  @!P3 LEA.HI.X R11, R21, R4, R23, 0x2, P4 ;  /* 0x00000004150bb211 */ /* 0x000fe400020f1417 */
[----:B------:R-:W-:Y:S02]  /*1a3b0*/  @!P0 LEA R2, P4, R15, R0, 0x2 ;  /* 0x000000000f028211 */ /* 0x000fe400078810ff */
[-C--:B------:R-:W-:Y:S02]  /*1a3c0*/  @!P1 LEA.HI.X R7, R17, R4.reuse, R18, 0x2, P5 ;  /* 0x0000000411079211 */ /* 0x080fe400028f1412 */
[----:B------:R-:W-:Y:S01]  /*1a3d0*/  @!P0 LEA.HI.X R3, R15, R4, R16, 0x2, P4 ;  /* 0x000000040f038211 */ /* 0x000fe200020f1410 */
[----:B------:R1:W-:Y:S04]  /*1a3e0*/  @!P3 ST.E.64 [R10.64], R84 ;  /* 0x000000540a00b985 */ /* 0x0003e8000c101b0a */
[----:B------:R1:W-:Y:S04]  /*1a3f0*/  @!P2 ST.E.64 [R8.64], R88 ;  /* 0x000000580800a985 */ /* 0x0003e8000c101b0a */
[----:B------:R1:W-:Y:S04]  /*1a400*/  @!P1 ST.E.64 [R6.64], R92 ;  /* 0x0000005c06009985 */ /* 0x0003e8000c101b0a */
[----:B------:R1:W-:Y:S02]  /*1a410*/  @!P0 ST.E.64 [R2.64], R96 ;  /* 0x0000006002008985 */ /* 0x0003e4000c101b0a */
.L_x_865:
[----:B------:R-:W-:Y:S05]  /*1a420*/  BSYNC B0 ;  /* 0x0000000000007941 */ /* 0x000fea0003800000 */
.L_x_864:
[----:B------:R-:W-:Y:S05]  /*1a430*/  BRA.DIV ~URZ, `(.L_x_866) ;  /* 0x000050827f007947 */ /* 0x000fea000b800000 */
[----:B--2---:R2:W1:Y:S04]  /*1a440*/  SHFL.IDX PT, R4, R5, 0x1, 0x1c1f ;  /* 0x003c1f0005047f89 */ /* 0x00446800000e0000 */
[----:B----4-:R2:W4:Y:S02]  /*1a450*/  SHFL.IDX PT, R0, R12, 0x1, 0x1c1f ;  /* 0x003c1f000c007f89 */ /* 0x01052400000e0000 */
.L_x_952:
[----:B------:R-:W-:-:S13]  /*1a460*/  ISETP.GE.AND P0, PT, R13, R14, PT ;  /* 0x0000000e0d00720c */ /* 0x000fda0003f06270 */
[----:B------:R-:W-:Y:S05]  /*1a470*/  @P0 BRA `(.L_x_861) ;  /* 0x000016a000000947 */ /* 0x000fea0003800000 */
[----:B-1----:R-:W5:Y:S04]  /*1a480*/  LDL R10, [R1+0x100] ;  /* 0x00010000010a7983 */ /* 0x002f680000100800 */
[----:B--2---:R-:W2:Y:S04]  /*1a490*/  LDL R20, [R1+0xe4] ;  /* 0x0000e40001147983 */ /* 0x004ea80000100800 */
[----:B---3--:R-:W3:Y:S04]  /*1a4a0*/  LDL R8, [R1+0xec] ;  /* 0x0000ec0001087983 */ /* 0x008ee80000100800 */
[----:B----4-:R-:W4:Y:S04]  /*1a4b0*/  LDL R11, [R1+0xe8] ;  /* 0x0000e800010b7983 */ /* 0x010f280000100800 */
[----:B------:R-:W4:Y:S04]  /*1a4c0*/  LDL R9, [R1+0x164] ;  /* 0x0001640001097983 */ /* 0x000f280000100800 */
        /* <DEDUP_REMOVED lines=14> */
[----:B------:R-:W4:Y:S01]  /*1a5b0*/  LDL R27, [R1+0x130] ;  /* 0x00013000011b7983 */ /* 0x000f220000100800 */
[----:B-----5:R-:W-:-:S02]  /*1a5c0*/  ISETP.GE.AND P4, PT, R10, c[0x0][0x3c8], PT ;  /* 0x0000f2000a007a0c */ /* 0x020fc40003f86270 */
[----:B--2---:R-:W-:Y:S02]  /*1a5d0*/  ISETP.GE.AND P1, PT, R20, c[0x0][0x3c8], PT ;  /* 0x0000f20014007a0c */ /* 0x004fe40003f26270 */
[----:B---3--:R-:W-:-:S09]  /*1a5e0*/  ISETP.GE.AND P3, PT, R8, c[0x0][0x3c8], PT ;  /* 0x0000f20008007a0c */ /* 0x008fd20003f66270 */
[----:B------:R-:W-:Y:S02]  /*1a5f0*/  @!P4 IMAD.MOV.U32 R6, RZ, RZ, R0 ;  /* 0x000000ffff06c224 */ /* 0x000fe400078e0000 */
[----:B------:R-:W-:-:S04]  /*1a600*/  @!P4 IMAD.MOV.U32 R7, RZ, RZ, R4 ;  /* 0x000000ffff07c224 */ /* 0x000fc800078e0004 */
[----:B------:R-:W-:Y:S01]  /*1a610*/  @!P4 IMAD.WIDE R6, R10, 0x4, R6 ;  /* 0x000000040a06c825 */ /* 0x000fe200078e0206 */
[----:B----4-:R-:W-:Y:S01]  /*1a620*/  ISETP.GE.AND P2, PT, R11, c[0x0][0x3c8], PT ;  /* 0x0000f2000b007a0c */ /* 0x010fe20003f46270 */
[----:B------:R-:W2:Y:S01]  /*1a630*/  LDL R10, [R1+0xcc] ;  /* 0x0000cc00010a7983 */ /* 0x000ea20000100800 */
[----:B------:R-:W-:-:S03]  /*1a640*/  @!P3 LEA R2, P5, R8, R0, 0x2 ;  /* 0x000000000802b211 */ /* 0x000fc600078a10ff */
[----:B------:R1:W-:Y:S01]  /*1a650*/  @!P4 ST.E.64 [R6.64], R138 ;  /* 0x0000008a0600c985 */ /* 0x0003e2000c101b0a */
[----:B------:R-:W-:-:S05]  /*1a660*/  @!P3 LEA.HI.X R3, R8, R4, R9, 0x2, P5 ;  /* 0x000000040803b211 */ /* 0x000fca00028f1409 */
[----:B------:R3:W-:Y:S02]  /*1a670*/  @!P3 ST.E.64 [R2.64], R134 ;  /* 0x000000860200b985 */ /* 0x0007e4000c101b0a */
[----:B------:R-:W-:-:S04]  /*1a680*/  @!P2 LEA R8, P3, R11, R0, 0x2 ;  /* 0x000000000b08a211 */ /* 0x000fc800078610ff */
[----:B------:R-:W-:Y:S02]  /*1a690*/  @!P2 LEA.HI.X R9, R11, R4, R12, 0x2, P3 ;  /* 0x000000040b09a211 */ /* 0x000fe400018f140c */
[----:B------:R-:W-:Y:S01]  /*1a6a0*/  ISETP.GE.AND P0, PT, R18, c[0x0][0x3c8], PT ;  /* 0x0000f20012007a0c */ /* 0x000fe20003f06270 */
[----:B------:R-:W4:Y:S01]  /*1a6b0*/  LDL R11, [R1+0x84] ;  /* 0x00008400010b7983 */ /* 0x000f220000100800 */
[----:B-1----:R-:W-:-:S03]  /*1a6c0*/  @!P1 LEA R6, P6, R20, R0, 0x2 ;  /* 0x0000000014069211 */ /* 0x002fc600078c10ff */
[----:B------:R-:W5:Y:S10]  /*1a6d0*/  LDL R12, [R1+0xc8] ;  /* 0x0000c800010c7983 */ /* 0x000f740000100800 */
[----:B---3--:R-:W-:-:S04]  /*1a6e0*/  P2R R2, PR, RZ, 0x40 ;  /* 0x00000040ff027803 */ /* 0x008fc80000000000 */
[----:B------:R-:W-:-:S04]  /*1a6f0*/  ISETP.NE.AND P3, PT, R2, RZ, PT ;  /* 0x000000ff0200720c */ /* 0x000fc80003f65270 */
[----:B------:R-:W-:Y:S02]  /*1a700*/  @!P1 LEA.HI.X R7, R20, R4, R26, 0x2, P3 ;  /* 0x0000000414079211 */ /* 0x000fe400018f141a */
[----:B------:R-:W3:Y:S01]  /*1a710*/  LDL R20, [R1+0x148] ;  /* 0x0001480001147983 */ /* 0x000ee20000100800 */
[----:B------:R-:W-:Y:S02]  /*1a720*/  ISETP.GE.AND P3, PT, R17, c[0x0][0x3c8], PT ;  /* 0x0000f20011007a0c */ /* 0x000fe40003f66270 */
[C---:B------:R-:W-:Y:S01]  /*1a730*/  @!P0 LEA R2, P6, R18.reuse, R0, 0x2 ;  /* 0x0000000012028211 */ /* 0x040fe200078c10ff */
[----:B------:R-:W-:Y:S03]  /*1a740*/  @!P2 ST.E.64 [R8.64], R130 ;  /* 0x000000820800a985 */ /* 0x000fe6000c101b0a */
[----:B------:R-:W-:Y:S01]  /*1a750*/  @!P0 LEA.HI.X R3, R18, R4, R25, 0x2, P6 ;  /* 0x0000000412038211 */ /* 0x000fe200030f1419 */
[----:B------:R-:W-:Y:S01]  /*1a760*/  @!P1 ST.E.64 [R6.64], R126 ;  /* 0x0000007e06009985 */ /* 0x000fe2000c101b0a */
[----:B------:R-:W-:-:S03]  /*1a770*/  ISETP.GE.AND P4, PT, R5, c[0x0][0x3c8], PT ;  /* 0x0000f20005007a0c */ /* 0x000fc60003f86270 */
[----:B------:R1:W-:Y:S04]  /*1a780*/  @!P0 ST.E.64 [R2.64], R122 ;  /* 0x0000007a02008985 */ /* 0x0003e8000c101b0a */
[----:B------:R-:W5:Y:S01]  /*1a790*/  LDL R18, [R1+0x144] ;  /* 0x0001440001127983 */ /* 0x000f620000100800 */
[----:B------:R-:W-:Y:S02]  /*1a7a0*/  ISETP.GE.AND P5, PT, R23, c[0x0][0x3c8], PT ;  /* 0x0000f20017007a0c */ /* 0x000fe40003fa6270 */
[----:B------:R-:W-:Y:S01]  /*1a7b0*/  ISETP.GE.AND P2, PT, R15, c[0x0][0x3c8], PT ;  /* 0x0000f2000f007a0c */ /* 0x000fe20003f46270 */
[----:B------:R-:W5:Y:S04]  /*1a7c0*/  LDL R25, [R1+0xbc] ;  /* 0x0000bc0001197983 */ /* 0x000f680000100800 */
[----:B------:R-:W5:Y:S01]  /*1a7d0*/  LDL R26, [R1+0x12c] ;  /* 0x00012c00011a7983 */ /* 0x000f620000100800 */
[----:B-1----:R-:W-:-:S02]  /*1a7e0*/  @!P3 LEA R2, P1, R17, R0, 0x2 ;  /* 0x000000001102b211 */ /* 0x002fc400078210ff */
[----:B------:R-:W-:-:S04]  /*1a7f0*/  @!P4 LEA R6, P6, R5, R0, 0x2 ;  /* 0x000000000506c211 */ /* 0x000fc800078c10ff */
[----:B------:R-:W-:Y:S02]  /*1a800*/  @!P4 LEA.HI.X R7, R5, R4, R21, 0x2, P6 ;  /* 0x000000040507c211 */ /* 0x000fe400030f1415 */
[----:B------:R-:W-:Y:S01]  /*1a810*/  @!P5 LEA R8, P0, R23, R0, 0x2 ;  /* 0x000000001708d211 */ /* 0x000fe200078010ff */
[----:B------:R-:W5:Y:S04]  /*1a820*/  LDL R5, [R1+0xc0] ;  /* 0x0000c00001057983 */ /* 0x000f680000100800 */
[----:B------:R-:W-:Y:S01]  /*1a830*/  P2R R3, PR, RZ, 0x2 ;  /* 0x00000002ff037803 */ /* 0x000fe20000000000 */
[----:B------:R-:W5:Y:S03]  /*1a840*/  LDL R21, [R1+0x124] ;  /* 0x0001240001157983 */ /* 0x000f660000100800 */
[----:B------:R-:W-:-:S04]  /*1a850*/  ISETP.NE.AND P6, PT, R3, RZ, PT ;  /* 0x000000ff0300720c */ /* 0x000fc80003fc5270 */
[-C--:B------:R-:W-:Y:S02]  /*1a860*/  @!P3 LEA.HI.X R3, R17, R4.reuse, R19, 0x2, P6 ;  /* 0x000000041103b211 */ /* 0x080fe400030f1413 */
[----:B------:R-:W5:Y:S04]  /*1a870*/  LDL R19, [R1+0x13c] ;  /* 0x00013c0001137983 */ /* 0x000f680000100800 */
[----:B------:R-:W5:Y:S01]  /*1a880*/  LDL R17, [R1+0x138] ;  /* 0x0001380001117983 */ /* 0x000f620000100800 */
[----:B------:R-:W-:Y:S02]  /*1a890*/  @!P5 LEA.HI.X R9, R23, R4, R24, 0x2, P0 ;  /* 0x000000041709d211 */ /* 0x000fe400000f1418 */
[----:B------:R-:W-:Y:S01]  /*1a8a0*/  ISETP.GE.AND P1, PT, R16, c[0x0][0x3c8], PT ;  /* 0x0000f20010007a0c */ /* 0x000fe20003f26270 */
[----:B------:R-:W5:Y:S04]  /*1a8b0*/  LDL R23, [R1+0xb8] ;  /* 0x0000b80001177983 */ /* 0x000f680000100800 */
[----:B------:R1:W-:Y:S04]  /*1a8c0*/  @!P5 ST.E.64 [R8.64], R118 ;  /* 0x000000760800d985 */ /* 0x0003e8000c101b0a */
[----:B------:R2:W-:Y:S04]  /*1a8d0*/  @!P4 ST.E.64 [R6.64], R114 ;  /* 0x000000720600c985 */ /* 0x0005e8000c101b0a */
[----:B------:R2:W-:Y:S04]  /*1a8e0*/  @!P3 ST.E.64 [R2.64], R110 ;  /* 0x0000006e0200b985 */ /* 0x0005e8000c101b0a */
[----:B------:R-:W5:Y:S01]  /*1a8f0*/  LDL R24, [R1+0x128] ;  /* 0x0001280001187983 */ /* 0x000f620000100800 */
[----:B-1----:R-:W-:-:S04]  /*1a900*/  @!P2 LEA R8, P3, R15, R0, 0x2 ;  /* 0x000000000f08a211 */ /* 0x002fc800078610ff */
[----:B---3--:R-:W-:Y:S02]  /*1a910*/  @!P2 LEA.HI.X R9, R15, R4, R20, 0x2, P3 ;  /* 0x000000040f09a211 */ /* 0x008fe400018f1414 */
[----:B------:R-:W3:Y:S01]  /*1a920*/  LDL R15, [R1+0x134] ;  /* 0x00013400010f7983 */ /* 0x000ee20000100800 */
[----:B--2---:R-:W-:Y:S02]  /*1a930*/  @!P1 LEA R6, P6, R16, R0, 0x2 ;  /* 0x0000000010069211 */ /* 0x004fe400078c10ff */
[----:B------:R-:W-:Y:S01]  /*1a940*/  ISETP.GE.AND P0, PT, R10, c[0x0][0x3c8], PT ;  /* 0x0000f2000a007a0c */ /* 0x000fe20003f06270 */
[----:B------:R-:W2:Y:S01]  /*1a950*/  LDL R20, [R1+0xb4] ;  /* 0x0000b40001147983 */ /* 0x000ea20000100800 */
[----:B----4-:R-:W-:-:S09]  /*1a960*/  ISETP.GE.AND P4, PT, R11, c[0x0][0x3c8], PT ;  /* 0x0000f2000b007a0c */ /* 0x010fd20003f86270 */
[----:B------:R-:W-:-:S04]  /*1a970*/  P2R R2, PR, RZ, 0x40 ;  /* 0x00000040ff027803 */ /* 0x000fc80000000000 */
[----:B------:R-:W-:Y:S02]  /*1a980*/  ISETP.NE.AND P3, PT, R2, RZ, PT ;  /* 0x000000ff0200720c */ /* 0x000fe40003f65270 */
[----:B------:R-:W-:Y:S02]  /*1a990*/  @!P0 LEA R2, P6, R10, R0, 0x2 ;  /* 0x000000000a028211 */ /* 0x000fe400078c10ff */
[-C--:B-----5:R-:W-:Y:S01]  /*1a9a0*/  @!P1 LEA.HI.X R7, R16, R4.reuse, R18, 0x2, P3 ;  /* 0x0000000410079211 */ /* 0x0a0fe200018f1412 */
[----:B------:R-:W-:Y:S01]  /*1a9b0*/  @!P2 ST.E.64 [R8.64], R38 ;  /* 0x000000260800a985 */ /* 0x000fe2000c101b0a */
[----:B------:R-:W-:Y:S02]  /*1a9c0*/  ISETP.GE.AND P5, PT, R12, c[0x0][0x3c8], PT ;  /* 0x0000f2000c007a0c */ /* 0x000fe40003fa6270 */
[----:B------:R-:W-:Y:S01]  /*1a9d0*/  @!P0 LEA.HI.X R3, R10, R4, R14, 0x2, P6 ;  /* 0x000000040a038211 */ /* 0x000fe200030f140e */
[----:B------:R1:W-:Y:S04]  /*1a9e0*/  @!P1 ST.E.64 [R6.64], R42 ;  /* 0x0000002a06009985 */ /* 0x0003e8000c101b0a */
[----:B------:R-:W4:Y:S04]  /*1a9f0*/  LDL R10, [R1+0xb0] ;  /* 0x0000b000010a7983 */ /* 0x000f280000100800 */
[----:B------:R-:W5:Y:S04]  /*1aa00*/  LDL R18, [R1+0xac] ;  /* 0x0000ac0001127983 */ /* 0x000f680000100800 */
[----:B------:R1:W-:Y:S01]  /*1aa10*/  @!P0 ST.E.64 [R2.64], R46 ;  /* 0x0000002e02008985 */ /* 0x0003e2000c101b0a */
[----:B------:R-:W-:-:S03]  /*1aa20*/  ISETP.GE.AND P3, PT, R13, c[0x0][0x3c8], PT ;  /* 0x0000f2000d007a0c */ /* 0x000fc60003f66270 */
[----:B------:R-:W4:Y:S04]  /*1aa30*/  LDL R16, [R1+0xa8] ;  /* 0x0000a80001107983 */ /* 0x000f280000100800 */
[----:B------:R-:W4:Y:S01]  /*1aa40*/  LDL R14, [R1+0xa4] ;  /* 0x0000a400010e7983 */ /* 0x000f220000100800 */
[-C--:B-1----:R-:W-:Y:S02]  /*1aa50*/  @!P4 LEA R6, P6, R11, R0.reuse, 0x2 ;  /* 0x000000000b06c211 */ /* 0x082fe400078c10ff */
[----:B------:R-:W-:-:S04]  /*1aa60*/  @!P5 LEA R8, P0, R12, R0, 0x2 ;  /* 0x000000000c08d211 */ /* 0x000fc800078010ff */
[----:B------:R-:W-:Y:S02]  /*1aa70*/  @!P5 LEA.HI.X R9, R12, R4, R19, 0x2, P0 ;  /* 0x000000040c09d211 */ /* 0x000fe400000f1413 */
[----:B------:R-:W5:Y:S01]  /*1aa80*/  LDL R12, [R1+0xa0] ;  /* 0x0000a000010c7983 */ /* 0x000f620000100800 */
[----:B------:R-:W-:-:S03]  /*1aa90*/  ISETP.GE.AND P2, PT, R5, c[0x0][0x3c8], PT ;  /* 0x0000f20005007a0c */ /* 0x000fc60003f46270 */
[----:B------:R-:W5:Y:S01]  /*1aaa0*/  LDL R19, [R1+0x11c] ;  /* 0x00011c0001137983 */ /* 0x000f620000100800 */
[----:B------:R-:W-:-:S04]  /*1aab0*/  P2R R2, PR, RZ, 0x40 ;  /* 0x00000040ff027803 */ /* 0x000fc80000000000 */
[----:B------:R-:W-:-:S04]  /*1aac0*/  ISETP.NE.AND P0, PT, R2, RZ, PT ;  /* 0x000000ff0200720c */ /* 0x000fc80003f05270 */
[----:B------:R-:W-:Y:S02]  /*1aad0*/  @!P4 LEA.HI.X R7, R11, R4, R17, 0x2, P0 ;  /* 0x000000040b07c211 */ /* 0x000fe400000f1411 */
[----:B------:R-:W5:Y:S01]  /*1aae0*/  LDL R11, [R1+0x120] ;  /* 0x00012000010b7983 */ /* 0x000f620000100800 */
[----:B------:R-:W-:-:S03]  /*1aaf0*/  @!P3 LEA R2, P6, R13, R0, 0x2 ;  /* 0x000000000d02b211 */ /* 0x000fc600078c10ff */
[----:B------:R-:W5:Y:S04]  /*1ab00*/  LDL R17, [R1+0x118] ;  /* 0x0001180001117983 */ /* 0x000f680000100800 */
[----:B------:R1:W-:Y:S04]  /*1ab10*/  @!P5 ST.E.64 [R8.64], R50 ;  /* 0x000000320800d985 */ /* 0x0003e8000c101b0a */
[----:B------:R1:W-:Y:S01]  /*1ab20*/  @!P4 ST.E.64 [R6.64], R54 ;  /* 0x000000360600c985 */ /* 0x0003e2000c101b0a */
[----:B---3--:R-:W-:-:S03]  /*1ab30*/  @!P3 LEA.HI.X R3, R13, R4, R15, 0x2, P6 ;  /* 0x000000040d03b211 */ /* 0x008fc600030f140f */
[----:B------:R-:W3:Y:S04]  /*1ab40*/  LDL R15, [R1+0x114] ;  /* 0x00011400010f7983 */ /* 0x000ee80000100800 */
[----:B------:R-:W3:Y:S04]  /*1ab50*/  LDL R13, [R1+0x110] ;  /* 0x00011000010d7983 */ /* 0x000ee80000100800 */
[----:B------:R2:W-:Y:S01]  /*1ab60*/  @!P3 ST.E.64 [R2.64], R58 ;  /* 0x0000003a0200b985 */ /* 0x0005e2000c101b0a */
[----:B-1----:R-:W-:-:S04]  /*1ab70*/  @!P2 LEA R8, P3, R5, R0, 0x2 ;  /* 0x000000000508a211 */ /* 0x002fc800078610ff */
[----:B------:R-:W-:Y:S02]  /*1ab80*/  @!P2 LEA.HI.X R9, R5, R4, R27, 0x2, P3 ;  /* 0x000000040509a211 */ /* 0x000fe400018f141b */
[----:B------:R-:W3:Y:S01]  /*1ab90*/  LDL R5, [R1+0x9c] ;  /* 0x00009c0001057983 */ /* 0x000ee20000100800 */
[----:B------:R-:W-:Y:S02]  /*1aba0*/  ISETP.GE.AND P1, PT, R25, c[0x0][0x3c8], PT ;  /* 0x0000f20019007a0c */ /* 0x000fe40003f26270 */
[----:B------:R-:W-:-:S11]  /*1abb0*/  ISETP.GE.AND P0, PT, R23, c[0x0][0x3c8], PT ;  /* 0x0000f20017007a0c */ /* 0x000fd60003f06270 */
[-C--:B------:R-:W-:Y:S02]  /*1abc0*/  @!P1 LEA R6, P4, R25, R0.reuse, 0x2 ;  /* 0x0000000019069211 */ /* 0x080fe400078810ff */
[----:B--2---:R-:W-:Y:S02]  /*1abd0*/  ISETP.GE.AND P5, PT, R20, c[0x0][0x3c8], PT ;  /* 0x0000f20014007a0c */ /* 0x004fe40003fa6270 */
[----:B------:R-:W-:-:S09]  /*1abe0*/  @!P0 LEA R2, P6, R23, R0, 0x2 ;  /* 0x0000000017028211 */ /* 0x000fd200078c10ff */
[----:B------:R-:W-:-:S04]  /*1abf0*/  P2R R3, PR, RZ, 0x10 ;  /* 0x00000010ff037803 */ /* 0x000fc80000000000 */
[----:B------:R-:W-:Y:S02]  /*1ac00*/  ISETP.NE.AND P3, PT, R3, RZ, PT ;  /* 0x000000ff0300720c */ /* 0x000fe40003f65270 */
[----:B----4-:R-:W-:Y:S02]  /*1ac10*/  ISETP.GE.AND P4, PT, R10, c[0x0][0x3c8], PT ;  /* 0x0000f2000a007a0c */ /* 0x010fe40003f86270 */
[-C--:B------:R-:W-:Y:S02]  /*1ac20*/  @!P1 LEA.HI.X R7, R25, R4.reuse, R26, 0x2, P3 ;  /* 0x0000000419079211 */ /* 0x080fe400018f141a */
[----:B------:R-:W-:Y:S01]  /*1ac30*/  @!P0 LEA.HI.X R3, R23, R4, R24, 0x2, P6 ;  /* 0x0000000417038211 */ /* 0x000fe200030f1418 */
[----:B------:R-:W-:Y:S01]  /*1ac40*/  @!P2 ST.E.64 [R8.64], R62 ;  /* 0x0000003e0800a985 */ /* 0x000fe2000c101b0a */
[----:B-----5:R-:W-:-:S03]  /*1ac50*/  ISETP.GE.AND P3, PT, R18, c[0x0][0x3c8], PT ;  /* 0x0000f20012007a0c */ /* 0x020fc60003f66270 */
[----:B------:R1:W-:Y:S04]  /*1ac60*/  @!P1 ST.E.64 [R6.64], R66 ;  /* 0x0000004206009985 */ /* 0x0003e8000c101b0a */
[----:B------:R2:W-:Y:S01]  /*1ac70*/  @!P0 ST.E.64 [R2.64], R70 ;  /* 0x0000004602008985 */ /* 0x0005e2000c101b0a */
[----:B------:R-:W-:Y:S02]  /*1ac80*/  ISETP.GE.AND P2, PT, R16, c[0x0][0x3c8], PT ;  /* 0x0000f20010007a0c */ /* 0x000fe40003f46270 */
[----:B------:R-:W-:Y:S02]  /*1ac90*/  ISETP.GE.AND P1, PT, R14, c[0x0][0x3c8], PT ;  /* 0x0000f2000e007a0c */ /* 0x000fe40003f26270 */
[----:B-1----:R-:W-:-:S04]  /*1aca0*/  @!P5 LEA R6, P0, R20, R0, 0x2 ;  /* 0x000000001406d211 */ /* 0x002fc800078010ff */
[----:B------:R-:W-:Y:S02]  /*1acb0*/  @!P5 LEA.HI.X R7, R20, R4, R21, 0x2, P0 ;  /* 0x000000041407d211 */ /* 0x000fe400000f1415 */
[----:B--2---:R-:W-:-:S03]  /*1acc0*/  @!P4 LEA R2, P6, R10, R0, 0x2 ;  /* 0x000000000a02c211 */ /* 0x004fc600078c10ff */
[----:B------:R-:W-:Y:S01]  /*1acd0*/  @!P5 ST.E.64 [R6.64], R74 ;  /* 0x0000004a0600d985 */ /* 0x000fe2000c101b0a */
[----:B------:R-:W-:Y:S02]  /*1ace0*/  @!P4 LEA.HI.X R3, R10, R4, R11, 0x2, P6 ;  /* 0x000000040a03c211 */ /* 0x000fe400030f140b */
[-C--:B------:R-:W-:Y:S02]  /*1acf0*/  @!P3 LEA R10, P5, R18, R0.reuse, 0x2 ;  /* 0x00000000120ab211 */ /* 0x080fe400078a10ff */
[----:B------:R-:W-:Y:S01]  /*1ad00*/  ISETP.GE.AND P0, PT, R12, c[0x0][0x3c8], PT ;  /* 0x0000f2000c007a0c */ /* 0x000fe20003f06270 */
[----:B------:R1:W-:Y:S01]  /*1ad10*/  @!P4 ST.E.64 [R2.64], R78 ;  /* 0x0000004e0200c985 */ /* 0x0003e2000c101b0a */
[----:B------:R-:W-:-:S04]  /*1ad20*/  @!P2 LEA R8, P6, R16, R0, 0x2 ;  /* 0x000000001008a211 */ /* 0x000fc800078c10ff */
[----:B------:R-:W-:-:S05]  /*1ad30*/  @!P2 LEA.HI.X R9, R16, R4, R17, 0x2, P6 ;  /* 0x000000041009a211 */ /* 0x000fca00030f1411 */
[----:B-1----:R-:W-:-:S04]  /*1ad40*/  P2R R2, PR, RZ, 0x20 ;  /* 0x00000020ff027803 */ /* 0x002fc80000000000 */
[----:B------:R-:W-:Y:S02]  /*1ad50*/  ISETP.NE.AND P4, PT, R2, RZ, PT ;  /* 0x000000ff0200720c */ /* 0x000fe40003f85270 */
[----:B------:R-:W-:Y:S02]  /*1ad60*/  @!P1 LEA R6, P5, R14, R0, 0x2 ;  /* 0x000000000e069211 */ /* 0x000fe400078a10ff */
[----:B------:R-:W-:Y:S02]  /*1ad70*/  @!P3 LEA.HI.X R11, R18, R4, R19, 0x2, P4 ;  /* 0x00000004120bb211 */ /* 0x000fe400020f1413 */
[----:B------:R-:W-:-:S03]  /*1ad80*/  @!P0 LEA R2, P4, R12, R0, 0x2 ;  /* 0x000000000c028211 */ /* 0x000fc600078810ff */
[----:B------:R1:W-:Y:S04]  /*1ad90*/  @!P3 ST.E.64 [R10.64], R82 ;  /* 0x000000520a00b985 */ /* 0x0003e8000c101b0a */
[----:B------:R1:W-:Y:S01]  /*1ada0*/  @!P2 ST.E.64 [R8.64], R86 ;  /* 0x000000560800a985 */ /* 0x0003e2000c101b0a */
[-C--:B---3--:R-:W-:Y:S02]  /*1adb0*/  @!P1 LEA.HI.X R7, R14, R4.reuse, R15, 0x2, P5 ;  /* 0x000000040e079211 */ /* 0x088fe400028f140f */
[----:B------:R-:W-:-:S03]  /*1adc0*/  @!P0 LEA.HI.X R3, R12, R4, R13, 0x2, P4 ;  /* 0x000000040c038211 */ /* 0x000fc600020f140d */
[----:B------:R1:W-:Y:S04]  /*1add0*/  @!P1 ST.E.64 [R6.64], R90 ;  /* 0x0000005a06009985 */ /* 0x0003e8000c101b0a */
[----:B------:R1:W-:Y:S01]  /*1ade0*/  @!P0 ST.E.64 [R2.64], R94 ;  /* 0x0000005e02008985 */ /* 0x0003e2000c101b0a */
[----:B------:R-:W-:-:S13]  /*1adf0*/  ISETP.GE.AND P0, PT, R5, c[0x0][0x3c8], PT ;  /* 0x0000f20005007a0c */ /* 0x000fda0003f06270 */
[----:B------:R-:W-:Y:S05]  /*1ae00*/  @P0 BRA `(.L_x_861) ;  /* 0x00000d1000000947 */ /* 0x000fea0003800000 */
[----:B------:R-:W2:Y:S01]  /*1ae10*/  LDL R12, [R1+0x10c] ;  /* 0x00010c00010c7983 */ /* 0x000ea20000100800 */
[----:B-1----:R-:W-:-:S04]  /*1ae20*/  LEA R2, P0, R5, R0, 0x2 ;  /* 0x0000000005027211 */ /* 0x002fc800078010ff */
[----:B--2---:R-:W-:-:S05]  /*1ae30*/  LEA.HI.X R3, R5, R4, R12, 0x2, P0 ;  /* 0x0000000405037211 */ /* 0x004fca00000f140c */
[----:B------:R1:W-:Y:S01]  /*1ae40*/  ST.E.64 [R2.64], R98 ;  /* 0x0000006202007985 */ /* 0x0003e2000c101b0a */
[----:B------:R-:W-:Y:S05]  /*1ae50*/  BRA `(.L_x_861) ;  /* 0x00000cc000007947 */ /* 0x000fea0003800000 */
.L_x_846:
[----:B------:R-:W-:Y:S01]  /*1ae60*/  ISETP.NE.U32.AND P0, PT, RZ, c[0x0][0x508], PT ;  /* 0x00014200ff007a0c */ /* 0x000fe20003f05070 */
[----:B------:R-:W3:Y:S01]  /*1ae70*/  LDL.LU R6, [R1+0x78] ;  /* 0x0000780001067983 */ /* 0x000ee20000300800 */
[----:B------:R-:W-:Y:S01]  /*1ae80*/  ISETP.NE.U32.AND P2, PT, RZ, c[0x0][0x500], PT ;  /* 0x00014000ff007a0c */ /* 0x000fe20003f45070 */
[----:B------:R-:W-:Y:S01]  /*1ae90*/  IMAD.MOV.U32 R4, RZ, RZ, 0x4 ;  /* 0x00000004ff047424 */ /* 0x000fe200078e00ff */
[----:B------:R-:W-:Y:S01]  /*1aea0*/  ISETP.NE.AND.EX P0, PT, RZ, c[0x0][0x50c], PT, P0 ;  /* 0x00014300ff007a0c */ /* 0x000fe20003f05300 */
[----:B------:R-:W-:Y:S01]  /*1aeb0*/  IMAD.MOV.U32 R15, RZ, RZ, c[0x0][0x388] ;  /* 0x0000e200ff0f7624 */ /* 0x000fe200078e00ff */
[----:B------:R-:W-:Y:S01]  /*1aec0*/  ISETP.NE.AND.EX P2, PT, RZ, c[0x0][0x504], PT, P2 ;  /* 0x00014100ff007a0c */ /* 0x000fe20003f45320 */
[----:B------:R-:W-:Y:S02]  /*1aed0*/  IMAD.MOV.U32 R0, RZ, RZ, RZ ;  /* 0x000000ffff007224 */ /* 0x000fe400078e00ff */
[----:B------:R-:W-:-:S08]  /*1aee0*/  IMAD.WIDE R2, R239, R4, c[0x0][0x500] ;  /* 0x00014000ef027625 */ /* 0x000fd000078e0204 */
[----:B------:R-:W-:Y:S02]  /*1aef0*/  @P0 IMAD.WIDE R4, R239, R4, c[0x0][0x508] ;  /* 0x00014200ef040625 */ /* 0x000fe400078e0204 */
[----:B------:R1:W5:Y:S04]  /*1af00*/  @P2 LDG.E R0, [R2.64] ;  /* 0x0000000a02002981 */ /* 0x000368000c1e1900 */
[----:B------:R1:W5:Y:S01]  /*1af10*/  @P0 LDG.E R15, [R4.64] ;  /* 0x0000000a040f0981 */ /* 0x000362000c1e1900 */
[----:B---3--:R-:W-:-:S04]  /*1af20*/  ISETP.NE.AND P1, PT, R6, RZ, PT ;  /* 0x000000ff0600720c */ /* 0x008fc80003f25270 */
[----:B------:R-:W-:Y:S01]  /*1af30*/  SEL R19, R6, c[0x0][0x3d4], P1 ;  /* 0x0000f50006137a07 */ /* 0x000fe20000800000 */
[----:B------:R-:W-:Y:S05]  /*1af40*/  @P0 BRA `(.L_x_867) ;  /* 0x0000004000000947 */ /* 0x000fea0003800000 */
[----:B-1----:R-:W-:Y:S05]  /*1af50*/  @!P2 BRA `(.L_x_867) ;  /* 0x000000300000a947 */ /* 0x002fea0003800000 */
[----:B------:R1:W3:Y:S04]  /*1af60*/  LDG.E R4, [R2.64] ;  /* 0x0000000a02047981 */ /* 0x0002e8000c1e1900 */
[----:B-1----:R-:W3:Y:S02]  /*1af70*/  LDG.E R2, [R2.64+0x4] ;  /* 0x0000040a02027981 */ /* 0x002ee4000c1e1900 */
[----:B---3-5:R-:W-:Y:S02]  /*1af80*/  IADD3 R15, -R4, R2, RZ ;  /* 0x00000002040f7210 */ /* 0x028fe40007ffe1ff */
.L_x_867:
[----:B-1----:R-:W1:Y:S01]  /*1af90*/  S2R R4, SR_TID.X ;  /* 0x0000000000047919 */ /* 0x002e620000002100 */
[----:B------:R-:W-:Y:S01]  /*1afa0*/  SHF.R.S32.HI R2, RZ, 0x1f, R239 ;  /* 0x0000001fff027819 */ /* 0x000fe200000114ef */
[----:B------:R-:W-:Y:S01]  /*1afb0*/  BSSY B0, `(.L_x_868) ;  /* 0x0000037000007945 */ /* 0x000fe20003800000 */
[----:B------:R-:W-:-:S02]  /*1afc0*/  LOP3.LUT R3, R238, 0xffff, RZ, 0xc0, !PT ;  /* 0x0000ffffee037812 */ /* 0x000fc400078ec0ff */
[----:B-----5:R-:W-:Y:S02]  /*1afd0*/  SHF.R.S32.HI R18, RZ, 0x1f, R0 ;  /* 0x0000001fff127819 */ /* 0x020fe40000011400 */
[----:B------:R-:W-:Y:S02]  /*1afe0*/  SEL R8, R239, RZ, !P2 ;  /* 0x000000ffef087207 */ /* 0x000fe40005000000 */
[----:B------:R-:W-:Y:S02]  /*1aff0*/  SEL R21, R2, RZ, !P2 ;  /* 0x000000ff02157207 */ /* 0x000fe40005000000 */
[----:B-1----:R-:W-:-:S13]  /*1b000*/  ISETP.GT.AND P0, PT, R4, 0x7f, PT ;  /* 0x0000007f0400780c */ /* 0x002fda0003f04270 */
[----:B------:R-:W-:Y:S05]  /*1b010*/  @P0 BRA `(.L_x_869) ;  /* 0x0000030000000947 */ /* 0x000fea0003800000 */
[----:B------:R-:W-:Y:S01]  /*1b020*/  IMAD R2, R15, c[0x0][0x4e8], RZ ;  /* 0x00013a000f027a24 */ /* 0x000fe200078e02ff */
[----:B------:R-:W-:-:S04]  /*1b030*/  IADD3 R14, R236, R4, RZ ;  /* 0x00000004ec0e7210 */ /* 0x000fc80007ffe0ff */
[----:B------:R-:W-:-:S13]  /*1b040*/  ISETP.GE.AND P0, PT, R14, R2, PT ;  /* 0x000000020e00720c */ /* 0x000fda0003f06270 */
[----:B------:R-:W-:Y:S05]  /*1b050*/  @P0 BRA `(.L_x_869) ;  /* 0x000002c000000947 */ /* 0x000fea0003800000 */
[----:B------:R-:W3:Y:S01]  /*1b060*/  LDL.LU R23, [R1+0x80] ;  /* 0x0000800001177983 */ /* 0x000ee20000300800 */
[----:B------:R-:W-:Y:S01]  /*1b070*/  IMAD.MOV.U32 R2, RZ, RZ, 0x368 ;  /* 0x00000368ff027424 */ /* 0x000fe200078e00ff */
[----:B------:R-:W-:-:S04]  /*1b080*/  ISETP.GT.AND P2, PT, R19, 0x1, PT ;  /* 0x000000011300780c */ /* 0x000fc80003f44270 */
[----:B------:R-:W-:-:S04]  /*1b090*/  SEL R2, R2, 0x328, P2 ;  /* 0x0000032802027807 */ /* 0x000fc80001000000 */
[----:B------:R1:W4:Y:S08]  /*1b0a0*/  LDC.64 R10, c[0x0][R2+0x170] ;  /* 0x00005c00020a7b82 */ /* 0x0003300000000a00 */
[----:B------:R1:W5:Y:S08]  /*1b0b0*/  LDC.64 R6, c[0x0][R2+0x168] ;  /* 0x00005a0002067b82 */ /* 0x0003700000000a00 */
[----:B------:R1:W2:Y:S08]  /*1b0c0*/  LDC.64 R16, c[0x0][R2+0x178] ;  /* 0x00005e0002107b82 */ /* 0x0002b00000000a00 */
[----:B------:R1:W2:Y:S02]  /*1b0d0*/  LDC.64 R12, c[0x0][R2+0x160] ;  /* 0x00005800020c7b82 */ /* 0x0002a40000000a00 */
[----:B-1----:R-:W-:-:S02]  /*1b0e0*/  IMAD.MOV.U32 R2, RZ, RZ, c[0x0][0x4e8] ;  /* 0x00013a00ff027624 */ /* 0x002fc400078e00ff */
[-C--:B----4-:R-:W-:Y:S02]  /*1b0f0*/  IMAD R9, R11, R8.reuse, RZ ;  /* 0x000000080b097224 */ /* 0x090fe400078e02ff */
[----:B------:R-:W-:Y:S01]  /*1b100*/  IMAD.WIDE.U32 R4, R10, R8, RZ ;  /* 0x000000080a047225 */ /* 0x000fe200078e00ff */
[----:B------:R-:W-:Y:S02]  /*1b110*/  ISETP.NE.AND P0, PT, R2, 0x1, PT ;  /* 0x000000010200780c */ /* 0x000fe40003f05270 */
[----:B------:R-:W-:Y:S01]  /*1b120*/  MOV R2, R14 ;  /* 0x0000000e00027202 */ /* 0x000fe20000000f00 */
[----:B------:R-:W-:Y:S02]  /*1b130*/  IMAD R10, R10, R21, R9 ;  /* 0x000000150a0a7224 */ /* 0x000fe400078e0209 */
[-C--:B-----5:R-:W-:Y:S02]  /*1b140*/  IMAD R11, R7, R3.reuse, RZ ;  /* 0x00000003070b7224 */ /* 0x0a0fe400078e02ff */
[----:B------:R-:W-:Y:S01]  /*1b150*/  IMAD.WIDE.U32 R6, R6, R3, RZ ;  /* 0x0000000306067225 */ /* 0x000fe200078e00ff */
[----:B------:R-:W-:-:S03]  /*1b160*/  IADD3 R5, R5, R10, RZ ;  /* 0x0000000a05057210 */ /* 0x000fc60007ffe0ff */
[----:B------:R-:W-:Y:S02]  /*1b170*/  IMAD.IADD R11, R7, 0x1, R11 ;  /* 0x00000001070b7824 */ /* 0x000fe400078e020b */
[----:B------:R-:W-:-:S05]  /*1b180*/  @P0 IMAD.HI.U32 R20, R14, c[0x0][0x4ec], RZ ;  /* 0x00013b000e140a27 */ /* 0x000fca00078e00ff */
[----:B------:R-:W-:Y:S02]  /*1b190*/  @P0 SHF.R.U32.HI R2, RZ, c[0x0][0x4f0], R20 ;  /* 0x00013c00ff020a19 */ /* 0x000fe40000011614 */
[----:B------:R-:W-:-:S03]  /*1b1a0*/  IADD3 R20, P1, P0, R4, R6, R0 ;  /* 0x0000000604147210 */ /* 0x000fc6000783e000 */
[----:B------:R-:W-:Y:S01]  /*1b1b0*/  IMAD.MOV R4, RZ, RZ, -R2 ;  /* 0x000000ffff047224 */ /* 0x000fe200078e0a02 */
[----:B------:R-:W-:Y:S02]  /*1b1c0*/  IADD3.X R11, R5, R11, R18, P1, P0 ;  /* 0x0000000b050b7210 */ /* 0x000fe40000fe0412 */
[----:B------:R-:W-:Y:S01]  /*1b1d0*/  SHF.R.S32.HI R5, RZ, 0x1f, R2 ;  /* 0x0000001fff057819 */ /* 0x000fe20000011402 */
[----:B------:R-:W-:Y:S01]  /*1b1e0*/  IMAD R4, R4, c[0x0][0x4e8], R14 ;  /* 0x00013a0004047a24 */ /* 0x000fe200078e020e */
[----:B---3--:R-:W-:-:S05]  /*1b1f0*/  SEL R9, R23, RZ, P2 ;  /* 0x000000ff17097207 */ /* 0x008fca0001000000 */
[-C--:B--2---:R-:W-:Y:S02]  /*1b200*/  IMAD R10, R17, R9.reuse, RZ ;  /* 0x00000009110a7224 */ /* 0x084fe400078e02ff */
[----:B------:R-:W-:Y:S01]  /*1b210*/  IMAD.WIDE.U32 R6, R16, R9, RZ ;  /* 0x0000000910067225 */ /* 0x000fe200078e00ff */
[----:B------:R-:W-:-:S04]  /*1b220*/  SHF.R.S32.HI R9, RZ, 0x1f, R4 ;  /* 0x0000001fff097819 */ /* 0x000fc80000011404 */
[----:B------:R-:W-:Y:S01]  /*1b230*/  IADD3 R7, R7, R10, RZ ;  /* 0x0000000a07077210 */ /* 0x000fe20007ffe0ff */
[----:B------:R-:W-:Y:S01]  /*1b240*/  IMAD.MOV.U32 R10, RZ, RZ, c[0x0][0x4a8] ;  /* 0x00012a00ff0a7624 */ /* 0x000fe200078e00ff */
[----:B------:R-:W-:Y:S01]  /*1b250*/  IADD3 R6, P1, P0, R2, R20, R6 ;  /* 0x0000001402067210 */ /* 0x000fe2000783e006 */
[----:B------:R-:W-:-:S03]  /*1b260*/  IMAD R2, R13, R4, RZ ;  /* 0x000000040d027224 */ /* 0x000fc600078e02ff */
[----:B------:R-:W-:Y:S01]  /*1b270*/  IADD3.X R7, R5, R11, R7, P1, P0 ;  /* 0x0000000b05077210 */ /* 0x000fe20000fe0407 */
[----:B------:R-:W-:-:S04]  /*1b280*/  IMAD R2, R12, R9, R2 ;  /* 0x000000090c027224 */ /* 0x000fc800078e0202 */
        /* <DEDUP_REMOVED lines=9> */
.L_x_869:
[----:B------:R-:W-:Y:S05]  /*1b320*/  BSYNC B0 ;  /* 0x0000000000007941 */ /* 0x000fea0003800000 */
.L_x_868:
[----:B------:R-:W-:-:S13]  /*1b330*/  ISETP.GT.AND P0, PT, R19, 0x1, PT ;  /* 0x000000011300780c */ /* 0x000fda0003f04270 */
[----:B------:R-:W-:Y:S05]  /*1b340*/  @P0 BRA `(.L_x_861) ;  /* 0x000007d000000947 */ /* 0x000fea0003800000 */
[----:B-1----:R-:W3:Y:S01]  /*1b350*/  LDL R6, [R1+0x108] ;  /* 0x0001080001067983 */ /* 0x002ee20000100800 */
[----:B------:R-:W-:Y:S01]  /*1b360*/  MOV R4, c[0x0][0x4e8] ;  /* 0x00013a0000047a02 */ /* 0x000fe20000000f00 */
[----:B------:R-:W-:Y:S02]  /*1b370*/  IMAD R2, R18, c[0x0][0x3a0], RZ ;  /* 0x0000e80012027a24 */ /* 0x000fe400078e02ff */
[----:B------:R-:W1:Y:S01]  /*1b380*/  S2R R10, SR_TID.X ;  /* 0x00000000000a7919 */ /* 0x000e620000002100 */
[----:B------:R-:W-:Y:S01]  /*1b390*/  ISETP.NE.AND P0, PT, R4, 0x1, PT ;  /* 0x000000010400780c */ /* 0x000fe20003f05270 */
[----:B------:R-:W-:-:S04]  /*1b3a0*/  IMAD.WIDE.U32 R4, R0, c[0x0][0x3a0], RZ ;  /* 0x0000e80000047a25 */ /* 0x000fc800078e00ff */
[----:B------:R-:W-:Y:S02]  /*1b3b0*/  IMAD R0, R0, c[0x0][0x3a4], R2 ;  /* 0x0000e90000007a24 */ /* 0x000fe400078e0202 */
[----:B------:R-:W-:-:S03]  /*1b3c0*/  IMAD R2, R21, c[0x0][0x3f0], RZ ;  /* 0x0000fc0015027a24 */ /* 0x000fc600078e02ff */
[----:B------:R-:W-:-:S05]  /*1b3d0*/  IADD3 R5, R5, R0, RZ ;  /* 0x0000000005057210 */ /* 0x000fca0007ffe0ff */
[----:B------:R-:W-:-:S04]  /*1b3e0*/  IMAD.WIDE.U32 R4, R3, c[0x0][0x3e8], R4 ;  /* 0x0000fa0003047a25 */ /* 0x000fc800078e0004 */
[----:B------:R-:W-:Y:S01]  /*1b3f0*/  IMAD R3, R3, c[0x0][0x3ec], R5 ;  /* 0x0000fb0003037a24 */ /* 0x000fe200078e0205 */
[----:B-1----:R-:W-:-:S04]  /*1b400*/  SHF.R.S32.HI R9, RZ, 0x1f, R10 ;  /* 0x0000001fff097819 */ /* 0x002fc8000001140a */
[----:B------:R-:W-:-:S04]  /*1b410*/  LEA.HI R9, R9, R10, RZ, 0x3 ;  /* 0x0000000a09097211 */ /* 0x000fc800078f18ff */
[----:B------:R-:W-:-:S04]  /*1b420*/  SHF.R.S32.HI R9, RZ, 0x3, R9 ;  /* 0x00000003ff097819 */ /* 0x000fc80000011409 */
[-C--:B------:R-:W-:Y:S02]  /*1b430*/  IADD3 R11, R9, R236.reuse, RZ ;  /* 0x000000ec090b7210 */ /* 0x080fe40007ffe0ff */
[----:B---3--:R-:W-:-:S04]  /*1b440*/  IADD3 R6, R6, R236, RZ ;  /* 0x000000ec06067210 */ /* 0x008fc80007ffe0ff */
[----:B------:R-:W-:Y:S01]  /*1b450*/  MOV R0, R6 ;  /* 0x0000000600007202 */ /* 0x000fe20000000f00 */
[----:B------:R-:W-:-:S05]  /*1b460*/  @P0 IMAD.HI.U32 R7, R6, c[0x0][0x4ec], RZ ;  /* 0x00013b0006070a27 */ /* 0x000fca00078e00ff */
[----:B------:R-:W-:Y:S01]  /*1b470*/  @P0 SHF.R.U32.HI R0, RZ, c[0x0][0x4f0], R7 ;  /* 0x00013c00ff000a19 */ /* 0x000fe20000011607 */
[----:B------:R-:W-:Y:S01]  /*1b480*/  IMAD R7, R8, c[0x0][0x3f4], R2 ;  /* 0x0000fd0008077a24 */ /* 0x000fe200078e0202 */
[----:B------:R-:W-:Y:S02]  /*1b490*/  MOV R2, R4 ;  /* 0x0000000400027202 */ /* 0x000fe40000000f00 */
        /* <DEDUP_REMOVED lines=17> */
[----:B------:R1:W3:Y:S02]  /*1b5b0*/  SHFL.IDX PT, R4, R5, RZ, 0x181f ;  /* 0x00181fff05047589 */ /* 0x0002e400000e0000 */
.L_x_953:
[----:B------:R-:W-:Y:S05]  /*1b5c0*/  BRA.DIV ~URZ, `(.L_x_871) ;  /* 0x000040627f007947 */ /* 0x000fea000b800000 */
[----:B------:R4:W1:Y:S02]  /*1b5d0*/  SHFL.IDX PT, R0, R12, RZ, 0x181f ;  /* 0x00181fff0c007589 */ /* 0x00086400000e0000 */
.L_x_954:
[----:B------:R-:W-:Y:S01]  /*1b5e0*/  IMAD R10, R15, c[0x0][0x4e8], RZ ;  /* 0x00013a000f0a7a24 */ /* 0x000fe200078e02ff */
[----:B------:R-:W-:Y:S04]  /*1b5f0*/  BSSY B0, `(.L_x_872) ;  /* 0x0000011000007945 */ /* 0x000fe80003800000 */
[----:B------:R-:W-:-:S13]  /*1b600*/  ISETP.GE.AND P0, PT, R11, R10, PT ;  /* 0x0000000a0b00720c */ /* 0x000fda0003f06270 */
[----:B------:R-:W-:Y:S05]  /*1b610*/  @P0 BRA `(.L_x_873) ;  /* 0x000000e000000947 */ /* 0x000fea0003800000 */
[----:B------:R-:W5:Y:S04]  /*1b620*/  LDL R14, [R1+0x74] ;  /* 0x00007400010e7983 */ /* 0x000f680000100800 */
[----:B--2---:R-:W2:Y:S01]  /*1b630*/  LDL R13, [R1+0x70] ;  /* 0x00007000010d7983 */ /* 0x004ea20000100800 */
[----:B------:R-:W-:Y:S02]  /*1b640*/  ISETP.GE.AND P2, PT, R248, c[0x0][0x3c8], PT ;  /* 0x0000f200f8007a0c */ /* 0x000fe40003f46270 */
[----:B------:R-:W-:Y:S02]  /*1b650*/  ISETP.GE.AND P1, PT, R250, c[0x0][0x3c8], PT ;  /* 0x0000f200fa007a0c */ /* 0x000fe40003f26270 */
[----:B------:R-:W-:-:S09]  /*1b660*/  ISETP.GE.AND P0, PT, R251, c[0x0][0x3c8], PT ;  /* 0x0000f200fb007a0c */ /* 0x000fd20003f06270 */
[-C--:B-1----:R-:W-:Y:S02]  /*1b670*/  @!P2 LEA R8, P5, R248, R0.reuse, 0x1 ;  /* 0x00000000f808a211 */ /* 0x082fe400078a08ff */
[-C--:B------:R-:W-:Y:S02]  /*1b680*/  @!P1 LEA R6, P4, R250, R0.reuse, 0x1 ;  /* 0x00000000fa069211 */ /* 0x080fe400078808ff */
[----:B------:R-:W-:Y:S02]  /*1b690*/  @!P0 LEA R2, P3, R251, R0, 0x1 ;  /* 0x00000000fb028211 */ /* 0x000fe400078608ff */
[----:B---3--:R-:W-:-:S05]  /*1b6a0*/  @!P2 LEA.HI.X R9, R248, R4, R249, 0x1, P5 ;  /* 0x00000004f809a211 */ /* 0x008fca00028f0cf9 */
[----:B------:R1:W-:Y:S01]  /*1b6b0*/  @!P2 ST.E.128 [R8.64], RZ ;  /* 0x000000ff0800a985 */ /* 0x0003e2000c101d0a */
[-C--:B-----5:R-:W-:Y:S02]  /*1b6c0*/  @!P1 LEA.HI.X R7, R250, R4.reuse, R14, 0x1, P4 ;  /* 0x00000004fa079211 */ /* 0x0a0fe400020f0c0e */
[----:B--2---:R-:W-:-:S03]  /*1b6d0*/  @!P0 LEA.HI.X R3, R251, R4, R13, 0x1, P3 ;  /* 0x00000004fb038211 */ /* 0x004fc600018f0c0d */
[----:B------:R1:W-:Y:S04]  /*1b6e0*/  @!P1 ST.E.128 [R6.64], RZ ;  /* 0x000000ff06009985 */ /* 0x0003e8000c101d0a */
[----:B------:R1:W-:Y:S02]  /*1b6f0*/  @!P0 ST.E.128 [R2.64], RZ ;  /* 0x000000ff02008985 */ /* 0x0003e4000c101d0a */
.L_x_873:
[----:B------:R-:W-:Y:S05]  /*1b700*/  BSYNC B0 ;  /* 0x0000000000007941 */ /* 0x000fea0003800000 */
.L_x_872:
[----:B------:R-:W-:Y:S05]  /*1b710*/  BRA.DIV ~URZ, `(.L_x_874) ;  /* 0x00003f927f007947 */ /* 0x000fea000b800000 */
[----:B---3--:R3:W2:Y:S04]  /*1b720*/  SHFL.IDX PT, R4, R5, 0x1, 0x181f ;  /* 0x00381f0005047f89 */ /* 0x0086a800000e0000 */
[----:B-1----:R3:W1:Y:S02]  /*1b730*/  SHFL.IDX PT, R0, R12, 0x1, 0x181f ;  /* 0x00381f000c007f89 */ /* 0x00266400000e0000 */
.L_x_955:
        /* <DEDUP_REMOVED lines=13> */
[----:B------:R1:W-:Y:S01]  /*1b810*/  @!P2 ST.E.128 [R8.64], RZ ;  /* 0x000000ff0800a985 */ /* 0x0003e2000c101d0a */
[-C--:B-----5:R-:W-:Y:S02]  /*1b820*/  @!P1 LEA.HI.X R7, R250, R4.reuse, R14, 0x1, P4 ;  /* 0x00000004fa079211 */ /* 0x0a0fe400020f0c0e */
[----:B---3--:R-:W-:-:S03]  /*1b830*/  @!P0 LEA.HI.X R3, R251, R4, R13, 0x1, P3 ;  /* 0x00000004fb038211 */ /* 0x008fc600018f0c0d */
[----:B------:R1:W-:Y:S04]  /*1b840*/  @!P1 ST.E.128 [R6.64], RZ ;  /* 0x000000ff06009985 */ /* 0x0003e8000c101d0a */
[----:B------:R1:W-:Y:S02]  /*1b850*/  @!P0 ST.E.128 [R2.64], RZ ;  /* 0x000000ff02008985 */ /* 0x0003e4000c101d0a */
.L_x_876:
[----:B------:R-:W-:Y:S05]  /*1b860*/  BSYNC B0 ;  /* 0x0000000000007941 */ /* 0x000fea0003800000 */
.L_x_875:
[----:B------:R-:W-:Y:S05]  /*1b870*/  BRA.DIV ~URZ, `(.L_x_877) ;  /* 0x00003f227f007947 */ /* 0x000fea000b800000 */
[----:B--2---:R2:W3:Y:S02]  /*1b880*/  SHFL.IDX PT, R4, R5, 0x2, 0x181f ;  /* 0x00581f0005047f89 */ /* 0x0044e400000e0000 */
.L_x_956:
[----:B------:R-:W-:Y:S05]  /*1b890*/  BRA.DIV ~URZ, `(.L_x_878) ;  /* 0x00003f827f007947 */ /* 0x000fea000b800000 */
[----:B-1----:R1:W2:Y:S02]  /*1b8a0*/  SHFL.IDX PT, R0, R12, 0x2, 0x181f ;  /* 0x00581f000c007f89 */ /* 0x0022a400000e0000 */
.L_x_957:
[----:B------:R-:W-:Y:S01]  /*1b8b0*/  IADD3 R2, R11, 0x40, RZ ;  /* 0x000000400b027810 */ /* 0x000fe20007ffe0ff */
[----:B------:R-:W-:Y:S03]  /*1b8c0*/  BSSY B0, `(.L_x_879) ;  /* 0x0000011000007945 */ /* 0x000fe60003800000 */
[----:B------:R-:W-:-:S13]  /*1b8d0*/  ISETP.GE.AND P0, PT, R2, R10, PT ;  /* 0x0000000a0200720c */ /* 0x000fda0003f06270 */
[----:B------:R-:W-:Y:S05]  /*1b8e0*/  @P0 BRA `(.L_x_880) ;  /* 0x000000e000000947 */ /* 0x000fea0003800000 */
[----:B------:R-:W5:Y:S04]  /*1b8f0*/  LDL R14, [R1+0x74] ;  /* 0x00007400010e7983 */ /* 0x000f680000100800 */
[----:B----4-:R-:W4:Y:S01]  /*1b900*/  LDL R13, [R1+0x70] ;  /* 0x00007000010d7983 */ /* 0x010f220000100800 */
[----:B------:R-:W-:Y:S02]  /*1b910*/  ISETP.GE.AND P2, PT, R248, c[0x0][0x3c8], PT ;  /* 0x0000f200f8007a0c */ /* 0x000fe40003f46270 */
[----:B------:R-:W-:Y:S02]  /*1b920*/  ISETP.GE.AND P1, PT, R250, c[0x0][0x3c8], PT ;  /* 0x0000f200fa007a0c */ /* 0x000fe40003f26270 */
[----:B------:R-:W-:-:S09]  /*1b930*/  ISETP.GE.AND P0, PT, R251, c[0x0][0x3c8], PT ;  /* 0x0000f200fb007a0c */ /* 0x000fd20003f06270 */
[-C--:B--2---:R-:W-:Y:S02]  /*1b940*/  @!P2 LEA R8, P5, R248, R0.reuse, 0x1 ;  /* 0x00000000f808a211 */ /* 0x084fe400078a08ff */
[-C--:B------:R-:W-:Y:S02]  /*1b950*/  @!P1 LEA R6, P4, R250, R0.reuse, 0x1 ;  /* 0x00000000fa069211 */ /* 0x080fe400078808ff */
[----:B------:R-:W-:Y:S02]  /*1b960*/  @!P0 LEA R2, P3, R251, R0, 0x1 ;  /* 0x00000000fb028211 */ /* 0x000fe400078608ff */
[----:B---3--:R-:W-:-:S05]  /*1b970*/  @!P2 LEA.HI.X R9, R248, R4, R249, 0x1, P5 ;  /* 0x00000004f809a211 */ /* 0x008fca00028f0cf9 */
[----:B------:R2:W-:Y:S01]  /*1b980*/  @!P2 ST.E.128 [R8.64], RZ ;  /* 0x000000ff0800a985 */ /* 0x0005e2000c101d0a */
[-C--:B-----5:R-:W-:Y:S02]  /*1b990*/  @!P1 LEA.HI.X R7, R250, R4.reuse, R14, 0x1, P4 ;  /* 0x00000004fa079211 */ /* 0x0a0fe400020f0c0e */
[----:B----4-:R-:W-:-:S03]  /*1b9a0*/  @!P0 LEA.HI.X R3, R251, R4, R13, 0x1, P3 ;  /* 0x00000004fb038211 */ /* 0x010fc600018f0c0d */
[----:B------:R2:W-:Y:S04]  /*1b9b0*/  @!P1 ST.E.128 [R6.64], RZ ;  /* 0x000000ff06009985 */ /* 0x0005e8000c101d0a */
[----:B------:R2:W-:Y:S02]  /*1b9c0*/  @!P0 ST.E.128 [R2.64], RZ ;  /* 0x000000ff02008985 */ /* 0x0005e4000c101d0a */
.L_x_880:
[----:B------:R-:W-:Y:S05]  /*1b9d0*/  BSYNC B0 ;  /* 0x0000000000007941 */ /* 0x000fea0003800000 */
.L_x_879:
[----:B------:R-:W-:Y:S05]  /*1b9e0*/  BRA.DIV ~URZ, `(.L_x_881) ;  /* 0x00003eb27f007947 */ /* 0x000fea000b800000 */
[----:B---3--:R3:W1:Y:S04]  /*1b9f0*/  SHFL.IDX PT, R4, R5, 0x3, 0x181f ;  /* 0x00781f0005047f89 */ /* 0x00866800000e0000 */
[----:B--2---:R3:W2:Y:S02]  /*1ba00*/  SHFL.IDX PT, R0, R12, 0x3, 0x181f ;  /* 0x00781f000c007f89 */ /* 0x0046a400000e0000 */
.L_x_958:
[----:B------:R-:W-:-:S04]  /*1ba10*/  IADD3 R11, R11, 0x60, RZ ;  /* 0x000000600b0b7810 */ /* 0x000fc80007ffe0ff */
[----:B------:R-:W-:-:S13]  /*1ba20*/  ISETP.GE.AND P0, PT, R11, R10, PT ;  /* 0x0000000a0b00720c */ /* 0x000fda0003f06270 */
[----:B------:R-:W-:Y:S05]  /*1ba30*/  @P0 BRA `(.L_x_861) ;  /* 0x000000e000000947 */ /* 0x000fea0003800000 */
[----:B-1-34-:R-:W3:Y:S04]  /*1ba40*/  LDL R12, [R1+0x74] ;  /* 0x00007400010c7983 */ /* 0x01aee80000100800 */
[----:B------:R-:W4:Y:S01]  /*1ba50*/  LDL R5, [R1+0x70] ;  /* 0x0000700001057983 */ /* 0x000f220000100800 */
[----:B------:R-:W-:Y:S02]  /*1ba60*/  ISETP.GE.AND P2, PT, R248, c[0x0][0x3c8], PT ;  /* 0x0000f200f8007a0c */ /* 0x000fe40003f46270 */
[----:B------:R-:W-:Y:S02]  /*1ba70*/  ISETP.GE.AND P1, PT, R250, c[0x0][0x3c8], PT ;  /* 0x0000f200fa007a0c */ /* 0x000fe40003f26270 */
[----:B------:R-:W-:-:S09]  /*1ba80*/  ISETP.GE.AND P0, PT, R251, c[0x0][0x3c8], PT ;  /* 0x0000f200fb007a0c */ /* 0x000fd20003f06270 */
[-C--:B--2---:R-:W-:Y:S02]  /*1ba90*/  @!P2 LEA R8, P5, R248, R0.reuse, 0x1 ;  /* 0x00000000f808a211 */ /* 0x084fe400078a08ff */
[-C--:B------:R-:W-:Y:S02]  /*1baa0*/  @!P1 LEA R6, P4, R250, R0.reuse, 0x1 ;  /* 0x00000000fa069211 */ /* 0x080fe400078808ff */
[----:B------:R-:W-:Y:S02]  /*1bab0*/  @!P0 LEA R2, P3, R251, R0, 0x1 ;  /* 0x00000000fb028211 */ /* 0x000fe400078608ff */
[----:B------:R-:W-:-:S05]  /*1bac0*/  @!P2 LEA.HI.X R9, R248, R4, R249, 0x1, P5 ;  /* 0x00000004f809a211 */ /* 0x000fca00028f0cf9 */
[----:B------:R1:W-:Y:S01]  /*1bad0*/  @!P2 ST.E.128 [R8.64], RZ ;  /* 0x000000ff0800a985 */ /* 0x0003e2000c101d0a */
[-C--:B---3--:R-:W-:Y:S02]  /*1bae0*/  @!P1 LEA.HI.X R7, R250, R4.reuse, R12, 0x1, P4 ;  /* 0x00000004fa079211 */ /* 0x088fe400020f0c0c */
[----:B----4-:R-:W-:-:S03]  /*1baf0*/  @!P0 LEA.HI.X R3, R251, R4, R5, 0x1, P3 ;  /* 0x00000004fb038211 */ /* 0x010fc600018f0c05 */
[----:B------:R1:W-:Y:S04]  /*1bb00*/  @!P1 ST.E.128 [R6.64], RZ ;  /* 0x000000ff06009985 */ /* 0x0003e8000c101d0a */
[----:B------:R1:W-:Y:S02]  /*1bb10*/  @!P0 ST.E.128 [R2.64], RZ ;  /* 0x000000ff02008985 */ /* 0x0003e4000c101d0a */
.L_x_861:
[----:B------:R-:W-:Y:S05]  /*1bb20*/  BSYNC B1 ;  /* 0x0000000000017941 */ /* 0x000fea0003800000 */
.L_x_845:
[----:B------:R-:W-:-:S13]  /*1bb30*/  ISETP.NE.AND P0, PT, RZ, UR8, PT ;  /* 0x00000008ff007c0c */ /* 0x000fda000bf05270 */
[----:B------:R-:W-:Y:S01]  /*1bb40*/  @P0 WARPSYNC 0xffffffff ;  /* 0xffffffff00000948 */ /* 0x000fe20003800000 */
[----:B------:R-:W-:Y:S06]  /*1bb50*/  @P0 BAR.SYNC.DEFER_BLOCKING 0x5, 0x100 ;  /* 0x0144000000000b1d */ /* 0x000fec0000010000 */
[----:B------:R-:W5:Y:S02]  /*1bb60*/  @P0 LDS.128 R236, [0x18100] ;  /* 0x01810000ffec0984 */ /* 0x000f640000000c00 */
[----:B-1---5:R-:W-:Y:S01]  /*1bb70*/  @P0 IMAD.MOV.U32 R2, RZ, RZ, R236 ;  /* 0x000000ffff020224 */ /* 0x022fe200078e00ec */
[----:B--2-4-:R-:W-:-:S04]  /*1bb80*/  @P0 MOV R0, R237 ;  /* 0x000000ed00000202 */ /* 0x014fc80000000f00 */
[----:B------:R1:W-:Y:S04]  /*1bb90*/  @P0 STL [R1+0x7c], R2 ;  /* 0x00007c0201000387 */ /* 0x0003e80000100800 */
[----:B------:R1:W-:Y:S04]  /*1bba0*/  @P0 STL [R1+0x104], R0 ;  /* 0x0001040001000387 */ /* 0x0003e80000100800 */
[----:B------:R-:W-:Y:S06]  /*1bbb0*/  @P0 BAR.ARV 0x4, 0x100 ;  /* 0x0104000000000b1d */ /* 0x000fec0000002000 */
[----:B------:R-:W-:Y:S05]  /*1bbc0*/  @P0 BRA `(.L_x_882) ;  /* 0x00000fb000000947 */ /* 0x000fea0003800000 */
[----:B-1----:R-:W1:Y:S01]  /*1bbd0*/  S2R R0, SR_TID.X ;  /* 0x0000000000007919 */ /* 0x002e620000002100 */
[----:B------:R-:W-:Y:S01]  /*1bbe0*/  IMAD.MOV.U32 R8, RZ, RZ, RZ ;  /* 0x000000ffff087224 */ /* 0x000fe200078e00ff */
[----:B-1-3--:R-:W-:-:S04]  /*1bbf0*/  LOP3.LUT R12, R0, 0x1f, RZ, 0xc0, !PT ;  /* 0x0000001f000c7812 */ /* 0x00afc800078ec0ff */
[----:B------:R-:W-:Y:S01]  /*1bc00*/  ISETP.NE.AND P6, PT, R12, 0x1f, PT ;  /* 0x0000001f0c00780c */ /* 0x000fe20003fc5270 */
[----:B------:R-:W-:Y:S10]  /*1bc10*/  BRA.DIV ~URZ, `(.L_x_883) ;  /* 0x00003d727f007947 */ /* 0x000ff4000b800000 */
[----:B------:R1:W2:Y:S02]  /*1bc20*/  SHFL.IDX PT, R9, R22, RZ, 0x1f ;  /* 0x00001fff16097589 */ /* 0x0002a400000e0000 */
.L_x_959:
[----:B------:R-:W-:Y:S05]  /*1bc30*/  BRA.DIV ~URZ, `(.L_x_884) ;  /* 0x00003dd27f007947 */ /* 0x000fea000b800000 */
[----:B------:R3:W4:Y:S02]  /*1bc40*/  SHFL.IDX PT, R6, R22, 0x1, 0x1f ;  /* 0x00201f0016067f89 */ /* 0x00072400000e0000 */
.L_x_960:
[----:B------:R-:W-:Y:S02]  /*1bc50*/  IMAD.IADD R0, R239, 0x1, R12 ;  /* 0x00000001ef007824 */ /* 0x000fe400078e020c */
[----:B------:R-:W-:-:S03]  /*1bc60*/  IMAD.MOV.U32 R7, RZ, RZ, RZ ;  /* 0x000000ffff077224 */ /* 0x000fc600078e00ff */
[----:B------:R-:W-:-:S13]  /*1bc70*/  ISETP.GE.OR P0, PT, R0, c[0x0][0x53c], !P6 ;  /* 0x00014f0000007a0c */ /* 0x000fda0007706670 */
[----:B------:R-:W-:Y:S01]  /*1bc80*/  @!P0 MOV R2, 0x4 ;  /* 0x0000000400028802 */ /* 0x000fe20000000f00 */
[----:B------:R-:W-:-:S04]  /*1bc90*/  @!P0 IMAD.MOV.U32 R4, RZ, RZ, 0x4 ;  /* 0x00000004ff048424 */ /* 0x000fc800078e00ff */
        /* <DEDUP_REMOVED lines=13> */
.L_x_961:
        /* <DEDUP_REMOVED lines=16> */
.L_x_962:
[----:B---3--:R-:W-:Y:S01]  /*1be70*/  IMAD R0, R0, c[0x0][0x538], RZ ;  /* 0x00014e0000007a24 */ /* 0x008fe200078e02ff */
[----:B------:R-:W-:Y:S04]  /*1be80*/  BSSY B1, `(.L_x_887) ;  /* 0x00000c3000017945 */ /* 0x000fe80003800000 */
[----:B----4-:R-:W-:-:S04]  /*1be90*/  IADD3 R6, R0, R6, RZ ;  /* 0x0000000600067210 */ /* 0x010fc80007ffe0ff */
[----:B--2---:R-:W-:-:S13]  /*1bea0*/  ISETP.GT.AND P0, PT, R6, R9, PT ;  /* 0x000000090600720c */ /* 0x004fda0003f04270 */
[----:B------:R-:W-:Y:S05]  /*1beb0*/  @P0 BRA `(.L_x_888) ;  /* 0x0000025000000947 */ /* 0x000fea0003800000 */
.L_x_892:
        /* <DEDUP_REMOVED lines=8> */
[----:B-1----:R-:W-:Y:S01]  /*1bf40*/  @!P0 MOV R4, 0x4 ;  /* 0x0000000400048802 */ /* 0x002fe20000000f00 */
        /* <DEDUP_REMOVED lines=8> */
.L_x_963:
        /* <DEDUP_REMOVED lines=16> */
.L_x_964:
[----:B--2---:R-:W-:-:S05]  /*1c0d0*/  IMAD R0, R0, c[0x0][0x538], RZ ;  /* 0x00014e0000007a24 */ /* 0x004fca00078e02ff */
[----:B------:R-:W-:-:S04]  /*1c0e0*/  IADD3 R6, R0, R6, RZ ;  /* 0x0000000600067210 */ /* 0x000fc80007ffe0ff */
[----:B------:R-:W-:-:S13]  /*1c0f0*/  ISETP.GT.AND P0, PT, R6, R9, PT ;  /* 0x000000090600720c */ /* 0x000fda0003f04270 */
[----:B-1----:R-:W-:Y:S05]  /*1c100*/  @!P0 BRA `(.L_x_892) ;  /* 0xfffffdb000008947 */ /* 0x002fea000383ffff */
.L_x_888:
[----:B------:R-:W-:-:S05]  /*1c110*/  IADD3 R6, -R0, R6, RZ ;  /* 0x0000000600067210 */ /* 0x000fca0007ffe1ff */
[----:B------:R-:W-:-:S05]  /*1c120*/  IMAD R0, R4, c[0x0][0x538], R6 ;  /* 0x00014e0004007a24 */ /* 0x000fca00078e0206 */
[----:B------:R-:W-:Y:S01]  /*1c130*/  ISETP.GT.AND P0, PT, R0, R9, PT ;  /* 0x000000090000720c */ /* 0x000fe20003f04270 */
[----:B------:R-:W-:-:S12]  /*1c140*/  BRA.DIV ~URZ, `(.L_x_893) ;  /* 0x00003d527f007947 */ /* 0x000fd8000b800000 */
[----:B------:R-:W-:-:S04]  /*1c150*/  VOTE.ANY R5, PT, !P0 ;  /* 0x0000000000057806 */ /* 0x000fc800040e0100 */
.L_x_965:
[----:B------:R-:W2:Y:S02]  /*1c160*/  POPC R0, R5 ;  /* 0x0000000500007309 */ /* 0x000ea40000000000 */
[----:B--2---:R-:W-:Y:S01]  /*1c170*/  IADD3 R239, R0, R239, RZ ;  /* 0x000000ef00ef7210 */ /* 0x004fe20007ffe0ff */
[----:B------:R-:W-:Y:S05]  /*1c180*/  BRA.DIV ~URZ, `(.L_x_894) ;  /* 0x00003d627f007947 */ /* 0x000fea000b800000 */
[----:B------:R2:W3:Y:S04]  /*1c190*/  SHFL.IDX PT, R7, R7, R0, 0x1f ;  /* 0x00001f0007077589 */ /* 0x0004e800000e0000 */
[----:B------:R2:W4:Y:S02]  /*1c1a0*/  SHFL.IDX PT, R8, R8, R0, 0x1f ;  /* 0x00001f0008087589 */ /* 0x00052400000e0000 */
.L_x_966:
[----:B------:R-:W-:Y:S01]  /*1c1b0*/  ISETP.NE.AND P0, PT, R5, RZ, PT ;  /* 0x000000ff0500720c */ /* 0x000fe20003f05270 */
[----:B------:R-:W-:-:S12]  /*1c1c0*/  BSSY B0, `(.L_x_895) ;  /* 0x0000005000007945 */ /* 0x000fd80003800000 */
[----:B------:R-:W-:Y:S05]  /*1c1d0*/  @!P0 BRA `(.L_x_896) ;  /* 0x0000003000008947 */ /* 0x000fea0003800000 */
[----:B--2---:R-:W-:Y:S01]  /*1c1e0*/  IADD3 R0, R0, -0x1, RZ ;  /* 0xffffffff00007810 */ /* 0x004fe20007ffe0ff */
[----:B------:R-:W-:Y:S05]  /*1c1f0*/  BRA.DIV ~URZ, `(.L_x_897) ;  /* 0x00003de27f007947 */ /* 0x000fea000b800000 */
[----:B------:R2:W1:Y:S02]  /*1c200*/  SHFL.IDX PT, R10, R4, R0, 0x1f ;  /* 0x00001f00040a7589 */ /* 0x00046400000e0000 */
.L_x_896:
[----:B------:R-:W-:Y:S05]  /*1c210*/  BSYNC B0 ;  /* 0x0000000000007941 */ /* 0x000fea0003800000 */
.L_x_895:
[----:B-12---:R-:W-:Y:S01]  /*1c220*/  IMAD R0, R10, c[0x0][0x538], R6 ;  /* 0x00014e000a007a24 */ /* 0x006fe200078e0206 */
[----:B----4-:R-:W-:Y:S01]  /*1c230*/  ISETP.NE.AND P0, PT, R8, 0x1, PT ;  /* 0x000000010800780c */ /* 0x010fe20003f05270 */
[----:B------:R-:W-:Y:S03]  /*1c240*/  BSSY B0, `(.L_x_898) ;  /* 0x000007e000007945 */ /* 0x000fe60003800000 */
[----:B------:R1:W-:Y:S01]  /*1c250*/  STL [R1+0x7c], R0 ;  /* 0x00007c0001007387 */ /* 0x0003e20000100800 */
[----:B------:R-:W-:-:S08]  /*1c260*/  IADD3 R9, -R0, R9, RZ ;  /* 0x0000000900097210 */ /* 0x000fd00007ffe1ff */
[----:B------:R-:W-:Y:S05]  /*1c270*/  @!P0 BRA `(.L_x_899) ;  /* 0x000003b000008947 */ /* 0x000fea0003800000 */
[-C--:B---3--:R-:W-:Y:S02]  /*1c280*/  IABS R2, R7.reuse ;  /* 0x0000000700027213 */ /* 0x088fe40000000000 */
[----:B------:R-:W-:Y:S02]  /*1c290*/  IABS R6, R8 ;  /* 0x0000000800067213 */ /* 0x000fe40000000000 */
[----:B------:R-:W2:Y:S01]  /*1c2a0*/  I2F.RP R4, R2 ;  /* 0x0000000200047306 */ /* 0x000ea20000209400 */
[----:B------:R-:W-:Y:S02]  /*1c2b0*/  IABS R10, R7 ;  /* 0x00000007000a7213 */ /* 0x000fe40000000000 */
[----:B------:R-:W-:-:S05]  /*1c2c0*/  IABS R3, R9 ;  /* 0x0000000900037213 */ /* 0x000fca0000000000 */
[----:B------:R-:W-:Y:S08]  /*1c2d0*/  I2F.RP R11, R6 ;  /* 0x00000006000b7306 */ /* 0x000ff00000209400 */
[----:B--2---:R-:W2:Y:S02]  /*1c2e0*/  MUFU.RCP R4, R4 ;  /* 0x0000000400047308 */ /* 0x004ea40000001000 */
[----:B--2---:R-:W-:-:S06]  /*1c2f0*/  IADD3 R4, R4, 0xffffffe, RZ ;  /* 0x0ffffffe04047810 */ /* 0x004fcc0007ffe0ff */
[----:B------:R-:W2:Y:S02]  /*1c300*/  F2I.FTZ.U32.TRUNC.NTZ R5, R4 ;  /* 0x0000000400057305 */ /* 0x000ea4000021f000 */
[----:B-12---:R-:W-:Y:S02]  /*1c310*/  IMAD.MOV R0, RZ, RZ, -R5 ;  /* 0x000000ffff007224 */ /* 0x006fe400078e0a05 */
[----:B------:R-:W-:Y:S02]  /*1c320*/  IMAD.MOV.U32 R4, RZ, RZ, RZ ;  /* 0x000000ffff047224 */ /* 0x000fe400078e00ff */
[----:B------:R-:W-:-:S04]  /*1c330*/  IMAD R0, R0, R2, RZ ;  /* 0x0000000200007224 */ /* 0x000fc800078e02ff */
[----:B------:R-:W-:-:S04]  /*1c340*/  IMAD.HI.U32 R5, R5, R0, R4 ;  /* 0x0000000005057227 */ /* 0x000fc800078e0004 */
[----:B------:R-:W-:-:S04]  /*1c350*/  IMAD.MOV R0, RZ, RZ, -R10 ;  /* 0x000000ffff007224 */ /* 0x000fc800078e0a0a */
[----:B------:R-:W-:Y:S02]  /*1c360*/  IMAD.MOV.U32 R4, RZ, RZ, R0 ;  /* 0x000000ffff047224 */ /* 0x000fe400078e0000 */
        /* <DEDUP_REMOVED lines=14> */
[----:B------:R-:W-:Y:S01]  /*1c450*/  @!P1 IADD3 R0, -R0, RZ, RZ ;  /* 0x000000ff00009210 */ /* 0x000fe20007ffe1ff */
[----:B------:R-:W-:Y:S01]  /*1c460*/  IMAD.MOV.U32 R4, RZ, RZ, R2 ;  /* 0x000000ffff047224 */ /* 0x000fe200078e0002 */
[----:B------:R-:W-:Y:S02]  /*1c470*/  IABS R2, R8 ;  /* 0x0000000800027213 */ /* 0x000fe40000000000 */
[----:B------:R-:W-:Y:S01]  /*1c480*/  @!P0 LOP3.LUT R0, RZ, R7, RZ, 0x33, !PT ;  /* 0x00000007ff008212 */ /* 0x000fe200078e33ff */
[----:B------:R-:W-:Y:S02]  /*1c490*/  IMAD R4, R4, R6, RZ ;  /* 0x0000000604047224 */ /* 0x000fe400078e02ff */
[----:B------:R-:W-:Y:S01]  /*1c4a0*/  IMAD.MOV R5, RZ, RZ, -R2 ;  /* 0x000000ffff057224 */ /* 0x000fe200078e0a02 */
[----:B------:R-:W-:Y:S01]  /*1c4b0*/  IABS R10, R0 ;  /* 0x00000000000a7213 */ /* 0x000fe20000000000 */
        /* <DEDUP_REMOVED lines=17> */
[----:B------:R-:W-:-:S04]  /*1c5d0*/  IMAD.MOV R3, RZ, RZ, -R2 ;  /* 0x000000ffff037224 */ /* 0x000fc800078e0a02 */
[C---:B------:R-:W-:Y:S02]  /*1c5e0*/  IMAD R3, R8.reuse, R3, R0 ;  /* 0x0000000308037224 */ /* 0x040fe400078e0200 */
[----:B------:R-:W-:Y:S02]  /*1c5f0*/  IMAD R8, R8, 0x1000000, R2 ;  /* 0x0100000008087824 */ /* 0x000fe400078e0202 */
[----:B------:R-:W-:Y:S02]  /*1c600*/  IMAD R2, R7, R4, R9 ;  /* 0x0000000407027224 */ /* 0x000fe400078e0209 */
[----:B------:R-:W-:Y:S01]  /*1c610*/  IMAD R238, R3, 0x10000, R8 ;  /* 0x0001000003ee7824 */ /* 0x000fe200078e0208 */
[----:B------:R-:W-:Y:S05]  /*1c620*/  BRA `(.L_x_900) ;  /* 0x000003f000007947 */ /* 0x000fea0003800000 */
.L_x_899:
[----:B------:R-:W-:-:S04]  /*1c630*/  IMAD.MOV.U32 R4, RZ, RZ, 0x4 ;  /* 0x00000004ff047424 */ /* 0x000fc800078e00ff */
[----:B------:R-:W-:-:S06]  /*1c640*/  IMAD.WIDE R4, R239, R4, c[0x0][0x590] ;  /* 0x00016400ef047625 */ /* 0x000fcc00078e0204 */
[----:B------:R-:W2:Y:S01]  /*1c650*/  LDG.E R4, [R4.64] ;  /* 0x0000000a04047981 */ /* 0x000ea2000c1e1900 */
[----:B------:R-:W-:Y:S01]  /*1c660*/  IABS R6, R9 ;  /* 0x0000000900067213 */ /* 0x000fe20000000000 */
[----:B--23--:R-:W-:-:S05]  /*1c670*/  IMAD R10, R4, R7, RZ ;  /* 0x00000007040a7224 */ /* 0x00cfca00078e02ff */
[-C--:B------:R-:W-:Y:S02]  /*1c680*/  IABS R5, R10.reuse ;  /* 0x0000000a00057213 */ /* 0x080fe40000000000 */
[----:B------:R-:W-:Y:S02]  /*1c690*/  IABS R8, R10 ;  /* 0x0000000a00087213 */ /* 0x000fe40000000000 */
[----:B------:R-:W2:Y:S08]  /*1c6a0*/  I2F.RP R2, R5 ;  /* 0x0000000500027306 */ /* 0x000eb00000209400 */
[----:B--2---:R-:W2:Y:S02]  /*1c6b0*/  MUFU.RCP R2, R2 ;  /* 0x0000000200027308 */ /* 0x004ea40000001000 */
[----:B--2---:R-:W-:-:S06]  /*1c6c0*/  IADD3 R2, R2, 0xffffffe, RZ ;  /* 0x0ffffffe02027810 */ /* 0x004fcc0007ffe0ff */
[----:B------:R-:W2:Y:S02]  /*1c6d0*/  F2I.FTZ.U32.TRUNC.NTZ R3, R2 ;  /* 0x0000000200037305 */ /* 0x000ea4000021f000 */
[----:B-12---:R-:W-:Y:S02]  /*1c6e0*/  IMAD.MOV R0, RZ, RZ, -R3 ;  /* 0x000000ffff007224 */ /* 0x006fe400078e0a03 */
[----:B------:R-:W-:Y:S02]  /*1c6f0*/  IMAD.MOV.U32 R2, RZ, RZ, RZ ;  /* 0x000000ffff027224 */ /* 0x000fe400078e00ff */
[----:B------:R-:W-:-:S04]  /*1c700*/  IMAD R0, R0, R5, RZ ;  /* 0x0000000500007224 */ /* 0x000fc800078e02ff */
        /* <DEDUP_REMOVED lines=11> */
[----:B------:R-:W-:-:S05]  /*1c7c0*/  @P2 IADD3 R0, R0, 0x1, RZ ;  /* 0x0000000100002810 */ /* 0x000fca0007ffe0ff */
[----:B------:R-:W-:-:S04]  /*1c7d0*/  IMAD.MOV.U32 R2, RZ, RZ, R0 ;  /* 0x000000ffff027224 */ /* 0x000fc800078e0000 */
[----:B------:R-:W-:Y:S01]  /*1c7e0*/  @!P1 IMAD.MOV R2, RZ, RZ, -R2 ;  /* 0x000000ffff029224 */ /* 0x000fe200078e0a02 */
[----:B------:R-:W-:-:S05]  /*1c7f0*/  @!P0 LOP3.LUT R2, RZ, R10, RZ, 0x33, !PT ;  /* 0x0000000aff028212 */ /* 0x000fca00078e33ff */
[----:B------:R-:W-:Y:S02]  /*1c800*/  IMAD R8, R4, R2, RZ ;  /* 0x0000000204087224 */ /* 0x000fe400078e02ff */
[----:B------:R-:W-:-:S03]  /*1c810*/  IMAD.MOV R2, RZ, RZ, -R2 ;  /* 0x000000ffff027224 */ /* 0x000fc600078e0a02 */
[----:B------:R-:W-:Y:S01]  /*1c820*/  IADD3 R0, -R8, c[0x0][0x538], RZ ;  /* 0x00014e0008007a10 */ /* 0x000fe20007ffe1ff */
[----:B------:R-:W-:-:S03]  /*1c830*/  IMAD R9, R10, R2, R9 ;  /* 0x000000020a097224 */ /* 0x000fc600078e0209 */
[----:B------:R-:W-:Y:S02]  /*1c840*/  IMNMX R0, R4, R0, PT ;  /* 0x0000000004007217 */ /* 0x000fe40003800200 */
[----:B------:R-:W-:Y:S02]  /*1c850*/  IABS R6, R9 ;  /* 0x0000000900067213 */ /* 0x000fe40000000000 */
[-C--:B------:R-:W-:Y:S02]  /*1c860*/  IABS R3, R0.reuse ;  /* 0x0000000000037213 */ /* 0x080fe40000000000 */
[----:B------:R-:W-:Y:S02]  /*1c870*/  IABS R10, R0 ;  /* 0x00000000000a7213 */ /* 0x000fe40000000000 */
[----:B------:R-:W1:Y:S01]  /*1c880*/  I2F.RP R4, R3 ;  /* 0x0000000300047306 */ /* 0x000e620000209400 */
[----:B------:R-:W-:-:S07]  /*1c890*/  IADD3 R8, R8, 0x1000000, R9 ;  /* 0x0100000008087810 */ /* 0x000fce0007ffe009 */
[----:B-1----:R-:W1:Y:S02]  /*1c8a0*/  MUFU.RCP R4, R4 ;  /* 0x0000000400047308 */ /* 0x002e640000001000 */
[----:B-1----:R-:W-:-:S06]  /*1c8b0*/  IADD3 R4, R4, 0xffffffe, RZ ;  /* 0x0ffffffe04047810 */ /* 0x002fcc0007ffe0ff */
[----:B------:R-:W1:Y:S02]  /*1c8c0*/  F2I.FTZ.U32.TRUNC.NTZ R5, R4 ;  /* 0x0000000400057305 */ /* 0x000e64000021f000 */
[----:B-1----:R-:W-:-:S05]  /*1c8d0*/  IADD3 R4, RZ, -R5, RZ ;  /* 0x80000005ff047210 */ /* 0x002fca0007ffe0ff */
[----:B------:R-:W-:Y:S02]  /*1c8e0*/  IMAD.MOV.U32 R2, RZ, RZ, R4 ;  /* 0x000000ffff027224 */ /* 0x000fe400078e0004 */
[----:B------:R-:W-:Y:S02]  /*1c8f0*/  IMAD.MOV.U32 R4, RZ, RZ, RZ ;  /* 0x000000ffff047224 */ /* 0x000fe400078e00ff */
        /* <DEDUP_REMOVED lines=13> */
[----:B------:R-:W-:-:S06]  /*1c9d0*/  IMAD.MOV R3, RZ, RZ, -R0 ;  /* 0x000000ffff037224 */ /* 0x000fcc00078e0a00 */
[----:B------:R-:W-:-:S06]  /*1c9e0*/  @P2 IADD3 R2, R2, 0x1, RZ ;  /* 0x0000000102022810 */ /* 0x000fcc0007ffe0ff */
[----:B------:R-:W-:Y:S01]  /*1c9f0*/  @!P1 IMAD.MOV R2, RZ, RZ, -R2 ;  /* 0x000000ffff029224 */ /* 0x000fe200078e0a02 */
[----:B------:R-:W-:-:S05]  /*1ca00*/  @!P0 LOP3.LUT R2, RZ, R0, RZ, 0x33, !PT ;  /* 0x00000000ff028212 */ /* 0x000fca00078e33ff */
[----:B------:R-:W-:Y:S02]  /*1ca10*/  IMAD R238, R2, R3, R8 ;  /* 0x0000000302ee7224 */ /* 0x000fe400078e0208 */
.L_x_900:
[----:B------:R-:W-:Y:S05]  /*1ca20*/  BSYNC B0 ;  /* 0x0000000000007941 */ /* 0x000fea0003800000 */
.L_x_898:
[----:B------:R-:W-:-:S04]  /*1ca30*/  LOP3.LUT R2, RZ, R2, RZ, 0x33, !PT ;  /* 0x00000002ff027212 */ /* 0x000fc800078e33ff */
[----:B------:R-:W-:-:S05]  /*1ca40*/  IADD3 R0, R2, R7, RZ ;  /* 0x0000000702007210 */ /* 0x000fca0007ffe0ff */
[----:B------:R1:W-:Y:S01]  /*1ca50*/  STL [R1+0x104], R0 ;  /* 0x0001040001007387 */ /* 0x0003e20000100800 */
[----:B------:R-:W-:Y:S05]  /*1ca60*/  BRA `(.L_x_901) ;  /* 0x0000004000007947 */ /* 0x000fea0003800000 */
.L_x_889:
[----:B------:R2:W-:Y:S01]  /*1ca70*/  STL [R1+0x7c], R9 ;  /* 0x00007c0901007387 */ /* 0x0005e20000100800 */
[----:B------:R-:W-:Y:S02]  /*1ca80*/  MOV R238, RZ ;  /* 0x000000ff00ee7202 */ /* 0x000fe40000000f00 */
[----:B------:R-:W-:Y:S01]  /*1ca90*/  MOV R239, c[0x0][0x53c] ;  /* 0x00014f0000ef7a02 */ /* 0x000fe20000000f00 */
[----:B------:R2:W-:Y:S04]  /*1caa0*/  STL [R1+0x104], RZ ;  /* 0x000104ff01007387 */ /* 0x0005e80000100800 */
.L_x_901:
[----:B------:R-:W-:Y:S05]  /*1cab0*/  BSYNC B1 ;  /* 0x0000000000017941 */ /* 0x000fea0003800000 */
.L_x_887:
[----:B------:R-:W3:Y:S04]  /*1cac0*/  LDL R2, [R1+0x7c] ;  /* 0x00007c0001027983 */ /* 0x000ee80000100800 */
[----:B-1----:R-:W4:Y:S01]  /*1cad0*/  LDL R0, [R1+0x104] ;  /* 0x0001040001007983 */ /* 0x002f220000100800 */
[----:B------:R-:W-:Y:S03]  /*1cae0*/  WARPSYNC 0xffffffff ;  /* 0xffffffff00007948 */ /* 0x000fe60003800000 */
[----:B------:R-:W-:Y:S01]  /*1caf0*/  BAR.SYNC.DEFER_BLOCKING 0x4, 0x100 ;  /* 0x0104000000007b1d */ /* 0x000fe20000010000 */
[----:B------:R-:W-:Y:S01]  /*1cb00*/  ISETP.NE.AND P0, PT, R12, RZ, PT ;  /* 0x000000ff0c00720c */ /* 0x000fe20003f05270 */
[----:B------:R-:W-:Y:S01]  /*1cb10*/  IMAD.MOV.U32 R6, RZ, RZ, R238 ;  /* 0x000000ffff067224 */ /* 0x000fe200078e00ee */
[----:B------:R-:W-:-:S11]  /*1cb20*/  MOV R7, R239 ;  /* 0x000000ef00077202 */ /* 0x000fd60000000f00 */
[----:B---3--:R-:W-:Y:S01]  /*1cb30*/  @!P0 IMAD.MOV.U32 R236, RZ, RZ, R2 ;  /* 0x000000ffffec8224 */ /* 0x008fe200078e0002 */
[----:B----4-:R-:W-:-:S03]  /*1cb40*/  MOV R5, R0 ;  /* 0x0000000000057202 */ /* 0x010fc60000000f00 */
[----:B------:R-:W-:-:S05]  /*1cb50*/  IMAD.MOV.U32 R4, RZ, RZ, R236 ;  /* 0x000000ffff047224 */ /* 0x000fca00078e00ec */
[----:B------:R1:W-:Y:S04]  /*1cb60*/  @!P0 STS.128 [0x18100], R4 ;  /* 0x01810004ff008388 */ /* 0x0003e80000000c00 */
[----:B------:R-:W-:Y:S06]  /*1cb70*/  BAR.ARV 0x5, 0x100 ;  /* 0x0144000000007b1d */ /* 0x000fec0000002000 */
.L_x_882:
[----:B------:R-:W-:-:S13]  /*1cb80*/  ISETP.GE.AND P0, PT, R239, c[0x0][0x53c], PT ;  /* 0x00014f00ef007a0c */ /* 0x000fda0003f06270 */
[----:B-123--:R-:W-:Y:S01]  /*1cb90*/  @P0 CALL.REL.NOINC `(.L_x_902) ;  /* 0x0000001000000944 */ /* 0x00efe20003c00000 */
[----:B------:R-:W-:Y:S05]  /*1cba0*/  BRA `(.L_x_903) ;  /* 0xfffe55f000007947 */ /* 0x000fea000383ffff */
.L_x_902:
[----:B------:R-:W-:Y:S05]  /*1cbb0*/  EXIT ;  /* 0x000000000000794d */ /* 0x000fea0003800000 */
.L_x_688:
[----:B------:R-:W-:Y:S01]  /*1cbc0*/  IMAD.MOV.U32 R0, RZ, RZ, R5 ;  /* 0x000000ffff007224 */ /* 0x000fe200078e0005 */
[----:B------:R-:W-:Y:S02]  /*1cbd0*/  MOV R3, 0x1 ;  /* 0x0000000100037802 */ /* 0x000fe40000000f00 */
[----:B------:R-:W-:Y:S02]  /*1cbe0*/  MOV R2, 0x1cc00 ;  /* 0x0001cc0000027802 */ /* 0x000fe40000000f00 */
[----:B------:R-:W-:Y:S05]  /*1cbf0*/  CALL.REL.NOINC `($__internal_14_$__cuda_sm70_shflsync_up_p) ;  /* 0x0000b6e000007944 */ /* 0x000fea0003c00000 */
[----:B------:R-:W-:Y:S01]  /*1cc00*/  MOV R0, R4 ;  /* 0x0000000400007202 */ /* 0x000fe20000000f00 */
[----:B------:R-:W-:Y:S05]  /*1cc10*/  BRA `(.L_x_904) ;  /* 0xfffe38b000007947 */ /* 0x000fea000383ffff */
.L_x_689:
[----:B------:R-:W-:Y:S01]  /*1cc20*/  IMAD.MOV.U32 R0, RZ, RZ, R5 ;  /* 0x000000ffff007224 */ /* 0x000fe200078e0005 */
[----:B------:R-:W-:Y:S02]  /*1cc30*/  MOV R3, 0x2 ;  /* 0x0000000200037802 */ /* 0x000fe40000000f00 */
[----:B------:R-:W-:Y:S02]  /*1cc40*/  MOV R2, 0x1cc60 ;  /* 0x0001cc6000027802 */ /* 0x000fe40000000f00 */
[----:B------:R-:W-:Y:S05]  /*1cc50*/  CALL.REL.NOINC `($__internal_14_$__cuda_sm70_shflsync_up_p) ;  /* 0x0000b68000007944 */ /* 0x000fea0003c00000 */
[----:B------:R-:W-:Y:S01]  /*1cc60*/  SEL R4, R4, RZ, P4 ;  /* 0x000000ff04047207 */ /* 0x000fe20002000000 */
[----:B------:R-:W-:Y:S01]  /*1cc70*/  IMAD.MOV.U32 R3, RZ, RZ, 0x4 ;  /* 0x00000004ff037424 */ /* 0x000fe200078e00ff */
[----:B------:R-:W-:-:S03]  /*1cc80*/  MOV R2, 0x1ccb0 ;  /* 0x0001ccb000027802 */ /* 0x000fc60000000f00 */
[----:B------:R-:W-:Y:S02]  /*1cc90*/  IMAD.IADD R0, R5, 0x1, R4 ;  /* 0x0000000105007824 */ /* 0x000fe400078e0204 */
        /* <DEDUP_REMOVED lines=13> */
[----:B------:R-:W-:Y:S02]  /*1cd70*/  MOV R2, 0x1f ;  /* 0x0000001f00027802 */ /* 0x000fe40000000f00 */
[----:B------:R-:W-:Y:S01]  /*1cd80*/  MOV R237, 0xffffffff ;  /* 0xffffffff00ed7802 */ /* 0x000fe20000000f00 */
[----:B------:R-:W-:Y:S01]  /*1cd90*/  IMAD.IADD R4, R0, 0x1, R4 ;  /* 0x0000000100047824 */ /* 0x000fe200078e0204 */
[----:B------:R-:W-:-:S03]  /*1cda0*/  MOV R3, 0x1cdd0 ;  /* 0x0001cdd000037802 */ /* 0x000fc60000000f00 */
[----:B------:R-:W-:Y:S02]  /*1cdb0*/  IMAD.MOV.U32 R20, RZ, RZ, R4 ;  /* 0x000000ffff147224 */ /* 0x000fe400078e0004 */
[----:B------:R-:W-:Y:S05]  /*1cdc0*/  CALL.REL.NOINC `($__internal_13_$__cuda_sm70_shflsync_idx_p) ;  /* 0x0000b4c000007944 */ /* 0x000fea0003c00000 */
[----:B------:R-:W-:Y:S01]  /*1cdd0*/  MOV R0, R202 ;  /* 0x000000ca00007202 */ /* 0x000fe20000000f00 */
[----:B------:R-:W-:Y:S05]  /*1cde0*/  BRA `(.L_x_905) ;  /* 0xfffe37e000007947 */ /* 0x000fea000383ffff */
.L_x_691:
[----:B------:R-:W-:Y:S02]  /*1cdf0*/  SEL R0, RZ, 0x1, P0 ;  /* 0x00000001ff007807 */ /* 0x000fe40000000000 */
[----:B------:R-:W-:Y:S02]  /*1ce00*/  MOV R2, 0x1ce20 ;  /* 0x0001ce2000027802 */ /* 0x000fe40000000f00 */
[----:B------:R-:W-:Y:S05]  /*1ce10*/  CALL.REL.NOINC `($__internal_15_$__cuda_sm70_votesync_ballot) ;  /* 0x0000b52000007944 */ /* 0x000fea0003c00000 */
[----:B------:R-:W-:Y:S01]  /*1ce20*/  MOV R6, R0 ;  /* 0x0000000000067202 */ /* 0x000fe20000000f00 */
[----:B------:R-:W-:Y:S05]  /*1ce30*/  BRA `(.L_x_906) ;  /* 0xfffe382000007947 */ /* 0x000fea000383ffff */
.L_x_692:
[----:B------:R-:W-:Y:S01]  /*1ce40*/  IMAD.MOV.U32 R20, RZ, RZ, R9 ;  /* 0x000000ffff147224 */ /* 0x000fe200078e0009 */
[----:B------:R-:W-:Y:S01]  /*1ce50*/  MOV R201, 0x1f ;  /* 0x0000001f00c97802 */ /* 0x000fe20000000f00 */
[----:B------:R-:W-:Y:S01]  /*1ce60*/  IMAD.MOV.U32 R2, RZ, RZ, R0 ;  /* 0x000000ffff027224 */ /* 0x000fe200078e0000 */
[----:B------:R-:W-:Y:S02]  /*1ce70*/  MOV R237, 0xffffffff ;  /* 0xffffffff00ed7802 */ /* 0x000fe40000000f00 */
[----:B------:R-:W-:Y:S02]  /*1ce80*/  MOV R3, 0x1cea0 ;  /* 0x0001cea000037802 */ /* 0x000fe40000000f00 */
[----:B------:R-:W-:Y:S05]  /*1ce90*/  CALL.REL.NOINC `($__internal_13_$__cuda_sm70_shflsync_idx_p) ;  /* 0x0000b3f000007944 */ /* 0x000fea0003c00000 */
[----:B------:R-:W-:Y:S01]  /*1cea0*/  IMAD.MOV.U32 R12, RZ, RZ, R202 ;  /* 0x000000ffff0c7224 */ /* 0x000fe200078e00ca */
[----:B------:R-:W-:Y:S01]  /*1ceb0*/  MOV R5, RZ ;  /* 0x000000ff00057202 */ /* 0x000fe20000000f00 */
[----:B------:R-:W-:Y:S01]  /*1cec0*/  IMAD.MOV.U32 R20, RZ, RZ, R8 ;  /* 0x000000ffff147224 */ /* 0x000fe200078e0008 */
[----:B------:R-:W-:Y:S01]  /*1ced0*/  MOV R201, 0x1f ;  /* 0x0000001f00c97802 */ /* 0x000fe20000000f00 */
[----:B------:R-:W-:Y:S01]  /*1cee0*/  IMAD.MOV.U32 R2, RZ, RZ, R0 ;  /* 0x000000ffff027224 */ /* 0x000fe200078e0000 */
[----:B------:R-:W-:-:S02]  /*1cef0*/  MOV R237, 0xffffffff ;  /* 0xffffffff00ed7802 */ /* 0x000fc40000000f00 */
[----:B------:R-:W-:Y:S02]  /*1cf00*/  MOV R3, 0x1cf20 ;  /* 0x0001cf2000037802 */ /* 0x000fe40000000f00 */
[----:B------:R-:W-:Y:S05]  /*1cf10*/  CALL.REL.NOINC `($__internal_13_$__cuda_sm70_shflsync_idx_p) ;  /* 0x0000b37000007944 */ /* 0x000fea0003c00000 */
[----:B------:R-:W-:Y:S01]  /*1cf20*/  MOV R9, R202 ;  /* 0x000000ca00097202 */ /* 0x000fe20000000f00 */
[----:B------:R-:W-:Y:S05]  /*1cf30*/  BRA `(.L_x_907) ;  /* 0xfffe378000007947 */ /* 0x000fea000383ffff */
.L_x_695:
[----:B------:R-:W-:Y:S01]  /*1cf40*/  IMAD.MOV.U32 R20, RZ, RZ, R4 ;  /* 0x000000ffff147224 */ /* 0x000fe200078e0004 */
[----:B------:R-:W-:Y:S01]  /*1cf50*/  MOV R201, 0x1f ;  /* 0x0000001f00c97802 */ /* 0x000fe20000000f00 */
[----:B------:R-:W-:Y:S01]  /*1cf60*/  IMAD.MOV.U32 R2, RZ, RZ, R0 ;  /* 0x000000ffff027224 */ /* 0x000fe200078e0000 */
[----:B------:R-:W-:Y:S02]  /*1cf70*/  MOV R237, 0xffffffff ;  /* 0xffffffff00ed7802 */ /* 0x000fe40000000f00 */
[----:B------:R-:W-:Y:S02]  /*1cf80*/  MOV R3, 0x1cfa0 ;  /* 0x0001cfa000037802 */ /* 0x000fe40000000f00 */
[----:B--23--:R-:W-:Y:S05]  /*1cf90*/  CALL.REL.NOINC `($__internal_13_$__cuda_sm70_shflsync_idx_p) ;  /* 0x0000b2f000007944 */ /* 0x00cfea0003c00000 */
[----:B------:R-:W-:Y:S01]  /*1cfa0*/  MOV R5, R202 ;  /* 0x000000ca00057202 */ /* 0x000fe20000000f00 */
[----:B------:R-:W-:Y:S05]  /*1cfb0*/  BRA `(.L_x_694) ;  /* 0xfffe376000007947 */ /* 0x000fea000383ffff */
.L_x_750:
[----:B------:R-:W-:Y:S01]  /*1cfc0*/  IMAD.MOV.U32 R20, RZ, RZ, R5 ;  /* 0x000000ffff147224 */ /* 0x000fe200078e0005 */
[----:B------:R-:W-:Y:S01]  /*1cfd0*/  MOV R201, 0x181f ;  /* 0x0000181f00c97802 */ /* 0x000fe20000000f00 */
[----:B------:R-:W-:Y:S01]  /*1cfe0*/  IMAD.MOV.U32 R2, RZ, RZ, RZ ;  /* 0x000000ffff027224 */ /* 0x000fe200078e00ff */
[----:B------:R-:W-:-:S02]  /*1cff0*/  MOV R237, 0xffffffff ;  /* 0xffffffff00ed7802 */ /* 0x000fc40000000f00 */
[----:B------:R-:W-:Y:S02]  /*1d000*/  MOV R3, 0x1d020 ;  /* 0x0001d02000037802 */ /* 0x000fe40000000f00 */
[----:B-1---5:R-:W-:Y:S05]  /*1d010*/  CALL.REL.NOINC `($__internal_13_$__cuda_sm70_shflsync_idx_p) ;  /* 0x0000b27000007944 */ /* 0x022fea0003c00000 */
[----:B------:R-:W-:Y:S01]  /*1d020*/  MOV R4, R202 ;  /* 0x000000ca00047202 */ /* 0x000fe20000000f00 */
[----:B------:R-:W-:Y:S05]  /*1d030*/  BRA `(.L_x_908) ;  /* 0xfffebc9000007947 */ /* 0x000fea000383ffff */
.L_x_751:
[----:B------:R-:W-:Y:S01]  /*1d040*/  IMAD.MOV.U32 R20, RZ, RZ, R12 ;  /* 0x000000ffff147224 */ /* 0x000fe200078e000c */
[----:B------:R-:W-:Y:S01]  /*1d050*/  MOV R201, 0x181f ;  /* 0x0000181f00c97802 */ /* 0x000fe20000000f00 */
[----:B------:R-:W-:Y:S01]  /*1d060*/  IMAD.MOV.U32 R2, RZ, RZ, RZ ;  /* 0x000000ffff027224 */ /* 0x000fe200078e00ff */
[----:B------:R-:W-:Y:S02]  /*1d070*/  MOV R237, 0xffffffff ;  /* 0xffffffff00ed7802 */ /* 0x000fe40000000f00 */
[----:B------:R-:W-:Y:S02]  /*1d080*/  MOV R3, 0x1d0a0 ;  /* 0x0001d0a000037802 */ /* 0x000fe40000000f00 */
[----:B-123-5:R-:W-:Y:S05]  /*1d090*/  CALL.REL.NOINC `($__internal_13_$__cuda_sm70_shflsync_idx_p) ;  /* 0x0000b1f000007944 */ /* 0x02efea0003c00000 */
[----:B------:R-:W-:Y:S01]  /*1d0a0*/  MOV R0, R202 ;  /* 0x000000ca00007202 */ /* 0x000fe20000000f00 */
[----:B------:R-:W-:Y:S05]  /*1d0b0*/  BRA `(.L_x_909) ;  /* 0xfffebc3000007947 */ /* 0x000fea000383ffff */
.L_x_754:
[----:B------:R-:W-:Y:S01]  /*1d0c0*/  IMAD.MOV.U32 R20, RZ, RZ, R5 ;  /* 0x000000ffff147224 */ /* 0x000fe200078e0005 */
[----:B------:R-:W-:Y:S01]  /*1d0d0*/  MOV R201, 0x181f ;  /* 0x0000181f00c97802 */ /* 0x000fe20000000f00 */
[----:B-1----:R-:W-:Y:S01]  /*1d0e0*/  IMAD.MOV.U32 R2, RZ, RZ, 0x1 ;  /* 0x00000001ff027424 */ /* 0x002fe200078e00ff */
[----:B------:R-:W-:-:S02]  /*1d0f0*/  MOV R237, 0xffffffff ;  /* 0xffffffff00ed7802 */ /* 0x000fc40000000f00 */
[----:B------:R-:W-:Y:S02]  /*1d100*/  MOV R3, 0x1d120 ;  /* 0x0001d12000037802 */ /* 0x000fe40000000f00 */
[----:B--2345:R-:W-:Y:S05]  /*1d110*/  CALL.REL.NOINC `($__internal_13_$__cuda_sm70_shflsync_idx_p) ;  /* 0x0000b17000007944 */ /* 0x03cfea0003c00000 */
[----:B------:R-:W-:Y:S01]  /*1d120*/  IMAD.MOV.U32 R4, RZ, RZ, R202 ;  /* 0x000000ffff047224 */ /* 0x000fe200078e00ca */
[----:B------:R-:W-:Y:S01]  /*1d130*/  MOV R20, R12 ;  /* 0x0000000c00147202 */ /* 0x000fe20000000f00 */
[----:B------:R-:W-:Y:S01]  /*1d140*/  IMAD.MOV.U32 R2, RZ, RZ, 0x1 ;  /* 0x00000001ff027424 */ /* 0x000fe200078e00ff */
[----:B------:R-:W-:Y:S01]  /*1d150*/  MOV R201, 0x181f ;  /* 0x0000181f00c97802 */ /* 0x000fe20000000f00 */
[----:B------:R-:W-:Y:S01]  /*1d160*/  IMAD.MOV.U32 R237, RZ, RZ, -0x1 ;  /* 0xffffffffffed7424 */ /* 0x000fe200078e00ff */
[----:B------:R-:W-:Y:S02]  /*1d170*/  MOV R3, 0x1d190 ;  /* 0x0001d19000037802 */ /* 0x000fe40000000f00 */
[----:B------:R-:W-:Y:S05]  /*1d180*/  CALL.REL.NOINC `($__internal_13_$__cuda_sm70_shflsync_idx_p) ;  /* 0x0000b10000007944 */ /* 0x000fea0003c00000 */
[----:B------:R-:W-:Y:S01]  /*1d190*/  MOV R0, R202 ;  /* 0x000000ca00007202 */ /* 0x000fe20000000f00 */
[----:B------:R-:W-:Y:S05]  /*1d1a0*/  BRA `(.L_x_910) ;  /* 0xfffebca000007947 */ /* 0x000fea000383ffff */
.L_x_757:
[----:B------:R-:W-:Y:S01]  /*1d1b0*/  IMAD.MOV.U32 R20, RZ, RZ, R5 ;  /* 0x000000ffff147224 */ /* 0x000fe200078e0005 */
[----:B------:R-:W-:Y:S01]  /*1d1c0*/  MOV R201, 0x181f ;  /* 0x0000181f00c97802 */ /* 0x000fe20000000f00 */
[----:B-1----:R-:W-:Y:S01]  /*1d1d0*/  IMAD.MOV.U32 R2, RZ, RZ, 0x2 ;  /* 0x00000002ff027424 */ /* 0x002fe200078e00ff */
[----:B------:R-:W-:Y:S02]  /*1d1e0*/  MOV R237, 0xffffffff ;  /* 0xffffffff00ed7802 */ /* 0x000fe40000000f00 */
[----:B------:R-:W-:-:S02]  /*1d1f0*/  MOV R3, 0x1d210 ;  /* 0x0001d21000037802 */ /* 0x000fc40000000f00 */
[----:B--2345:R-:W-:Y:S05]  /*1d200*/  CALL.REL.NOINC `($__internal_13_$__cuda_sm70_shflsync_idx_p) ;  /* 0x0000b08000007944 */ /* 0x03cfea0003c00000 */
[----:B------:R-:W-:Y:S01]  /*1d210*/  MOV R4, R202 ;  /* 0x000000ca00047202 */ /* 0x000fe20000000f00 */
[----:B------:R-:W-:Y:S05]  /*1d220*/  BRA `(.L_x_911) ;  /* 0xfffebd7000007947 */ /* 0x000fea000383ffff */
.L_x_758:
[----:B------:R-:W-:Y:S01]  /*1d230*/  IMAD.MOV.U32 R20, RZ, RZ, R12 ;  /* 0x000000ffff147224 */ /* 0x000fe200078e000c */
[----:B------:R-:W-:Y:S01]  /*1d240*/  MOV R201, 0x181f ;  /* 0x0000181f00c97802 */ /* 0x000fe20000000f00 */
[----:B-1----:R-:W-:Y:S01]  /*1d250*/  IMAD.MOV.U32 R2, RZ, RZ, 0x2 ;  /* 0x00000002ff027424 */ /* 0x002fe200078e00ff */
[----:B------:R-:W-:-:S02]  /*1d260*/  MOV R237, 0xffffffff ;  /* 0xffffffff00ed7802 */ /* 0x000fc40000000f00 */
[----:B------:R-:W-:Y:S02]  /*1d270*/  MOV R3, 0x1d290 ;  /* 0x0001d29000037802 */ /* 0x000fe40000000f00 */
[----:B--2345:R-:W-:Y:S05]  /*1d280*/  CALL.REL.NOINC `($__internal_13_$__cuda_sm70_shflsync_idx_p) ;  /* 0x0000b00000007944 */ /* 0x03cfea0003c00000 */
[----:B------:R-:W-:Y:S01]  /*1d290*/  MOV R0, R202 ;  /* 0x000000ca00007202 */ /* 0x000fe20000000f00 */
[----:B------:R-:W-:Y:S05]  /*1d2a0*/  BRA `(.L_x_912) ;  /* 0xfffebd1000007947 */ /* 0x000fea000383ffff */
.L_x_761:
[----:B------:R-:W-:Y:S01]  /*1d2b0*/  IMAD.MOV.U32 R20, RZ, RZ, R5 ;  /* 0x000000ffff147224 */ /* 0x000fe200078e0005 */
[----:B------:R-:W-:Y:S01]  /*1d2c0*/  MOV R201, 0x181f ;  /* 0x0000181f00c97802 */ /* 0x000fe20000000f00 */
[----:B--2---:R-:W-:Y:S01]  /*1d2d0*/  IMAD.MOV.U32 R2, RZ, RZ, 0x3 ;  /* 0x00000003ff027424 */ /* 0x004fe200078e00ff */
[----:B------:R-:W-:Y:S02]  /*1d2e0*/  MOV R237, 0xffffffff ;  /* 0xffffffff00ed7802 */ /* 0x000fe40000000f00 */
[----:B------:R-:W-:Y:S02]  /*1d2f0*/  MOV R3, 0x1d310 ;  /* 0x0001d31000037802 */ /* 0x000fe40000000f00 */
[----:B-1-345:R-:W-:Y:S05]  /*1d300*/  CALL.REL.NOINC `($__internal_13_$__cuda_sm70_shflsync_idx_p) ;  /* 0x0000af8000007944 */ /* 0x03afea0003c00000 */
[----:B------:R-:W-:Y:S01]  /*1d310*/  IMAD.MOV.U32 R6, RZ, RZ, R202 ;  /* 0x000000ffff067224 */ /* 0x000fe200078e00ca */
[----:B------:R-:W-:Y:S01]  /*1d320*/  MOV R20, R12 ;  /* 0x0000000c00147202 */ /* 0x000fe20000000f00 */
[----:B------:R-:W-:Y:S01]  /*1d330*/  IMAD.MOV.U32 R2, RZ, RZ, 0x3 ;  /* 0x00000003ff027424 */ /* 0x000fe200078e00ff */
[----:B------:R-:W-:Y:S01]  /*1d340*/  MOV R201, 0x181f ;  /* 0x0000181f00c97802 */ /* 0x000fe20000000f00 */
[----:B------:R-:W-:Y:S01]  /*1d350*/  IMAD.MOV.U32 R237, RZ, RZ, -0x1 ;  /* 0xffffffffffed7424 */ /* 0x000fe200078e00ff */
[----:B------:R-:W-:-:S02]  /*1d360*/  MOV R3, 0x1d380 ;  /* 0x0001d38000037802 */ /* 0x000fc40000000f00 */
[----:B------:R-:W-:Y:S05]  /*1d370*/  CALL.REL.NOINC `($__internal_13_$__cuda_sm70_shflsync_idx_p) ;  /* 0x0000af1000007944 */ /* 0x000fea0003c00000 */
[----:B------:R-:W-:Y:S01]  /*1d380*/  MOV R3, R202 ;  /* 0x000000ca00037202 */ /* 0x000fe20000000f00 */
[----:B------:R-:W-:Y:S05]  /*1d390*/  BRA `(.L_x_913) ;  /* 0xfffebd8000007947 */ /* 0x000fea000383ffff */
.L_x_763:
[----:B------:R-:W-:Y:S01]  /*1d3a0*/  IMAD.MOV.U32 R20, RZ, RZ, R15 ;  /* 0x000000ffff147224 */ /* 0x000fe200078e000f */
[----:B------:R-:W-:Y:S01]  /*1d3b0*/  MOV R201, 0x181f ;  /* 0x0000181f00c97802 */ /* 0x000fe20000000f00 */
[----:B------:R-:W-:Y:S01]  /*1d3c0*/  IMAD.MOV.U32 R2, RZ, RZ, RZ ;  /* 0x000000ffff027224 */ /* 0x000fe200078e00ff */
[----:B------:R-:W-:-:S02]  /*1d3d0*/  MOV R237, 0xffffffff ;  /* 0xffffffff00ed7802 */ /* 0x000fc40000000f00 */
[----:B------:R-:W-:Y:S02]  /*1d3e0*/  MOV R3, 0x1d400 ;  /* 0x0001d40000037802 */ /* 0x000fe40000000f00 */
[----:B-12345:R-:W-:Y:S05]  /*1d3f0*/  CALL.REL.NOINC `($__internal_13_$__cuda_sm70_shflsync_idx_p) ;  /* 0x0000ae9000007944 */ /* 0x03efea0003c00000 */
[----:B------:R-:W-:Y:S01]  /*1d400*/  MOV R0, R202 ;  /* 0x000000ca00007202 */ /* 0x000fe20000000f00 */
[----:B------:R-:W-:Y:S05]  /*1d410*/  BRA `(.L_x_914) ;  /* 0xfffec71000007947 */ /* 0x000fea000383ffff */
.L_x_766:
[----:B------:R-:W-:Y:S01]  /*1d420*/  IMAD.MOV.U32 R20, RZ, RZ, R5 ;  /* 0x000000ffff147224 */ /* 0x000fe200078e0005 */
[----:B------:R-:W-:Y:S01]  /*1d430*/  MOV R201, 0x181f ;  /* 0x0000181f00c97802 */ /* 0x000fe20000000f00 */
[----:B------:R-:W-:Y:S01]  /*1d440*/  IMAD.MOV.U32 R2, RZ, RZ, RZ ;  /* 0x000000ffff027224 */ /* 0x000fe200078e00ff */
[----:B------:R-:W-:Y:S02]  /*1d450*/  MOV R237, 0xffffffff ;  /* 0xffffffff00ed7802 */ /* 0x000fe40000000f00 */
[----:B------:R-:W-:Y:S02]  /*1d460*/  MOV R3, 0x1d480 ;  /* 0x0001d48000037802 */ /* 0x000fe40000000f00 */
[----:B-1---5:R-:W-:Y:S05]  /*1d470*/  CALL.REL.NOINC `($__internal_13_$__cuda_sm70_shflsync_idx_p) ;  /* 0x0000ae1000007944 */ /* 0x022fea0003c00000 */
[----:B------:R-:W-:Y:S01]  /*1d480*/  MOV R4, R202 ;  /* 0x000000ca00047202 */ /* 0x000fe20000000f00 */
[----:B------:R-:W-:Y:S05]  /*1d490*/  BRA `(.L_x_915) ;  /* 0xfffed84000007947 */ /* 0x000fea000383ffff */
.L_x_767:
[----:B------:R-:W-:Y:S01]  /*1d4a0*/  IMAD.MOV.U32 R20, RZ, RZ, R15 ;  /* 0x000000ffff147224 */ /* 0x000fe200078e000f */
[----:B------:R-:W-:Y:S01]  /*1d4b0*/  MOV R201, 0x181f ;  /* 0x0000181f00c97802 */ /* 0x000fe20000000f00 */
[----:B------:R-:W-:Y:S01]  /*1d4c0*/  IMAD.MOV.U32 R2, RZ, RZ, RZ ;  /* 0x000000ffff027224 */ /* 0x000fe200078e00ff */
[----:B------:R-:W-:-:S02]  /*1d4d0*/  MOV R237, 0xffffffff ;  /* 0xffffffff00ed7802 */ /* 0x000fc40000000f00 */
[----:B------:R-:W-:Y:S02]  /*1d4e0*/  MOV R3, 0x1d500 ;  /* 0x0001d50000037802 */ /* 0x000fe40000000f00 */
[----:B-123-5:R-:W-:Y:S05]  /*1d4f0*/  CALL.REL.NOINC `($__internal_13_$__cuda_sm70_shflsync_idx_p) ;  /* 0x0000ad9000007944 */ /* 0x02efea0003c00000 */
[----:B------:R-:W-:Y:S01]  /*1d500*/  IMAD.SHL.U32 R12, R198, 0x2, RZ ;  /* 0x00000002c60c7824 */ /* 0x000fe200078e00ff */
[----:B------:R-:W-:Y:S01]  /*1d510*/  SHF.R.S32.HI R0, RZ, 0x1f, R198 ;  /* 0x0000001fff007819 */ /* 0x000fe200000114c6 */
[C---:B------:R-:W-:Y:S01]  /*1d520*/  IMAD.SHL.U32 R14, R205.reuse, 0x2, RZ ;  /* 0x00000002cd0e7824 */ /* 0x040fe200078e00ff */
[----:B------:R-:W-:Y:S01]  /*1d530*/  SHF.L.U64.HI R16, R205, 0x1, R218 ;  /* 0x00000001cd107819 */ /* 0x000fe200000102da */
[----:B------:R-:W-:Y:S01]  /*1d540*/  IMAD.SHL.U32 R17, R204, 0x2, RZ ;  /* 0x00000002cc117824 */ /* 0x000fe200078e00ff */
[----:B------:R-:W-:Y:S01]  /*1d550*/  SHF.L.U64.HI R13, R198, 0x1, R0 ;  /* 0x00000001c60d7819 */ /* 0x000fe20000010200 */
[----:B------:R-:W-:Y:S01]  /*1d560*/  IMAD.MOV.U32 R20, RZ, RZ, R5 ;  /* 0x000000ffff147224 */ /* 0x000fe200078e0005 */
[C---:B------:R-:W-:Y:S01]  /*1d570*/  IADD3 R8, P2, R202.reuse, R12, RZ ;  /* 0x0000000cca087210 */ /* 0x040fe20007f5e0ff */
[----:B------:R-:W-:Y:S01]  /*1d580*/  IMAD.MOV.U32 R201, RZ, RZ, 0x181f ;  /* 0x0000181fffc97424 */ /* 0x000fe200078e00ff */
[----:B------:R-:W-:Y:S01]  /*1d590*/  IADD3 R6, P1, R202, R14, RZ ;  /* 0x0000000eca067210 */ /* 0x000fe20007f3e0ff */
[----:B------:R-:W-:Y:S01]  /*1d5a0*/  IMAD.MOV.U32 R237, RZ, RZ, -0x1 ;  /* 0xffffffffffed7424 */ /* 0x000fe200078e00ff */
[----:B------:R-:W-:Y:S01]  /*1d5b0*/  SHF.L.U64.HI R18, R204, 0x1, R217 ;  /* 0x00000001cc127819 */ /* 0x000fe200000102d9 */
[----:B------:R-:W-:Y:S01]  /*1d5c0*/  IMAD.X R9, R4, 0x1, R13, P2 ;  /* 0x0000000104097824 */ /* 0x000fe200010e060d */
[----:B------:R-:W-:Y:S01]  /*1d5d0*/  IADD3 R2, P0, R202, R17, RZ ;  /* 0x00000011ca027210 */ /* 0x000fe20007f1e0ff */
[----:B------:R-:W-:Y:S01]  /*1d5e0*/  IMAD.X R7, R4, 0x1, R16, P1 ;  /* 0x0000000104077824 */ /* 0x000fe200008e0610 */
[----:B------:R-:W-:-:S02]  /*1d5f0*/  SEL R0, RZ, 0x10, P6 ;  /* 0x00000010ff007807 */ /* 0x000fc40003000000 */
[----:B------:R-:W-:Y:S01]  /*1d600*/  @!PT LDS RZ, [RZ] ;  /* 0x00000000fffff984 */ /* 0x000fe20000000800 */
[----:B------:R-:W-:Y:S01]  /*1d610*/  @!PT LDS RZ, [RZ] ;  /* 0x00000000fffff984 */ /* 0x000fe20000000800 */
[----:B------:R-:W-:Y:S01]  /*1d620*/  @!PT LDS RZ, [RZ] ;  /* 0x00000000fffff984 */ /* 0x000fe20000000800 */
[----:B------:R1:W-:Y:S01]  /*1d630*/  LDGSTS.E.BYPASS.LTC128B.128 [R190+0x6100], [R8.64], !P5 ;  /* 0x0610000008be7fae */ /* 0x0003e2000e901d4a */
[----:B------:R-:W-:Y:S01]  /*1d640*/  IMAD.X R3, R4, 0x1, R18, P0 ;  /* 0x0000000104037824 */ /* 0x000fe200000e0612 */
[----:B------:R-:W-:Y:S01]  /*1d650*/  SEL R11, RZ, 0x10, P5 ;  /* 0x00000010ff0b7807 */ /* 0x000fe20002800000 */
[----:B------:R-:W-:Y:S01]  /*1d660*/  IMAD.MOV.U32 R5, RZ, RZ, R0 ;  /* 0x000000ffff057224 */ /* 0x000fe200078e0000 */
[----:B------:R1:W-:Y:S01]  /*1d670*/  LDGSTS.E.BYPASS.LTC128B.128 [R190+0x8100], [R6.64], !P4 ;  /* 0x0810000006be7fae */ /* 0x0003e2000e101d4a */
[----:B------:R-:W-:-:S03]  /*1d680*/  SEL R10, RZ, 0x10, P4 ;  /* 0x00000010ff0a7807 */ /* 0x000fc60002000000 */
[----:B------:R2:W-:Y:S02]  /*1d690*/  LDGSTS.E.BYPASS.LTC128B.128 [R190+0xa100], [R2.64], !P6 ;  /* 0x0a10000002be7fae */ /* 0x0005e4000f101d4a */
[----:B--2---:R-:W-:Y:S01]  /*1d6a0*/  IMAD.MOV.U32 R2, RZ, RZ, 0x1 ;  /* 0x00000001ff027424 */ /* 0x004fe200078e00ff */
[----:B------:R-:W-:Y:S02]  /*1d6b0*/  MOV R3, 0x1d6d0 ;  /* 0x0001d6d000037802 */ /* 0x000fe40000000f00 */
[----:B-1----:R-:W-:Y:S05]  /*1d6c0*/  CALL.REL.NOINC `($__internal_13_$__cuda_sm70_shflsync_idx_p) ;  /* 0x0000abc000007944 */ /* 0x002fea0003c00000 */
        /* <DEDUP_REMOVED lines=9> */
.L_x_768:
[----:B------:R-:W-:Y:S01]  /*1d760*/  IMAD.MOV.U32 R2, RZ, RZ, RZ ;  /* 0x000000ffff027224 */ /* 0x000fe200078e00ff */
[----:B------:R-:W-:Y:S01]  /*1d770*/  MOV R201, 0x1c1f ;  /* 0x00001c1f00c97802 */ /* 0x000fe20000000f00 */
[----:B------:R-:W-:Y:S01]  /*1d780*/  IMAD.MOV.U32 R237, RZ, RZ, -0x1 ;  /* 0xffffffffffed7424 */ /* 0x000fe200078e00ff */
[----:B------:R-:W-:-:S02]  /*1d790*/  MOV R3, 0x1d7b0 ;  /* 0x0001d7b000037802 */ /* 0x000fc40000000f00 */
[----:B------:R-:W-:Y:S05]  /*1d7a0*/  CALL.REL.NOINC `($__internal_13_$__cuda_sm70_shflsync_idx_p) ;  /* 0x0000aae000007944 */ /* 0x000fea0003c00000 */
[----:B------:R-:W-:Y:S01]  /*1d7b0*/  MOV R3, R202 ;  /* 0x000000ca00037202 */ /* 0x000fe20000000f00 */
[----:B------:R-:W-:Y:S05]  /*1d7c0*/  BRA `(.L_x_917) ;  /* 0xfffeda7000007947 */ /* 0x000fea000383ffff */
.L_x_773:
[----:B------:R-:W-:Y:S01]  /*1d7d0*/  IMAD.MOV.U32 R2, RZ, RZ, 0x1 ;  /* 0x00000001ff027424 */ /* 0x000fe200078e00ff */
[----:B------:R-:W-:Y:S01]  /*1d7e0*/  MOV R201, 0x1c1f ;  /* 0x00001c1f00c97802 */ /* 0x000fe20000000f00 */
[----:B------:R-:W-:Y:S01]  /*1d7f0*/  IMAD.MOV.U32 R237, RZ, RZ, -0x1 ;  /* 0xffffffffffed7424 */ /* 0x000fe200078e00ff */
[----:B------:R-:W-:-:S02]  /*1d800*/  MOV R3, 0x1d820 ;  /* 0x0001d82000037802 */ /* 0x000fc40000000f00 */
[----:B-1----:R-:W-:Y:S05]  /*1d810*/  CALL.REL.NOINC `($__internal_13_$__cuda_sm70_shflsync_idx_p) ;  /* 0x0000aa7000007944 */ /* 0x002fea0003c00000 */
[----:B------:R-:W-:Y:S01]  /*1d820*/  MOV R3, R202 ;  /* 0x000000ca00037202 */ /* 0x000fe20000000f00 */
[----:B------:R-:W-:Y:S05]  /*1d830*/  BRA `(.L_x_918) ;  /* 0xfffedec000007947 */ /* 0x000fea000383ffff */
.L_x_778:
[----:B------:R-:W-:Y:S01]  /*1d840*/  IMAD.MOV.U32 R4, RZ, RZ, R102 ;  /* 0x000000ffff047224 */ /* 0x000fe200078e0066 */
[----:B------:R-:W-:-:S02]  /*1d850*/  MOV R0, 0x2 ;  /* 0x0000000200007802 */ /* 0x000fc40000000f00 */
[----:B------:R-:W-:Y:S02]  /*1d860*/  MOV R2, 0x1d880 ;  /* 0x0001d88000027802 */ /* 0x000fe40000000f00 */
[----:B------:R-:W-:Y:S05]  /*1d870*/  CALL.REL.NOINC `($__internal_12_$__cuda_sm70_shflsync_bfly_p) ;  /* 0x0000a9b000007944 */ /* 0x000fea0003c00000 */
[----:B------:R-:W-:Y:S05]  /*1d880*/  BRA `(.L_x_919) ;  /* 0xfffee52000007947 */ /* 0x000fea000383ffff */
.L_x_779:
[----:B------:R-:W-:Y:S01]  /*1d890*/  IMAD.MOV.U32 R4, RZ, RZ, R102 ;  /* 0x000000ffff047224 */ /* 0x000fe200078e0066 */
[----:B------:R-:W-:Y:S02]  /*1d8a0*/  MOV R0, 0x1 ;  /* 0x0000000100007802 */ /* 0x000fe40000000f00 */
[----:B------:R-:W-:Y:S02]  /*1d8b0*/  MOV R2, 0x1d8d0 ;  /* 0x0001d8d000027802 */ /* 0x000fe40000000f00 */
[----:B------:R-:W-:Y:S05]  /*1d8c0*/  CALL.REL.NOINC `($__internal_12_$__cuda_sm70_shflsync_bfly_p) ;  /* 0x0000a96000007944 */ /* 0x000fea0003c00000 */
[----:B------:R-:W-:Y:S01]  /*1d8d0*/  FMNMX.FTZ R102, R102, R0, !PT ;  /* 0x0000000066667209 */ /* 0x000fe20007810000 */
[----:B------:R-:W-:Y:S01]  /*1d8e0*/  IMAD.MOV.U32 R4, RZ, RZ, R5 ;  /* 0x000000ffff047224 */ /* 0x000fe200078e0005 */
[----:B------:R-:W-:Y:S01]  /*1d8f0*/  MOV R2, 0x1d920 ;  /* 0x0001d92000027802 */ /* 0x000fe20000000f00 */
[----:B------:R-:W-:Y:S02]  /*1d900*/  IMAD.MOV.U32 R0, RZ, RZ, 0x2 ;  /* 0x00000002ff007424 */ /* 0x000fe400078e00ff */
[----:B------:R-:W-:Y:S05]  /*1d910*/  CALL.REL.NOINC `($__internal_12_$__cuda_sm70_shflsync_bfly_p) ;  /* 0x0000a91000007944 */ /* 0x000fea0003c00000 */
[----:B------:R-:W-:Y:S01]  /*1d920*/  FMNMX.FTZ R5, R5, R0, !PT ;  /* 0x0000000005057209 */ /* 0x000fe20007810000 */
[----:B------:R-:W-:Y:S01]  /*1d930*/  IMAD.MOV.U32 R0, RZ, RZ, 0x1 ;  /* 0x00000001ff007424 */ /* 0x000fe200078e00ff */
[----:B------:R-:W-:-:S03]  /*1d940*/  MOV R2, 0x1d970 ;  /* 0x0001d97000027802 */ /* 0x000fc60000000f00 */
[----:B------:R-:W-:Y:S02]  /*1d950*/  IMAD.MOV.U32 R4, RZ, RZ, R5 ;  /* 0x000000ffff047224 */ /* 0x000fe400078e0005 */
[----:B------:R-:W-:Y:S05]  /*1d960*/  CALL.REL.NOINC `($__internal_12_$__cuda_sm70_shflsync_bfly_p) ;  /* 0x0000a8c000007944 */ /* 0x000fea0003c00000 */
[----:B------:R-:W-:Y:S01]  /*1d970*/  MOV R100, R0 ;  /* 0x0000000000647202 */ /* 0x000fe20000000f00 */
[----:B------:R-:W-:Y:S05]  /*1d980*/  BRA `(.L_x_920) ;  /* 0xfffee49000007947 */ /* 0x000fea000383ffff */
.L_x_787:
[----:B------:R-:W-:Y:S01]  /*1d990*/  MOV R201, 0x181f ;  /* 0x0000181f00c97802 */ /* 0x000fe20000000f00 */
[----:B------:R-:W-:Y:S01]  /*1d9a0*/  IMAD.MOV.U32 R20, RZ, RZ, R5 ;  /* 0x000000ffff147224 */ /* 0x000fe200078e0005 */
[----:B------:R-:W-:Y:S01]  /*1d9b0*/  MOV R237, 0xffffffff ;  /* 0xffffffff00ed7802 */ /* 0x000fe20000000f00 */
[----:B------:R-:W-:Y:S01]  /*1d9c0*/  IMAD.MOV.U32 R2, RZ, RZ, RZ ;  /* 0x000000ffff027224 */ /* 0x000fe200078e00ff */
[----:B------:R-:W-:Y:S02]  /*1d9d0*/  MOV R3, 0x1d9f0 ;  /* 0x0001d9f000037802 */ /* 0x000fe40000000f00 */
[----:B-1234-:R-:W-:Y:S05]  /*1d9e0*/  CALL.REL.NOINC `($__internal_13_$__cuda_sm70_shflsync_idx_p) ;  /* 0x0000a8a000007944 */ /* 0x01efea0003c00000 */
[----:B------:R-:W-:Y:S01]  /*1d9f0*/  MOV R4, R202 ;  /* 0x000000ca00047202 */ /* 0x000fe20000000f00 */
[----:B------:R-:W-:-:S05]  /*1da00*/  BRA `(.L_x_921) ;  /* 0xfffef8b000007947 */ /* 0x000fca000383ffff */
.L_x_788:
[----:B------:R-:W-:Y:S01]  /*1da10*/  MOV R201, 0x181f ;  /* 0x0000181f00c97802 */ /* 0x000fe20000000f00 */
[----:B------:R-:W-:Y:S01]  /*1da20*/  IMAD.MOV.U32 R20, RZ, RZ, R7 ;  /* 0x000000ffff147224 */ /* 0x000fe200078e0007 */
[----:B------:R-:W-:Y:S01]  /*1da30*/  MOV R237, 0xffffffff ;  /* 0xffffffff00ed7802 */ /* 0x000fe20000000f00 */
[----:B------:R-:W-:Y:S01]  /*1da40*/  IMAD.MOV.U32 R2, RZ, RZ, RZ ;  /* 0x000000ffff027224 */ /* 0x000fe200078e00ff */
[----:B------:R-:W-:Y:S02]  /*1da50*/  MOV R3, 0x1da70 ;  /* 0x0001da7000037802 */ /* 0x000fe40000000f00 */
[----:B-1234-:R-:W-:Y:S05]  /*1da60*/  CALL.REL.NOINC `($__internal_13_$__cuda_sm70_shflsync_idx_p) ;  /* 0x0000a82000007944 */ /* 0x01efea0003c00000 */
[----:B------:R-:W-:Y:S01]  /*1da70*/  SHF.R.S32.HI R0, RZ, 0x1f, R198 ;  /* 0x0000001fff007819 */ /* 0x000fe200000114c6 */
[C---:B------:R-:W-:Y:S01]  /*1da80*/  IMAD.SHL.U32 R13, R198.reuse, 0x2, RZ ;  /* 0x00000002c60d7824 */ /* 0x040fe200078e00ff */
[C---:B------:R-:W-:Y:S01]  /*1da90*/  SHF.L.U64.HI R12, R205.reuse, 0x1, R218 ;  /* 0x00000001cd0c7819 */ /* 0x040fe200000102da */
[----:B------:R-:W-:Y:S01]  /*1daa0*/  IMAD.SHL.U32 R6, R205, 0x2, RZ ;  /* 0x00000002cd067824 */ /* 0x000fe200078e00ff */
[----:B------:R-:W-:Y:S01]  /*1dab0*/  SHF.L.U64.HI R22, R198, 0x1, R0 ;  /* 0x00000001c6167819 */ /* 0x000fe20000010200 */
[----:B------:R-:W-:Y:S01]  /*1dac0*/  IMAD.SHL.U32 R15, R204, 0x2, RZ ;  /* 0x00000002cc0f7824 */ /* 0x000fe200078e00ff */
[----:B------:R-:W-:Y:S01]  /*1dad0*/  IADD3 R2, P0, R202, R13, RZ ;  /* 0x0000000dca027210 */ /* 0x000fe20007f1e0ff */
[----:B------:R-:W-:Y:S01]  /*1dae0*/  IMAD.MOV.U32 R20, RZ, RZ, R5 ;  /* 0x000000ffff147224 */ /* 0x000fe200078e0005 */
[----:B------:R-:W-:Y:S01]  /*1daf0*/  SHF.L.U64.HI R21, R204, 0x1, R217 ;  /* 0x00000001cc157819 */ /* 0x000fe200000102d9 */
[----:B------:R-:W-:Y:S01]  /*1db00*/  IMAD.MOV.U32 R237, RZ, RZ, -0x1 ;  /* 0xffffffffffed7424 */ /* 0x000fe200078e00ff */
[----:B------:R-:W-:Y:S01]  /*1db10*/  SEL R0, RZ, 0x10, P6 ;  /* 0x00000010ff007807 */ /* 0x000fe20003000000 */
[----:B------:R-:W-:Y:S01]  /*1db20*/  IMAD.X R3, R4, 0x1, R22, P0 ;  /* 0x0000000104037824 */ /* 0x000fe200000e0616 */
[----:B------:R-:W-:Y:S02]  /*1db30*/  SEL R5, RZ, 0x10, P4 ;  /* 0x00000010ff057807 */ /* 0x000fe40002000000 */
[----:B------:R-:W-:Y:S01]  /*1db40*/  MOV R201, 0x181f ;  /* 0x0000181f00c97802 */ /* 0x000fe20000000f00 */
[----:B------:R-:W-:Y:S01]  /*1db50*/  IMAD.MOV.U32 R14, RZ, RZ, R0 ;  /* 0x000000ffff0e7224 */ /* 0x000fe200078e0000 */
[----:B------:R-:W-:Y:S01]  /*1db60*/  @!PT LDS RZ, [RZ] ;  /* 0x00000000fffff984 */ /* 0x000fe20000000800 */
[----:B------:R-:W-:Y:S01]  /*1db70*/  @!PT LDS RZ, [RZ] ;  /* 0x00000000fffff984 */ /* 0x000fe20000000800 */
[----:B------:R-:W-:Y:S01]  /*1db80*/  @!PT LDS RZ, [RZ] ;  /* 0x00000000fffff984 */ /* 0x000fe20000000800 */
[----:B------:R1:W-:Y:S02]  /*1db90*/  LDGSTS.E.BYPASS.LTC128B.128 [R190+0x100], [R2.64], !P5 ;  /* 0x0010000002be7fae */ /* 0x0003e4000e901d4a */
[----:B-1----:R-:W-:Y:S05]  /*1dba0*/  IADD3 R2, P0, R202, R6, RZ ;  /* 0x00000006ca027210 */ /* 0x002fea0007f1e0ff */
[----:B------:R-:W-:Y:S05]  /*1dbb0*/  IMAD.X R3, R4, 0x1, R12, P0 ;  /* 0x0000000104037824 */ /* 0x000fea00000e060c */
[----:B------:R1:W-:Y:S02]  /*1dbc0*/  LDGSTS.E.BYPASS.LTC128B.128 [R190+0x2100], [R2.64], !P4 ;  /* 0x0210000002be7fae */ /* 0x0003e4000e101d4a */
[----:B-1----:R-:W-:Y:S04]  /*1dbd0*/  IADD3 R2, P0, R202, R15, RZ ;  /* 0x0000000fca027210 */ /* 0x002fe80007f1e0ff */
[----:B------:R-:W-:Y:S05]  /*1dbe0*/  IADD3.X R3, R4, R21, RZ, P0, !PT ;  /* 0x0000001504037210 */ /* 0x000fea00007fe4ff */
[----:B------:R1:W-:Y:S02]  /*1dbf0*/  LDGSTS.E.BYPASS.LTC128B.128 [R190+0x4100], [R2.64], !P6 ;  /* 0x0410000002be7fae */ /* 0x0003e4000f101d4a */
[----:B-1----:R-:W-:Y:S01]  /*1dc00*/  MOV R3, 0x1dc30 ;  /* 0x0001dc3000037802 */ /* 0x002fe20000000f00 */
[----:B------:R-:W-:Y:S03]  /*1dc10*/  IMAD.MOV.U32 R2, RZ, RZ, 0x1 ;  /* 0x00000001ff027424 */ /* 0x000fe600078e00ff */
[----:B------:R-:W-:Y:S05]  /*1dc20*/  CALL.REL.NOINC `($__internal_13_$__cuda_sm70_shflsync_idx_p) ;  /* 0x0000a66000007944 */ /* 0x000fea0003c00000 */
[----:B------:R-:W-:Y:S01]  /*1dc30*/  MOV R20, R7 ;  /* 0x0000000700147202 */ /* 0x000fe20000000f00 */
[----:B------:R-:W-:Y:S01]  /*1dc40*/  IMAD.MOV.U32 R4, RZ, RZ, R202 ;  /* 0x000000ffff047224 */ /* 0x000fe200078e00ca */
[----:B------:R-:W-:Y:S01]  /*1dc50*/  MOV R201, 0x181f ;  /* 0x0000181f00c97802 */ /* 0x000fe20000000f00 */
[----:B------:R-:W-:Y:S01]  /*1dc60*/  IMAD.MOV.U32 R2, RZ, RZ, 0x1 ;  /* 0x00000001ff027424 */ /* 0x000fe200078e00ff */
[----:B------:R-:W-:Y:S01]  /*1dc70*/  MOV R3, 0x1dca0 ;  /* 0x0001dca000037802 */ /* 0x000fe20000000f00 */
[----:B------:R-:W-:Y:S02]  /*1dc80*/  IMAD.MOV.U32 R237, RZ, RZ, -0x1 ;  /* 0xffffffffffed7424 */ /* 0x000fe400078e00ff */
[----:B------:R-:W-:Y:S05]  /*1dc90*/  CALL.REL.NOINC `($__internal_13_$__cuda_sm70_shflsync_idx_p) ;  /* 0x0000a5f000007944 */ /* 0x000fea0003c00000 */
[----:B------:R-:W-:Y:S01]  /*1dca0*/  MOV R0, R202 ;  /* 0x000000ca00007202 */ /* 0x000fe20000000f00 */
[----:B------:R-:W-:-:S05]  /*1dcb0*/  BRA `(.L_x_922) ;  /* 0xfffef79000007947 */ /* 0x000fca000383ffff */
.L_x_791:
[----:B------:R-:W-:Y:S01]  /*1dcc0*/  MOV R201, 0x181f ;  /* 0x0000181f00c97802 */ /* 0x000fe20000000f00 */
[----:B------:R-:W-:Y:S01]  /*1dcd0*/  IMAD.MOV.U32 R20, RZ, RZ, R5 ;  /* 0x000000ffff147224 */ /* 0x000fe200078e0005 */
[----:B------:R-:W-:Y:S01]  /*1dce0*/  MOV R237, 0xffffffff ;  /* 0xffffffff00ed7802 */ /* 0x000fe20000000f00 */
[----:B------:R-:W-:Y:S01]  /*1dcf0*/  IMAD.MOV.U32 R2, RZ, RZ, RZ ;  /* 0x000000ffff027224 */ /* 0x000fe200078e00ff */
[----:B------:R-:W-:Y:S02]  /*1dd00*/  MOV R3, 0x1dd20 ;  /* 0x0001dd2000037802 */ /* 0x000fe40000000f00 */
[----:B-1----:R-:W-:Y:S05]  /*1dd10*/  CALL.REL.NOINC `($__internal_13_$__cuda_sm70_shflsync_idx_p) ;  /* 0x0000a57000007944 */ /* 0x002fea0003c00000 */
[----:B------:R-:W-:Y:S01]  /*1dd20*/  MOV R4, R202 ;  /* 0x000000ca00047202 */ /* 0x000fe20000000f00 */
[----:B------:R-:W-:-:S05]  /*1dd30*/  BRA `(.L_x_923) ;  /* 0xffff07d000007947 */ /* 0x000fca000383ffff */
.L_x_792:
[----:B------:R-:W-:Y:S01]  /*1dd40*/  MOV R201, 0x181f ;  /* 0x0000181f00c97802 */ /* 0x000fe20000000f00 */
[----:B------:R-:W-:Y:S01]  /*1dd50*/  IMAD.MOV.U32 R20, RZ, RZ, R7 ;  /* 0x000000ffff147224 */ /* 0x000fe200078e0007 */
[----:B------:R-:W-:Y:S01]  /*1dd60*/  MOV R237, 0xffffffff ;  /* 0xffffffff00ed7802 */ /* 0x000fe20000000f00 */
[----:B------:R-:W-:Y:S01]  /*1dd70*/  IMAD.MOV.U32 R2, RZ, RZ, RZ ;  /* 0x000000ffff027224 */ /* 0x000fe200078e00ff */
[----:B------:R-:W-:Y:S02]  /*1dd80*/  MOV R3, 0x1dda0 ;  /* 0x0001dda000037802 */ /* 0x000fe40000000f00 */
[----:B-123--:R-:W-:Y:S05]  /*1dd90*/  CALL.REL.NOINC `($__internal_13_$__cuda_sm70_shflsync_idx_p) ;  /* 0x0000a4f000007944 */ /* 0x00efea0003c00000 */
        /* <DEDUP_REMOVED lines=37> */
.L_x_793:
[----:B------:R-:W-:Y:S01]  /*1dff0*/  MOV R201, 0x1c1f ;  /* 0x00001c1f00c97802 */ /* 0x000fe20000000f00 */
[----:B------:R-:W-:Y:S01]  /*1e000*/  IMAD.MOV.U32 R20, RZ, RZ, R4 ;  /* 0x000000ffff147224 */ /* 0x000fe200078e0004 */
[----:B------:R-:W-:Y:S01]  /*1e010*/  MOV R237, 0xffffffff ;  /* 0xffffffff00ed7802 */ /* 0x000fe20000000f00 */
[----:B------:R-:W-:Y:S01]  /*1e020*/  IMAD.MOV.U32 R2, RZ, RZ, RZ ;  /* 0x000000ffff027224 */ /* 0x000fe200078e00ff */
[----:B------:R-:W-:Y:S02]  /*1e030*/  MOV R3, 0x1e050 ;  /* 0x0001e05000037802 */ /* 0x000fe40000000f00 */
[----:B------:R-:W-:Y:S05]  /*1e040*/  CALL.REL.NOINC `($__internal_13_$__cuda_sm70_shflsync_idx_p) ;  /* 0x0000a24000007944 */ /* 0x000fea0003c00000 */
[----:B------:R-:W-:Y:S01]  /*1e050*/  MOV R3, R202 ;  /* 0x000000ca00037202 */ /* 0x000fe20000000f00 */
[----:B------:R-:W-:-:S05]  /*1e060*/  BRA `(.L_x_925) ;  /* 0xffff087000007947 */ /* 0x000fca000383ffff */
.L_x_798:
[----:B------:R-:W-:Y:S01]  /*1e070*/  MOV R201, 0x1c1f ;  /* 0x00001c1f00c97802 */ /* 0x000fe20000000f00 */
[----:B------:R-:W-:Y:S01]  /*1e080*/  IMAD.MOV.U32 R20, RZ, RZ, R4 ;  /* 0x000000ffff147224 */ /* 0x000fe200078e0004 */
[----:B------:R-:W-:Y:S01]  /*1e090*/  MOV R237, 0xffffffff ;  /* 0xffffffff00ed7802 */ /* 0x000fe20000000f00 */
[----:B------:R-:W-:Y:S01]  /*1e0a0*/  IMAD.MOV.U32 R2, RZ, RZ, 0x1 ;  /* 0x00000001ff027424 */ /* 0x000fe200078e00ff */
[----:B------:R-:W-:Y:S02]  /*1e0b0*/  MOV R3, 0x1e0d0 ;  /* 0x0001e0d000037802 */ /* 0x000fe40000000f00 */
[----:B-1----:R-:W-:Y:S05]  /*1e0c0*/  CALL.REL.NOINC `($__internal_13_$__cuda_sm70_shflsync_idx_p) ;  /* 0x0000a1c000007944 */ /* 0x002fea0003c00000 */
[----:B------:R-:W-:Y:S01]  /*1e0d0*/  MOV R3, R202 ;  /* 0x000000ca00037202 */ /* 0x000fe20000000f00 */
[----:B------:R-:W-:-:S05]  /*1e0e0*/  BRA `(.L_x_926) ;  /* 0xffff0d0000007947 */ /* 0x000fca000383ffff */
.L_x_803:
[----:B------:R-:W-:Y:S02]  /*1e0f0*/  MOV R0, 0x2 ;  /* 0x0000000200007802 */ /* 0x000fe40000000f00 */
[----:B------:R-:W-:Y:S02]  /*1e100*/  MOV R2, 0x1e120 ;  /* 0x0001e12000027802 */ /* 0x000fe40000000f00 */
[----:B------:R-:W-:Y:S05]  /*1e110*/  CALL.REL.NOINC `($__internal_12_$__cuda_sm70_shflsync_bfly_p) ;  /* 0x0000a11000007944 */ /* 0x000fea0003c00000 */
[----:B------:R-:W-:-:S05]  /*1e120*/  BRA `(.L_x_927) ;  /* 0xffff13c000007947 */ /* 0x000fca000383ffff */
.L_x_804:
        /* <DEDUP_REMOVED lines=10> */
[----:B------:R-:W-:Y:S02]  /*1e1d0*/  MOV R2, 0x1e1f0 ;  /* 0x0001e1f000027802 */ /* 0x000fe40000000f00 */
[----:B------:R-:W-:Y:S05]  /*1e1e0*/  CALL.REL.NOINC `($__internal_12_$__cuda_sm70_shflsync_bfly_p) ;  /* 0x0000a04000007944 */ /* 0x000fea0003c00000 */
[----:B------:R-:W-:-:S05]  /*1e1f0*/  BRA `(.L_x_928) ;  /* 0xffff136000007947 */ /* 0x000fca000383ffff */
.L_x_813:
        /* <DEDUP_REMOVED lines=8> */
.L_x_814:
        /* <DEDUP_REMOVED lines=43> */
.L_x_817:
[----:B------:R-:W-:Y:S01]  /*1e530*/  MOV R201, 0x181f ;  /* 0x0000181f00c97802 */ /* 0x000fe20000000f00 */
[----:B-1----:R-:W-:Y:S01]  /*1e540*/  IMAD.MOV.U32 R20, RZ, RZ, R5 ;  /* 0x000000ffff147224 */ /* 0x002fe200078e0005 */
[----:B------:R-:W-:Y:S01]  /*1e550*/  MOV R237, 0xffffffff ;  /* 0xffffffff00ed7802 */ /* 0x000fe20000000f00 */
[----:B------:R-:W-:Y:S01]  /*1e560*/  IMAD.MOV.U32 R2, RZ, RZ, RZ ;  /* 0x000000ffff027224 */ /* 0x000fe200078e00ff */
[----:B------:R-:W-:Y:S02]  /*1e570*/  MOV R3, 0x1e590 ;  /* 0x0001e59000037802 */ /* 0x000fe40000000f00 */
[----:B------:R-:W-:Y:S05]  /*1e580*/  CALL.REL.NOINC `($__internal_13_$__cuda_sm70_shflsync_idx_p) ;  /* 0x00009d0000007944 */ /* 0x000fea0003c00000 */
[----:B------:R-:W-:Y:S01]  /*1e590*/  MOV R4, R202 ;  /* 0x000000ca00047202 */ /* 0x000fe20000000f00 */
[----:B------:R-:W-:-:S05]  /*1e5a0*/  BRA `(.L_x_931) ;  /* 0xffff3df000007947 */ /* 0x000fca000383ffff */
.L_x_818:
[----:B------:R-:W-:Y:S01]  /*1e5b0*/  MOV R201, 0x181f ;  /* 0x0000181f00c97802 */ /* 0x000fe20000000f00 */
[----:B-1----:R-:W-:Y:S01]  /*1e5c0*/  IMAD.MOV.U32 R20, RZ, RZ, R7 ;  /* 0x000000ffff147224 */ /* 0x002fe200078e0007 */
[----:B------:R-:W-:Y:S01]  /*1e5d0*/  MOV R237, 0xffffffff ;  /* 0xffffffff00ed7802 */ /* 0x000fe20000000f00 */
[----:B------:R-:W-:Y:S01]  /*1e5e0*/  IMAD.MOV.U32 R2, RZ, RZ, RZ ;  /* 0x000000ffff027224 */ /* 0x000fe200078e00ff */
[----:B------:R-:W-:Y:S02]  /*1e5f0*/  MOV R3, 0x1e610 ;  /* 0x0001e61000037802 */ /* 0x000fe40000000f00 */
[----:B--23--:R-:W-:Y:S05]  /*1e600*/  CALL.REL.NOINC `($__internal_13_$__cuda_sm70_shflsync_idx_p) ;  /* 0x00009c8000007944 */ /* 0x00cfea0003c00000 */
        /* <DEDUP_REMOVED lines=37> */
.L_x_819:
[----:B------:R-:W-:Y:S02]  /*1e860*/  MOV R0, 0x2 ;  /* 0x0000000200007802 */ /* 0x000fe40000000f00 */
[----:B------:R-:W-:Y:S02]  /*1e870*/  MOV R2, 0x1e890 ;  /* 0x0001e89000027802 */ /* 0x000fe40000000f00 */
[----:B------:R-:W-:Y:S05]  /*1e880*/  CALL.REL.NOINC `($__internal_12_$__cuda_sm70_shflsync_bfly_p) ;  /* 0x000099a000007944 */ /* 0x000fea0003c00000 */
[----:B------:R-:W-:-:S05]  /*1e890*/  BRA `(.L_x_933) ;  /* 0xffff400000007947 */ /* 0x000fca000383ffff */
.L_x_820:
        /* <DEDUP_REMOVED lines=13> */
.L_x_823:
[----:B------:R-:W-:Y:S01]  /*1e970*/  MOV R201, 0x181f ;  /* 0x0000181f00c97802 */ /* 0x000fe20000000f00 */
[----:B------:R-:W-:Y:S01]  /*1e980*/  IMAD.MOV.U32 R2, RZ, RZ, RZ ;  /* 0x000000ffff027224 */ /* 0x000fe200078e00ff */
[----:B------:R-:W-:Y:S01]  /*1e990*/  MOV R3, 0x1e9c0 ;  /* 0x0001e9c000037802 */ /* 0x000fe20000000f00 */
[----:B------:R-:W-:Y:S02]  /*1e9a0*/  IMAD.MOV.U32 R237, RZ, RZ, -0x1 ;  /* 0xffffffffffed7424 */ /* 0x000fe400078e00ff */
[----:B-1234-:R-:W-:Y:S05]  /*1e9b0*/  CALL.REL.NOINC `($__internal_13_$__cuda_sm70_shflsync_idx_p) ;  /* 0x000098d000007944 */ /* 0x01efea0003c00000 */
[----:B------:R-:W-:Y:S01]  /*1e9c0*/  MOV R2, R202 ;  /* 0x000000ca00027202 */ /* 0x000fe20000000f00 */
[----:B------:R-:W-:-:S05]  /*1e9d0*/  BRA `(.L_x_935) ;  /* 0xffff583000007947 */ /* 0x000fca000383ffff */
.L_x_826:
        /* <DEDUP_REMOVED lines=8> */
.L_x_827:
[----:B------:R-:W-:Y:S01]  /*1ea60*/  MOV R201, 0x181f ;  /* 0x0000181f00c97802 */ /* 0x000fe20000000f00 */
[----:B------:R-:W-:Y:S01]  /*1ea70*/  IMAD.MOV.U32 R20, RZ, RZ, R8 ;  /* 0x000000ffff147224 */ /* 0x000fe200078e0008 */
[----:B------:R-:W-:Y:S01]  /*1ea80*/  MOV R237, 0xffffffff ;  /* 0xffffffff00ed7802 */ /* 0x000fe20000000f00 */
[----:B------:R-:W-:Y:S01]  /*1ea90*/  IMAD.MOV.U32 R2, RZ, RZ, RZ ;  /* 0x000000ffff027224 */ /* 0x000fe200078e00ff */
[----:B------:R-:W-:Y:S02]  /*1eaa0*/  MOV R3, 0x1eac0 ;  /* 0x0001eac000037802 */ /* 0x000fe40000000f00 */
[----:B-123--:R-:W-:Y:S05]  /*1eab0*/  CALL.REL.NOINC `($__internal_13_$__cuda_sm70_shflsync_idx_p) ;  /* 0x000097d000007944 */ /* 0x00efea0003c00000 */
[----:B------:R-:W-:Y:S01]  /*1eac0*/  IADD3 R2, P0, R202, R207, RZ ;  /* 0x000000cfca027210 */ /* 0x000fe20007f1e0ff */
[----:B------:R-:W-:Y:S01]  /*1ead0*/  IMAD.MOV.U32 R20, RZ, RZ, R5 ;  /* 0x000000ffff147224 */ /* 0x000fe200078e0005 */
[----:B------:R-:W-:Y:S01]  /*1eae0*/  MOV R237, 0xffffffff ;  /* 0xffffffff00ed7802 */ /* 0x000fe20000000f00 */
[----:B------:R-:W-:Y:S02]  /*1eaf0*/  IMAD.MOV.U32 R201, RZ, RZ, 0x181f ;  /* 0x0000181fffc97424 */ /* 0x000fe400078e00ff */
[----:B------:R-:W-:Y:S01]  /*1eb00*/  IMAD.X R3, R4, 0x1, R192, P0 ;  /* 0x0000000104037824 */ /* 0x000fe200000e06c0 */
[----:B------:R-:W-:Y:S04]  /*1eb10*/  IADD3 R6, P0, R202, R191, RZ ;  /* 0x000000bfca067210 */ /* 0x000fe80007f1e0ff */
[----:B------:R-:W-:Y:S01]  /*1eb20*/  @!PT LDS RZ, [RZ] ;  /* 0x00000000fffff984 */ /* 0x000fe20000000800 */
[----:B------:R-:W-:Y:S01]  /*1eb30*/  @!PT LDS RZ, [RZ] ;  /* 0x00000000fffff984 */ /* 0x000fe20000000800 */
[----:B------:R-:W-:Y:S01]  /*1eb40*/  @!PT LDS RZ, [RZ] ;  /* 0x00000000fffff984 */ /* 0x000fe20000000800 */
[----:B------:R1:W-:Y:S01]  /*1eb50*/  LDGSTS.E.BYPASS.LTC128B.128 [R190+0x6100], [R2.64], !P5 ;  /* 0x0610000002be7fae */ /* 0x0003e2000e901d4a */
[----:B------:R-:W-:Y:S05]  /*1eb60*/  IMAD.X R7, R4, 0x1, R194, P0 ;  /* 0x0000000104077824 */ /* 0x000fea00000e06c2 */
[----:B------:R2:W-:Y:S01]  /*1eb70*/  LDGSTS.E.BYPASS.LTC128B.128 [R190+0x8100], [R6.64], !P4 ;  /* 0x0810000006be7fae */ /* 0x0005e2000e101d4a */
[----:B-1----:R-:W-:Y:S04]  /*1eb80*/  IADD3 R2, P0, R202, R193, RZ ;  /* 0x000000c1ca027210 */ /* 0x002fe80007f1e0ff */
[----:B------:R-:W-:Y:S05]  /*1eb90*/  IADD3.X R3, R4, R189, RZ, P0, !PT ;  /* 0x000000bd04037210 */ /* 0x000fea00007fe4ff */
[----:B------:R1:W-:Y:S02]  /*1eba0*/  LDGSTS.E.BYPASS.LTC128B.128 [R190+0xa100], [R2.64], !P6 ;  /* 0x0a10000002be7fae */ /* 0x0003e4000f101d4a */
[----:B-1----:R-:W-:Y:S02]  /*1ebb0*/  MOV R2, 0x1 ;  /* 0x0000000100027802 */ /* 0x002fe40000000f00 */
[----:B------:R-:W-:Y:S02]  /*1ebc0*/  MOV R3, 0x1ebe0 ;  /* 0x0001ebe000037802 */ /* 0x000fe40000000f00 */
[----:B--2---:R-:W-:Y:S05]  /*1ebd0*/  CALL.REL.NOINC `($__internal_13_$__cuda_sm70_shflsync_idx_p) ;  /* 0x000096b000007944 */ /* 0x004fea0003c00000 */
        /* <DEDUP_REMOVED lines=9> */
.L_x_828:
        /* <DEDUP_REMOVED lines=8> */
.L_x_833:
[----:B------:R-:W-:Y:S01]  /*1ecf0*/  MOV R201, 0x1c1f ;  /* 0x00001c1f00c97802 */ /* 0x000fe20000000f00 */
[----:B------:R-:W-:Y:S01]  /*1ed00*/  IMAD.MOV.U32 R20, RZ, RZ, R4 ;  /* 0x000000ffff147224 */ /* 0x000fe200078e0004 */
[----:B------:R-:W-:Y:S01]  /*1ed10*/  MOV R237, 0xffffffff ;  /* 0xffffffff00ed7802 */ /* 0x000fe20000000f00 */
[----:B------:R-:W-:Y:S01]  /*1ed20*/  IMAD.MOV.U32 R2, RZ, RZ, 0x1 ;  /* 0x00000001ff027424 */ /* 0x000fe200078e00ff */
[----:B------:R-:W-:Y:S02]  /*1ed30*/  MOV R3, 0x1ed50 ;  /* 0x0001ed5000037802 */ /* 0x000fe40000000f00 */
[----:B--2---:R-:W-:Y:S05]  /*1ed40*/  CALL.REL.NOINC `($__internal_13_$__cuda_sm70_shflsync_idx_p) ;  /* 0x0000954000007944 */ /* 0x004fea0003c00000 */
[----:B------:R-:W-:Y:S01]  /*1ed50*/  MOV R3, R202 ;  /* 0x000000ca00037202 */ /* 0x000fe20000000f00 */
[----:B------:R-:W-:-:S05]  /*1ed60*/  BRA `(.L_x_939) ;  /* 0xffff6d8000007947 */ /* 0x000fca000383ffff */
.L_x_838:
[----:B------:R-:W-:Y:S02]  /*1ed70*/  MOV R0, 0x2 ;  /* 0x0000000200007802 */ /* 0x000fe40000000f00 */
[----:B------:R-:W-:Y:S02]  /*1ed80*/  MOV R2, 0x1eda0 ;  /* 0x0001eda000027802 */ /* 0x000fe40000000f00 */
[----:B------:R-:W-:Y:S05]  /*1ed90*/  CALL.REL.NOINC `($__internal_12_$__cuda_sm70_shflsync_bfly_p) ;  /* 0x0000949000007944 */ /* 0x000fea0003c00000 */
[----:B------:R-:W-:-:S05]  /*1eda0*/  BRA `(.L_x_940) ;  /* 0xffff744000007947 */ /* 0x000fca000383ffff */
.L_x_839:
        /* <DEDUP_REMOVED lines=13> */
.L_x_841:
[----:B------:R-:W-:Y:S01]  /*1ee80*/  IMAD.MOV.U32 R4, RZ, RZ, R200 ;  /* 0x000000ffff047224 */ /* 0x000fe200078e00c8 */
[----:B------:R-:W-:-:S02]  /*1ee90*/  MOV R0, 0x2 ;  /* 0x0000000200007802 */ /* 0x000fc40000000f00 */
[----:B------:R-:W-:Y:S02]  /*1eea0*/  MOV R2, 0x1eec0 ;  /* 0x0001eec000027802 */ /* 0x000fe40000000f00 */
[----:B------:R-:W-:Y:S05]  /*1eeb0*/  CALL.REL.NOINC `($__internal_12_$__cuda_sm70_shflsync_bfly_p) ;  /* 0x0000937000007944 */ /* 0x000fea0003c00000 */
[----:B------:R-:W-:Y:S01]  /*1eec0*/  MOV R5, R0 ;  /* 0x0000000000057202 */ /* 0x000fe20000000f00 */
[----:B------:R-:W-:Y:S05]  /*1eed0*/  BRA `(.L_x_942) ;  /* 0xffff8b2000007947 */ /* 0x000fea000383ffff */
.L_x_842:
[----:B------:R-:W-:Y:S01]  /*1eee0*/  IMAD.MOV.U32 R4, RZ, RZ, R5 ;  /* 0x000000ffff047224 */ /* 0x000fe200078e0005 */
[----:B------:R-:W-:Y:S02]  /*1eef0*/  MOV R0, 0x1 ;  /* 0x0000000100007802 */ /* 0x000fe40000000f00 */
[----:B------:R-:W-:Y:S02]  /*1ef00*/  MOV R2, 0x1ef20 ;  /* 0x0001ef2000027802 */ /* 0x000fe40000000f00 */
[----:B-1----:R-:W-:Y:S05]  /*1ef10*/  CALL.REL.NOINC `($__internal_12_$__cuda_sm70_shflsync_bfly_p) ;  /* 0x0000931000007944 */ /* 0x002fea0003c00000 */
[----:B------:R-:W-:Y:S01]  /*1ef20*/  FADD.FTZ R5, R5, R0 ;  /* 0x0000000005057221 */ /* 0x000fe20000010000 */
[----:B------:R-:W-:Y:S02]  /*1ef30*/  MOV R4, R199 ;  /* 0x000000c700047202 */ /* 0x000fe40000000f00 */
[----:B------:R-:W-:Y:S02]  /*1ef40*/  MOV R0, 0x2 ;  /* 0x0000000200007802 */ /* 0x000fe40000000f00 */
[----:B------:R-:W-:Y:S02]  /*1ef50*/  MOV R2, 0x1ef70 ;  /* 0x0001ef7000027802 */ /* 0x000fe40000000f00 */
[----:B------:R-:W-:Y:S05]  /*1ef60*/  CALL.REL.NOINC `($__internal_12_$__cuda_sm70_shflsync_bfly_p) ;  /* 0x000092c000007944 */ /* 0x000fea0003c00000 */
[----:B------:R-:W-:Y:S01]  /*1ef70*/  FADD.FTZ R199, R199, R0 ;  /* 0x00000000c7c77221 */ /* 0x000fe20000010000 */
[----:B------:R-:W-:-:S02]  /*1ef80*/  MOV R0, 0x1 ;  /* 0x0000000100007802 */ /* 0x000fc40000000f00 */
[----:B------:R-:W-:Y:S02]  /*1ef90*/  MOV R2, 0x1efc0 ;  /* 0x0001efc000027802 */ /* 0x000fe40000000f00 */
[----:B------:R-:W-:Y:S02]  /*1efa0*/  MOV R4, R199 ;  /* 0x000000c700047202 */ /* 0x000fe40000000f00 */
[----:B------:R-:W-:Y:S05]  /*1efb0*/  CALL.REL.NOINC `($__internal_12_$__cuda_sm70_shflsync_bfly_p) ;  /* 0x0000927000007944 */ /* 0x000fea0003c00000 */
[----:B------:R-:W-:Y:S01]  /*1efc0*/  MOV R3, R0 ;  /* 0x0000000000037202 */ /* 0x000fe20000000f00 */
[----:B------:R-:W-:Y:S05]  /*1efd0*/  BRA `(.L_x_943) ;  /* 0xffff8a9000007947 */ /* 0x000fea000383ffff */
.L_x_849:
[----:B-1-34-:R-:W-:Y:S01]  /*1efe0*/  IMAD.MOV.U32 R20, RZ, RZ, R10 ;  /* 0x000000ffff147224 */ /* 0x01afe200078e000a */
[----:B------:R-:W-:Y:S01]  /*1eff0*/  MOV R201, 0x181f ;  /* 0x0000181f00c97802 */ /* 0x000fe20000000f00 */
[----:B------:R-:W-:Y:S01]  /*1f000*/  IMAD.MOV.U32 R2, RZ, RZ, RZ ;  /* 0x000000ffff027224 */ /* 0x000fe200078e00ff */
[----:B------:R-:W-:Y:S02]  /*1f010*/  MOV R237, 0xffffffff ;  /* 0xffffffff00ed7802 */ /* 0x000fe40000000f00 */
[----:B------:R-:W-:Y:S02]  /*1f020*/  MOV R3, 0x1f040 ;  /* 0x0001f04000037802 */ /* 0x000fe40000000f00 */
[----:B------:R-:W-:Y:S05]  /*1f030*/  CALL.REL.NOINC `($__internal_13_$__cuda_sm70_shflsync_idx_p) ;  /* 0x0000925000007944 */ /* 0x000fea0003c00000 */
[----:B------:R-:W-:Y:S01]  /*1f040*/  MOV R4, R202 ;  /* 0x000000ca00047202 */ /* 0x000fe20000000f00 */
[----:B------:R-:W-:Y:S05]  /*1f050*/  BRA `(.L_x_944) ;  /* 0xffffa26000007947 */ /* 0x000fea000383ffff */
.L_x_850:
[----:B------:R-:W-:Y:S01]  /*1f060*/  IMAD.MOV.U32 R20, RZ, RZ, R12 ;  /* 0x000000ffff147224 */ /* 0x000fe200078e000c */
[----:B------:R-:W-:Y:S01]  /*1f070*/  MOV R201, 0x181f ;  /* 0x0000181f00c97802 */ /* 0x000fe20000000f00 */
[----:B------:R-:W-:Y:S01]  /*1f080*/  IMAD.MOV.U32 R2, RZ, RZ, RZ ;  /* 0x000000ffff027224 */ /* 0x000fe200078e00ff */
[----:B------:R-:W-:-:S02]  /*1f090*/  MOV R237, 0xffffffff ;  /* 0xffffffff00ed7802 */ /* 0x000fc40000000f00 */
[----:B------:R-:W-:Y:S02]  /*1f0a0*/  MOV R3, 0x1f0c0 ;  /* 0x0001f0c000037802 */ /* 0x000fe40000000f00 */
[----:B-12---:R-:W-:Y:S05]  /*1f0b0*/  CALL.REL.NOINC `($__internal_13_$__cuda_sm70_shflsync_idx_p) ;  /* 0x000091d000007944 */ /* 0x006fea0003c00000 */
[----:B------:R-:W-:Y:S01]  /*1f0c0*/  MOV R0, R202 ;  /* 0x000000ca00007202 */ /* 0x000fe20000000f00 */
[----:B------:R-:W-:Y:S05]  /*1f0d0*/  BRA `(.L_x_945) ;  /* 0xffffa20000007947 */ /* 0x000fea000383ffff */
.L_x_853:
[----:B------:R-:W-:Y:S01]  /*1f0e0*/  IMAD.MOV.U32 R20, RZ, RZ, R10 ;  /* 0x000000ffff147224 */ /* 0x000fe200078e000a */
[----:B------:R-:W-:Y:S01]  /*1f0f0*/  MOV R201, 0x181f ;  /* 0x0000181f00c97802 */ /* 0x000fe20000000f00 */
[----:B--2---:R-:W-:Y:S01]  /*1f100*/  IMAD.MOV.U32 R2, RZ, RZ, 0x1 ;  /* 0x00000001ff027424 */ /* 0x004fe200078e00ff */
[----:B------:R-:W-:Y:S02]  /*1f110*/  MOV R237, 0xffffffff ;  /* 0xffffffff00ed7802 */ /* 0x000fe40000000f00 */
[----:B------:R-:W-:Y:S02]  /*1f120*/  MOV R3, 0x1f140 ;  /* 0x0001f14000037802 */ /* 0x000fe40000000f00 */
[----:B-1-34-:R-:W-:Y:S05]  /*1f130*/  CALL.REL.NOINC `($__internal_13_$__cuda_sm70_shflsync_idx_p) ;  /* 0x0000915000007944 */ /* 0x01afea0003c00000 */
        /* <DEDUP_REMOVED lines=9> */
.L_x_856:
[----:B------:R-:W-:Y:S01]  /*1f1d0*/  IMAD.MOV.U32 R20, RZ, RZ, R10 ;  /* 0x000000ffff147224 */ /* 0x000fe200078e000a */
[----:B------:R-:W-:Y:S01]  /*1f1e0*/  MOV R201, 0x181f ;  /* 0x0000181f00c97802 */ /* 0x000fe20000000f00 */
[----:B-1----:R-:W-:Y:S01]  /*1f1f0*/  IMAD.MOV.U32 R2, RZ, RZ, 0x2 ;  /* 0x00000002ff027424 */ /* 0x002fe200078e00ff */
[----:B------:R-:W-:-:S02]  /*1f200*/  MOV R237, 0xffffffff ;  /* 0xffffffff00ed7802 */ /* 0x000fc40000000f00 */
[----:B------:R-:W-:Y:S02]  /*1f210*/  MOV R3, 0x1f230 ;  /* 0x0001f23000037802 */ /* 0x000fe40000000f00 */
[----:B--234-:R-:W-:Y:S05]  /*1f220*/  CALL.REL.NOINC `($__internal_13_$__cuda_sm70_shflsync_idx_p) ;  /* 0x0000906000007944 */ /* 0x01cfea0003c00000 */
[----:B------:R-:W-:Y:S01]  /*1f230*/  MOV R4, R202 ;  /* 0x000000ca00047202 */ /* 0x000fe20000000f00 */
[----:B------:R-:W-:Y:S05]  /*1f240*/  BRA `(.L_x_947) ;  /* 0xffffa34000007947 */ /* 0x000fea000383ffff */
.L_x_857:
[----:B------:R-:W-:Y:S01]  /*1f250*/  IMAD.MOV.U32 R20, RZ, RZ, R12 ;  /* 0x000000ffff147224 */ /* 0x000fe200078e000c */
[----:B------:R-:W-:Y:S01]  /*1f260*/  MOV R201, 0x181f ;  /* 0x0000181f00c97802 */ /* 0x000fe20000000f00 */
[----:B------:R-:W-:Y:S01]  /*1f270*/  IMAD.MOV.U32 R2, RZ, RZ, 0x2 ;  /* 0x00000002ff027424 */ /* 0x000fe200078e00ff */
[----:B------:R-:W-:Y:S02]  /*1f280*/  MOV R237, 0xffffffff ;  /* 0xffffffff00ed7802 */ /* 0x000fe40000000f00 */
[----:B------:R-:W-:Y:S02]  /*1f290*/  MOV R3, 0x1f2b0 ;  /* 0x0001f2b000037802 */ /* 0x000fe40000000f00 */
[----:B-1234-:R-:W-:Y:S05]  /*1f2a0*/  CALL.REL.NOINC `($__internal_13_$__cuda_sm70_shflsync_idx_p) ;  /* 0x00008fe000007944 */ /* 0x01efea0003c00000 */
[----:B------:R-:W-:Y:S01]  /*1f2b0*/  MOV R0, R202 ;  /* 0x000000ca00007202 */ /* 0x000fe20000000f00 */
[----:B------:R-:W-:Y:S05]  /*1f2c0*/  BRA `(.L_x_948) ;  /* 0xffffa2e000007947 */ /* 0x000fea000383ffff */
.L_x_860:
[----:B------:R-:W-:Y:S01]  /*1f2d0*/  IMAD.MOV.U32 R20, RZ, RZ, R10 ;  /* 0x000000ffff147224 */ /* 0x000fe200078e000a */
[----:B------:R-:W-:Y:S01]  /*1f2e0*/  MOV R201, 0x181f ;  /* 0x0000181f00c97802 */ /* 0x000fe20000000f00 */
[----:B-1----:R-:W-:Y:S01]  /*1f2f0*/  IMAD.MOV.U32 R2, RZ, RZ, 0x3 ;  /* 0x00000003ff027424 */ /* 0x002fe200078e00ff */
[----:B------:R-:W-:-:S02]  /*1f300*/  MOV R237, 0xffffffff ;  /* 0xffffffff00ed7802 */ /* 0x000fc40000000f00 */
[----:B------:R-:W-:Y:S02]  /*1f310*/  MOV R3, 0x1f330 ;  /* 0x0001f33000037802 */ /* 0x000fe40000000f00 */
[----:B--234-:R-:W-:Y:S05]  /*1f320*/  CALL.REL.NOINC `($__internal_13_$__cuda_sm70_shflsync_idx_p) ;  /* 0x00008f6000007944 */ /* 0x01cfea0003c00000 */
        /* <DEDUP_REMOVED lines=9> */
.L_x_862:
[----:B------:R-:W-:Y:S01]  /*1f3c0*/  IMAD.MOV.U32 R20, RZ, RZ, R5 ;  /* 0x000000ffff147224 */ /* 0x000fe200078e0005 */
[----:B------:R-:W-:Y:S01]  /*1f3d0*/  MOV R201, 0x1c1f ;  /* 0x00001c1f00c97802 */ /* 0x000fe20000000f00 */
[----:B------:R-:W-:Y:S01]  /*1f3e0*/  IMAD.MOV.U32 R2, RZ, RZ, RZ ;  /* 0x000000ffff027224 */ /* 0x000fe200078e00ff */
[----:B------:R-:W-:Y:S02]  /*1f3f0*/  MOV R237, 0xffffffff ;  /* 0xffffffff00ed7802 */ /* 0x000fe40000000f00 */
[----:B------:R-:W-:-:S02]  /*1f400*/  MOV R3, 0x1f420 ;  /* 0x0001f42000037802 */ /* 0x000fc40000000f00 */
[----:B------:R-:W-:Y:S05]  /*1f410*/  CALL.REL.NOINC `($__internal_13_$__cuda_sm70_shflsync_idx_p) ;  /* 0x00008e7000007944 */ /* 0x000fea0003c00000 */
[----:B------:R-:W-:Y:S01]  /*1f420*/  MOV R4, R202 ;  /* 0x000000ca00047202 */ /* 0x000fe20000000f00 */
[----:B------:R-:W-:Y:S05]  /*1f430*/  BRA `(.L_x_950) ;  /* 0xffffa62000007947 */ /* 0x000fea000383ffff */
.L_x_863:
        /* <DEDUP_REMOVED lines=8> */
.L_x_866:
[----:B------:R-:W-:Y:S01]  /*1f4c0*/  IMAD.MOV.U32 R20, RZ, RZ, R5 ;  /* 0x000000ffff147224 */ /* 0x000fe200078e0005 */
[----:B------:R-:W-:Y:S01]  /*1f4d0*/  MOV R201, 0x1c1f ;  /* 0x00001c1f00c97802 */ /* 0x000fe20000000f00 */
[----:B-1----:R-:W-:Y:S01]  /*1f4e0*/  IMAD.MOV.U32 R2, RZ, RZ, 0x1 ;  /* 0x00000001ff027424 */ /* 0x002fe200078e00ff */
[----:B------:R-:W-:Y:S02]  /*1f4f0*/  MOV R237, 0xffffffff ;  /* 0xffffffff00ed7802 */ /* 0x000fe40000000f00 */
[----:B------:R-:W-:Y:S02]  /*1f500*/  MOV R3, 0x1f520 ;  /* 0x0001f52000037802 */ /* 0x000fe40000000f00 */
[----:B--234-:R-:W-:Y:S05]  /*1f510*/  CALL.REL.NOINC `($__internal_13_$__cuda_sm70_shflsync_idx_p) ;  /* 0x00008d7000007944 */ /* 0x01cfea0003c00000 */
        /* <DEDUP_REMOVED lines=9> */
.L_x_870:
[----:B------:R-:W-:Y:S01]  /*1f5b0*/  IMAD.MOV.U32 R20, RZ, RZ, R5 ;  /* 0x000000ffff147224 */ /* 0x000fe200078e0005 */
[----:B------:R-:W-:Y:S01]  /*1f5c0*/  MOV R201, 0x181f ;  /* 0x0000181f00c97802 */ /* 0x000fe20000000f00 */
[----:B------:R-:W-:Y:S01]  /*1f5d0*/  IMAD.MOV.U32 R2, RZ, RZ, RZ ;  /* 0x000000ffff027224 */ /* 0x000fe200078e00ff */
[----:B------:R-:W-:-:S02]  /*1f5e0*/  MOV R237, 0xffffffff ;  /* 0xffffffff00ed7802 */ /* 0x000fc40000000f00 */
[----:B------:R-:W-:Y:S02]  /*1f5f0*/  MOV R3, 0x1f610 ;  /* 0x0001f61000037802 */ /* 0x000fe40000000f00 */
[----:B--2---:R-:W-:Y:S05]  /*1f600*/  CALL.REL.NOINC `($__internal_13_$__cuda_sm70_shflsync_idx_p) ;  /* 0x00008c8000007944 */ /* 0x004fea0003c00000 */
[----:B------:R-:W-:Y:S01]  /*1f610*/  MOV R4, R202 ;  /* 0x000000ca00047202 */ /* 0x000fe20000000f00 */
[----:B------:R-:W-:Y:S05]  /*1f620*/  BRA `(.L_x_953) ;  /* 0xffffbf9000007947 */ /* 0x000fea000383ffff */
.L_x_871:
[----:B------:R-:W-:Y:S01]  /*1f630*/  IMAD.MOV.U32 R20, RZ, RZ, R12 ;  /* 0x000000ffff147224 */ /* 0x000fe200078e000c */
[----:B------:R-:W-:Y:S01]  /*1f640*/  MOV R201, 0x181f ;  /* 0x0000181f00c97802 */ /* 0x000fe20000000f00 */
[----:B------:R-:W-:Y:S01]  /*1f650*/  IMAD.MOV.U32 R2, RZ, RZ, RZ ;  /* 0x000000ffff027224 */ /* 0x000fe200078e00ff */
[----:B------:R-:W-:Y:S02]  /*1f660*/  MOV R237, 0xffffffff ;  /* 0xffffffff00ed7802 */ /* 0x000fe40000000f00 */
[----:B------:R-:W-:Y:S02]  /*1f670*/  MOV R3, 0x1f690 ;  /* 0x0001f69000037802 */ /* 0x000fe40000000f00 */
[----:B-123--:R-:W-:Y:S05]  /*1f680*/  CALL.REL.NOINC `($__internal_13_$__cuda_sm70_shflsync_idx_p) ;  /* 0x00008c0000007944 */ /* 0x00efea0003c00000 */
[----:B------:R-:W-:Y:S01]  /*1f690*/  MOV R0, R202 ;  /* 0x000000ca00007202 */ /* 0x000fe20000000f00 */
[----:B------:R-:W-:Y:S05]  /*1f6a0*/  BRA `(.L_x_954) ;  /* 0xffffbf3000007947 */ /* 0x000fea000383ffff */
.L_x_874:
        /* <DEDUP_REMOVED lines=15> */
.L_x_877:
[----:B------:R-:W-:Y:S01]  /*1f7a0*/  IMAD.MOV.U32 R20, RZ, RZ, R5 ;  /* 0x000000ffff147224 */ /* 0x000fe200078e0005 */
[----:B------:R-:W-:Y:S01]  /*1f7b0*/  MOV R201, 0x181f ;  /* 0x0000181f00c97802 */ /* 0x000fe20000000f00 */
[----:B-1----:R-:W-:Y:S01]  /*1f7c0*/  IMAD.MOV.U32 R2, RZ, RZ, 0x2 ;  /* 0x00000002ff027424 */ /* 0x002fe200078e00ff */
[----:B------:R-:W-:Y:S02]  /*1f7d0*/  MOV R237, 0xffffffff ;  /* 0xffffffff00ed7802 */ /* 0x000fe40000000f00 */
[----:B------:R-:W-:-:S02]  /*1f7e0*/  MOV R3, 0x1f800 ;  /* 0x0001f80000037802 */ /* 0x000fc40000000f00 */
[----:B--234-:R-:W-:Y:S05]  /*1f7f0*/  CALL.REL.NOINC `($__internal_13_$__cuda_sm70_shflsync_idx_p) ;  /* 0x00008a9000007944 */ /* 0x01cfea0003c00000 */
[----:B------:R-:W-:Y:S01]  /*1f800*/  MOV R4, R202 ;  /* 0x000000ca00047202 */ /* 0x000fe20000000f00 */
[----:B------:R-:W-:Y:S05]  /*1f810*/  BRA `(.L_x_956) ;  /* 0xffffc07000007947 */ /* 0x000fea000383ffff */
.L_x_878:
        /* <DEDUP_REMOVED lines=8> */
.L_x_881:
        /* <DEDUP_REMOVED lines=15> */
.L_x_883:
[----:B------:R-:W-:Y:S01]  /*1f990*/  IMAD.MOV.U32 R20, RZ, RZ, R22 ;  /* 0x000000ffff147224 */ /* 0x000fe200078e0016 */
[----:B------:R-:W-:Y:S01]  /*1f9a0*/  MOV R201, 0x1f ;  /* 0x0000001f00c97802 */ /* 0x000fe20000000f00 */
[----:B------:R-:W-:Y:S01]  /*1f9b0*/  IMAD.MOV.U32 R2, RZ, RZ, RZ ;  /* 0x000000ffff027224 */ /* 0x000fe200078e00ff */
[----:B------:R-:W-:-:S02]  /*1f9c0*/  MOV R237, 0xffffffff ;  /* 0xffffffff00ed7802 */ /* 0x000fc40000000f00 */
[----:B------:R-:W-:Y:S02]  /*1f9d0*/  MOV R3, 0x1f9f0 ;  /* 0x0001f9f000037802 */ /* 0x000fe40000000f00 */
[----:B------:R-:W-:Y:S05]  /*1f9e0*/  CALL.REL.NOINC `($__internal_13_$__cuda_sm70_shflsync_idx_p) ;  /* 0x000088a000007944 */ /* 0x000fea0003c00000 */
[----:B------:R-:W-:Y:S01]  /*1f9f0*/  MOV R9, R202 ;  /* 0x000000ca00097202 */ /* 0x000fe20000000f00 */
[----:B------:R-:W-:Y:S05]  /*1fa00*/  BRA `(.L_x_959) ;  /* 0xffffc22000007947 */ /* 0x000fea000383ffff */
.L_x_884:
[----:B------:R-:W-:Y:S01]  /*1fa10*/  IMAD.MOV.U32 R20, RZ, RZ, R22 ;  /* 0x000000ffff147224 */ /* 0x000fe200078e0016 */
[----:B------:R-:W-:Y:S01]  /*1fa20*/  MOV R201, 0x1f ;  /* 0x0000001f00c97802 */ /* 0x000fe20000000f00 */
[----:B------:R-:W-:Y:S01]  /*1fa30*/  IMAD.MOV.U32 R2, RZ, RZ, 0x1 ;  /* 0x00000001ff027424 */ /* 0x000fe200078e00ff */
[----:B------:R-:W-:Y:S02]  /*1fa40*/  MOV R237, 0xffffffff ;  /* 0xffffffff00ed7802 */ /* 0x000fe40000000f00 */
[----:B------:R-:W-:Y:S02]  /*1fa50*/  MOV R3, 0x1fa70 ;  /* 0x0001fa7000037802 */ /* 0x000fe40000000f00 */
[----:B-12---:R-:W-:Y:S05]  /*1fa60*/  CALL.REL.NOINC `($__internal_13_$__cuda_sm70_shflsync_idx_p) ;  /* 0x0000882000007944 */ /* 0x006fea0003c00000 */
[----:B------:R-:W-:Y:S01]  /*1fa70*/  MOV R6, R202 ;  /* 0x000000ca00067202 */ /* 0x000fe20000000f00 */
[----:B------:R-:W-:Y:S05]  /*1fa80*/  BRA `(.L_x_960) ;  /* 0xffffc1c000007947 */ /* 0x000fea000383ffff */
.L_x_885:
[----:B------:R-:W-:Y:S02]  /*1fa90*/  MOV R3, 0x1 ;  /* 0x0000000100037802 */ /* 0x000fe40000000f00 */
[----:B------:R-:W-:Y:S02]  /*1faa0*/  MOV R2, 0x1fac0 ;  /* 0x0001fac000027802 */ /* 0x000fe40000000f00 */
[----:B-1234-:R-:W-:Y:S05]  /*1fab0*/  CALL.REL.NOINC `($__internal_14_$__cuda_sm70_shflsync_up_p) ;  /* 0x0000882000007944 */ /* 0x01efea0003c00000 */
[----:B------:R-:W-:Y:S05]  /*1fac0*/  BRA `(.L_x_961) ;  /* 0xffffc2a000007947 */ /* 0x000fea000383ffff */
.L_x_886:
[----:B------:R-:W-:Y:S02]  /*1fad0*/  MOV R3, 0x2 ;  /* 0x0000000200037802 */ /* 0x000fe40000000f00 */
[----:B------:R-:W-:-:S02]  /*1fae0*/  MOV R2, 0x1fb00 ;  /* 0x0001fb0000027802 */ /* 0x000fc40000000f00 */
[----:B--2-4-:R-:W-:Y:S05]  /*1faf0*/  CALL.REL.NOINC `($__internal_14_$__cuda_sm70_shflsync_up_p) ;  /* 0x000087e000007944 */ /* 0x014fea0003c00000 */
        /* <DEDUP_REMOVED lines=25> */
.L_x_890:
[----:B------:R-:W-:Y:S02]  /*1fc90*/  MOV R3, 0x1 ;  /* 0x0000000100037802 */ /* 0x000fe40000000f00 */
[----:B------:R-:W-:Y:S02]  /*1fca0*/  MOV R2, 0x1fcc0 ;  /* 0x0001fcc000027802 */ /* 0x000fe40000000f00 */
[----:B------:R-:W-:Y:S05]  /*1fcb0*/  CALL.REL.NOINC `($__internal_14_$__cuda_sm70_shflsync_up_p) ;  /* 0x0000862000007944 */ /* 0x000fea0003c00000 */
[----:B------:R-:W-:Y:S01]  /*1fcc0*/  MOV R2, R4 ;  /* 0x0000000400027202 */ /* 0x000fe20000000f00 */
[----:B------:R-:W-:Y:S05]  /*1fcd0*/  BRA `(.L_x_963) ;  /* 0xffffc2f000007947 */ /* 0x000fea000383ffff */
.L_x_891:
        /* <DEDUP_REMOVED lines=28> */
.L_x_893:
[----:B------:R-:W-:Y:S02]  /*1fea0*/  SEL R0, RZ, 0x1, P0 ;  /* 0x00000001ff007807 */ /* 0x000fe40000000000 */
[----:B------:R-:W-:Y:S02]  /*1feb0*/  MOV R2, 0x1fed0 ;  /* 0x0001fed000027802 */ /* 0x000fe40000000f00 */
[----:B-1----:R-:W-:Y:S05]  /*1fec0*/  CALL.REL.NOINC `($__internal_15_$__cuda_sm70_votesync_ballot) ;  /* 0x0000847000007944 */ /* 0x002fea0003c00000 */
[----:B------:R-:W-:Y:S01]  /*1fed0*/  MOV R5, R0 ;  /* 0x0000000000057202 */ /* 0x000fe20000000f00 */
[----:B------:R-:W-:Y:S05]  /*1fee0*/  BRA `(.L_x_965) ;  /* 0xffffc27000007947 */ /* 0x000fea000383ffff */
.L_x_894:
[----:B------:R-:W-:Y:S01]  /*1fef0*/  IMAD.MOV.U32 R20, RZ, RZ, R7 ;  /* 0x000000ffff147224 */ /* 0x000fe200078e0007 */
[----:B------:R-:W-:Y:S01]  /*1ff00*/  MOV R201, 0x1f ;  /* 0x0000001f00c97802 */ /* 0x000fe20000000f00 */
[----:B------:R-:W-:Y:S01]  /*1ff10*/  IMAD.MOV.U32 R2, RZ, RZ, R0 ;  /* 0x000000ffff027224 */ /* 0x000fe200078e0000 */
[----:B------:R-:W-:Y:S02]  /*1ff20*/  MOV R237, 0xffffffff ;  /* 0xffffffff00ed7802 */ /* 0x000fe40000000f00 */
[----:B------:R-:W-:Y:S02]  /*1ff30*/  MOV R3, 0x1ff50 ;  /* 0x0001ff5000037802 */ /* 0x000fe40000000f00 */
[----:B-1----:R-:W-:Y:S05]  /*1ff40*/  CALL.REL.NOINC `($__internal_13_$__cuda_sm70_shflsync_idx_p) ;  /* 0x0000834000007944 */ /* 0x002fea0003c00000 */
[----:B------:R-:W-:Y:S01]  /*1ff50*/  IMAD.MOV.U32 R7, RZ, RZ, R202 ;  /* 0x000000ffff077224 */ /* 0x000fe200078e00ca */
[----:B------:R-:W-:Y:S01]  /*1ff60*/  MOV R20, R8 ;  /* 0x0000000800147202 */ /* 0x000fe20000000f00 */
[----:B------:R-:W-:Y:S01]  /*1ff70*/  IMAD.MOV.U32 R2, RZ, RZ, R0 ;  /* 0x000000ffff027224 */ /* 0x000fe200078e0000 */
[----:B------:R-:W-:Y:S01]  /*1ff80*/  MOV R201, 0x1f ;  /* 0x0000001f00c97802 */ /* 0x000fe20000000f00 */
[----:B------:R-:W-:Y:S01]  /*1ff90*/  IMAD.MOV.U32 R237, RZ, RZ, -0x1 ;  /* 0xffffffffffed7424 */ /* 0x000fe200078e00ff */
[----:B------:R-:W-:-:S02]  /*1ffa0*/  MOV R3, 0x1ffc0 ;  /* 0x0001ffc000037802 */ /* 0x000fc40000000f00 */
[----:B------:R-:W-:Y:S05]  /*1ffb0*/  CALL.REL.NOINC `($__internal_13_$__cuda_sm70_shflsync_idx_p) ;  /* 0x000082d000007944 */ /* 0x000fea0003c00000 */
[----:B------:R-:W-:Y:S01]  /*1ffc0*/  MOV R8, R202 ;  /* 0x000000ca00087202 */ /* 0x000fe20000000f00 */
[----:B------:R-:W-:Y:S05]  /*1ffd0*/  BRA `(.L_x_966) ;  /* 0xffffc1d000007947 */ /* 0x000fea000383ffff */
.L_x_897:
[----:B------:R-:W-:Y:S01]  /*1ffe0*/  IMAD.MOV.U32 R20, RZ, RZ, R4 ;  /* 0x000000ffff147224 */ /* 0x000fe200078e0004 */
[----:B------:R-:W-:Y:S01]  /*1fff0*/  MOV R201, 0x1f ;  /* 0x0000001f00c97802 */ /* 0x000fe20000000f00 */
[----:B------:R-:W-:Y:S01]  /*20000*/  IMAD.MOV.U32 R2, RZ, RZ, R0 ;  /* 0x000000ffff027224 */ /* 0x000fe200078e0000 */
[----:B------:R-:W-:-:S02]  /*20010*/  MOV R237, 0xffffffff ;  /* 0xffffffff00ed7802 */ /* 0x000fc40000000f00 */
[----:B------:R-:W-:Y:S02]  /*20020*/  MOV R3, 0x20040 ;  /* 0x0002004000037802 */ /* 0x000fe40000000f00 */
[----:B-1-34-:R-:W-:Y:S05]  /*20030*/  CALL.REL.NOINC `($__internal_13_$__cuda_sm70_shflsync_idx_p) ;  /* 0x0000825000007944 */ /* 0x01afea0003c00000 */
[----:B------:R-:W-:Y:S01]  /*20040*/  MOV R10, R202 ;  /* 0x000000ca000a7202 */ /* 0x000fe20000000f00 */
[----:B------:R-:W-:Y:S05]  /*20050*/  BRA `(.L_x_896) ;  /* 0xffffc1b000007947 */ /* 0x000fea000383ffff */
        .type           $_ZN7cutlass13device_kernelIN5flash19enable_sm80_to_sm89INS1_16FlashAttnFwdSm80INS1_25CollectiveMainloopFwdSm80ILi8ELi1ELb0EN4cute5tupleIJNS5_1CILi128EEENS7_ILi64EEENS7_ILi192EEEEEELi192ENS_10bfloat16_tEfNS_4arch4Sm80ELb0ELb1ELb1ELb1ELb1ELb1ELb1ELb1EEENS1_21CollectiveEpilogueFwdINS6_IJS8_SA_S9_EEENS6_IJNS7_ILi1EEESI_SI_EEESC_SE_Li256ELb1ELb1ELb1ELb0EEENS1_36VarlenDynamicPersistentTileSchedulerILi128ELi64ELi256ELi256ELb1ELb1ELb0ELb1ELb0ELb1EEEEEEEEEvNT_6ParamsE$_ZZN5flash25CollectiveMainloopFwdSm80ILi8ELi1ELb0EN4cute5tupleIJNS1_1CILi128EEENS3_ILi64EEENS3_ILi192EEEEEELi192EN7cutlass10bfloat16_tEfNS8_4arch4Sm80ELb0ELb1ELb1ELb1ELb1ELb1ELb1ELb1EE3mmaINS_16FlashAttnFwdSm80ISC_NS_21CollectiveEpilogueFwdINS2_IJS4_S6_S5_EEENS2_IJNS3_ILi1EEESH_SH_EEES9_SB_Li256ELb1ELb1ELb1ELb0EEENS_36VarlenDynamicPersistentTileSchedulerILi128ELi64ELi256ELi256ELb1ELb1ELb0ELb1ELb0ELb1EEEE13SharedStorageENS1_6TensorINS1_11ArrayEngineIfLm96EEENS1_6LayoutINS2_IJNS2_IJNS3_ILi2EEESS_EEESH_NS3_ILi24EEEEEENS2_IJNS2_IJSH_SS_EEENS3_ILi0EEENS3_ILi4EEEEEEEEEENS_7SoftmaxILi2ELi0EEEEEbRKNSC_6ParamsERT0_RT1_iRKNS_16SeqlenInfoQKNewKILb1ELb1EEENS2_IJiiiiEEERT_ENKUlvE_clEv,@function
        .size           $_ZN7cutlass13device_kernelIN5flash19enable_sm80_to_sm89INS1_16FlashAttnFwdSm80INS1_25CollectiveMainloopFwdSm80ILi8ELi1ELb0EN4cute5tupleIJNS5_1CILi128EEENS7_ILi64EEENS7_ILi192EEEEEELi192ENS_10bfloat16_tEfNS_4arch4Sm80ELb0ELb1ELb1ELb1ELb1ELb1ELb1ELb1EEENS1_21CollectiveEpilogueFwdINS6_IJS8_SA_S9_EEENS6_IJNS7_ILi1EEESI_SI_EEESC_SE_Li256ELb1ELb1ELb1ELb0EEENS1_36VarlenDynamicPersistentTileSchedulerILi128ELi64ELi256ELi256ELb1ELb1ELb0ELb1ELb0ELb1EEEEEEEEEvNT_6ParamsE$_ZZN5flash25CollectiveMainloopFwdSm80ILi8ELi1ELb0EN4cute5tupleIJNS1_1CILi128EEENS3_ILi64EEENS3_ILi192EEEEEELi192EN7cutlass10bfloat16_tEfNS8_4arch4Sm80ELb0ELb1ELb1ELb1ELb1ELb1ELb1ELb1EE3mmaINS_16FlashAttnFwdSm80ISC_NS_21CollectiveEpilogueFwdINS2_IJS4_S6_S5_EEENS2_IJNS3_ILi1EEESH_SH_EEES9_SB_Li256ELb1ELb1ELb1ELb0EEENS_36VarlenDynamicPersistentTileSchedulerILi128ELi64ELi256ELi256ELb1ELb1ELb0ELb1ELb0ELb1EEEE13SharedStorageENS1_6TensorINS1_11ArrayEngineIfLm96EEENS1_6LayoutINS2_IJNS2_IJNS3_ILi2EEESS_EEESH_NS3_ILi24EEEEEENS2_IJNS2_IJSH_SS_EEENS3_ILi0EEENS3_ILi4EEEEEEEEEENS_7SoftmaxILi2ELi0EEEEEbRKNSC_6ParamsERT0_RT1_iRKNS_16SeqlenInfoQKNewKILb1ELb1EEENS2_IJiiiiEEERT_ENKUlvE_clEv,($__internal_12_$__cuda_sm70_shflsync_bfly_p - $_ZN7cutlass13device_kernelIN5flash19enable_sm80_to_sm89INS1_16FlashAttnFwdSm80INS1_25CollectiveMainloopFwdSm80ILi8ELi1ELb0EN4cute5tupleIJNS5_1CILi128EEENS7_ILi64EEENS7_ILi192EEEEEELi192ENS_10bfloat16_tEfNS_4arch4Sm80ELb0ELb1ELb1ELb1ELb1ELb1ELb1ELb1EEENS1_21CollectiveEpilogueFwdINS6_IJS8_SA_S9_EEENS6_IJNS7_ILi1EEESI_SI_EEESC_SE_Li256ELb1ELb1ELb1ELb0EEENS1_36VarlenDynamicPersistentTileSchedulerILi128ELi64ELi256ELi256ELb1ELb1ELb0ELb1ELb0ELb1EEEEEEEEEvNT_6ParamsE$_ZZN5flash25CollectiveMainloopFwdSm80ILi8ELi1ELb0EN4cute5tupleIJNS1_1CILi128EEENS3_ILi64EEENS3_ILi192EEEEEELi192EN7cutlass10bfloat16_tEfNS8_4arch4Sm80ELb0ELb1ELb1ELb1ELb1ELb1ELb1ELb1EE3mmaINS_16FlashAttnFwdSm80ISC_NS_21CollectiveEpilogueFwdINS2_IJS4_S6_S5_EEENS2_IJNS3_ILi1EEESH_SH_EEES9_SB_Li256ELb1ELb1ELb1ELb0EEENS_36VarlenDynamicPersistentTileSchedulerILi128ELi64ELi256ELi256ELb1ELb1ELb0ELb1ELb0ELb1EEEE13SharedStorageENS1_6TensorINS1_11ArrayEngineIfLm96EEENS1_6LayoutINS2_IJNS2_IJNS3_ILi2EEESS_EEESH_NS3_ILi24EEEEEENS2_IJNS2_IJSH_SS_EEENS3_ILi0EEENS3_ILi4EEEEEEEEEENS_7SoftmaxILi2ELi0EEEEEbRKNSC_6ParamsERT0_RT1_iRKNS_16SeqlenInfoQKNewKILb1ELb1EEENS2_IJiiiiEEERT_ENKUlvE_clEv)
$_ZN7cutlass13device_kernelIN5flash19enable_sm80_to_sm89INS1_16FlashAttnFwdSm80INS1_25CollectiveMainloopFwdSm80ILi8ELi1ELb0EN4cute5tupleIJNS5_1CILi128EEENS7_ILi64EEENS7_ILi192EEEEEELi192ENS_10bfloat16_tEfNS_4arch4Sm80ELb0ELb1ELb1ELb1ELb1ELb1ELb1ELb1EEENS1_21CollectiveEpilogueFwdINS6_IJS8_SA_S9_EEENS6_IJNS7_ILi1EEESI_SI_EEESC_SE_Li256ELb1ELb1ELb1ELb0EEENS1_36VarlenDynamicPersistentTileSchedulerILi128ELi64ELi256ELi256ELb1ELb1ELb0ELb1ELb0ELb1EEEEEEEEEvNT_6ParamsE$_ZZN5flash25CollectiveMainloopFwdSm80ILi8ELi1ELb0EN4cute5tupleIJNS1_1CILi128EEENS3_ILi64EEENS3_ILi192EEEEEELi192EN7cutlass10bfloat16_tEfNS8_4arch4Sm80ELb0ELb1ELb1ELb1ELb1ELb1ELb1ELb1EE3mmaINS_16FlashAttnFwdSm80ISC_NS_21CollectiveEpilogueFwdINS2_IJS4_S6_S5_EEENS2_IJNS3_ILi1EEESH_SH_EEES9_SB_Li256ELb1ELb1ELb1ELb0EEENS_36VarlenDynamicPersistentTileSchedulerILi128ELi64ELi256ELi256ELb1ELb1ELb0ELb1ELb0ELb1EEEE13SharedStorageENS1_6TensorINS1_11ArrayEngineIfLm96EEENS1_6LayoutINS2_IJNS2_IJNS3_ILi2EEESS_EEESH_NS3_ILi24EEEEEENS2_IJNS2_IJSH_SS_EEENS3_ILi0EEENS3_ILi4EEEEEEEEEENS_7SoftmaxILi2ELi0EEEEEbRKNSC_6ParamsERT0_RT1_iRKNS_16SeqlenInfoQKNewKILb1ELb1EEENS2_IJiiiiEEERT_ENKUlvE_clEv:
[----:B------:R-:W-:-:S05]  /*20060*/  IADD3 R36, R0, -c[0x0][0x20], RZ ;  /* 0x8000080000247a10 */ /* 0x000fca0007ffe0ff */
[----:B------:R-:W2:Y:S01]  /*20070*/  LDL.64 R6, [R36] ;  /* 0x0000000024067983 */ /* 0x000ea20000100a00 */
[----:B------:R-:W-:-:S03]  /*20080*/  ULDC.64 UR4, c[0x0][0x118] ;  /* 0x0000460000047ab9 */ /* 0x000fc60000000a00 */
[----:B--2---:R-:W2:Y:S02]  /*20090*/  LD.E R0, [R6.64+0x11c] ;  /* 0x00011c0406007980 */ /* 0x004ea4000c101900 */
[----:B--2---:R-:W-:-:S13]  /*200a0*/  ISETP.GT.AND P0, PT, R0, RZ, PT ;  /* 0x000000ff0000720c */ /* 0x004fda0003f04270 */
[----:B------:R-:W-:Y:S05]  /*200b0*/  @P0 BRA `(.L_x_967) ;  /* 0x0000004000000947 */ /* 0x000fea0003800000 */
[----:B------:R-:W-:Y:S01]  /*200c0*/  MOV R2, R112 ;  /* 0x0000007000027202 */ /* 0x000fe20000000f00 */
[----:B------:R-:W-:-:S04]  /*200d0*/  DEPBAR.LE SB0, 0x1 ;  /* 0x000080400000791a */ /* 0x000fc80000000000 */
[----:B------:R-:W-:-:S04]  /*200e0*/  MOV R3, 0x0 ;  /* 0x0000000000037802 */ /* 0x000fc80000000f00 */
[----:B------:R-:W-:Y:S05]  /*200f0*/  RET.REL.NODEC R2 `(_ZN7cutlass13device_kernelIN5flash19enable_sm80_to_sm89INS1_16FlashAttnFwdSm80INS1_25CollectiveMainloopFwdSm80ILi8ELi1ELb0EN4cute5tupleIJNS5_1CILi128EEENS7_ILi64EEENS7_ILi192EEEEEELi192ENS_10bfloat16_tEfNS_4arch4Sm80ELb0ELb1ELb1ELb1ELb1ELb1ELb1ELb1EEENS1_21CollectiveEpilogueFwdINS6_IJS8_SA_S9_EEENS6_IJNS7_ILi1EEESI_SI_EEESC_SE_Li256ELb1ELb1ELb1ELb0EEENS1_36VarlenDynamicPersistentTileSchedulerILi128ELi64ELi256ELi256ELb1ELb1ELb0ELb1ELb0ELb1EEEEEEEEEvNT_6ParamsE) ;  /* 0xfffdff0002007950 */ /* 0x000fea0003c3ffff */
.L_x_967:
[----:B------:R-:W2:Y:S04]  /*20100*/  LDL.64 R4, [R36+0x8] ;  /* 0x0000080024047983 */ /* 0x000ea80000100a00 */
[----:B------:R-:W3:Y:S04]  /*20110*/  LDL.64 R2, [R36+0x18] ;  /* 0x0000180024027983 */ /* 0x000ee80000100a00 */
[----:B------:R-:W4:Y:S04]  /*20120*/  LDL.64 R12, [R36+0x20] ;  /* 0x00002000240c7983 */ /* 0x000f280000100a00 */
[----:B------:R-:W4:Y:S04]  /*20130*/  LDL.64 R14, [R36+0x10] ;  /* 0x00001000240e7983 */ /* 0x000f280000100a00 */
[----:B------:R-:W4:Y:S04]  /*20140*/  LD.E.64 R10, [R6.64+0x120] ;  /* 0x00012004060a7980 */ /* 0x000f28000c101b00 */
[----:B------:R-:W4:Y:S04]  /*20150*/  LD.E.64 R8, [R6.64+0x130] ;  /* 0x0001300406087980 */ /* 0x000f28000c101b00 */
[----:B------:R1:W5:Y:S04]  /*20160*/  LD.E R24, [R6.64+0x164] ;  /* 0x0001640406187980 */ /* 0x000368000c101900 */
[----:B------:R1:W5:Y:S04]  /*20170*/  LD.E.64 R18, [R6.64+0x110] ;  /* 0x0001100406127980 */ /* 0x000368000c101b00 */
[----:B------:R1:W5:Y:S04]  /*20180*/  LD.E.64 R16, [R6.64+0x128] ;  /* 0x0001280406107980 */ /* 0x000368000c101b00 */
[----:B--2---:R4:W2:Y:S04]  /*20190*/  LD.E R56, [R4.64] ;  /* 0x0000000404387980 */ /* 0x0048a8000c101900 */
[----:B---3--:R-:W3:Y:S04]  /*201a0*/  LD.E R2, [R2.64+0x20] ;  /* 0x0000200402027980 */ /* 0x008ee8000c101900 */
[----:B----4-:R3:W4:Y:S04]  /*201b0*/  LD.E R13, [R12.64] ;  /* 0x000000040c0d7980 */ /* 0x010728000c101900 */
[----:B------:R1:W5:Y:S04]  /*201c0*/  LD.E R25, [R14.64] ;  /* 0x000000040e197980 */ /* 0x000368000c101900 */
[----:B------:R-:W4:Y:S01]  /*201d0*/  LD.E.U8 R5, [R6.64+0x138] ;  /* 0x0001380406057980 */ /* 0x000f22000c101100 */
[----:B--2---:R-:W-:-:S02]  /*201e0*/  SHF.R.S32.HI R98, RZ, 0x1f, R56 ;  /* 0x0000001fff627819 */ /* 0x004fc40000011438 */
[----:B---3--:R-:W-:Y:S01]  /*201f0*/  SHF.R.S32.HI R12, RZ, 0x1f, R2 ;  /* 0x0000001fff0c7819 */ /* 0x008fe20000011402 */
[----:B-1----:R-:W-:Y:S01]  /*20200*/  IMAD R14, R11, R2, RZ ;  /* 0x000000020b0e7224 */ /* 0x002fe200078e02ff */
[----:B------:R-:W-:Y:S01]  /*20210*/  LEA.HI R3, R98, R56, RZ, 0x2 ;  /* 0x0000003862037211 */ /* 0x000fe200078f10ff */
[----:B------:R-:W-:Y:S02]  /*20220*/  IMAD R4, R9, R2, RZ ;  /* 0x0000000209047224 */ /* 0x000fe400078e02ff */
[-C--:B------:R-:W-:Y:S01]  /*20230*/  IMAD R14, R10, R12.reuse, R14 ;  /* 0x0000000c0a0e7224 */ /* 0x080fe200078e020e */
[----:B------:R-:W-:Y:S01]  /*20240*/  SHF.R.S32.HI R68, RZ, 0x2, R3 ;  /* 0x00000002ff447819 */ /* 0x000fe20000011403 */
[----:B------:R-:W-:Y:S01]  /*20250*/  IMAD R12, R8, R12, R4 ;  /* 0x0000000c080c7224 */ /* 0x000fe200078e0204 */
[----:B------:R-:W-:Y:S01]  /*20260*/  LOP3.LUT R4, R3, 0xfffffffc, RZ, 0xc0, !PT ;  /* 0xfffffffc03047812 */ /* 0x000fe200078ec0ff */
[----:B------:R-:W-:Y:S01]  /*20270*/  IMAD.WIDE.U32 R22, R10, R2, RZ ;  /* 0x000000020a167225 */ /* 0x000fe200078e00ff */
[----:B----4-:R-:W-:-:S03]  /*20280*/  ISETP.NE.AND P0, PT, R5, RZ, PT ;  /* 0x000000ff0500720c */ /* 0x010fc60003f05270 */
[----:B------:R-:W-:Y:S02]  /*20290*/  IMAD.IADD R32, R56, 0x1, -R4 ;  /* 0x0000000138207824 */ /* 0x000fe400078e0a04 */
[----:B------:R-:W-:Y:S02]  /*202a0*/  IMAD R37, R13, 0x80, R68 ;  /* 0x000000800d257824 */ /* 0x000fe400078e0244 */
[----:B------:R-:W-:Y:S01]  /*202b0*/  IMAD.WIDE.U32 R20, R8, R2, RZ ;  /* 0x0000000208147225 */ /* 0x000fe200078e00ff */
[----:B------:R-:W-:Y:S02]  /*202c0*/  IADD3 R15, R23, R14, RZ ;  /* 0x0000000e170f7210 */ /* 0x000fe40007ffe0ff */
[C---:B------:R-:W-:Y:S01]  /*202d0*/  SHF.L.U32 R57, R32.reuse, 0x3, RZ ;  /* 0x0000000320397819 */ /* 0x040fe200000006ff */
[----:B------:R-:W-:Y:S01]  /*202e0*/  IMAD.IADD R13, R21, 0x1, R12 ;  /* 0x00000001150d7824 */ /* 0x000fe200078e020c */
[----:B------:R-:W-:Y:S01]  /*202f0*/  LEA R2, R32, R37, 0x6 ;  /* 0x0000002520027211 */ /* 0x000fe200078e30ff */
[----:B------:R-:W-:Y:S05]  /*20300*/  @!P0 BRA `(.L_x_968) ;  /* 0x00003b7000008947 */ /* 0x000fea0003800000 */
[----:B-----5:R-:W-:Y:S01]  /*20310*/  ISETP.NE.AND P0, PT, R24, 0x1, PT ;  /* 0x000000011800780c */ /* 0x020fe20003f05270 */
[----:B------:R-:W-:Y:S01]  /*20320*/  BSSY B0, `(.L_x_969) ;  /* 0x0000007000007945 */ /* 0x000fe20003800000 */
[----:B------:R-:W-:-:S11]  /*20330*/  SHF.L.U32 R4, R32, 0x2, RZ ;  /* 0x0000000220047819 */ /* 0x000fd600000006ff */
[----:B------:R-:W-:Y:S05]  /*20340*/  @!P0 BRA `(.L_x_970) ;  /* 0x0000004000008947 */ /* 0x000fea0003800000 */
[----:B------:R1:W2:Y:S04]  /*20350*/  LD.E R3, [R6.64+0x168] ;  /* 0x0001680406037980 */ /* 0x0002a8000c101900 */
[----:B-1----:R-:W3:Y:S01]  /*20360*/  LD.E R6, [R6.64+0x16c] ;  /* 0x00016c0406067980 */ /* 0x002ee2000c101900 */
[----:B--2---:R-:W-:-:S05]  /*20370*/  IMAD.HI.U32 R2, R2, R3, RZ ;  /* 0x0000000302027227 */ /* 0x004fca00078e00ff */
[----:B---3--:R-:W-:Y:S02]  /*20380*/  SHF.R.U32.HI R2, RZ, R6, R2 ;  /* 0x00000006ff027219 */ /* 0x008fe40000011602 */
.L_x_970:
[----:B------:R-:W-:Y:S05]  /*20390*/  BSYNC B0 ;  /* 0x0000000000007941 */ /* 0x000fea0003800000 */
.L_x_969:
[----:B------:R-:W-:Y:S01]  /*203a0*/  MOV R14, R22 ;  /* 0x00000016000e7202 */ /* 0x000fe20000000f00 */
[-C--:B------:R-:W-:Y:S01]  /*203b0*/  IMAD R6, R11, R2.reuse, RZ ;  /* 0x000000020b067224 */ /* 0x080fe200078e02ff */
[----:B------:R-:W-:Y:S01]  /*203c0*/  SHF.R.S32.HI R5, RZ, 0x1f, R2 ;  /* 0x0000001fff057819 */ /* 0x000fe20000011402 */
[----:B------:R-:W-:Y:S01]  /*203d0*/  IMAD R7, R9, R2, RZ ;  /* 0x0000000209077224 */ /* 0x000fe200078e02ff */
[----:B------:R-:W-:Y:S01]  /*203e0*/  MOV R12, R20 ;  /* 0x00000014000c7202 */ /* 0x000fe20000000f00 */
[----:B------:R-:W-:-:S04]  /*203f0*/  IMAD.WIDE.U32 R14, R10, R2, R14 ;  /* 0x000000020a0e7225 */ /* 0x000fc800078e000e */
[----:B------:R-:W-:Y:S01]  /*20400*/  IMAD R6, R10, R5, R6 ;  /* 0x000000050a067224 */ /* 0x000fe200078e0206 */
[----:B------:R-:W-:Y:S01]  /*20410*/  LEA R40, P1, R14, R18, 0x1 ;  /* 0x000000120e287211 */ /* 0x000fe200078208ff */
[----:B------:R-:W-:-:S03]  /*20420*/  IMAD.WIDE.U32 R2, R8, R2, R12 ;  /* 0x0000000208027225 */ /* 0x000fc600078e000c */
[----:B------:R-:W-:Y:S01]  /*20430*/  IADD3 R6, R15, R6, RZ ;  /* 0x000000060f067210 */ /* 0x000fe20007ffe0ff */
[----:B------:R-:W-:Y:S01]  /*20440*/  IMAD R5, R8, R5, R7 ;  /* 0x0000000508057224 */ /* 0x000fe200078e0207 */
[----:B------:R-:W-:Y:S02]  /*20450*/  LEA R41, P0, R2, R16, 0x1 ;  /* 0x0000001002297211 */ /* 0x000fe400078008ff */
[----:B------:R-:W-:Y:S02]  /*20460*/  LEA.HI.X R39, R14, R19, R6, 0x1, P1 ;  /* 0x000000130e277211 */ /* 0x000fe400008f0c06 */
[----:B------:R-:W-:-:S04]  /*20470*/  IADD3 R5, R3, R5, RZ ;  /* 0x0000000503057210 */ /* 0x000fc80007ffe0ff */
[----:B------:R-:W-:Y:S01]  /*20480*/  LEA.HI.X R38, R2, R17, R5, 0x1, P0 ;  /* 0x0000001102267211 */ /* 0x000fe200000f0c05 */
[----:B------:R-:W-:Y:S05]  /*20490*/  BRA.DIV ~URZ, `(.L_x_971) ;  /* 0x000076027f007947 */ /* 0x000fea000b800000 */
[----:B------:R1:W2:Y:S02]  /*204a0*/  SHFL.IDX PT, R5, R39, RZ, 0x1c1f ;  /* 0x001c1fff27057589 */ /* 0x0002a400000e0000 */
.L_x_1019:
[----:B------:R-:W-:Y:S05]  /*204b0*/  BRA.DIV ~URZ, `(.L_x_972) ;  /* 0x000076627f007947 */ /* 0x000fea000b800000 */
[----:B------:R3:W4:Y:S01]  /*204c0*/  SHFL.IDX PT, R6, R40, RZ, 0x1c1f ;  /* 0x001c1fff28067589 */ /* 0x00072200000e0000 */
[----:B--2---:R-:W-:-:S03]  /*204d0*/  MOV R7, R5 ;  /* 0x0000000500077202 */ /* 0x004fc60000000f00 */
[----:B------:R3:W2:Y:S04]  /*204e0*/  SHFL.IDX PT, R21, R38, RZ, 0x1c1f ;  /* 0x001c1fff26157589 */ /* 0x0006a800000e0000 */
[----:B------:R3:W1:Y:S02]  /*204f0*/  SHFL.IDX PT, R2, R41, RZ, 0x1c1f ;  /* 0x001c1fff29027589 */ /* 0x00066400000e0000 */
.L_x_1020:
[----:B------:R-:W-:Y:S01]  /*20500*/  IMAD R64, R25, R24, RZ ;  /* 0x0000001819407224 */ /* 0x000fe200078e02ff */
[----:B------:R-:W-:Y:S01]  /*20510*/  BSSY B0, `(.L_x_973) ;  /* 0x000004f000007945 */ /* 0x000fe20003800000 */
[----:B------:R-:W-:Y:S01]  /*20520*/  CS2R R70, SRZ ;  /* 0x0000000000467805 */ /* 0x000fe2000001ff00 */
[----:B------:R-:W-:Y:S01]  /*20530*/  CS2R R42, SRZ ;  /* 0x00000000002a7805 */ /* 0x000fe2000001ff00 */
[----:B------:R-:W-:Y:S01]  /*20540*/  CS2R R32, SRZ ;  /* 0x0000000000207805 */ /* 0x000fe2000001ff00 */
[----:B------:R-:W-:Y:S01]  /*20550*/  ISETP.GE.AND P0, PT, R37, R64, PT ;  /* 0x000000402500720c */ /* 0x000fe20003f06270 */
        /* <DEDUP_REMOVED lines=10> */
[----:B--2---:R-:W-:-:S02]  /*20600*/  MOV R3, R21 ;  /* 0x0000001500037202 */ /* 0x004fc40000000f00 */
[----:B------:R-:W-:Y:S05]  /*20610*/  @P0 BRA `(.L_x_974) ;  /* 0x000003e000000947 */ /* 0x000fea0003800000 */
[C---:B------:R-:W-:Y:S01]  /*20620*/  IADD3 R11, R4.reuse, 0x10, RZ ;  /* 0x00000010040b7810 */ /* 0x040fe20007ffe0ff */
[----:B------:R-:W-:Y:S01]  /*20630*/  CS2R R12, SRZ ;  /* 0x00000000000c7805 */ /* 0x000fe2000001ff00 */
[C---:B------:R-:W-:Y:S02]  /*20640*/  IADD3 R20, R4.reuse, 0x20, RZ ;  /* 0x0000002004147810 */ /* 0x040fe40007ffe0ff */
[-C--:B------:R-:W-:Y:S02]  /*20650*/  ISETP.GE.AND P1, PT, R11, R0.reuse, PT ;  /* 0x000000000b00720c */ /* 0x080fe40003f26270 */
[-C--:B------:R-:W-:Y:S02]  /*20660*/  ISETP.GE.AND P2, PT, R4, R0.reuse, PT ;  /* 0x000000000400720c */ /* 0x080fe40003f46270 */
[----:B------:R-:W-:-:S09]  /*20670*/  ISETP.GE.AND P0, PT, R20, R0, PT ;  /* 0x000000001400720c */ /* 0x000fd20003f06270 */
[----:B------:R-:W-:Y:S02]  /*20680*/  @!P1 SHF.R.S32.HI R10, RZ, 0x1f, R11 ;  /* 0x0000001fff0a9819 */ /* 0x000fe4000001140b */
[----:B----4-:R-:W-:Y:S02]  /*20690*/  @!P2 IMAD.WIDE R8, R4, 0x2, R6 ;  /* 0x000000020408a825 */ /* 0x010fe400078e0206 */
[----:B------:R-:W-:Y:S02]  /*206a0*/  @!P0 SHF.R.S32.HI R5, RZ, 0x1f, R20 ;  /* 0x0000001fff058819 */ /* 0x000fe40000011414 */
[----:B------:R-:W-:Y:S01]  /*206b0*/  @!P1 LEA.HI R10, R10, R11, RZ, 0x2 ;  /* 0x0000000b0a0a9211 */ /* 0x000fe200078f10ff */
[----:B------:R2:W5:Y:S01]  /*206c0*/  @!P2 LD.E.64 R12, [R8.64] ;  /* 0x00000004080ca980 */ /* 0x000562000c101b00 */
[----:B------:R-:W-:Y:S01]  /*206d0*/  @!P0 LEA.HI R20, R5, R20, RZ, 0x2 ;  /* 0x0000001405148211 */ /* 0x000fe200078f10ff */
[----:B-1----:R-:W-:Y:S01]  /*206e0*/  @!P2 IMAD.WIDE R18, R4, 0x2, R2 ;  /* 0x000000020412a825 */ /* 0x002fe200078e0202 */
[----:B------:R-:W-:Y:S01]  /*206f0*/  @!P1 LOP3.LUT R5, R10, 0xfffffffc, RZ, 0xc0, !PT ;  /* 0xfffffffc0a059812 */ /* 0x000fe200078ec0ff */
[----:B------:R-:W-:Y:S01]  /*20700*/  CS2R R14, SRZ ;  /* 0x00000000000e7805 */ /* 0x000fe2000001ff00 */
[----:B------:R-:W-:Y:S01]  /*20710*/  @!P0 LOP3.LUT R20, R20, 0xfffffffc, RZ, 0xc0, !PT ;  /* 0xfffffffc14148812 */ /* 0x000fe200078ec0ff */
[----:B------:R-:W-:-:S02]  /*20720*/  CS2R R10, SRZ ;  /* 0x00000000000a7805 */ /* 0x000fc4000001ff00 */
[----:B------:R-:W-:-:S04]  /*20730*/  @!P1 IMAD.WIDE R16, R5, 0x2, R2 ;  /* 0x0000000205109825 */ /* 0x000fc800078e0202 */
[--C-:B------:R-:W-:Y:S01]  /*20740*/  @!P1 IMAD.WIDE R24, R5, 0x2, R6.reuse ;  /* 0x0000000205189825 */ /* 0x100fe200078e0206 */
[----:B------:R1:W5:Y:S03]  /*20750*/  @!P1 LD.E.64 R10, [R16.64] ;  /* 0x00000004100a9980 */ /* 0x000366000c101b00 */
[----:B------:R-:W-:Y:S01]  /*20760*/  @!P0 IMAD.WIDE R22, R20, 0x2, R6 ;  /* 0x0000000214168825 */ /* 0x000fe200078e0206 */
[----:B------:R4:W5:Y:S01]  /*20770*/  @!P1 LD.E.64 R14, [R24.64] ;  /* 0x00000004180e9980 */ /* 0x000962000c101b00 */
[----:B--2---:R-:W-:-:S06]  /*20780*/  CS2R R8, SRZ ;  /* 0x0000000000087805 */ /* 0x004fcc000001ff00 */
[----:B------:R2:W5:Y:S01]  /*20790*/  @!P2 LD.E.64 R8, [R18.64] ;  /* 0x000000041208a980 */ /* 0x000562000c101b00 */
[----:B------:R-:W-:Y:S01]  /*207a0*/  @!P0 IMAD.WIDE R20, R20, 0x2, R2 ;  /* 0x0000000214148825 */ /* 0x000fe200078e0202 */
[----:B-1----:R-:W-:Y:S01]  /*207b0*/  CS2R R16, SRZ ;  /* 0x0000000000107805 */ /* 0x002fe2000001ff00 */
[----:B----4-:R-:W-:-:S05]  /*207c0*/  IADD3 R24, R4, 0x50, RZ ;  /* 0x0000005004187810 */ /* 0x010fca0007ffe0ff */
[----:B------:R1:W5:Y:S01]  /*207d0*/  @!P0 LD.E.64 R16, [R20.64] ;  /* 0x0000000414108980 */ /* 0x000362000c101b00 */
[----:B--2---:R-:W-:-:S06]  /*207e0*/  CS2R R18, SRZ ;  /* 0x0000000000127805 */ /* 0x004fcc000001ff00 */
[----:B------:R2:W5:Y:S01]  /*207f0*/  @!P0 LD.E.64 R18, [R22.64] ;  /* 0x0000000416128980 */ /* 0x000562000c101b00 */
[-C--:B------:R-:W-:Y:S02]  /*20800*/  ISETP.GE.AND P0, PT, R24, R0.reuse, PT ;  /* 0x000000001800720c */ /* 0x080fe40003f06270 */
[C---:B--2---:R-:W-:Y:S02]  /*20810*/  IADD3 R22, R4.reuse, 0x30, RZ ;  /* 0x0000003004167810 */ /* 0x044fe40007ffe0ff */
[----:B------:R-:W-:Y:S02]  /*20820*/  IADD3 R23, R4, 0x40, RZ ;  /* 0x0000004004177810 */ /* 0x000fe40007ffe0ff */
[-C--:B------:R-:W-:Y:S02]  /*20830*/  ISETP.GE.AND P2, PT, R22, R0.reuse, PT ;  /* 0x000000001600720c */ /* 0x080fe40003f46270 */
[----:B------:R-:W-:-:S05]  /*20840*/  ISETP.GE.AND P1, PT, R23, R0, PT ;  /* 0x000000001700720c */ /* 0x000fca0003f26270 */
[----:B------:R-:W-:-:S04]  /*20850*/  @!P0 SHF.R.S32.HI R5, RZ, 0x1f, R24 ;  /* 0x0000001fff058819 */ /* 0x000fc80000011418 */
[----:B------:R-:W-:Y:S02]  /*20860*/  @!P0 LEA.HI R5, R5, R24, RZ, 0x2 ;  /* 0x0000001805058211 */ /* 0x000fe400078f10ff */
[----:B-1----:R-:W-:Y:S02]  /*20870*/  @!P2 SHF.R.S32.HI R21, RZ, 0x1f, R22 ;  /* 0x0000001fff15a819 */ /* 0x002fe40000011416 */
[----:B------:R-:W-:Y:S02]  /*20880*/  @!P1 SHF.R.S32.HI R20, RZ, 0x1f, R23 ;  /* 0x0000001fff149819 */ /* 0x000fe40000011417 */
[----:B------:R-:W-:Y:S02]  /*20890*/  @!P2 LEA.HI R21, R21, R22, RZ, 0x2 ;  /* 0x000000161515a211 */ /* 0x000fe400078f10ff */
[----:B------:R-:W-:Y:S02]  /*208a0*/  @!P1 LEA.HI R20, R20, R23, RZ, 0x2 ;  /* 0x0000001714149211 */ /* 0x000fe400078f10ff */
[----:B------:R-:W-:-:S02]  /*208b0*/  @!P2 LOP3.LUT R21, R21, 0xfffffffc, RZ, 0xc0, !PT ;  /* 0xfffffffc1515a812 */ /* 0x000fc400078ec0ff */
[----:B------:R-:W-:Y:S02]  /*208c0*/  @!P1 LOP3.LUT R20, R20, 0xfffffffc, RZ, 0xc0, !PT ;  /* 0xfffffffc14149812 */ /* 0x000fe400078ec0ff */
[----:B------:R-:W-:Y:S01]  /*208d0*/  @!P0 LOP3.LUT R5, R5, 0xfffffffc, RZ, 0xc0, !PT ;  /* 0xfffffffc05058812 */ /* 0x000fe200078ec0ff */
[--C-:B------:R-:W-:Y:S01]  /*208e0*/  @!P2 IMAD.WIDE R26, R21, 0x2, R6.reuse ;  /* 0x00000002151aa825 */ /* 0x100fe200078e0206 */
[----:B------:R-:W-:Y:S01]  /*208f0*/  CS2R R30, SRZ ;  /* 0x00000000001e7805 */ /* 0x000fe2000001ff00 */
[----:B------:R-:W-:Y:S02]  /*20900*/  CS2R R28, SRZ ;  /* 0x00000000001c7805 */ /* 0x000fe4000001ff00 */
[--C-:B------:R-:W-:Y:S01]  /*20910*/  @!P1 IMAD.WIDE R24, R20, 0x2, R6.reuse ;  /* 0x0000000214189825 */ /* 0x100fe200078e0206 */
[----:B------:R-:W-:Y:S01]  /*20920*/  CS2R R32, SRZ ;  /* 0x0000000000207805 */ /* 0x000fe2000001ff00 */
[----:B------:R-:W-:Y:S01]  /*20930*/  CS2R R42, SRZ ;  /* 0x00000000002a7805 */ /* 0x000fe2000001ff00 */
[----:B------:R-:W-:Y:S01]  /*20940*/  CS2R R34, SRZ ;  /* 0x0000000000227805 */ /* 0x000fe2000001ff00 */
[----:B------:R-:W-:Y:S01]  /*20950*/  @!P0 IMAD.WIDE R22, R5, 0x2, R6 ;  /* 0x0000000205168825 */ /* 0x000fe200078e0206 */
[----:B------:R-:W-:Y:S01]  /*20960*/  CS2R R44, SRZ ;  /* 0x00000000002c7805 */ /* 0x000fe2000001ff00 */
[----:B------:R1:W5:Y:S02]  /*20970*/  @!P2 LD.E.64 R30, [R26.64] ;  /* 0x000000041a1ea980 */ /* 0x000364000c101b00 */
[----:B------:R-:W-:-:S02]  /*20980*/  @!P2 IMAD.WIDE R6, R21, 0x2, R2 ;  /* 0x000000021506a825 */ /* 0x000fc400078e0202 */
[----:B------:R1:W5:Y:S02]  /*20990*/  @!P1 LD.E.64 R32, [R24.64] ;  /* 0x0000000418209980 */ /* 0x000364000c101b00 */
[--C-:B------:R-:W-:Y:S02]  /*209a0*/  @!P1 IMAD.WIDE R20, R20, 0x2, R2.reuse ;  /* 0x0000000214149825 */ /* 0x100fe400078e0202 */
[----:B------:R1:W5:Y:S02]  /*209b0*/  @!P2 LD.E.64 R28, [R6.64] ;  /* 0x00000004061ca980 */ /* 0x000364000c101b00 */
[----:B------:R-:W-:Y:S02]  /*209c0*/  @!P0 IMAD.WIDE R2, R5, 0x2, R2 ;  /* 0x0000000205028825 */ /* 0x000fe400078e0202 */
[----:B------:R1:W5:Y:S04]  /*209d0*/  @!P0 LD.E.64 R42, [R22.64] ;  /* 0x00000004162a8980 */ /* 0x000368000c101b00 */
[----:B------:R1:W5:Y:S04]  /*209e0*/  @!P1 LD.E.64 R34, [R20.64] ;  /* 0x0000000414229980 */ /* 0x000368000c101b00 */
[----:B------:R1:W5:Y:S02]  /*209f0*/  @!P0 LD.E.64 R44, [R2.64] ;  /* 0x00000004022c8980 */ /* 0x000364000c101b00 */
.L_x_974:
[----:B------:R-:W-:Y:S05]  /*20a00*/  BSYNC B0 ;  /* 0x0000000000007941 */ /* 0x000fea0003800000 */
.L_x_973:
[----:B-1--45:R-:W-:Y:S02]  /*20a10*/  IMAD.MOV.U32 R6, RZ, RZ, R42 ;  /* 0x000000ffff067224 */ /* 0x032fe400078e002a */
[----:B------:R-:W-:-:S02]  /*20a20*/  IMAD.MOV.U32 R5, RZ, RZ, R43 ;  /* 0x000000ffff057224 */ /* 0x000fc400078e002b */
        /* <DEDUP_REMOVED lines=10> */
[----:B------:R-:W-:-:S03]  /*20ad0*/  IMAD.MOV.U32 R6, RZ, RZ, R14 ;  /* 0x000000ffff067224 */ /* 0x000fc600078e000e */
[----:B------:R-:W-:Y:S01]  /*20ae0*/  PRMT R75, R2, 0x5410, R3 ;  /* 0x00005410024b7816 */ /* 0x000fe20000000003 */
[----:B------:R-:W-:Y:S01]  /*20af0*/  IMAD.MOV.U32 R3, RZ, RZ, R12 ;  /* 0x000000ffff037224 */ /* 0x000fe200078e000c */
        /* <DEDUP_REMOVED lines=8> */
[----:B------:R-:W-:-:S04]  /*20b80*/  MOV R5, R45 ;  /* 0x0000002d00057202 */ /* 0x000fc80000000f00 */
        /* <DEDUP_REMOVED lines=10> */
[----:B------:R-:W-:Y:S01]  /*20c30*/  MOV R5, R11 ;  /* 0x0000000b00057202 */ /* 0x000fe20000000f00 */
[----:B------:R-:W-:Y:S01]  /*20c40*/  IMAD.MOV.U32 R2, RZ, RZ, R9 ;  /* 0x000000ffff027224 */ /* 0x000fe200078e0009 */
[----:B------:R-:W-:Y:S02]  /*20c50*/  PRMT R73, R6, 0x7610, R73 ;  /* 0x0000761006497816 */ /* 0x000fe40000000049 */
[----:B------:R-:W-:Y:S02]  /*20c60*/  PRMT R72, R5, 0x7610, R72 ;  /* 0x0000761005487816 */ /* 0x000fe40000000048 */
[----:B------:R-:W-:-:S02]  /*20c70*/  PRMT R69, R3, 0x7610, R69 ;  /* 0x0000761003457816 */ /* 0x000fc40000000045 */
[----:B------:R-:W-:Y:S01]  /*20c80*/  PRMT R65, R2, 0x7610, R65 ;  /* 0x0000761002417816 */ /* 0x000fe20000000041 */
[----:B------:R-:W-:Y:S05]  /*20c90*/  BRA.DIV ~URZ, `(.L_x_975) ;  /* 0x00006ff27f007947 */ /* 0x000fea000b800000 */
[----:B------:R1:W2:Y:S04]  /*20ca0*/  SHFL.IDX PT, R7, R39, 0x1, 0x1c1f ;  /* 0x003c1f0027077f89 */ /* 0x0002a800000e0000 */
[----:B------:R1:W4:Y:S04]  /*20cb0*/  SHFL.IDX PT, R6, R40, 0x1, 0x1c1f ;  /* 0x003c1f0028067f89 */ /* 0x00032800000e0000 */
[----:B------:R1:W3:Y:S04]  /*20cc0*/  SHFL.IDX PT, R5, R38, 0x1, 0x1c1f ;  /* 0x003c1f0026057f89 */ /* 0x0002e800000e0000 */
[----:B------:R1:W1:Y:S02]  /*20cd0*/  SHFL.IDX PT, R2, R41, 0x1, 0x1c1f ;  /* 0x003c1f0029027f89 */ /* 0x00026400000e0000 */
.L_x_1021:
[----:B------:R-:W-:Y:S01]  /*20ce0*/  IADD3 R37, R37, 0x40, RZ ;  /* 0x0000004025257810 */ /* 0x000fe20007ffe0ff */
[----:B------:R-:W-:Y:S01]  /*20cf0*/  BSSY B0, `(.L_x_976) ;  /* 0x000004d000007945 */ /* 0x000fe20003800000 */
[----:B------:R-:W-:Y:S01]  /*20d00*/  CS2R R60, SRZ ;  /* 0x00000000003c7805 */ /* 0x000fe2000001ff00 */
[----:B------:R-:W-:Y:S01]  /*20d10*/  CS2R R58, SRZ ;  /* 0x00000000003a7805 */ /* 0x000fe2000001ff00 */
[----:B------:R-:W-:Y:S01]  /*20d20*/  ISETP.GE.AND P0, PT, R37, R64, PT ;  /* 0x000000402500720c */ /* 0x000fe20003f06270 */
[----:B------:R-:W-:Y:S01]  /*20d30*/  CS2R R52, SRZ ;  /* 0x0000000000347805 */ /* 0x000fe2000001ff00 */
[----:B------:R-:W-:Y:S01]  /*20d40*/  CS2R R46, SRZ ;  /* 0x00000000002e7805 */ /* 0x000fe2000001ff00 */
[----:B-1-3--:R-:W-:Y:S01]  /*20d50*/  CS2R R40, SRZ ;  /* 0x0000000000287805 */ /* 0x00afe2000001ff00 */
[----:B------:R-:W-:Y:S01]  /*20d60*/  CS2R R66, SRZ ;  /* 0x0000000000427805 */ /* 0x000fe2000001ff00 */
[----:B------:R-:W-:Y:S01]  /*20d70*/  CS2R R62, SRZ ;  /* 0x00000000003e7805 */ /* 0x000fe2000001ff00 */
[----:B------:R-:W-:Y:S01]  /*20d80*/  CS2R R54, SRZ ;  /* 0x0000000000367805 */ /* 0x000fe2000001ff00 */
[----:B------:R-:W-:Y:S01]  /*20d90*/  CS2R R50, SRZ ;  /* 0x0000000000327805 */ /* 0x000fe2000001ff00 */
[----:B------:R-:W-:Y:S01]  /*20da0*/  CS2R R48, SRZ ;  /* 0x0000000000307805 */ /* 0x000fe2000001ff00 */
[----:B------:R-:W-:Y:S01]  /*20db0*/  CS2R R38, SRZ ;  /* 0x0000000000267805 */ /* 0x000fe2000001ff00 */
[----:B------:R-:W-:-:S03]  /*20dc0*/  IMAD.MOV.U32 R3, RZ, RZ, R5 ;  /* 0x000000ffff037224 */ /* 0x000fc600078e0005 */
        /* <DEDUP_REMOVED lines=8> */
[----:B--2-4-:R-:W-:Y:S02]  /*20e50*/  @!P2 IMAD.WIDE R20, R4, 0x2, R6 ;  /* 0x000000020414a825 */ /* 0x014fe400078e0206 */
[----:B------:R-:W-:Y:S02]  /*20e60*/  @!P0 SHF.R.S32.HI R5, RZ, 0x1f, R24 ;  /* 0x0000001fff058819 */ /* 0x000fe40000011418 */
[----:B------:R-:W-:Y:S01]  /*20e70*/  @!P1 LEA.HI R22, R22, R23, RZ, 0x2 ;  /* 0x0000001716169211 */ /* 0x000fe200078f10ff */
[----:B------:R1:W5:Y:S01]  /*20e80*/  @!P2 LD.E.64 R40, [R20.64] ;  /* 0x000000041428a980 */ /* 0x000362000c101b00 */
[----:B------:R-:W-:Y:S01]  /*20e90*/  @!P0 LEA.HI R5, R5, R24, RZ, 0x2 ;  /* 0x0000001805058211 */ /* 0x000fe200078f10ff */
[----:B------:R-:W-:Y:S01]  /*20ea0*/  CS2R R38, SRZ ;  /* 0x0000000000267805 */ /* 0x000fe2000001ff00 */
[----:B------:R-:W-:Y:S01]  /*20eb0*/  CS2R R48, SRZ ;  /* 0x0000000000307805 */ /* 0x000fe2000001ff00 */
[----:B------:R-:W-:Y:S01]  /*20ec0*/  CS2R R46, SRZ ;  /* 0x00000000002e7805 */ /* 0x000fe2000001ff00 */
[----:B------:R-:W-:Y:S01]  /*20ed0*/  @!P0 LOP3.LUT R5, R5, 0xfffffffc, RZ, 0xc0, !PT ;  /* 0xfffffffc05058812 */ /* 0x000fe200078ec0ff */
[----:B------:R-:W-:Y:S01]  /*20ee0*/  CS2R R52, SRZ ;  /* 0x0000000000347805 */ /* 0x000fe2000001ff00 */
[----:B------:R-:W-:Y:S01]  /*20ef0*/  CS2R R50, SRZ ;  /* 0x0000000000327805 */ /* 0x000fe2000001ff00 */
[----:B-1----:R-:W-:Y:S01]  /*20f00*/  @!P1 LOP3.LUT R20, R22, 0xfffffffc, RZ, 0xc0, !PT ;  /* 0xfffffffc16149812 */ /* 0x002fe200078ec0ff */
[----:B------:R-:W-:-:S04]  /*20f10*/  @!P2 IMAD.WIDE R22, R4, 0x2, R2 ;  /* 0x000000020416a825 */ /* 0x000fc800078e0202 */
[C---:B------:R-:W-:Y:S01]  /*20f20*/  @!P1 IMAD.WIDE R24, R20.reuse, 0x2, R6 ;  /* 0x0000000214189825 */ /* 0x040fe200078e0206 */
[----:B------:R1:W5:Y:S03]  /*20f30*/  @!P2 LD.E.64 R38, [R22.64] ;  /* 0x000000041626a980 */ /* 0x000366000c101b00 */
[----:B------:R-:W-:Y:S01]  /*20f40*/  @!P1 IMAD.WIDE R20, R20, 0x2, R2 ;  /* 0x0000000214149825 */ /* 0x000fe200078e0202 */
[----:B------:R2:W5:Y:S04]  /*20f50*/  @!P1 LD.E.64 R46, [R24.64] ;  /* 0x00000004182e9980 */ /* 0x000568000c101b00 */
[----:B------:R3:W5:Y:S01]  /*20f60*/  @!P1 LD.E.64 R48, [R20.64] ;  /* 0x0000000414309980 */ /* 0x000762000c101b00 */
[----:B-1----:R-:W-:Y:S01]  /*20f70*/  @!P0 IMAD.WIDE R22, R5, 0x2, R6 ;  /* 0x0000000205168825 */ /* 0x002fe200078e0206 */
[----:B--2---:R-:W-:-:S04]  /*20f80*/  IADD3 R24, R4, 0x50, RZ ;  /* 0x0000005004187810 */ /* 0x004fc80007ffe0ff */
[----:B------:R1:W5:Y:S01]  /*20f90*/  @!P0 LD.E.64 R52, [R22.64] ;  /* 0x0000000416348980 */ /* 0x000362000c101b00 */
[----:B---3--:R-:W-:-:S05]  /*20fa0*/  @!P0 IMAD.WIDE R20, R5, 0x2, R2 ;  /* 0x0000000205148825 */ /* 0x008fca00078e0202 */
[----:B------:R2:W5:Y:S01]  /*20fb0*/  @!P0 LD.E.64 R50, [R20.64] ;  /* 0x0000000414328980 */ /* 0x000562000c101b00 */
[-C--:B------:R-:W-:Y:S02]  /*20fc0*/  ISETP.GE.AND P0, PT, R24, R0.reuse, PT ;  /* 0x000000001800720c */ /* 0x080fe40003f06270 */
[C---:B-1----:R-:W-:Y:S02]  /*20fd0*/  IADD3 R22, R4.reuse, 0x30, RZ ;  /* 0x0000003004167810 */ /* 0x042fe40007ffe0ff */
[----:B------:R-:W-:Y:S02]  /*20fe0*/  IADD3 R23, R4, 0x40, RZ ;  /* 0x0000004004177810 */ /* 0x000fe40007ffe0ff */
[-C--:B------:R-:W-:Y:S02]  /*20ff0*/  ISETP.GE.AND P2, PT, R22, R0.reuse, PT ;  /* 0x000000001600720c */ /* 0x080fe40003f46270 */
[----:B------:R-:W-:-:S05]  /*21000*/  ISETP.GE.AND P1, PT, R23, R0, PT ;  /* 0x000000001700720c */ /* 0x000fca0003f26270 */
[----:B------:R-:W-:-:S04]  /*21010*/  @!P0 SHF.R.S32.HI R5, RZ, 0x1f, R24 ;  /* 0x0000001fff058819 */ /* 0x000fc80000011418 */
[----:B------:R-:W-:Y:S02]  /*21020*/  @!P0 LEA.HI R5, R5, R24, RZ, 0x2 ;  /* 0x0000001805058211 */ /* 0x000fe400078f10ff */
[----:B--2---:R-:W-:Y:S02]  /*21030*/  @!P2 SHF.R.S32.HI R21, RZ, 0x1f, R22 ;  /* 0x0000001fff15a819 */ /* 0x004fe40000011416 */
        /* <DEDUP_REMOVED lines=24> */
.L_x_977:
[----:B------:R-:W-:Y:S05]  /*211c0*/  BSYNC B0 ;  /* 0x0000000000007941 */ /* 0x000fea0003800000 */
.L_x_976:
[----:B-1----:R-:W3:Y:S01]  /*211d0*/  LDL.64 R2, [R36+0x20] ;  /* 0x0000200024027983 */ /* 0x002ee20000100a00 */
[----:B------:R-:W-:-:S04]  /*211e0*/  DEPBAR.LE SB0, 0x1 ;  /* 0x000080400000791a */ /* 0x000fc80000000000 */
[----:B----4-:R-:W4:Y:S01]  /*211f0*/  LDL.64 R24, [R36+0x28] ;  /* 0x0000280024187983 */ /* 0x010f220000100a00 */
[----:B------:R-:W-:Y:S03]  /*21200*/  WARPSYNC 0xffffffff ;  /* 0xffffffff00007948 */ /* 0x000fe60003800000 */
[----:B------:R-:W-:Y:S01]  /*21210*/  BAR.SYNC.DEFER_BLOCKING 0x0 ;  /* 0x0000000000007b1d */ /* 0x000fe20000010000 */
[----:B-----5:R-:W-:Y:S02]  /*21220*/  IMAD.MOV.U32 R5, RZ, RZ, R70 ;  /* 0x000000ffff057224 */ /* 0x020fe400078e0046 */
[----:B------:R-:W-:-:S03]  /*21230*/  IMAD.MOV.U32 R6, RZ, RZ, R61 ;  /* 0x000000ffff067224 */ /* 0x000fc600078e003d */
[----:B---3--:R1:W3:Y:S04]  /*21240*/  LD.E R21, [R2.64] ;  /* 0x0000000402157980 */ /* 0x0082e8000c101900 */
[----:B----4-:R-:W4:Y:S01]  /*21250*/  LD.E.64 R24, [R24.64] ;  /* 0x0000000418187980 */ /* 0x010f22000c101b00 */
[----:B------:R-:W-:Y:S01]  /*21260*/  LEA.HI R56, R98, R56, RZ, 0x5 ;  /* 0x0000003862387211 */ /* 0x000fe200078f28ff */
[----:B------:R-:W-:Y:S01]  /*21270*/  BSSY B1, `(.L_x_978) ;  /* 0x0000178000017945 */ /* 0x000fe20003800000 */
[----:B-1----:R-:W-:Y:S02]  /*21280*/  IMAD.MOV.U32 R3, RZ, RZ, R71 ;  /* 0x000000ffff037224 */ /* 0x002fe400078e0047 */
[----:B------:R-:W-:-:S03]  /*21290*/  IMAD.MOV.U32 R2, RZ, RZ, R60 ;  /* 0x000000ffff027224 */ /* 0x000fc600078e003c */
[----:B------:R-:W-:Y:S01]  /*212a0*/  PRMT R94, R3, 0x5410, R5 ;  /* 0x00005410035e7816 */ /* 0x000fe20000000005 */
[----:B------:R-:W-:Y:S01]  /*212b0*/  IMAD.MOV.U32 R5, RZ, RZ, R58 ;  /* 0x000000ffff057224 */ /* 0x000fe200078e003a */
[----:B------:R-:W-:Y:S01]  /*212c0*/  PRMT R92, R92, 0x5410, R2 ;  /* 0x000054105c5c7816 */ /* 0x000fe20000000002 */
[----:B------:R-:W-:Y:S02]  /*212d0*/  IMAD.MOV.U32 R3, RZ, RZ, R59 ;  /* 0x000000ffff037224 */ /* 0x000fe400078e003b */
[----:B------:R-:W-:Y:S01]  /*212e0*/  IMAD.MOV.U32 R2, RZ, RZ, R52 ;  /* 0x000000ffff027224 */ /* 0x000fe200078e0034 */
[----:B------:R-:W-:Y:S02]  /*212f0*/  PRMT R92, R6, 0x7610, R92 ;  /* 0x00007610065c7816 */ /* 0x000fe4000000005c */
[----:B------:R-:W-:Y:S01]  /*21300*/  PRMT R90, R3, 0x5410, R5 ;  /* 0x00005410035a7816 */ /* 0x000fe20000000005 */
[----:B------:R-:W-:Y:S01]  /*21310*/  IMAD.MOV.U32 R3, RZ, RZ, R46 ;  /* 0x000000ffff037224 */ /* 0x000fe200078e002e */
[----:B------:R-:W-:Y:S01]  /*21320*/  PRMT R88, R88, 0x5410, R2 ;  /* 0x0000541058587816 */ /* 0x000fe20000000002 */
[----:B------:R-:W-:Y:S01]  /*21330*/  IMAD.MOV.U32 R2, RZ, RZ, R47 ;  /* 0x000000ffff027224 */ /* 0x000fe200078e002f */
[----:B------:R-:W-:Y:S01]  /*21340*/  SHF.R.S32.HI R6, RZ, 0x1f, R68 ;  /* 0x0000001fff067819 */ /* 0x000fe20000011444 */
[----:B------:R-:W-:-:S03]  /*21350*/  IMAD.MOV.U32 R5, RZ, RZ, R53 ;  /* 0x000000ffff057224 */ /* 0x000fc600078e0035 */
[----:B------:R-:W-:Y:S01]  /*21360*/  PRMT R86, R2, 0x5410, R3 ;  /* 0x0000541002567816 */ /* 0x000fe20000000003 */
[----:B------:R-:W-:Y:S01]  /*21370*/  IMAD.MOV.U32 R2, RZ, RZ, R66 ;  /* 0x000000ffff027224 */ /* 0x000fe200078e0042 */
[----:B------:R-:W-:Y:S01]  /*21380*/  LEA.HI R3, R6, R68, RZ, 0x3 ;  /* 0x0000004406037211 */ /* 0x000fe200078f18ff */
[----:B------:R-:W-:Y:S01]  /*21390*/  IMAD.MOV.U32 R6, RZ, RZ, R40 ;  /* 0x000000ffff067224 */ /* 0x000fe200078e0028 */
[----:B------:R-:W-:Y:S01]  /*213a0*/  PRMT R88, R5, 0x7610, R88 ;  /* 0x0000761005587816 */ /* 0x000fe20000000058 */
[----:B------:R-:W-:Y:S01]  /*213b0*/  IMAD.MOV.U32 R5, RZ, RZ, R41 ;  /* 0x000000ffff057224 */ /* 0x000fe200078e0029 */
[----:B------:R-:W-:Y:S02]  /*213c0*/  LOP3.LUT R3, R3, 0xfffffff8, RZ, 0xc0, !PT ;  /* 0xfffffff803037812 */ /* 0x000fe400078ec0ff */
[----:B------:R-:W-:Y:S01]  /*213d0*/  PRMT R93, R93, 0x5410, R2 ;  /* 0x000054105d5d7816 */ /* 0x000fe20000000002 */
[----:B------:R-:W-:Y:S01]  /*213e0*/  IMAD.MOV.U32 R2, RZ, RZ, R63 ;  /* 0x000000ffff027224 */ /* 0x000fe200078e003f */
[----:B------:R-:W-:Y:S01]  /*213f0*/  PRMT R80, R5, 0x5410, R6 ;  /* 0x0000541005507816 */ /* 0x000fe20000000006 */
[----:B------:R-:W-:-:S02]  /*21400*/  IMAD.IADD R3, R68, 0x1, -R3 ;  /* 0x0000000144037824 */ /* 0x000fc400078e0a03 */
[----:B------:R-:W-:Y:S02]  /*21410*/  IMAD.MOV.U32 R5, RZ, RZ, R62 ;  /* 0x000000ffff057224 */ /* 0x000fe400078e003e */
[----:B------:R-:W-:Y:S01]  /*21420*/  IMAD.MOV.U32 R6, RZ, RZ, R67 ;  /* 0x000000ffff067224 */ /* 0x000fe200078e0043 */
[C---:B------:R-:W-:Y:S01]  /*21430*/  LOP3.LUT P1, RZ, R3.reuse, 0x4, RZ, 0xc0, !PT ;  /* 0x0000000403ff7812 */ /* 0x040fe2000782c0ff */
[----:B--2---:R-:W-:Y:S01]  /*21440*/  IMAD.SHL.U32 R7, R3, 0x40, RZ ;  /* 0x0000004003077824 */ /* 0x004fe200078e00ff */
[----:B------:R-:W-:Y:S01]  /*21450*/  PRMT R91, R2, 0x5410, R5 ;  /* 0x00005410025b7816 */ /* 0x000fe20000000005 */
[----:B------:R-:W-:Y:S01]  /*21460*/  IMAD.MOV.U32 R5, RZ, RZ, R50 ;  /* 0x000000ffff057224 */ /* 0x000fe200078e0032 */
[----:B------:R-:W-:Y:S01]  /*21470*/  PRMT R93, R6, 0x7610, R93 ;  /* 0x00007610065d7816 */ /* 0x000fe2000000005d */
[----:B------:R-:W-:Y:S01]  /*21480*/  IMAD.MOV.U32 R6, RZ, RZ, R55 ;  /* 0x000000ffff067224 */ /* 0x000fe200078e0037 */
[----:B------:R-:W-:Y:S01]  /*21490*/  LOP3.LUT R2, R7, 0x1c0, RZ, 0xc0, !PT ;  /* 0x000001c007027812 */ /* 0x000fe200078ec0ff */
[----:B------:R-:W-:Y:S01]  /*214a0*/  IMAD.MOV.U32 R7, RZ, RZ, R54 ;  /* 0x000000ffff077224 */ /* 0x000fe200078e0036 */
[----:B------:R-:W-:Y:S01]  /*214b0*/  PRMT R87, R87, 0x5410, R5 ;  /* 0x0000541057577816 */ /* 0x000fe20000000005 */
[----:B------:R-:W-:Y:S01]  /*214c0*/  IMAD.MOV.U32 R5, RZ, RZ, R51 ;  /* 0x000000ffff057224 */ /* 0x000fe200078e0033 */
[----:B------:R-:W-:Y:S01]  /*214d0*/  LOP3.LUT R20, R2, 0x18, R57, 0xf8, !PT ;  /* 0x0000001802147812 */ /* 0x000fe200078ef839 */
[----:B------:R-:W-:Y:S01]  /*214e0*/  IMAD.MOV.U32 R3, RZ, RZ, R38 ;  /* 0x000000ffff037224 */ /* 0x000fe200078e0026 */
[----:B------:R-:W-:-:S02]  /*214f0*/  PRMT R89, R6, 0x5410, R7 ;  /* 0x0000541006597816 */ /* 0x000fc40000000007 */
[----:B------:R-:W-:Y:S02]  /*21500*/  SHF.R.U32.HI R2, RZ, 0x3, R2 ;  /* 0x00000003ff027819 */ /* 0x000fe40000011602 */
[----:B------:R-:W-:Y:S01]  /*21510*/  PRMT R87, R5, 0x7610, R87 ;  /* 0x0000761005577816 */ /* 0x000fe20000000057 */
[----:B------:R-:W-:Y:S01]  /*21520*/  IMAD.MOV.U32 R5, RZ, RZ, R49 ;  /* 0x000000ffff057224 */ /* 0x000fe200078e0031 */
[----:B------:R-:W-:Y:S01]  /*21530*/  LOP3.LUT R7, R20, R2, RZ, 0x3c, !PT ;  /* 0x0000000214077212 */ /* 0x000fe200078e3cff */
[----:B------:R-:W-:Y:S02]  /*21540*/  IMAD.MOV.U32 R2, RZ, RZ, R48 ;  /* 0x000000ffff027224 */ /* 0x000fe400078e0030 */
[----:B------:R-:W-:Y:S02]  /*21550*/  IMAD.SHL.U32 R20, R56, 0x10, RZ ;  /* 0x0000001038147824 */ /* 0x000fe400078e00ff */
[----:B------:R-:W-:Y:S01]  /*21560*/  IMAD.MOV.U32 R56, RZ, RZ, 0x20 ;  /* 0x00000020ff387424 */ /* 0x000fe200078e00ff */
[----:B------:R-:W-:Y:S01]  /*21570*/  PRMT R82, R82, 0x5410, R2 ;  /* 0x0000541052527816 */ /* 0x000fe20000000002 */
[----:B------:R-:W-:Y:S01]  /*21580*/  IMAD.MOV.U32 R2, RZ, RZ, R39 ;  /* 0x000000ffff027224 */ /* 0x000fe200078e0027 */
[----:B------:R-:W-:-:S02]  /*21590*/  LOP3.LUT R57, R7, 0xfffffe00, R20, 0xf8, !PT ;  /* 0xfffffe0007397812 */ /* 0x000fc400078ef814 */
[----:B------:R-:W-:Y:S02]  /*215a0*/  PRMT R82, R5, 0x7610, R82 ;  /* 0x0000761005527816 */ /* 0x000fe40000000052 */
[----:B------:R-:W-:Y:S02]  /*215b0*/  PRMT R78, R2, 0x5410, R3 ;  /* 0x00005410024e7816 */ /* 0x000fe40000000003 */
[----:B------:R-:W-:Y:S01]  /*215c0*/  SEL R56, R56, 0xffffffe0, !P1 ;  /* 0xffffffe038387807 */ /* 0x000fe20004800000 */
[----:B---3--:R-:W-:-:S05]  /*215d0*/  IMAD R6, R21, -0x80, R64 ;  /* 0xffffff8015067824 */ /* 0x008fca00078e0240 */
[----:B------:R-:W-:Y:S01]  /*215e0*/  IMNMX R64, R6, 0x80, PT ;  /* 0x0000008006407817 */ /* 0x000fe20003800200 */
[----:B----4-:R-:W-:-:S03]  /*215f0*/  IMAD.WIDE.U32 R26, R57, 0x2, R24 ;  /* 0x00000002391a7825 */ /* 0x010fc600078e0018 */
[----:B------:R-:W-:-:S13]  /*21600*/  ISETP.GE.AND P0, PT, R68, R64, PT ;  /* 0x000000404400720c */ /* 0x000fda0003f06270 */
[----:B------:R-:W-:Y:S05]  /*21610*/  @P0 BRA `(.L_x_979) ;  /* 0x000013d000000947 */ /* 0x000fea0003800000 */
[----:B------:R-:W-:Y:S01]  /*21620*/  ISETP.GE.AND P0, PT, R4, R0, PT ;  /* 0x000000000400720c */ /* 0x000fe20003f06270 */
[----:B------:R-:W-:-:S12]  /*21630*/  BSSY B0, `(.L_x_980) ;  /* 0x0000030000007945 */ /* 0x000fd80003800000 */
[----:B------:R-:W-:Y:S05]  /*21640*/  @P0 BRA `(.L_x_981) ;  /* 0x000002e000000947 */ /* 0x000fea0003800000 */
[----:B------:R-:W2:Y:S01]  /*21650*/  LD.E.128 R20, [R26.64] ;  /* 0x000000041a147980 */ /* 0x000ea2000c101d00 */
[----:B------:R-:W-:Y:S02]  /*21660*/  SHF.R.U32.HI R2, RZ, 0x10, R9 ;  /* 0x00000010ff027819 */ /* 0x000fe40000011609 */
[----:B------:R-:W-:Y:S02]  /*21670*/  SHF.R.U32.HI R3, RZ, 0x10, R13 ;  /* 0x00000010ff037819 */ /* 0x000fe4000001160d */
[C---:B------:R-:W-:Y:S02]  /*21680*/  PRMT R2, R65.reuse, 0x5410, R2 ;  /* 0x0000541041027816 */ /* 0x040fe40000000002 */
[----:B------:R-:W-:Y:S02]  /*21690*/  PRMT R3, R65, 0x5432, R3 ;  /* 0x0000543241037816 */ /* 0x000fe40000000003 */
[----:B------:R-:W-:Y:S01]  /*216a0*/  SHF.R.U64 R8, R8, 0x10, R9 ;  /* 0x0000001008087819 */ /* 0x000fe20000001209 */
[----:B------:R-:W-:Y:S01]  /*216b0*/  IMAD.U32 R6, R2, 0x10000, RZ ;  /* 0x0001000002067824 */ /* 0x000fe200078e00ff */
[----:B------:R-:W-:Y:S01]  /*216c0*/  SHF.R.U64 R12, R12, 0x10, R13 ;  /* 0x000000100c0c7819 */ /* 0x000fe2000000120d */
[----:B------:R-:W-:Y:S01]  /*216d0*/  IMAD.U32 R5, R3, 0x10000, RZ ;  /* 0x0001000003057824 */ /* 0x000fe200078e00ff */
[----:B--2---:R-:W-:-:S02]  /*216e0*/  LOP3.LUT R36, R22, 0xffff0000, RZ, 0xc0, !PT ;  /* 0xffff000016247812 */ /* 0x004fc400078ec0ff */
[----:B------:R-:W-:Y:S01]  /*216f0*/  SHF.L.U32 R7, R22, 0x10, RZ ;  /* 0x0000001016077819 */ /* 0x000fe200000006ff */
[----:B------:R-:W-:Y:S02]  /*21700*/  IMAD.U32 R22, R23, 0x10000, RZ ;  /* 0x0001000017167824 */ /* 0x000fe400078e00ff */
[CC--:B------:R-:W-:Y:S02]  /*21710*/  FMUL.FTZ R37, R36.reuse, R6.reuse ;  /* 0x0000000624257220 */ /* 0x0c0fe40000410000 */
[-C--:B------:R-:W-:Y:S02]  /*21720*/  FMUL.FTZ R36, R36, R5.reuse ;  /* 0x0000000524247220 */ /* 0x080fe40000410000 */
[----:B------:R-:W-:Y:S01]  /*21730*/  FFMA.FTZ R37, R7, R5, -R37 ;  /* 0x0000000507257223 */ /* 0x000fe20000010825 */
[----:B------:R-:W-:Y:S01]  /*21740*/  LOP3.LUT R5, R3, 0xffff0000, RZ, 0xc0, !PT ;  /* 0xffff000003057812 */ /* 0x000fe200078ec0ff */
[----:B------:R-:W-:Y:S01]  /*21750*/  FFMA.FTZ R36, R7, R6, R36 ;  /* 0x0000000607247223 */ /* 0x000fe20000010024 */
[----:B------:R-:W-:-:S02]  /*21760*/  LOP3.LUT R3, R2, 0xffff0000, RZ, 0xc0, !PT ;  /* 0xffff000002037812 */ /* 0x000fc400078ec0ff */
[----:B------:R-:W-:-:S05]  /*21770*/  LOP3.LUT R2, R23, 0xffff0000, RZ, 0xc0, !PT ;  /* 0xffff000017027812 */ /* 0x000fca00078ec0ff */
[C---:B------:R-:W-:Y:S02]  /*21780*/  FMUL.FTZ R23, R2.reuse, R5 ;  /* 0x0000000502177220 */ /* 0x040fe40000410000 */
[-C--:B------:R-:W-:Y:S01]  /*21790*/  FMUL.FTZ R7, R2, R3.reuse ;  /* 0x0000000302077220 */ /* 0x080fe20000410000 */
[C---:B------:R-:W-:Y:S01]  /*217a0*/  PRMT R2, R69.reuse, 0x5410, R8 ;  /* 0x0000541045027816 */ /* 0x040fe20000000008 */
[C---:B------:R-:W-:Y:S01]  /*217b0*/  FFMA.FTZ R23, R22.reuse, R3, R23 ;  /* 0x0000000316177223 */ /* 0x040fe20000010017 */
[----:B------:R-:W-:Y:S01]  /*217c0*/  PRMT R3, R69, 0x5432, R12 ;  /* 0x0000543245037816 */ /* 0x000fe2000000000c */
[----:B------:R-:W-:Y:S01]  /*217d0*/  FFMA.FTZ R7, R22, R5, -R7 ;  /* 0x0000000516077223 */ /* 0x000fe20000010807 */
[----:B------:R-:W-:Y:S01]  /*217e0*/  LOP3.LUT R5, R20, 0xffff0000, RZ, 0xc0, !PT ;  /* 0xffff000014057812 */ /* 0x000fe200078ec0ff */
[----:B------:R-:W-:Y:S01]  /*217f0*/  IMAD.U32 R9, R2, 0x10000, RZ ;  /* 0x0001000002097824 */ /* 0x000fe200078e00ff */
[----:B------:R-:W-:Y:S01]  /*21800*/  SHF.L.U32 R8, R3, 0x10, RZ ;  /* 0x0000001003087819 */ /* 0x000fe200000006ff */
[----:B------:R-:W-:Y:S01]  /*21810*/  IMAD.U32 R12, R20, 0x10000, RZ ;  /* 0x00010000140c7824 */ /* 0x000fe200078e00ff */
[----:B------:R-:W-:Y:S01]  /*21820*/  SHF.L.U32 R20, R21, 0x10, RZ ;  /* 0x0000001015147819 */ /* 0x000fe200000006ff */
[C---:B------:R-:W-:Y:S01]  /*21830*/  FMUL.FTZ R6, R5.reuse, R9 ;  /* 0x0000000905067220 */ /* 0x040fe20000410000 */
[----:B------:R-:W-:Y:S01]  /*21840*/  F2FP.BF16.PACK_AB R22, R36, R37 ;  /* 0x000000252416723e */ /* 0x000fe200000010ff */
[-C--:B------:R-:W-:Y:S01]  /*21850*/  FMUL.FTZ R5, R5, R8.reuse ;  /* 0x0000000805057220 */ /* 0x080fe20000410000 */
[----:B------:R-:W-:Y:S01]  /*21860*/  F2FP.BF16.PACK_AB R23, R23, R7 ;  /* 0x000000071717723e */ /* 0x000fe200000010ff */
[----:B------:R-:W-:Y:S01]  /*21870*/  FFMA.FTZ R6, R12, R8, -R6 ;  /* 0x000000080c067223 */ /* 0x000fe20000010806 */
[----:B------:R-:W-:Y:S01]  /*21880*/  LOP3.LUT R8, R2, 0xffff0000, RZ, 0xc0, !PT ;  /* 0xffff000002087812 */ /* 0x000fe200078ec0ff */
[----:B------:R-:W-:Y:S01]  /*21890*/  FFMA.FTZ R5, R12, R9, R5 ;  /* 0x000000090c057223 */ /* 0x000fe20000010005 */
[----:B------:R-:W-:-:S02]  /*218a0*/  LOP3.LUT R9, R3, 0xffff0000, RZ, 0xc0, !PT ;  /* 0xffff000003097812 */ /* 0x000fc400078ec0ff */
[----:B------:R-:W-:-:S05]  /*218b0*/  LOP3.LUT R2, R21, 0xffff0000, RZ, 0xc0, !PT ;  /* 0xffff000015027812 */ /* 0x000fca00078ec0ff */
[CC--:B------:R-:W-:Y:S02]  /*218c0*/  FMUL.FTZ R3, R2.reuse, R8.reuse ;  /* 0x0000000802037220 */ /* 0x0c0fe40000410000 */
[-C--:B------:R-:W-:Y:S02]  /*218d0*/  FMUL.FTZ R21, R2, R9.reuse ;  /* 0x0000000902157220 */ /* 0x080fe40000410000 */
[C---:B------:R-:W-:Y:S02]  /*218e0*/  FFMA.FTZ R2, R20.reuse, R9, -R3 ;  /* 0x0000000914027223 */ /* 0x040fe40000010803 */
[----:B------:R-:W-:Y:S01]  /*218f0*/  FFMA.FTZ R21, R20, R8, R21 ;  /* 0x0000000814157223 */ /* 0x000fe20000010015 */
[----:B------:R-:W-:-:S04]  /*21900*/  F2FP.BF16.PACK_AB R20, R5, R6 ;  /* 0x000000060514723e */ /* 0x000fc800000010ff */
[----:B------:R-:W-:-:S05]  /*21910*/  F2FP.BF16.PACK_AB R21, R21, R2 ;  /* 0x000000021515723e */ /* 0x000fca00000010ff */
[----:B------:R1:W-:Y:S02]  /*21920*/  ST.E.128 [R26.64], R20 ;  /* 0x000000141a007985 */ /* 0x0003e4000c101d04 */
.L_x_981:
[----:B------:R-:W-:Y:S05]  /*21930*/  BSYNC B0 ;  /* 0x0000000000007941 */ /* 0x000fea0003800000 */
.L_x_980:
[----:B------:R-:W-:Y:S01]  /*21940*/  IADD3 R2, R4, 0x10, RZ ;  /* 0x0000001004027810 */ /* 0x000fe20007ffe0ff */
[----:B------:R-:W-:Y:S03]  /*21950*/  BSSY B0, `(.L_x_982) ;  /* 0x0000035000007945 */ /* 0x000fe60003800000 */
[----:B------:R-:W-:-:S13]  /*21960*/  ISETP.GE.AND P0, PT, R2, R0, PT ;  /* 0x000000000200720c */ /* 0x000fda0003f06270 */
[----:B------:R-:W-:Y:S05]  /*21970*/  @P0 BRA `(.L_x_983) ;  /* 0x0000032000000947 */ /* 0x000fea0003800000 */
[----:B------:R-:W-:-:S04]  /*21980*/  IADD3 R3, P0, R56, R57, RZ ;  /* 0x0000003938037210 */ /* 0x000fc80007f1e0ff */
[----:B------:R-:W-:Y:S02]  /*21990*/  LEA.HI.X.SX32 R5, R56, RZ, 0x1, P0 ;  /* 0x000000ff38057211 */ /* 0x000fe400000f0eff */
[----:B------:R-:W-:-:S04]  /*219a0*/  LEA R2, P0, R3, R24, 0x1 ;  /* 0x0000001803027211 */ /* 0x000fc800078008ff */
[----:B------:R-:W-:-:S05]  /*219b0*/  LEA.HI.X R3, R3, R25, R5, 0x1, P0 ;  /* 0x0000001903037211 */ /* 0x000fca00000f0c05 */
[----:B-1----:R-:W2:Y:S01]  /*219c0*/  LD.E.128 R20, [R2.64] ;  /* 0x0000000402147980 */ /* 0x002ea2000c101d00 */
        /* <DEDUP_REMOVED lines=8> */
[C---:B--2---:R-:W-:Y:S01]  /*21a50*/  LOP3.LUT R13, R22.reuse, 0xffff0000, RZ, 0xc0, !PT ;  /* 0xffff0000160d7812 */ /* 0x044fe200078ec0ff */
[----:B------:R-:W-:-:S02]  /*21a60*/  IMAD.U32 R9, R22, 0x10000, RZ ;  /* 0x0001000016097824 */ /* 0x000fc400078e00ff */
[----:B------:R-:W-:Y:S02]  /*21a70*/  IMAD.U32 R22, R23, 0x10000, RZ ;  /* 0x0001000017167824 */ /* 0x000fe400078e00ff */
[CC--:B------:R-:W-:Y:S02]  /*21a80*/  FMUL.FTZ R36, R13.reuse, R8.reuse ;  /* 0x000000080d247220 */ /* 0x0c0fe40000410000 */
[-C--:B------:R-:W-:Y:S02]  /*21a90*/  FMUL.FTZ R13, R13, R7.reuse ;  /* 0x000000070d0d7220 */ /* 0x080fe40000410000 */
[C---:B------:R-:W-:Y:S02]  /*21aa0*/  FFMA.FTZ R36, R9.reuse, R7, -R36 ;  /* 0x0000000709247223 */ /* 0x040fe40000010824 */
[----:B------:R-:W-:Y:S01]  /*21ab0*/  FFMA.FTZ R13, R9, R8, R13 ;  /* 0x00000008090d7223 */ /* 0x000fe2000001000d */
[----:B------:R-:W-:Y:S02]  /*21ac0*/  LOP3.LUT R9, R5, 0xffff0000, RZ, 0xc0, !PT ;  /* 0xffff000005097812 */ /* 0x000fe400078ec0ff */
[----:B------:R-:W-:-:S02]  /*21ad0*/  LOP3.LUT R5, R23, 0xffff0000, RZ, 0xc0, !PT ;  /* 0xffff000017057812 */ /* 0x000fc400078ec0ff */
[----:B------:R-:W-:Y:S02]  /*21ae0*/  LOP3.LUT R8, R6, 0xffff0000, RZ, 0xc0, !PT ;  /* 0xffff000006087812 */ /* 0x000fe400078ec0ff */
[----:B------:R-:W-:Y:S01]  /*21af0*/  PRMT R6, R73, 0x5432, R14 ;  /* 0x0000543249067816 */ /* 0x000fe2000000000e */
[CC--:B------:R-:W-:Y:S02]  /*21b00*/  FMUL.FTZ R7, R5.reuse, R9.reuse ;  /* 0x0000000905077220 */ /* 0x0c0fe40000410000 */
[-C--:B------:R-:W-:Y:S01]  /*21b10*/  FMUL.FTZ R11, R5, R8.reuse ;  /* 0x00000008050b7220 */ /* 0x080fe20000410000 */
[----:B------:R-:W-:Y:S01]  /*21b20*/  PRMT R5, R73, 0x5410, R10 ;  /* 0x0000541049057816 */ /* 0x000fe2000000000a */
[----:B------:R-:W-:Y:S01]  /*21b30*/  FFMA.FTZ R7, R22, R8, -R7 ;  /* 0x0000000816077223 */ /* 0x000fe20000010807 */
[----:B------:R-:W-:Y:S01]  /*21b40*/  LOP3.LUT R8, R20, 0xffff0000, RZ, 0xc0, !PT ;  /* 0xffff000014087812 */ /* 0x000fe200078ec0ff */
[----:B------:R-:W-:Y:S02]  /*21b50*/  FFMA.FTZ R11, R22, R9, R11 ;  /* 0x00000009160b7223 */ /* 0x000fe4000001000b */
[----:B------:R-:W-:-:S02]  /*21b60*/  IMAD.U32 R10, R5, 0x10000, RZ ;  /* 0x00010000050a7824 */ /* 0x000fc400078e00ff */
[----:B------:R-:W-:Y:S01]  /*21b70*/  IMAD.U32 R9, R6, 0x10000, RZ ;  /* 0x0001000006097824 */ /* 0x000fe200078e00ff */
[----:B------:R-:W-:Y:S01]  /*21b80*/  F2FP.BF16.PACK_AB R11, R11, R7 ;  /* 0x000000070b0b723e */ /* 0x000fe200000010ff */
[-C--:B------:R-:W-:Y:S02]  /*21b90*/  FMUL.FTZ R12, R8, R10.reuse ;  /* 0x0000000a080c7220 */ /* 0x080fe40000410000 */
[----:B------:R-:W-:Y:S02]  /*21ba0*/  IMAD.U32 R14, R20, 0x10000, RZ ;  /* 0x00010000140e7824 */ /* 0x000fe400078e00ff */
[-C--:B------:R-:W-:Y:S02]  /*21bb0*/  FMUL.FTZ R8, R8, R9.reuse ;  /* 0x0000000908087220 */ /* 0x080fe40000410000 */
[C---:B------:R-:W-:Y:S02]  /*21bc0*/  FFMA.FTZ R12, R14.reuse, R9, -R12 ;  /* 0x000000090e0c7223 */ /* 0x040fe4000001080c */
[----:B------:R-:W-:Y:S01]  /*21bd0*/  FFMA.FTZ R8, R14, R10, R8 ;  /* 0x0000000a0e087223 */ /* 0x000fe20000010008 */
[----:B------:R-:W-:Y:S01]  /*21be0*/  LOP3.LUT R14, R5, 0xffff0000, RZ, 0xc0, !PT ;  /* 0xffff0000050e7812 */ /* 0x000fe200078ec0ff */
[C---:B------:R-:W-:Y:S01]  /*21bf0*/  IMAD.U32 R20, R21.reuse, 0x10000, RZ ;  /* 0x0001000015147824 */ /* 0x040fe200078e00ff */
[----:B------:R-:W-:-:S02]  /*21c00*/  LOP3.LUT R5, R21, 0xffff0000, RZ, 0xc0, !PT ;  /* 0xffff000015057812 */ /* 0x000fc400078ec0ff */
[----:B------:R-:W-:Y:S02]  /*21c10*/  LOP3.LUT R10, R6, 0xffff0000, RZ, 0xc0, !PT ;  /* 0xffff0000060a7812 */ /* 0x000fe400078ec0ff */
[----:B------:R-:W-:Y:S01]  /*21c20*/  F2FP.BF16.PACK_AB R8, R8, R12 ;  /* 0x0000000c0808723e */ /* 0x000fe200000010ff */
[C---:B------:R-:W-:Y:S02]  /*21c30*/  FMUL.FTZ R6, R5.reuse, R14 ;  /* 0x0000000e05067220 */ /* 0x040fe40000410000 */
[-C--:B------:R-:W-:Y:S02]  /*21c40*/  FMUL.FTZ R9, R5, R10.reuse ;  /* 0x0000000a05097220 */ /* 0x080fe40000410000 */
[C---:B------:R-:W-:Y:S01]  /*21c50*/  FFMA.FTZ R5, R20.reuse, R10, -R6 ;  /* 0x0000000a14057223 */ /* 0x040fe20000010806 */
[----:B------:R-:W-:Y:S01]  /*21c60*/  F2FP.BF16.PACK_AB R10, R13, R36 ;  /* 0x000000240d0a723e */ /* 0x000fe200000010ff */
[----:B------:R-:W-:-:S05]  /*21c70*/  FFMA.FTZ R9, R20, R14, R9 ;  /* 0x0000000e14097223 */ /* 0x000fca0000010009 */
[----:B------:R-:W-:-:S05]  /*21c80*/  F2FP.BF16.PACK_AB R9, R9, R5 ;  /* 0x000000050909723e */ /* 0x000fca00000010ff */
[----:B------:R1:W-:Y:S02]  /*21c90*/  ST.E.128 [R2.64], R8 ;  /* 0x0000000802007985 */ /* 0x0003e4000c101d04 */
.L_x_983:
[----:B------:R-:W-:Y:S05]  /*21ca0*/  BSYNC B0 ;  /* 0x0000000000007941 */ /* 0x000fea0003800000 */
.L_x_982:
[----:B-1----:R-:W-:Y:S01]  /*21cb0*/  IADD3 R2, R4, 0x20, RZ ;  /* 0x0000002004027810 */ /* 0x002fe20007ffe0ff */
[----:B------:R-:W-:Y:S03]  /*21cc0*/  BSSY B0, `(.L_x_984) ;  /* 0x0000031000007945 */ /* 0x000fe60003800000 */
[----:B------:R-:W-:-:S13]  /*21cd0*/  ISETP.GE.AND P0, PT, R2, R0, PT ;  /* 0x000000000200720c */ /* 0x000fda0003f06270 */
[----:B------:R-:W-:Y:S05]  /*21ce0*/  @P0 BRA `(.L_x_985) ;  /* 0x000002e000000947 */ /* 0x000fea0003800000 */
[----:B------:R-:W2:Y:S01]  /*21cf0*/  LD.E.128 R8, [R26.64+0x4000] ;  /* 0x004000041a087980 */ /* 0x000ea2000c101d00 */
[----:B------:R-:W-:Y:S02]  /*21d00*/  SHF.R.U32.HI R6, RZ, 0x10, R17 ;  /* 0x00000010ff067819 */ /* 0x000fe40000011611 */
[----:B------:R-:W-:Y:S02]  /*21d10*/  SHF.R.U32.HI R7, RZ, 0x10, R19 ;  /* 0x00000010ff077819 */ /* 0x000fe40000011613 */
[----:B------:R-:W-:Y:S02]  /*21d20*/  PRMT R6, R74, 0x5410, R6 ;  /* 0x000054104a067816 */ /* 0x000fe40000000006 */
[----:B------:R-:W-:Y:S02]  /*21d30*/  PRMT R7, R75, 0x5410, R7 ;  /* 0x000054104b077816 */ /* 0x000fe40000000007 */
[----:B------:R-:W-:Y:S01]  /*21d40*/  SHF.R.U64 R14, R18, 0x10, R19 ;  /* 0x00000010120e7819 */ /* 0x000fe20000001213 */
[----:B------:R-:W-:Y:S01]  /*21d50*/  IMAD.U32 R18, R6, 0x10000, RZ ;  /* 0x0001000006127824 */ /* 0x000fe200078e00ff */
[----:B------:R-:W-:Y:S01]  /*21d60*/  SHF.R.U64 R13, R16, 0x10, R17 ;  /* 0x00000010100d7819 */ /* 0x000fe20000001211 */
[----:B------:R-:W-:Y:S01]  /*21d70*/  IMAD.U32 R17, R7, 0x10000, RZ ;  /* 0x0001000007117824 */ /* 0x000fe200078e00ff */
[----:B------:R-:W-:-:S02]  /*21d80*/  LOP3.LUT R20, R6, 0xffff0000, RZ, 0xc0, !PT ;  /* 0xffff000006147812 */ /* 0x000fc400078ec0ff */
[----:B------:R-:W-:Y:S02]  /*21d90*/  PRMT R13, R74, 0x5432, R13 ;  /* 0x000054324a0d7816 */ /* 0x000fe4000000000d */
[----:B------:R-:W-:Y:S02]  /*21da0*/  PRMT R14, R75, 0x5432, R14 ;  /* 0x000054324b0e7816 */ /* 0x000fe4000000000e */
[----:B------:R-:W-:Y:S02]  /*21db0*/  LOP3.LUT R19, R7, 0xffff0000, RZ, 0xc0, !PT ;  /* 0xffff000007137812 */ /* 0x000fe400078ec0ff */
[C---:B--2---:R-:W-:Y:S01]  /*21dc0*/  LOP3.LUT R12, R10.reuse, 0xffff0000, RZ, 0xc0, !PT ;  /* 0xffff00000a0c7812 */ /* 0x044fe200078ec0ff */
[----:B------:R-:W-:Y:S01]  /*21dd0*/  IMAD.U32 R16, R10, 0x10000, RZ ;  /* 0x000100000a107824 */ /* 0x000fe200078e00ff */
[C---:B------:R-:W-:Y:S01]  /*21de0*/  LOP3.LUT R10, R11.reuse, 0xffff0000, RZ, 0xc0, !PT ;  /* 0xffff00000b0a7812 */ /* 0x040fe200078ec0ff */
[----:B------:R-:W-:Y:S01]  /*21df0*/  IMAD.U32 R15, R11, 0x10000, RZ ;  /* 0x000100000b0f7824 */ /* 0x000fe200078e00ff */
[----:B------:R-:W-:Y:S01]  /*21e00*/  LOP3.LUT R3, R8, 0xffff0000, RZ, 0xc0, !PT ;  /* 0xffff000008037812 */ /* 0x000fe200078ec0ff */
[-C--:B------:R-:W-:Y:S01]  /*21e10*/  FMUL.FTZ R11, R12, R18.reuse ;  /* 0x000000120c0b7220 */ /* 0x080fe20000410000 */
[----:B------:R-:W-:Y:S01]  /*21e20*/  SHF.L.U32 R5, R8, 0x10, RZ ;  /* 0x0000001008057819 */ /* 0x000fe200000006ff */
[-C--:B------:R-:W-:Y:S01]  /*21e30*/  FMUL.FTZ R6, R12, R17.reuse ;  /* 0x000000110c067220 */ /* 0x080fe20000410000 */
[----:B------:R-:W-:Y:S01]  /*21e40*/  LOP3.LUT R8, R9, 0xffff0000, RZ, 0xc0, !PT ;  /* 0xffff000009087812 */ /* 0x000fe200078ec0ff */
[----:B------:R-:W-:Y:S01]  /*21e50*/  FFMA.FTZ R12, R16, R17, -R11 ;  /* 0x00000011100c7223 */ /* 0x000fe2000001080b */
[----:B------:R-:W-:Y:S01]  /*21e60*/  SHF.L.U32 R17, R14, 0x10, RZ ;  /* 0x000000100e117819 */ /* 0x000fe200000006ff */
[----:B------:R-:W-:Y:S01]  /*21e70*/  FFMA.FTZ R16, R16, R18, R6 ;  /* 0x0000001210107223 */ /* 0x000fe20000010006 */
[----:B------:R-:W-:Y:S01]  /*21e80*/  LOP3.LUT R14, R14, 0xffff0000, RZ, 0xc0, !PT ;  /* 0xffff00000e0e7812 */ /* 0x000fe200078ec0ff */
[C---:B------:R-:W-:Y:S01]  /*21e90*/  IMAD.U32 R18, R13.reuse, 0x10000, RZ ;  /* 0x000100000d127824 */ /* 0x040fe200078e00ff */
[----:B------:R-:W-:Y:S01]  /*21ea0*/  LOP3.LUT R13, R13, 0xffff0000, RZ, 0xc0, !PT ;  /* 0xffff00000d0d7812 */ /* 0x000fe200078ec0ff */
[----:B------:R-:W-:Y:S01]  /*21eb0*/  FMUL.FTZ R7, R10, R20 ;  /* 0x000000140a077220 */ /* 0x000fe20000410000 */
[----:B------:R-:W-:Y:S01]  /*21ec0*/  SHF.L.U32 R2, R9, 0x10, RZ ;  /* 0x0000001009027819 */ /* 0x000fe200000006ff */
[----:B------:R-:W-:-:S02]  /*21ed0*/  FMUL.FTZ R6, R3, R18 ;  /* 0x0000001203067220 */ /* 0x000fc40000410000 */
[----:B------:R-:W-:Y:S02]  /*21ee0*/  FMUL.FTZ R11, R10, R19 ;  /* 0x000000130a0b7220 */ /* 0x000fe40000410000 */
[----:B------:R-:W-:Y:S02]  /*21ef0*/  FMUL.FTZ R3, R3, R17 ;  /* 0x0000001103037220 */ /* 0x000fe40000410000 */
[C---:B------:R-:W-:Y:S02]  /*21f00*/  FMUL.FTZ R10, R8.reuse, R13 ;  /* 0x0000000d080a7220 */ /* 0x040fe40000410000 */
[----:B------:R-:W-:Y:S02]  /*21f10*/  FMUL.FTZ R9, R8, R14 ;  /* 0x0000000e08097220 */ /* 0x000fe40000410000 */
[----:B------:R-:W-:Y:S02]  /*21f20*/  FFMA.FTZ R8, R5, R18, R3 ;  /* 0x0000001205087223 */ /* 0x000fe40000010003 */
[----:B------:R-:W-:-:S02]  /*21f30*/  FFMA.FTZ R7, R15, R19, -R7 ;  /* 0x000000130f077223 */ /* 0x000fc40000010807 */
[----:B------:R-:W-:Y:S02]  /*21f40*/  FFMA.FTZ R11, R15, R20, R11 ;  /* 0x000000140f0b7223 */ /* 0x000fe4000001000b */
[----:B------:R-:W-:Y:S02]  /*21f50*/  FFMA.FTZ R6, R5, R17, -R6 ;  /* 0x0000001105067223 */ /* 0x000fe40000010806 */
[----:B------:R-:W-:Y:S01]  /*21f60*/  FFMA.FTZ R3, R2, R14, -R10 ;  /* 0x0000000e02037223 */ /* 0x000fe2000001080a */
[----:B------:R-:W-:Y:S01]  /*21f70*/  F2FP.BF16.PACK_AB R10, R16, R12 ;  /* 0x0000000c100a723e */ /* 0x000fe200000010ff */
[----:B------:R-:W-:Y:S01]  /*21f80*/  FFMA.FTZ R9, R2, R13, R9 ;  /* 0x0000000d02097223 */ /* 0x000fe20000010009 */
[----:B------:R-:W-:Y:S02]  /*21f90*/  F2FP.BF16.PACK_AB R11, R11, R7 ;  /* 0x000000070b0b723e */ /* 0x000fe400000010ff */
[----:B------:R-:W-:Y:S02]  /*21fa0*/  F2FP.BF16.PACK_AB R8, R8, R6 ;  /* 0x000000060808723e */ /* 0x000fe400000010ff */
[----:B------:R-:W-:-:S05]  /*21fb0*/  F2FP.BF16.PACK_AB R9, R9, R3 ;  /* 0x000000030909723e */ /* 0x000fca00000010ff */
[----:B------:R1:W-:Y:S02]  /*21fc0*/  ST.E.128 [R26.64+0x4000], R8 ;  /* 0x004000081a007985 */ /* 0x0003e4000c101d04 */
.L_x_985:
[----:B------:R-:W-:Y:S05]  /*21fd0*/  BSYNC B0 ;  /* 0x0000000000007941 */ /* 0x000fea0003800000 */
.L_x_984:
[----:B------:R-:W-:Y:S01]  /*21fe0*/  IADD3 R2, R4, 0x30, RZ ;  /* 0x0000003004027810 */ /* 0x000fe20007ffe0ff */
[----:B------:R-:W-:Y:S03]  /*21ff0*/  BSSY B0, `(.L_x_986) ;  /* 0x0000036000007945 */ /* 0x000fe60003800000 */
[----:B------:R-:W-:-:S13]  /*22000*/  ISETP.GE.AND P0, PT, R2, R0, PT ;  /* 0x000000000200720c */ /* 0x000fda0003f06270 */
[----:B------:R-:W-:Y:S05]  /*22010*/  @P0 BRA `(.L_x_987) ;  /* 0x0000033000000947 */ /* 0x000fea0003800000 */
[----:B------:R-:W-:-:S04]  /*22020*/  IADD3 R2, R56, 0x2000, RZ ;  /* 0x0000200038027810 */ /* 0x000fc80007ffe0ff */
[----:B------:R-:W-:-:S04]  /*22030*/  IADD3 R3, P0, R57, R2, RZ ;  /* 0x0000000239037210 */ /* 0x000fc80007f1e0ff */
[----:B------:R-:W-:Y:S02]  /*22040*/  LEA.HI.X.SX32 R5, R2, RZ, 0x1, P0 ;  /* 0x000000ff02057211 */ /* 0x000fe400000f0eff */
[----:B------:R-:W-:-:S04]  /*22050*/  LEA R2, P0, R3, R24, 0x1 ;  /* 0x0000001803027211 */ /* 0x000fc800078008ff */
[----:B------:R-:W-:-:S05]  /*22060*/  LEA.HI.X R3, R3, R25, R5, 0x1, P0 ;  /* 0x0000001903037211 */ /* 0x000fca00000f0c05 */
[----:B-1----:R-:W2:Y:S01]  /*22070*/  LD.E.128 R8, [R2.64] ;  /* 0x0000000402087980 */ /* 0x002ea2000c101d00 */
[----:B------:R-:W-:Y:S02]  /*22080*/  SHF.R.U32.HI R6, RZ, 0x10, R31 ;  /* 0x00000010ff067819 */ /* 0x000fe4000001161f */
[----:B------:R-:W-:Y:S02]  /*22090*/  SHF.R.U32.HI R5, RZ, 0x10, R29 ;  /* 0x00000010ff057819 */ /* 0x000fe4000001161d */
[----:B------:R-:W-:Y:S02]  /*220a0*/  PRMT R6, R77, 0x5410, R6 ;  /* 0x000054104d067816 */ /* 0x000fe40000000006 */
[----:B------:R-:W-:Y:S02]  /*220b0*/  PRMT R5, R76, 0x5410, R5 ;  /* 0x000054104c057816 */ /* 0x000fe40000000005 */
[----:B------:R-:W-:Y:S01]  /*220c0*/  SHF.R.U64 R14, R30, 0x10, R31 ;  /* 0x000000101e0e7819 */ /* 0x000fe2000000121f */
[----:B------:R-:W-:Y:S01]  /*220d0*/  IMAD.U32 R19, R6, 0x10000, RZ ;  /* 0x0001000006137824 */ /* 0x000fe200078e00ff */
[----:B------:R-:W-:-:S02]  /*220e0*/  LOP3.LUT R21, R5, 0xffff0000, RZ, 0xc0, !PT ;  /* 0xffff000005157812 */ /* 0x000fc400078ec0ff */
[----:B------:R-:W-:Y:S02]  /*220f0*/  SHF.R.U64 R13, R28, 0x10, R29 ;  /* 0x000000101c0d7819 */ /* 0x000fe4000000121d */
[----:B------:R-:W-:Y:S02]  /*22100*/  LOP3.LUT R20, R6, 0xffff0000, RZ, 0xc0, !PT ;  /* 0xffff000006147812 */ /* 0x000fe400078ec0ff */
[----:B------:R-:W-:Y:S02]  /*22110*/  PRMT R14, R77, 0x5432, R14 ;  /* 0x000054324d0e7816 */ /* 0x000fe4000000000e */
[----:B------:R-:W-:Y:S01]  /*22120*/  PRMT R13, R76, 0x5432, R13 ;  /* 0x000054324c0d7816 */ /* 0x000fe2000000000d */
[C---:B--2---:R-:W-:Y:S01]  /*22130*/  IMAD.U32 R16, R10.reuse, 0x10000, RZ ;  /* 0x000100000a107824 */ /* 0x044fe200078e00ff */
[----:B------:R-:W-:Y:S01]  /*22140*/  LOP3.LUT R12, R10, 0xffff0000, RZ, 0xc0, !PT ;  /* 0xffff00000a0c7812 */ /* 0x000fe200078ec0ff */
[C---:B------:R-:W-:Y:S01]  /*22150*/  IMAD.U32 R15, R11.reuse, 0x10000, RZ ;  /* 0x000100000b0f7824 */ /* 0x040fe200078e00ff */
[----:B------:R-:W-:Y:S01]  /*22160*/  LOP3.LUT R10, R11, 0xffff0000, RZ, 0xc0, !PT ;  /* 0xffff00000b0a7812 */ /* 0x000fe200078ec0ff */
[----:B------:R-:W-:Y:S01]  /*22170*/  IMAD.U32 R11, R5, 0x10000, RZ ;  /* 0x00010000050b7824 */ /* 0x000fe200078e00ff */
[C---:B------:R-:W-:Y:S01]  /*22180*/  LOP3.LUT R6, R8.reuse, 0xffff0000, RZ, 0xc0, !PT ;  /* 0xffff000008067812 */ /* 0x040fe200078ec0ff */
[----:B------:R-:W-:Y:S01]  /*22190*/  IMAD.U32 R7, R8, 0x10000, RZ ;  /* 0x0001000008077824 */ /* 0x000fe200078e00ff */
[C---:B------:R-:W-:Y:S01]  /*221a0*/  LOP3.LUT R8, R9.reuse, 0xffff0000, RZ, 0xc0, !PT ;  /* 0xffff000009087812 */ /* 0x040fe200078ec0ff */
[----:B------:R-:W-:-:S02]  /*221b0*/  IMAD.U32 R5, R9, 0x10000, RZ ;  /* 0x0001000009057824 */ /* 0x000fc400078e00ff */
[C---:B------:R-:W-:Y:S02]  /*221c0*/  FMUL.FTZ R18, R12.reuse, R11 ;  /* 0x0000000b0c127220 */ /* 0x040fe40000410000 */
[----:B------:R-:W-:Y:S02]  /*221d0*/  FMUL.FTZ R17, R12, R19 ;  /* 0x000000130c117220 */ /* 0x000fe40000410000 */
[----:B------:R-:W-:Y:S02]  /*221e0*/  FMUL.FTZ R9, R10, R21 ;  /* 0x000000150a097220 */ /* 0x000fe40000410000 */
[C---:B------:R-:W-:Y:S02]  /*221f0*/  FFMA.FTZ R18, R16.reuse, R19, -R18 ;  /* 0x0000001310127223 */ /* 0x040fe40000010812 */
[----:B------:R-:W-:Y:S02]  /*22200*/  FFMA.FTZ R17, R16, R11, R17 ;  /* 0x0000000b10117223 */ /* 0x000fe40000010011 */
[----:B------:R-:W-:-:S02]  /*22210*/  FMUL.FTZ R11, R10, R20 ;  /* 0x000000140a0b7220 */ /* 0x000fc40000410000 */
[----:B------:R-:W-:Y:S02]  /*22220*/  FFMA.FTZ R16, R15, R20, -R9 ;  /* 0x000000140f107223 */ /* 0x000fe40000010809 */
[C---:B------:R-:W-:Y:S01]  /*22230*/  IMAD.U32 R20, R13.reuse, 0x10000, RZ ;  /* 0x000100000d147824 */ /* 0x040fe200078e00ff */
[----:B------:R-:W-:Y:S01]  /*22240*/  LOP3.LUT R13, R13, 0xffff0000, RZ, 0xc0, !PT ;  /* 0xffff00000d0d7812 */ /* 0x000fe200078ec0ff */
[C---:B------:R-:W-:Y:S01]  /*22250*/  IMAD.U32 R19, R14.reuse, 0x10000, RZ ;  /* 0x000100000e137824 */ /* 0x040fe200078e00ff */
[----:B------:R-:W-:Y:S01]  /*22260*/  LOP3.LUT R14, R14, 0xffff0000, RZ, 0xc0, !PT ;  /* 0xffff00000e0e7812 */ /* 0x000fe200078ec0ff */
[C---:B------:R-:W-:Y:S02]  /*22270*/  FMUL.FTZ R12, R6.reuse, R20 ;  /* 0x00000014060c7220 */ /* 0x040fe40000410000 */
[----:B------:R-:W-:Y:S02]  /*22280*/  FMUL.FTZ R6, R6, R19 ;  /* 0x0000001306067220 */ /* 0x000fe40000410000 */
[----:B------:R-:W-:-:S02]  /*22290*/  FMUL.FTZ R10, R8, R13 ;  /* 0x0000000d080a7220 */ /* 0x000fc40000410000 */
[----:B------:R-:W-:Y:S02]  /*222a0*/  FMUL.FTZ R9, R8, R14 ;  /* 0x0000000e08097220 */ /* 0x000fe40000410000 */
[----:B------:R-:W-:Y:S02]  /*222b0*/  FFMA.FTZ R8, R7, R20, R6 ;  /* 0x0000001407087223 */ /* 0x000fe40000010006 */
[----:B------:R-:W-:Y:S02]  /*222c0*/  FFMA.FTZ R11, R15, R21, R11 ;  /* 0x000000150f0b7223 */ /* 0x000fe4000001000b */
[----:B------:R-:W-:Y:S02]  /*222d0*/  FFMA.FTZ R12, R7, R19, -R12 ;  /* 0x00000013070c7223 */ /* 0x000fe4000001080c */
[----:B------:R-:W-:Y:S01]  /*222e0*/  FFMA.FTZ R6, R5, R14, -R10 ;  /* 0x0000000e05067223 */ /* 0x000fe2000001080a */
[----:B------:R-:W-:Y:S01]  /*222f0*/  F2FP.BF16.PACK_AB R10, R17, R18 ;  /* 0x00000012110a723e */ /* 0x000fe200000010ff */
[----:B------:R-:W-:Y:S01]  /*22300*/  FFMA.FTZ R9, R5, R13, R9 ;  /* 0x0000000d05097223 */ /* 0x000fe20000010009 */
[----:B------:R-:W-:-:S02]  /*22310*/  F2FP.BF16.PACK_AB R11, R11, R16 ;  /* 0x000000100b0b723e */ /* 0x000fc400000010ff */
[----:B------:R-:W-:Y:S02]  /*22320*/  F2FP.BF16.PACK_AB R8, R8, R12 ;  /* 0x0000000c0808723e */ /* 0x000fe400000010ff */
[----:B------:R-:W-:-:S05]  /*22330*/  F2FP.BF16.PACK_AB R9, R9, R6 ;  /* 0x000000060909723e */ /* 0x000fca00000010ff */
[----:B------:R1:W-:Y:S02]  /*22340*/  ST.E.128 [R2.64], R8 ;  /* 0x0000000802007985 */ /* 0x0003e4000c101d04 */
.L_x_987:
[----:B------:R-:W-:Y:S05]  /*22350*/  BSYNC B0 ;  /* 0x0000000000007941 */ /* 0x000fea0003800000 */
.L_x_986:
        /* <DEDUP_REMOVED lines=50> */
.L_x_989:
[----:B------:R-:W-:Y:S05]  /*22680*/  BSYNC B0 ;  /* 0x0000000000007941 */ /* 0x000fea0003800000 */
.L_x_988:
[----:B------:R-:W-:-:S04]  /*22690*/  IADD3 R2, R4, 0x50, RZ ;  /* 0x0000005004027810 */ /* 0x000fc80007ffe0ff */
        /* <DEDUP_REMOVED lines=53> */
.L_x_979:
[----:B------:R-:W-:Y:S05]  /*229f0*/  BSYNC B1 ;  /* 0x0000000000017941 */ /* 0x000fea0003800000 */
.L_x_978:
[----:B-1----:R-:W-:Y:S01]  /*22a00*/  IADD3 R2, R68, 0x40, RZ ;  /* 0x0000004044027810 */ /* 0x002fe20007ffe0ff */
[----:B------:R-:W-:-:S03]  /*22a10*/  IMAD.MOV.U32 R3, RZ, RZ, 0x0 ;  /* 0x00000000ff037424 */ /* 0x000fc600078e00ff */
[----:B------:R-:W-:Y:S01]  /*22a20*/  ISETP.GE.AND P0, PT, R2, R64, PT ;  /* 0x000000400200720c */ /* 0x000fe20003f06270 */
[----:B------:R-:W-:-:S12]  /*22a30*/  IMAD.MOV.U32 R2, RZ, RZ, R112 ;  /* 0x000000ffff027224 */ /* 0x000fd800078e0070 */
[----:B------:R-:W-:Y:S05]  /*22a40*/  @P0 RET.REL.NODEC R2 `(_ZN7cutlass13device_kernelIN5flash19enable_sm80_to_sm89INS1_16FlashAttnFwdSm80INS1_25CollectiveMainloopFwdSm80ILi8ELi1ELb0EN4cute5tupleIJNS5_1CILi128EEENS7_ILi64EEENS7_ILi192EEEEEELi192ENS_10bfloat16_tEfNS_4arch4Sm80ELb0ELb1ELb1ELb1ELb1ELb1ELb1ELb1EEENS1_21CollectiveEpilogueFwdINS6_IJS8_SA_S9_EEENS6_IJNS7_ILi1EEESI_SI_EEESC_SE_Li256ELb1ELb1ELb1ELb0EEENS1_36VarlenDynamicPersistentTileSchedulerILi128ELi64ELi256ELi256ELb1ELb1ELb0ELb1ELb0ELb1EEEEEEEEEvNT_6ParamsE) ;  /* 0xfffdd5b002000950 */ /* 0x000fea0003c3ffff */
[----:B------:R-:W-:Y:S01]  /*22a50*/  ISETP.GE.AND P0, PT, R4, R0, PT ;  /* 0x000000000400720c */ /* 0x000fe20003f06270 */
[----:B------:R-:W-:-:S12]  /*22a60*/  BSSY B0, `(.L_x_990) ;  /* 0x0000030000007945 */ /* 0x000fd80003800000 */
        /* <DEDUP_REMOVED lines=47> */
.L_x_991:
[----:B------:R-:W-:Y:S05]  /*22d60*/  BSYNC B0 ;  /* 0x0000000000007941 */ /* 0x000fea0003800000 */
.L_x_990:
        /* <DEDUP_REMOVED lines=55> */
.L_x_993:
[----:B------:R-:W-:Y:S05]  /*230e0*/  BSYNC B0 ;  /* 0x0000000000007941 */ /* 0x000fea0003800000 */
.L_x_992:
        /* <DEDUP_REMOVED lines=50> */
.L_x_995:
[----:B------:R-:W-:Y:S05]  /*23410*/  BSYNC B0 ;  /* 0x0000000000007941 */ /* 0x000fea0003800000 */
.L_x_994:
        /* <DEDUP_REMOVED lines=55> */
.L_x_997:
[----:B------:R-:W-:Y:S05]  /*23790*/  BSYNC B0 ;  /* 0x0000000000007941 */ /* 0x000fea0003800000 */
.L_x_996:
        /* <DEDUP_REMOVED lines=50> */
.L_x_999:
[----:B------:R-:W-:Y:S05]  /*23ac0*/  BSYNC B0 ;  /* 0x0000000000007941 */ /* 0x000fea0003800000 */
.L_x_998:
[----:B------:R-:W-:Y:S01]  /*23ad0*/  IADD3 R4, R4, 0x50, RZ ;  /* 0x0000005004047810 */ /* 0x000fe20007ffe0ff */
[----:B------:R-:W-:Y:S02]  /*23ae0*/  IMAD.MOV.U32 R2, RZ, RZ, R112 ;  /* 0x000000ffff027224 */ /* 0x000fe400078e0070 */
[----:B------:R-:W-:Y:S01]  /*23af0*/  IMAD.MOV.U32 R3, RZ, RZ, 0x0 ;  /* 0x00000000ff037424 */ /* 0x000fe200078e00ff */
[----:B------:R-:W-:-:S13]  /*23b00*/  ISETP.GE.AND P0, PT, R4, R0, PT ;  /* 0x000000000400720c */ /* 0x000fda0003f06270 */
[----:B------:R-:W-:Y:S05]  /*23b10*/  @P0 RET.REL.NODEC R2 `(_ZN7cutlass13device_kernelIN5flash19enable_sm80_to_sm89INS1_16FlashAttnFwdSm80INS1_25CollectiveMainloopFwdSm80ILi8ELi1ELb0EN4cute5tupleIJNS5_1CILi128EEENS7_ILi64EEENS7_ILi192EEEEEELi192ENS_10bfloat16_tEfNS_4arch4Sm80ELb0ELb1ELb1ELb1ELb1ELb1ELb1ELb1EEENS1_21CollectiveEpilogueFwdINS6_IJS8_SA_S9_EEENS6_IJNS7_ILi1EEESI_SI_EEESC_SE_Li256ELb1ELb1ELb1ELb0EEENS1_36VarlenDynamicPersistentTileSchedulerILi128ELi64ELi256ELi256ELb1ELb1ELb0ELb1ELb0ELb1EEEEEEEEEvNT_6ParamsE) ;  /* 0xfffdc4e002000950 */ /* 0x000fea0003c3ffff */
[----:B------:R-:W-:-:S04]  /*23b20*/  IADD3 R0, R56, 0x5000, RZ ;  /* 0x0000500038007810 */ /* 0x000fc80007ffe0ff */
[----:B------:R-:W-:-:S04]  /*23b30*/  IADD3 R3, P0, R57, R0, RZ ;  /* 0x0000000039037210 */ /* 0x000fc80007f1e0ff */
[----:B------:R-:W-:Y:S02]  /*23b40*/  LEA.HI.X.SX32 R0, R0, RZ, 0x1, P0 ;  /* 0x000000ff00007211 */ /* 0x000fe400000f0eff */
[----:B------:R-:W-:-:S04]  /*23b50*/  LEA R2, P0, R3, R24, 0x1 ;  /* 0x0000001803027211 */ /* 0x000fc800078008ff */
[----:B------:R-:W-:-:S05]  /*23b60*/  LEA.HI.X R3, R3, R25, R0, 0x1, P0 ;  /* 0x0000001903037211 */ /* 0x000fca00000f0c00 */
[----:B------:R-:W2:Y:S01]  /*23b70*/  LD.E.128 R4, [R2.64] ;  /* 0x0000000402047980 */ /* 0x000ea2000c101d00 */
[----:B------:R-:W-:Y:S02]  /*23b80*/  SHF.R.U32.HI R0, RZ, 0x10, R67 ;  /* 0x00000010ff007819 */ /* 0x000fe40000011643 */
[--C-:B-1----:R-:W-:Y:S02]  /*23b90*/  SHF.R.U32.HI R8, RZ, 0x10, R71.reuse ;  /* 0x00000010ff087819 */ /* 0x102fe40000011647 */
[----:B------:R-:W-:Y:S02]  /*23ba0*/  PRMT R0, R93, 0x5410, R0 ;  /* 0x000054105d007816 */ /* 0x000fe40000000000 */
[----:B------:R-:W-:Y:S02]  /*23bb0*/  PRMT R8, R94, 0x5410, R8 ;  /* 0x000054105e087816 */ /* 0x000fe40000000008 */
[----:B------:R-:W-:Y:S01]  /*23bc0*/  SHF.R.U64 R12, R70, 0x10, R71 ;  /* 0x00000010460c7819 */ /* 0x000fe20000001247 */
[----:B------:R-:W-:Y:S01]  /*23bd0*/  IMAD.U32 R16, R0, 0x10000, RZ ;  /* 0x0001000000107824 */ /* 0x000fe200078e00ff */
[----:B------:R-:W-:Y:S01]  /*23be0*/  SHF.R.U64 R11, R66, 0x10, R67 ;  /* 0x00000010420b7819 */ /* 0x000fe20000001243 */
[C---:B------:R-:W-:Y:S01]  /*23bf0*/  IMAD.U32 R17, R8.reuse, 0x10000, RZ ;  /* 0x0001000008117824 */ /* 0x040fe200078e00ff */
[----:B------:R-:W-:-:S02]  /*23c00*/  LOP3.LUT R18, R8, 0xffff0000, RZ, 0xc0, !PT ;  /* 0xffff000008127812 */ /* 0x000fc400078ec0ff */
[----:B------:R-:W-:Y:S02]  /*23c10*/  LOP3.LUT R19, R0, 0xffff0000, RZ, 0xc0, !PT ;  /* 0xffff000000137812 */ /* 0x000fe400078ec0ff */
[----:B------:R-:W-:Y:S02]  /*23c20*/  PRMT R12, R94, 0x5432, R12 ;  /* 0x000054325e0c7816 */ /* 0x000fe4000000000c */
[----:B------:R-:W-:Y:S02]  /*23c30*/  PRMT R11, R93, 0x5432, R11 ;  /* 0x000054325d0b7816 */ /* 0x000fe4000000000b */
[C---:B--2---:R-:W-:Y:S01]  /*23c40*/  LOP3.LUT R10, R6.reuse, 0xffff0000, RZ, 0xc0, !PT ;  /* 0xffff0000060a7812 */ /* 0x044fe200078ec0ff */
[----:B------:R-:W-:Y:S01]  /*23c50*/  IMAD.U32 R14, R6, 0x10000, RZ ;  /* 0x00010000060e7824 */ /* 0x000fe200078e00ff */
[C---:B------:R-:W-:Y:S01]  /*23c60*/  LOP3.LUT R9, R7.reuse, 0xffff0000, RZ, 0xc0, !PT ;  /* 0xffff000007097812 */ /* 0x040fe200078ec0ff */
[----:B------:R-:W-:Y:S01]  /*23c70*/  IMAD.U32 R13, R7, 0x10000, RZ ;  /* 0x00010000070d7824 */ /* 0x000fe200078e00ff */
[----:B------:R-:W-:Y:S01]  /*23c80*/  LOP3.LUT R6, R4, 0xffff0000, RZ, 0xc0, !PT ;  /* 0xffff000004067812 */ /* 0x000fe200078ec0ff */
[C---:B------:R-:W-:Y:S01]  /*23c90*/  FMUL.FTZ R15, R10.reuse, R16 ;  /* 0x000000100a0f7220 */ /* 0x040fe20000410000 */
[----:B------:R-:W-:Y:S01]  /*23ca0*/  SHF.L.U32 R0, R5, 0x10, RZ ;  /* 0x0000001005007819 */ /* 0x000fe200000006ff */
[----:B------:R-:W-:-:S02]  /*23cb0*/  FMUL.FTZ R8, R10, R17 ;  /* 0x000000110a087220 */ /* 0x000fc40000410000 */
[C---:B------:R-:W-:Y:S02]  /*23cc0*/  FFMA.FTZ R15, R14.reuse, R17, -R15 ;  /* 0x000000110e0f7223 */ /* 0x040fe4000001080f */
[----:B------:R-:W-:Y:S02]  /*23cd0*/  FMUL.FTZ R10, R9, R19 ;  /* 0x00000013090a7220 */ /* 0x000fe40000410000 */
[----:B------:R-:W-:Y:S02]  /*23ce0*/  FFMA.FTZ R14, R14, R16, R8 ;  /* 0x000000100e0e7223 */ /* 0x000fe40000010008 */
[----:B------:R-:W-:Y:S01]  /*23cf0*/  IMAD.U32 R7, R4, 0x10000, RZ ;  /* 0x0001000004077824 */ /* 0x000fe200078e00ff */
[----:B------:R-:W-:Y:S01]  /*23d00*/  LOP3.LUT R4, R5, 0xffff0000, RZ, 0xc0, !PT ;  /* 0xffff000005047812 */ /* 0x000fe200078ec0ff */
[-C--:B------:R-:W-:Y:S02]  /*23d10*/  FMUL.FTZ R9, R9, R18.reuse ;  /* 0x0000001209097220 */ /* 0x080fe40000410000 */
[C---:B------:R-:W-:Y:S01]  /*23d20*/  IMAD.U32 R17, R11.reuse, 0x10000, RZ ;  /* 0x000100000b117824 */ /* 0x040fe200078e00ff */
[----:B------:R-:W-:Y:S01]  /*23d30*/  LOP3.LUT R11, R11, 0xffff0000, RZ, 0xc0, !PT ;  /* 0xffff00000b0b7812 */ /* 0x000fe200078ec0ff */
[C---:B------:R-:W-:Y:S01]  /*23d40*/  IMAD.U32 R16, R12.reuse, 0x10000, RZ ;  /* 0x000100000c107824 */ /* 0x040fe200078e00ff */
[----:B------:R-:W-:Y:S01]  /*23d50*/  LOP3.LUT R12, R12, 0xffff0000, RZ, 0xc0, !PT ;  /* 0xffff00000c0c7812 */ /* 0x000fe200078ec0ff */
[----:B------:R-:W-:-:S02]  /*23d60*/  FFMA.FTZ R10, R13, R18, -R10 ;  /* 0x000000120d0a7223 */ /* 0x000fc4000001080a */
[----:B------:R-:W-:Y:S02]  /*23d70*/  FFMA.FTZ R13, R13, R19, R9 ;  /* 0x000000130d0d7223 */ /* 0x000fe40000010009 */
[C---:B------:R-:W-:Y:S02]  /*23d80*/  FMUL.FTZ R9, R6.reuse, R17 ;  /* 0x0000001106097220 */ /* 0x040fe40000410000 */
[----:B------:R-:W-:Y:S02]  /*23d90*/  FMUL.FTZ R6, R6, R16 ;  /* 0x0000001006067220 */ /* 0x000fe40000410000 */
[C---:B------:R-:W-:Y:S02]  /*23da0*/  FMUL.FTZ R8, R4.reuse, R11 ;  /* 0x0000000b04087220 */ /* 0x040fe40000410000 */
[----:B------:R-:W-:Y:S02]  /*23db0*/  FMUL.FTZ R5, R4, R12 ;  /* 0x0000000c04057220 */ /* 0x000fe40000410000 */
[----:B------:R-:W-:-:S02]  /*23dc0*/  FFMA.FTZ R9, R7, R16, -R9 ;  /* 0x0000001007097223 */ /* 0x000fc40000010809 */
[----:B------:R-:W-:Y:S01]  /*23dd0*/  FFMA.FTZ R4, R7, R17, R6 ;  /* 0x0000001107047223 */ /* 0x000fe20000010006 */
[----:B------:R-:W-:Y:S01]  /*23de0*/  F2FP.BF16.PACK_AB R6, R14, R15 ;  /* 0x0000000f0e06723e */ /* 0x000fe200000010ff */
[C---:B------:R-:W-:Y:S01]  /*23df0*/  FFMA.FTZ R8, R0.reuse, R12, -R8 ;  /* 0x0000000c00087223 */ /* 0x040fe20000010808 */
[----:B------:R-:W-:Y:S01]  /*23e00*/  F2FP.BF16.PACK_AB R7, R13, R10 ;  /* 0x0000000a0d07723e */ /* 0x000fe200000010ff */
[----:B------:R-:W-:Y:S01]  /*23e10*/  FFMA.FTZ R5, R0, R11, R5 ;  /* 0x0000000b00057223 */ /* 0x000fe20000010005 */
[----:B------:R-:W-:-:S04]  /*23e20*/  F2FP.BF16.PACK_AB R4, R4, R9 ;  /* 0x000000090404723e */ /* 0x000fc800000010ff */
[----:B------:R-:W-:-:S05]  /*23e30*/  F2FP.BF16.PACK_AB R5, R5, R8 ;  /* 0x000000080505723e */ /* 0x000fca00000010ff */
[----:B------:R1:W-:Y:S02]  /*23e40*/  ST.E.128 [R2.64], R4 ;  /* 0x0000000402007985 */ /* 0x0003e4000c101d04 */
[----:B-1----:R-:W-:Y:S01]  /*23e50*/  MOV R2, R112 ;  /* 0x0000007000027202 */ /* 0x002fe20000000f00 */
[----:B------:R-:W-:-:S04]  /*23e60*/  IMAD.MOV.U32 R3, RZ, RZ, 0x0 ;  /* 0x00000000ff037424 */ /* 0x000fc800078e00ff */
[----:B------:R-:W-:Y:S05]  /*23e70*/  RET.REL.NODEC R2 `(_ZN7cutlass13device_kernelIN5flash19enable_sm80_to_sm89INS1_16FlashAttnFwdSm80INS1_25CollectiveMainloopFwdSm80ILi8ELi1ELb0EN4cute5tupleIJNS5_1CILi128EEENS7_ILi64EEENS7_ILi192EEEEEELi192ENS_10bfloat16_tEfNS_4arch4Sm80ELb0ELb1ELb1ELb1ELb1ELb1ELb1ELb1EEENS1_21CollectiveEpilogueFwdINS6_IJS8_SA_S9_EEENS6_IJNS7_ILi1EEESI_SI_EEESC_SE_Li256ELb1ELb1ELb1ELb0EEENS1_36VarlenDynamicPersistentTileSchedulerILi128ELi64ELi256ELi256ELb1ELb1ELb0ELb1ELb0ELb1EEEEEEEEEvNT_6ParamsE) ;  /* 0xfffdc18002007950 */ /* 0x000fea0003c3ffff */
.L_x_968:
[----:B-----5:R-:W-:Y:S01]  /*23e80*/  ISETP.NE.AND P0, PT, R24, 0x1, PT ;  /* 0x000000011800780c */ /* 0x020fe20003f05270 */
[----:B------:R-:W-:-:S12]  /*23e90*/  BSSY B0, `(.L_x_1000) ;  /* 0x0000006000007945 */ /* 0x000fd80003800000 */
[----:B------:R-:W-:Y:S05]  /*23ea0*/  @!P0 BRA `(.L_x_1001) ;  /* 0x0000004000008947 */ /* 0x000fea0003800000 */
[----:B------:R1:W2:Y:S04]  /*23eb0*/  LD.E R3, [R6.64+0x168] ;  /* 0x0001680406037980 */ /* 0x0002a8000c101900 */
[----:B-1----:R-:W3:Y:S01]  /*23ec0*/  LD.E R6, [R6.64+0x16c] ;  /* 0x00016c0406067980 */ /* 0x002ee2000c101900 */
[----:B--2---:R-:W-:-:S05]  /*23ed0*/  IMAD.HI.U32 R2, R2, R3, RZ ;  /* 0x0000000302027227 */ /* 0x004fca00078e00ff */
[----:B---3--:R-:W-:Y:S02]  /*23ee0*/  SHF.R.U32.HI R2, RZ, R6, R2 ;  /* 0x00000006ff027219 */ /* 0x008fe40000011602 */
.L_x_1001:
[----:B------:R-:W-:Y:S05]  /*23ef0*/  BSYNC B0 ;  /* 0x0000000000007941 */ /* 0x000fea0003800000 */
.L_x_1000:
[----:B------:R-:W-:Y:S01]  /*23f00*/  MOV R4, R22 ;  /* 0x0000001600047202 */ /* 0x000fe20000000f00 */
[-C--:B------:R-:W-:Y:S01]  /*23f10*/  IMAD R7, R11, R2.reuse, RZ ;  /* 0x000000020b077224 */ /* 0x080fe200078e02ff */
[----:B------:R-:W-:Y:S01]  /*23f20*/  MOV R5, R15 ;  /* 0x0000000f00057202 */ /* 0x000fe20000000f00 */
[----:B------:R-:W-:Y:S01]  /*23f30*/  IMAD.MOV.U32 R12, RZ, RZ, R20 ;  /* 0x000000ffff0c7224 */ /* 0x000fe200078e0014 */
[----:B------:R-:W-:Y:S01]  /*23f40*/  SHF.R.S32.HI R6, RZ, 0x1f, R2 ;  /* 0x0000001fff067819 */ /* 0x000fe20000011402 */
[-C--:B------:R-:W-:Y:S02]  /*23f50*/  IMAD R9, R9, R2.reuse, RZ ;  /* 0x0000000209097224 */ /* 0x080fe400078e02ff */
[----:B------:R-:W-:-:S04]  /*23f60*/  IMAD.WIDE.U32 R4, R10, R2, R4 ;  /* 0x000000020a047225 */ /* 0x000fc800078e0004 */
[----:B------:R-:W-:Y:S01]  /*23f70*/  IMAD R10, R10, R6, R7 ;  /* 0x000000060a0a7224 */ /* 0x000fe200078e0207 */
[----:B------:R-:W-:Y:S01]  /*23f80*/  LEA R30, P1, R4, R18, 0x1 ;  /* 0x00000012041e7211 */ /* 0x000fe200078208ff */
[----:B------:R-:W-:-:S03]  /*23f90*/  IMAD.WIDE.U32 R2, R8, R2, R12 ;  /* 0x0000000208027225 */ /* 0x000fc600078e000c */
[----:B------:R-:W-:Y:S01]  /*23fa0*/  IADD3 R5, R5, R10, RZ ;  /* 0x0000000a05057210 */ /* 0x000fe20007ffe0ff */
[----:B------:R-:W-:Y:S01]  /*23fb0*/  IMAD R6, R8, R6, R9 ;  /* 0x0000000608067224 */ /* 0x000fe200078e0209 */
[----:B------:R-:W-:Y:S02]  /*23fc0*/  LEA R31, P0, R2, R16, 0x1 ;  /* 0x00000010021f7211 */ /* 0x000fe400078008ff */
[----:B------:R-:W-:Y:S01]  /*23fd0*/  LEA.HI.X R29, R4, R19, R5, 0x1, P1 ;  /* 0x00000013041d7211 */ /* 0x000fe200008f0c05 */
[----:B------:R-:W-:-:S05]  /*23fe0*/  IMAD.IADD R3, R3, 0x1, R6 ;  /* 0x0000000103037824 */ /* 0x000fca00078e0206 */
[----:B------:R-:W-:Y:S01]  /*23ff0*/  LEA.HI.X R28, R2, R17, R3, 0x1, P0 ;  /* 0x00000011021c7211 */ /* 0x000fe200000f0c03 */
[----:B------:R-:W-:Y:S05]  /*24000*/  BRA.DIV ~URZ, `(.L_x_1002) ;  /* 0x00003e527f007947 */ /* 0x000fea000b800000 */
[----:B------:R1:W2:Y:S02]  /*24010*/  SHFL.IDX PT, R4, R29, RZ, 0x1c1f ;  /* 0x001c1fff1d047589 */ /* 0x0002a400000e0000 */
.L_x_1022:
[----:B------:R-:W-:Y:S05]  /*24020*/  BRA.DIV ~URZ, `(.L_x_1003) ;  /* 0x00003eb27f007947 */ /* 0x000fea000b800000 */
[----:B------:R3:W4:Y:S01]  /*24030*/  SHFL.IDX PT, R22, R30, RZ, 0x1c1f ;  /* 0x001c1fff1e167589 */ /* 0x00072200000e0000 */
[----:B--2---:R-:W-:-:S03]  /*24040*/  MOV R23, R4 ;  /* 0x0000000400177202 */ /* 0x004fc60000000f00 */
[----:B------:R3:W2:Y:S04]  /*24050*/  SHFL.IDX PT, R21, R28, RZ, 0x1c1f ;  /* 0x001c1fff1c157589 */ /* 0x0006a800000e0000 */
[----:B------:R3:W1:Y:S02]  /*24060*/  SHFL.IDX PT, R2, R31, RZ, 0x1c1f ;  /* 0x001c1fff1f027589 */ /* 0x00066400000e0000 */
.L_x_1023:
        /* <DEDUP_REMOVED lines=20> */
[----:B------:R-:W-:Y:S01]  /*241b0*/  IADD3 R20, R57, 0x40, RZ ;  /* 0x0000004039147810 */ /* 0x000fe20007ffe0ff */
[----:B------:R-:W-:Y:S01]  /*241c0*/  CS2R R8, SRZ ;  /* 0x0000000000087805 */ /* 0x000fe2000001ff00 */
[-C--:B------:R-:W-:Y:S02]  /*241d0*/  ISETP.GE.AND P1, PT, R21, R0.reuse, PT ;  /* 0x000000001500720c */ /* 0x080fe40003f26270 */
[-C--:B------:R-:W-:Y:S02]  /*241e0*/  ISETP.GE.AND P0, PT, R20, R0.reuse, PT ;  /* 0x000000001400720c */ /* 0x080fe40003f06270 */
[----:B------:R-:W-:-:S09]  /*241f0*/  ISETP.GE.AND P2, PT, R57, R0, PT ;  /* 0x000000003900720c */ /* 0x000fd20003f46270 */
[----:B------:R-:W-:Y:S02]  /*24200*/  @!P1 SHF.R.S32.HI R7, RZ, 0x1f, R21 ;  /* 0x0000001fff079819 */ /* 0x000fe40000011415 */
[----:B------:R-:W-:Y:S02]  /*24210*/  @!P0 SHF.R.S32.HI R6, RZ, 0x1f, R20 ;  /* 0x0000001fff068819 */ /* 0x000fe40000011414 */
[----:B------:R-:W-:Y:S01]  /*24220*/  @!P1 LEA.HI R21, R7, R21, RZ, 0x3 ;  /* 0x0000001507159211 */ /* 0x000fe200078f18ff */
[--C-:B----4-:R-:W-:Y:S01]  /*24230*/  @!P2 IMAD.WIDE R4, R57, 0x2, R22.reuse ;  /* 0x000000023904a825 */ /* 0x110fe200078e0216 */
[----:B------:R-:W-:Y:S02]  /*24240*/  @!P0 LEA.HI R20, R6, R20, RZ, 0x3 ;  /* 0x0000001406148211 */ /* 0x000fe400078f18ff */
[----:B------:R-:W-:Y:S02]  /*24250*/  @!P1 LOP3.LUT R21, R21, 0xfffffff8, RZ, 0xc0, !PT ;  /* 0xfffffff815159812 */ /* 0x000fe400078ec0ff */
[----:B------:R-:W-:Y:S01]  /*24260*/  @!P0 LOP3.LUT R20, R20, 0xfffffff8, RZ, 0xc0, !PT ;  /* 0xfffffff814148812 */ /* 0x000fe200078ec0ff */
[----:B------:R2:W5:Y:S01]  /*24270*/  @!P2 LD.E.128 R8, [R4.64] ;  /* 0x000000040408a980 */ /* 0x000562000c101d00 */
[----:B------:R-:W-:Y:S01]  /*24280*/  CS2R R6, SRZ ;  /* 0x0000000000067805 */ /* 0x000fe2000001ff00 */
[C-C-:B------:R-:W-:Y:S01]  /*24290*/  @!P1 IMAD.WIDE R26, R21.reuse, 0x2, R22.reuse ;  /* 0x00000002151a9825 */ /* 0x140fe200078e0216 */
[----:B------:R-:W-:Y:S01]  /*242a0*/  CS2R R18, SRZ ;  /* 0x0000000000127805 */ /* 0x000fe2000001ff00 */
[----:B------:R-:W-:Y:S01]  /*242b0*/  CS2R R16, SRZ ;  /* 0x0000000000107805 */ /* 0x000fe2000001ff00 */
[----:B------:R-:W-:Y:S01]  /*242c0*/  CS2R R14, SRZ ;  /* 0x00000000000e7805 */ /* 0x000fe2000001ff00 */
[C---:B------:R-:W-:Y:S01]  /*242d0*/  @!P0 IMAD.WIDE R24, R20.reuse, 0x2, R22 ;  /* 0x0000000214188825 */ /* 0x040fe200078e0216 */
[----:B------:R-:W-:Y:S01]  /*242e0*/  CS2R R12, SRZ ;  /* 0x00000000000c7805 */ /* 0x000fe2000001ff00 */
[----:B------:R-:W-:Y:S01]  /*242f0*/  CS2R R42, SRZ ;  /* 0x00000000002a7805 */ /* 0x000fe2000001ff00 */
[----:B------:R-:W-:Y:S01]  /*24300*/  CS2R R40, SRZ ;  /* 0x0000000000287805 */ /* 0x000fe2000001ff00 */
[--C-:B-1----:R-:W-:Y:S01]  /*24310*/  @!P1 IMAD.WIDE R22, R21, 0x2, R2.reuse ;  /* 0x0000000215169825 */ /* 0x102fe200078e0202 */
[----:B------:R-:W-:Y:S01]  /*24320*/  CS2R R46, SRZ ;  /* 0x00000000002e7805 */ /* 0x000fe2000001ff00 */
[----:B------:R-:W-:Y:S01]  /*24330*/  CS2R R44, SRZ ;  /* 0x00000000002c7805 */ /* 0x000fe2000001ff00 */
[----:B------:R1:W5:Y:S01]  /*24340*/  @!P1 LD.E.128 R16, [R26.64] ;  /* 0x000000041a109980 */ /* 0x000362000c101d00 */
[----:B------:R-:W-:-:S03]  /*24350*/  @!P0 IMAD.WIDE R20, R20, 0x2, R2 ;  /* 0x0000000214148825 */ /* 0x000fc600078e0202 */
[----:B------:R1:W5:Y:S01]  /*24360*/  @!P1 LD.E.128 R12, [R22.64] ;  /* 0x00000004160c9980 */ /* 0x000362000c101d00 */
[----:B------:R-:W-:-:S03]  /*24370*/  @!P2 IMAD.WIDE R2, R57, 0x2, R2 ;  /* 0x000000023902a825 */ /* 0x000fc600078e0202 */
[----:B------:R1:W5:Y:S01]  /*24380*/  @!P0 LD.E.128 R40, [R24.64] ;  /* 0x0000000418288980 */ /* 0x000362000c101d00 */
[----:B--2---:R-:W-:-:S03]  /*24390*/  CS2R R4, SRZ ;  /* 0x0000000000047805 */ /* 0x004fc6000001ff00 */
[----:B------:R1:W5:Y:S04]  /*243a0*/  @!P0 LD.E.128 R44, [R20.64] ;  /* 0x00000004142c8980 */ /* 0x000368000c101d00 */
[----:B------:R1:W5:Y:S02]  /*243b0*/  @!P2 LD.E.128 R4, [R2.64] ;  /* 0x000000040204a980 */ /* 0x000364000c101d00 */
.L_x_1005:
[----:B------:R-:W-:Y:S05]  /*243c0*/  BSYNC B0 ;  /* 0x0000000000007941 */ /* 0x000fea0003800000 */
.L_x_1004:
[----:B-1---5:R-:W-:Y:S02]  /*243d0*/  IMAD.MOV.U32 R21, RZ, RZ, R42 ;  /* 0x000000ffff157224 */ /* 0x022fe400078e002a */
[----:B------:R-:W-:Y:S02]  /*243e0*/  IMAD.MOV.U32 R20, RZ, RZ, R43 ;  /* 0x000000ffff147224 */ /* 0x000fe400078e002b */
[----:B------:R-:W-:Y:S02]  /*243f0*/  IMAD.MOV.U32 R3, RZ, RZ, R40 ;  /* 0x000000ffff037224 */ /* 0x000fe400078e0028 */
[----:B------:R-:W-:Y:S01]  /*24400*/  IMAD.MOV.U32 R2, RZ, RZ, R41 ;  /* 0x000000ffff027224 */ /* 0x000fe200078e0029 */
[----:B------:R-:W-:Y:S01]  /*24410*/  PRMT R88, R20, 0x5410, R21 ;  /* 0x0000541014587816 */ /* 0x000fe20000000015 */
[----:B------:R-:W-:Y:S01]  /*24420*/  IMAD.MOV.U32 R20, RZ, RZ, R19 ;  /* 0x000000ffff147224 */ /* 0x000fe200078e0013 */
[----:B------:R-:W-:-:S02]  /*24430*/  MOV R21, R18 ;  /* 0x0000001200157202 */ /* 0x000fc40000000f00 */
        /* <DEDUP_REMOVED lines=12> */
[----:B------:R-:W-:Y:S01]  /*24500*/  PRMT R34, R34, 0x5410, R3 ;  /* 0x0000541022227816 */ /* 0x000fe20000000003 */
[----:B------:R-:W-:Y:S01]  /*24510*/  IMAD.MOV.U32 R3, RZ, RZ, R44 ;  /* 0x000000ffff037224 */ /* 0x000fe200078e002c */
[----:B------:R-:W-:Y:S01]  /*24520*/  PRMT R59, R59, 0x5410, R2 ;  /* 0x000054103b3b7816 */ /* 0x000fe20000000002 */
[----:B------:R-:W-:Y:S01]  /*24530*/  IMAD.MOV.U32 R2, RZ, RZ, R45 ;  /* 0x000000ffff027224 */ /* 0x000fe200078e002d */
[----:B------:R-:W-:Y:S01]  /*24540*/  PRMT R86, R20, 0x5410, R21 ;  /* 0x0000541014567816 */ /* 0x000fe20000000015 */
[----:B------:R-:W-:Y:S01]  /*24550*/  IMAD.MOV.U32 R20, RZ, RZ, R15 ;  /* 0x000000ffff147224 */ /* 0x000fe200078e000f */
[----:B------:R-:W-:-:S02]  /*24560*/  MOV R21, R14 ;  /* 0x0000000e00157202 */ /* 0x000fc40000000f00 */
        /* <DEDUP_REMOVED lines=9> */
[----:B------:R-:W-:Y:S02]  /*24600*/  PRMT R69, R21, 0x5410, R20 ;  /* 0x0000541015457816 */ /* 0x000fe40000000014 */
[----:B------:R-:W-:Y:S02]  /*24610*/  PRMT R34, R3, 0x7610, R34 ;  /* 0x0000761003227816 */ /* 0x000fe40000000022 */
[----:B------:R-:W-:Y:S01]  /*24620*/  PRMT R59, R2, 0x7610, R59 ;  /* 0x00007610023b7816 */ /* 0x000fe2000000003b */
[----:B------:R-:W-:Y:S05]  /*24630*/  BRA.DIV ~URZ, `(.L_x_1006) ;  /* 0x00003a127f007947 */ /* 0x000fea000b800000 */
[----:B------:R1:W2:Y:S04]  /*24640*/  SHFL.IDX PT, R23, R29, 0x1, 0x1c1f ;  /* 0x003c1f001d177f89 */ /* 0x0002a800000e0000 */
[----:B----4-:R1:W4:Y:S04]  /*24650*/  SHFL.IDX PT, R22, R30, 0x1, 0x1c1f ;  /* 0x003c1f001e167f89 */ /* 0x01032800000e0000 */
[----:B------:R1:W3:Y:S04]  /*24660*/  SHFL.IDX PT, R21, R28, 0x1, 0x1c1f ;  /* 0x003c1f001c157f89 */ /* 0x0002e800000e0000 */
[----:B------:R1:W1:Y:S02]  /*24670*/  SHFL.IDX PT, R2, R31, 0x1, 0x1c1f ;  /* 0x003c1f001f027f89 */ /* 0x00026400000e0000 */
.L_x_1024:
[----:B------:R-:W-:Y:S01]  /*24680*/  IADD3 R3, R37, 0x40, RZ ;  /* 0x0000004025037810 */ /* 0x000fe20007ffe0ff */
[----:B------:R-:W-:Y:S01]  /*24690*/  BSSY B0, `(.L_x_1007) ;  /* 0x0000032000007945 */ /* 0x000fe20003800000 */
        /* <DEDUP_REMOVED lines=12> */
[----:B---3--:R-:W-:-:S03]  /*24760*/  IMAD.MOV.U32 R3, RZ, RZ, R21 ;  /* 0x000000ffff037224 */ /* 0x008fc600078e0015 */
[----:B------:R-:W-:Y:S05]  /*24770*/  @P0 BRA `(.L_x_1008) ;  /* 0x0000023000000947 */ /* 0x000fea0003800000 */
[C---:B------:R-:W-:Y:S01]  /*24780*/  IADD3 R26, R57.reuse, 0x20, RZ ;  /* 0x00000020391a7810 */ /* 0x040fe20007ffe0ff */
[----:B------:R-:W-:Y:S01]  /*24790*/  CS2R R50, SRZ ;  /* 0x0000000000327805 */ /* 0x000fe2000001ff00 */
[C---:B------:R-:W-:Y:S01]  /*247a0*/  IADD3 R27, R57.reuse, 0x40, RZ ;  /* 0x00000040391b7810 */ /* 0x040fe20007ffe0ff */
[----:B------:R-:W-:Y:S01]  /*247b0*/  CS2R R48, SRZ ;  /* 0x0000000000307805 */ /* 0x000fe2000001ff00 */
[-C--:B------:R-:W-:Y:S02]  /*247c0*/  ISETP.GE.AND P2, PT, R57, R0.reuse, PT ;  /* 0x000000003900720c */ /* 0x080fe40003f46270 */
[-C--:B------:R-:W-:Y:S02]  /*247d0*/  ISETP.GE.AND P1, PT, R26, R0.reuse, PT ;  /* 0x000000001a00720c */ /* 0x080fe40003f26270 */
[----:B------:R-:W-:-:S09]  /*247e0*/  ISETP.GE.AND P0, PT, R27, R0, PT ;  /* 0x000000001b00720c */ /* 0x000fd20003f06270 */
[----:B--2-4-:R-:W-:Y:S02]  /*247f0*/  @!P2 IMAD.WIDE R20, R57, 0x2, R22 ;  /* 0x000000023914a825 */ /* 0x014fe400078e0216 */
[----:B------:R-:W-:Y:S02]  /*24800*/  @!P1 SHF.R.S32.HI R24, RZ, 0x1f, R26 ;  /* 0x0000001fff189819 */ /* 0x000fe4000001141a */
[----:B------:R-:W-:Y:S01]  /*24810*/  @!P0 SHF.R.S32.HI R25, RZ, 0x1f, R27 ;  /* 0x0000001fff198819 */ /* 0x000fe2000001141b */
[----:B------:R2:W5:Y:S01]  /*24820*/  @!P2 LD.E.128 R48, [R20.64] ;  /* 0x000000041430a980 */ /* 0x000562000c101d00 */
        /* <DEDUP_REMOVED lines=10> */
[----:B--2---:R-:W-:-:S02]  /*248d0*/  @!P1 LEA.HI R21, R24, R26, RZ, 0x3 ;  /* 0x0000001a18159211 */ /* 0x004fc400078f18ff */
[----:B------:R-:W-:Y:S02]  /*248e0*/  @!P0 LEA.HI R20, R25, R27, RZ, 0x3 ;  /* 0x0000001b19148211 */ /* 0x000fe400078f18ff */
[----:B------:R-:W-:Y:S02]  /*248f0*/  @!P1 LOP3.LUT R21, R21, 0xfffffff8, RZ, 0xc0, !PT ;  /* 0xfffffff815159812 */ /* 0x000fe400078ec0ff */
[----:B------:R-:W-:-:S03]  /*24900*/  @!P0 LOP3.LUT R20, R20, 0xfffffff8, RZ, 0xc0, !PT ;  /* 0xfffffff814148812 */ /* 0x000fc600078ec0ff */
[----:B------:R-:W-:-:S04]  /*24910*/  @!P1 IMAD.WIDE R26, R21, 0x2, R22 ;  /* 0x00000002151a9825 */ /* 0x000fc800078e0216 */
[C---:B------:R-:W-:Y:S01]  /*24920*/  @!P0 IMAD.WIDE R24, R20.reuse, 0x2, R22 ;  /* 0x0000000214188825 */ /* 0x040fe200078e0216 */
[----:B------:R2:W5:Y:S03]  /*24930*/  @!P1 LD.E.128 R60, [R26.64] ;  /* 0x000000041a3c9980 */ /* 0x000566000c101d00 */
[--C-:B-1----:R-:W-:Y:S01]  /*24940*/  @!P1 IMAD.WIDE R22, R21, 0x2, R2.reuse ;  /* 0x0000000215169825 */ /* 0x102fe200078e0202 */
[----:B------:R2:W5:Y:S03]  /*24950*/  @!P0 LD.E.128 R76, [R24.64] ;  /* 0x00000004184c8980 */ /* 0x000566000c101d00 */
[--C-:B------:R-:W-:Y:S01]  /*24960*/  @!P0 IMAD.WIDE R20, R20, 0x2, R2.reuse ;  /* 0x0000000214148825 */ /* 0x100fe200078e0202 */
[----:B------:R2:W5:Y:S03]  /*24970*/  @!P1 LD.E.128 R64, [R22.64] ;  /* 0x0000000416409980 */ /* 0x000566000c101d00 */
[----:B------:R-:W-:Y:S01]  /*24980*/  @!P2 IMAD.WIDE R2, R57, 0x2, R2 ;  /* 0x000000023902a825 */ /* 0x000fe200078e0202 */
[----:B------:R2:W5:Y:S04]  /*24990*/  @!P0 LD.E.128 R72, [R20.64] ;  /* 0x0000000414488980 */ /* 0x000568000c101d00 */
[----:B------:R2:W5:Y:S02]  /*249a0*/  @!P2 LD.E.128 R52, [R2.64] ;  /* 0x000000040234a980 */ /* 0x000564000c101d00 */
.L_x_1008:
[----:B------:R-:W-:Y:S05]  /*249b0*/  BSYNC B0 ;  /* 0x0000000000007941 */ /* 0x000fea0003800000 */
.L_x_1007:
[----:B-12---:R-:W2:Y:S01]  /*249c0*/  LDL.64 R2, [R36+0x20] ;  /* 0x0000200024027983 */ /* 0x006ea20000100a00 */
[----:B------:R-:W-:-:S04]  /*249d0*/  DEPBAR.LE SB0, 0x1 ;  /* 0x000080400000791a */ /* 0x000fc80000000000 */
[----:B------:R-:W3:Y:S01]  /*249e0*/  LDL.64 R20, [R36+0x28] ;  /* 0x0000280024147983 */ /* 0x000ee20000100a00 */
[----:B------:R-:W-:Y:S03]  /*249f0*/  WARPSYNC 0xffffffff ;  /* 0xffffffff00007948 */ /* 0x000fe60003800000 */
[----:B------:R-:W-:Y:S06]  /*24a00*/  BAR.SYNC.DEFER_BLOCKING 0x0 ;  /* 0x0000000000007b1d */ /* 0x000fec0000010000 */
[----:B--2-4-:R1:W2:Y:S04]  /*24a10*/  LD.E R22, [R2.64] ;  /* 0x0000000402167980 */ /* 0x0142a8000c101900 */
[----:B---3--:R3:W5:Y:S01]  /*24a20*/  LD.E.64 R36, [R20.64] ;  /* 0x0000000414247980 */ /* 0x008762000c101b00 */
[----:B------:R-:W-:Y:S01]  /*24a30*/  BSSY B1, `(.L_x_1009) ;  /* 0x0000192000017945 */ /* 0x000fe20003800000 */
[----:B-1---5:R-:W-:Y:S01]  /*24a40*/  IMAD.MOV.U32 R3, RZ, RZ, R76 ;  /* 0x000000ffff037224 */ /* 0x022fe200078e004c */
[----:B------:R-:W-:Y:S01]  /*24a50*/  MOV R2, R77 ;  /* 0x0000004d00027202 */ /* 0x000fe20000000f00 */
[----:B---3--:R-:W-:-:S03]  /*24a60*/  IMAD.MOV.U32 R21, RZ, RZ, R78 ;  /* 0x000000ffff157224 */ /* 0x008fc600078e004e */
        /* <DEDUP_REMOVED lines=23> */
[----:B------:R-:W-:-:S04]  /*24be0*/  MOV R2, R66 ;  /* 0x0000004200027202 */ /* 0x000fc80000000f00 */
[----:B------:R-:W-:Y:S01]  /*24bf0*/  PRMT R94, R20, 0x5410, R2 ;  /* 0x00005410145e7816 */ /* 0x000fe20000000002 */
[----:B------:R-:W-:Y:S01]  /*24c00*/  IMAD.MOV.U32 R20, RZ, RZ, R55 ;  /* 0x000000ffff147224 */ /* 0x000fe200078e0037 */
[----:B------:R-:W-:-:S04]  /*24c10*/  MOV R2, R65 ;  /* 0x0000004100027202 */ /* 0x000fc80000000f00 */
[----:B------:R-:W-:Y:S01]  /*24c20*/  PRMT R93, R2, 0x5410, R3 ;  /* 0x00005410025d7816 */ /* 0x000fe20000000003 */
[----:B------:R-:W-:Y:S01]  /*24c30*/  IMAD.MOV.U32 R2, RZ, RZ, R53 ;  /* 0x000000ffff027224 */ /* 0x000fe200078e0035 */
[----:B------:R-:W-:-:S04]  /*24c40*/  MOV R3, R52 ;  /* 0x0000003400037202 */ /* 0x000fc80000000f00 */
[----:B------:R-:W-:Y:S01]  /*24c50*/  PRMT R89, R2, 0x5410, R3 ;  /* 0x0000541002597816 */ /* 0x000fe20000000003 */
[----:B--2---:R-:W-:-:S05]  /*24c60*/  IMAD R21, R22, -0x80, R33 ;  /* 0xffffff8016157824 */ /* 0x004fca00078e0221 */
[----:B------:R-:W-:Y:S01]  /*24c70*/  IMNMX R71, R21, 0x80, PT ;  /* 0x0000008015477817 */ /* 0x000fe20003800200 */
[----:B------:R-:W-:-:S03]  /*24c80*/  IMAD.MOV.U32 R21, RZ, RZ, R54 ;  /* 0x000000ffff157224 */ /* 0x000fc600078e0036 */
[----:B------:R-:W-:Y:S02]  /*24c90*/  ISETP.GE.AND P0, PT, R68, R71, PT ;  /* 0x000000474400720c */ /* 0x000fe40003f06270 */
[----:B------:R-:W-:-:S11]  /*24ca0*/  PRMT R90, R20, 0x5410, R21 ;  /* 0x00005410145a7816 */ /* 0x000fd60000000015 */
[----:B------:R-:W-:Y:S05]  /*24cb0*/  @P0 BRA `(.L_x_1010) ;  /* 0x0000169000000947 */ /* 0x000fea0003800000 */
[----:B------:R-:W-:Y:S01]  /*24cc0*/  ISETP.GE.AND P0, PT, R57, R0, PT ;  /* 0x000000003900720c */ /* 0x000fe20003f06270 */
[----:B------:R-:W-:-:S12]  /*24cd0*/  BSSY B0, `(.L_x_1011) ;  /* 0x0000071000007945 */ /* 0x000fd80003800000 */
[----:B------:R-:W-:Y:S05]  /*24ce0*/  @P0 BRA `(.L_x_1012) ;  /* 0x000006f000000947 */ /* 0x000fea0003800000 */
[----:B------:R-:W-:Y:S01]  /*24cf0*/  LEA.HI R3, R0, R32, RZ, 0x1d ;  /* 0x0000002000037211 */ /* 0x000fe200078fe8ff */
[----:B------:R-:W-:Y:S01]  /*24d00*/  IMAD.SHL.U32 R2, R68, 0x40, RZ ;  /* 0x0000004044027824 */ /* 0x000fe200078e00ff */
[----:B------:R-:W-:Y:S02]  /*24d10*/  LEA.HI R22, R98, R56, RZ, 0x5 ;  /* 0x0000003862167211 */ /* 0x000fe400078f28ff */
[----:B------:R-:W-:Y:S01]  /*24d20*/  SHF.R.S32.HI R20, RZ, 0x1f, R3 ;  /* 0x0000001fff147819 */ /* 0x000fe20000011403 */
[----:B------:R-:W-:Y:S01]  /*24d30*/  IMAD.SHL.U32 R21, R3, 0x8, RZ ;  /* 0x0000000803157824 */ /* 0x000fe200078e00ff */
[----:B------:R-:W-:Y:S02]  /*24d40*/  LOP3.LUT R2, R2, 0x1c0, RZ, 0xc0, !PT ;  /* 0x000001c002027812 */ /* 0x000fe400078ec0ff */
[----:B------:R-:W-:Y:S01]  /*24d50*/  LEA.HI R20, R20, R3, RZ, 0x3 ;  /* 0x0000000314147211 */ /* 0x000fe200078f18ff */
[----:B------:R-:W-:Y:S01]  /*24d60*/  IMAD.SHL.U32 R3, R22, 0x10, RZ ;  /* 0x0000001016037824 */ /* 0x000fe200078e00ff */
[----:B------:R-:W-:-:S02]  /*24d70*/  LOP3.LUT R22, R2, 0x38, R21, 0xf8, !PT ;  /* 0x0000003802167812 */ /* 0x000fc400078ef815 */
[----:B------:R-:W-:Y:S01]  /*24d80*/  SHF.R.U32.HI R23, RZ, 0x3, R2 ;  /* 0x00000003ff177819 */ /* 0x000fe20000011602 */
[----:B------:R-:W-:Y:S01]  /*24d90*/  IMAD.SHL.U32 R21, R20, 0x400, RZ ;  /* 0x0000040014157824 */ /* 0x000fe200078e00ff */
[----:B------:R-:W-:Y:S02]  /*24da0*/  LOP3.LUT R3, R3, 0xfffffe00, RZ, 0xc0, !PT ;  /* 0xfffffe0003037812 */ /* 0x000fe400078ec0ff */
[----:B------:R-:W-:Y:S02]  /*24db0*/  LOP3.LUT R20, R22, R23, RZ, 0x3c, !PT ;  /* 0x0000001716147212 */ /* 0x000fe400078e3cff */
[----:B------:R-:W-:Y:S02]  /*24dc0*/  LOP3.LUT R21, R21, 0xffffe000, RZ, 0xc0, !PT ;  /* 0xffffe00015157812 */ /* 0x000fe400078ec0ff */
[----:B------:R-:W-:Y:S02]  /*24dd0*/  LOP3.LUT R2, R2, 0x38, R57, 0xf8, !PT ;  /* 0x0000003802027812 */ /* 0x000fe400078ef839 */
[----:B------:R-:W-:-:S02]  /*24de0*/  IADD3 R20, R20, R21, R3 ;  /* 0x0000001514147210 */ /* 0x000fc40007ffe003 */
[----:B------:R-:W-:-:S03]  /*24df0*/  LOP3.LUT R2, R3, R2, R23, 0xf6, !PT ;  /* 0x0000000203027212 */ /* 0x000fc600078ef617 */
[----:B------:R-:W-:-:S04]  /*24e00*/  IMAD.WIDE.U32 R28, R20, 0x2, R36 ;  /* 0x00000002141c7825 */ /* 0x000fc800078e0024 */
[----:B------:R-:W-:Y:S01]  /*24e10*/  IMAD.WIDE.U32 R30, R2, 0x2, R36 ;  /* 0x00000002021e7825 */ /* 0x000fe200078e0024 */
[----:B------:R-:W2:Y:S04]  /*24e20*/  LD.E.128 R20, [R28.64] ;  /* 0x000000041c147980 */ /* 0x000ea8000c101d00 */
[----:B------:R-:W3:Y:S01]  /*24e30*/  LD.E.128 R24, [R30.64] ;  /* 0x000000041e187980 */ /* 0x000ee2000c101d00 */
[----:B------:R-:W-:Y:S02]  /*24e40*/  SHF.R.U64 R2, R4, 0x10, R5 ;  /* 0x0000001004027819 */ /* 0x000fe40000001205 */
[----:B------:R-:W-:Y:S02]  /*24e50*/  SHF.R.U64 R3, R8, 0x10, R9 ;  /* 0x0000001008037819 */ /* 0x000fe40000001209 */
[----:B------:R-:W-:-:S02]  /*24e60*/  PRMT R2, R34, 0x5410, R2 ;  /* 0x0000541022027816 */ /* 0x000fc40000000002 */
[----:B------:R-:W-:Y:S02]  /*24e70*/  PRMT R3, R34, 0x5432, R3 ;  /* 0x0000543222037816 */ /* 0x000fe40000000003 */
[----:B------:R-:W-:Y:S01]  /*24e80*/  SHF.R.U32.HI R5, RZ, 0x10, R5 ;  /* 0x00000010ff057819 */ /* 0x000fe20000011605 */
[----:B------:R-:W-:Y:S02]  /*24e90*/  IMAD.U32 R33, R2, 0x10000, RZ ;  /* 0x0001000002217824 */ /* 0x000fe400078e00ff */
[----:B------:R-:W-:Y:S02]  /*24ea0*/  IMAD.U32 R34, R3, 0x10000, RZ ;  /* 0x0001000003227824 */ /* 0x000fe400078e00ff */
[----:B--2---:R-:W-:Y:S02]  /*24eb0*/  IMAD.U32 R4, R20, 0x10000, RZ ;  /* 0x0001000014047824 */ /* 0x004fe400078e00ff */
[C---:B---3--:R-:W-:Y:S01]  /*24ec0*/  IMAD.U32 R39, R24.reuse, 0x10000, RZ ;  /* 0x0001000018277824 */ /* 0x048fe200078e00ff */
[----:B------:R-:W-:Y:S01]  /*24ed0*/  LOP3.LUT R35, R24, 0xffff0000, RZ, 0xc0, !PT ;  /* 0xffff000018237812 */ /* 0x000fe200078ec0ff */
[----:B------:R-:W-:-:S02]  /*24ee0*/  FMUL.FTZ R8, R4, R33 ;  /* 0x0000002104087220 */ /* 0x000fc40000410000 */
[-C--:B------:R-:W-:Y:S02]  /*24ef0*/  FMUL.FTZ R4, R4, R34.reuse ;  /* 0x0000002204047220 */ /* 0x080fe40000410000 */
[C---:B------:R-:W-:Y:S01]  /*24f00*/  FFMA.FTZ R58, R39.reuse, R34, -R8 ;  /* 0x00000022273a7223 */ /* 0x040fe20000010808 */
[----:B------:R-:W-:Y:S01]  /*24f10*/  LOP3.LUT R8, R2, 0xffff0000, RZ, 0xc0, !PT ;  /* 0xffff000002087812 */ /* 0x000fe200078ec0ff */
[----:B------:R-:W-:Y:S01]  /*24f20*/  FFMA.FTZ R39, R39, R33, R4 ;  /* 0x0000002127277223 */ /* 0x000fe20000010004 */
[----:B------:R-:W-:Y:S01]  /*24f30*/  SHF.R.U32.HI R4, RZ, 0x10, R9 ;  /* 0x00000010ff047819 */ /* 0x000fe20000011609 */
[----:B------:R-:W-:Y:S01]  /*24f40*/  IMAD.U32 R33, R25, 0x10000, RZ ;  /* 0x0001000019217824 */ /* 0x000fe200078e00ff */
[----:B------:R-:W-:Y:S01]  /*24f50*/  LOP3.LUT R2, R20, 0xffff0000, RZ, 0xc0, !PT ;  /* 0xffff000014027812 */ /* 0x000fe200078ec0ff */
[----:B------:R-:W-:Y:S01]  /*24f60*/  IMAD.U32 R20, R27, 0x10000, RZ ;  /* 0x000100001b147824 */ /* 0x000fe200078e00ff */
[----:B------:R-:W-:Y:S02]  /*24f70*/  LOP3.LUT R9, R3, 0xffff0000, RZ, 0xc0, !PT ;  /* 0xffff000003097812 */ /* 0x000fe400078ec0ff */
[----:B------:R-:W-:Y:S01]  /*24f80*/  PRMT R4, R59, 0x5432, R4 ;  /* 0x000054323b047816 */ /* 0x000fe20000000004 */
[----:B------:R-:W-:-:S02]  /*24f90*/  FMUL.FTZ R3, R2, R8 ;  /* 0x0000000802037220 */ /* 0x000fc40000410000 */
[-C--:B------:R-:W-:Y:S02]  /*24fa0*/  FMUL.FTZ R2, R2, R9.reuse ;  /* 0x0000000902027220 */ /* 0x080fe40000410000 */
[C---:B------:R-:W-:Y:S01]  /*24fb0*/  FFMA.FTZ R38, R35.reuse, R9, -R3 ;  /* 0x0000000923267223 */ /* 0x040fe20000010803 */
[----:B------:R-:W-:Y:S01]  /*24fc0*/  SHF.L.U32 R9, R4, 0x10, RZ ;  /* 0x0000001004097819 */ /* 0x000fe200000006ff */
[----:B------:R-:W-:Y:S01]  /*24fd0*/  FFMA.FTZ R35, R35, R8, R2 ;  /* 0x0000000823237223 */ /* 0x000fe20000010002 */
[----:B------:R-:W-:Y:S01]  /*24fe0*/  PRMT R2, R59, 0x5410, R5 ;  /* 0x000054103b027816 */ /* 0x000fe20000000005 */
[----:B------:R-:W-:-:S04]  /*24ff0*/  IMAD.U32 R3, R21, 0x10000, RZ ;  /* 0x0001000015037824 */ /* 0x000fc800078e00ff */
[----:B------:R-:W-:-:S04]  /*25000*/  IMAD.U32 R8, R2, 0x10000, RZ ;  /* 0x0001000002087824 */ /* 0x000fc800078e00ff */
[CC--:B------:R-:W-:Y:S02]  /*25010*/  FMUL.FTZ R5, R3.reuse, R8.reuse ;  /* 0x0000000803057220 */ /* 0x0c0fe40000410000 */
[-C--:B------:R-:W-:Y:S02]  /*25020*/  FMUL.FTZ R3, R3, R9.reuse ;  /* 0x0000000903037220 */ /* 0x080fe40000410000 */
[C---:B------:R-:W-:Y:S01]  /*25030*/  FFMA.FTZ R34, R33.reuse, R9, -R5 ;  /* 0x0000000921227223 */ /* 0x040fe20000010805 */
[----:B------:R-:W-:Y:S01]  /*25040*/  LOP3.LUT R5, R4, 0xffff0000, RZ, 0xc0, !PT ;  /* 0xffff000004057812 */ /* 0x000fe200078ec0ff */
[----:B------:R-:W-:Y:S01]  /*25050*/  FFMA.FTZ R33, R33, R8, R3 ;  /* 0x0000000821217223 */ /* 0x000fe20000010003 */
[----:B------:R-:W-:Y:S01]  /*25060*/  LOP3.LUT R3, R21, 0xffff0000, RZ, 0xc0, !PT ;  /* 0xffff000015037812 */ /* 0x000fe200078ec0ff */
[----:B------:R-:W-:Y:S01]  /*25070*/  IMAD.U32 R21, R26, 0x10000, RZ ;  /* 0x000100001a157824 */ /* 0x000fe200078e00ff */
[----:B------:R-:W-:Y:S02]  /*25080*/  LOP3.LUT R8, R2, 0xffff0000, RZ, 0xc0, !PT ;  /* 0xffff000002087812 */ /* 0x000fe400078ec0ff */
[----:B------:R-:W-:-:S03]  /*25090*/  LOP3.LUT R2, R25, 0xffff0000, RZ, 0xc0, !PT ;  /* 0xffff000019027812 */ /* 0x000fc600078ec0ff */
[CC--:B------:R-:W-:Y:S02]  /*250a0*/  FMUL.FTZ R4, R3.reuse, R8.reuse ;  /* 0x0000000803047220 */ /* 0x0c0fe40000410000 */
[-C--:B------:R-:W-:Y:S02]  /*250b0*/  FMUL.FTZ R3, R3, R5.reuse ;  /* 0x0000000503037220 */ /* 0x080fe40000410000 */
[C---:B------:R-:W-:Y:S01]  /*250c0*/  FFMA.FTZ R9, R2.reuse, R5, -R4 ;  /* 0x0000000502097223 */ /* 0x040fe20000010804 */
[----:B------:R-:W-:Y:S01]  /*250d0*/  SHF.R.U32.HI R4, RZ, 0x10, R7 ;  /* 0x00000010ff047819 */ /* 0x000fe20000011607 */
[----:B------:R-:W-:Y:S01]  /*250e0*/  FFMA.FTZ R24, R2, R8, R3 ;  /* 0x0000000802187223 */ /* 0x000fe20000010003 */
[----:B------:R-:W-:Y:S01]  /*250f0*/  SHF.R.U64 R2, R6, 0x10, R7 ;  /* 0x0000001006027819 */ /* 0x000fe20000001207 */
[----:B------:R-:W-:Y:S01]  /*25100*/  IMAD.U32 R7, R22, 0x10000, RZ ;  /* 0x0001000016077824 */ /* 0x000fe200078e00ff */
[----:B------:R-:W-:Y:S02]  /*25110*/  SHF.R.U64 R3, R10, 0x10, R11 ;  /* 0x000000100a037819 */ /* 0x000fe4000000120b */
[----:B------:R-:W-:-:S02]  /*25120*/  PRMT R2, R69, 0x5410, R2 ;  /* 0x0000541045027816 */ /* 0x000fc40000000002 */
[----:B------:R-:W-:Y:S02]  /*25130*/  PRMT R3, R70, 0x5410, R3 ;  /* 0x0000541046037816 */ /* 0x000fe40000000003 */
[----:B------:R-:W-:Y:S01]  /*25140*/  SHF.R.U32.HI R5, RZ, 0x10, R11 ;  /* 0x00000010ff057819 */ /* 0x000fe2000001160b */
[----:B------:R-:W-:Y:S01]  /*25150*/  IMAD.U32 R8, R2, 0x10000, RZ ;  /* 0x0001000002087824 */ /* 0x000fe200078e00ff */
[----:B------:R-:W-:Y:S01]  /*25160*/  PRMT R4, R69, 0x5432, R4 ;  /* 0x0000543245047816 */ /* 0x000fe20000000004 */
[----:B------:R-:W-:Y:S01]  /*25170*/  IMAD.U32 R10, R3, 0x10000, RZ ;  /* 0x00010000030a7824 */ /* 0x000fe200078e00ff */
[----:B------:R-:W-:Y:S01]  /*25180*/  PRMT R5, R70, 0x5432, R5 ;  /* 0x0000543246057816 */ /* 0x000fe20000000005 */
[----:B------:R-:W-:Y:S01]  /*25190*/  FMUL.FTZ R6, R7, R8 ;  /* 0x0000000807067220 */ /* 0x000fe20000410000 */
[----:B------:R-:W-:Y:S01]  /*251a0*/  F2FP.BF16.PACK_AB R9, R9, R34 ;  /* 0x000000220909723e */ /* 0x000fe200000010ff */
[-C--:B------:R-:W-:Y:S02]  /*251b0*/  FMUL.FTZ R7, R7, R10.reuse ;  /* 0x0000000a07077220 */ /* 0x080fe40000410000 */
[----:B------:R-:W-:-:S02]  /*251c0*/  FFMA.FTZ R10, R21, R10, -R6 ;  /* 0x0000000a150a7223 */ /* 0x000fc40000010806 */
[----:B------:R-:W-:Y:S01]  /*251d0*/  FFMA.FTZ R21, R21, R8, R7 ;  /* 0x0000000815157223 */ /* 0x000fe20000010007 */
[----:B------:R-:W-:Y:S01]  /*251e0*/  SHF.L.U32 R8, R4, 0x10, RZ ;  /* 0x0000001004087819 */ /* 0x000fe200000006ff */
[----:B------:R-:W-:Y:S02]  /*251f0*/  IMAD.U32 R7, R23, 0x10000, RZ ;  /* 0x0001000017077824 */ /* 0x000fe400078e00ff */
[----:B------:R-:W-:Y:S02]  /*25200*/  IMAD.U32 R11, R5, 0x10000, RZ ;  /* 0x00010000050b7824 */ /* 0x000fe400078e00ff */
[CC--:B------:R-:W-:Y:S02]  /*25210*/  FMUL.FTZ R6, R7.reuse, R8.reuse ;  /* 0x0000000807067220 */ /* 0x0c0fe40000410000 */
[-C--:B------:R-:W-:Y:S02]  /*25220*/  FMUL.FTZ R7, R7, R11.reuse ;  /* 0x0000000b07077220 */ /* 0x080fe40000410000 */
[C---:B------:R-:W-:Y:S01]  /*25230*/  FFMA.FTZ R11, R20.reuse, R11, -R6 ;  /* 0x0000000b140b7223 */ /* 0x040fe20000010806 */
[----:B------:R-:W-:Y:S01]  /*25240*/  LOP3.LUT R6, R3, 0xffff0000, RZ, 0xc0, !PT ;  /* 0xffff000003067812 */ /* 0x000fe200078ec0ff */
[----:B------:R-:W-:Y:S01]  /*25250*/  FFMA.FTZ R20, R20, R8, R7 ;  /* 0x0000000814147223 */ /* 0x000fe20000010007 */
[----:B------:R-:W-:-:S02]  /*25260*/  LOP3.LUT R7, R2, 0xffff0000, RZ, 0xc0, !PT ;  /* 0xffff000002077812 */ /* 0x000fc400078ec0ff */
[----:B------:R-:W-:Y:S02]  /*25270*/  LOP3.LUT R3, R22, 0xffff0000, RZ, 0xc0, !PT ;  /* 0xffff000016037812 */ /* 0x000fe400078ec0ff */
[----:B------:R-:W-:Y:S02]  /*25280*/  LOP3.LUT R8, R26, 0xffff0000, RZ, 0xc0, !PT ;  /* 0xffff00001a087812 */ /* 0x000fe400078ec0ff */
[----:B------:R-:W-:Y:S01]  /*25290*/  LOP3.LUT R22, R4, 0xffff0000, RZ, 0xc0, !PT ;  /* 0xffff000004167812 */ /* 0x000fe200078ec0ff */
[CC--:B------:R-:W-:Y:S02]  /*252a0*/  FMUL.FTZ R2, R3.reuse, R7.reuse ;  /* 0x0000000703027220 */ /* 0x0c0fe40000410000 */
[-C--:B------:R-:W-:Y:S02]  /*252b0*/  FMUL.FTZ R3, R3, R6.reuse ;  /* 0x0000000603037220 */ /* 0x080fe40000410000 */
[C---:B------:R-:W-:Y:S01]  /*252c0*/  FFMA.FTZ R6, R8.reuse, R6, -R2 ;  /* 0x0000000608067223 */ /* 0x040fe20000010802 */
[----:B------:R-:W-:Y:S01]  /*252d0*/  LOP3.LUT R2, R27, 0xffff0000, RZ, 0xc0, !PT ;  /* 0xffff00001b027812 */ /* 0x000fe200078ec0ff */
[----:B------:R-:W-:Y:S01]  /*252e0*/  FFMA.FTZ R7, R8, R7, R3 ;  /* 0x0000000708077223 */ /* 0x000fe20000010003 */
[----:B------:R-:W-:-:S02]  /*252f0*/  LOP3.LUT R3, R23, 0xffff0000, RZ, 0xc0, !PT ;  /* 0xffff000017037812 */ /* 0x000fc400078ec0ff */
[----:B------:R-:W-:Y:S02]  /*25300*/  LOP3.LUT R8, R5, 0xffff0000, RZ, 0xc0, !PT ;  /* 0xffff000005087812 */ /* 0x000fe400078ec0ff */
[----:B------:R-:W-:Y:S01]  /*25310*/  F2FP.BF16.PACK_AB R10, R6, R10 ;  /* 0x0000000a060a723e */ /* 0x000fe200000010ff */
[----:B------:R-:W-:Y:S01]  /*25320*/  FMUL.FTZ R5, R3, R22 ;  /* 0x0000001603057220 */ /* 0x000fe20000410000 */
[----:B------:R-:W-:Y:S01]  /*25330*/  F2FP.BF16.PACK_AB R6, R7, R21 ;  /* 0x000000150706723e */ /* 0x000fe200000010ff */
[-C--:B------:R-:W-:Y:S02]  /*25340*/  FMUL.FTZ R4, R3, R8.reuse ;  /* 0x0000000803047220 */ /* 0x080fe40000410000 */
[----:B------:R-:W-:Y:S01]  /*25350*/  FFMA.FTZ R3, R2, R8, -R5 ;  /* 0x0000000802037223 */ /* 0x000fe20000010805 */
[----:B------:R-:W-:Y:S01]  /*25360*/  F2FP.BF16.PACK_AB R8, R38, R58 ;  /* 0x0000003a2608723e */ /* 0x000fe200000010ff */
[----:B------:R-:W-:Y:S01]  /*25370*/  FFMA.FTZ R2, R2, R22, R4 ;  /* 0x0000001602027223 */ /* 0x000fe20000010004 */
[----:B------:R-:W-:-:S02]  /*25380*/  F2FP.BF16.PACK_AB R4, R35, R39 ;  /* 0x000000272304723e */ /* 0x000fc400000010ff */
[----:B------:R-:W-:Y:S02]  /*25390*/  F2FP.BF16.PACK_AB R11, R3, R11 ;  /* 0x0000000b030b723e */ /* 0x000fe400000010ff */
[----:B------:R-:W-:Y:S02]  /*253a0*/  F2FP.BF16.PACK_AB R5, R24, R33 ;  /* 0x000000211805723e */ /* 0x000fe400000010ff */
[----:B------:R-:W-:Y:S01]  /*253b0*/  F2FP.BF16.PACK_AB R7, R2, R20 ;  /* 0x000000140207723e */ /* 0x000fe200000010ff */
[----:B------:R1:W-:Y:S04]  /*253c0*/  ST.E.128 [R30.64], R8 ;  /* 0x000000081e007985 */ /* 0x0003e8000c101d04 */
[----:B------:R1:W-:Y:S02]  /*253d0*/  ST.E.128 [R28.64], R4 ;  /* 0x000000041c007985 */ /* 0x0003e4000c101d04 */
.L_x_1012:
[----:B------:R-:W-:Y:S05]  /*253e0*/  BSYNC B0 ;  /* 0x0000000000007941 */ /* 0x000fea0003800000 */
.L_x_1011:
[----:B------:R-:W-:Y:S01]  /*253f0*/  IADD3 R2, R57, 0x20, RZ ;  /* 0x0000002039027810 */ /* 0x000fe20007ffe0ff */
[----:B------:R-:W-:Y:S03]  /*25400*/  BSSY B0, `(.L_x_1013) ;  /* 0x000007a000007945 */ /* 0x000fe60003800000 */
[----:B------:R-:W-:-:S13]  /*25410*/  ISETP.GE.AND P0, PT, R2, R0, PT ;  /* 0x000000000200720c */ /* 0x000fda0003f06270 */
[----:B------:R-:W-:Y:S05]  /*25420*/  @P0 BRA `(.L_x_1014) ;  /* 0x0000077000000947 */ /* 0x000fea0003800000 */
[----:B-1----:R-:W-:Y:S01]  /*25430*/  SHF.R.S32.HI R6, RZ, 0x1f, R2 ;  /* 0x0000001fff067819 */ /* 0x002fe20000011402 */
[----:B------:R-:W-:Y:S01]  /*25440*/  IMAD.SHL.U32 R5, R68, 0x40, RZ ;  /* 0x0000004044057824 */ /* 0x000fe200078e00ff */
[----:B------:R-:W-:Y:S02]  /*25450*/  SHF.R.S32.HI R7, RZ, 0x1f, R56 ;  /* 0x0000001fff077819 */ /* 0x000fe40000011438 */
[CC--:B------:R-:W-:Y:S02]  /*25460*/  LEA.HI R4, R6.reuse, R2.reuse, RZ, 0x3 ;  /* 0x0000000206047211 */ /* 0x0c0fe400078f18ff */
[----:B------:R-:W-:Y:S02]  /*25470*/  LEA.HI R6, R6, R2, RZ, 0x6 ;  /* 0x0000000206067211 */ /* 0x000fe400078f30ff */
[----:B------:R-:W-:Y:S02]  /*25480*/  SHF.R.S32.HI R3, RZ, 0x3, R4 ;  /* 0x00000003ff037819 */ /* 0x000fe40000011404 */
[----:B------:R-:W-:-:S02]  /*25490*/  LOP3.LUT R2, R5, 0x1c0, RZ, 0xc0, !PT ;  /* 0x000001c005027812 */ /* 0x000fc400078ec0ff */
[----:B------:R-:W-:Y:S02]  /*254a0*/  LEA.HI R3, R0, R3, RZ, 0x1d ;  /* 0x0000000300037211 */ /* 0x000fe400078fe8ff */
[----:B------:R-:W-:Y:S01]  /*254b0*/  LEA.HI R5, R7, R56, RZ, 0x5 ;  /* 0x0000003807057211 */ /* 0x000fe200078f28ff */
[----:B------:R-:W-:Y:S01]  /*254c0*/  IMAD.SHL.U32 R7, R6, 0x80, RZ ;  /* 0x0000008006077824 */ /* 0x000fe200078e00ff */
[----:B------:R-:W-:Y:S02]  /*254d0*/  SHF.R.S32.HI R6, RZ, 0x1f, R3 ;  /* 0x0000001fff067819 */ /* 0x000fe40000011403 */
[----:B------:R-:W-:Y:S01]  /*254e0*/  LOP3.LUT R8, R2, 0x38, R4, 0xf8, !PT ;  /* 0x0000003802087812 */ /* 0x000fe200078ef804 */
[----:B------:R-:W-:Y:S01]  /*254f0*/  IMAD.SHL.U32 R4, R5, 0x10, RZ ;  /* 0x0000001005047824 */ /* 0x000fe200078e00ff */
[----:B------:R-:W-:Y:S01]  /*25500*/  LEA.HI R9, R6, R3, RZ, 0x3 ;  /* 0x0000000306097211 */ /* 0x000fe200078f18ff */
[----:B------:R-:W-:Y:S01]  /*25510*/  IMAD.SHL.U32 R5, R3, 0x8, RZ ;  /* 0x0000000803057824 */ /* 0x000fe200078e00ff */
[----:B------:R-:W-:-:S02]  /*25520*/  SHF.R.U32.HI R10, RZ, 0x3, R2 ;  /* 0x00000003ff0a7819 */ /* 0x000fc40000011602 */
[----:B------:R-:W-:Y:S01]  /*25530*/  LOP3.LUT R3, R4, 0xfffffe00, RZ, 0xc0, !PT ;  /* 0xfffffe0004037812 */ /* 0x000fe200078ec0ff */
[----:B------:R-:W-:Y:S01]  /*25540*/  IMAD.SHL.U32 R4, R9, 0x400, RZ ;  /* 0x0000040009047824 */ /* 0x000fe200078e00ff */
[----:B------:R-:W-:Y:S02]  /*25550*/  LOP3.LUT R2, R2, 0x38, R5, 0xf8, !PT ;  /* 0x0000003802027812 */ /* 0x000fe400078ef805 */
[----:B------:R-:W-:Y:S02]  /*25560*/  LOP3.LUT R7, R7, 0xffffe000, RZ, 0xc0, !PT ;  /* 0xffffe00007077812 */ /* 0x000fe400078ec0ff */
[-C--:B------:R-:W-:Y:S02]  /*25570*/  LOP3.LUT R6, R8, R10.reuse, RZ, 0x3c, !PT ;  /* 0x0000000a08067212 */ /* 0x080fe400078e3cff */
[----:B------:R-:W-:Y:S02]  /*25580*/  LOP3.LUT R2, R2, R10, RZ, 0x3c, !PT ;  /* 0x0000000a02027212 */ /* 0x000fe400078e3cff */
[----:B------:R-:W-:-:S02]  /*25590*/  LOP3.LUT R4, R4, 0xffffe000, RZ, 0xc0, !PT ;  /* 0xffffe00004047812 */ /* 0x000fc400078ec0ff */
[--C-:B------:R-:W-:Y:S02]  /*255a0*/  IADD3 R5, R6, R7, R3.reuse ;  /* 0x0000000706057210 */ /* 0x100fe40007ffe003 */
[----:B------:R-:W-:-:S03]  /*255b0*/  IADD3 R2, R2, R4, R3 ;  /* 0x0000000402027210 */ /* 0x000fc60007ffe003 */
[----:B------:R-:W-:-:S04]  /*255c0*/  IMAD.WIDE.U32 R26, R5, 0x2, R36 ;  /* 0x00000002051a7825 */ /* 0x000fc800078e0024 */
[----:B------:R-:W-:Y:S01]  /*255d0*/  IMAD.WIDE.U32 R24, R2, 0x2, R36 ;  /* 0x0000000202187825 */ /* 0x000fe200078e0024 */
[----:B------:R-:W2:Y:S04]  /*255e0*/  LD.E.128 R8, [R26.64] ;  /* 0x000000041a087980 */ /* 0x000ea8000c101d00 */
[----:B------:R-:W3:Y:S01]  /*255f0*/  LD.E.128 R4, [R24.64] ;  /* 0x0000000418047980 */ /* 0x000ee2000c101d00 */
[--C-:B------:R-:W-:Y:S02]  /*25600*/  SHF.R.U64 R16, R16, 0x10, R17.reuse ;  /* 0x0000001010107819 */ /* 0x100fe40000001211 */
[----:B------:R-:W-:Y:S02]  /*25610*/  SHF.R.U32.HI R2, RZ, 0x10, R17 ;  /* 0x00000010ff027819 */ /* 0x000fe40000011611 */
[----:B------:R-:W-:-:S02]  /*25620*/  SHF.R.U64 R17, R18, 0x10, R19 ;  /* 0x0000001012117819 */ /* 0x000fc40000001213 */
[----:B------:R-:W-:Y:S02]  /*25630*/  SHF.R.U64 R18, R12, 0x10, R13 ;  /* 0x000000100c127819 */ /* 0x000fe4000000120d */
[----:B------:R-:W-:Y:S02]  /*25640*/  SHF.R.U32.HI R3, RZ, 0x10, R19 ;  /* 0x00000010ff037819 */ /* 0x000fe40000011613 */
[----:B------:R-:W-:Y:S02]  /*25650*/  SHF.R.U32.HI R12, RZ, 0x10, R13 ;  /* 0x00000010ff0c7819 */ /* 0x000fe4000001160d */
[--C-:B------:R-:W-:Y:S02]  /*25660*/  SHF.R.U64 R20, R14, 0x10, R15.reuse ;  /* 0x000000100e147819 */ /* 0x100fe4000000120f */
[----:B------:R-:W-:Y:S02]  /*25670*/  SHF.R.U32.HI R19, RZ, 0x10, R15 ;  /* 0x00000010ff137819 */ /* 0x000fe4000001160f */
[----:B------:R-:W-:-:S02]  /*25680*/  PRMT R15, R82, 0x5432, R16 ;  /* 0x00005432520f7816 */ /* 0x000fc40000000010 */
[----:B------:R-:W-:Y:S02]  /*25690*/  PRMT R13, R80, 0x5432, R18 ;  /* 0x00005432500d7816 */ /* 0x000fe40000000012 */
[----:B------:R-:W-:Y:S01]  /*256a0*/  PRMT R22, R83, 0x5432, R17 ;  /* 0x0000543253167816 */ /* 0x000fe20000000011 */
[----:B------:R-:W-:Y:S01]  /*256b0*/  IMAD.U32 R29, R15, 0x10000, RZ ;  /* 0x000100000f1d7824 */ /* 0x000fe200078e00ff */
[----:B------:R-:W-:Y:S01]  /*256c0*/  PRMT R14, R82, 0x5410, R2 ;  /* 0x00005410520e7816 */ /* 0x000fe20000000002 */
[----:B------:R-:W-:Y:S01]  /*256d0*/  IMAD.U32 R28, R13, 0x10000, RZ ;  /* 0x000100000d1c7824 */ /* 0x000fe200078e00ff */
[----:B------:R-:W-:Y:S02]  /*256e0*/  PRMT R21, R83, 0x5410, R3 ;  /* 0x0000541053157816 */ /* 0x000fe40000000003 */
[----:B------:R-:W-:Y:S02]  /*256f0*/  PRMT R12, R80, 0x5410, R12 ;  /* 0x00005410500c7816 */ /* 0x000fe4000000000c */
[----:B------:R-:W-:Y:S01]  /*25700*/  LOP3.LUT R30, R13, 0xffff0000, RZ, 0xc0, !PT ;  /* 0xffff00000d1e7812 */ /* 0x000fe200078ec0ff */
[----:B------:R-:W-:Y:S01]  /*25710*/  IMAD.U32 R13, R14, 0x10000, RZ ;  /* 0x000100000e0d7824 */ /* 0x000fe200078e00ff */
[----:B------:R-:W-:-:S02]  /*25720*/  LOP3.LUT R15, R15, 0xffff0000, RZ, 0xc0, !PT ;  /* 0xffff00000f0f7812 */ /* 0x000fc400078ec0ff */
[C---:B------:R-:W-:Y:S02]  /*25730*/  PRMT R20, R81.reuse, 0x5432, R20 ;  /* 0x0000543251147816 */ /* 0x040fe40000000014 */
[----:B------:R-:W-:Y:S01]  /*25740*/  PRMT R19, R81, 0x5410, R19 ;  /* 0x0000541051137816 */ /* 0x000fe20000000013 */
[C---:B--2---:R-:W-:Y:S01]  /*25750*/  IMAD.U32 R18, R8.reuse, 0x10000, RZ ;  /* 0x0001000008127824 */ /* 0x044fe200078e00ff */
[----:B------:R-:W-:Y:S01]  /*25760*/  LOP3.LUT R17, R8, 0xffff0000, RZ, 0xc0, !PT ;  /* 0xffff000008117812 */ /* 0x000fe200078ec0ff */
[C---:B------:R-:W-:Y:S01]  /*25770*/  IMAD.U32 R16, R9.reuse, 0x10000, RZ ;  /* 0x0001000009107824 */ /* 0x040fe200078e00ff */
[----:B------:R-:W-:Y:S01]  /*25780*/  LOP3.LUT R9, R9, 0xffff0000, RZ, 0xc0, !PT ;  /* 0xffff000009097812 */ /* 0x000fe200078ec0ff */
[C---:B---3--:R-:W-:Y:S01]  /*25790*/  IMAD.U32 R8, R4.reuse, 0x10000, RZ ;  /* 0x0001000004087824 */ /* 0x048fe200078e00ff */
[C---:B------:R-:W-:Y:S01]  /*257a0*/  LOP3.LUT R2, R5.reuse, 0xffff0000, RZ, 0xc0, !PT ;  /* 0xffff000005027812 */ /* 0x040fe200078ec0ff */
[----:B------:R-:W-:Y:S01]  /*257b0*/  IMAD.U32 R3, R5, 0x10000, RZ ;  /* 0x0001000005037824 */ /* 0x000fe200078e00ff */
[----:B------:R-:W-:Y:S01]  /*257c0*/  LOP3.LUT R4, R4, 0xffff0000, RZ, 0xc0, !PT ;  /* 0xffff000004047812 */ /* 0x000fe200078ec0ff */
[----:B------:R-:W-:-:S02]  /*257d0*/  FMUL.FTZ R23, R8, R28 ;  /* 0x0000001c08177220 */ /* 0x000fc40000410000 */
[-C--:B------:R-:W-:Y:S02]  /*257e0*/  FMUL.FTZ R5, R8, R29.reuse ;  /* 0x0000001d08057220 */ /* 0x080fe40000410000 */
[C---:B------:R-:W-:Y:S02]  /*257f0*/  FFMA.FTZ R33, R18.reuse, R29, -R23 ;  /* 0x0000001d12217223 */ /* 0x040fe40000010817 */
[----:B------:R-:W-:Y:S02]  /*25800*/  FFMA.FTZ R31, R18, R28, R5 ;  /* 0x0000001c121f7223 */ /* 0x000fe40000010005 */
[C---:B------:R-:W-:Y:S01]  /*25810*/  IMAD.U32 R18, R12.reuse, 0x10000, RZ ;  /* 0x000100000c127824 */ /* 0x040fe200078e00ff */
[----:B------:R-:W-:Y:S01]  /*25820*/  LOP3.LUT R12, R12, 0xffff0000, RZ, 0xc0, !PT ;  /* 0xffff00000c0c7812 */ /* 0x000fe200078ec0ff */
[C---:B------:R-:W-:Y:S02]  /*25830*/  FMUL.FTZ R5, R4.reuse, R30 ;  /* 0x0000001e04057220 */ /* 0x040fe40000410000 */
[----:B------:R-:W-:-:S02]  /*25840*/  FMUL.FTZ R8, R4, R15 ;  /* 0x0000000f04087220 */ /* 0x000fc40000410000 */
[CC--:B------:R-:W-:Y:S02]  /*25850*/  FMUL.FTZ R4, R3.reuse, R18.reuse ;  /* 0x0000001203047220 */ /* 0x0c0fe40000410000 */
[----:B------:R-:W-:Y:S02]  /*25860*/  FMUL.FTZ R3, R3, R13 ;  /* 0x0000000d03037220 */ /* 0x000fe40000410000 */
[----:B------:R-:W-:Y:S01]  /*25870*/  FFMA.FTZ R29, R17, R15, -R5 ;  /* 0x0000000f111d7223 */ /* 0x000fe20000010805 */
[----:B------:R-:W-:Y:S01]  /*25880*/  LOP3.LUT R5, R14, 0xffff0000, RZ, 0xc0, !PT ;  /* 0xffff00000e057812 */ /* 0x000fe200078ec0ff */
[C---:B------:R-:W-:Y:S02]  /*25890*/  FFMA.FTZ R18, R16.reuse, R18, R3 ;  /* 0x0000001210127223 */ /* 0x040fe40000010003 */
[----:B------:R-:W-:Y:S02]  /*258a0*/  FFMA.FTZ R23, R16, R13, -R4 ;  /* 0x0000000d10177223 */ /* 0x000fe40000010804 */
[----:B------:R-:W-:-:S02]  /*258b0*/  FMUL.FTZ R3, R2, R12 ;  /* 0x0000000c02037220 */ /* 0x000fc40000410000 */
[----:B------:R-:W-:Y:S02]  /*258c0*/  FFMA.FTZ R28, R17, R30, R8 ;  /* 0x0000001e111c7223 */ /* 0x000fe40000010008 */
[C---:B------:R-:W-:Y:S01]  /*258d0*/  IMAD.U32 R14, R20.reuse, 0x10000, RZ ;  /* 0x00010000140e7824 */ /* 0x040fe200078e00ff */
[----:B------:R-:W-:Y:S01]  /*258e0*/  LOP3.LUT R20, R20, 0xffff0000, RZ, 0xc0, !PT ;  /* 0xffff000014147812 */ /* 0x000fe200078ec0ff */
[----:B------:R-:W-:Y:S02]  /*258f0*/  IMAD.U32 R13, R6, 0x10000, RZ ;  /* 0x00010000060d7824 */ /* 0x000fe400078e00ff */
[----:B------:R-:W-:Y:S02]  /*25900*/  IMAD.U32 R8, R22, 0x10000, RZ ;  /* 0x0001000016087824 */ /* 0x000fe400078e00ff */
[-C--:B------:R-:W-:Y:S02]  /*25910*/  FMUL.FTZ R4, R2, R5.reuse ;  /* 0x0000000502047220 */ /* 0x080fe40000410000 */
[----:B------:R-:W-:-:S02]  /*25920*/  FFMA.FTZ R17, R9, R5, -R3 ;  /* 0x0000000509117223 */ /* 0x000fc40000010803 */
[----:B------:R-:W-:Y:S02]  /*25930*/  IMAD.U32 R5, R10, 0x10000, RZ ;  /* 0x000100000a057824 */ /* 0x000fe400078e00ff */
[C---:B------:R-:W-:Y:S02]  /*25940*/  FMUL.FTZ R3, R13.reuse, R14 ;  /* 0x0000000e0d037220 */ /* 0x040fe40000410000 */
[----:B------:R-:W-:Y:S02]  /*25950*/  FMUL.FTZ R2, R13, R8 ;  /* 0x000000080d027220 */ /* 0x000fe40000410000 */
[----:B------:R-:W-:Y:S01]  /*25960*/  FFMA.FTZ R16, R9, R12, R4 ;  /* 0x0000000c09107223 */ /* 0x000fe20000010004 */
[----:B------:R-:W-:Y:S01]  /*25970*/  LOP3.LUT R4, R11, 0xffff0000, RZ, 0xc0, !PT ;  /* 0xffff00000b047812 */ /* 0x000fe200078ec0ff */
[C---:B------:R-:W-:Y:S01]  /*25980*/  IMAD.U32 R12, R19.reuse, 0x10000, RZ ;  /* 0x00010000130c7824 */ /* 0x040fe200078e00ff */
[----:B------:R-:W-:Y:S01]  /*25990*/  LOP3.LUT R19, R19, 0xffff0000, RZ, 0xc0, !PT ;  /* 0xffff000013137812 */ /* 0x000fe200078ec0ff */
[----:B------:R-:W-:-:S02]  /*259a0*/  IMAD.U32 R9, R7, 0x10000, RZ ;  /* 0x0001000007097824 */ /* 0x000fc400078e00ff */
[C---:B------:R-:W-:Y:S01]  /*259b0*/  FFMA.FTZ R15, R5.reuse, R8, -R3 ;  /* 0x00000008050f7223 */ /* 0x040fe20000010803 */
[----:B------:R-:W-:Y:S01]  /*259c0*/  LOP3.LUT R8, R10, 0xffff0000, RZ, 0xc0, !PT ;  /* 0xffff00000a087812 */ /* 0x000fe200078ec0ff */
[----:B------:R-:W-:Y:S01]  /*259d0*/  FFMA.FTZ R14, R5, R14, R2 ;  /* 0x0000000e050e7223 */ /* 0x000fe20000010002 */
[----:B------:R-:W-:Y:S01]  /*259e0*/  LOP3.LUT R3, R6, 0xffff0000, RZ, 0xc0, !PT ;  /* 0xffff000006037812 */ /* 0x000fe200078ec0ff */
[----:B------:R-:W-:Y:S01]  /*259f0*/  IMAD.U32 R13, R21, 0x10000, RZ ;  /* 0x00010000150d7824 */ /* 0x000fe200078e00ff */
[----:B------:R-:W-:Y:S01]  /*25a00*/  LOP3.LUT R2, R7, 0xffff0000, RZ, 0xc0, !PT ;  /* 0xffff000007027812 */ /* 0x000fe200078ec0ff */
[----:B------:R-:W-:Y:S02]  /*25a10*/  IMAD.U32 R5, R11, 0x10000, RZ ;  /* 0x000100000b057824 */ /* 0x000fe400078e00ff */
[CC--:B------:R-:W-:Y:S02]  /*25a20*/  FMUL.FTZ R10, R9.reuse, R12.reuse ;  /* 0x0000000c090a7220 */ /* 0x0c0fe40000410000 */
[-C--:B------:R-:W-:Y:S01]  /*25a30*/  FMUL.FTZ R6, R9, R13.reuse ;  /* 0x0000000d09067220 */ /* 0x080fe20000410000 */
[----:B------:R-:W-:Y:S01]  /*25a40*/  LOP3.LUT R9, R21, 0xffff0000, RZ, 0xc0, !PT ;  /* 0xffff000015097812 */ /* 0x000fe200078ec0ff */
[C---:B------:R-:W-:Y:S01]  /*25a50*/  FFMA.FTZ R13, R5.reuse, R13, -R10 ;  /* 0x0000000d050d7223 */ /* 0x040fe2000001080a */
[----:B------:R-:W-:Y:S01]  /*25a60*/  LOP3.LUT R10, R22, 0xffff0000, RZ, 0xc0, !PT ;  /* 0xffff0000160a7812 */ /* 0x000fe200078ec0ff */
[----:B------:R-:W-:-:S02]  /*25a70*/  FFMA.FTZ R12, R5, R12, R6 ;  /* 0x0000000c050c7223 */ /* 0x000fc40000010006 */
[C---:B------:R-:W-:Y:S02]  /*25a80*/  FMUL.FTZ R6, R3.reuse, R20 ;  /* 0x0000001403067220 */ /* 0x040fe40000410000 */
[C---:B------:R-:W-:Y:S02]  /*25a90*/  FMUL.FTZ R11, R2.reuse, R19 ;  /* 0x00000013020b7220 */ /* 0x040fe40000410000 */
[-C--:B------:R-:W-:Y:S02]  /*25aa0*/  FMUL.FTZ R5, R3, R10.reuse ;  /* 0x0000000a03057220 */ /* 0x080fe40000410000 */
[-C--:B------:R-:W-:Y:S02]  /*25ab0*/  FMUL.FTZ R7, R2, R9.reuse ;  /* 0x0000000902077220 */ /* 0x080fe40000410000 */
[----:B------:R-:W-:Y:S02]  /*25ac0*/  FFMA.FTZ R3, R8, R10, -R6 ;  /* 0x0000000a08037223 */ /* 0x000fe40000010806 */
[----:B------:R-:W-:Y:S01]  /*25ad0*/  FFMA.FTZ R11, R4, R9, -R11 ;  /* 0x00000009040b7223 */ /* 0x000fe2000001080b */
[----:B------:R-:W-:Y:S01]  /*25ae0*/  F2FP.BF16.PACK_AB R9, R17, R23 ;  /* 0x000000171109723e */ /* 0x000fe200000010ff */
[----:B------:R-:W-:Y:S01]  /*25af0*/  FFMA.FTZ R2, R8, R20, R5 ;  /* 0x0000001408027223 */ /* 0x000fe20000010005 */
[----:B------:R-:W-:Y:S01]  /*25b00*/  F2FP.BF16.PACK_AB R8, R29, R33 ;  /* 0x000000211d08723e */ /* 0x000fe200000010ff */
[----:B------:R-:W-:Y:S01]  /*25b10*/  FFMA.FTZ R7, R4, R19, R7 ;  /* 0x0000001304077223 */ /* 0x000fe20000010007 */
[----:B------:R-:W-:-:S02]  /*25b20*/  F2FP.BF16.PACK_AB R10, R3, R15 ;  /* 0x0000000f030a723e */ /* 0x000fc400000010ff */
[----:B------:R-:W-:Y:S02]  /*25b30*/  F2FP.BF16.PACK_AB R11, R11, R13 ;  /* 0x0000000d0b0b723e */ /* 0x000fe400000010ff */
[----:B------:R-:W-:Y:S02]  /*25b40*/  F2FP.BF16.PACK_AB R4, R28, R31 ;  /* 0x0000001f1c04723e */ /* 0x000fe400000010ff */
[----:B------:R-:W-:Y:S01]  /*25b50*/  F2FP.BF16.PACK_AB R5, R16, R18 ;  /* 0x000000121005723e */ /* 0x000fe200000010ff */
[----:B------:R1:W-:Y:S01]  /*25b60*/  ST.E.128 [R26.64], R8 ;  /* 0x000000081a007985 */ /* 0x0003e2000c101d04 */
[----:B------:R-:W-:Y:S02]  /*25b70*/  F2FP.BF16.PACK_AB R6, R2, R14 ;  /* 0x0000000e0206723e */ /* 0x000fe400000010ff */
[----:B------:R-:W-:-:S05]  /*25b80*/  F2FP.BF16.PACK_AB R7, R7, R12 ;  /* 0x0000000c0707723e */ /* 0x000fca00000010ff */
[----:B------:R1:W-:Y:S02]  /*25b90*/  ST.E.128 [R24.64], R4 ;  /* 0x0000000418007985 */ /* 0x0003e4000c101d04 */
.L_x_1014:
[----:B------:R-:W-:Y:S05]  /*25ba0*/  BSYNC B0 ;  /* 0x0000000000007941 */ /* 0x000fea0003800000 */
.L_x_1013:
[----:B------:R-:W-:-:S04]  /*25bb0*/  IADD3 R2, R57, 0x40, RZ ;  /* 0x0000004039027810 */ /* 0x000fc80007ffe0ff */
[----:B------:R-:W-:-:S13]  /*25bc0*/  ISETP.GE.AND P0, PT, R2, R0, PT ;  /* 0x000000000200720c */ /* 0x000fda0003f06270 */
[----:B------:R-:W-:Y:S05]  /*25bd0*/  @P0 BRA `(.L_x_1010) ;  /* 0x0000077000000947 */ /* 0x000fea0003800000 */
[----:B-1----:R-:W-:Y:S01]  /*25be0*/  SHF.R.S32.HI R5, RZ, 0x1f, R2 ;  /* 0x0000001fff057819 */ /* 0x002fe20000011402 */
[----:B------:R-:W-:Y:S01]  /*25bf0*/  IMAD.SHL.U32 R7, R68, 0x40, RZ ;  /* 0x0000004044077824 */ /* 0x000fe200078e00ff */
[----:B------:R-:W-:Y:S02]  /*25c00*/  SHF.R.S32.HI R3, RZ, 0x1f, R56 ;  /* 0x0000001fff037819 */ /* 0x000fe40000011438 */
[----:B------:R-:W-:Y:S02]  /*25c10*/  LEA.HI R4, R5, R2, RZ, 0x3 ;  /* 0x0000000205047211 */ /* 0x000fe400078f18ff */
[----:B------:R-:W-:Y:S02]  /*25c20*/  LEA.HI R3, R3, R56, RZ, 0x5 ;  /* 0x0000003803037211 */ /* 0x000fe400078f28ff */
[----:B------:R-:W-:Y:S02]  /*25c30*/  SHF.R.S32.HI R6, RZ, 0x3, R4 ;  /* 0x00000003ff067819 */ /* 0x000fe40000011404 */
[----:B------:R-:W-:-:S02]  /*25c40*/  LEA.HI R5, R5, R2, RZ, 0x6 ;  /* 0x0000000205057211 */ /* 0x000fc400078f30ff */
[----:B------:R-:W-:Y:S01]  /*25c50*/  LOP3.LUT R2, R7, 0x1c0, RZ, 0xc0, !PT ;  /* 0x000001c007027812 */ /* 0x000fe200078ec0ff */
[----:B------:R-:W-:Y:S01]  /*25c60*/  IMAD.SHL.U32 R7, R3, 0x10, RZ ;  /* 0x0000001003077824 */ /* 0x000fe200078e00ff */
[----:B------:R-:W-:Y:S01]  /*25c70*/  LEA.HI R3, R0, R6, RZ, 0x1d ;  /* 0x0000000600037211 */ /* 0x000fe200078fe8ff */
[----:B------:R-:W-:Y:S01]  /*25c80*/  IMAD.SHL.U32 R8, R5, 0x80, RZ ;  /* 0x0000008005087824 */ /* 0x000fe200078e00ff */
[----:B------:R-:W-:Y:S02]  /*25c90*/  LOP3.LUT R6, R2, 0x38, R4, 0xf8, !PT ;  /* 0x0000003802067812 */ /* 0x000fe400078ef804 */
[----:B------:R-:W-:Y:S02]  /*25ca0*/  SHF.R.U32.HI R9, RZ, 0x3, R2 ;  /* 0x00000003ff097819 */ /* 0x000fe40000011602 */
[----:B------:R-:W-:Y:S02]  /*25cb0*/  SHF.R.S32.HI R5, RZ, 0x1f, R3 ;  /* 0x0000001fff057819 */ /* 0x000fe40000011403 */
[----:B------:R-:W-:-:S02]  /*25cc0*/  LOP3.LUT R4, R7, 0xfffffe00, RZ, 0xc0, !PT ;  /* 0xfffffe0007047812 */ /* 0x000fc400078ec0ff */
[----:B------:R-:W-:Y:S01]  /*25cd0*/  LOP3.LUT R7, R6, R9, RZ, 0x3c, !PT ;  /* 0x0000000906077212 */ /* 0x000fe200078e3cff */
[----:B------:R-:W-:Y:S01]  /*25ce0*/  IMAD.SHL.U32 R6, R3, 0x8, RZ ;  /* 0x0000000803067824 */ /* 0x000fe200078e00ff */
[----:B------:R-:W-:Y:S02]  /*25cf0*/  LEA.HI R3, R5, R3, RZ, 0x3 ;  /* 0x0000000305037211 */ /* 0x000fe400078f18ff */
[----:B------:R-:W-:Y:S02]  /*25d00*/  LOP3.LUT R8, R8, 0xffffe000, RZ, 0xc0, !PT ;  /* 0xffffe00008087812 */ /* 0x000fe400078ec0ff */
[----:B------:R-:W-:Y:S01]  /*25d10*/  LOP3.LUT R5, R2, 0x38, R6, 0xf8, !PT ;  /* 0x0000003802057812 */ /* 0x000fe200078ef806 */
[----:B------:R-:W-:Y:S01]  /*25d20*/  IMAD.SHL.U32 R2, R3, 0x400, RZ ;  /* 0x0000040003027824 */ /* 0x000fe200078e00ff */
[----:B------:R-:W-:Y:S02]  /*25d30*/  IADD3 R7, R7, R8, R4 ;  /* 0x0000000807077210 */ /* 0x000fe40007ffe004 */
[----:B------:R-:W-:-:S02]  /*25d40*/  LOP3.LUT R3, R5, R9, RZ, 0x3c, !PT ;  /* 0x0000000905037212 */ /* 0x000fc400078e3cff */
[----:B------:R-:W-:Y:S01]  /*25d50*/  LOP3.LUT R2, R2, 0xffffe000, RZ, 0xc0, !PT ;  /* 0xffffe00002027812 */ /* 0x000fe200078ec0ff */
[----:B------:R-:W-:-:S03]  /*25d60*/  IMAD.WIDE.U32 R30, R7, 0x2, R36 ;  /* 0x00000002071e7825 */ /* 0x000fc600078e0024 */
[----:B------:R-:W-:Y:S02]  /*25d70*/  IADD3 R2, R3, R2, R4 ;  /* 0x0000000203027210 */ /* 0x000fe40007ffe004 */
[----:B------:R-:W2:Y:S03]  /*25d80*/  LD.E.128 R8, [R30.64] ;  /* 0x000000041e087980 */ /* 0x000ea6000c101d00 */
[----:B------:R-:W-:-:S05]  /*25d90*/  IMAD.WIDE.U32 R28, R2, 0x2, R36 ;  /* 0x00000002021c7825 */ /* 0x000fca00078e0024 */
[----:B------:R-:W3:Y:S01]  /*25da0*/  LD.E.128 R4, [R28.64] ;  /* 0x000000041c047980 */ /* 0x000ee2000c101d00 */
[----:B------:R-:W-:Y:S02]  /*25db0*/  SHF.R.U64 R14, R44, 0x10, R45 ;  /* 0x000000102c0e7819 */ /* 0x000fe4000000122d */
[----:B------:R-:W-:Y:S02]  /*25dc0*/  SHF.R.U64 R2, R40, 0x10, R41 ;  /* 0x0000001028027819 */ /* 0x000fe40000001229 */
[--C-:B------:R-:W-:Y:S02]  /*25dd0*/  SHF.R.U64 R12, R42, 0x10, R43.reuse ;  /* 0x000000102a0c7819 */ /* 0x100fe4000000122b */
[----:B------:R-:W-:Y:S02]  /*25de0*/  SHF.R.U32.HI R13, RZ, 0x10, R43 ;  /* 0x00000010ff0d7819 */ /* 0x000fe4000001162b */
[----:B------:R-:W-:Y:S02]  /*25df0*/  PRMT R20, R85, 0x5432, R14 ;  /* 0x0000543255147816 */ /* 0x000fe4000000000e */
[----:B------:R-:W-:-:S02]  /*25e00*/  SHF.R.U32.HI R15, RZ, 0x10, R45 ;  /* 0x00000010ff0f7819 */ /* 0x000fc4000001162d */
[----:B------:R-:W-:Y:S01]  /*25e10*/  PRMT R27, R87, 0x5432, R2 ;  /* 0x00005432571b7816 */ /* 0x000fe20000000002 */
[----:B------:R-:W-:Y:S01]  /*25e20*/  IMAD.U32 R34, R20, 0x10000, RZ ;  /* 0x0001000014227824 */ /* 0x000fe200078e00ff */
[C---:B------:R-:W-:Y:S02]  /*25e30*/  PRMT R22, R88.reuse, 0x5432, R12 ;  /* 0x0000543258167816 */ /* 0x040fe4000000000c */
[----:B------:R-:W-:Y:S01]  /*25e40*/  PRMT R21, R88, 0x5410, R13 ;  /* 0x0000541058157816 */ /* 0x000fe2000000000d */
[----:B------:R-:W-:Y:S01]  /*25e50*/  IMAD.U32 R33, R27, 0x10000, RZ ;  /* 0x000100001b217824 */ /* 0x000fe200078e00ff */
[----:B------:R-:W-:Y:S02]  /*25e60*/  PRMT R19, R85, 0x5410, R15 ;  /* 0x0000541055137816 */ /* 0x000fe4000000000f */
[----:B------:R-:W-:Y:S02]  /*25e70*/  SHF.R.U32.HI R3, RZ, 0x10, R41 ;  /* 0x00000010ff037819 */ /* 0x000fe40000011629 */
[----:B------:R-:W-:Y:S01]  /*25e80*/  LOP3.LUT R38, R20, 0xffff0000, RZ, 0xc0, !PT ;  /* 0xffff000014267812 */ /* 0x000fe200078ec0ff */
[----:B------:R-:W-:Y:S01]  /*25e90*/  IMAD.U32 R35, R19, 0x10000, RZ ;  /* 0x0001000013237824 */ /* 0x000fe200078e00ff */
[----:B------:R-:W-:-:S02]  /*25ea0*/  PRMT R23, R87, 0x5410, R3 ;  /* 0x0000541057177816 */ /* 0x000fc40000000003 */
[--C-:B------:R-:W-:Y:S02]  /*25eb0*/  SHF.R.U64 R18, R46, 0x10, R47.reuse ;  /* 0x000000102e127819 */ /* 0x100fe4000000122f */
[----:B------:R-:W-:Y:S01]  /*25ec0*/  SHF.R.U32.HI R17, RZ, 0x10, R47 ;  /* 0x00000010ff117819 */ /* 0x000fe2000001162f */
[----:B------:R-:W-:Y:S01]  /*25ed0*/  IMAD.U32 R20, R23, 0x10000, RZ ;  /* 0x0001000017147824 */ /* 0x000fe200078e00ff */
[C---:B------:R-:W-:Y:S02]  /*25ee0*/  PRMT R18, R86.reuse, 0x5432, R18 ;  /* 0x0000543256127816 */ /* 0x040fe40000000012 */
[----:B------:R-:W-:Y:S02]  /*25ef0*/  LOP3.LUT R39, R19, 0xffff0000, RZ, 0xc0, !PT ;  /* 0xffff000013277812 */ /* 0x000fe400078ec0ff */
[----:B------:R-:W-:Y:S01]  /*25f00*/  PRMT R17, R86, 0x5410, R17 ;  /* 0x0000541056117816 */ /* 0x000fe20000000011 */
[C---:B--2---:R-:W-:Y:S01]  /*25f10*/  IMAD.U32 R13, R11.reuse, 0x10000, RZ ;  /* 0x000100000b0d7824 */ /* 0x044fe200078e00ff */
[----:B------:R-:W-:Y:S01]  /*25f20*/  LOP3.LUT R12, R11, 0xffff0000, RZ, 0xc0, !PT ;  /* 0xffff00000b0c7812 */ /* 0x000fe200078ec0ff */
[C---:B------:R-:W-:Y:S01]  /*25f30*/  IMAD.U32 R26, R8.reuse, 0x10000, RZ ;  /* 0x00010000081a7824 */ /* 0x040fe200078e00ff */
[----:B------:R-:W-:Y:S01]  /*25f40*/  LOP3.LUT R25, R8, 0xffff0000, RZ, 0xc0, !PT ;  /* 0xffff000008197812 */ /* 0x000fe200078ec0ff */
[C---:B------:R-:W-:Y:S01]  /*25f50*/  IMAD.U32 R24, R9.reuse, 0x10000, RZ ;  /* 0x0001000009187824 */ /* 0x040fe200078e00ff */
[----:B------:R-:W-:Y:S01]  /*25f60*/  LOP3.LUT R16, R9, 0xffff0000, RZ, 0xc0, !PT ;  /* 0xffff000009107812 */ /* 0x000fe200078ec0ff */
[C---:B------:R-:W-:Y:S01]  /*25f70*/  IMAD.U32 R15, R10.reuse, 0x10000, RZ ;  /* 0x000100000a0f7824 */ /* 0x040fe200078e00ff */
[----:B------:R-:W-:Y:S01]  /*25f80*/  LOP3.LUT R14, R10, 0xffff0000, RZ, 0xc0, !PT ;  /* 0xffff00000a0e7812 */ /* 0x000fe200078ec0ff */
[C---:B---3--:R-:W-:Y:S01]  /*25f90*/  IMAD.U32 R11, R4.reuse, 0x10000, RZ ;  /* 0x00010000040b7824 */ /* 0x048fe200078e00ff */
[----:B------:R-:W-:Y:S01]  /*25fa0*/  LOP3.LUT R10, R4, 0xffff0000, RZ, 0xc0, !PT ;  /* 0xffff0000040a7812 */ /* 0x000fe200078ec0ff */
[C---:B------:R-:W-:Y:S01]  /*25fb0*/  IMAD.U32 R9, R5.reuse, 0x10000, RZ ;  /* 0x0001000005097824 */ /* 0x040fe200078e00ff */
[----:B------:R-:W-:Y:S01]  /*25fc0*/  LOP3.LUT R8, R5, 0xffff0000, RZ, 0xc0, !PT ;  /* 0xffff000005087812 */ /* 0x000fe200078ec0ff */
[C---:B------:R-:W-:Y:S01]  /*25fd0*/  IMAD.U32 R5, R6.reuse, 0x10000, RZ ;  /* 0x0001000006057824 */ /* 0x040fe200078e00ff */
[----:B------:R-:W-:Y:S01]  /*25fe0*/  LOP3.LUT R4, R6, 0xffff0000, RZ, 0xc0, !PT ;  /* 0xffff000006047812 */ /* 0x000fe200078ec0ff */
[----:B------:R-:W-:Y:S01]  /*25ff0*/  FMUL.FTZ R6, R11, R34 ;  /* 0x000000220b067220 */ /* 0x000fe20000410000 */
[C---:B------:R-:W-:Y:S01]  /*26000*/  LOP3.LUT R2, R7.reuse, 0xffff0000, RZ, 0xc0, !PT ;  /* 0xffff000007027812 */ /* 0x040fe200078ec0ff */
[----:B------:R-:W-:-:S02]  /*26010*/  IMAD.U32 R3, R7, 0x10000, RZ ;  /* 0x0001000007037824 */ /* 0x000fc400078e00ff */
[-C--:B------:R-:W-:Y:S01]  /*26020*/  FMUL.FTZ R7, R11, R33.reuse ;  /* 0x000000210b077220 */ /* 0x080fe20000410000 */
[----:B------:R-:W-:Y:S01]  /*26030*/  LOP3.LUT R11, R27, 0xffff0000, RZ, 0xc0, !PT ;  /* 0xffff00001b0b7812 */ /* 0x000fe200078ec0ff */
[----:B------:R-:W-:Y:S02]  /*26040*/  FFMA.FTZ R33, R26, R33, -R6 ;  /* 0x000000211a217223 */ /* 0x000fe40000010806 */
[----:B------:R-:W-:Y:S02]  /*26050*/  FMUL.FTZ R6, R10, R38 ;  /* 0x000000260a067220 */ /* 0x000fe40000410000 */
[----:B------:R-:W-:Y:S02]  /*26060*/  FFMA.FTZ R27, R26, R34, R7 ;  /* 0x000000221a1b7223 */ /* 0x000fe40000010007 */
[----:B------:R-:W-:Y:S02]  /*26070*/  FFMA.FTZ R26, R25, R11, -R6 ;  /* 0x0000000b191a7223 */ /* 0x000fe40000010806 */
[----:B------:R-:W-:-:S02]  /*26080*/  FMUL.FTZ R7, R9, R35 ;  /* 0x0000002309077220 */ /* 0x000fc40000410000 */
[-C--:B------:R-:W-:Y:S01]  /*26090*/  FMUL.FTZ R6, R9, R20.reuse ;  /* 0x0000001409067220 */ /* 0x080fe20000410000 */
[----:B------:R-:W-:Y:S01]  /*260a0*/  LOP3.LUT R9, R23, 0xffff0000, RZ, 0xc0, !PT ;  /* 0xffff000017097812 */ /* 0x000fe200078ec0ff */
[----:B------:R-:W-:Y:S02]  /*260b0*/  IMAD.U32 R23, R22, 0x10000, RZ ;  /* 0x0001000016177824 */ /* 0x000fe400078e00ff */
[----:B------:R-:W-:Y:S02]  /*260c0*/  FMUL.FTZ R10, R10, R11 ;  /* 0x0000000b0a0a7220 */ /* 0x000fe40000410000 */
[C---:B------:R-:W-:Y:S02]  /*260d0*/  FFMA.FTZ R20, R24.reuse, R20, -R7 ;  /* 0x0000001418147223 */ /* 0x040fe40000010807 */
[----:B------:R-:W-:Y:S02]  /*260e0*/  FFMA.FTZ R19, R24, R35, R6 ;  /* 0x0000002318137223 */ /* 0x000fe40000010006 */
[----:B------:R-:W-:-:S02]  /*260f0*/  FMUL.FTZ R7, R8, R39 ;  /* 0x0000002708077220 */ /* 0x000fc40000410000 */
[C---:B------:R-:W-:Y:S01]  /*26100*/  IMAD.U32 R24, R18.reuse, 0x10000, RZ ;  /* 0x0001000012187824 */ /* 0x040fe200078e00ff */
[----:B------:R-:W-:Y:S01]  /*26110*/  LOP3.LUT R18, R18, 0xffff0000, RZ, 0xc0, !PT ;  /* 0xffff000012127812 */ /* 0x000fe200078ec0ff */
[----:B------:R-:W-:Y:S02]  /*26120*/  FMUL.FTZ R6, R8, R9 ;  /* 0x0000000908067220 */ /* 0x000fe40000410000 */
[C---:B------:R-:W-:Y:S01]  /*26130*/  IMAD.U32 R34, R17.reuse, 0x10000, RZ ;  /* 0x0001000011227824 */ /* 0x040fe200078e00ff */
[----:B------:R-:W-:Y:S01]  /*26140*/  LOP3.LUT R17, R17, 0xffff0000, RZ, 0xc0, !PT ;  /* 0xffff000011117812 */ /* 0x000fe200078ec0ff */
[----:B------:R-:W-:Y:S02]  /*26150*/  IMAD.U32 R11, R21, 0x10000, RZ ;  /* 0x00010000150b7824 */ /* 0x000fe400078e00ff */
[----:B------:R-:W-:Y:S02]  /*26160*/  FMUL.FTZ R8, R5, R23 ;  /* 0x0000001705087220 */ /* 0x000fe40000410000 */
[----:B------:R-:W-:-:S02]  /*26170*/  FFMA.FTZ R25, R25, R38, R10 ;  /* 0x0000002619197223 */ /* 0x000fc4000001000a */
[C---:B------:R-:W-:Y:S02]  /*26180*/  FFMA.FTZ R9, R16.reuse, R9, -R7 ;  /* 0x0000000910097223 */ /* 0x040fe40000010807 */
[----:B------:R-:W-:Y:S02]  /*26190*/  FMUL.FTZ R10, R5, R24 ;  /* 0x00000018050a7220 */ /* 0x000fe40000410000 */
[----:B------:R-:W-:Y:S01]  /*261a0*/  FFMA.FTZ R5, R16, R39, R6 ;  /* 0x0000002710057223 */ /* 0x000fe20000010006 */
[----:B------:R-:W-:Y:S01]  /*261b0*/  LOP3.LUT R16, R22, 0xffff0000, RZ, 0xc0, !PT ;  /* 0xffff000016107812 */ /* 0x000fe200078ec0ff */
[----:B------:R-:W-:Y:S01]  /*261c0*/  FMUL.FTZ R7, R3, R34 ;  /* 0x0000002203077220 */ /* 0x000fe20000410000 */
[----:B------:R-:W-:Y:S01]  /*261d0*/  F2FP.BF16.PACK_AB R9, R9, R20 ;  /* 0x000000140909723e */ /* 0x000fe200000010ff */
[----:B------:R-:W-:Y:S01]  /*261e0*/  FFMA.FTZ R6, R15, R24, R8 ;  /* 0x000000180f067223 */ /* 0x000fe20000010008 */
[----:B------:R-:W-:Y:S01]  /*261f0*/  LOP3.LUT R8, R21, 0xffff0000, RZ, 0xc0, !PT ;  /* 0xffff000015087812 */ /* 0x000fe200078ec0ff */
[----:B------:R-:W-:Y:S01]  /*26200*/  FMUL.FTZ R3, R3, R11 ;  /* 0x0000000b03037220 */ /* 0x000fe20000410000 */
[----:B------:R-:W-:Y:S01]  /*26210*/  F2FP.BF16.PACK_AB R5, R5, R19 ;  /* 0x000000130505723e */ /* 0x000fe200000010ff */
[----:B------:R-:W-:-:S02]  /*26220*/  FFMA.FTZ R10, R15, R23, -R10 ;  /* 0x000000170f0a7223 */ /* 0x000fc4000001080a */
[C---:B------:R-:W-:Y:S02]  /*26230*/  FFMA.FTZ R15, R13.reuse, R11, -R7 ;  /* 0x0000000b0d0f7223 */ /* 0x040fe40000010807 */
[----:B------:R-:W-:Y:S02]  /*26240*/  FFMA.FTZ R13, R13, R34, R3 ;  /* 0x000000220d0d7223 */ /* 0x000fe40000010003 */
[----:B------:R-:W-:Y:S02]  /*26250*/  FMUL.FTZ R3, R4, R18 ;  /* 0x0000001204037220 */ /* 0x000fe40000410000 */
[----:B------:R-:W-:Y:S02]  /*26260*/  FMUL.FTZ R11, R2, R17 ;  /* 0x00000011020b7220 */ /* 0x000fe40000410000 */
[----:B------:R-:W-:Y:S02]  /*26270*/  FMUL.FTZ R4, R4, R16 ;  /* 0x0000001004047220 */ /* 0x000fe40000410000 */
[----:B------:R-:W-:-:S02]  /*26280*/  FMUL.FTZ R7, R2, R8 ;  /* 0x0000000802077220 */ /* 0x000fc40000410000 */
[----:B------:R-:W-:Y:S02]  /*26290*/  FFMA.FTZ R3, R14, R16, -R3 ;  /* 0x000000100e037223 */ /* 0x000fe40000010803 */
[----:B------:R-:W-:Y:S01]  /*262a0*/  FFMA.FTZ R11, R12, R8, -R11 ;  /* 0x000000080c0b7223 */ /* 0x000fe2000001080b */
[----:B------:R-:W-:Y:S01]  /*262b0*/  F2FP.BF16.PACK_AB R8, R26, R33 ;  /* 0x000000211a08723e */ /* 0x000fe200000010ff */
[----:B------:R-:W-:Y:S01]  /*262c0*/  FFMA.FTZ R2, R14, R18, R4 ;  /* 0x000000120e027223 */ /* 0x000fe20000010004 */
[----:B------:R-:W-:Y:S01]  /*262d0*/  F2FP.BF16.PACK_AB R10, R3, R10 ;  /* 0x0000000a030a723e */ /* 0x000fe200000010ff */
[----:B------:R-:W-:Y:S01]  /*262e0*/  FFMA.FTZ R7, R12, R17, R7 ;  /* 0x000000110c077223 */ /* 0x000fe20000010007 */
[----:B------:R-:W-:Y:S02]  /*262f0*/  F2FP.BF16.PACK_AB R11, R11, R15 ;  /* 0x0000000f0b0b723e */ /* 0x000fe400000010ff */
[----:B------:R-:W-:Y:S02]  /*26300*/  F2FP.BF16.PACK_AB R4, R25, R27 ;  /* 0x0000001b1904723e */ /* 0x000fe400000010ff */
[----:B------:R-:W-:Y:S01]  /*26310*/  F2FP.BF16.PACK_AB R6, R2, R6 ;  /* 0x000000060206723e */ /* 0x000fe200000010ff */
[----:B------:R1:W-:Y:S01]  /*26320*/  ST.E.128 [R30.64], R8 ;  /* 0x000000081e007985 */ /* 0x0003e2000c101d04 */
[----:B------:R-:W-:-:S05]  /*26330*/  F2FP.BF16.PACK_AB R7, R7, R13 ;  /* 0x0000000d0707723e */ /* 0x000fca00000010ff */
[----:B------:R1:W-:Y:S02]  /*26340*/  ST.E.128 [R28.64], R4 ;  /* 0x000000041c007985 */ /* 0x0003e4000c101d04 */
.L_x_1010:
[----:B------:R-:W-:Y:S05]  /*26350*/  BSYNC B1 ;  /* 0x0000000000017941 */ /* 0x000fea0003800000 */
.L_x_1009:
[----:B-1----:R-:W-:Y:S01]  /*26360*/  IADD3 R4, R68, 0x40, RZ ;  /* 0x0000004044047810 */ /* 0x002fe20007ffe0ff */
[----:B------:R-:W-:Y:S02]  /*26370*/  IMAD.MOV.U32 R2, RZ, RZ, R112 ;  /* 0x000000ffff027224 */ /* 0x000fe400078e0070 */
[----:B------:R-:W-:Y:S01]  /*26380*/  IMAD.MOV.U32 R3, RZ, RZ, 0x0 ;  /* 0x00000000ff037424 */ /* 0x000fe200078e00ff */
[----:B------:R-:W-:-:S13]  /*26390*/  ISETP.GE.AND P0, PT, R4, R71, PT ;  /* 0x000000470400720c */ /* 0x000fda0003f06270 */
[----:B------:R-:W-:Y:S05]  /*263a0*/  @P0 RET.REL.NODEC R2 `(_ZN7cutlass13device_kernelIN5flash19enable_sm80_to_sm89INS1_16FlashAttnFwdSm80INS1_25CollectiveMainloopFwdSm80ILi8ELi1ELb0EN4cute5tupleIJNS5_1CILi128EEENS7_ILi64EEENS7_ILi192EEEEEELi192ENS_10bfloat16_tEfNS_4arch4Sm80ELb0ELb1ELb1ELb1ELb1ELb1ELb1ELb1EEENS1_21CollectiveEpilogueFwdINS6_IJS8_SA_S9_EEENS6_IJNS7_ILi1EEESI_SI_EEESC_SE_Li256ELb1ELb1ELb1ELb0EEENS1_36VarlenDynamicPersistentTileSchedulerILi128ELi64ELi256ELi256ELb1ELb1ELb0ELb1ELb0ELb1EEEEEEEEEvNT_6ParamsE) ;  /* 0xfffd9c5002000950 */ /* 0x000fea0003c3ffff */
[----:B------:R-:W-:Y:S01]  /*263b0*/  ISETP.GE.AND P0, PT, R57, R0, PT ;  /* 0x000000003900720c */ /* 0x000fe20003f06270 */
[----:B------:R-:W-:-:S12]  /*263c0*/  BSSY B0, `(.L_x_1015) ;  /* 0x0000072000007945 */ /* 0x000fd80003800000 */
[----:B------:R-:W-:Y:S05]  /*263d0*/  @P0 BRA `(.L_x_1016) ;  /* 0x0000070000000947 */ /* 0x000fea0003800000 */
[----:B------:R-:W-:Y:S01]  /*263e0*/  SHF.R.S32.HI R3, RZ, 0x1f, R4 ;  /* 0x0000001fff037819 */ /* 0x000fe20000011404 */
[----:B------:R-:W-:Y:S01]  /*263f0*/  IMAD.SHL.U32 R2, R4, 0x40, RZ ;  /* 0x0000004004027824 */ /* 0x000fe200078e00ff */
[----:B------:R-:W-:Y:S02]  /*26400*/  LEA.HI R6, R0, R32, RZ, 0x1d ;  /* 0x0000002000067211 */ /* 0x000fe400078fe8ff */
[----:B------:R-:W-:Y:S02]  /*26410*/  LEA.HI R3, R3, R4, RZ, 0x3 ;  /* 0x0000000403037211 */ /* 0x000fe400078f18ff */
[----:B------:R-:W-:Y:S02]  /*26420*/  SHF.R.S32.HI R7, RZ, 0x1f, R6 ;  /* 0x0000001fff077819 */ /* 0x000fe40000011406 */
[----:B------:R-:W-:Y:S01]  /*26430*/  LOP3.LUT R2, R2, 0x1c0, RZ, 0xc0, !PT ;  /* 0x000001c002027812 */ /* 0x000fe200078ec0ff */
[----:B------:R-:W-:Y:S01]  /*26440*/  IMAD.SHL.U32 R5, R3, 0x40, RZ ;  /* 0x0000004003057824 */ /* 0x000fe200078e00ff */
[----:B------:R-:W-:Y:S01]  /*26450*/  LEA.HI R7, R7, R6, RZ, 0x3 ;  /* 0x0000000607077211 */ /* 0x000fe200078f18ff */
[----:B------:R-:W-:Y:S01]  /*26460*/  IMAD.SHL.U32 R6, R6, 0x8, RZ ;  /* 0x0000000806067824 */ /* 0x000fe200078e00ff */
[----:B------:R-:W-:-:S02]  /*26470*/  LOP3.LUT R8, R2, 0x38, R57, 0xf8, !PT ;  /* 0x0000003802087812 */ /* 0x000fc400078ef839 */
[----:B------:R-:W-:Y:S02]  /*26480*/  SHF.R.U32.HI R3, RZ, 0x3, R2 ;  /* 0x00000003ff037819 */ /* 0x000fe40000011602 */
[----:B------:R-:W-:Y:S02]  /*26490*/  LOP3.LUT R5, R5, 0xfffffe00, RZ, 0xc0, !PT ;  /* 0xfffffe0005057812 */ /* 0x000fe400078ec0ff */
[----:B------:R-:W-:Y:S01]  /*264a0*/  LOP3.LUT R2, R2, 0x38, R6, 0xf8, !PT ;  /* 0x0000003802027812 */ /* 0x000fe200078ef806 */
[----:B------:R-:W-:Y:S01]  /*264b0*/  IMAD.SHL.U32 R6, R7, 0x400, RZ ;  /* 0x0000040007067824 */ /* 0x000fe200078e00ff */
[----:B------:R-:W-:Y:S02]  /*264c0*/  LOP3.LUT R7, R5, R8, R3, 0xf6, !PT ;  /* 0x0000000805077212 */ /* 0x000fe400078ef603 */
[----:B------:R-:W-:Y:S02]  /*264d0*/  LOP3.LUT R3, R2, R3, RZ, 0x3c, !PT ;  /* 0x0000000302037212 */ /* 0x000fe400078e3cff */
        /* <DEDUP_REMOVED lines=8> */
[----:B------:R-:W-:Y:S02]  /*26560*/  PRMT R23, R89, 0x5432, R7 ;  /* 0x0000543259177816 */ /* 0x000fe40000000007 */
[--C-:B------:R-:W-:Y:S02]  /*26570*/  SHF.R.U64 R17, R54, 0x10, R55.reuse ;  /* 0x0000001036117819 */ /* 0x100fe40000001237 */
[----:B------:R-:W-:Y:S01]  /*26580*/  SHF.R.U32.HI R18, RZ, 0x10, R55 ;  /* 0x00000010ff127819 */ /* 0x000fe20000011637 */
[----:B------:R-:W-:Y:S01]  /*26590*/  IMAD.U32 R31, R23, 0x10000, RZ ;  /* 0x00010000171f7824 */ /* 0x000fe200078e00ff */
[----:B------:R-:W-:-:S02]  /*265a0*/  SHF.R.U32.HI R16, RZ, 0x10, R53 ;  /* 0x00000010ff107819 */ /* 0x000fc40000011635 */
[----:B------:R-:W-:Y:S02]  /*265b0*/  PRMT R27, R91, 0x5432, R2 ;  /* 0x000054325b1b7816 */ /* 0x000fe40000000002 */
[C---:B------:R-:W-:Y:S02]  /*265c0*/  PRMT R21, R90.reuse, 0x5432, R17 ;  /* 0x000054325a157816 */ /* 0x040fe40000000011 */
[----:B------:R-:W-:Y:S02]  /*265d0*/  PRMT R20, R90, 0x5410, R18 ;  /* 0x000054105a147816 */ /* 0x000fe40000000012 */
[--C-:B------:R-:W-:Y:S02]  /*265e0*/  SHF.R.U64 R5, R50, 0x10, R51.reuse ;  /* 0x0000001032057819 */ /* 0x100fe40000001233 */
[----:B------:R-:W-:Y:S02]  /*265f0*/  SHF.R.U32.HI R6, RZ, 0x10, R51 ;  /* 0x00000010ff067819 */ /* 0x000fe40000011633 */
[----:B------:R-:W-:-:S02]  /*26600*/  PRMT R22, R89, 0x5410, R16 ;  /* 0x0000541059167816 */ /* 0x000fc40000000010 */
[----:B------:R-:W-:Y:S02]  /*26610*/  SHF.R.U32.HI R3, RZ, 0x10, R49 ;  /* 0x00000010ff037819 */ /* 0x000fe40000011631 */
[----:B------:R-:W-:Y:S02]  /*26620*/  LOP3.LUT R23, R23, 0xffff0000, RZ, 0xc0, !PT ;  /* 0xffff000017177812 */ /* 0x000fe400078ec0ff */
[C---:B------:R-:W-:Y:S02]  /*26630*/  PRMT R25, R92.reuse, 0x5432, R5 ;  /* 0x000054325c197816 */ /* 0x040fe40000000005 */
[----:B------:R-:W-:Y:S02]  /*26640*/  PRMT R24, R92, 0x5410, R6 ;  /* 0x000054105c187816 */ /* 0x000fe40000000006 */
[----:B------:R-:W-:Y:S02]  /*26650*/  PRMT R26, R91, 0x5410, R3 ;  /* 0x000054105b1a7816 */ /* 0x000fe40000000003 */
[----:B------:R-:W-:Y:S01]  /*26660*/  LOP3.LUT R39, R22, 0xffff0000, RZ, 0xc0, !PT ;  /* 0xffff000016277812 */ /* 0x000fe200078ec0ff */
        /* <DEDUP_REMOVED lines=12> */
[----:B------:R-:W-:Y:S01]  /*26730*/  IMAD.U32 R15, R27, 0x10000, RZ ;  /* 0x000100001b0f7824 */ /* 0x000fe200078e00ff */
[C---:B------:R-:W-:Y:S01]  /*26740*/  LOP3.LUT R5, R10.reuse, 0xffff0000, RZ, 0xc0, !PT ;  /* 0xffff00000a057812 */ /* 0x040fe200078ec0ff */
[----:B------:R-:W-:Y:S01]  /*26750*/  FMUL.FTZ R9, R13, R31 ;  /* 0x0000001f0d097220 */ /* 0x000fe20000410000 */
[----:B------:R-:W-:Y:S01]  /*26760*/  LOP3.LUT R2, R11, 0xffff0000, RZ, 0xc0, !PT ;  /* 0xffff00000b027812 */ /* 0x000fe200078ec0ff */
[----:B------:R-:W-:-:S02]  /*26770*/  IMAD.U32 R6, R10, 0x10000, RZ ;  /* 0x000100000a067824 */ /* 0x000fc400078e00ff */
[-C--:B------:R-:W-:Y:S01]  /*26780*/  FMUL.FTZ R10, R13, R15.reuse ;  /* 0x0000000f0d0a7220 */ /* 0x080fe20000410000 */
[----:B------:R-:W-:Y:S01]  /*26790*/  LOP3.LUT R13, R27, 0xffff0000, RZ, 0xc0, !PT ;  /* 0xffff00001b0d7812 */ /* 0x000fe200078ec0ff */
[----:B------:R-:W-:Y:S02]  /*267a0*/  FFMA.FTZ R38, R30, R15, -R9 ;  /* 0x0000000f1e267223 */ /* 0x000fe40000010809 */
[----:B------:R-:W-:Y:S02]  /*267b0*/  FMUL.FTZ R9, R12, R23 ;  /* 0x000000170c097220 */ /* 0x000fe40000410000 */
[----:B------:R-:W-:Y:S02]  /*267c0*/  IMAD.U32 R3, R11, 0x10000, RZ ;  /* 0x000100000b037824 */ /* 0x000fe400078e00ff */
[----:B------:R-:W-:Y:S02]  /*267d0*/  IMAD.U32 R15, R22, 0x10000, RZ ;  /* 0x00010000160f7824 */ /* 0x000fe400078e00ff */
[----:B------:R-:W-:-:S02]  /*267e0*/  IMAD.U32 R11, R26, 0x10000, RZ ;  /* 0x000100001a0b7824 */ /* 0x000fc400078e00ff */
[----:B------:R-:W-:Y:S02]  /*267f0*/  FFMA.FTZ R31, R30, R31, R10 ;  /* 0x0000001f1e1f7223 */ /* 0x000fe4000001000a */
[-C--:B------:R-:W-:Y:S02]  /*26800*/  FMUL.FTZ R10, R12, R13.reuse ;  /* 0x0000000d0c0a7220 */ /* 0x080fe40000410000 */
[C---:B------:R-:W-:Y:S02]  /*26810*/  FFMA.FTZ R30, R29.reuse, R13, -R9 ;  /* 0x0000000d1d1e7223 */ /* 0x040fe40000010809 */
[C---:B------:R-:W-:Y:S02]  /*26820*/  FMUL.FTZ R9, R8.reuse, R15 ;  /* 0x0000000f08097220 */ /* 0x040fe40000410000 */
[----:B------:R-:W-:Y:S02]  /*26830*/  FMUL.FTZ R8, R8, R11 ;  /* 0x0000000b08087220 */ /* 0x000fe40000410000 */
[----:B------:R-:W-:-:S02]  /*26840*/  FFMA.FTZ R27, R29, R23, R10 ;  /* 0x000000171d1b7223 */ /* 0x000fc4000001000a */
[----:B------:R-:W-:Y:S01]  /*26850*/  FFMA.FTZ R23, R28, R11, -R9 ;  /* 0x0000000b1c177223 */ /* 0x000fe20000010809 */
[----:B------:R-:W-:Y:S01]  /*26860*/  LOP3.LUT R9, R26, 0xffff0000, RZ, 0xc0, !PT ;  /* 0xffff00001a097812 */ /* 0x000fe200078ec0ff */
[----:B------:R-:W-:Y:S02]  /*26870*/  FFMA.FTZ R22, R28, R15, R8 ;  /* 0x0000000f1c167223 */ /* 0x000fe40000010008 */
[----:B------:R-:W-:Y:S02]  /*26880*/  FMUL.FTZ R8, R7, R39 ;  /* 0x0000002707087220 */ /* 0x000fe40000410000 */
[----:B------:R-:W-:Y:S02]  /*26890*/  IMAD.U32 R15, R25, 0x10000, RZ ;  /* 0x00010000190f7824 */ /* 0x000fe400078e00ff */
[C---:B------:R-:W-:Y:S01]  /*268a0*/  IMAD.U32 R12, R21.reuse, 0x10000, RZ ;  /* 0x00010000150c7824 */ /* 0x040fe200078e00ff */
[----:B------:R-:W-:Y:S01]  /*268b0*/  LOP3.LUT R21, R21, 0xffff0000, RZ, 0xc0, !PT ;  /* 0xffff000015157812 */ /* 0x000fe200078ec0ff */
[----:B------:R-:W-:-:S02]  /*268c0*/  FFMA.FTZ R13, R19, R9, -R8 ;  /* 0x00000009130d7223 */ /* 0x000fc40000010808 */
[----:B------:R-:W-:Y:S02]  /*268d0*/  IMAD.U32 R26, R20, 0x10000, RZ ;  /* 0x00010000141a7824 */ /* 0x000fe400078e00ff */
[----:B------:R-:W-:Y:S01]  /*268e0*/  FMUL.FTZ R7, R7, R9 ;  /* 0x0000000907077220 */ /* 0x000fe20000410000 */
[----:B------:R-:W-:Y:S01]  /*268f0*/  F2FP.BF16.PACK_AB R13, R13, R23 ;  /* 0x000000170d0d723e */ /* 0x000fe200000010ff */
[----:B------:R-:W-:Y:S02]  /*26900*/  IMAD.U32 R11, R24, 0x10000, RZ ;  /* 0x00010000180b7824 */ /* 0x000fe400078e00ff */
[C---:B------:R-:W-:Y:S02]  /*26910*/  FMUL.FTZ R8, R6.reuse, R12 ;  /* 0x0000000c06087220 */ /* 0x040fe40000410000 */
[----:B------:R-:W-:Y:S02]  /*26920*/  FMUL.FTZ R10, R6, R15 ;  /* 0x0000000f060a7220 */ /* 0x000fe40000410000 */
[----:B------:R-:W-:-:S02]  /*26930*/  FMUL.FTZ R6, R3, R26 ;  /* 0x0000001a03067220 */ /* 0x000fc40000410000 */
[----:B------:R-:W-:Y:S01]  /*26940*/  FFMA.FTZ R9, R19, R39, R7 ;  /* 0x0000002713097223 */ /* 0x000fe20000010007 */
[----:B------:R-:W-:Y:S01]  /*26950*/  LOP3.LUT R19, R20, 0xffff0000, RZ, 0xc0, !PT ;  /* 0xffff000014137812 */ /* 0x000fe200078ec0ff */
[C---:B------:R-:W-:Y:S02]  /*26960*/  FFMA.FTZ R15, R18.reuse, R15, -R8 ;  /* 0x0000000f120f7223 */ /* 0x040fe40000010808 */
[----:B------:R-:W-:Y:S01]  /*26970*/  FFMA.FTZ R10, R18, R12, R10 ;  /* 0x0000000c120a7223 */ /* 0x000fe2000001000a */
[----:B------:R-:W-:Y:S01]  /*26980*/  LOP3.LUT R18, R25, 0xffff0000, RZ, 0xc0, !PT ;  /* 0xffff000019127812 */ /* 0x000fe200078ec0ff */
[-C--:B------:R-:W-:Y:S01]  /*26990*/  FMUL.FTZ R3, R3, R11.reuse ;  /* 0x0000000b03037220 */ /* 0x080fe20000410000 */
[----:B------:R-:W-:Y:S01]  /*269a0*/  LOP3.LUT R12, R24, 0xffff0000, RZ, 0xc0, !PT ;  /* 0xffff0000180c7812 */ /* 0x000fe200078ec0ff */
[C---:B------:R-:W-:Y:S01]  /*269b0*/  FFMA.FTZ R11, R16.reuse, R11, -R6 ;  /* 0x0000000b100b7223 */ /* 0x040fe20000010806 */
[----:B------:R-:W-:Y:S01]  /*269c0*/  F2FP.BF16.PACK_AB R9, R9, R22 ;  /* 0x000000160909723e */ /* 0x000fe200000010ff */
[----:B------:R-:W-:-:S02]  /*269d0*/  FFMA.FTZ R7, R16, R26, R3 ;  /* 0x0000001a10077223 */ /* 0x000fc40000010003 */
[C---:B------:R-:W-:Y:S02]  /*269e0*/  FMUL.FTZ R3, R5.reuse, R21 ;  /* 0x0000001505037220 */ /* 0x040fe40000410000 */
[----:B------:R-:W-:Y:S02]  /*269f0*/  FMUL.FTZ R5, R5, R18 ;  /* 0x0000001205057220 */ /* 0x000fe40000410000 */
[C---:B------:R-:W-:Y:S02]  /*26a00*/  FMUL.FTZ R6, R2.reuse, R19 ;  /* 0x0000001302067220 */ /* 0x040fe40000410000 */
[----:B------:R-:W-:Y:S02]  /*26a10*/  FMUL.FTZ R8, R2, R12 ;  /* 0x0000000c02087220 */ /* 0x000fe40000410000 */
[C---:B------:R-:W-:Y:S02]  /*26a20*/  FFMA.FTZ R3, R17.reuse, R18, -R3 ;  /* 0x0000001211037223 */ /* 0x040fe40000010803 */
[----:B------:R-:W-:-:S02]  /*26a30*/  FFMA.FTZ R2, R17, R21, R5 ;  /* 0x0000001511027223 */ /* 0x000fc40000010005 */
[----:B------:R-:W-:Y:S01]  /*26a40*/  FFMA.FTZ R6, R14, R12, -R6 ;  /* 0x0000000c0e067223 */ /* 0x000fe20000010806 */
[----:B------:R-:W-:Y:S01]  /*26a50*/  F2FP.BF16.PACK_AB R12, R30, R38 ;  /* 0x000000261e0c723e */ /* 0x000fe200000010ff */
[----:B------:R-:W-:Y:S01]  /*26a60*/  FFMA.FTZ R5, R14, R19, R8 ;  /* 0x000000130e057223 */ /* 0x000fe20000010008 */
[----:B------:R-:W-:Y:S02]  /*26a70*/  F2FP.BF16.PACK_AB R14, R3, R15 ;  /* 0x0000000f030e723e */ /* 0x000fe400000010ff */
[----:B------:R-:W-:Y:S02]  /*26a80*/  F2FP.BF16.PACK_AB R15, R6, R11 ;  /* 0x0000000b060f723e */ /* 0x000fe400000010ff */
[----:B------:R-:W-:Y:S02]  /*26a90*/  F2FP.BF16.PACK_AB R8, R27, R31 ;  /* 0x0000001f1b08723e */ /* 0x000fe400000010ff */
[----:B------:R-:W-:Y:S01]  /*26aa0*/  F2FP.BF16.PACK_AB R10, R2, R10 ;  /* 0x0000000a020a723e */ /* 0x000fe200000010ff */
[----:B------:R1:W-:Y:S01]  /*26ab0*/  ST.E.128 [R34.64], R12 ;  /* 0x0000000c22007985 */ /* 0x0003e2000c101d04 */
[----:B------:R-:W-:-:S05]  /*26ac0*/  F2FP.BF16.PACK_AB R11, R5, R7 ;  /* 0x00000007050b723e */ /* 0x000fca00000010ff */
[----:B------:R1:W-:Y:S02]  /*26ad0*/  ST.E.128 [R32.64], R8 ;  /* 0x0000000820007985 */ /* 0x0003e4000c101d04 */
.L_x_1016:
[----:B------:R-:W-:Y:S05]  /*26ae0*/  BSYNC B0 ;  /* 0x0000000000007941 */ /* 0x000fea0003800000 */
.L_x_1015:
[----:B------:R-:W-:Y:S01]  /*26af0*/  IADD3 R2, R57, 0x20, RZ ;  /* 0x0000002039027810 */ /* 0x000fe20007ffe0ff */
[----:B------:R-:W-:Y:S03]  /*26b00*/  BSSY B0, `(.L_x_1017) ;  /* 0x000007a000007945 */ /* 0x000fe60003800000 */
[----:B------:R-:W-:-:S13]  /*26b10*/  ISETP.GE.AND P0, PT, R2, R0, PT ;  /* 0x000000000200720c */ /* 0x000fda0003f06270 */
[----:B------:R-:W-:Y:S05]  /*26b20*/  @P0 BRA `(.L_x_1018) ;  /* 0x0000077000000947 */ /* 0x000fea0003800000 */
[----:B------:R-:W-:Y:S01]  /*26b30*/  SHF.R.S32.HI R5, RZ, 0x1f, R2 ;  /* 0x0000001fff057819 */ /* 0x000fe20000011402 */
[----:B------:R-:W-:Y:S01]  /*26b40*/  IMAD.SHL.U32 R6, R4, 0x40, RZ ;  /* 0x0000004004067824 */ /* 0x000fe200078e00ff */
[----:B------:R-:W-:Y:S02]  /*26b50*/  SHF.R.S32.HI R7, RZ, 0x1f, R4 ;  /* 0x0000001fff077819 */ /* 0x000fe40000011404 */
[CC--:B------:R-:W-:Y:S02]  /*26b60*/  LEA.HI R3, R5.reuse, R2.reuse, RZ, 0x3 ;  /* 0x0000000205037211 */ /* 0x0c0fe400078f18ff */
[----:B------:R-:W-:Y:S02]  /*26b70*/  LEA.HI R5, R5, R2, RZ, 0x6 ;  /* 0x0000000205057211 */ /* 0x000fe400078f30ff */
[----:B------:R-:W-:Y:S02]  /*26b80*/  LOP3.LUT R2, R6, 0x1c0, RZ, 0xc0, !PT ;  /* 0x000001c006027812 */ /* 0x000fe400078ec0ff */
[----:B------:R-:W-:-:S02]  /*26b90*/  SHF.R.S32.HI R6, RZ, 0x3, R3 ;  /* 0x00000003ff067819 */ /* 0x000fc40000011403 */
[----:B-1----:R-:W-:Y:S02]  /*26ba0*/  LOP3.LUT R9, R2, 0x38, R3, 0xf8, !PT ;  /* 0x0000003802097812 */ /* 0x002fe400078ef803 */
[----:B------:R-:W-:Y:S01]  /*26bb0*/  LEA.HI R8, R7, R4, RZ, 0x3 ;  /* 0x0000000407087211 */ /* 0x000fe200078f18ff */
[----:B------:R-:W-:Y:S01]  /*26bc0*/  IMAD.SHL.U32 R7, R5, 0x80, RZ ;  /* 0x0000008005077824 */ /* 0x000fe200078e00ff */
[----:B------:R-:W-:Y:S02]  /*26bd0*/  LEA.HI R3, R0, R6, RZ, 0x1d ;  /* 0x0000000600037211 */ /* 0x000fe400078fe8ff */
[----:B------:R-:W-:Y:S01]  /*26be0*/  SHF.R.U32.HI R11, RZ, 0x3, R2 ;  /* 0x00000003ff0b7819 */ /* 0x000fe20000011602 */
[----:B------:R-:W-:Y:S01]  /*26bf0*/  IMAD.SHL.U32 R5, R8, 0x40, RZ ;  /* 0x0000004008057824 */ /* 0x000fe200078e00ff */
[----:B------:R-:W-:Y:S02]  /*26c00*/  SHF.R.S32.HI R6, RZ, 0x1f, R3 ;  /* 0x0000001fff067819 */ /* 0x000fe40000011403 */
[----:B------:R-:W-:Y:S01]  /*26c10*/  LOP3.LUT R10, R7, 0xffffe000, RZ, 0xc0, !PT ;  /* 0xffffe000070a7812 */ /* 0x000fe200078ec0ff */
[----:B------:R-:W-:Y:S01]  /*26c20*/  IMAD.SHL.U32 R7, R3, 0x8, RZ ;  /* 0x0000000803077824 */ /* 0x000fe200078e00ff */
[----:B------:R-:W-:-:S02]  /*26c30*/  LEA.HI R3, R6, R3, RZ, 0x3 ;  /* 0x0000000306037211 */ /* 0x000fc400078f18ff */
[-C--:B------:R-:W-:Y:S02]  /*26c40*/  LOP3.LUT R8, R9, R11.reuse, RZ, 0x3c, !PT ;  /* 0x0000000b09087212 */ /* 0x080fe400078e3cff */
[----:B------:R-:W-:Y:S01]  /*26c50*/  LOP3.LUT R6, R2, 0x38, R7, 0xf8, !PT ;  /* 0x0000003802067812 */ /* 0x000fe200078ef807 */
[----:B------:R-:W-:Y:S01]  /*26c60*/  IMAD.SHL.U32 R2, R3, 0x400, RZ ;  /* 0x0000040003027824 */ /* 0x000fe200078e00ff */
[----:B------:R-:W-:Y:S02]  /*26c70*/  LOP3.LUT R5, R5, 0xfffffe00, RZ, 0xc0, !PT ;  /* 0xfffffe0005057812 */ /* 0x000fe400078ec0ff */
[----:B------:R-:W-:Y:S02]  /*26c80*/  LOP3.LUT R3, R6, R11, RZ, 0x3c, !PT ;  /* 0x0000000b06037212 */ /* 0x000fe400078e3cff */
[----:B------:R-:W-:Y:S02]  /*26c90*/  LOP3.LUT R2, R2, 0xffffe000, RZ, 0xc0, !PT ;  /* 0xffffe00002027812 */ /* 0x000fe400078ec0ff */
[----:B------:R-:W-:-:S02]  /*26ca0*/  IADD3 R8, R8, R10, R5 ;  /* 0x0000000a08087210 */ /* 0x000fc40007ffe005 */
[----:B------:R-:W-:-:S03]  /*26cb0*/  IADD3 R2, R3, R2, R5 ;  /* 0x0000000203027210 */ /* 0x000fc60007ffe005 */
[----:B------:R-:W-:-:S04]  /*26cc0*/  IMAD.WIDE.U32 R34, R8, 0x2, R36 ;  /* 0x0000000208227825 */ /* 0x000fc800078e0024 */
[----:B------:R-:W-:Y:S01]  /*26cd0*/  IMAD.WIDE.U32 R32, R2, 0x2, R36 ;  /* 0x0000000202207825 */ /* 0x000fe200078e0024 */
[----:B------:R-:W2:Y:S04]  /*26ce0*/  LD.E.128 R12, [R34.64] ;  /* 0x00000004220c7980 */ /* 0x000ea8000c101d00 */
[----:B------:R-:W3:Y:S01]  /*26cf0*/  LD.E.128 R8, [R32.64] ;  /* 0x0000000420087980 */ /* 0x000ee2000c101d00 */
[----:B------:R-:W-:Y:S02]  /*26d00*/  SHF.R.U64 R7, R64, 0x10, R65 ;  /* 0x0000001040077819 */ /* 0x000fe40000001241 */
[----:B------:R-:W-:Y:S02]  /*26d10*/  SHF.R.U64 R2, R60, 0x10, R61 ;  /* 0x000000103c027819 */ /* 0x000fe4000000123d */
[----:B------:R-:W-:-:S02]  /*26d20*/  PRMT R23, R93, 0x5432, R7 ;  /* 0x000054325d177816 */ /* 0x000fc40000000007 */
[--C-:B------:R-:W-:Y:S02]  /*26d30*/  SHF.R.U64 R17, R66, 0x10, R67.reuse ;  /* 0x0000001042117819 */ /* 0x100fe40000001243 */
[----:B------:R-:W-:Y:S01]  /*26d40*/  SHF.R.U32.HI R18, RZ, 0x10, R67 ;  /* 0x00000010ff127819 */ /* 0x000fe20000011643 */
[----:B------:R-:W-:Y:S01]  /*26d50*/  IMAD.U32 R31, R23, 0x10000, RZ ;  /* 0x00010000171f7824 */ /* 0x000fe200078e00ff */
[----:B------:R-:W-:Y:S02]  /*26d60*/  SHF.R.U32.HI R16, RZ, 0x10, R65 ;  /* 0x00000010ff107819 */ /* 0x000fe40000011641 */
[----:B------:R-:W-:Y:S02]  /*26d70*/  PRMT R27, R95, 0x5432, R2 ;  /* 0x000054325f1b7816 */ /* 0x000fe40000000002 */
[C---:B------:R-:W-:Y:S02]  /*26d80*/  PRMT R21, R94.reuse, 0x5432, R17 ;  /* 0x000054325e157816 */ /* 0x040fe40000000011 */
[----:B------:R-:W-:-:S02]  /*26d90*/  PRMT R20, R94, 0x5410, R18 ;  /* 0x000054105e147816 */ /* 0x000fc40000000012 */
[--C-:B------:R-:W-:Y:S02]  /*26da0*/  SHF.R.U64 R5, R62, 0x10, R63.reuse ;  /* 0x000000103e057819 */ /* 0x100fe4000000123f */
[----:B------:R-:W-:Y:S02]  /*26db0*/  SHF.R.U32.HI R6, RZ, 0x10, R63 ;  /* 0x00000010ff067819 */ /* 0x000fe4000001163f */
[----:B------:R-:W-:Y:S02]  /*26dc0*/  PRMT R22, R93, 0x5410, R16 ;  /* 0x000054105d167816 */ /* 0x000fe40000000010 */
[----:B------:R-:W-:Y:S02]  /*26dd0*/  SHF.R.U32.HI R3, RZ, 0x10, R61 ;  /* 0x00000010ff037819 */ /* 0x000fe4000001163d */
[----:B------:R-:W-:Y:S02]  /*26de0*/  LOP3.LUT R23, R23, 0xffff0000, RZ, 0xc0, !PT ;  /* 0xffff000017177812 */ /* 0x000fe400078ec0ff */
[----:B------:R-:W-:-:S02]  /*26df0*/  PRMT R25, R96, 0x5432, R5 ;  /* 0x0000543260197816 */ /* 0x000fc40000000005 */
[----:B------:R-:W-:Y:S02]  /*26e00*/  PRMT R24, R96, 0x5410, R6 ;  /* 0x0000541060187816 */ /* 0x000fe40000000006 */
[----:B------:R-:W-:Y:S02]  /*26e10*/  PRMT R26, R95, 0x5410, R3 ;  /* 0x000054105f1a7816 */ /* 0x000fe40000000003 */
[----:B------:R-:W-:Y:S01]  /*26e20*/  LOP3.LUT R39, R22, 0xffff0000, RZ, 0xc0, !PT ;  /* 0xffff000016277812 */ /* 0x000fe200078ec0ff */
[C---:B--2---:R-:W-:Y:S01]  /*26e30*/  IMAD.U32 R28, R13.reuse, 0x10000, RZ ;  /* 0x000100000d1c7824 */ /* 0x044fe200078e00ff */
[----:B------:R-:W-:Y:S01]  /*26e40*/  LOP3.LUT R19, R13, 0xffff0000, RZ, 0xc0, !PT ;  /* 0xffff00000d137812 */ /* 0x000fe200078ec0ff */
[C---:B------:R-:W-:Y:S01]  /*26e50*/  IMAD.U32 R30, R12.reuse, 0x10000, RZ ;  /* 0x000100000c1e7824 */ /* 0x040fe200078e00ff */
[----:B------:R-:W-:Y:S01]  /*26e60*/  LOP3.LUT R29, R12, 0xffff0000, RZ, 0xc0, !PT ;  /* 0xffff00000c1d7812 */ /* 0x000fe200078ec0ff */
[----:B---3--:R-:W-:Y:S01]  /*26e70*/  IMAD.U32 R13, R8, 0x10000, RZ ;  /* 0x00010000080d7824 */ /* 0x008fe200078e00ff */
[C---:B------:R-:W-:Y:S01]  /*26e80*/  LOP3.LUT R17, R14.reuse, 0xffff0000, RZ, 0xc0, !PT ;  /* 0xffff00000e117812 */ /* 0x040fe200078ec0ff */
[----:B------:R-:W-:Y:S01]  /*26e90*/  IMAD.U32 R18, R14, 0x10000, RZ ;  /* 0x000100000e127824 */ /* 0x000fe200078e00ff */
[C---:B------:R-:W-:Y:S01]  /*26ea0*/  LOP3.LUT R14, R15.reuse, 0xffff0000, RZ, 0xc0, !PT ;  /* 0xffff00000f0e7812 */ /* 0x040fe200078ec0ff */
[----:B------:R-:W-:Y:S01]  /*26eb0*/  IMAD.U32 R16, R15, 0x10000, RZ ;  /* 0x000100000f107824 */ /* 0x000fe200078e00ff */
        /* <DEDUP_REMOVED lines=62> */
.L_x_1018:
[----:B------:R-:W-:Y:S05]  /*272a0*/  BSYNC B0 ;  /* 0x0000000000007941 */ /* 0x000fea0003800000 */
.L_x_1017:
[----:B------:R-:W-:Y:S01]  /*272b0*/  IADD3 R5, R57, 0x40, RZ ;  /* 0x0000004039057810 */ /* 0x000fe20007ffe0ff */
[----:B------:R-:W-:Y:S02]  /*272c0*/  IMAD.MOV.U32 R2, RZ, RZ, R112 ;  /* 0x000000ffff027224 */ /* 0x000fe400078e0070 */
[----:B------:R-:W-:Y:S01]  /*272d0*/  IMAD.MOV.U32 R3, RZ, RZ, 0x0 ;  /* 0x00000000ff037424 */ /* 0x000fe200078e00ff */
[----:B------:R-:W-:-:S13]  /*272e0*/  ISETP.GE.AND P0, PT, R5, R0, PT ;  /* 0x000000000500720c */ /* 0x000fda0003f06270 */
[----:B------:R-:W-:Y:S05]  /*272f0*/  @P0 RET.REL.NODEC R2 `(_ZN7cutlass13device_kernelIN5flash19enable_sm80_to_sm89INS1_16FlashAttnFwdSm80INS1_25CollectiveMainloopFwdSm80ILi8ELi1ELb0EN4cute5tupleIJNS5_1CILi128EEENS7_ILi64EEENS7_ILi192EEEEEELi192ENS_10bfloat16_tEfNS_4arch4Sm80ELb0ELb1ELb1ELb1ELb1ELb1ELb1ELb1EEENS1_21CollectiveEpilogueFwdINS6_IJS8_SA_S9_EEENS6_IJNS7_ILi1EEESI_SI_EEESC_SE_Li256ELb1ELb1ELb1ELb0EEENS1_36VarlenDynamicPersistentTileSchedulerILi128ELi64ELi256ELi256ELb1ELb1ELb0ELb1ELb0ELb1EEEEEEEEEvNT_6ParamsE) ;  /* 0xfffd8d0002000950 */ /* 0x000fea0003c3ffff */
[----:B------:R-:W-:Y:S01]  /*27300*/  SHF.R.S32.HI R2, RZ, 0x1f, R5 ;  /* 0x0000001fff027819 */ /* 0x000fe20000011405 */
[----:B------:R-:W-:Y:S01]  /*27310*/  IMAD.SHL.U32 R7, R4, 0x40, RZ ;  /* 0x0000004004077824 */ /* 0x000fe200078e00ff */
[----:B-1----:R-:W-:Y:S02]  /*27320*/  SHF.R.S32.HI R8, RZ, 0x1f, R4 ;  /* 0x0000001fff087819 */ /* 0x002fe40000011404 */
[CC--:B------:R-:W-:Y:S02]  /*27330*/  LEA.HI R3, R2.reuse, R5.reuse, RZ, 0x3 ;  /* 0x0000000502037211 */ /* 0x0c0fe400078f18ff */
[----:B------:R-:W-:Y:S02]  /*27340*/  LEA.HI R5, R2, R5, RZ, 0x6 ;  /* 0x0000000502057211 */ /* 0x000fe400078f30ff */
[----:B------:R-:W-:Y:S02]  /*27350*/  SHF.R.S32.HI R6, RZ, 0x3, R3 ;  /* 0x00000003ff067819 */ /* 0x000fe40000011403 */
[----:B------:R-:W-:-:S02]  /*27360*/  LOP3.LUT R2, R7, 0x1c0, RZ, 0xc0, !PT ;  /* 0x000001c007027812 */ /* 0x000fc400078ec0ff */
[----:B------:R-:W-:Y:S01]  /*27370*/  LEA.HI R7, R8, R4, RZ, 0x3 ;  /* 0x0000000408077211 */ /* 0x000fe200078f18ff */
[----:B------:R-:W-:Y:S01]  /*27380*/  IMAD.SHL.U32 R4, R5, 0x80, RZ ;  /* 0x0000008005047824 */ /* 0x000fe200078e00ff */
[----:B------:R-:W-:Y:S02]  /*27390*/  LEA.HI R0, R0, R6, RZ, 0x1d ;  /* 0x0000000600007211 */ /* 0x000fe400078fe8ff */
[----:B------:R-:W-:Y:S01]  /*273a0*/  LOP3.LUT R5, R2, 0x38, R3, 0xf8, !PT ;  /* 0x0000003802057812 */ /* 0x000fe200078ef803 */
[----:B------:R-:W-:Y:S01]  /*273b0*/  IMAD.SHL.U32 R3, R7, 0x40, RZ ;  /* 0x0000004007037824 */ /* 0x000fe200078e00ff */
[----:B------:R-:W-:Y:S02]  /*273c0*/  SHF.R.S32.HI R6, RZ, 0x1f, R0 ;  /* 0x0000001fff067819 */ /* 0x000fe40000011400 */
[----:B------:R-:W-:Y:S01]  /*273d0*/  LOP3.LUT R7, R4, 0xffffe000, RZ, 0xc0, !PT ;  /* 0xffffe00004077812 */ /* 0x000fe200078ec0ff */
[----:B------:R-:W-:Y:S01]  /*273e0*/  IMAD.SHL.U32 R4, R0, 0x8, RZ ;  /* 0x0000000800047824 */ /* 0x000fe200078e00ff */
[----:B------:R-:W-:-:S02]  /*273f0*/  LEA.HI R0, R6, R0, RZ, 0x3 ;  /* 0x0000000006007211 */ /* 0x000fc400078f18ff */
[----:B------:R-:W-:Y:S02]  /*27400*/  SHF.R.U32.HI R8, RZ, 0x3, R2 ;  /* 0x00000003ff087819 */ /* 0x000fe40000011602 */
[----:B------:R-:W-:Y:S01]  /*27410*/  LOP3.LUT R2, R2, 0x38, R4, 0xf8, !PT ;  /* 0x0000003802027812 */ /* 0x000fe200078ef804 */
[----:B------:R-:W-:Y:S01]  /*27420*/  IMAD.SHL.U32 R0, R0, 0x400, RZ ;  /* 0x0000040000007824 */ /* 0x000fe200078e00ff */
        /* <DEDUP_REMOVED lines=15> */
[C---:B------:R-:W-:Y:S01]  /*27520*/  IMAD.U32 R32, R19.reuse, 0x10000, RZ ;  /* 0x0001000013207824 */ /* 0x040fe200078e00ff */
[----:B------:R-:W-:Y:S01]  /*27530*/  SHF.R.U32.HI R2, RZ, 0x10, R77 ;  /* 0x00000010ff027819 */ /* 0x000fe2000001164d */
[----:B------:R-:W-:Y:S01]  /*27540*/  IMAD.U32 R27, R26, 0x10000, RZ ;  /* 0x000100001a1b7824 */ /* 0x000fe200078e00ff */
[----:B------:R-:W-:Y:S02]  /*27550*/  SHF.R.U64 R3, R78, 0x10, R79 ;  /* 0x000000104e037819 */ /* 0x000fe4000000124f */
[----:B------:R-:W-:Y:S02]  /*27560*/  LOP3.LUT R19, R19, 0xffff0000, RZ, 0xc0, !PT ;  /* 0xffff000013137812 */ /* 0x000fe400078ec0ff */
[----:B------:R-:W-:-:S02]  /*27570*/  PRMT R18, R99, 0x5410, R18 ;  /* 0x0000541063127816 */ /* 0x000fc40000000012 */
[----:B------:R-:W-:Y:S02]  /*27580*/  LOP3.LUT R26, R26, 0xffff0000, RZ, 0xc0, !PT ;  /* 0xffff00001a1a7812 */ /* 0x000fe400078ec0ff */
[----:B------:R-:W-:Y:S02]  /*27590*/  PRMT R22, R101, 0x5410, R2 ;  /* 0x0000541065167816 */ /* 0x000fe40000000002 */
[--C-:B------:R-:W-:Y:S02]  /*275a0*/  SHF.R.U64 R17, R74, 0x10, R75.reuse ;  /* 0x000000104a117819 */ /* 0x100fe4000000124b */
[----:B------:R-:W-:Y:S02]  /*275b0*/  SHF.R.U32.HI R16, RZ, 0x10, R75 ;  /* 0x00000010ff107819 */ /* 0x000fe4000001164b */
[----:B------:R-:W-:Y:S02]  /*275c0*/  PRMT R21, R102, 0x5432, R3 ;  /* 0x0000543266157816 */ /* 0x000fe40000000003 */
[----:B------:R-:W-:-:S02]  /*275d0*/  SHF.R.U32.HI R12, RZ, 0x10, R79 ;  /* 0x00000010ff0c7819 */ /* 0x000fc4000001164f */
        /* <DEDUP_REMOVED lines=11> */
[----:B------:R-:W-:Y:S01]  /*27690*/  LOP3.LUT R9, R4, 0xffff0000, RZ, 0xc0, !PT ;  /* 0xffff000004097812 */ /* 0x000fe200078ec0ff */
[C---:B------:R-:W-:Y:S01]  /*276a0*/  IMAD.U32 R8, R5.reuse, 0x10000, RZ ;  /* 0x0001000005087824 */ /* 0x040fe200078e00ff */
[----:B------:R-:W-:Y:S01]  /*276b0*/  LOP3.LUT R4, R5, 0xffff0000, RZ, 0xc0, !PT ;  /* 0xffff000005047812 */ /* 0x000fe200078ec0ff */
[----:B------:R-:W-:Y:S01]  /*276c0*/  FMUL.FTZ R5, R10, R32 ;  /* 0x000000200a057220 */ /* 0x000fe20000410000 */
[C---:B------:R-:W-:Y:S01]  /*276d0*/  LOP3.LUT R2, R6.reuse, 0xffff0000, RZ, 0xc0, !PT ;  /* 0xffff000006027812 */ /* 0x040fe200078ec0ff */
[----:B------:R-:W-:Y:S01]  /*276e0*/  IMAD.U32 R3, R6, 0x10000, RZ ;  /* 0x0001000006037824 */ /* 0x000fe200078e00ff */
[----:B------:R-:W-:Y:S01]  /*276f0*/  LOP3.LUT R6, R7, 0xffff0000, RZ, 0xc0, !PT ;  /* 0xffff000007067812 */ /* 0x000fe200078ec0ff */
[----:B------:R-:W-:-:S02]  /*27700*/  FFMA.FTZ R33, R25, R27, -R5 ;  /* 0x0000001b19217223 */ /* 0x000fc40000010805 */
[----:B------:R-:W-:Y:S02]  /*27710*/  FMUL.FTZ R10, R10, R27 ;  /* 0x0000001b0a0a7220 */ /* 0x000fe40000410000 */
[----:B------:R-:W-:Y:S02]  /*27720*/  FMUL.FTZ R5, R9, R19 ;  /* 0x0000001309057220 */ /* 0x000fe40000410000 */
[----:B------:R-:W-:Y:S02]  /*27730*/  IMAD.U32 R0, R7, 0x10000, RZ ;  /* 0x0001000007007824 */ /* 0x000fe400078e00ff */
[----:B------:R-:W-:Y:S02]  /*27740*/  IMAD.U32 R27, R18, 0x10000, RZ ;  /* 0x00010000121b7824 */ /* 0x000fe400078e00ff */
[----:B------:R-:W-:Y:S02]  /*27750*/  FMUL.FTZ R9, R9, R26 ;  /* 0x0000001a09097220 */ /* 0x000fe40000410000 */
[----:B------:R-:W-:-:S02]  /*27760*/  IMAD.U32 R7, R22, 0x10000, RZ ;  /* 0x0001000016077824 */ /* 0x000fc400078e00ff */
[----:B------:R-:W-:Y:S02]  /*27770*/  FFMA.FTZ R26, R24, R26, -R5 ;  /* 0x0000001a181a7223 */ /* 0x000fe40000010805 */
[----:B------:R-:W-:Y:S02]  /*27780*/  FMUL.FTZ R5, R8, R27 ;  /* 0x0000001b08057220 */ /* 0x000fe40000410000 */
[----:B------:R-:W-:Y:S01]  /*27790*/  FFMA.FTZ R24, R24, R19, R9 ;  /* 0x0000001318187223 */ /* 0x000fe20000010009 */
[----:B------:R-:W-:Y:S01]  /*277a0*/  LOP3.LUT R9, R22, 0xffff0000, RZ, 0xc0, !PT ;  /* 0xffff000016097812 */ /* 0x000fe200078ec0ff */
[-C--:B------:R-:W-:Y:S02]  /*277b0*/  FMUL.FTZ R8, R8, R7.reuse ;  /* 0x0000000708087220 */ /* 0x080fe40000410000 */
[----:B------:R-:W-:Y:S02]  /*277c0*/  FFMA.FTZ R32, R25, R32, R10 ;  /* 0x0000002019207223 */ /* 0x000fe4000001000a */
[C---:B------:R-:W-:Y:S01]  /*277d0*/  IMAD.U32 R18, R21.reuse, 0x10000, RZ ;  /* 0x0001000015127824 */ /* 0x040fe200078e00ff */
[----:B------:R-:W-:Y:S01]  /*277e0*/  LOP3.LUT R21, R21, 0xffff0000, RZ, 0xc0, !PT ;  /* 0xffff000015157812 */ /* 0x000fe200078ec0ff */
[C---:B------:R-:W-:Y:S01]  /*277f0*/  IMAD.U32 R22, R17.reuse, 0x10000, RZ ;  /* 0x0001000011167824 */ /* 0x040fe200078e00ff */
[----:B------:R-:W-:Y:S01]  /*27800*/  LOP3.LUT R17, R17, 0xffff0000, RZ, 0xc0, !PT ;  /* 0xffff000011117812 */ /* 0x000fe200078ec0ff */
[C---:B------:R-:W-:Y:S01]  /*27810*/  IMAD.U32 R25, R16.reuse, 0x10000, RZ ;  /* 0x0001000010197824 */ /* 0x040fe200078e00ff */
[----:B------:R-:W-:Y:S01]  /*27820*/  LOP3.LUT R16, R16, 0xffff0000, RZ, 0xc0, !PT ;  /* 0xffff000010107812 */ /* 0x000fe200078ec0ff */
[----:B------:R-:W-:-:S02]  /*27830*/  FFMA.FTZ R19, R23, R7, -R5 ;  /* 0x0000000717137223 */ /* 0x000fc40000010805 */
[C---:B------:R-:W-:Y:S01]  /*27840*/  IMAD.U32 R10, R20.reuse, 0x10000, RZ ;  /* 0x00010000140a7824 */ /* 0x040fe200078e00ff */
[----:B------:R-:W-:Y:S01]  /*27850*/  LOP3.LUT R20, R20, 0xffff0000, RZ, 0xc0, !PT ;  /* 0xffff000014147812 */ /* 0x000fe200078ec0ff */
[----:B------:R-:W-:Y:S02]  /*27860*/  FFMA.FTZ R23, R23, R27, R8 ;  /* 0x0000001b17177223 */ /* 0x000fe40000010008 */
[C---:B------:R-:W-:Y:S02]  /*27870*/  FMUL.FTZ R5, R4.reuse, R34 ;  /* 0x0000002204057220 */ /* 0x040fe40000410000 */
[C---:B------:R-:W-:Y:S02]  /*27880*/  FMUL.FTZ R8, R3.reuse, R22 ;  /* 0x0000001603087220 */ /* 0x040fe40000410000 */
[----:B------:R-:W-:Y:S02]  /*27890*/  FMUL.FTZ R7, R3, R18 ;  /* 0x0000001203077220 */ /* 0x000fe40000410000 */
[C---:B------:R-:W-:Y:S01]  /*278a0*/  IMAD.U32 R12, R11.reuse, 0x10000, RZ ;  /* 0x000100000b0c7824 */ /* 0x040fe200078e00ff */
[----:B------:R-:W-:Y:S01]  /*278b0*/  LOP3.LUT R11, R11, 0xffff0000, RZ, 0xc0, !PT ;  /* 0xffff00000b0b7812 */ /* 0x000fe200078ec0ff */
[----:B------:R-:W-:-:S02]  /*278c0*/  FMUL.FTZ R4, R4, R9 ;  /* 0x0000000904047220 */ /* 0x000fc40000410000 */
[C---:B------:R-:W-:Y:S02]  /*278d0*/  FMUL.FTZ R3, R0.reuse, R25 ;  /* 0x0000001900037220 */ /* 0x040fe40000410000 */
[----:B------:R-:W-:Y:S02]  /*278e0*/  FMUL.FTZ R0, R0, R10 ;  /* 0x0000000a00007220 */ /* 0x000fe40000410000 */
[C---:B------:R-:W-:Y:S02]  /*278f0*/  FFMA.FTZ R9, R15.reuse, R9, -R5 ;  /* 0x000000090f097223 */ /* 0x040fe40000010805 */
[----:B------:R-:W-:Y:S01]  /*27900*/  FFMA.FTZ R5, R15, R34, R4 ;  /* 0x000000220f057223 */ /* 0x000fe20000010004 */
[----:B------:R-:W-:Y:S01]  /*27910*/  F2FP.BF16.PACK_AB R4, R24, R32 ;  /* 0x000000201804723e */ /* 0x000fe200000010ff */
[----:B------:R-:W-:Y:S01]  /*27920*/  FFMA.FTZ R3, R12, R10, -R3 ;  /* 0x0000000a0c037223 */ /* 0x000fe20000010803 */
[----:B------:R-:W-:Y:S01]  /*27930*/  F2FP.BF16.PACK_AB R9, R9, R19 ;  /* 0x000000130909723e */ /* 0x000fe200000010ff */
[----:B------:R-:W-:Y:S01]  /*27940*/  FFMA.FTZ R15, R14, R18, -R8 ;  /* 0x000000120e0f7223 */ /* 0x000fe20000010808 */
[----:B------:R-:W-:Y:S01]  /*27950*/  F2FP.BF16.PACK_AB R8, R26, R33 ;  /* 0x000000211a08723e */ /* 0x000fe200000010ff */
[----:B------:R-:W-:Y:S01]  /*27960*/  FFMA.FTZ R12, R12, R25, R0 ;  /* 0x000000190c0c7223 */ /* 0x000fe20000010000 */
[----:B------:R-:W-:Y:S01]  /*27970*/  F2FP.BF16.PACK_AB R5, R5, R23 ;  /* 0x000000170505723e */ /* 0x000fe200000010ff */
[----:B------:R-:W-:-:S02]  /*27980*/  FFMA.FTZ R14, R14, R22, R7 ;  /* 0x000000160e0e7223 */ /* 0x000fc40000010007 */
[----:B------:R-:W-:Y:S02]  /*27990*/  FMUL.FTZ R10, R2, R17 ;  /* 0x00000011020a7220 */ /* 0x000fe40000410000 */
[----:B------:R-:W-:Y:S02]  /*279a0*/  FMUL.FTZ R0, R6, R16 ;  /* 0x0000001006007220 */ /* 0x000fe40000410000 */
[-C--:B------:R-:W-:Y:S02]  /*279b0*/  FMUL.FTZ R2, R2, R21.reuse ;  /* 0x0000001502027220 */ /* 0x080fe40000410000 */
[-C--:B------:R-:W-:Y:S02]  /*279c0*/  FMUL.FTZ R7, R6, R20.reuse ;  /* 0x0000001406077220 */ /* 0x080fe40000410000 */
[----:B------:R-:W-:Y:S02]  /*279d0*/  FFMA.FTZ R10, R13, R21, -R10 ;  /* 0x000000150d0a7223 */ /* 0x000fe4000001080a */
[----:B------:R-:W-:-:S02]  /*279e0*/  FFMA.FTZ R0, R11, R20, -R0 ;  /* 0x000000140b007223 */ /* 0x000fc40000010800 */
[----:B------:R-:W-:Y:S01]  /*279f0*/  FFMA.FTZ R6, R13, R17, R2 ;  /* 0x000000110d067223 */ /* 0x000fe20000010002 */
[----:B------:R-:W-:Y:S01]  /*27a00*/  F2FP.BF16.PACK_AB R10, R10, R15 ;  /* 0x0000000f0a0a723e */ /* 0x000fe200000010ff */
[----:B------:R-:W-:Y:S01]  /*27a10*/  FFMA.FTZ R7, R11, R16, R7 ;  /* 0x000000100b077223 */ /* 0x000fe20000010007 */
[----:B------:R-:W-:Y:S01]  /*27a20*/  F2FP.BF16.PACK_AB R11, R0, R3 ;  /* 0x00000003000b723e */ /* 0x000fe200000010ff */
[----:B------:R-:W-:Y:S01]  /*27a30*/  IMAD.MOV.U32 R2, RZ, RZ, R112 ;  /* 0x000000ffff027224 */ /* 0x000fe200078e0070 */
[----:B------:R-:W-:Y:S01]  /*27a40*/  F2FP.BF16.PACK_AB R6, R6, R14 ;  /* 0x0000000e0606723e */ /* 0x000fe200000010ff */
[----:B------:R-:W-:Y:S01]  /*27a50*/  IMAD.MOV.U32 R3, RZ, RZ, 0x0 ;  /* 0x00000000ff037424 */ /* 0x000fe200078e00ff */
[----:B------:R-:W-:Y:S01]  /*27a60*/  F2FP.BF16.PACK_AB R7, R7, R12 ;  /* 0x0000000c0707723e */ /* 0x000fe200000010ff */
[----:B------:R1:W-:Y:S04]  /*27a70*/  ST.E.128 [R30.64], R8 ;  /* 0x000000081e007985 */ /* 0x0003e8000c101d04 */
[----:B------:R1:W-:Y:S01]  /*27a80*/  ST.E.128 [R28.64], R4 ;  /* 0x000000041c007985 */ /* 0x0003e2000c101d04 */
[----:B------:R-:W-:Y:S05]  /*27a90*/  RET.REL.NODEC R2 `(_ZN7cutlass13device_kernelIN5flash19enable_sm80_to_sm89INS1_16FlashAttnFwdSm80INS1_25CollectiveMainloopFwdSm80ILi8ELi1ELb0EN4cute5tupleIJNS5_1CILi128EEENS7_ILi64EEENS7_ILi192EEEEEELi192ENS_10bfloat16_tEfNS_4arch4Sm80ELb0ELb1ELb1ELb1ELb1ELb1ELb1ELb1EEENS1_21CollectiveEpilogueFwdINS6_IJS8_SA_S9_EEENS6_IJNS7_ILi1EEESI_SI_EEESC_SE_Li256ELb1ELb1ELb1ELb0EEENS1_36VarlenDynamicPersistentTileSchedulerILi128ELi64ELi256ELi256ELb1ELb1ELb0ELb1ELb0ELb1EEEEEEEEEvNT_6ParamsE) ;  /* 0xfffd856002007950 */ /* 0x000fea0003c3ffff */
.L_x_971:
        /* <DEDUP_REMOVED lines=8> */
.L_x_972:
[----:B------:R-:W-:Y:S01]  /*27b20*/  IMAD.MOV.U32 R20, RZ, RZ, R40 ;  /* 0x000000ffff147224 */ /* 0x000fe200078e0028 */
[----:B------:R-:W-:Y:S01]  /*27b30*/  MOV R201, 0x1c1f ;  /* 0x00001c1f00c97802 */ /* 0x000fe20000000f00 */
[----:B------:R-:W-:Y:S01]  /*27b40*/  IMAD.MOV.U32 R2, RZ, RZ, RZ ;  /* 0x000000ffff027224 */ /* 0x000fe200078e00ff */
[----:B------:R-:W-:Y:S02]  /*27b50*/  MOV R237, 0xffffffff ;  /* 0xffffffff00ed7802 */ /* 0x000fe40000000f00 */
[----:B------:R-:W-:Y:S02]  /*27b60*/  MOV R3, 0x27b80 ;  /* 0x00027b8000037802 */ /* 0x000fe40000000f00 */
[----:B-12---:R-:W-:Y:S05]  /*27b70*/  CALL.REL.NOINC `($__internal_13_$__cuda_sm70_shflsync_idx_p) ;  /* 0x0000071000007944 */ /* 0x006fea0003c00000 */
[----:B------:R-:W-:Y:S01]  /*27b80*/  IMAD.MOV.U32 R20, RZ, RZ, R38 ;  /* 0x000000ffff147224 */ /* 0x000fe200078e0026 */
[----:B------:R-:W-:Y:S01]  /*27b90*/  MOV R201, 0x1c1f ;  /* 0x00001c1f00c97802 */ /* 0x000fe20000000f00 */
[----:B------:R-:W-:Y:S01]  /*27ba0*/  IMAD.MOV.U32 R2, RZ, RZ, RZ ;  /* 0x000000ffff027224 */ /* 0x000fe200078e00ff */
[----:B------:R-:W-:Y:S01]  /*27bb0*/  MOV R6, R202 ;  /* 0x000000ca00067202 */ /* 0x000fe20000000f00 */
[----:B------:R-:W-:Y:S01]  /*27bc0*/  IMAD.MOV.U32 R237, RZ, RZ, -0x1 ;  /* 0xffffffffffed7424 */ /* 0x000fe200078e00ff */
[----:B------:R-:W-:-:S02]  /*27bd0*/  MOV R7, R5 ;  /* 0x0000000500077202 */ /* 0x000fc40000000f00 */
[----:B------:R-:W-:Y:S02]  /*27be0*/  MOV R3, 0x27c00 ;  /* 0x00027c0000037802 */ /* 0x000fe40000000f00 */
[----:B------:R-:W-:Y:S05]  /*27bf0*/  CALL.REL.NOINC `($__internal_13_$__cuda_sm70_shflsync_idx_p) ;  /* 0x0000069000007944 */ /* 0x000fea0003c00000 */
[----:B------:R-:W-:Y:S01]  /*27c00*/  IMAD.MOV.U32 R21, RZ, RZ, R202 ;  /* 0x000000ffff157224 */ /* 0x000fe200078e00ca */
[----:B------:R-:W-:Y:S01]  /*27c10*/  MOV R20, R41 ;  /* 0x0000002900147202 */ /* 0x000fe20000000f00 */
[----:B------:R-:W-:Y:S01]  /*27c20*/  IMAD.MOV.U32 R2, RZ, RZ, RZ ;  /* 0x000000ffff027224 */ /* 0x000fe200078e00ff */
[----:B------:R-:W-:Y:S01]  /*27c30*/  MOV R201, 0x1c1f ;  /* 0x00001c1f00c97802 */ /* 0x000fe20000000f00 */
[----:B------:R-:W-:Y:S01]  /*27c40*/  IMAD.MOV.U32 R237, RZ, RZ, -0x1 ;  /* 0xffffffffffed7424 */ /* 0x000fe200078e00ff */
[----:B------:R-:W-:Y:S02]  /*27c50*/  MOV R3, 0x27c70 ;  /* 0x00027c7000037802 */ /* 0x000fe40000000f00 */
[----:B------:R-:W-:Y:S05]  /*27c60*/  CALL.REL.NOINC `($__internal_13_$__cuda_sm70_shflsync_idx_p) ;  /* 0x0000062000007944 */ /* 0x000fea0003c00000 */
[----:B------:R-:W-:Y:S01]  /*27c70*/  MOV R2, R202 ;  /* 0x000000ca00027202 */ /* 0x000fe20000000f00 */
[----:B------:R-:W-:Y:S05]  /*27c80*/  BRA `(.L_x_1020) ;  /* 0xffff887000007947 */ /* 0x000fea000383ffff */
.L_x_975:
[----:B------:R-:W-:Y:S01]  /*27c90*/  IMAD.MOV.U32 R20, RZ, RZ, R39 ;  /* 0x000000ffff147224 */ /* 0x000fe200078e0027 */
[----:B------:R-:W-:Y:S01]  /*27ca0*/  MOV R201, 0x1c1f ;  /* 0x00001c1f00c97802 */ /* 0x000fe20000000f00 */
[----:B------:R-:W-:Y:S01]  /*27cb0*/  IMAD.MOV.U32 R2, RZ, RZ, 0x1 ;  /* 0x00000001ff027424 */ /* 0x000fe200078e00ff */
[----:B------:R-:W-:Y:S02]  /*27cc0*/  MOV R237, 0xffffffff ;  /* 0xffffffff00ed7802 */ /* 0x000fe40000000f00 */
[----:B------:R-:W-:-:S02]  /*27cd0*/  MOV R3, 0x27cf0 ;  /* 0x00027cf000037802 */ /* 0x000fc40000000f00 */
[----:B---3--:R-:W-:Y:S05]  /*27ce0*/  CALL.REL.NOINC `($__internal_13_$__cuda_sm70_shflsync_idx_p) ;  /* 0x000005a000007944 */ /* 0x008fea0003c00000 */
[----:B------:R-:W-:Y:S01]  /*27cf0*/  IMAD.MOV.U32 R7, RZ, RZ, R202 ;  /* 0x000000ffff077224 */ /* 0x000fe200078e00ca */
[----:B------:R-:W-:Y:S01]  /*27d00*/  MOV R20, R40 ;  /* 0x0000002800147202 */ /* 0x000fe20000000f00 */
[----:B------:R-:W-:Y:S01]  /*27d10*/  IMAD.MOV.U32 R2, RZ, RZ, 0x1 ;  /* 0x00000001ff027424 */ /* 0x000fe200078e00ff */
[----:B------:R-:W-:Y:S01]  /*27d20*/  MOV R201, 0x1c1f ;  /* 0x00001c1f00c97802 */ /* 0x000fe20000000f00 */
[----:B------:R-:W-:Y:S01]  /*27d30*/  IMAD.MOV.U32 R237, RZ, RZ, -0x1 ;  /* 0xffffffffffed7424 */ /* 0x000fe200078e00ff */
[----:B------:R-:W-:-:S02]  /*27d40*/  MOV R3, 0x27d60 ;  /* 0x00027d6000037802 */ /* 0x000fc40000000f00 */
[----:B------:R-:W-:Y:S05]  /*27d50*/  CALL.REL.NOINC `($__internal_13_$__cuda_sm70_shflsync_idx_p) ;  /* 0x0000053000007944 */ /* 0x000fea0003c00000 */
[----:B------:R-:W-:Y:S01]  /*27d60*/  IMAD.MOV.U32 R20, RZ, RZ, R38 ;  /* 0x000000ffff147224 */ /* 0x000fe200078e0026 */
[----:B------:R-:W-:Y:S01]  /*27d70*/  MOV R2, 0x1 ;  /* 0x0000000100027802 */ /* 0x000fe20000000f00 */
[----:B------:R-:W-:Y:S01]  /*27d80*/  IMAD.MOV.U32 R201, RZ, RZ, 0x1c1f ;  /* 0x00001c1fffc97424 */ /* 0x000fe200078e00ff */
[----:B------:R-:W-:Y:S01]  /*27d90*/  MOV R237, 0xffffffff ;  /* 0xffffffff00ed7802 */ /* 0x000fe20000000f00 */
[----:B------:R-:W-:Y:S01]  /*27da0*/  IMAD.MOV.U32 R6, RZ, RZ, R202 ;  /* 0x000000ffff067224 */ /* 0x000fe200078e00ca */
[----:B------:R-:W-:-:S02]  /*27db0*/  MOV R3, 0x27dd0 ;  /* 0x00027dd000037802 */ /* 0x000fc40000000f00 */
[----:B------:R-:W-:Y:S05]  /*27dc0*/  CALL.REL.NOINC `($__internal_13_$__cuda_sm70_shflsync_idx_p) ;  /* 0x000004c000007944 */ /* 0x000fea0003c00000 */
        /* <DEDUP_REMOVED lines=9> */
.L_x_1002:
        /* <DEDUP_REMOVED lines=8> */
.L_x_1003:
        /* <DEDUP_REMOVED lines=23> */
.L_x_1006:
[----:B------:R-:W-:Y:S01]  /*28050*/  IMAD.MOV.U32 R20, RZ, RZ, R29 ;  /* 0x000000ffff147224 */ /* 0x000fe200078e001d */
[----:B------:R-:W-:Y:S01]  /*28060*/  MOV R201, 0x1c1f ;  /* 0x00001c1f00c97802 */ /* 0x000fe20000000f00 */
[----:B------:R-:W-:Y:S01]  /*28070*/  IMAD.MOV.U32 R2, RZ, RZ, 0x1 ;  /* 0x00000001ff027424 */ /* 0x000fe200078e00ff */
[----:B------:R-:W-:Y:S02]  /*28080*/  MOV R237, 0xffffffff ;  /* 0xffffffff00ed7802 */ /* 0x000fe40000000f00 */
[----:B------:R-:W-:-:S02]  /*28090*/  MOV R3, 0x280b0 ;  /* 0x000280b000037802 */ /* 0x000fc40000000f00 */
[----:B---34-:R-:W-:Y:S05]  /*280a0*/  CALL.REL.NOINC `($__internal_13_$__cuda_sm70_shflsync_idx_p) ;  /* 0x000001e000007944 */ /* 0x018fea0003c00000 */
        /* <DEDUP_REMOVED lines=10> */
[----:B------:R-:W-:Y:S01]  /*28150*/  MOV R22, R202 ;  /* 0x000000ca00167202 */ /* 0x000fe20000000f00 */
[----:B------:R-:W-:Y:S01]  /*28160*/  IMAD.MOV.U32 R237, RZ, RZ, -0x1 ;  /* 0xffffffffffed7424 */ /* 0x000fe200078e00ff */
[----:B------:R-:W-:-:S02]  /*28170*/  MOV R23, R21 ;  /* 0x0000001500177202 */ /* 0x000fc40000000f00 */
[----:B------:R-:W-:Y:S02]  /*28180*/  MOV R3, 0x281a0 ;  /* 0x000281a000037802 */ /* 0x000fe40000000f00 */
[----:B------:R-:W-:Y:S05]  /*28190*/  CALL.REL.NOINC `($__internal_13_$__cuda_sm70_shflsync_idx_p) ;  /* 0x000000f000007944 */ /* 0x000fea0003c00000 */
        /* <DEDUP_REMOVED lines=9> */
        .weak           $__internal_12_$__cuda_sm70_shflsync_bfly_p
        .type           $__internal_12_$__cuda_sm70_shflsync_bfly_p,@function
        .size           $__internal_12_$__cuda_sm70_shflsync_bfly_p,($__internal_13_$__cuda_sm70_shflsync_idx_p - $__internal_12_$__cuda_sm70_shflsync_bfly_p)
$__internal_12_$__cuda_sm70_shflsync_bfly_p:
[----:B------:R-:W-:Y:S02]  /*28230*/  MOV R156, 0xffffffff ;  /* 0xffffffff009c7802 */ /* 0x000fe40000000f00 */
[----:B------:R-:W-:Y:S02]  /*28240*/  MOV R3, 0x1f ;  /* 0x0000001f00037802 */ /* 0x000fe40000000f00 */
[----:B------:R-:W-:Y:S04]  /*28250*/  WARPSYNC R156 ;  /* 0x0000009c00007348 */ /* 0x000fe80003800000 */
[----:B------:R1:W2:Y:S02]  /*28260*/  SHFL.BFLY PT, R0, R4, R0, R3 ;  /* 0x0c00000004007389 */ /* 0x0002a400000e0003 */
[----:B-1----:R-:W-:-:S04]  /*28270*/  MOV R3, 0x0 ;  /* 0x0000000000037802 */ /* 0x002fc80000000f00 */
[----:B--2---:R-:W-:Y:S05]  /*28280*/  RET.REL.NODEC R2 `(_ZN7cutlass13device_kernelIN5flash19enable_sm80_to_sm89INS1_16FlashAttnFwdSm80INS1_25CollectiveMainloopFwdSm80ILi8ELi1ELb0EN4cute5tupleIJNS5_1CILi128EEENS7_ILi64EEENS7_ILi192EEEEEELi192ENS_10bfloat16_tEfNS_4arch4Sm80ELb0ELb1ELb1ELb1ELb1ELb1ELb1ELb1EEENS1_21CollectiveEpilogueFwdINS6_IJS8_SA_S9_EEENS6_IJNS7_ILi1EEESI_SI_EEESC_SE_Li256ELb1ELb1ELb1ELb0EEENS1_36VarlenDynamicPersistentTileSchedulerILi128ELi64ELi256ELi256ELb1ELb1ELb0ELb1ELb0ELb1EEEEEEEEEvNT_6ParamsE) ;  /* 0xfffd7d7002007950 */ /* 0x004fea0003c3ffff */
        .weak           $__internal_13_$__cuda_sm70_shflsync_idx_p
        .type           $__internal_13_$__cuda_sm70_shflsync_idx_p,@function
        .size           $__internal_13_$__cuda_sm70_shflsync_idx_p,($__internal_14_$__cuda_sm70_shflsync_up_p - $__internal_13_$__cuda_sm70_shflsync_idx_p)
$__internal_13_$__cuda_sm70_shflsync_idx_p:
[----:B------:R-:W-:Y:S04]  /*28290*/  WARPSYNC R237 ;  /* 0x000000ed00007348 */ /* 0x000fe80003800000 */
[----:B------:R1:W2:Y:S02]  /*282a0*/  SHFL.IDX PT, R202, R20, R2, R201 ;  /* 0x0000000214ca7389 */ /* 0x0002a400000e00c9 */
[----:B-1----:R-:W-:Y:S02]  /*282b0*/  MOV R2, R3 ;  /* 0x0000000300027202 */ /* 0x002fe40000000f00 */
[----:B------:R-:W-:-:S04]  /*282c0*/  MOV R3, 0x0 ;  /* 0x0000000000037802 */ /* 0x000fc80000000f00 */
[----:B--2---:R-:W-:Y:S05]  /*282d0*/  RET.REL.NODEC R2 `(_ZN7cutlass13device_kernelIN5flash19enable_sm80_to_sm89INS1_16FlashAttnFwdSm80INS1_25CollectiveMainloopFwdSm80ILi8ELi1ELb0EN4cute5tupleIJNS5_1CILi128EEENS7_ILi64EEENS7_ILi192EEEEEELi192ENS_10bfloat16_tEfNS_4arch4Sm80ELb0ELb1ELb1ELb1ELb1ELb1ELb1ELb1EEENS1_21CollectiveEpilogueFwdINS6_IJS8_SA_S9_EEENS6_IJNS7_ILi1EEESI_SI_EEESC_SE_Li256ELb1ELb1ELb1ELb0EEENS1_36VarlenDynamicPersistentTileSchedulerILi128ELi64ELi256ELi256ELb1ELb1ELb0ELb1ELb0ELb1EEEEEEEEEvNT_6ParamsE) ;  /* 0xfffd7d2002007950 */ /* 0x004fea0003c3ffff */
        .weak           $__internal_14_$__cuda_sm70_shflsync_up_p
        .type           $__internal_14_$__cuda_sm70_shflsync_up_p,@function
        .size           $__internal_14_$__cuda_sm70_shflsync_up_p,($__internal_15_$__cuda_sm70_votesync_ballot - $__internal_14_$__cuda_sm70_shflsync_up_p)
$__internal_14_$__cuda_sm70_shflsync_up_p:
[----:B------:R-:W-:Y:S02]  /*282e0*/  MOV R4, RZ ;  /* 0x000000ff00047202 */ /* 0x000fe40000000f00 */
[----:B------:R-:W-:-:S04]  /*282f0*/  MOV R11, 0xffffffff ;  /* 0xffffffff000b7802 */ /* 0x000fc80000000f00 */
[----:B------:R-:W-:Y:S04]  /*28300*/  WARPSYNC R11 ;  /* 0x0000000b00007348 */ /* 0x000fe80003800000 */
[----:B------:R1:W2:Y:S02]  /*28310*/  SHFL.UP PT, R4, R0, R3, R4 ;  /* 0x0400000300047389 */ /* 0x0002a400000e0004 */
[----:B-1----:R-:W-:-:S04]  /*28320*/  MOV R3, 0x0 ;  /* 0x0000000000037802 */ /* 0x002fc80000000f00 */
[----:B--2---:R-:W-:Y:S05]  /*28330*/  RET.REL.NODEC R2 `(_ZN7cutlass13device_kernelIN5flash19enable_sm80_to_sm89INS1_16FlashAttnFwdSm80INS1_25CollectiveMainloopFwdSm80ILi8ELi1ELb0EN4cute5tupleIJNS5_1CILi128EEENS7_ILi64EEENS7_ILi192EEEEEELi192ENS_10bfloat16_tEfNS_4arch4Sm80ELb0ELb1ELb1ELb1ELb1ELb1ELb1ELb1EEENS1_21CollectiveEpilogueFwdINS6_IJS8_SA_S9_EEENS6_IJNS7_ILi1EEESI_SI_EEESC_SE_Li256ELb1ELb1ELb1ELb0EEENS1_36VarlenDynamicPersistentTileSchedulerILi128ELi64ELi256ELi256ELb1ELb1ELb0ELb1ELb0ELb1EEEEEEEEEvNT_6ParamsE) ;  /* 0xfffd7cc002007950 */ /* 0x004fea0003c3ffff */
        .weak           $__internal_15_$__cuda_sm70_votesync_ballot
        .type           $__internal_15_$__cuda_sm70_votesync_ballot,@function
        .size           $__internal_15_$__cuda_sm70_votesync_ballot,(.L_x_3122 - $__internal_15_$__cuda_sm70_votesync_ballot)
$__internal_15_$__cuda_sm70_votesync_ballot:
[----:B------:R-:W-:Y:S01]  /*28340*/  ISETP.NE.U32.AND P0, PT, R0, 0x1, PT ;  /* 0x000000010000780c */ /* 0x000fe20003f05070 */
[----:B------:R-:W-:-:S04]  /*28350*/  IMAD.MOV.U32 R3, RZ, RZ, -0x1 ;  /* 0xffffffffff037424 */ /* 0x000fc800078e00ff */
[----:B------:R-:W-:Y:S08]  /*28360*/  WARPSYNC R3 ;  /* 0x0000000300007348 */ /* 0x000ff00003800000 */
[----:B------:R-:W-:-:S04]  /*28370*/  VOTE.ANY R0, PT, !P0 ;  /* 0x0000000000007806 */ /* 0x000fc800040e0100 */
[----:B------:R-:W-:Y:S01]  /*28380*/  LOP3.LUT R0, R0, R3, RZ, 0xc0, !PT ;  /* 0x0000000300007212 */ /* 0x000fe200078ec0ff */
[----:B------:R-:W-:-:S04]  /*28390*/  IMAD.MOV.U32 R3, RZ, RZ, 0x0 ;  /* 0x00000000ff037424 */ /* 0x000fc800078e00ff */
[----:B------:R-:W-:Y:S05]  /*283a0*/  RET.REL.NODEC R2 `(_ZN7cutlass13device_kernelIN5flash19enable_sm80_to_sm89INS1_16FlashAttnFwdSm80INS1_25CollectiveMainloopFwdSm80ILi8ELi1ELb0EN4cute5tupleIJNS5_1CILi128EEENS7_ILi64EEENS7_ILi192EEEEEELi192ENS_10bfloat16_tEfNS_4arch4Sm80ELb0ELb1ELb1ELb1ELb1ELb1ELb1ELb1EEENS1_21CollectiveEpilogueFwdINS6_IJS8_SA_S9_EEENS6_IJNS7_ILi1EEESI_SI_EEESC_SE_Li256ELb1ELb1ELb1ELb0EEENS1_36VarlenDynamicPersistentTileSchedulerILi128ELi64ELi256ELi256ELb1ELb1ELb0ELb1ELb0ELb1EEEEEEEEEvNT_6ParamsE) ;  /* 0xfffd7c5002007950 */ /* 0x000fea0003c3ffff */
.L_x_1025:
        /* <DEDUP_REMOVED lines=13> */
.L_x_3122:


//--------------------- .text._ZN7cutlass13device_kernelIN5flash19enable_sm80_to_sm89INS1_16FlashAttnFwdSm80INS1_25CollectiveMainloopFwdSm80ILi8ELi1ELb0EN4cute5tupleIJNS5_1CILi128EEENS7_ILi64EEENS7_ILi192EEEEEELi192ENS_10bfloat16_tEfNS_4arch4Sm80ELb1ELb0ELb1ELb0ELb1ELb0ELb1ELb1EEENS1_21CollectiveEpilogueFwdINS6_IJS8_SA_S9_EEENS6_IJNS7_ILi1EEESI_SI_EEESC_SE_Li256ELb0ELb1ELb1ELb0EEENS1_30DynamicPersistentTileSchedulerILi256ELi256ELb1ELb1ELb0EEEEEEEEEvNT_6ParamsE --------------------------
	.section	.text._ZN7cutlass13device_kernelIN5flash19enable_sm80_to_sm89INS1_16FlashAttnFwdSm80INS1_25CollectiveMainloopFwdSm80ILi8ELi1ELb0EN4cute5tupleIJNS5_1CILi128EEENS7_ILi64EEENS7_ILi192EEEEEELi192ENS_10bfloat16_tEfNS_4arch4Sm80ELb1ELb0ELb1ELb0ELb1ELb0ELb1ELb1EEENS1_21CollectiveEpilogueFwdINS6_IJS8_SA_S9_EEENS6_IJNS7_ILi1EEESI_SI_EEESC_SE_Li256ELb0ELb1ELb1ELb0EEENS1_30DynamicPersistentTileSchedulerILi256ELi256ELb1ELb1ELb0EEEEEEEEEvNT_6ParamsE,"ax",@progbits
	.sectioninfo	@"SHI_REGISTERS=255"
	.align	128
.text._ZN7cutlass13device_kernelIN5flash19enable_sm80_to_sm89INS1_16FlashAttnFwdSm80INS1_25CollectiveMainloopFwdSm80ILi8ELi1ELb0EN4cute5tupleIJNS5_1CILi128EEENS7_ILi64EEENS7_ILi192EEEEEELi192ENS_10bfloat16_tEfNS_4arch4Sm80ELb1ELb0ELb1ELb0ELb1ELb0ELb1ELb1EEENS1_21CollectiveEpilogueFwdINS6_IJS8_SA_S9_EEENS6_IJNS7_ILi1EEESI_SI_EEESC_SE_Li256ELb0ELb1ELb1ELb0EEENS1_30DynamicPersistentTileSchedulerILi256ELi256ELb1ELb1ELb0EEEEEEEEEvNT_6ParamsE:
        .type           _ZN7cutlass13device_kernelIN5flash19enable_sm80_to_sm89INS1_16FlashAttnFwdSm80INS1_25CollectiveMainloopFwdSm80ILi8ELi1ELb0EN4cute5tupleIJNS5_1CILi128EEENS7_ILi64EEENS7_ILi192EEEEEELi192ENS_10bfloat16_tEfNS_4arch4Sm80ELb1ELb0ELb1ELb0ELb1ELb0ELb1ELb1EEENS1_21CollectiveEpilogueFwdINS6_IJS8_SA_S9_EEENS6_IJNS7_ILi1EEESI_SI_EEESC_SE_Li256ELb0ELb1ELb1ELb0EEENS1_30DynamicPersistentTileSchedulerILi256ELi256ELb1ELb1ELb0EEEEEEEEEvNT_6ParamsE,@function
        .size           _ZN7cutlass13device_kernelIN5flash19enable_sm80_to_sm89INS1_16FlashAttnFwdSm80INS1_25CollectiveMainloopFwdSm80ILi8ELi1ELb0EN4cute5tupleIJNS5_1CILi128EEENS7_ILi64EEENS7_ILi192EEEEEELi192ENS_10bfloat16_tEfNS_4arch4Sm80ELb1ELb0ELb1ELb0ELb1ELb0ELb1ELb1EEENS1_21CollectiveEpilogueFwdINS6_IJS8_SA_S9_EEENS6_IJNS7_ILi1EEESI_SI_EEESC_SE_Li256ELb0ELb1ELb1ELb0EEENS1_30DynamicPersistentTileSchedulerILi256ELi256ELb1ELb1ELb0EEEEEEEEEvNT_6ParamsE,(.L_x_3128 - _ZN7cutlass13device_kernelIN5flash19enable_sm80_to_sm89INS1_16FlashAttnFwdSm80INS1_25CollectiveMainloopFwdSm80ILi8ELi1ELb0EN4cute5tupleIJNS5_1CILi128EEENS7_ILi64EEENS7_ILi192EEEEEELi192ENS_10bfloat16_tEfNS_4arch4Sm80ELb1ELb0ELb1ELb0ELb1ELb0ELb1ELb1EEENS1_21CollectiveEpilogueFwdINS6_IJS8_SA_S9_EEENS6_IJNS7_ILi1EEESI_SI_EEESC_SE_Li256ELb0ELb1ELb1ELb0EEENS1_30DynamicPersistentTileSchedulerILi256ELi256ELb1ELb1ELb0EEEEEEEEEvNT_6ParamsE)
        .other          _ZN7cutlass13device_kernelIN5flash19enable_sm80_to_sm89INS1_16FlashAttnFwdSm80INS1_25CollectiveMainloopFwdSm80ILi8ELi1ELb0EN4cute5tupleIJNS5_1CILi128EEENS7_ILi64EEENS7_ILi192EEEEEELi192ENS_10bfloat16_tEfNS_4arch4Sm80ELb1ELb0ELb1ELb0ELb1ELb0ELb1ELb1EEENS1_21CollectiveEpilogueFwdINS6_IJS8_SA_S9_EEENS6_IJNS7_ILi1EEESI_SI_EEESC_SE_Li256ELb0ELb1ELb1ELb0EEENS1_30DynamicPersistentTileSchedulerILi256ELi256ELb1ELb1ELb0EEEEEEEEEvNT_6ParamsE,@"STO_CUDA_ENTRY STV_DEFAULT"
_ZN7cutlass13device_kernelIN5flash19enable_sm80_to_sm89INS1_16FlashAttnFwdSm80INS1_25CollectiveMainloopFwdSm80ILi8ELi1ELb0EN4cute5tupleIJNS5_1CILi128EEENS7_ILi64EEENS7_ILi192EEEEEELi192ENS_10bfloat16_tEfNS_4arch4Sm80ELb1ELb0ELb1ELb0ELb1ELb0ELb1ELb1EEENS1_21CollectiveEpilogueFwdINS6_IJS8_SA_S9_EEENS6_IJNS7_ILi1EEESI_SI_EEESC_SE_Li256ELb0ELb1ELb1ELb0EEENS1_30DynamicPersistentTileSchedulerILi256ELi256ELb1ELb1ELb0EEEEEEEEEvNT_6ParamsE:
[----:B------:R-:W-:-:S03]  /*0000*/  MOV R1, c[0x0][0x28] ;  /* 0x00000a0000017a02 */ /* 0x000fc60000000f00 */
[----:B------:R-:W1:Y:S01]  /*0010*/  S2R R16, SR_TID.X ;  /* 0x0000000000107919 */ /* 0x000e620000002100 */
[----:B------:R-:W-:-:S03]  /*0020*/  IADD3 R1, R1, -0x10, RZ ;  /* 0xfffffff001017810 */ /* 0x000fc60007ffe0ff */
[----:B------:R-:W2:Y:S01]  /*0030*/  S2R R236, SR_CTAID.X ;  /* 0x0000000000ec7919 */ /* 0x000ea20000002500 */
[----:B-1----:R-:W-:-:S05]  /*0040*/  SHF.R.U32.HI R2, RZ, 0x5, R16 ;  /* 0x00000005ff027819 */ /* 0x002fca0000011610 */
[----:B------:R-:W1:Y:S02]  /*0050*/  SHFL.IDX PT, R0, R2, RZ, 0x1f ;  /* 0x00001fff02007589 */ /* 0x000e6400000e0000 */
[----:B-1----:R-:W-:Y:S02]  /*0060*/  ISETP.GE.AND P0, PT, R0, 0x1, PT ;  /* 0x000000010000780c */ /* 0x002fe40003f06270 */
[----:B------:R1:W-:Y:S11]  /*0070*/  STL [R1+0x4], R0 ;  /* 0x0000040001007387 */ /* 0x0003f60000100800 */
[----:B------:R-:W-:Y:S06]  /*0080*/  @P0 BAR.ARV 0x4, 0x100 ;  /* 0x0104000000000b1d */ /* 0x000fec0000002000 */
[----:B--2---:R-:W-:-:S13]  /*0090*/  ISETP.GE.AND P0, PT, R236, c[0x0][0x538], PT ;  /* 0x00014e00ec007a0c */ /* 0x004fda0003f06270 */
[----:B------:R-:W-:Y:S05]  /*00a0*/  @P0 EXIT ;  /* 0x000000000000094d */ /* 0x000fea0003800000 */
[----:B-1----:R-:W-:Y:S01]  /*00b0*/  SHF.R.S32.HI R13, RZ, 0x1f, R16 ;  /* 0x0000001fff0d7819 */ /* 0x002fe20000011410 */
[----:B------:R-:W-:Y:S01]  /*00c0*/  IMAD.MOV.U32 R163, RZ, RZ, 0x20 ;  /* 0x00000020ffa37424 */ /* 0x000fe200078e00ff */
[----:B------:R-:W-:Y:S01]  /*00d0*/  ULDC.64 UR6, c[0x0][0x118] ;  /* 0x0000460000067ab9 */ /* 0x000fe20000000a00 */
[----:B------:R-:W-:Y:S01]  /*00e0*/  IMAD.MOV.U32 R164, RZ, RZ, 0x40 ;  /* 0x00000040ffa47424 */ /* 0x000fe200078e00ff */
[CC--:B------:R-:W-:Y:S02]  /*00f0*/  LEA.HI R5, R13.reuse, R16.reuse, RZ, 0x4 ;  /* 0x000000100d057211 */ /* 0x0c0fe400078f20ff */
[-C--:B------:R-:W-:Y:S02]  /*0100*/  LEA.HI R9, R13, R16.reuse, RZ, 0x3 ;  /* 0x000000100d097211 */ /* 0x080fe400078f18ff */
[----:B------:R-:W-:Y:S02]  /*0110*/  LOP3.LUT R2, R5, 0xfffffff0, RZ, 0xc0, !PT ;  /* 0xfffffff005027812 */ /* 0x000fe400078ec0ff */
[----:B------:R-:W-:-:S02]  /*0120*/  LEA.HI R0, R13, R16, RZ, 0x2 ;  /* 0x000000100d007211 */ /* 0x000fc400078f10ff */
[----:B------:R-:W-:Y:S01]  /*0130*/  SHF.R.S32.HI R214, RZ, 0x3, R9 ;  /* 0x00000003ffd67819 */ /* 0x000fe20000011409 */
[----:B------:R-:W-:Y:S01]  /*0140*/  IMAD.IADD R3, R16, 0x1, -R2 ;  /* 0x0000000110037824 */ /* 0x000fe200078e0a02 */
[----:B------:R-:W-:Y:S02]  /*0150*/  LOP3.LUT R212, R9, 0xfffffff8, RZ, 0xc0, !PT ;  /* 0xfffffff809d47812 */ /* 0x000fe400078ec0ff */
[----:B------:R-:W-:Y:S01]  /*0160*/  SHF.R.S32.HI R4, RZ, 0x4, R5 ;  /* 0x00000004ff047819 */ /* 0x000fe20000011405 */
[----:B------:R-:W-:Y:S01]  /*0170*/  IMAD.SHL.U32 R2, R214, 0x40, RZ ;  /* 0x00000040d6027824 */ /* 0x000fe200078e00ff */
[----:B------:R-:W-:Y:S01]  /*0180*/  LOP3.LUT R0, R0, 0xfffffffc, RZ, 0xc0, !PT ;  /* 0xfffffffc00007812 */ /* 0x000fe200078ec0ff */
[C---:B------:R-:W-:Y:S01]  /*0190*/  IMAD.IADD R212, R16.reuse, 0x1, -R212 ;  /* 0x0000000110d47824 */ /* 0x040fe200078e0ad4 */
[----:B------:R-:W-:Y:S02]  /*01a0*/  LEA.HI R5, R5, R4, RZ, 0x1 ;  /* 0x0000000405057211 */ /* 0x000fe400078f08ff */
[----:B------:R-:W-:Y:S01]  /*01b0*/  SHF.R.S32.HI R8, RZ, 0x1f, R3 ;  /* 0x0000001fff087819 */ /* 0x000fe20000011403 */
[----:B------:R-:W-:Y:S01]  /*01c0*/  IMAD.IADD R7, R16, 0x1, -R0 ;  /* 0x0000000110077824 */ /* 0x000fe200078e0a00 */
[----:B------:R-:W-:Y:S01]  /*01d0*/  LOP3.LUT R0, R2, 0x1c0, RZ, 0xc0, !PT ;  /* 0x000001c002007812 */ /* 0x000fe200078ec0ff */
[----:B------:R-:W-:Y:S01]  /*01e0*/  IMAD.SHL.U32 R197, R212, 0x8, RZ ;  /* 0x00000008d4c57824 */ /* 0x000fe200078e00ff */
[----:B------:R-:W-:-:S02]  /*01f0*/  LOP3.LUT R5, R5, 0xfffffffe, RZ, 0xc0, !PT ;  /* 0xfffffffe05057812 */ /* 0x000fc400078ec0ff */
[----:B------:R-:W-:Y:S02]  /*0200*/  SHF.R.U32.HI R6, RZ, 0x3, R0 ;  /* 0x00000003ff067819 */ /* 0x000fe40000011600 */
[----:B------:R-:W-:Y:S01]  /*0210*/  LOP3.LUT R2, R0, 0x38, R197, 0xf8, !PT ;  /* 0x0000003800027812 */ /* 0x000fe200078ef8c5 */
[----:B------:R-:W-:Y:S01]  /*0220*/  IMAD.IADD R103, R4, 0x1, -R5 ;  /* 0x0000000104677824 */ /* 0x000fe200078e0a05 */
[----:B------:R-:W-:Y:S01]  /*0230*/  LEA.HI R0, R7, R7, RZ, 0x1 ;  /* 0x0000000707007211 */ /* 0x000fe200078f08ff */
[----:B------:R-:W-:Y:S01]  /*0240*/  IMAD.SHL.U32 R4, R212, 0x40, RZ ;  /* 0x00000040d4047824 */ /* 0x000fe200078e00ff */
[----:B------:R-:W-:Y:S02]  /*0250*/  LEA.HI R8, R8, R3, RZ, 0x3 ;  /* 0x0000000308087211 */ /* 0x000fe400078f18ff */
[----:B------:R-:W-:Y:S02]  /*0260*/  LOP3.LUT R11, R2, R6, RZ, 0x3c, !PT ;  /* 0x00000006020b7212 */ /* 0x000fe400078e3cff */
[----:B------:R-:W-:-:S02]  /*0270*/  LOP3.LUT R2, R0, 0x1ffffffe, RZ, 0xc0, !PT ;  /* 0x1ffffffe00027812 */ /* 0x000fc400078ec0ff */
[----:B------:R-:W-:Y:S02]  /*0280*/  LOP3.LUT R0, R4, 0x1c0, RZ, 0xc0, !PT ;  /* 0x000001c004007812 */ /* 0x000fe400078ec0ff */
[----:B------:R-:W-:Y:S01]  /*0290*/  LOP3.LUT R5, R8, 0xfffffff8, RZ, 0xc0, !PT ;  /* 0xfffffff808057812 */ /* 0x000fe200078ec0ff */
[----:B------:R-:W-:Y:S01]  /*02a0*/  IMAD.IADD R12, R7, 0x1, -R2 ;  /* 0x00000001070c7824 */ /* 0x000fe200078e0a02 */
[----:B------:R-:W-:Y:S02]  /*02b0*/  LEA.HI R6, R13, R16, RZ, 0x5 ;  /* 0x000000100d067211 */ /* 0x000fe400078f28ff */
[----:B------:R-:W-:Y:S01]  /*02c0*/  LOP3.LUT R4, R0, 0x8, R9, 0xf8, !PT ;  /* 0x0000000800047812 */ /* 0x000fe200078ef809 */
[----:B------:R-:W-:Y:S01]  /*02d0*/  IMAD.IADD R5, R3, 0x1, -R5 ;  /* 0x0000000103057824 */ /* 0x000fe200078e0a05 */
[----:B------:R-:W-:Y:S02]  /*02e0*/  SHF.R.U32.HI R2, RZ, 0x3, R0 ;  /* 0x00000003ff027819 */ /* 0x000fe40000011600 */
[----:B------:R-:W-:-:S02]  /*02f0*/  SHF.R.S32.HI R166, RZ, 0x5, R6 ;  /* 0x00000005ffa67819 */ /* 0x000fc40000011406 */
[----:B------:R-:W-:Y:S02]  /*0300*/  SHF.R.S32.HI R0, RZ, 0x1f, R6 ;  /* 0x0000001fff007819 */ /* 0x000fe40000011406 */
[----:B------:R-:W-:Y:S02]  /*0310*/  LOP3.LUT R3, R6, 0xffffffe0, RZ, 0xc0, !PT ;  /* 0xffffffe006037812 */ /* 0x000fe400078ec0ff */
[----:B------:R-:W-:Y:S02]  /*0320*/  LEA.HI R0, R0, R166, RZ, 0x3 ;  /* 0x000000a600007211 */ /* 0x000fe400078f18ff */
[----:B------:R-:W-:Y:S01]  /*0330*/  LOP3.LUT R9, R4, R2, RZ, 0x3c, !PT ;  /* 0x0000000204097212 */ /* 0x000fe200078e3cff */
[----:B------:R-:W-:Y:S01]  /*0340*/  IMAD.IADD R15, R16, 0x1, -R3 ;  /* 0x00000001100f7824 */ /* 0x000fe200078e0a03 */
[----:B------:R-:W-:Y:S01]  /*0350*/  LOP3.LUT R2, R0, 0xffffff8, RZ, 0xc0, !PT ;  /* 0x0ffffff800027812 */ /* 0x000fe200078ec0ff */
[----:B------:R-:W-:Y:S01]  /*0360*/  IMAD.SHL.U32 R3, R5, 0x40, RZ ;  /* 0x0000004005037824 */ /* 0x000fe200078e00ff */
[----:B------:R-:W-:Y:S01]  /*0370*/  LEA.HI R7, R13, R16, RZ, 0x6 ;  /* 0x000000100d077211 */ /* 0x000fe200078f30ff */
[----:B------:R-:W-:Y:S01]  /*0380*/  IMAD.SHL.U32 R4, R103, 0x8, RZ ;  /* 0x0000000867047824 */ /* 0x000fe200078e00ff */
[----:B------:R-:W-:Y:S01]  /*0390*/  SHF.R.S32.HI R10, RZ, 0x1f, R15 ;  /* 0x0000001fff0a7819 */ /* 0x000fe2000001140f */
[----:B------:R-:W-:Y:S01]  /*03a0*/  IMAD.IADD R6, R166, 0x1, -R2 ;  /* 0x00000001a6067824 */ /* 0x000fe200078e0a02 */
[----:B------:R-:W-:Y:S01]  /*03b0*/  LOP3.LUT R0, R3, 0x1c0, RZ, 0xc0, !PT ;  /* 0x000001c003007812 */ /* 0x000fe200078ec0ff */
[----:B------:R-:W-:Y:S01]  /*03c0*/  IMAD.SHL.U32 R2, R8, 0x40, RZ ;  /* 0x0000004008027824 */ /* 0x000fe200078e00ff */
[----:B------:R-:W-:Y:S01]  /*03d0*/  LEA.HI R3, R10, R15, RZ, 0x2 ;  /* 0x0000000f0a037211 */ /* 0x000fe200078f10ff */
[----:B------:R-:W-:Y:S01]  /*03e0*/  IMAD.SHL.U32 R7, R7, 0x8, RZ ;  /* 0x0000000807077824 */ /* 0x000fe200078e00ff */
[----:B------:R-:W-:Y:S01]  /*03f0*/  LOP3.LUT R4, R0, 0x8, R4, 0xf8, !PT ;  /* 0x0000000800047812 */ /* 0x000fe200078ef804 */
[----:B------:R-:W-:Y:S01]  /*0400*/  IMAD R103, R103, 0x200, R9 ;  /* 0x0000020067677824 */ /* 0x000fe200078e0209 */
[----:B------:R-:W-:-:S02]  /*0410*/  SHF.R.U32.HI R162, RZ, 0x3, R0 ;  /* 0x00000003ffa27819 */ /* 0x000fc40000011600 */
[----:B------:R-:W-:Y:S02]  /*0420*/  LOP3.LUT R2, R2, 0xfffffe00, RZ, 0xc0, !PT ;  /* 0xfffffe0002027812 */ /* 0x000fe400078ec0ff */
[----:B------:R-:W-:Y:S02]  /*0430*/  SHF.R.S32.HI R0, RZ, 0x2, R3 ;  /* 0x00000002ff007819 */ /* 0x000fe40000011403 */
[----:B------:R-:W-:Y:S01]  /*0440*/  LOP3.LUT R162, R4, R162, RZ, 0x3c, !PT ;  /* 0x000000a204a27212 */ /* 0x000fe200078e3cff */
[----:B------:R-:W-:Y:S01]  /*0450*/  IMAD R166, R166, 0x400, R2 ;  /* 0x00000400a6a67824 */ /* 0x000fe200078e0202 */
[----:B------:R-:W-:Y:S01]  /*0460*/  LOP3.LUT R7, R11, 0x7ffffe00, R7, 0xf8, !PT ;  /* 0x7ffffe000b077812 */ /* 0x000fe200078ef807 */
[----:B------:R-:W-:Y:S01]  /*0470*/  IMAD R14, R6, 0x10, R0 ;  /* 0x00000010060e7824 */ /* 0x000fe200078e0200 */
[----:B------:R-:W-:Y:S01]  /*0480*/  LEA.HI R0, R13, R16, RZ, 0x7 ;  /* 0x000000100d007211 */ /* 0x000fe200078f38ff */
[----:B------:R-:W-:Y:S01]  /*0490*/  IMAD.IADD R166, R166, 0x1, R162 ;  /* 0x00000001a6a67824 */ /* 0x000fe200078e02a2 */
[----:B------:R-:W-:Y:S01]  /*04a0*/  LOP3.LUT R162, R162, R2, RZ, 0xfc, !PT ;  /* 0x00000002a2a27212 */ /* 0x000fe200078efcff */
[----:B------:R-:W-:Y:S01]  /*04b0*/  IMAD.SHL.U32 R182, R7, 0x2, RZ ;  /* 0x0000000207b67824 */ /* 0x000fe200078e00ff */
[----:B------:R-:W-:Y:S01]  /*04c0*/  SHF.R.S32.HI R2, RZ, 0x7, R0 ;  /* 0x00000007ff027819 */ /* 0x000fe20000011400 */
[----:B------:R-:W-:Y:S01]  /*04d0*/  STL [R1+0x8], R14 ;  /* 0x0000080e01007387 */ /* 0x000fe20000100800 */
[----:B------:R-:W-:-:S02]  /*04e0*/  LOP3.LUT R0, R3, 0x7ffffffc, RZ, 0xc0, !PT ;  /* 0x7ffffffc03007812 */ /* 0x000fc400078ec0ff */
[----:B------:R-:W-:Y:S02]  /*04f0*/  IADD3 R208, R197, 0x40, RZ ;  /* 0x00000040c5d07810 */ /* 0x000fe40007ffe0ff */
[----:B------:R-:W-:Y:S01]  /*0500*/  R2P PR, R5, 0x6 ;  /* 0x0000000605007804 */ /* 0x000fe20000000000 */
[----:B------:R-:W-:Y:S01]  /*0510*/  IMAD.IADD R0, R15, 0x1, -R0 ;  /* 0x000000010f007824 */ /* 0x000fe200078e0a00 */
[----:B------:R-:W-:Y:S02]  /*0520*/  IADD3 R207, R197, 0x80, RZ ;  /* 0x00000080c5cf7810 */ /* 0x000fe40007ffe0ff */
[----:B------:R-:W-:Y:S01]  /*0530*/  SHF.R.S32.HI R2, RZ, 0x1f, R197 ;  /* 0x0000001fff027819 */ /* 0x000fe200000114c5 */
[----:B------:R-:W-:Y:S01]  /*0540*/  IMAD.SHL.U32 R225, R0, 0x2, RZ ;  /* 0x0000000200e17824 */ /* 0x000fe200078e00ff */
[----:B------:R-:W-:Y:S01]  /*0550*/  SHF.R.S32.HI R3, RZ, 0x1f, R208 ;  /* 0x0000001fff037819 */ /* 0x000fe200000114d0 */
[----:B------:R-:W-:Y:S01]  /*0560*/  IMAD R0, R12, 0x8, R14 ;  /* 0x000000080c007824 */ /* 0x000fe200078e020e */
[----:B------:R-:W-:-:S02]  /*0570*/  SHF.R.S32.HI R2, RZ, 0x1f, R207 ;  /* 0x0000001fff027819 */ /* 0x000fc400000114cf */
[C---:B------:R-:W-:Y:S02]  /*0580*/  IADD3 R7, R225.reuse, 0x8, RZ ;  /* 0x00000008e1077810 */ /* 0x040fe40007ffe0ff */
[C---:B------:R-:W-:Y:S01]  /*0590*/  IADD3 R6, R225.reuse, 0x10, RZ ;  /* 0x00000010e1067810 */ /* 0x040fe20007ffe0ff */
[----:B------:R1:W-:Y:S01]  /*05a0*/  STL [R1], R0 ;  /* 0x0000000001007387 */ /* 0x0003e20000100800 */
[C---:B------:R-:W-:Y:S02]  /*05b0*/  IADD3 R5, R225.reuse, 0x18, RZ ;  /* 0x00000018e1057810 */ /* 0x040fe40007ffe0ff */
[C---:B------:R-:W-:Y:S02]  /*05c0*/  IADD3 R4, R225.reuse, 0x20, RZ ;  /* 0x00000020e1047810 */ /* 0x040fe40007ffe0ff */
[----:B------:R-:W-:Y:S02]  /*05d0*/  IADD3 R3, R225, 0x28, RZ ;  /* 0x00000028e1037810 */ /* 0x000fe40007ffe0ff */
[----:B------:R-:W-:-:S02]  /*05e0*/  SEL R163, R163, 0xffffffe0, !P1 ;  /* 0xffffffe0a3a37807 */ /* 0x000fc40004800000 */
[C---:B------:R-:W-:Y:S02]  /*05f0*/  IADD3 R2, R225.reuse, 0x30, RZ ;  /* 0x00000030e1027810 */ /* 0x040fe40007ffe0ff */
[----:B------:R-:W-:Y:S02]  /*0600*/  LEA R166, R166, 0xc100, 0x1 ;  /* 0x0000c100a6a67811 */ /* 0x000fe400078e08ff */
[C---:B------:R-:W-:Y:S02]  /*0610*/  IADD3 R252, R225.reuse, 0x40, RZ ;  /* 0x00000040e1fc7810 */ /* 0x040fe40007ffe0ff */
[----:B------:R-:W-:Y:S01]  /*0620*/  IADD3 R251, R225, 0x48, RZ ;  /* 0x00000048e1fb7810 */ /* 0x000fe20007ffe0ff */
[----:B------:R-:W-:Y:S01]  /*0630*/  IMAD.IADD R167, R166, 0x1, R163 ;  /* 0x00000001a6a77824 */ /* 0x000fe200078e02a3 */
[----:B------:R-:W-:Y:S02]  /*0640*/  SHF.R.S32.HI R9, RZ, 0x1f, R7 ;  /* 0x0000001fff097819 */ /* 0x000fe40000011407 */
[----:B------:R-:W-:-:S02]  /*0650*/  LEA R162, R162, 0x100, 0x1 ;  /* 0x00000100a2a27811 */ /* 0x000fc400078e08ff */
[C---:B------:R-:W-:Y:S02]  /*0660*/  IADD3 R249, R225.reuse, 0x58, RZ ;  /* 0x00000058e1f97810 */ /* 0x040fe40007ffe0ff */
[----:B------:R-:W-:Y:S01]  /*0670*/  IADD3 R248, R225, 0x60, RZ ;  /* 0x00000060e1f87810 */ /* 0x000fe20007ffe0ff */
[----:B------:R-:W-:Y:S01]  /*0680*/  IMAD.IADD R163, R163, 0x1, R162 ;  /* 0x00000001a3a37824 */ /* 0x000fe200078e02a2 */
[C---:B-1----:R-:W-:Y:S02]  /*0690*/  IADD3 R0, R225.reuse, 0x38, RZ ;  /* 0x00000038e1007810 */ /* 0x042fe40007ffe0ff */
[----:B------:R-:W-:Y:S02]  /*06a0*/  SHF.R.S32.HI R8, RZ, 0x1f, R6 ;  /* 0x0000001fff087819 */ /* 0x000fe40000011406 */
[----:B------:R-:W-:Y:S02]  /*06b0*/  SHF.R.S32.HI R7, RZ, 0x1f, R5 ;  /* 0x0000001fff077819 */ /* 0x000fe40000011405 */
[----:B------:R-:W-:-:S02]  /*06c0*/  IADD3 R250, R225, 0x50, RZ ;  /* 0x00000050e1fa7810 */ /* 0x000fc40007ffe0ff */
[C---:B------:R-:W-:Y:S02]  /*06d0*/  IADD3 R246, R225.reuse, 0x70, RZ ;  /* 0x00000070e1f67810 */ /* 0x040fe40007ffe0ff */
[C---:B------:R-:W-:Y:S02]  /*06e0*/  IADD3 R245, R225.reuse, 0x78, RZ ;  /* 0x00000078e1f57810 */ /* 0x040fe40007ffe0ff */
[----:B------:R-:W-:Y:S02]  /*06f0*/  SHF.R.S32.HI R6, RZ, 0x1f, R4 ;  /* 0x0000001fff067819 */ /* 0x000fe40000011404 */
[----:B------:R-:W-:Y:S02]  /*0700*/  SHF.R.S32.HI R5, RZ, 0x1f, R3 ;  /* 0x0000001fff057819 */ /* 0x000fe40000011403 */
[----:B------:R-:W-:Y:S02]  /*0710*/  SEL R164, R164, 0xffffffc0, !P2 ;  /* 0xffffffc0a4a47807 */ /* 0x000fe40005000000 */
[----:B------:R-:W-:-:S02]  /*0720*/  IADD3 R247, R225, 0x68, RZ ;  /* 0x00000068e1f77810 */ /* 0x000fc40007ffe0ff */
[C---:B------:R-:W-:Y:S01]  /*0730*/  IADD3 R243, R225.reuse, 0x88, RZ ;  /* 0x00000088e1f37810 */ /* 0x040fe20007ffe0ff */
[----:B------:R-:W-:Y:S01]  /*0740*/  IMAD.IADD R169, R166, 0x1, R164 ;  /* 0x00000001a6a97824 */ /* 0x000fe200078e02a4 */
[----:B------:R-:W-:Y:S01]  /*0750*/  IADD3 R242, R225, 0x90, RZ ;  /* 0x00000090e1f27810 */ /* 0x000fe20007ffe0ff */
[C---:B------:R-:W-:Y:S01]  /*0760*/  IMAD.IADD R165, R164.reuse, 0x1, R162 ;  /* 0x00000001a4a57824 */ /* 0x040fe200078e02a2 */
[----:B------:R-:W-:Y:S01]  /*0770*/  SHF.R.S32.HI R4, RZ, 0x1f, R2 ;  /* 0x0000001fff047819 */ /* 0x000fe20000011402 */
[----:B------:R-:W-:Y:S01]  /*0780*/  IMAD.IADD R168, R167, 0x1, R164 ;  /* 0x00000001a7a87824 */ /* 0x000fe200078e02a4 */
[----:B------:R-:W-:Y:S01]  /*0790*/  SHF.R.S32.HI R3, RZ, 0x1f, R0 ;  /* 0x0000001fff037819 */ /* 0x000fe20000011400 */
[----:B------:R-:W-:Y:S01]  /*07a0*/  IMAD.IADD R164, R164, 0x1, R163 ;  /* 0x00000001a4a47824 */ /* 0x000fe200078e02a3 */
[C---:B------:R-:W-:Y:S02]  /*07b0*/  IADD3 R244, R225.reuse, 0x80, RZ ;  /* 0x00000080e1f47810 */ /* 0x040fe40007ffe0ff */
[----:B------:R-:W-:-:S02]  /*07c0*/  IADD3 R240, R225, 0xa0, RZ ;  /* 0x000000a0e1f07810 */ /* 0x000fc40007ffe0ff */
[C---:B------:R-:W-:Y:S02]  /*07d0*/  IADD3 R239, R225.reuse, 0xa8, RZ ;  /* 0x000000a8e1ef7810 */ /* 0x040fe40007ffe0ff */
[----:B------:R-:W-:Y:S02]  /*07e0*/  SHF.R.S32.HI R2, RZ, 0x1f, R252 ;  /* 0x0000001fff027819 */ /* 0x000fe400000114fc */
[----:B------:R-:W-:Y:S02]  /*07f0*/  SHF.R.S32.HI R0, RZ, 0x1f, R251 ;  /* 0x0000001fff007819 */ /* 0x000fe400000114fb */
[C---:B------:R-:W-:Y:S02]  /*0800*/  IADD3 R241, R225.reuse, 0x98, RZ ;  /* 0x00000098e1f17810 */ /* 0x040fe40007ffe0ff */
[C---:B------:R-:W-:Y:S02]  /*0810*/  IADD3 R238, R225.reuse, 0xb0, RZ ;  /* 0x000000b0e1ee7810 */ /* 0x040fe40007ffe0ff */
        /* <DEDUP_REMOVED lines=11> */
[----:B------:R-:W-:Y:S02]  /*08d0*/  SHF.R.S32.HI R0, RZ, 0x1f, R239 ;  /* 0x0000001fff007819 */ /* 0x000fe400000114ef */
[----:B------:R-:W-:-:S02]  /*08e0*/  LEA R103, R103, 0x6100, 0x1 ;  /* 0x0000610067677811 */ /* 0x000fc400078e08ff */
[----:B------:R-:W-:Y:S02]  /*08f0*/  SHF.R.S32.HI R3, RZ, 0x1f, R241 ;  /* 0x0000001fff037819 */ /* 0x000fe400000114f1 */
[----:B------:R-:W-:Y:S02]  /*0900*/  SHF.R.S32.HI R2, RZ, 0x1f, R238 ;  /* 0x0000001fff027819 */ /* 0x000fe400000114ee */
[----:B------:R-:W-:Y:S02]  /*0910*/  SHF.R.S32.HI R0, RZ, 0x1f, R237 ;  /* 0x0000001fff007819 */ /* 0x000fe400000114ed */
.L_x_1083:
[----:B------:R-:W-:Y:S01]  /*0920*/  IMAD.MOV.U32 R0, RZ, RZ, c[0x0][0x560] ;  /* 0x00015800ff007624 */ /* 0x000fe200078e00ff */
[----:B------:R-:W-:Y:S01]  /*0930*/  MOV R3, R236 ;  /* 0x000000ec00037202 */ /* 0x000fe20000000f00 */
[----:B------:R-:W-:Y:S01]  /*0940*/  YIELD ;  /* 0x0000000000007946 */ /* 0x000fe20003800000 */
[----:B------:R-:W-:Y:S02]  /*0950*/  BSSY B0, `(.L_x_1026) ;  /* 0x0000015000007945 */ /* 0x000fe40003800000 */
[----:B------:R-:W-:-:S13]  /*0960*/  ISETP.NE.AND P0, PT, R0, 0x1, PT ;  /* 0x000000010000780c */ /* 0x000fda0003f05270 */
[----:B------:R-:W-:-:S05]  /*0970*/  @P0 IMAD.HI.U32 R0, R236, c[0x0][0x564], RZ ;  /* 0x00015900ec000a27 */ /* 0x000fca00078e00ff */
[----:B------:R-:W-:-:S04]  /*0980*/  @P0 SHF.R.U32.HI R3, RZ, c[0x0][0x568], R0 ;  /* 0x00015a00ff030a19 */ /* 0x000fc80000011600 */
[----:B------:R-:W-:Y:S01]  /*0990*/  ISETP.GE.AND P0, PT, R3, c[0x0][0x578], PT ;  /* 0x00015e0003007a0c */ /* 0x000fe20003f06270 */
[----:B------:R-:W-:-:S04]  /*09a0*/  IMAD.MOV R2, RZ, RZ, -R3 ;  /* 0x000000ffff027224 */ /* 0x000fc800078e0a03 */
[----:B------:R-:W-:-:S08]  /*09b0*/  IMAD R2, R2, c[0x0][0x560], R236 ;  /* 0x0001580002027a24 */ /* 0x000fd000078e02ec */
[----:B------:R-:W-:Y:S05]  /*09c0*/  @!P0 BRA `(.L_x_1027) ;  /* 0x0000007000008947 */ /* 0x000fea0003800000 */
[----:B------:R-:W-:-:S04]  /*09d0*/  MOV R0, c[0x0][0x56c] ;  /* 0x00015b0000007a02 */ /* 0x000fc80000000f00 */
[----:B------:R-:W-:Y:S02]  /*09e0*/  ISETP.NE.AND P0, PT, R0, 0x1, PT ;  /* 0x000000010000780c */ /* 0x000fe40003f05270 */
[----:B------:R-:W-:-:S11]  /*09f0*/  MOV R0, R2 ;  /* 0x0000000200007202 */ /* 0x000fd60000000f00 */
[----:B------:R-:W-:-:S05]  /*0a00*/  @P0 IMAD.HI.U32 R4, R2, c[0x0][0x570], RZ ;  /* 0x00015c0002040a27 */ /* 0x000fca00078e00ff */
[----:B------:R-:W-:-:S05]  /*0a10*/  @P0 SHF.R.U32.HI R0, RZ, c[0x0][0x574], R4 ;  /* 0x00015d00ff000a19 */ /* 0x000fca0000011604 */
[----:B------:R-:W-:Y:S01]  /*0a20*/  IMAD R4, R0, c[0x0][0x56c], RZ ;  /* 0x00015b0000047a24 */ /* 0x000fe200078e02ff */
[----:B------:R-:W-:Y:S05]  /*0a30*/  BRA `(.L_x_1028) ;  /* 0x0000006000007947 */ /* 0x000fea0003800000 */
.L_x_1027:
[----:B------:R-:W-:-:S04]  /*0a40*/  MOV R0, c[0x0][0x554] ;  /* 0x0001550000007a02 */ /* 0x000fc80000000f00 */
[----:B------:R-:W-:Y:S02]  /*0a50*/  ISETP.NE.AND P0, PT, R0, 0x1, PT ;  /* 0x000000010000780c */ /* 0x000fe40003f05270 */
[----:B------:R-:W-:-:S11]  /*0a60*/  MOV R0, R2 ;  /* 0x0000000200007202 */ /* 0x000fd60000000f00 */
[----:B------:R-:W-:-:S05]  /*0a70*/  @P0 IMAD.HI.U32 R4, R2, c[0x0][0x558], RZ ;  /* 0x0001560002040a27 */ /* 0x000fca00078e00ff */
[----:B------:R-:W-:-:S05]  /*0a80*/  @P0 SHF.R.U32.HI R0, RZ, c[0x0][0x55c], R4 ;  /* 0x00015700ff000a19 */ /* 0x000fca0000011604 */
[----:B------:R-:W-:Y:S02]  /*0a90*/  IMAD R4, R0, c[0x0][0x554], RZ ;  /* 0x0001550000047a24 */ /* 0x000fe400078e02ff */
.L_x_1028:
[----:B------:R-:W-:Y:S05]  /*0aa0*/  BSYNC B0 ;  /* 0x0000000000007941 */ /* 0x000fea0003800000 */
.L_x_1026:
[----:B------:R-:W-:Y:S01]  /*0ab0*/  IMAD.MOV.U32 R5, RZ, RZ, c[0x0][0x548] ;  /* 0x00015200ff057624 */ /* 0x000fe200078e00ff */
[----:B------:R-:W-:Y:S01]  /*0ac0*/  ISETP.NE.U32.AND P0, PT, RZ, c[0x0][0x370], PT ;  /* 0x0000dc00ff007a0c */ /* 0x000fe20003f05070 */
[----:B------:R-:W-:Y:S02]  /*0ad0*/  IMAD.IADD R4, R2, 0x1, -R4 ;  /* 0x0000000102047824 */ /* 0x000fe400078e0a04 */
[----:B------:R-:W-:Y:S01]  /*0ae0*/  IMAD.MOV.U32 R215, RZ, RZ, RZ ;  /* 0x000000ffffd77224 */ /* 0x000fe200078e00ff */
[----:B------:R-:W-:Y:S01]  /*0af0*/  ISETP.NE.AND P1, PT, R5, 0x1, PT ;  /* 0x000000010500780c */ /* 0x000fe20003f25270 */
[----:B------:R-:W-:Y:S01]  /*0b00*/  IMAD R4, R3, c[0x0][0x554], R4 ;  /* 0x0001550003047a24 */ /* 0x000fe200078e0204 */
[----:B------:R-:W-:-:S03]  /*0b10*/  ISETP.NE.AND.EX P0, PT, RZ, c[0x0][0x374], PT, P0 ;  /* 0x0000dd00ff007a0c */ /* 0x000fc60003f05300 */
[----:B------:R-:W-:-:S08]  /*0b20*/  IMAD.MOV.U32 R226, RZ, RZ, R4 ;  /* 0x000000ffffe27224 */ /* 0x000fd000078e0004 */
[----:B------:R-:W-:-:S04]  /*0b30*/  @P1 IMAD.HI.U32 R2, R4, c[0x0][0x54c], RZ ;  /* 0x0001530004021a27 */ /* 0x000fc800078e00ff */
[----:B------:R-:W-:Y:S01]  /*0b40*/  @P0 IMAD.MOV.U32 R3, RZ, RZ, 0x4 ;  /* 0x00000004ff030424 */ /* 0x000fe200078e00ff */
[----:B------:R-:W-:-:S05]  /*0b50*/  @P1 SHF.R.U32.HI R226, RZ, c[0x0][0x550], R2 ;  /* 0x00015400ffe21a19 */ /* 0x000fca0000011602 */
[----:B------:R-:W-:-:S05]  /*0b60*/  @P0 IMAD.WIDE R2, R226, R3, c[0x0][0x370] ;  /* 0x0000dc00e2020625 */ /* 0x000fca00078e0203 */
[----:B------:R1:W5:Y:S01]  /*0b70*/  @P0 LDG.E R215, [R2.64] ;  /* 0x0000000602d70981 */ /* 0x000362000c1e1900 */
[----:B------:R-:W-:Y:S01]  /*0b80*/  IMAD.MOV.U32 R228, RZ, RZ, R0 ;  /* 0x000000ffffe47224 */ /* 0x000fe200078e0000 */
[----:B------:R-:W-:Y:S01]  /*0b90*/  BSSY B0, `(.L_x_1029) ;  /* 0x0000040000007945 */ /* 0x000fe20003800000 */
[----:B------:R-:W-:-:S05]  /*0ba0*/  IMAD.MOV.U32 R5, RZ, RZ, 0x40 ;  /* 0x00000040ff057424 */ /* 0x000fca00078e00ff */
[----:B------:R-:W-:Y:S01]  /*0bb0*/  IADD3 R5, R5, -c[0x0][0x168], RZ ;  /* 0x80005a0005057a10 */ /* 0x000fe20007ffe0ff */
[----:B-1----:R-:W-:-:S05]  /*0bc0*/  IMAD.MOV.U32 R2, RZ, RZ, c[0x0][0x53c] ;  /* 0x00014f00ff027624 */ /* 0x002fca00078e00ff */
[----:B------:R-:W-:Y:S02]  /*0bd0*/  ISETP.NE.AND P0, PT, R2, 0x1, PT ;  /* 0x000000010200780c */ /* 0x000fe40003f05270 */
[----:B------:R-:W-:-:S11]  /*0be0*/  LOP3.LUT R2, R0, 0x1ffffff, RZ, 0x3c, !PT ;  /* 0x01ffffff00027812 */ /* 0x000fd600078e3cff */
[----:B------:R-:W-:Y:S01]  /*0bf0*/  @P0 IMAD.HI.U32 R3, R0, c[0x0][0x540], RZ ;  /* 0x0001500000030a27 */ /* 0x000fe200078e00ff */
[----:B------:R-:W-:Y:S02]  /*0c00*/  IADD3 R0, R2, c[0x0][0x53c], RZ ;  /* 0x00014f0002007a10 */ /* 0x000fe40007ffe0ff */
[----:B------:R-:W-:Y:S02]  /*0c10*/  MOV R2, c[0x0][0x2c4] ;  /* 0x0000b10000027a02 */ /* 0x000fe40000000f00 */
[----:B------:R-:W-:Y:S02]  /*0c20*/  @P0 SHF.R.U32.HI R228, RZ, c[0x0][0x544], R3 ;  /* 0x00015100ffe40a19 */ /* 0x000fe40000011603 */
[----:B------:R-:W-:Y:S01]  /*0c30*/  ISETP.NE.AND P4, PT, R2, 0x1, PT ;  /* 0x000000010200780c */ /* 0x000fe20003f85270 */
[----:B------:R-:W-:Y:S02]  /*0c40*/  IMAD.MOV.U32 R2, RZ, RZ, c[0x0][0x2ac] ;  /* 0x0000ab00ff027624 */ /* 0x000fe400078e00ff */
[----:B------:R-:W-:-:S02]  /*0c50*/  IMAD R0, R228, c[0x0][0x53c], R0 ;  /* 0x00014f00e4007a24 */ /* 0x000fc400078e0200 */
[----:B------:R-:W-:Y:S02]  /*0c60*/  IMAD R6, R2, c[0x0][0x1d0], RZ ;  /* 0x0000740002067a24 */ /* 0x000fe400078e02ff */
[----:B------:R-:W-:Y:S02]  /*0c70*/  IMAD.SHL.U32 R229, R0, 0x80, RZ ;  /* 0x0000008000e57824 */ /* 0x000fe400078e00ff */
[----:B------:R-:W-:Y:S01]  /*0c80*/  IMAD R2, R2, c[0x0][0x1d0], R5 ;  /* 0x0000740002027a24 */ /* 0x000fe200078e0205 */
[----:B------:R-:W-:Y:S02]  /*0c90*/  IADD3 R5, R6, 0x3f, RZ ;  /* 0x0000003f06057810 */ /* 0x000fe40007ffe0ff */
[----:B------:R-:W-:-:S05]  /*0ca0*/  IADD3 R0, R229, 0x7f, RZ ;  /* 0x0000007fe5007810 */ /* 0x000fca0007ffe0ff */
[----:B------:R-:W-:-:S05]  /*0cb0*/  @P4 IMAD.HI.U32 R3, R0, c[0x0][0x2c8], RZ ;  /* 0x0000b20000034a27 */ /* 0x000fca00078e00ff */
[----:B------:R-:W-:-:S04]  /*0cc0*/  @P4 SHF.R.U32.HI R0, RZ, c[0x0][0x2cc], R3 ;  /* 0x0000b300ff004a19 */ /* 0x000fc80000011603 */
[----:B------:R-:W-:Y:S02]  /*0cd0*/  IADD3 R0, R2, R0, RZ ;  /* 0x0000000002007210 */ /* 0x000fe40007ffe0ff */
[----:B------:R-:W-:Y:S02]  /*0ce0*/  SHF.R.S32.HI R2, RZ, 0x1f, R5 ;  /* 0x0000001fff027819 */ /* 0x000fe40000011405 */
[----:B------:R-:W-:Y:S02]  /*0cf0*/  SHF.R.S32.HI R3, RZ, 0x1f, R0 ;  /* 0x0000001fff037819 */ /* 0x000fe40000011400 */
[----:B------:R-:W-:Y:S02]  /*0d00*/  LEA.HI R2, R2, R5, RZ, 0x6 ;  /* 0x0000000502027211 */ /* 0x000fe400078f30ff */
[----:B------:R-:W-:Y:S02]  /*0d10*/  LEA.HI R3, R3, R0, RZ, 0x6 ;  /* 0x0000000003037211 */ /* 0x000fe400078f30ff */
[----:B------:R-:W-:-:S02]  /*0d20*/  SHF.R.S32.HI R0, RZ, 0x6, R2 ;  /* 0x00000006ff007819 */ /* 0x000fc40000011402 */
[----:B------:R-:W-:-:S04]  /*0d30*/  SHF.R.S32.HI R2, RZ, 0x6, R3 ;  /* 0x00000006ff027819 */ /* 0x000fc80000011403 */
[----:B------:R-:W-:Y:S01]  /*0d40*/  IMNMX R7, R0, R2, PT ;  /* 0x0000000200077217 */ /* 0x000fe20003800200 */
[----:B------:R-:W-:Y:S02]  /*0d50*/  IMAD.MOV R0, RZ, RZ, -R226 ;  /* 0x000000ffff007224 */ /* 0x000fe400078e0ae2 */
[----:B------:R-:W-:Y:S01]  /*0d60*/  IMAD.MOV.U32 R2, RZ, RZ, RZ ;  /* 0x000000ffff027224 */ /* 0x000fe200078e00ff */
[----:B------:R-:W-:Y:S01]  /*0d70*/  ISETP.GE.AND P0, PT, R7, 0x1, PT ;  /* 0x000000010700780c */ /* 0x000fe20003f06270 */
[----:B------:R-:W-:-:S12]  /*0d80*/  IMAD R227, R0, c[0x0][0x548], R4 ;  /* 0x0001520000e37a24 */ /* 0x000fd800078e0204 */
[----:B------:R-:W-:Y:S05]  /*0d90*/  @!P0 BRA `(.L_x_1030) ;  /* 0x000001f000008947 */ /* 0x000fea0003800000 */
[----:B------:R-:W-:-:S04]  /*0da0*/  SHF.R.U32.HI R0, RZ, 0x10, R228 ;  /* 0x00000010ff007819 */ /* 0x000fc800000116e4 */
[----:B------:R-:W-:-:S04]  /*0db0*/  ISETP.NE.AND P0, PT, R0, RZ, PT ;  /* 0x000000ff0000720c */ /* 0x000fc80003f05270 */
[----:B------:R-:W-:-:S04]  /*0dc0*/  SEL R0, R0, c[0x0][0x338], P0 ;  /* 0x0000ce0000007a07 */ /* 0x000fc80000000000 */
[----:B------:R-:W-:Y:S02]  /*0dd0*/  IABS R3, R0 ;  /* 0x0000000000037213 */ /* 0x000fe40000000000 */
[----:B------:R-:W-:Y:S02]  /*0de0*/  IADD3 R6, R0, -0x1, R7 ;  /* 0xffffffff00067810 */ /* 0x000fe40007ffe007 */
[----:B------:R-:W1:Y:S02]  /*0df0*/  I2F.RP R4, R3 ;  /* 0x0000000300047306 */ /* 0x000e640000209400 */
        /* <DEDUP_REMOVED lines=25> */
.L_x_1030:
[----:B------:R-:W-:Y:S05]  /*0f90*/  BSYNC B0 ;  /* 0x0000000000007941 */ /* 0x000fea0003800000 */
.L_x_1029:
[----:B------:R-:W-:Y:S01]  /*0fa0*/  LOP3.LUT R0, R228, 0xffff, RZ, 0xc0, !PT ;  /* 0x0000ffffe4007812 */ /* 0x000fe200078ec0ff */
[----:B------:R-:W-:Y:S01]  /*0fb0*/  IMAD.MOV.U32 R15, RZ, RZ, RZ ;  /* 0x000000ffff0f7224 */ /* 0x000fe200078e00ff */
[----:B------:R-:W-:Y:S01]  /*0fc0*/  CS2R R96, SRZ ;  /* 0x0000000000607805 */ /* 0x000fe2000001ff00 */
[----:B------:R-:W-:Y:S01]  /*0fd0*/  IMAD.MOV.U32 R16, RZ, RZ, RZ ;  /* 0x000000ffff107224 */ /* 0x000fe200078e00ff */
[----:B------:R-:W-:Y:S01]  /*0fe0*/  CS2R R94, SRZ ;  /* 0x00000000005e7805 */ /* 0x000fe2000001ff00 */
        /* <DEDUP_REMOVED lines=54> */
[----:B------:R-:W-:-:S05]  /*1350*/  @P1 MOV R2, 0x4 ;  /* 0x0000000400021802 */ /* 0x000fca0000000f00 */
[----:B------:R-:W-:-:S05]  /*1360*/  @P1 IMAD.WIDE R2, R226, R2, c[0x0][0x340] ;  /* 0x0000d000e2021625 */ /* 0x000fca00078e0202 */
[----:B------:R1:W5:Y:S01]  /*1370*/  @P1 LDG.E R12, [R2.64] ;  /* 0x00000006020c1981 */ /* 0x000362000c1e1900 */
[----:B------:R-:W-:Y:S01]  /*1380*/  SHF.R.S32.HI R13, RZ, 0x1f, R227 ;  /* 0x0000001fff0d7819 */ /* 0x000fe200000114e3 */
[----:B------:R-:W-:Y:S01]  /*1390*/  IMAD R4, R212, 0x20, R214 ;  /* 0x00000020d4047824 */ /* 0x000fe200078e02d6 */
[----:B------:R-:W-:Y:S02]  /*13a0*/  SHF.R.S32.HI R6, RZ, 0x1f, R226 ;  /* 0x0000001fff067819 */ /* 0x000fe400000114e2 */
[----:B------:R-:W-:Y:S01]  /*13b0*/  ISETP.GE.AND P6, PT, R197, c[0x0][0x198], PT ;  /* 0x00006600c5007a0c */ /* 0x000fe20003fc6270 */
[----:B------:R-:W-:Y:S01]  /*13c0*/  IMAD R0, R13, c[0x0][0x1b8], RZ ;  /* 0x00006e000d007a24 */ /* 0x000fe200078e02ff */
[----:B------:R-:W-:Y:S02]  /*13d0*/  IADD3 R4, R229, R4, RZ ;  /* 0x00000004e5047210 */ /* 0x000fe40007ffe0ff */
[----:B------:R-:W-:Y:S01]  /*13e0*/  ISETP.GE.AND P5, PT, R208, c[0x0][0x198], PT ;  /* 0x00006600d0007a0c */ /* 0x000fe20003fa6270 */
[----:B------:R-:W-:Y:S01]  /*13f0*/  IMAD R5, R227, c[0x0][0x1bc], R0 ;  /* 0x00006f00e3057a24 */ /* 0x000fe200078e0200 */
[----:B------:R-:W-:Y:S01]  /*1400*/  ISETP.GE.AND P3, PT, R207, c[0x0][0x198], PT ;  /* 0x00006600cf007a0c */ /* 0x000fe20003f66270 */
[----:B------:R-:W-:Y:S01]  /*1410*/  @P4 IMAD.HI.U32 R7, R4, c[0x0][0x2c8], RZ ;  /* 0x0000b20004074a27 */ /* 0x000fe200078e00ff */
[----:B------:R-:W-:-:S03]  /*1420*/  IADD3 R100, R196, -0x1, RZ ;  /* 0xffffffffc4647810 */ /* 0x000fc60007ffe0ff */
[----:B------:R-:W-:Y:S01]  /*1430*/  IMAD.MOV.U32 R0, RZ, RZ, R4 ;  /* 0x000000ffff007224 */ /* 0x000fe200078e0004 */
[----:B------:R-:W-:-:S04]  /*1440*/  @P4 SHF.R.U32.HI R0, RZ, c[0x0][0x2cc], R7 ;  /* 0x0000b300ff004a19 */ /* 0x000fc80000011607 */
[----:B------:R-:W-:Y:S01]  /*1450*/  SHF.R.S32.HI R7, RZ, 0x1f, R0 ;  /* 0x0000001fff077819 */ /* 0x000fe20000011400 */
[----:B-1----:R-:W-:-:S05]  /*1460*/  IMAD.WIDE.U32 R2, R227, c[0x0][0x1b8], RZ ;  /* 0x00006e00e3027a25 */ /* 0x002fca00078e00ff */
[----:B------:R-:W-:Y:S01]  /*1470*/  IADD3 R3, R3, R5, RZ ;  /* 0x0000000503037210 */ /* 0x000fe20007ffe0ff */
[----:B------:R-:W-:-:S04]  /*1480*/  IMAD R5, R6, c[0x0][0x1c0], RZ ;  /* 0x0000700006057a24 */ /* 0x000fc800078e02ff */
[C---:B------:R-:W-:Y:S02]  /*1490*/  IMAD R6, R226.reuse, c[0x0][0x1c4], R5 ;  /* 0x00007100e2067a24 */ /* 0x040fe400078e0205 */
[----:B------:R-:W-:Y:S02]  /*14a0*/  IMAD.MOV R5, RZ, RZ, -R0 ;  /* 0x000000ffff057224 */ /* 0x000fe400078e0a00 */
[----:B------:R-:W-:-:S04]  /*14b0*/  IMAD.WIDE.U32 R2, R226, c[0x0][0x1c0], R2 ;  /* 0x00007000e2027a25 */ /* 0x000fc800078e0002 */
[----:B------:R-:W-:Y:S01]  /*14c0*/  IMAD R4, R5, c[0x0][0x2c4], R4 ;  /* 0x0000b10005047a24 */ /* 0x000fe200078e0204 */
[----:B------:R-:W-:Y:S01]  /*14d0*/  IADD3 R3, R3, R6, RZ ;  /* 0x0000000603037210 */ /* 0x000fe20007ffe0ff */
[----:B------:R-:W-:-:S04]  /*14e0*/  IMAD R5, R7, c[0x0][0x1b0], RZ ;  /* 0x00006c0007057a24 */ /* 0x000fc800078e02ff */
[C---:B------:R-:W-:Y:S01]  /*14f0*/  IMAD R6, R0.reuse, c[0x0][0x1b4], R5 ;  /* 0x00006d0000067a24 */ /* 0x040fe200078e0205 */
[----:B------:R-:W-:Y:S01]  /*1500*/  SHF.R.S32.HI R5, RZ, 0x1f, R4 ;  /* 0x0000001fff057819 */ /* 0x000fe20000011404 */
[----:B------:R-:W-:-:S04]  /*1510*/  IMAD.WIDE.U32 R2, R0, c[0x0][0x1b0], R2 ;  /* 0x00006c0000027a25 */ /* 0x000fc800078e0002 */
[----:B------:R-:W-:Y:S02]  /*1520*/  IMAD R0, R5, c[0x0][0x1a8], RZ ;  /* 0x00006a0005007a24 */ /* 0x000fe400078e02ff */
[----:B------:R-:W-:Y:S02]  /*1530*/  IMAD.IADD R3, R3, 0x1, R6 ;  /* 0x0000000103037824 */ /* 0x000fe400078e0206 */
[C---:B------:R-:W-:Y:S02]  /*1540*/  IMAD R0, R4.reuse, c[0x0][0x1ac], R0 ;  /* 0x00006b0004007a24 */ /* 0x040fe400078e0200 */
[----:B------:R-:W-:-:S05]  /*1550*/  IMAD.WIDE.U32 R2, R4, c[0x0][0x1a8], R2 ;  /* 0x00006a0004027a25 */ /* 0x000fca00078e0002 */
[----:B------:R-:W-:Y:S02]  /*1560*/  IADD3 R0, R3, R0, RZ ;  /* 0x0000000003007210 */ /* 0x000fe40007ffe0ff */
[----:B------:R-:W-:-:S04]  /*1570*/  LEA R11, P0, R2, c[0x0][0x160], 0x1 ;  /* 0x00005800020b7a11 */ /* 0x000fc800078008ff */
[----:B------:R-:W-:Y:S02]  /*1580*/  LEA.HI.X R9, R2, c[0x0][0x164], R0, 0x1, P0 ;  /* 0x0000590002097a11 */ /* 0x000fe400000f0c00 */
[----:B------:R-:W-:Y:S01]  /*1590*/  @!P1 MOV R12, R226 ;  /* 0x000000e2000c9202 */ /* 0x000fe20000000f00 */
[----:B------:R-:W-:Y:S05]  /*15a0*/  BRA.DIV ~URZ, `(.L_x_1032) ;  /* 0x0000c4127f007947 */ /* 0x000fea000b800000 */
[----:B------:R1:W2:Y:S02]  /*15b0*/  SHFL.IDX PT, R8, R9, RZ, 0x181f ;  /* 0x00181fff09087589 */ /* 0x0002a400000e0000 */
.L_x_1084:
[----:B------:R-:W-:Y:S05]  /*15c0*/  BRA.DIV ~URZ, `(.L_x_1033) ;  /* 0x0000c4627f007947 */ /* 0x000fea000b800000 */
[----:B------:R3:W4:Y:S02]  /*15d0*/  SHFL.IDX PT, R0, R11, RZ, 0x181f ;  /* 0x00181fff0b007589 */ /* 0x00072400000e0000 */
.L_x_1085:
[----:B------:R-:W-:Y:S01]  /*15e0*/  MOV R14, c[0x0][0x2c4] ;  /* 0x0000b100000e7a02 */ /* 0x000fe20000000f00 */
[----:B------:R-:W-:Y:S01]  /*15f0*/  BSSY B0, `(.L_x_1034) ;  /* 0x0000014000007945 */ /* 0x000fe20003800000 */
[----:B------:R-:W-:-:S03]  /*1600*/  IADD3 R10, R214, R229, RZ ;  /* 0x000000e5d60a7210 */ /* 0x000fc60007ffe0ff */
[----:B------:R-:W-:-:S05]  /*1610*/  IMAD R14, R14, c[0x0][0x168], RZ ;  /* 0x00005a000e0e7a24 */ /* 0x000fca00078e02ff */
        /* <DEDUP_REMOVED lines=17> */
.L_x_1035:
[----:B------:R-:W-:Y:S05]  /*1730*/  BSYNC B0 ;  /* 0x0000000000007941 */ /* 0x000fea0003800000 */
.L_x_1034:
[----:B------:R-:W-:Y:S05]  /*1740*/  BRA.DIV ~URZ, `(.L_x_1036) ;  /* 0x0000c3427f007947 */ /* 0x000fea000b800000 */
[----:B--2---:R2:W1:Y:S04]  /*1750*/  SHFL.IDX PT, R8, R9, 0x1, 0x181f ;  /* 0x00381f0009087f89 */ /* 0x00446800000e0000 */
[----:B----4-:R2:W4:Y:S02]  /*1760*/  SHFL.IDX PT, R0, R11, 0x1, 0x181f ;  /* 0x00381f000b007f89 */ /* 0x01052400000e0000 */
.L_x_1086:
        /* <DEDUP_REMOVED lines=19> */
.L_x_1038:
[----:B------:R-:W-:Y:S05]  /*18a0*/  BSYNC B0 ;  /* 0x0000000000007941 */ /* 0x000fea0003800000 */
.L_x_1037:
[----:B------:R-:W-:Y:S05]  /*18b0*/  BRA.DIV ~URZ, `(.L_x_1039) ;  /* 0x0000c2927f007947 */ /* 0x000fea000b800000 */
[----:B-1----:R1:W2:Y:S02]  /*18c0*/  SHFL.IDX PT, R8, R9, 0x2, 0x181f ;  /* 0x00581f0009087f89 */ /* 0x0022a400000e0000 */
.L_x_1087:
[----:B------:R-:W-:Y:S05]  /*18d0*/  BRA.DIV ~URZ, `(.L_x_1040) ;  /* 0x0000c2e27f007947 */ /* 0x000fea000b800000 */
[----:B----4-:R4:W1:Y:S02]  /*18e0*/  SHFL.IDX PT, R0, R11, 0x2, 0x181f ;  /* 0x00581f000b007f89 */ /* 0x01086400000e0000 */
.L_x_1088:
        /* <DEDUP_REMOVED lines=19> */
.L_x_1042:
[----:B------:R-:W-:Y:S05]  /*1a20*/  BSYNC B0 ;  /* 0x0000000000007941 */ /* 0x000fea0003800000 */
.L_x_1041:
[----:B------:R-:W-:Y:S05]  /*1a30*/  BRA.DIV ~URZ, `(.L_x_1043) ;  /* 0x0000c1e27f007947 */ /* 0x000fea000b800000 */
[----:B--2---:R2:W3:Y:S04]  /*1a40*/  SHFL.IDX PT, R8, R9, 0x3, 0x181f ;  /* 0x00781f0009087f89 */ /* 0x0044e800000e0000 */
[----:B-1----:R2:W1:Y:S02]  /*1a50*/  SHFL.IDX PT, R0, R11, 0x3, 0x181f ;  /* 0x00781f000b007f89 */ /* 0x00246400000e0000 */
.L_x_1089:
[----:B------:R-:W-:Y:S01]  /*1a60*/  IADD3 R2, R10, 0x60, RZ ;  /* 0x000000600a027810 */ /* 0x000fe20007ffe0ff */
[----:B-----5:R-:W-:Y:S01]  /*1a70*/  IMAD.WIDE.U32 R218, R12, c[0x0][0x2b0], RZ ;  /* 0x0000ac000cda7a25 */ /* 0x020fe200078e00ff */
[----:B------:R-:W-:-:S02]  /*1a80*/  SHF.R.S32.HI R17, RZ, 0x1f, R197 ;  /* 0x0000001fff117819 */ /* 0x000fc400000114c5 */
[----:B------:R-:W-:Y:S01]  /*1a90*/  ISETP.GE.AND P2, PT, R2, R14, PT ;  /* 0x0000000e0200720c */ /* 0x000fe20003f46270 */
[----:B------:R-:W-:Y:S01]  /*1aa0*/  IMAD R105, R212, 0x20, R214 ;  /* 0x00000020d4697824 */ /* 0x000fe200078e02d6 */
[----:B------:R-:W-:Y:S02]  /*1ab0*/  SHF.R.S32.HI R16, RZ, 0x1f, R208 ;  /* 0x0000001fff107819 */ /* 0x000fe400000114d0 */
[----:B------:R-:W-:-:S09]  /*1ac0*/  SHF.R.S32.HI R15, RZ, 0x1f, R207 ;  /* 0x0000001fff0f7819 */ /* 0x000fd200000114cf */
[CC--:B-1----:R-:W-:Y:S02]  /*1ad0*/  @!P2 LEA R6, P0, R197.reuse, R0.reuse, 0x1 ;  /* 0x00000000c506a211 */ /* 0x0c2fe400078008ff */
[C---:B------:R-:W-:Y:S02]  /*1ae0*/  @!P2 LEA R4, P1, R208.reuse, R0, 0x1 ;  /* 0x00000000d004a211 */ /* 0x040fe400078208ff */
[----:B---3--:R-:W-:Y:S02]  /*1af0*/  @!P2 LEA.HI.X R7, R197, R8, R17, 0x1, P0 ;  /* 0x00000008c507a211 */ /* 0x008fe400000f0c11 */
[----:B------:R-:W-:Y:S02]  /*1b00*/  @!P2 LEA R2, P0, R207, R0, 0x1 ;  /* 0x00000000cf02a211 */ /* 0x000fe400078008ff */
[----:B------:R-:W-:Y:S01]  /*1b10*/  SHF.R.S32.HI R0, RZ, 0x1f, R12 ;  /* 0x0000001fff007819 */ /* 0x000fe2000001140c */
[----:B------:R-:W-:Y:S01]  /*1b20*/  @!PT LDS RZ, [RZ] ;  /* 0x00000000fffff984 */ /* 0x000fe20000000800 */
[----:B------:R-:W-:Y:S01]  /*1b30*/  @!PT LDS RZ, [RZ] ;  /* 0x00000000fffff984 */ /* 0x000fe20000000800 */
[----:B------:R-:W-:Y:S01]  /*1b40*/  @!PT LDS RZ, [RZ] ;  /* 0x00000000fffff984 */ /* 0x000fe20000000800 */
[----:B------:R1:W-:Y:S01]  /*1b50*/  @!P2 LDGSTS.E.BYPASS.LTC128B.128 [R182+0xf100], [R6.64], !P6 ;  /* 0x0f10000006b6afae */ /* 0x0003e2000f101d46 */
[----:B------:R-:W-:-:S02]  /*1b60*/  @!P2 LEA.HI.X R5, R208, R8, R16, 0x1, P1 ;  /* 0x00000008d005a211 */ /* 0x000fc400008f0c10 */
[----:B------:R-:W-:Y:S01]  /*1b70*/  @!P2 LEA.HI.X R3, R207, R8, R15, 0x1, P0 ;  /* 0x00000008cf03a211 */ /* 0x000fe200000f0c0f */
[----:B------:R-:W-:Y:S02]  /*1b80*/  IMAD R0, R0, c[0x0][0x2b0], RZ ;  /* 0x0000ac0000007a24 */ /* 0x000fe400078e02ff */
[----:B------:R1:W-:Y:S02]  /*1b90*/  @!P2 LDGSTS.E.BYPASS.LTC128B.128 [R182+0x13100], [R4.64], !P5 ;  /* 0x1310000004b6afae */ /* 0x0003e4000e901d46 */
[----:B------:R-:W-:Y:S02]  /*1ba0*/  IMAD R0, R12, c[0x0][0x2b4], R0 ;  /* 0x0000ad000c007a24 */ /* 0x000fe400078e0200 */
[----:B------:R1:W-:Y:S02]  /*1bb0*/  @!P2 LDGSTS.E.BYPASS.LTC128B.128 [R182+0x17100], [R2.64], !P3 ;  /* 0x1710000002b6afae */ /* 0x0003e4000d901d46 */
[----:B------:R-:W-:Y:S02]  /*1bc0*/  IMAD.IADD R223, R219, 0x1, R0 ;  /* 0x00000001dbdf7824 */ /* 0x000fe400078e0200 */
[----:B------:R-:W0:Y:S01]  /*1bd0*/  LDGDEPBAR ;  /* 0x00000000000079af */ /* 0x000e220000000000 */
[----:B------:R-:W-:Y:S03]  /*1be0*/  WARPSYNC 0xffffffff ;  /* 0xffffffff00007948 */ /* 0x000fe60003800000 */
[----:B------:R-:W-:Y:S01]  /*1bf0*/  IMAD.MOV.U32 R0, RZ, RZ, c[0x0][0x2b8] ;  /* 0x0000ae00ff007624 */ /* 0x000fe200078e00ff */
[----:B------:R-:W-:Y:S01]  /*1c00*/  BAR.SYNC.DEFER_BLOCKING 0x0 ;  /* 0x0000000000007b1d */ /* 0x000fe20000010000 */
[----:B--2---:R-:W-:-:S02]  /*1c10*/  IMAD.MOV.U32 R9, RZ, RZ, c[0x0][0x2ac] ;  /* 0x0000ab00ff097624 */ /* 0x004fc400078e00ff */
[----:B-1----:R-:W-:Y:S01]  /*1c20*/  IMAD R2, R100, 0x40, R105 ;  /* 0x0000004064027824 */ /* 0x002fe200078e0269 */
[----:B------:R-:W-:Y:S01]  /*1c30*/  ISETP.NE.AND P3, PT, R0, 0x1, PT ;  /* 0x000000010000780c */ /* 0x000fe20003f65270 */
[----:B------:R-:W-:Y:S02]  /*1c40*/  IMAD R9, R9, c[0x0][0x1d0], RZ ;  /* 0x0000740009097a24 */ /* 0x000fe400078e02ff */
[----:B------:R-:W-:-:S03]  /*1c50*/  IMAD.MOV.U32 R183, RZ, RZ, RZ ;  /* 0x000000ffffb77224 */ /* 0x000fc600078e00ff */
[C---:B------:R-:W-:Y:S01]  /*1c60*/  ISETP.GE.AND P1, PT, R2.reuse, R9, PT ;  /* 0x000000090200720c */ /* 0x040fe20003f26270 */
[----:B------:R-:W-:-:S03]  /*1c70*/  IMAD.IADD R2, R2, 0x1, R215 ;  /* 0x0000000102027824 */ /* 0x000fc600078e02d7 */
[----:B------:R-:W-:Y:S01]  /*1c80*/  ISETP.GT.OR P1, PT, R105, 0x3f, P1 ;  /* 0x0000003f6900780c */ /* 0x000fe20000f24670 */
[----:B------:R-:W-:Y:S02]  /*1c90*/  IMAD.MOV.U32 R0, RZ, RZ, R2 ;  /* 0x000000ffff007224 */ /* 0x000fe400078e0002 */
[----:B------:R-:W-:-:S05]  /*1ca0*/  @P3 IMAD.HI.U32 R3, R2, c[0x0][0x2bc], RZ ;  /* 0x0000af0002033a27 */ /* 0x000fca00078e00ff */
[----:B------:R-:W-:-:S05]  /*1cb0*/  @P3 SHF.R.U32.HI R0, RZ, c[0x0][0x2c0], R3 ;  /* 0x0000b000ff003a19 */ /* 0x000fca0000011603 */
[----:B------:R-:W-:-:S04]  /*1cc0*/  @!P1 IADD3 R3, P0, R0, R218, RZ ;  /* 0x000000da00039210 */ /* 0x000fc80007f1e0ff */
[----:B------:R-:W-:Y:S02]  /*1cd0*/  @!P1 LEA.HI.X.SX32 R5, R0, R223, 0x1, P0 ;  /* 0x000000df00059211 */ /* 0x000fe400000f0eff */
[----:B------:R-:W-:-:S04]  /*1ce0*/  @!P1 LEA R4, P0, R3, c[0x0][0x2a0], 0x2 ;  /* 0x0000a80003049a11 */ /* 0x000fc800078010ff */
[----:B------:R-:W-:-:S05]  /*1cf0*/  @!P1 LEA.HI.X R5, R3, c[0x0][0x2a4], R5, 0x2, P0 ;  /* 0x0000a90003059a11 */ /* 0x000fca00000f1405 */
[----:B------:R1:W2:Y:S01]  /*1d00*/  @!P1 LDG.E R183, [R4.64] ;  /* 0x0000000604b79981 */ /* 0x0002a2000c1e1900 */
[----:B------:R-:W-:Y:S01]  /*1d10*/  IADD3 R0, -R0, RZ, RZ ;  /* 0x000000ff00007210 */ /* 0x000fe20007ffe1ff */
[----:B------:R-:W-:Y:S01]  /*1d20*/  IMAD.WIDE.U32 R216, R227, c[0x0][0x1e8], RZ ;  /* 0x00007a00e3d87a25 */ /* 0x000fe200078e00ff */
[----:B------:R-:W-:Y:S01]  /*1d30*/  SHF.L.U64.HI R104, R208, 0x1, R16 ;  /* 0x00000001d0687819 */ /* 0x000fe20000010210 */
[----:B------:R-:W-:Y:S01]  /*1d40*/  BSSY B0, `(.L_x_1044) ;  /* 0x00001a6000007945 */ /* 0x000fe20003800000 */
[----:B------:R-:W-:Y:S01]  /*1d50*/  SHF.L.U64.HI R101, R197, 0x1, R17 ;  /* 0x00000001c5657819 */ /* 0x000fe20000010211 */
[----:B------:R-:W-:Y:S01]  /*1d60*/  IMAD R186, R0, c[0x0][0x2b8], R2 ;  /* 0x0000ae0000ba7a24 */ /* 0x000fe200078e0202 */
[----:B------:R-:W-:Y:S01]  /*1d70*/  IADD3 R170, R103, 0x20, RZ ;  /* 0x0000002067aa7810 */ /* 0x000fe20007ffe0ff */
[----:B------:R-:W-:Y:S01]  /*1d80*/  IMAD R106, R100, -0x40, R9 ;  /* 0xffffffc0646a7824 */ /* 0x000fe200078e0209 */
[----:B------:R-:W-:Y:S01]  /*1d90*/  SHF.L.U64.HI R102, R207, 0x1, R15 ;  /* 0x00000001cf667819 */ /* 0x000fe2000001020f */
[----:B------:R-:W-:-:S04]  /*1da0*/  IMAD.WIDE.U32 R2, R186, c[0x0][0x1e0], RZ ;  /* 0x00007800ba027a25 */ /* 0x000fc800078e00ff */
[----:B------:R-:W-:Y:S02]  /*1db0*/  IMAD.IADD R22, R106, 0x1, -R214 ;  /* 0x000000016a167824 */ /* 0x000fe400078e0ad6 */
[----:B------:R-:W-:Y:S02]  /*1dc0*/  IMAD R7, R13, c[0x0][0x210], RZ ;  /* 0x000084000d077a24 */ /* 0x000fe400078e02ff */
[----:B------:R-:W-:Y:S01]  /*1dd0*/  IMAD.WIDE.U32 R220, R227, c[0x0][0x210], RZ ;  /* 0x00008400e3dc7a25 */ /* 0x000fe200078e00ff */
[C---:B------:R-:W-:Y:S02]  /*1de0*/  ISETP.GE.AND P2, PT, R22.reuse, 0x1, PT ;  /* 0x000000011600780c */ /* 0x040fe40003f46270 */
[----:B------:R-:W-:Y:S01]  /*1df0*/  ISETP.GE.AND P6, PT, R22, 0x21, PT ;  /* 0x000000211600780c */ /* 0x000fe20003fc6270 */
[----:B------:R-:W-:Y:S02]  /*1e00*/  IMAD.SHL.U32 R107, R197, 0x2, RZ ;  /* 0x00000002c56b7824 */ /* 0x000fe400078e00ff */
[----:B------:R-:W-:Y:S01]  /*1e10*/  IMAD.SHL.U32 R109, R207, 0x2, RZ ;  /* 0x00000002cf6d7824 */ /* 0x000fe200078e00ff */
[----:B-1----:R-:W-:Y:S01]  /*1e20*/  SHF.R.S32.HI R5, RZ, 0x1f, R186 ;  /* 0x0000001fff057819 */ /* 0x002fe200000114ba */
[----:B------:R-:W-:-:S04]  /*1e30*/  IMAD.SHL.U32 R108, R208, 0x2, RZ ;  /* 0x00000002d06c7824 */ /* 0x000fc800078e00ff */
[----:B------:R-:W-:Y:S02]  /*1e40*/  IMAD R0, R5, c[0x0][0x1e0], RZ ;  /* 0x0000780005007a24 */ /* 0x000fe400078e02ff */
[----:B------:R-:W-:Y:S02]  /*1e50*/  @P2 ISETP.GE.AND P1, PT, R197, c[0x0][0x1d4], PT ;  /* 0x00007500c5002a0c */ /* 0x000fe40003f26270 */
[----:B------:R-:W-:Y:S01]  /*1e60*/  IMAD R0, R186, c[0x0][0x1e4], R0 ;  /* 0x00007900ba007a24 */ /* 0x000fe200078e0200 */
[----:B------:R-:W-:-:S03]  /*1e70*/  @P2 ISETP.GE.AND P5, PT, R208, c[0x0][0x1d4], PT ;  /* 0x00007500d0002a0c */ /* 0x000fc60003fa6270 */
[----:B------:R-:W-:Y:S02]  /*1e80*/  IMAD.IADD R3, R3, 0x1, R0 ;  /* 0x0000000103037824 */ /* 0x000fe400078e0200 */
[----:B------:R-:W-:-:S04]  /*1e90*/  IMAD R0, R13, c[0x0][0x1e8], RZ ;  /* 0x00007a000d007a24 */ /* 0x000fc800078e02ff */
[----:B------:R-:W-:-:S04]  /*1ea0*/  IMAD R0, R227, c[0x0][0x1ec], R0 ;  /* 0x00007b00e3007a24 */ /* 0x000fc800078e0200 */
[----:B------:R-:W-:Y:S01]  /*1eb0*/  IMAD.IADD R222, R217, 0x1, R0 ;  /* 0x00000001d9de7824 */ /* 0x000fe200078e0200 */
[----:B--2-4-:R-:W-:Y:S01]  /*1ec0*/  SHF.R.S32.HI R11, RZ, 0x1f, R183 ;  /* 0x0000001fff0b7819 */ /* 0x014fe200000114b7 */
[----:B------:R-:W-:-:S04]  /*1ed0*/  IMAD.WIDE.U32 R2, R183, c[0x0][0x1f0], R2 ;  /* 0x00007c00b7027a25 */ /* 0x000fc800078e0002 */
[C---:B------:R-:W-:Y:S01]  /*1ee0*/  IMAD R4, R11.reuse, c[0x0][0x1f0], RZ ;  /* 0x00007c000b047a24 */ /* 0x040fe200078e02ff */
[----:B------:R-:W-:Y:S01]  /*1ef0*/  IADD3 R0, P0, R2, R216, RZ ;  /* 0x000000d802007210 */ /* 0x000fe20007f1e0ff */
[----:B------:R-:W-:Y:S02]  /*1f00*/  IMAD R11, R11, c[0x0][0x218], RZ ;  /* 0x000086000b0b7a24 */ /* 0x000fe400078e02ff */
[C---:B------:R-:W-:Y:S02]  /*1f10*/  IMAD R4, R183.reuse, c[0x0][0x1f4], R4 ;  /* 0x00007d00b7047a24 */ /* 0x040fe400078e0204 */
[----:B------:R-:W-:-:S03]  /*1f20*/  IMAD R11, R183, c[0x0][0x21c], R11 ;  /* 0x00008700b70b7a24 */ /* 0x000fc600078e020b */
[----:B------:R-:W-:Y:S01]  /*1f30*/  IADD3.X R2, R222, R3, R4, P0, !PT ;  /* 0x00000003de027210 */ /* 0x000fe200007fe404 */
[----:B------:R-:W-:Y:S01]  /*1f40*/  IMAD R4, R5, c[0x0][0x208], RZ ;  /* 0x0000820005047a24 */ /* 0x000fe200078e02ff */
[----:B------:R-:W-:-:S03]  /*1f50*/  LEA R6, P0, R0, c[0x0][0x1c8], 0x1 ;  /* 0x0000720000067a11 */ /* 0x000fc600078008ff */
[----:B------:R-:W-:Y:S01]  /*1f60*/  IMAD R5, R186, c[0x0][0x20c], R4 ;  /* 0x00008300ba057a24 */ /* 0x000fe200078e0204 */
[----:B------:R-:W-:Y:S01]  /*1f70*/  LEA.HI.X R10, R0, c[0x0][0x1cc], R2, 0x1, P0 ;  /* 0x00007300000a7a11 */ /* 0x000fe200000f0c02 */
[----:B------:R-:W-:Y:S01]  /*1f80*/  IMAD.WIDE.U32 R2, R186, c[0x0][0x208], RZ ;  /* 0x00008200ba027a25 */ /* 0x000fe200078e00ff */
[----:B------:R-:W1:Y:S03]  /*1f90*/  SHFL.IDX PT, R0, R6, RZ, 0x181f ;  /* 0x00181fff06007589 */ /* 0x000e6600000e0000 */
[----:B------:R-:W-:Y:S01]  /*1fa0*/  IMAD.IADD R3, R3, 0x1, R5 ;  /* 0x0000000103037824 */ /* 0x000fe200078e0205 */
[----:B------:R-:W2:Y:S03]  /*1fb0*/  SHFL.IDX PT, R8, R10, RZ, 0x181f ;  /* 0x00181fff0a087589 */ /* 0x000ea600000e0000 */
[----:B------:R-:W-:Y:S01]  /*1fc0*/  IMAD.WIDE.U32 R2, R183, c[0x0][0x218], R2 ;  /* 0x00008600b7027a25 */ /* 0x000fe200078e0002 */
[----:B------:R3:W4:Y:S04]  /*1fd0*/  SHFL.IDX PT, R9, R6, 0x1, 0x181f ;  /* 0x00381f0006097f89 */ /* 0x00072800000e0000 */
[----:B------:R-:W5:Y:S01]  /*1fe0*/  SHFL.IDX PT, R10, R10, 0x1, 0x181f ;  /* 0x00381f000a0a7f89 */ /* 0x000f6200000e0000 */
[----:B-1----:R-:W-:-:S04]  /*1ff0*/  @P2 LEA R4, P0, R197, R0, 0x1 ;  /* 0x00000000c5042211 */ /* 0x002fc800078008ff */
[----:B--2---:R-:W-:Y:S02]  /*2000*/  @P2 LEA.HI.X R5, R197, R8, R17, 0x1, P0 ;  /* 0x00000008c5052211 */ /* 0x004fe400000f0c11 */
[----:B---3--:R-:W-:-:S03]  /*2010*/  @P2 LEA R6, P0, R208, R0, 0x1 ;  /* 0x00000000d0062211 */ /* 0x008fc600078008ff */
[----:B------:R1:W-:Y:S02]  /*2020*/  @P2 LDGSTS.E.BYPASS.LTC128B.128 [R182+0x6100], [R4.64], !P1 ;  /* 0x0610000004b62fae */ /* 0x0003e4000c901d46 */
[----:B-1----:R-:W-:Y:S01]  /*2030*/  IMAD R5, R227, c[0x0][0x214], R7 ;  /* 0x00008500e3057a24 */ /* 0x002fe200078e0207 */
[----:B------:R-:W-:Y:S02]  /*2040*/  @P2 LEA.HI.X R7, R208, R8, R16, 0x1, P0 ;  /* 0x00000008d0072211 */ /* 0x000fe400000f0c10 */
[C---:B------:R-:W-:Y:S02]  /*2050*/  @P2 ISETP.GE.AND P0, PT, R207.reuse, c[0x0][0x1d4], PT ;  /* 0x00007500cf002a0c */ /* 0x040fe40003f06270 */
[----:B------:R-:W-:Y:S01]  /*2060*/  @P2 LEA R4, P1, R207, R0, 0x1 ;  /* 0x00000000cf042211 */ /* 0x000fe200078208ff */
[----:B------:R1:W-:Y:S01]  /*2070*/  @P2 LDGSTS.E.BYPASS.LTC128B.128 [R182+0x8100], [R6.64], !P5 ;  /* 0x0810000006b62fae */ /* 0x0003e2000e901d46 */
[----:B------:R-:W-:Y:S02]  /*2080*/  IADD3 R224, R221, R5, RZ ;  /* 0x00000005dde07210 */ /* 0x000fe40007ffe0ff */
[----:B------:R-:W-:-:S02]  /*2090*/  @P2 LEA.HI.X R5, R207, R8, R15, 0x1, P1 ;  /* 0x00000008cf052211 */ /* 0x000fc400008f0c0f */
[----:B------:R-:W-:-:S04]  /*20a0*/  IADD3 R0, P1, R2, R220, RZ ;  /* 0x000000dc02007210 */ /* 0x000fc80007f3e0ff */
[----:B------:R-:W-:Y:S01]  /*20b0*/  IADD3.X R11, R224, R3, R11, P1, !PT ;  /* 0x00000003e00b7210 */ /* 0x000fe20000ffe40b */
[----:B------:R2:W-:Y:S01]  /*20c0*/  @P2 LDGSTS.E.BYPASS.LTC128B.128 [R182+0xa100], [R4.64], !P0 ;  /* 0x0a10000004b62fae */ /* 0x0005e2000c101d46 */
[----:B------:R-:W-:Y:S02]  /*20d0*/  @P6 ISETP.GE.AND P2, PT, R197, c[0x0][0x1d4], PT ;  /* 0x00007500c5006a0c */ /* 0x000fe40003f46270 */
[----:B------:R-:W-:-:S04]  /*20e0*/  LEA R8, P5, R0, c[0x0][0x1f8], 0x1 ;  /* 0x00007e0000087a11 */ /* 0x000fc800078a08ff */
[----:B------:R-:W-:Y:S02]  /*20f0*/  LEA.HI.X R11, R0, c[0x0][0x1fc], R11, 0x1, P5 ;  /* 0x00007f00000b7a11 */ /* 0x000fe400028f0c0b */
[CC--:B----4-:R-:W-:Y:S01]  /*2100*/  @P6 LEA R2, P5, R207.reuse, R9.reuse, 0x1 ;  /* 0x00000009cf026211 */ /* 0x0d0fe200078a08ff */
[----:B------:R-:W3:Y:S03]  /*2110*/  SHFL.IDX PT, R0, R8, RZ, 0x181f ;  /* 0x00181fff08007589 */ /* 0x000ee600000e0000 */
[----:B-----5:R-:W-:Y:S02]  /*2120*/  @P6 LEA.HI.X R3, R207, R10, R15, 0x1, P5 ;  /* 0x0000000acf036211 */ /* 0x020fe400028f0c0f */
[----:B-1----:R-:W-:-:S04]  /*2130*/  @P6 LEA R6, P1, R197, R9, 0x1 ;  /* 0x00000009c5066211 */ /* 0x002fc800078208ff */
[----:B------:R-:W-:Y:S02]  /*2140*/  @P6 LEA.HI.X R7, R197, R10, R17, 0x1, P1 ;  /* 0x0000000ac5076211 */ /* 0x000fe400008f0c11 */
[----:B------:R-:W-:-:S03]  /*2150*/  @P6 ISETP.GE.AND P1, PT, R208, c[0x0][0x1d4], PT ;  /* 0x00007500d0006a0c */ /* 0x000fc60003f26270 */
[----:B------:R1:W-:Y:S01]  /*2160*/  @P6 LDGSTS.E.BYPASS.LTC128B.128 [R182+0x7100], [R6.64], !P2 ;  /* 0x0710000006b66fae */ /* 0x0003e2000d101d46 */
[----:B--2---:R-:W-:-:S04]  /*2170*/  @P6 LEA R4, P0, R208, R9, 0x1 ;  /* 0x00000009d0046211 */ /* 0x004fc800078008ff */
[----:B------:R-:W-:Y:S02]  /*2180*/  @P6 LEA.HI.X R5, R208, R10, R16, 0x1, P0 ;  /* 0x0000000ad0056211 */ /* 0x000fe400000f0c10 */
[----:B------:R-:W-:-:S03]  /*2190*/  @P6 ISETP.GE.AND P0, PT, R207, c[0x0][0x1d4], PT ;  /* 0x00007500cf006a0c */ /* 0x000fc60003f06270 */
[----:B------:R2:W-:Y:S10]  /*21a0*/  @P6 LDGSTS.E.BYPASS.LTC128B.128 [R182+0x9100], [R4.64], !P1 ;  /* 0x0910000004b66fae */ /* 0x0005f4000c901d46 */
[----:B------:R4:W-:Y:S01]  /*21b0*/  @P6 LDGSTS.E.BYPASS.LTC128B.128 [R182+0xb100], [R2.64], !P0 ;  /* 0x0b10000002b66fae */ /* 0x0009e2000c101d46 */
[----:B------:R-:W-:-:S02]  /*21c0*/  R2P PR, R212, 0x6 ;  /* 0x00000006d4007804 */ /* 0x000fc40000000000 */
[C---:B---3--:R-:W-:Y:S01]  /*21d0*/  IADD3 R16, P0, R0.reuse, R107, RZ ;  /* 0x0000006b00107210 */ /* 0x048fe20007f1e0ff */
[----:B------:R-:W0:Y:S01]  /*21e0*/  LDGDEPBAR ;  /* 0x00000000000079af */ /* 0x000e220000000000 */
[----:B------:R-:W-:Y:S02]  /*21f0*/  IADD3 R14, P6, R0, R108, RZ ;  /* 0x0000006c000e7210 */ /* 0x000fe40007fde0ff */
[----:B------:R-:W-:Y:S01]  /*2200*/  ISETP.GE.AND P5, PT, R197, c[0x0][0x1d4], PT ;  /* 0x00007500c5007a0c */ /* 0x000fe20003fa6270 */
[----:B-1----:R-:W1:Y:S06]  /*2210*/  SHFL.IDX PT, R6, R11, RZ, 0x181f ;  /* 0x00181fff0b067589 */ /* 0x002e6c00000e0000 */
[----:B------:R-:W-:-:S02]  /*2220*/  @P1 IADD3 R170, R103, -0x20, RZ ;  /* 0xffffffe067aa1810 */ /* 0x000fc40007ffe0ff */
[----:B------:R-:W-:Y:S01]  /*2230*/  IADD3 R12, P1, R0, R109, RZ ;  /* 0x0000006d000c7210 */ /* 0x000fe20007f3e0ff */
[----:B------:R-:W-:Y:S01]  /*2240*/  IMAD.MOV.U32 R0, RZ, RZ, 0x40 ;  /* 0x00000040ff007424 */ /* 0x000fe200078e00ff */
[C---:B------:R-:W-:Y:S02]  /*2250*/  IADD3 R171, R170.reuse, 0x4000, RZ ;  /* 0x00004000aaab7810 */ /* 0x040fe40007ffe0ff */
[----:B------:R-:W-:Y:S02]  /*2260*/  IADD3 R175, R170, 0x2000, RZ ;  /* 0x00002000aaaf7810 */ /* 0x000fe40007ffe0ff */
[----:B------:R-:W-:Y:S02]  /*2270*/  SEL R0, R0, 0xffffffc0, !P2 ;  /* 0xffffffc000007807 */ /* 0x000fe40005000000 */
[C---:B------:R-:W-:Y:S02]  /*2280*/  IADD3 R173, R170.reuse, 0x3000, RZ ;  /* 0x00003000aaad7810 */ /* 0x040fe40007ffe0ff */
[----:B------:R-:W-:Y:S01]  /*2290*/  IADD3 R172, R170, 0x2800, RZ ;  /* 0x00002800aaac7810 */ /* 0x000fe20007ffe0ff */
[----:B----4-:R-:W3:Y:S01]  /*22a0*/  SHFL.IDX PT, R2, R8, 0x1, 0x181f ;  /* 0x00381f0008027f89 */ /* 0x010ee200000e0000 */
[----:B------:R-:W-:-:S04]  /*22b0*/  DEPBAR.LE SB0, 0x1 ;  /* 0x000080400000791a */ /* 0x000fc80000000000 */
[----:B------:R-:W-:-:S04]  /*22c0*/  DEPBAR.LE SB0, 0x0 ;  /* 0x000080000000791a */ /* 0x000fc80000000000 */
[----:B------:R-:W-:Y:S01]  /*22d0*/  BAR.SYNC.DEFER_BLOCKING 0x0 ;  /* 0x0000000000007b1d */ /* 0x000fe20000010000 */
[C---:B-1----:R-:W-:Y:S01]  /*22e0*/  IMAD.X R17, R6.reuse, 0x1, R101, P0 ;  /* 0x0000000106117824 */ /* 0x042fe200000e0665 */
[C---:B------:R-:W-:Y:S01]  /*22f0*/  IADD3.X R15, R6.reuse, R104, RZ, P6, !PT ;  /* 0x00000068060f7210 */ /* 0x040fe200037fe4ff */
[----:B------:R-:W-:Y:S01]  /*2300*/  IMAD.X R13, R6, 0x1, R102, P1 ;  /* 0x00000001060d7824 */ /* 0x000fe200008e0666 */
[----:B------:R-:W-:Y:S01]  /*2310*/  ISETP.GE.AND P6, PT, R208, c[0x0][0x1d4], PT ;  /* 0x00007500d0007a0c */ /* 0x000fe20003fc6270 */
[--C-:B------:R-:W-:Y:S01]  /*2320*/  IMAD.IADD R161, R103, 0x1, R0.reuse ;  /* 0x0000000167a17824 */ /* 0x100fe200078e0200 */
[----:B------:R-:W1:Y:S01]  /*2330*/  SHFL.IDX PT, R3, R11, 0x1, 0x181f ;  /* 0x00381f000b037f89 */ /* 0x000e6200000e0000 */
[----:B------:R-:W-:Y:S01]  /*2340*/  IMAD.IADD R160, R171, 0x1, R0 ;  /* 0x00000001aba07824 */ /* 0x000fe200078e0200 */
[C---:B------:R-:W-:Y:S02]  /*2350*/  IADD3 R174, R170.reuse, 0x3800, RZ ;  /* 0x00003800aaae7810 */ /* 0x040fe40007ffe0ff */
[----:B------:R-:W-:-:S02]  /*2360*/  IADD3 R176, R170, 0x4800, RZ ;  /* 0x00004800aab07810 */ /* 0x000fc40007ffe0ff */
[C---:B------:R-:W-:Y:S02]  /*2370*/  IADD3 R177, R170.reuse, 0x5000, RZ ;  /* 0x00005000aab17810 */ /* 0x040fe40007ffe0ff */
[----:B------:R-:W-:Y:S02]  /*2380*/  IADD3 R178, R170, 0x5800, RZ ;  /* 0x00005800aab27810 */ /* 0x000fe40007ffe0ff */
[C---:B---3--:R-:W-:Y:S02]  /*2390*/  IADD3 R20, P0, R2.reuse, R107, RZ ;  /* 0x0000006b02147210 */ /* 0x048fe40007f1e0ff */
[----:B------:R-:W-:Y:S02]  /*23a0*/  IADD3 R18, P1, R2, R108, RZ ;  /* 0x0000006c02127210 */ /* 0x000fe40007f3e0ff */
[C---:B------:R-:W-:Y:S02]  /*23b0*/  IADD3 R181, R170.reuse, 0x1800, RZ ;  /* 0x00001800aab57810 */ /* 0x040fe40007ffe0ff */
[C---:B------:R-:W-:Y:S01]  /*23c0*/  IADD3 R180, R170.reuse, 0x1000, RZ ;  /* 0x00001000aab47810 */ /* 0x040fe20007ffe0ff */
[----:B------:R-:W-:Y:S01]  /*23d0*/  LDSM.16.M88.4 R8, [R166] ;  /* 0x00000000a608783b */ /* 0x000fe20000000200 */
[----:B------:R-:W-:-:S03]  /*23e0*/  IADD3 R179, R170, 0x800, RZ ;  /* 0x00000800aab37810 */ /* 0x000fc60007ffe0ff */
[----:B------:R-:W3:Y:S01]  /*23f0*/  LDSM.16.M88.4 R28, [R103] ;  /* 0x00000000671c783b */ /* 0x000ee20000000200 */
[C---:B-1----:R-:W-:Y:S01]  /*2400*/  IMAD.X R21, R3.reuse, 0x1, R101, P0 ;  /* 0x0000000103157824 */ /* 0x042fe200000e0665 */
[C---:B------:R-:W-:Y:S01]  /*2410*/  ISETP.LT.OR P0, PT, R22.reuse, 0x1, P5 ;  /* 0x000000011600780c */ /* 0x040fe20002f01670 */
[----:B------:R-:W-:Y:S01]  /*2420*/  IMAD.X R19, R3, 0x1, R104, P1 ;  /* 0x0000000103137824 */ /* 0x000fe200008e0668 */
[C---:B------:R-:W-:Y:S01]  /*2430*/  ISETP.LT.OR P1, PT, R22.reuse, 0x1, P6 ;  /* 0x000000011600780c */ /* 0x040fe20003721670 */
[----:B------:R-:W-:Y:S01]  /*2440*/  LDSM.16.M88.4 R32, [R103+0x800] ;  /* 0x000800006720783b */ /* 0x000fe20000000200 */
[C---:B------:R-:W-:Y:S02]  /*2450*/  ISETP.LT.OR P5, PT, R22.reuse, 0x21, P5 ;  /* 0x000000211600780c */ /* 0x040fe40002fa1670 */
[C---:B------:R-:W-:Y:S01]  /*2460*/  ISETP.LT.OR P6, PT, R22.reuse, 0x21, P6 ;  /* 0x000000211600780c */ /* 0x040fe200037c1670 */
[----:B------:R-:W1:Y:S04]  /*2470*/  LDSM.16.M88.4 R44, [R103+0x1000] ;  /* 0x00100000672c783b */ /* 0x000e680000000200 */
[----:B------:R-:W-:Y:S04]  /*2480*/  LDSM.16.M88.4 R60, [R103+0x1800] ;  /* 0x00180000673c783b */ /* 0x000fe80000000200 */
[----:B--2---:R-:W-:Y:S04]  /*2490*/  LDSM.16.M88.4 R4, [R167] ;  /* 0x00000000a704783b */ /* 0x004fe80000000200 */
[----:B------:R-:W2:Y:S04]  /*24a0*/  LDSM.16.M88.4 R40, [R170] ;  /* 0x00000000aa28783b */ /* 0x000ea80000000200 */
[----:B------:R-:W4:Y:S04]  /*24b0*/  LDSM.16.M88.4 R64, [R170+0x800] ;  /* 0x00080000aa40783b */ /* 0x000f280000000200 */
[----:B------:R-:W-:Y:S04]  /*24c0*/  LDSM.16.M88.4 R76, [R170+0x1000] ;  /* 0x00100000aa4c783b */ /* 0x000fe80000000200 */
[----:B------:R-:W-:Y:S04]  /*24d0*/  LDSM.16.M88.4 R84, [R170+0x1800] ;  /* 0x00180000aa54783b */ /* 0x000fe80000000200 */
[----:B------:R-:W-:Y:S01]  /*24e0*/  @!PT LDS RZ, [RZ] ;  /* 0x00000000fffff984 */ /* 0x000fe20000000800 */
[----:B------:R-:W-:Y:S01]  /*24f0*/  @!PT LDS RZ, [RZ] ;  /* 0x00000000fffff984 */ /* 0x000fe20000000800 */
[----:B------:R-:W-:Y:S01]  /*2500*/  @!PT LDS RZ, [RZ] ;  /* 0x00000000fffff984 */ /* 0x000fe20000000800 */
[----:B------:R5:W-:Y:S01]  /*2510*/  LDGSTS.E.BYPASS.LTC128B.128 [R182+0x100], [R16.64], !P0 ;  /* 0x0010000010b67fae */ /* 0x000be2000c101d46 */
[----:B------:R-:W-:Y:S01]  /*2520*/  ISETP.GE.AND P0, PT, R207, c[0x0][0x1d4], PT ;  /* 0x00007500cf007a0c */ /* 0x000fe20003f06270 */
[----:B---3--:R-:W-:Y:S02]  /*2530*/  HMMA.16816.F32.BF16 R24, R8, R28, RZ ;  /* 0x0000001c0818723c */ /* 0x008fe400000418ff */
[----:B------:R3:W-:Y:S01]  /*2540*/  LDGSTS.E.BYPASS.LTC128B.128 [R182+0x2100], [R14.64], !P1 ;  /* 0x021000000eb67fae */ /* 0x0007e2000c901d46 */
[----:B------:R-:W-:-:S02]  /*2550*/  ISETP.LT.OR P1, PT, R22, 0x1, P0 ;  /* 0x000000011600780c */ /* 0x000fc40000721670 */
[----:B------:R-:W-:-:S03]  /*2560*/  ISETP.LT.OR P0, PT, R22, 0x21, P0 ;  /* 0x000000211600780c */ /* 0x000fc60000701670 */
[C---:B------:R-:W-:Y:S08]  /*2570*/  HMMA.16816.F32.BF16 R28, R8.reuse, R30, RZ ;  /* 0x0000001e081c723c */ /* 0x040ff000000418ff */
[----:B------:R3:W-:Y:S01]  /*2580*/  LDGSTS.E.BYPASS.LTC128B.128 [R182+0x4100], [R12.64], !P1 ;  /* 0x041000000cb67fae */ /* 0x0007e2000c901d46 */
[----:B------:R-:W-:Y:S01]  /*2590*/  IADD3 R2, P1, R2, R109, RZ ;  /* 0x0000006d02027210 */ /* 0x000fe20007f3e0ff */
[----:B-1----:R-:W-:Y:S02]  /*25a0*/  HMMA.16816.F32.BF16 R36, R8, R44, RZ ;  /* 0x0000002c0824723c */ /* 0x002fe400000418ff */
[----:B------:R1:W-:Y:S01]  /*25b0*/  LDGSTS.E.BYPASS.LTC128B.128 [R182+0x1100], [R20.64], !P5 ;  /* 0x0110000014b67fae */ /* 0x0003e2000e901d46 */
[----:B------:R-:W-:-:S02]  /*25c0*/  IADD3.X R3, R3, R102, RZ, P1, !PT ;  /* 0x0000006603037210 */ /* 0x000fc40000ffe4ff */
[----:B------:R-:W-:Y:S01]  /*25d0*/  ISETP.GT.AND P1, PT, R105, 0x3f, PT ;  /* 0x0000003f6900780c */ /* 0x000fe20003f24270 */
[----:B------:R5:W-:Y:S02]  /*25e0*/  LDGSTS.E.BYPASS.LTC128B.128 [R182+0x3100], [R18.64], !P6 ;  /* 0x0310000012b67fae */ /* 0x000be4000f101d46 */
[----:B--2---:R-:W-:Y:S02]  /*25f0*/  HMMA.16816.F32.BF16 R52, R4, R40, R24 ;  /* 0x000000280434723c */ /* 0x004fe40000041818 */
[----:B------:R2:W-:Y:S01]  /*2600*/  LDGSTS.E.BYPASS.LTC128B.128 [R182+0x5100], [R2.64], !P0 ;  /* 0x0510000002b67fae */ /* 0x0005e2000c101d46 */
[----:B------:R-:W-:-:S03]  /*2610*/  ISETP.GT.AND P0, PT, R100, R213, PT ;  /* 0x000000d56400720c */ /* 0x000fc60003f04270 */
[----:B------:R-:W-:Y:S02]  /*2620*/  LDSM.16.M88.4 R68, [R161] ;  /* 0x00000000a144783b */ /* 0x000fe40000000200 */
[C---:B------:R-:W-:Y:S02]  /*2630*/  HMMA.16816.F32.BF16 R24, R8.reuse, R32, RZ ;  /* 0x000000200818723c */ /* 0x040fe400000418ff */
[----:B------:R-:W-:Y:S04]  /*2640*/  LDSM.16.M88.4 R88, [R160+-0x4000] ;  /* 0xffc00000a058783b */ /* 0x000fe80000000200 */
[----:B------:R-:W-:Y:S02]  /*2650*/  LDSM.16.M88.4 R72, [R161+0x800] ;  /* 0x00080000a148783b */ /* 0x000fe40000000200 */
[C---:B------:R-:W-:Y:S02]  /*2660*/  HMMA.16816.F32.BF16 R48, R8.reuse, R46, RZ ;  /* 0x0000002e0830723c */ /* 0x040fe400000418ff */
[----:B---3--:R-:W3:Y:S04]  /*2670*/  LDSM.16.M88.4 R12, [R169] ;  /* 0x00000000a90c783b */ /* 0x008ee80000000200 */
[----:B-1----:R-:W1:Y:S02]  /*2680*/  LDSM.16.M88.4 R20, [R168] ;  /* 0x00000000a814783b */ /* 0x002e640000000200 */
[C---:B------:R-:W-:Y:S02]  /*2690*/  HMMA.16816.F32.BF16 R56, R8.reuse, R60, RZ ;  /* 0x0000003c0838723c */ /* 0x040fe400000418ff */
[----:B------:R-:W1:Y:S04]  /*26a0*/  LDSM.16.M88.4 R80, [R161+0x1000] ;  /* 0x00100000a150783b */ /* 0x000e680000000200 */
[----:B------:R-:W-:Y:S02]  /*26b0*/  LDSM.16.M88.4 R96, [R103+0x2000] ;  /* 0x002000006760783b */ /* 0x000fe40000000200 */
[C---:B-----5:R-:W-:Y:S02]  /*26c0*/  HMMA.16816.F32.BF16 R16, R8.reuse, R34, RZ ;  /* 0x000000220810723c */ /* 0x060fe400000418ff */
[----:B------:R-:W-:Y:S04]  /*26d0*/  LDSM.16.M88.4 R92, [R175] ;  /* 0x00000000af5c783b */ /* 0x000fe80000000200 */
[----:B------:R-:W0:Y:S02]  /*26e0*/  LDGDEPBAR ;  /* 0x00000000000079af */ /* 0x000e240000000000 */
[----:B------:R-:W-:Y:S02]  /*26f0*/  HMMA.16816.F32.BF16 R44, R8, R62, RZ ;  /* 0x0000003e082c723c */ /* 0x000fe400000418ff */
[----:B------:R-:W5:Y:S06]  /*2700*/  LDSM.16.M88.4 R60, [R161+0x1800] ;  /* 0x00180000a13c783b */ /* 0x000f6c0000000200 */
[C---:B------:R-:W-:Y:S08]  /*2710*/  HMMA.16816.F32.BF16 R40, R4.reuse, R42, R28 ;  /* 0x0000002a0428723c */ /* 0x040ff0000004181c */
[----:B----4-:R-:W-:Y:S08]  /*2720*/  HMMA.16816.F32.BF16 R32, R4, R64, R24 ;  /* 0x000000400420723c */ /* 0x010ff00000041818 */
[----:B---3--:R-:W-:Y:S08]  /*2730*/  HMMA.16816.F32.BF16 R28, R12, R68, R52 ;  /* 0x000000440c1c723c */ /* 0x008ff00000041834 */
[C---:B------:R-:W-:Y:S01]  /*2740*/  HMMA.16816.F32.BF16 R24, R4.reuse, R66, R16 ;  /* 0x000000420418723c */ /* 0x040fe20000041810 */
[----:B------:R-:W3:Y:S04]  /*2750*/  LDSM.16.M88.4 R16, [R166+0x4000] ;  /* 0x00400000a610783b */ /* 0x000ee80000000200 */
[----:B------:R-:W4:Y:S03]  /*2760*/  LDSM.16.M88.4 R64, [R160+-0x3800] ;  /* 0xffc80000a040783b */ /* 0x000f260000000200 */
[C---:B------:R-:W-:Y:S08]  /*2770*/  HMMA.16816.F32.BF16 R8, R4.reuse, R76, R36 ;  /* 0x0000004c0408723c */ /* 0x040ff00000041824 */
[C---:B------:R-:W-:Y:S01]  /*2780*/  HMMA.16816.F32.BF16 R48, R4.reuse, R78, R48 ;  /* 0x0000004e0430723c */ /* 0x040fe20000041830 */
[----:B------:R-:W2:Y:S07]  /*2790*/  LDSM.16.M88.4 R76, [R160+-0x3000] ;  /* 0xffd00000a04c783b */ /* 0x000eae0000000200 */
[C---:B------:R-:W-:Y:S08]  /*27a0*/  HMMA.16816.F32.BF16 R52, R4.reuse, R84, R56 ;  /* 0x000000540434723c */ /* 0x040ff00000041838 */
[----:B------:R-:W-:Y:S01]  /*27b0*/  HMMA.16816.F32.BF16 R44, R4, R86, R44 ;  /* 0x00000056042c723c */ /* 0x000fe2000004182c */
[----:B------:R-:W-:Y:S07]  /*27c0*/  LDSM.16.M88.4 R84, [R103+0x2800] ;  /* 0x002800006754783b */ /* 0x000fee0000000200 */
[----:B-1----:R-:W-:Y:S08]  /*27d0*/  HMMA.16816.F32.BF16 R4, R20, R88, R28 ;  /* 0x000000581404723c */ /* 0x002ff0000004181c */
[C---:B------:R-:W-:Y:S01]  /*27e0*/  HMMA.16816.F32.BF16 R40, R12.reuse, R70, R40 ;  /* 0x000000460c28723c */ /* 0x040fe20000041828 */
[----:B------:R-:W-:Y:S07]  /*27f0*/  LDSM.16.M88.4 R68, [R103+0x3800] ;  /* 0x003800006744783b */ /* 0x000fee0000000200 */
[C---:B------:R-:W-:Y:S08]  /*2800*/  HMMA.16816.F32.BF16 R36, R12.reuse, R72, R32 ;  /* 0x000000480c24723c */ /* 0x040ff00000041820 */
[C---:B------:R-:W-:Y:S01]  /*2810*/  HMMA.16816.F32.BF16 R32, R12.reuse, R74, R24 ;  /* 0x0000004a0c20723c */ /* 0x040fe20000041818 */
[----:B------:R-:W1:Y:S07]  /*2820*/  LDSM.16.M88.4 R72, [R160+-0x2800] ;  /* 0xffd80000a048783b */ /* 0x000e6e0000000200 */
[C---:B------:R-:W-:Y:S01]  /*2830*/  HMMA.16816.F32.BF16 R24, R12.reuse, R80, R8 ;  /* 0x000000500c18723c */ /* 0x040fe20000041808 */
[----:B------:R-:W1:Y:S07]  /*2840*/  LDSM.16.M88.4 R8, [R167+0x4000] ;  /* 0x00400000a708783b */ /* 0x000e6e0000000200 */
[C---:B------:R-:W-:Y:S01]  /*2850*/  HMMA.16816.F32.BF16 R28, R12.reuse, R82, R48 ;  /* 0x000000520c1c723c */ /* 0x040fe20000041830 */
[----:B------:R-:W-:Y:S07]  /*2860*/  LDSM.16.M88.4 R80, [R161+0x2000] ;  /* 0x00200000a150783b */ /* 0x000fee0000000200 */
[C---:B-----5:R-:W-:Y:S08]  /*2870*/  HMMA.16816.F32.BF16 R52, R12.reuse, R60, R52 ;  /* 0x0000003c0c34723c */ /* 0x060ff00000041834 */
[----:B------:R-:W-:Y:S01]  /*2880*/  HMMA.16816.F32.BF16 R48, R12, R62, R44 ;  /* 0x0000003e0c30723c */ /* 0x000fe2000004182c */
[----:B------:R-:W5:Y:S07]  /*2890*/  LDSM.16.M88.4 R60, [R103+0x3000] ;  /* 0x00300000673c783b */ /* 0x000f6e0000000200 */
[----:B---3--:R-:W-:Y:S01]  /*28a0*/  HMMA.16816.F32.BF16 R12, R16, R96, R4 ;  /* 0x00000060100c723c */ /* 0x008fe20000041804 */
[----:B------:R-:W3:Y:S07]  /*28b0*/  LDSM.16.M88.4 R4, [R169+0x4000] ;  /* 0x00400000a904783b */ /* 0x000eee0000000200 */
[C---:B------:R-:W-:Y:S01]  /*28c0*/  HMMA.16816.F32.BF16 R44, R20.reuse, R90, R40 ;  /* 0x0000005a142c723c */ /* 0x040fe20000041828 */
[----:B------:R-:W-:Y:S07]  /*28d0*/  LDSM.16.M88.4 R88, [R160+-0x2000] ;  /* 0xffe00000a058783b */ /* 0x000fee0000000200 */
[C---:B----4-:R-:W-:Y:S08]  /*28e0*/  HMMA.16816.F32.BF16 R40, R20.reuse, R64, R36 ;  /* 0x000000401428723c */ /* 0x050ff00000041824 */
[C---:B------:R-:W-:Y:S08]  /*28f0*/  HMMA.16816.F32.BF16 R56, R20.reuse, R66, R32 ;  /* 0x000000421438723c */ /* 0x040ff00000041820 */
[C---:B--2---:R-:W-:Y:S08]  /*2900*/  HMMA.16816.F32.BF16 R64, R20.reuse, R76, R24 ;  /* 0x0000004c1440723c */ /* 0x044ff00000041818 */
[C---:B------:R-:W-:Y:S01]  /*2910*/  HMMA.16816.F32.BF16 R36, R20.reuse, R78, R28 ;  /* 0x0000004e1424723c */ /* 0x040fe2000004181c */
[----:B------:R-:W-:Y:S07]  /*2920*/  LDSM.16.M88.4 R76, [R172] ;  /* 0x00000000ac4c783b */ /* 0x000fee0000000200 */
[C---:B-1----:R-:W-:Y:S01]  /*2930*/  HMMA.16816.F32.BF16 R32, R20.reuse, R72, R52 ;  /* 0x000000481420723c */ /* 0x042fe20000041834 */
[----:B------:R-:W1:Y:S07]  /*2940*/  LDSM.16.M88.4 R52, [R173] ;  /* 0x00000000ad34783b */ /* 0x000e6e0000000200 */
[----:B------:R-:W-:Y:S01]  /*2950*/  HMMA.16816.F32.BF16 R28, R20, R74, R48 ;  /* 0x0000004a141c723c */ /* 0x000fe20000041830 */
[----:B------:R-:W2:Y:S04]  /*2960*/  LDSM.16.M88.4 R72, [R174] ;  /* 0x00000000ae48783b */ /* 0x000ea80000000200 */
[----:B------:R-:W4:Y:S03]  /*2970*/  LDSM.16.M88.4 R20, [R168+0x4000] ;  /* 0x00400000a814783b */ /* 0x000f260000000200 */
[----:B------:R-:W-:Y:S08]  /*2980*/  HMMA.16816.F32.BF16 R12, R8, R92, R12 ;  /* 0x0000005c080c723c */ /* 0x000ff0000004180c */
[C---:B------:R-:W-:Y:S01]  /*2990*/  HMMA.16816.F32.BF16 R24, R16.reuse, R98, R44 ;  /* 0x000000621018723c */ /* 0x040fe2000004182c */
[----:B------:R-:W-:Y:S07]  /*29a0*/  LDSM.16.M88.4 R96, [R103+0x4000] ;  /* 0x004000006760783b */ /* 0x000fee0000000200 */
[C---:B------:R-:W-:Y:S08]  /*29b0*/  HMMA.16816.F32.BF16 R44, R16.reuse, R86, R56 ;  /* 0x00000056102c723c */ /* 0x040ff00000041838 */
[C---:B-----5:R-:W-:Y:S01]  /*29c0*/  HMMA.16816.F32.BF16 R56, R16.reuse, R60, R64 ;  /* 0x0000003c1038723c */ /* 0x060fe20000041840 */
[----:B------:R-:W-:Y:S07]  /*29d0*/  LDSM.16.M88.4 R64, [R161+0x3800] ;  /* 0x00380000a140783b */ /* 0x000fee0000000200 */
[C---:B------:R-:W-:Y:S01]  /*29e0*/  HMMA.16816.F32.BF16 R40, R16.reuse, R84, R40 ;  /* 0x000000541028723c */ /* 0x040fe20000041828 */
[----:B------:R-:W5:Y:S07]  /*29f0*/  LDSM.16.M88.4 R84, [R161+0x2800] ;  /* 0x00280000a154783b */ /* 0x000f6e0000000200 */
[C---:B------:R-:W-:Y:S01]  /*2a00*/  HMMA.16816.F32.BF16 R48, R16.reuse, R62, R36 ;  /* 0x0000003e1030723c */ /* 0x040fe20000041824 */
[----:B------:R-:W-:Y:S07]  /*2a10*/  LDSM.16.M88.4 R60, [R160+-0x1800] ;  /* 0xffe80000a03c783b */ /* 0x000fee0000000200 */
[C---:B------:R-:W-:Y:S08]  /*2a20*/  HMMA.16816.F32.BF16 R36, R16.reuse, R68, R32 ;  /* 0x000000441024723c */ /* 0x040ff00000041820 */
[----:B------:R-:W-:Y:S01]  /*2a30*/  HMMA.16816.F32.BF16 R32, R16, R70, R28 ;  /* 0x000000461020723c */ /* 0x000fe2000004181c */
[----:B------:R-:W2:Y:S04]  /*2a40*/  LDSM.16.M88.4 R68, [R161+0x3000] ;  /* 0x00300000a144783b */ /* 0x000ea80000000200 */
[----:B------:R-:W2:Y:S03]  /*2a50*/  LDSM.16.M88.4 R16, [R166+0x8000] ;  /* 0x00800000a610783b */ /* 0x000ea60000000200 */
[----:B---3--:R-:W-:Y:S08]  /*2a60*/  HMMA.16816.F32.BF16 R12, R4, R80, R12 ;  /* 0x00000050040c723c */ /* 0x008ff0000004180c */
[C---:B------:R-:W-:Y:S01]  /*2a70*/  HMMA.16816.F32.BF16 R28, R8.reuse, R94, R24 ;  /* 0x0000005e081c723c */ /* 0x040fe20000041818 */
[----:B------:R-:W-:Y:S07]  /*2a80*/  LDSM.16.M88.4 R92, [R171] ;  /* 0x00000000ab5c783b */ /* 0x000fee0000000200 */
[C---:B-1----:R-:W-:Y:S08]  /*2a90*/  HMMA.16816.F32.BF16 R56, R8.reuse, R52, R56 ;  /* 0x000000340838723c */ /* 0x042ff00000041838 */
[C---:B------:R-:W-:Y:S08]  /*2aa0*/  HMMA.16816.F32.BF16 R24, R8.reuse, R76, R40 ;  /* 0x0000004c0818723c */ /* 0x040ff00000041828 */
[C---:B------:R-:W-:Y:S08]  /*2ab0*/  HMMA.16816.F32.BF16 R52, R8.reuse, R54, R48 ;  /* 0x000000360834723c */ /* 0x040ff00000041830 */
[C---:B--2---:R-:W-:Y:S08]  /*2ac0*/  HMMA.16816.F32.BF16 R48, R8.reuse, R72, R36 ;  /* 0x000000480830723c */ /* 0x044ff00000041824 */
[C---:B------:R-:W-:Y:S01]  /*2ad0*/  HMMA.16816.F32.BF16 R44, R8.reuse, R78, R44 ;  /* 0x0000004e082c723c */ /* 0x040fe2000004182c */
[----:B------:R-:W1:Y:S07]  /*2ae0*/  LDSM.16.M88.4 R76, [R160+-0x1000] ;  /* 0xfff00000a04c783b */ /* 0x000e6e0000000200 */
[----:B------:R-:W-:Y:S08]  /*2af0*/  HMMA.16816.F32.BF16 R40, R8, R74, R32 ;  /* 0x0000004a0828723c */ /* 0x000ff00000041820 */
[----:B----4-:R-:W-:Y:S01]  /*2b00*/  HMMA.16816.F32.BF16 R8, R20, R88, R12 ;  /* 0x000000581408723c */ /* 0x010fe2000004180c */
[----:B------:R-:W2:Y:S07]  /*2b10*/  LDSM.16.M88.4 R12, [R167+0x8000] ;  /* 0x00800000a70c783b */ /* 0x000eae0000000200 */
[C---:B------:R-:W-:Y:S01]  /*2b20*/  HMMA.16816.F32.BF16 R36, R4.reuse, R82, R28 ;  /* 0x000000520424723c */ /* 0x040fe2000004181c */
[----:B------:R-:W-:Y:S07]  /*2b30*/  LDSM.16.M88.4 R80, [R161+0x4000] ;  /* 0x00400000a150783b */ /* 0x000fee0000000200 */
[C---:B-----5:R-:W-:Y:S08]  /*2b40*/  HMMA.16816.F32.BF16 R28, R4.reuse, R84, R24 ;  /* 0x00000054041c723c */ /* 0x060ff00000041818 */
[C---:B------:R-:W-:Y:S08]  /*2b50*/  HMMA.16816.F32.BF16 R32, R4.reuse, R68, R56 ;  /* 0x000000440420723c */ /* 0x040ff00000041838 */
[C---:B------:R-:W-:Y:S01]  /*2b60*/  HMMA.16816.F32.BF16 R72, R4.reuse, R64, R48 ;  /* 0x000000400448723c */ /* 0x040fe20000041830 */
[----:B------:R-:W-:Y:S07]  /*2b70*/  LDSM.16.M88.4 R48, [R160+-0x800] ;  /* 0xfff80000a030783b */ /* 0x000fee0000000200 */
[C---:B------:R-:W-:Y:S01]  /*2b80*/  HMMA.16816.F32.BF16 R24, R4.reuse, R86, R44 ;  /* 0x000000560418723c */ /* 0x040fe2000004182c */
[----:B------:R-:W-:Y:S07]  /*2b90*/  LDSM.16.M88.4 R84, [R160] ;  /* 0x00000000a054783b */ /* 0x000fee0000000200 */
[C---:B------:R-:W-:Y:S01]  /*2ba0*/  HMMA.16816.F32.BF16 R68, R4.reuse, R70, R52 ;  /* 0x000000460444723c */ /* 0x040fe20000041834 */
[----:B------:R-:W3:Y:S07]  /*2bb0*/  LDSM.16.M88.4 R52, [R103+0x4800] ;  /* 0x004800006734783b */ /* 0x000eee0000000200 */
[----:B------:R-:W-:Y:S08]  /*2bc0*/  HMMA.16816.F32.BF16 R64, R4, R66, R40 ;  /* 0x000000420440723c */ /* 0x000ff00000041828 */
[----:B------:R-:W-:Y:S01]  /*2bd0*/  HMMA.16816.F32.BF16 R4, R16, R96, R8 ;  /* 0x000000601004723c */ /* 0x000fe20000041808 */
[----:B------:R-:W4:Y:S07]  /*2be0*/  LDSM.16.M88.4 R8, [R169+0x8000] ;  /* 0x00800000a908783b */ /* 0x000f2e0000000200 */
[C---:B------:R-:W-:Y:S01]  /*2bf0*/  HMMA.16816.F32.BF16 R56, R20.reuse, R90, R36 ;  /* 0x0000005a1438723c */ /* 0x040fe20000041824 */
[----:B------:R-:W-:Y:S07]  /*2c00*/  LDSM.16.M88.4 R88, [R103+0x5800] ;  /* 0x005800006758783b */ /* 0x000fee0000000200 */
[C---:B------:R-:W-:Y:S08]  /*2c10*/  HMMA.16816.F32.BF16 R28, R20.reuse, R60, R28 ;  /* 0x0000003c141c723c */ /* 0x040ff0000004181c */
[C---:B------:R-:W-:Y:S01]  /*2c20*/  HMMA.16816.F32.BF16 R44, R20.reuse, R62, R24 ;  /* 0x0000003e142c723c */ /* 0x040fe20000041818 */
[----:B------:R-:W-:Y:S07]  /*2c30*/  LDSM.16.M88.4 R60, [R103+0x5000] ;  /* 0x00500000673c783b */ /* 0x000fee0000000200 */
[----:B-1----:R-:W-:Y:S08]  /*2c40*/  HMMA.16816.F32.BF16 R40, R20, R76, R32 ;  /* 0x0000004c1428723c */ /* 0x002ff00000041820 */
[----:B--2---:R-:W-:Y:S01]  /*2c50*/  HMMA.16816.F32.BF16 R24, R12, R92, R4 ;  /* 0x0000005c0c18723c */ /* 0x004fe20000041804 */
[----:B------:R-:W-:Y:S07]  /*2c60*/  LDSM.16.M88.4 R4, [R168+0x8000] ;  /* 0x00800000a804783b */ /* 0x000fee0000000200 */
[----:B------:R-:W-:Y:S01]  /*2c70*/  HMMA.16816.F32.BF16 R32, R16, R98, R56 ;  /* 0x000000621020723c */ /* 0x000fe20000041838 */
[----:B------:R-:W-:Y:S07]  /*2c80*/  LDSM.16.M88.4 R56, [R160+0x800] ;  /* 0x00080000a038783b */ /* 0x000fee0000000200 */
[----:B------:R-:W-:Y:S01]  /*2c90*/  HMMA.16816.F32.BF16 R36, R20, R78, R68 ;  /* 0x0000004e1424723c */ /* 0x000fe20000041844 */
[----:B------:R-:W1:Y:S07]  /*2ca0*/  LDSM.16.M88.4 R76, [R176] ;  /* 0x00000000b04c783b */ /* 0x000e6e0000000200 */
[----:B---3--:R-:W-:Y:S08]  /*2cb0*/  HMMA.16816.F32.BF16 R28, R16, R52, R28 ;  /* 0x00000034101c723c */ /* 0x008ff0000004181c */
[C---:B------:R-:W-:Y:S08]  /*2cc0*/  HMMA.16816.F32.BF16 R72, R20.reuse, R48, R72 ;  /* 0x000000301448723c */ /* 0x040ff00000041848 */
[----:B------:R-:W-:Y:S01]  /*2cd0*/  HMMA.16816.F32.BF16 R96, R20, R50, R64 ;  /* 0x000000321460723c */ /* 0x000fe20000041840 */
[----:B------:R-:W-:Y:S07]  /*2ce0*/  LDSM.16.M88.4 R48, [R177] ;  /* 0x00000000b130783b */ /* 0x000fee0000000200 */
[----:B----4-:R-:W-:Y:S08]  /*2cf0*/  HMMA.16816.F32.BF16 R20, R8, R80, R24 ;  /* 0x000000500814723c */ /* 0x010ff00000041818 */
[----:B------:R-:W-:Y:S08]  /*2d00*/  HMMA.16816.F32.BF16 R24, R12, R94, R32 ;  /* 0x0000005e0c18723c */ /* 0x000ff00000041820 */
[----:B------:R-:W-:Y:S01]  /*2d10*/  HMMA.16816.F32.BF16 R52, R16, R54, R44 ;  /* 0x000000361034723c */ /* 0x000fe2000004182c */
[----:B------:R-:W2:Y:S07]  /*2d20*/  LDSM.16.M88.4 R44, [R161+0x4800] ;  /* 0x00480000a12c783b */ /* 0x000eae0000000200 */
[----:B-1----:R-:W-:Y:S08]  /*2d30*/  HMMA.16816.F32.BF16 R28, R12, R76, R28 ;  /* 0x0000004c0c1c723c */ /* 0x002ff0000004181c */
[----:B------:R-:W-:Y:S08]  /*2d40*/  HMMA.16816.F32.BF16 R64, R16, R60, R40 ;  /* 0x0000003c1040723c */ /* 0x000ff00000041828 */
[----:B------:R-:W-:Y:S08]  /*2d50*/  HMMA.16816.F32.BF16 R40, R4, R84, R20 ;  /* 0x000000540428723c */ /* 0x000ff00000041814 */
[----:B------:R-:W-:Y:S08]  /*2d60*/  HMMA.16816.F32.BF16 R20, R8, R82, R24 ;  /* 0x000000520814723c */ /* 0x000ff00000041818 */
[----:B------:R-:W-:Y:S01]  /*2d70*/  HMMA.16816.F32.BF16 R24, R12, R78, R52 ;  /* 0x0000004e0c18723c */ /* 0x000fe20000041834 */
[----:B------:R-:W-:Y:S07]  /*2d80*/  LDSM.16.M88.4 R52, [R161+0x5000] ;  /* 0x00500000a134783b */ /* 0x000fee0000000200 */
[----:B------:R-:W-:Y:S01]  /*2d90*/  HMMA.16816.F32.BF16 R68, R16, R62, R36 ;  /* 0x0000003e1044723c */ /* 0x000fe20000041824 */
[----:B------:R-:W1:Y:S01]  /*2da0*/  LDSM.16.M88.4 R60, [R178] ;  /* 0x00000000b23c783b */ /* 0x000e620000000200 */
[----:B------:R-:W-:-:S04]  /*2db0*/  FMUL.FTZ R0, R40, c[0x0][0x320] ;  /* 0x0000c80028007a20 */ /* 0x000fc80000410000 */
[----:B------:R3:W4:Y:S02]  /*2dc0*/  MUFU.TANH R78, R0 ;  /* 0x00000000004e7308 */ /* 0x0007240000002400 */
[----:B--2---:R-:W-:Y:S08]  /*2dd0*/  HMMA.16816.F32.BF16 R36, R8, R44, R28 ;  /* 0x0000002c0824723c */ /* 0x004ff0000004181c */
[----:B------:R-:W-:Y:S01]  /*2de0*/  HMMA.16816.F32.BF16 R28, R4, R86, R20 ;  /* 0x00000056041c723c */ /* 0x000fe20000041814 */
[----:B---3--:R-:W-:-:S07]  /*2df0*/  FMUL.FTZ R0, R41, c[0x0][0x320] ;  /* 0x0000c80029007a20 */ /* 0x008fce0000410000 */
[----:B------:R-:W-:Y:S01]  /*2e00*/  HMMA.16816.F32.BF16 R20, R8, R46, R24 ;  /* 0x0000002e0814723c */ /* 0x000fe20000041818 */
[----:B------:R-:W2:Y:S01]  /*2e10*/  LDSM.16.M88.4 R44, [R161+0x5800] ;  /* 0x00580000a12c783b */ /* 0x000ea20000000200 */
[----:B------:R3:W1:Y:S06]  /*2e20*/  MUFU.TANH R76, R0 ;  /* 0x00000000004c7308 */ /* 0x00066c0000002400 */
[----:B------:R-:W-:Y:S08]  /*2e30*/  HMMA.16816.F32.BF16 R72, R16, R88, R72 ;  /* 0x000000581048723c */ /* 0x000ff00000041848 */
[----:B------:R-:W-:Y:S01]  /*2e40*/  HMMA.16816.F32.BF16 R36, R4, R56, R36 ;  /* 0x000000380424723c */ /* 0x000fe20000041824 */
[----:B---3--:R-:W-:-:S04]  /*2e50*/  FMUL.FTZ R0, R42, c[0x0][0x320] ;  /* 0x0000c8002a007a20 */ /* 0x008fc80000410000 */
[----:B------:R3:W1:Y:S03]  /*2e60*/  MUFU.TANH R77, R0 ;  /* 0x00000000004d7308 */ /* 0x0006660000002400 */
[----:B------:R-:W-:Y:S08]  /*2e70*/  HMMA.16816.F32.BF16 R16, R16, R90, R96 ;  /* 0x0000005a1010723c */ /* 0x000ff00000041860 */
[----:B------:R-:W-:Y:S01]  /*2e80*/  HMMA.16816.F32.BF16 R32, R12, R48, R64 ;  /* 0x000000300c20723c */ /* 0x000fe20000041840 */
[----:B---3--:R-:W-:-:S07]  /*2e90*/  FMUL.FTZ R0, R43, c[0x0][0x320] ;  /* 0x0000c8002b007a20 */ /* 0x008fce0000410000 */
[----:B------:R-:W-:Y:S01]  /*2ea0*/  HMMA.16816.F32.BF16 R40, R12, R50, R68 ;  /* 0x000000320c28723c */ /* 0x000fe20000041844 */
[----:B------:R-:W-:Y:S01]  /*2eb0*/  FMUL.FTZ R38, R38, c[0x0][0x320] ;  /* 0x0000c80026267a20 */ /* 0x000fe20000410000 */
[----:B------:R3:W2:Y:S01]  /*2ec0*/  MUFU.TANH R67, R0 ;  /* 0x0000000000437308 */ /* 0x0006a20000002400 */
[----:B------:R-:W-:Y:S01]  /*2ed0*/  FMUL.FTZ R39, R39, c[0x0][0x320] ;  /* 0x0000c80027277a20 */ /* 0x000fe20000410000 */
[----:B------:R-:W5:Y:S04]  /*2ee0*/  LDSM.16.M88.4 R48, [R160+0x1000] ;  /* 0x00100000a030783b */ /* 0x000f680000000200 */
[----:B------:R-:W-:Y:S08]  /*2ef0*/  HMMA.16816.F32.BF16 R24, R4, R58, R20 ;  /* 0x0000003a0418723c */ /* 0x000ff00000041814 */
[----:B-1----:R-:W-:Y:S01]  /*2f00*/  HMMA.16816.F32.BF16 R20, R12, R60, R72 ;  /* 0x0000003c0c14723c */ /* 0x002fe20000041848 */
[----:B---3--:R-:W-:-:S04]  /*2f10*/  FMUL.FTZ R0, R28, c[0x0][0x320] ;  /* 0x0000c8001c007a20 */ /* 0x008fc80000410000 */
[----:B------:R1:W3:Y:S03]  /*2f20*/  MUFU.TANH R64, R0 ;  /* 0x0000000000407308 */ /* 0x0002e60000002400 */
[----:B------:R-:W-:Y:S08]  /*2f30*/  HMMA.16816.F32.BF16 R12, R12, R62, R16 ;  /* 0x0000003e0c0c723c */ /* 0x000ff00000041810 */
[----:B------:R-:W-:Y:S01]  /*2f40*/  HMMA.16816.F32.BF16 R32, R8, R52, R32 ;  /* 0x000000340820723c */ /* 0x000fe20000041820 */
[----:B------:R-:W3:Y:S01]  /*2f50*/  MUFU.TANH R53, R38 ;  /* 0x0000002600357308 */ /* 0x000ee20000002400 */
[----:B------:R-:W-:-:S02]  /*2f60*/  FMUL.FTZ R24, R24, c[0x0][0x320] ;  /* 0x0000c80018187a20 */ /* 0x000fc40000410000 */
[----:B------:R-:W-:Y:S02]  /*2f70*/  FMUL.FTZ R25, R25, c[0x0][0x320] ;  /* 0x0000c80019197a20 */ /* 0x000fe40000410000 */
[----:B-1----:R-:W-:Y:S02]  /*2f80*/  FMUL.FTZ R0, R29, c[0x0][0x320] ;  /* 0x0000c8001d007a20 */ /* 0x002fe40000410000 */
[----:B--2---:R-:W-:Y:S01]  /*2f90*/  HMMA.16816.F32.BF16 R16, R8, R44, R20 ;  /* 0x0000002c0810723c */ /* 0x004fe20000041814 */
[----:B------:R-:W-:Y:S01]  /*2fa0*/  FMUL.FTZ R26, R26, c[0x0][0x320] ;  /* 0x0000c8001a1a7a20 */ /* 0x000fe20000410000 */
[----:B------:R1:W2:Y:S01]  /*2fb0*/  MUFU.TANH R57, R0 ;  /* 0x0000000000397308 */ /* 0x0002a20000002400 */
[----:B------:R-:W-:-:S07]  /*2fc0*/  FMUL.FTZ R27, R27, c[0x0][0x320] ;  /* 0x0000c8001b1b7a20 */ /* 0x000fce0000410000 */
[----:B------:R-:W2:Y:S06]  /*2fd0*/  MUFU.TANH R25, R25 ;  /* 0x0000001900197308 */ /* 0x000eac0000002400 */
[----:B-----5:R-:W-:Y:S01]  /*2fe0*/  HMMA.16816.F32.BF16 R32, R4, R48, R32 ;  /* 0x000000300420723c */ /* 0x020fe20000041820 */
[----:B-1----:R-:W-:-:S04]  /*2ff0*/  FMUL.FTZ R0, R30, c[0x0][0x320] ;  /* 0x0000c8001e007a20 */ /* 0x002fc80000410000 */
[----:B------:R1:W1:Y:S02]  /*3000*/  MUFU.TANH R66, R0 ;  /* 0x0000000000427308 */ /* 0x0002640000002400 */
[----:B-1----:R-:W-:Y:S02]  /*3010*/  FMUL.FTZ R0, R31, c[0x0][0x320] ;  /* 0x0000c8001f007a20 */ /* 0x002fe40000410000 */
[----:B------:R-:W-:Y:S04]  /*3020*/  HMMA.16816.F32.BF16 R28, R8, R54, R40 ;  /* 0x00000036081c723c */ /* 0x000fe80000041828 */
[----:B------:R-:W1:Y:S11]  /*3030*/  MUFU.TANH R43, R39 ;  /* 0x00000027002b7308 */ /* 0x000e760000002400 */
[----:B------:R-:W-:-:S02]  /*3040*/  FMUL.FTZ R32, R32, c[0x0][0x320] ;  /* 0x0000c80020207a20 */ /* 0x000fc40000410000 */
[----:B------:R-:W-:Y:S02]  /*3050*/  FMUL.FTZ R33, R33, c[0x0][0x320] ;  /* 0x0000c80021217a20 */ /* 0x000fe40000410000 */
[----:B------:R-:W-:Y:S01]  /*3060*/  FMUL.FTZ R34, R34, c[0x0][0x320] ;  /* 0x0000c80022227a20 */ /* 0x000fe20000410000 */
[----:B------:R-:W-:Y:S01]  /*3070*/  HMMA.16816.F32.BF16 R8, R8, R46, R12 ;  /* 0x0000002e0808723c */ /* 0x000fe2000004180c */
[----:B------:R5:W1:Y:S01]  /*3080*/  MUFU.TANH R65, R0 ;  /* 0x0000000000417308 */ /* 0x000a620000002400 */
[----:B------:R-:W-:-:S07]  /*3090*/  FMUL.FTZ R35, R35, c[0x0][0x320] ;  /* 0x0000c80023237a20 */ /* 0x000fce0000410000 */
[----:B------:R-:W1:Y:S01]  /*30a0*/  MUFU.TANH R40, R24 ;  /* 0x0000001800287308 */ /* 0x000e620000002400 */
[----:B------:R-:W-:Y:S01]  /*30b0*/  HMMA.16816.F32.BF16 R20, R4, R50, R28 ;  /* 0x000000320414723c */ /* 0x000fe2000004181c */
[----:B-----5:R-:W-:-:S06]  /*30c0*/  FMUL.FTZ R0, R36, c[0x0][0x320] ;  /* 0x0000c80024007a20 */ /* 0x020fcc0000410000 */
[----:B------:R-:W1:Y:S08]  /*30d0*/  MUFU.TANH R42, R26 ;  /* 0x0000001a002a7308 */ /* 0x000e700000002400 */
[----:B------:R5:W1:Y:S08]  /*30e0*/  MUFU.TANH R56, R0 ;  /* 0x0000000000387308 */ /* 0x000a700000002400 */
[----:B------:R1:W1:Y:S01]  /*30f0*/  MUFU.TANH R41, R27 ;  /* 0x0000001b00297308 */ /* 0x0002620000002400 */
[----:B------:R-:W-:-:S02]  /*3100*/  FMUL.FTZ R20, R20, c[0x0][0x320] ;  /* 0x0000c80014147a20 */ /* 0x000fc40000410000 */
[----:B-----5:R-:W-:-:S05]  /*3110*/  FMUL.FTZ R0, R37, c[0x0][0x320] ;  /* 0x0000c80025007a20 */ /* 0x020fca0000410000 */
[----:B------:R-:W1:Y:S01]  /*3120*/  MUFU.TANH R32, R32 ;  /* 0x0000002000207308 */ /* 0x000e620000002400 */
[----:B------:R-:W5:Y:S01]  /*3130*/  LDSM.16.M88.4 R36, [R160+0x1800] ;  /* 0x00180000a024783b */ /* 0x000f620000000200 */
[----:B------:R-:W-:Y:S01]  /*3140*/  FMUL.FTZ R21, R21, c[0x0][0x320] ;  /* 0x0000c80015157a20 */ /* 0x000fe20000410000 */
[----:B------:R-:W-:-:S04]  /*3150*/  DEPBAR.LE SB0, 0x0 ;  /* 0x000080000000791a */ /* 0x000fc80000000000 */
[----:B------:R-:W-:Y:S01]  /*3160*/  FMUL.FTZ R22, R22, c[0x0][0x320] ;  /* 0x0000c80016167a20 */ /* 0x000fe20000410000 */
[----:B------:R1:W1:Y:S01]  /*3170*/  MUFU.TANH R52, R0 ;  /* 0x0000000000347308 */ /* 0x0002620000002400 */
[----:B------:R-:W-:-:S07]  /*3180*/  FMUL.FTZ R23, R23, c[0x0][0x320] ;  /* 0x0000c80017177a20 */ /* 0x000fce0000410000 */
[----:B------:R-:W1:Y:S08]  /*3190*/  MUFU.TANH R33, R33 ;  /* 0x0000002100217308 */ /* 0x000e700000002400 */
[----:B------:R-:W1:Y:S08]  /*31a0*/  MUFU.TANH R34, R34 ;  /* 0x0000002200227308 */ /* 0x000e700000002400 */
[----:B------:R-:W1:Y:S08]  /*31b0*/  MUFU.TANH R35, R35 ;  /* 0x0000002300237308 */ /* 0x000e700000002400 */
[----:B------:R1:W1:Y:S01]  /*31c0*/  MUFU.TANH R24, R20 ;  /* 0x0000001400187308 */ /* 0x0002620000002400 */
[C---:B-----5:R-:W-:Y:S07]  /*31d0*/  HMMA.16816.F32.BF16 R12, R4.reuse, R36, R16 ;  /* 0x00000024040c723c */ /* 0x060fee0000041810 */
[----:B------:R1:W1:Y:S01]  /*31e0*/  MUFU.TANH R19, R21 ;  /* 0x0000001500137308 */ /* 0x0002620000002400 */
[----:B------:R-:W-:Y:S07]  /*31f0*/  HMMA.16816.F32.BF16 R4, R4, R38, R8 ;  /* 0x000000260404723c */ /* 0x000fee0000041808 */
[----:B------:R1:W1:Y:S08]  /*3200*/  MUFU.TANH R31, R22 ;  /* 0x00000016001f7308 */ /* 0x0002700000002400 */
[----:B------:R1:W1:Y:S01]  /*3210*/  MUFU.TANH R30, R23 ;  /* 0x00000017001e7308 */ /* 0x0002620000002400 */
        /* <DEDUP_REMOVED lines=18> */
[----:B--234-:R-:W-:Y:S01]  /*3340*/  IMAD R2, R100, 0x40, R215 ;  /* 0x0000004064027824 */ /* 0x01cfe200078e02d7 */
[----:B------:R-:W-:-:S04]  /*3350*/  MOV R183, RZ ;  /* 0x000000ff00b77202 */ /* 0x000fc80000000f00 */
        /* <DEDUP_REMOVED lines=14> */
[----:B------:R-:W-:-:S05]  /*3440*/  IMAD R0, R186, c[0x0][0x1e4], R0 ;  /* 0x00007900ba007a24 */ /* 0x000fca00078e0200 */
[----:B------:R-:W-:Y:S02]  /*3450*/  IADD3 R3, R3, R0, RZ ;  /* 0x0000000003037210 */ /* 0x000fe40007ffe0ff */
        /* <DEDUP_REMOVED lines=10> */
.L_x_1090:
[----:B------:R-:W-:Y:S05]  /*3500*/  BRA.DIV ~URZ, `(.L_x_1047) ;  /* 0x0000a8427f007947 */ /* 0x000fea000b800000 */
[----:B------:R-:W3:Y:S01]  /*3510*/  SHFL.IDX PT, R0, R12, RZ, 0x181f ;  /* 0x00181fff0c007589 */ /* 0x000ee200000e0000 */
[----:B------:R-:W-:Y:S02]  /*3520*/  ISETP.GE.AND P5, PT, R197, c[0x0][0x1d4], PT ;  /* 0x00007500c5007a0c */ /* 0x000fe40003fa6270 */
[----:B------:R-:W-:Y:S02]  /*3530*/  ISETP.GE.AND P2, PT, R208, c[0x0][0x1d4], PT ;  /* 0x00007500d0007a0c */ /* 0x000fe40003f46270 */
[----:B------:R-:W-:Y:S02]  /*3540*/  SEL R11, RZ, 0x10, P5 ;  /* 0x00000010ff0b7807 */ /* 0x000fe40002800000 */
[----:B------:R-:W-:Y:S02]  /*3550*/  SEL R10, RZ, 0x10, P2 ;  /* 0x00000010ff0a7807 */ /* 0x000fe40001000000 */
[----:B---3--:R-:W-:-:S02]  /*3560*/  IADD3 R6, P0, R0, R107, RZ ;  /* 0x0000006b00067210 */ /* 0x008fc40007f1e0ff */
[----:B------:R-:W-:-:S03]  /*3570*/  IADD3 R2, P6, R0, R108, RZ ;  /* 0x0000006c00027210 */ /* 0x000fc60007fde0ff */
[C---:B--2---:R-:W-:Y:S01]  /*3580*/  IMAD.X R7, R4.reuse, 0x1, R101, P0 ;  /* 0x0000000104077824 */ /* 0x044fe200000e0665 */
[----:B------:R-:W-:Y:S01]  /*3590*/  ISETP.GE.AND P0, PT, R207, c[0x0][0x1d4], PT ;  /* 0x00007500cf007a0c */ /* 0x000fe20003f06270 */
[----:B------:R-:W-:Y:S01]  /*35a0*/  IMAD.X R3, R4, 0x1, R104, P6 ;  /* 0x0000000104037824 */ /* 0x000fe200030e0668 */
[----:B------:R-:W-:Y:S02]  /*35b0*/  IADD3 R8, P6, R0, R109, RZ ;  /* 0x0000006d00087210 */ /* 0x000fe40007fde0ff */
[----:B------:R-:W-:Y:S01]  /*35c0*/  @!PT LDS RZ, [RZ] ;  /* 0x00000000fffff984 */ /* 0x000fe20000000800 */
[----:B------:R-:W-:Y:S01]  /*35d0*/  @!PT LDS RZ, [RZ] ;  /* 0x00000000fffff984 */ /* 0x000fe20000000800 */
[----:B------:R2:W-:Y:S03]  /*35e0*/  LDGSTS.E.BYPASS.LTC128B.128 [R182+0x6100], [R6.64], !P5 ;  /* 0x0610000006b67fae */ /* 0x0005e6000e901d46 */
[----:B------:R-:W-:Y:S01]  /*35f0*/  IMAD.X R9, R4, 0x1, R102, P6 ;  /* 0x0000000104097824 */ /* 0x000fe200030e0666 */
[----:B------:R2:W-:Y:S04]  /*3600*/  LDGSTS.E.BYPASS.LTC128B.128 [R182+0x8100], [R2.64], !P2 ;  /* 0x0810000002b67fae */ /* 0x0005e8000d101d46 */
[----:B------:R-:W3:Y:S04]  /*3610*/  SHFL.IDX PT, R0, R12, 0x1, 0x181f ;  /* 0x00381f000c007f89 */ /* 0x000ee800000e0000 */
[----:B------:R2:W-:Y:S04]  /*3620*/  LDGSTS.E.BYPASS.LTC128B.128 [R182+0xa100], [R8.64], !P0 ;  /* 0x0a10000008b67fae */ /* 0x0005e8000c101d46 */
[----:B------:R4:W1:Y:S02]  /*3630*/  SHFL.IDX PT, R4, R5, 0x1, 0x181f ;  /* 0x00381f0005047f89 */ /* 0x00086400000e0000 */
[----:B-1--4-:R-:W-:-:S02]  /*3640*/  SEL R5, RZ, 0x10, P0 ;  /* 0x00000010ff057807 */ /* 0x012fc40000000000 */
.L_x_1091:
[----:B--23--:R-:W-:Y:S02]  /*3650*/  IADD3 R8, -R11, 0x10, RZ ;  /* 0x000000100b087810 */ /* 0x00cfe40007ffe1ff */
[----:B------:R-:W-:-:S02]  /*3660*/  IADD3 R2, -R10, 0x10, RZ ;  /* 0x000000100a027810 */ /* 0x000fc40007ffe1ff */
[----:B------:R-:W-:Y:S02]  /*3670*/  LOP3.LUT R8, R8, 0xf, RZ, 0xc0, !PT ;  /* 0x0000000f08087812 */ /* 0x000fe400078ec0ff */
[----:B------:R-:W-:Y:S02]  /*3680*/  IADD3 R3, -R5, 0x10, RZ ;  /* 0x0000001005037810 */ /* 0x000fe40007ffe1ff */
[----:B------:R-:W-:Y:S02]  /*3690*/  LOP3.LUT R6, R2, 0xf, RZ, 0xc0, !PT ;  /* 0x0000000f02067812 */ /* 0x000fe400078ec0ff */
[-C--:B------:R-:W-:Y:S02]  /*36a0*/  IADD3 R8, P2, P0, R8, R0.reuse, R107 ;  /* 0x0000000008087210 */ /* 0x080fe4000785e06b */
[----:B------:R-:W-:Y:S02]  /*36b0*/  LOP3.LUT R2, R3, 0xf, RZ, 0xc0, !PT ;  /* 0x0000000f03027812 */ /* 0x000fe400078ec0ff */
[----:B------:R-:W-:-:S02]  /*36c0*/  IADD3 R6, P6, P5, R6, R0, R108 ;  /* 0x0000000006067210 */ /* 0x000fc40007dde06c */
[----:B------:R-:W-:Y:S02]  /*36d0*/  IADD3.X R9, RZ, R4, R101, P2, P0 ;  /* 0x00000004ff097210 */ /* 0x000fe400017e0465 */
[----:B------:R-:W-:Y:S02]  /*36e0*/  IADD3 R2, P2, P0, R2, R0, R109 ;  /* 0x0000000002027210 */ /* 0x000fe4000785e06d */
[-C--:B------:R-:W-:Y:S02]  /*36f0*/  IADD3.X R7, RZ, R4.reuse, R104, P6, P5 ;  /* 0x00000004ff077210 */ /* 0x080fe400037ea468 */
[----:B------:R-:W-:Y:S02]  /*3700*/  ISETP.NE.U32.AND P6, PT, R11, RZ, PT ;  /* 0x000000ff0b00720c */ /* 0x000fe40003fc5070 */
[----:B------:R-:W-:Y:S02]  /*3710*/  ISETP.NE.U32.AND P5, PT, R10, RZ, PT ;  /* 0x000000ff0a00720c */ /* 0x000fe40003fa5070 */
[----:B------:R-:W-:-:S02]  /*3720*/  IADD3.X R3, RZ, R4, R102, P2, P0 ;  /* 0x00000004ff037210 */ /* 0x000fc400017e0466 */
[----:B------:R-:W-:-:S07]  /*3730*/  ISETP.NE.U32.AND P0, PT, R5, RZ, PT ;  /* 0x000000ff0500720c */ /* 0x000fce0003f05070 */
[----:B------:R-:W-:Y:S01]  /*3740*/  @!PT LDS RZ, [RZ] ;  /* 0x00000000fffff984 */ /* 0x000fe20000000800 */
[----:B------:R-:W-:Y:S01]  /*3750*/  @!PT LDS RZ, [RZ] ;  /* 0x00000000fffff984 */ /* 0x000fe20000000800 */
[----:B------:R-:W-:Y:S01]  /*3760*/  @!PT LDS RZ, [RZ] ;  /* 0x00000000fffff984 */ /* 0x000fe20000000800 */
[----:B------:R1:W-:Y:S04]  /*3770*/  LDGSTS.E.BYPASS.LTC128B.128.ZFILL [R182+0x7100], [R8.64], P6 ;  /* 0x0710000008b67fae */ /* 0x0003e8000b141d46 */
[----:B------:R1:W-:Y:S04]  /*3780*/  LDGSTS.E.BYPASS.LTC128B.128.ZFILL [R182+0x9100], [R6.64], P5 ;  /* 0x0910000006b67fae */ /* 0x0003e8000a941d46 */
[----:B------:R1:W-:Y:S02]  /*3790*/  LDGSTS.E.BYPASS.LTC128B.128.ZFILL [R182+0xb100], [R2.64], P0 ;  /* 0x0b10000002b67fae */ /* 0x0003e40008141d46 */
.L_x_1045:
[----:B--234-:R-:W-:Y:S05]  /*37a0*/  BSYNC B0 ;  /* 0x0000000000007941 */ /* 0x01cfea0003800000 */
.L_x_1044:
[----:B-1----:R-:W2:Y:S01]  /*37b0*/  LDL R2, [R1] ;  /* 0x0000000001027983 */ /* 0x002ea20000100800 */
[----:B------:R-:W-:Y:S01]  /*37c0*/  MOV R0, 0x1 ;  /* 0x0000000100007802 */ /* 0x000fe20000000f00 */
[----:B------:R-:W-:-:S02]  /*37d0*/  IMAD.MOV.U32 R3, RZ, RZ, c[0x0][0x2ac] ;  /* 0x0000ab00ff037624 */ /* 0x000fc400078e00ff */
[----:B------:R-:W0:Y:S01]  /*37e0*/  LDGDEPBAR ;  /* 0x00000000000079af */ /* 0x000e220000000000 */
[----:B------:R-:W-:Y:S02]  /*37f0*/  IMAD.IADD R6, R106, 0x1, -R225 ;  /* 0x000000016a067824 */ /* 0x000fe400078e0ae1 */
[----:B------:R-:W-:-:S04]  /*3800*/  IMAD R0, R100, -0x40, R0 ;  /* 0xffffffc064007824 */ /* 0x000fc800078e0200 */
[----:B------:R-:W-:-:S05]  /*3810*/  IMAD R0, R3, c[0x0][0x1d0], R0 ;  /* 0x0000740003007a24 */ /* 0x000fca00078e0200 */
[----:B------:R-:W-:Y:S02]  /*3820*/  IADD3 R5, R0, -c[0x0][0x168], -R225 ;  /* 0x80005a0000057a10 */ /* 0x000fe40007ffe8e1 */
[----:B--2---:R-:W-:-:S04]  /*3830*/  IADD3 R210, R2, R229, RZ ;  /* 0x000000e502d27210 */ /* 0x004fc80007ffe0ff */
[----:B------:R-:W-:Y:S01]  /*3840*/  MOV R4, R210 ;  /* 0x000000d200047202 */ /* 0x000fe20000000f00 */
[----:B------:R-:W-:-:S05]  /*3850*/  @P4 IMAD.HI.U32 R2, R210, c[0x0][0x2c8], RZ ;  /* 0x0000b200d2024a27 */ /* 0x000fca00078e00ff */
[----:B------:R-:W-:Y:S01]  /*3860*/  @P4 SHF.R.U32.HI R4, RZ, c[0x0][0x2cc], R2 ;  /* 0x0000b300ff044a19 */ /* 0x000fe20000011602 */
[----:B------:R-:W-:Y:S05]  /*3870*/  BRA.DIV ~URZ, `(.L_x_1048) ;  /* 0x0000a7027f007947 */ /* 0x000fea000b800000 */
[----:B------:R1:W2:Y:S02]  /*3880*/  SHFL.IDX PT, R0, R4, RZ, 0x1c1f ;  /* 0x001c1fff04007589 */ /* 0x0002a400000e0000 */
.L_x_1092:
[----:B--2---:R-:W-:-:S05]  /*3890*/  IMAD.IADD R0, R5, 0x1, R0 ;  /* 0x0000000105007824 */ /* 0x004fca00078e0200 */
[----:B------:R-:W-:-:S04]  /*38a0*/  IMNMX R0, R6, R0, PT ;  /* 0x0000000006007217 */ /* 0x000fc80003800200 */
[C---:B------:R-:W-:Y:S02]  /*38b0*/  ISETP.GT.AND P6, PT, R0.reuse, RZ, PT ;  /* 0x000000ff0000720c */ /* 0x040fe40003fc4270 */
[C---:B------:R-:W-:Y:S02]  /*38c0*/  ISETP.GT.AND P5, PT, R0.reuse, 0x1, PT ;  /* 0x000000010000780c */ /* 0x040fe40003fa4270 */
[C---:B------:R-:W-:Y:S02]  /*38d0*/  ISETP.GT.AND P2, PT, R0.reuse, 0x8, PT ;  /* 0x000000080000780c */ /* 0x040fe40003f44270 */
[----:B------:R-:W-:Y:S02]  /*38e0*/  ISETP.GT.AND P0, PT, R0, 0x9, PT ;  /* 0x000000090000780c */ /* 0x000fe40003f04270 */
[----:B------:R-:W-:Y:S02]  /*38f0*/  FSEL R8, R78, -INF , P6 ;  /* 0xff8000004e087808 */ /* 0x000fe40003000000 */
[----:B------:R-:W-:-:S02]  /*3900*/  FSEL R9, R76, -INF , P5 ;  /* 0xff8000004c097808 */ /* 0x000fc40002800000 */
[----:B------:R-:W-:Y:S02]  /*3910*/  FSEL R11, R64, -INF , P2 ;  /* 0xff800000400b7808 */ /* 0x000fe40001000000 */
[----:B------:R-:W-:Y:S02]  /*3920*/  FSEL R13, R57, -INF , P0 ;  /* 0xff800000390d7808 */ /* 0x000fe40000000000 */
[C---:B------:R-:W-:Y:S02]  /*3930*/  ISETP.GT.AND P6, PT, R0.reuse, 0x10, PT ;  /* 0x000000100000780c */ /* 0x040fe40003fc4270 */
[C---:B------:R-:W-:Y:S02]  /*3940*/  ISETP.GT.AND P5, PT, R0.reuse, 0x11, PT ;  /* 0x000000110000780c */ /* 0x040fe40003fa4270 */
[C---:B------:R-:W-:Y:S02]  /*3950*/  ISETP.GT.AND P2, PT, R0.reuse, 0x18, PT ;  /* 0x000000180000780c */ /* 0x040fe40003f44270 */
[----:B------:R-:W-:-:S02]  /*3960*/  ISETP.GT.AND P0, PT, R0, 0x19, PT ;  /* 0x000000190000780c */ /* 0x000fc40003f04270 */
[----:B------:R-:W-:Y:S02]  /*3970*/  FSEL R15, R56, -INF , P6 ;  /* 0xff800000380f7808 */ /* 0x000fe40003000000 */
[----:B------:R-:W-:Y:S02]  /*3980*/  FSEL R21, R52, -INF , P5 ;  /* 0xff80000034157808 */ /* 0x000fe40002800000 */
[----:B------:R-:W-:Y:S02]  /*3990*/  FSEL R22, R40, -INF , P2 ;  /* 0xff80000028167808 */ /* 0x000fe40001000000 */
[----:B------:R-:W-:Y:S02]  /*39a0*/  FSEL R23, R25, -INF , P0 ;  /* 0xff80000019177808 */ /* 0x000fe40000000000 */
[C---:B------:R-:W-:Y:S02]  /*39b0*/  ISETP.GT.AND P6, PT, R0.reuse, 0x20, PT ;  /* 0x000000200000780c */ /* 0x040fe40003fc4270 */
[----:B------:R-:W-:-:S02]  /*39c0*/  ISETP.GT.AND P5, PT, R0, 0x21, PT ;  /* 0x000000210000780c */ /* 0x000fc40003fa4270 */
[C---:B------:R-:W-:Y:S02]  /*39d0*/  ISETP.GT.AND P2, PT, R0.reuse, 0x28, PT ;  /* 0x000000280000780c */ /* 0x040fe40003f44270 */
[----:B------:R-:W-:Y:S02]  /*39e0*/  ISETP.GT.AND P0, PT, R0, 0x29, PT ;  /* 0x000000290000780c */ /* 0x000fe40003f04270 */
[----:B------:R-:W-:Y:S02]  /*39f0*/  FSEL R95, R32, -INF , P6 ;  /* 0xff800000205f7808 */ /* 0x000fe40003000000 */
[----:B------:R-:W-:Y:S02]  /*3a00*/  FSEL R94, R33, -INF , P5 ;  /* 0xff800000215e7808 */ /* 0x000fe40002800000 */
[----:B------:R-:W-:Y:S02]  /*3a10*/  FSEL R93, R24, -INF , P2 ;  /* 0xff800000185d7808 */ /* 0x000fe40001000000 */
[----:B------:R-:W-:-:S02]  /*3a20*/  FSEL R92, R19, -INF , P0 ;  /* 0xff800000135c7808 */ /* 0x000fc40000000000 */
[C---:B------:R-:W-:Y:S02]  /*3a30*/  ISETP.GT.AND P6, PT, R0.reuse, 0x30, PT ;  /* 0x000000300000780c */ /* 0x040fe40003fc4270 */
[C---:B------:R-:W-:Y:S02]  /*3a40*/  ISETP.GT.AND P5, PT, R0.reuse, 0x31, PT ;  /* 0x000000310000780c */ /* 0x040fe40003fa4270 */
[C---:B------:R-:W-:Y:S02]  /*3a50*/  ISETP.GT.AND P2, PT, R0.reuse, 0x38, PT ;  /* 0x000000380000780c */ /* 0x040fe40003f44270 */
[----:B------:R-:W-:Y:S02]  /*3a60*/  ISETP.GT.AND P0, PT, R0, 0x39, PT ;  /* 0x000000390000780c */ /* 0x000fe40003f04270 */
[----:B------:R-:W-:Y:S02]  /*3a70*/  FSEL R185, R18, -INF , P6 ;  /* 0xff80000012b97808 */ /* 0x000fe40003000000 */
[----:B------:R-:W-:-:S02]  /*3a80*/  FSEL R184, R17, -INF , P5 ;  /* 0xff80000011b87808 */ /* 0x000fc40002800000 */
[----:B------:R-:W-:Y:S02]  /*3a90*/  FSEL R159, R16, -INF , P2 ;  /* 0xff800000109f7808 */ /* 0x000fe40001000000 */
[----:B------:R-:W-:Y:S01]  /*3aa0*/  FSEL R158, R14, -INF , P0 ;  /* 0xff8000000e9e7808 */ /* 0x000fe20000000000 */
[----:B------:R-:W-:Y:S05]  /*3ab0*/  BRA.DIV ~URZ, `(.L_x_1049) ;  /* 0x0000a5227f007947 */ /* 0x000fea000b800000 */
[----:B------:R-:W2:Y:S01]  /*3ac0*/  SHFL.IDX PT, R0, R4, 0x1, 0x1c1f ;  /* 0x003c1f0004007f89 */ /* 0x000ea200000e0000 */
[----:B------:R-:W-:-:S04]  /*3ad0*/  FMNMX.FTZ R2, R8, R9, !PT ;  /* 0x0000000908027209 */ /* 0x000fc80007810000 */
[----:B------:R-:W-:-:S04]  /*3ae0*/  FMNMX.FTZ R2, R11, R2, !PT ;  /* 0x000000020b027209 */ /* 0x000fc80007810000 */
[----:B------:R-:W-:-:S04]  /*3af0*/  FMNMX.FTZ R2, R13, R2, !PT ;  /* 0x000000020d027209 */ /* 0x000fc80007810000 */
[----:B------:R-:W-:-:S04]  /*3b00*/  FMNMX.FTZ R2, R15, R2, !PT ;  /* 0x000000020f027209 */ /* 0x000fc80007810000 */
[----:B------:R-:W-:-:S04]  /*3b10*/  FMNMX.FTZ R2, R21, R2, !PT ;  /* 0x0000000215027209 */ /* 0x000fc80007810000 */
[----:B------:R-:W-:Y:S01]  /*3b20*/  FMNMX.FTZ R2, R22, R2, !PT ;  /* 0x0000000216027209 */ /* 0x000fe20007810000 */
[----:B--2---:R-:W-:-:S03]  /*3b30*/  IMAD.IADD R0, R5, 0x1, R0 ;  /* 0x0000000105007824 */ /* 0x004fc600078e0200 */
[----:B------:R-:W-:Y:S02]  /*3b40*/  FMNMX.FTZ R2, R23, R2, !PT ;  /* 0x0000000217027209 */ /* 0x000fe40007810000 */
[----:B------:R-:W-:Y:S02]  /*3b50*/  IMNMX R0, R6, R0, PT ;  /* 0x0000000006007217 */ /* 0x000fe40003800200 */
[----:B------:R-:W-:Y:S02]  /*3b60*/  FMNMX.FTZ R2, R95, R2, !PT ;  /* 0x000000025f027209 */ /* 0x000fe40007810000 */
[C---:B------:R-:W-:Y:S02]  /*3b70*/  ISETP.GT.AND P5, PT, R0.reuse, RZ, PT ;  /* 0x000000ff0000720c */ /* 0x040fe40003fa4270 */
[C---:B------:R-:W-:Y:S02]  /*3b80*/  ISETP.GT.AND P2, PT, R0.reuse, 0x1, PT ;  /* 0x000000010000780c */ /* 0x040fe40003f44270 */
[----:B------:R-:W-:-:S02]  /*3b90*/  ISETP.GT.AND P0, PT, R0, 0x8, PT ;  /* 0x000000080000780c */ /* 0x000fc40003f04270 */
[----:B------:R-:W-:Y:S02]  /*3ba0*/  FSEL R5, R77, -INF , P5 ;  /* 0xff8000004d057808 */ /* 0x000fe40002800000 */
[----:B------:R-:W-:Y:S02]  /*3bb0*/  FSEL R6, R67, -INF , P2 ;  /* 0xff80000043067808 */ /* 0x000fe40001000000 */
[----:B------:R-:W-:Y:S02]  /*3bc0*/  ISETP.GT.AND P2, PT, R0, 0x9, PT ;  /* 0x000000090000780c */ /* 0x000fe40003f44270 */
[----:B------:R-:W-:Y:S02]  /*3bd0*/  FSEL R7, R66, -INF , P0 ;  /* 0xff80000042077808 */ /* 0x000fe40000000000 */
[----:B------:R-:W-:Y:S02]  /*3be0*/  FMNMX.FTZ R3, R5, R6, !PT ;  /* 0x0000000605037209 */ /* 0x000fe40007810000 */
[----:B------:R-:W-:-:S02]  /*3bf0*/  ISETP.GT.AND P0, PT, R0, 0x10, PT ;  /* 0x000000100000780c */ /* 0x000fc40003f04270 */
[----:B------:R-:W-:Y:S02]  /*3c00*/  FSEL R10, R65, -INF , P2 ;  /* 0xff800000410a7808 */ /* 0x000fe40001000000 */
[----:B------:R-:W-:Y:S02]  /*3c10*/  FMNMX.FTZ R3, R7, R3, !PT ;  /* 0x0000000307037209 */ /* 0x000fe40007810000 */
        /* <DEDUP_REMOVED lines=15> */
[----:B------:R-:W-:-:S02]  /*3d10*/  FMNMX.FTZ R2, R94, R2, !PT ;  /* 0x000000025e027209 */ /* 0x000fc40007810000 */
[C---:B------:R-:W-:Y:S02]  /*3d20*/  ISETP.GT.AND P0, PT, R0.reuse, 0x28, PT ;  /* 0x000000280000780c */ /* 0x040fe40003f04270 */
[----:B------:R-:W-:Y:S02]  /*3d30*/  FSEL R81, R35, -INF , P2 ;  /* 0xff80000023517808 */ /* 0x000fe40001000000 */
[----:B------:R-:W-:Y:S02]  /*3d40*/  FMNMX.FTZ R3, R83, R3, !PT ;  /* 0x0000000353037209 */ /* 0x000fe40007810000 */
[----:B------:R-:W-:Y:S02]  /*3d50*/  FMNMX.FTZ R2, R93, R2, !PT ;  /* 0x000000025d027209 */ /* 0x000fe40007810000 */
[----:B------:R-:W-:Y:S02]  /*3d60*/  ISETP.GT.AND P2, PT, R0, 0x29, PT ;  /* 0x000000290000780c */ /* 0x000fe40003f44270 */
        /* <DEDUP_REMOVED lines=19> */
[----:B------:R-:W-:Y:S02]  /*3ea0*/  FSEL R102, R26, -INF , P2 ;  /* 0xff8000001a667808 */ /* 0x000fe40001000000 */
[----:B------:R-:W-:Y:S02]  /*3eb0*/  FMNMX.FTZ R2, R101, R3, !PT ;  /* 0x0000000365027209 */ /* 0x000fe40007810000 */
[----:B------:R-:W2:Y:S02]  /*3ec0*/  SHFL.BFLY PT, R3, R0, 0x2, 0x1f ;  /* 0x0c401f0000037f89 */ /* 0x000ea400000e0000 */
[----:B------:R-:W-:-:S05]  /*3ed0*/  FMNMX.FTZ R2, R102, R2, !PT ;  /* 0x0000000266027209 */ /* 0x000fca0007810000 */
[----:B------:R-:W3:Y:S01]  /*3ee0*/  SHFL.BFLY PT, R12, R2, 0x2, 0x1f ;  /* 0x0c401f00020c7f89 */ /* 0x000ee200000e0000 */
[----:B--2---:R-:W-:-:S05]  /*3ef0*/  FMNMX.FTZ R0, R3, R0, !PT ;  /* 0x0000000003007209 */ /* 0x004fca0007810000 */
[----:B------:R-:W2:Y:S01]  /*3f00*/  SHFL.BFLY PT, R100, R0, 0x1, 0x1f ;  /* 0x0c201f0000647f89 */ /* 0x000ea200000e0000 */
[----:B---3--:R-:W-:-:S05]  /*3f10*/  FMNMX.FTZ R12, R2, R12, !PT ;  /* 0x0000000c020c7209 */ /* 0x008fca0007810000 */
[----:B------:R3:W4:Y:S01]  /*3f20*/  SHFL.BFLY PT, R3, R12, 0x1, 0x1f ;  /* 0x0c201f000c037f89 */ /* 0x00072200000e0000 */
[----:B--2---:R-:W-:-:S05]  /*3f30*/  FMNMX.FTZ R100, R0, R100, !PT ;  /* 0x0000006400647209 */ /* 0x004fca0007810000 */
.L_x_1093:
[C---:B------:R-:W-:Y:S01]  /*3f40*/  FMUL.FTZ R2, R100.reuse, c[0x0][0x2d0] ;  /* 0x0000b40064027a20 */ /* 0x040fe20000410000 */
[----:B------:R-:W-:Y:S01]  /*3f50*/  FSETP.NEU.FTZ.AND P0, PT, R100, -INF , PT ;  /* 0xff8000006400780b */ /* 0x000fe20003f1d000 */
[----:B------:R-:W-:Y:S01]  /*3f60*/  WARPSYNC 0xffffffff ;  /* 0xffffffff00007948 */ /* 0x000fe20003800000 */
[----:B---34-:R-:W-:Y:S01]  /*3f70*/  FMNMX.FTZ R12, R3, R12, !PT ;  /* 0x0000000c030c7209 */ /* 0x018fe20007810000 */
[----:B------:R-:W-:Y:S01]  /*3f80*/  LDSM.16.MT88.4 R16, [R162] ;  /* 0x00000000a210783b */ /* 0x000fe20000004200 */
[----:B------:R-:W-:Y:S02]  /*3f90*/  FSEL R2, R2, RZ, P0 ;  /* 0x000000ff02027208 */ /* 0x000fe40000000000 */
[----:B------:R-:W-:Y:S01]  /*3fa0*/  FSETP.NEU.FTZ.AND P0, PT, R12, -INF , PT ;  /* 0xff8000000c00780b */ /* 0x000fe20003f1d000 */
[----:B------:R-:W-:Y:S02]  /*3fb0*/  LDSM.16.MT88.4 R32, [R165] ;  /* 0x00000000a520783b */ /* 0x000fe40000004200 */
[----:B------:R-:W-:-:S02]  /*3fc0*/  FFMA.FTZ R0, R8, c[0x0][0x2d0], -R2 ;  /* 0x0000b40008007a23 */ /* 0x000fc40000010802 */
        /* <DEDUP_REMOVED lines=8> */
[----:B--2---:R-:W-:-:S03]  /*4050*/  FFMA.FTZ R0, R9, c[0x0][0x2d0], -R2 ;  /* 0x0000b40009007a23 */ /* 0x004fc60000010802 */
[----:B------:R-:W-:Y:S01]  /*4060*/  LDSM.16.MT88.4 R68, [R162+0x4000] ;  /* 0x00400000a244783b */ /* 0x000fe20000004200 */
[----:B------:R2:W4:Y:S01]  /*4070*/  MUFU.EX2 R195, R0 ;  /* 0x0000000000c37308 */ /* 0x0005220000000800 */
[----:B---3--:R-:W-:-:S07]  /*4080*/  FFMA.FTZ R3, R13, c[0x0][0x2d0], -R2 ;  /* 0x0000b4000d037a23 */ /* 0x008fce0000010802 */
[----:B------:R3:W-:Y:S01]  /*4090*/  MUFU.EX2 R204, R3 ;  /* 0x0000000300cc7308 */ /* 0x0007e20000000800 */
[----:B--2---:R-:W-:Y:S01]  /*40a0*/  FMUL.FTZ R0, R12, c[0x0][0x2d0] ;  /* 0x0000b4000c007a20 */ /* 0x004fe20000410000 */
[----:B----4-:R-:W-:-:S04]  /*40b0*/  F2FP.BF16.PACK_AB R8, R195, R202 ;  /* 0x000000cac308723e */ /* 0x010fc800000010ff */
[----:B------:R-:W-:-:S05]  /*40c0*/  FSEL R0, R0, RZ, P0 ;  /* 0x000000ff00007208 */ /* 0x000fca0000000000 */
[----:B---3--:R-:W-:-:S04]  /*40d0*/  FFMA.FTZ R3, R5, c[0x0][0x2d0], -R0 ;  /* 0x0000b40005037a23 */ /* 0x008fc80000010800 */
[----:B------:R2:W-:Y:S02]  /*40e0*/  MUFU.EX2 R203, R3 ;  /* 0x0000000300cb7308 */ /* 0x0005e40000000800 */
[----:B--2---:R-:W-:-:S06]  /*40f0*/  FFMA.FTZ R3, R6, c[0x0][0x2d0], -R0 ;  /* 0x0000b40006037a23 */ /* 0x004fcc0000010800 */
[----:B------:R2:W3:Y:S02]  /*4100*/  MUFU.EX2 R199, R3 ;  /* 0x0000000300c77308 */ /* 0x0004e40000000800 */
[--C-:B--2---:R-:W-:Y:S01]  /*4110*/  FFMA.FTZ R3, R7, c[0x0][0x2d0], -R0.reuse ;  /* 0x0000b40007037a23 */ /* 0x104fe20000010800 */
[----:B---3--:R-:W-:Y:S01]  /*4120*/  F2FP.BF16.PACK_AB R9, R199, R203 ;  /* 0x000000cbc709723e */ /* 0x008fe200000010ff */
[----:B-1----:R-:W1:Y:S04]  /*4130*/  LDSM.16.MT88.4 R4, [R163] ;  /* 0x00000000a304783b */ /* 0x002e680000004200 */
[----:B------:R2:W-:Y:S02]  /*4140*/  MUFU.EX2 R201, R3 ;  /* 0x0000000300c97308 */ /* 0x0005e40000000800 */
[----:B--2---:R-:W-:Y:S01]  /*4150*/  FFMA.FTZ R3, R10, c[0x0][0x2d0], -R0 ;  /* 0x0000b4000a037a23 */ /* 0x004fe20000010800 */
[----:B------:R-:W-:-:S05]  /*4160*/  F2FP.BF16.PACK_AB R10, R204, R198 ;  /* 0x000000c6cc0a723e */ /* 0x000fca00000010ff */
        /* <DEDUP_REMOVED lines=16> */
[----:B-1----:R-:W-:Y:S01]  /*4270*/  FFMA.FTZ R3, R14, c[0x0][0x2d0], -R0 ;  /* 0x0000b4000e037a23 */ /* 0x002fe20000010800 */
[----:B--2---:R-:W-:-:S05]  /*4280*/  F2FP.BF16.PACK_AB R6, R235, R233 ;  /* 0x000000e9eb06723e */ /* 0x004fca00000010ff */
[----:B------:R1:W-:Y:S02]  /*4290*/  MUFU.EX2 R211, R3 ;  /* 0x0000000300d37308 */ /* 0x0003e40000000800 */
[--C-:B-1----:R-:W-:Y:S02]  /*42a0*/  FFMA.FTZ R3, R20, c[0x0][0x2d0], -R0.reuse ;  /* 0x0000b40014037a23 */ /* 0x102fe40000010800 */
[----:B------:R-:W-:Y:S04]  /*42b0*/  HMMA.16816.F32.BF16 R20, R8, R32, RZ ;  /* 0x000000200814723c */ /* 0x000fe800000418ff */
        /* <DEDUP_REMOVED lines=23> */
[C---:B------:R-:W-:Y:S01]  /*4430*/  HMMA.16816.F32.BF16 R136, R4.reuse, R40, R20 ;  /* 0x000000280488723c */ /* 0x040fe20000041814 */
[----:B------:R-:W-:Y:S07]  /*4440*/  LDSM.16.MT88.4 R40, [R162+0x2800] ;  /* 0x00280000a228783b */ /* 0x000fee0000004200 */
[----:B------:R-:W-:Y:S01]  /*4450*/  HMMA.16816.F32.BF16 R120, R4, R46, R28 ;  /* 0x0000002e0478723c */ /* 0x000fe2000004181c */
[----:B-----5:R-:W-:-:S07]  /*4460*/  FFMA.FTZ R3, R92, c[0x0][0x2d0], -R2 ;  /* 0x0000b4005c037a23 */ /* 0x020fce0000010802 */
[C---:B------:R-:W-:Y:S01]  /*4470*/  HMMA.16816.F32.BF16 R20, R8.reuse, R64, RZ ;  /* 0x000000400814723c */ /* 0x040fe200000418ff */
[----:B------:R-:W5:Y:S01]  /*4480*/  LDSM.16.MT88.4 R64, [R164+0x2800] ;  /* 0x00280000a440783b */ /* 0x000f620000004200 */
[----:B------:R2:W2:Y:S06]  /*4490*/  MUFU.EX2 R194, R3 ;  /* 0x0000000300c27308 */ /* 0x0004ac0000000800 */
[C---:B-1----:R-:W-:Y:S08]  /*44a0*/  HMMA.16816.F32.BF16 R44, R8.reuse, R24, RZ ;  /* 0x00000018082c723c */ /* 0x042ff000000418ff */
[----:B------:R-:W-:Y:S01]  /*44b0*/  HMMA.16816.F32.BF16 R32, R8, R26, RZ ;  /* 0x0000001a0820723c */ /* 0x000fe200000418ff */
[----:B--2---:R-:W-:-:S04]  /*44c0*/  FFMA.FTZ R3, R83, c[0x0][0x2d0], -R0 ;  /* 0x0000b40053037a23 */ /* 0x004fc80000010800 */
[----:B------:R1:W-:Y:S03]  /*44d0*/  MUFU.EX2 R187, R3 ;  /* 0x0000000300bb7308 */ /* 0x0003e60000000800 */
[----:B---3--:R-:W-:Y:S08]  /*44e0*/  HMMA.16816.F32.BF16 R108, R4, R38, R16 ;  /* 0x00000026046c723c */ /* 0x008ff00000041810 */
[----:B----4-:R-:W-:Y:S01]  /*44f0*/  HMMA.16816.F32.BF16 R16, R8, R56, RZ ;  /* 0x000000380810723c */ /* 0x010fe200000418ff */
[----:B-1----:R-:W-:-:S07]  /*4500*/  FFMA.FTZ R3, R81, c[0x0][0x2d0], -R0 ;  /* 0x0000b40051037a23 */ /* 0x002fce0000010800 */
[C---:B------:R-:W-:Y:S01]  /*4510*/  HMMA.16816.F32.BF16 R128, R4.reuse, R52, R44 ;  /* 0x000000340480723c */ /* 0x040fe2000004182c */
[----:B------:R1:W2:Y:S07]  /*4520*/  MUFU.EX2 R188, R3 ;  /* 0x0000000300bc7308 */ /* 0x0002ae0000000800 */
[----:B------:R-:W-:Y:S01]  /*4530*/  HMMA.16816.F32.BF16 R148, R4, R36, R20 ;  /* 0x000000240494723c */ /* 0x000fe20000041814 */
[----:B------:R-:W3:Y:S07]  /*4540*/  LDSM.16.MT88.4 R36, [R162+0x4800] ;  /* 0x00480000a224783b */ /* 0x000eee0000004200 */
[----:B------:R-:W-:Y:S01]  /*4550*/  HMMA.16816.F32.BF16 R28, R8, R60, RZ ;  /* 0x0000003c081c723c */ /* 0x000fe200000418ff */
[----:B-1----:R-:W-:-:S04]  /*4560*/  FFMA.FTZ R3, R82, c[0x0][0x2d0], -R0 ;  /* 0x0000b40052037a23 */ /* 0x002fc80000010800 */
[----:B------:R1:W-:Y:S03]  /*4570*/  MUFU.EX2 R189, R3 ;  /* 0x0000000300bd7308 */ /* 0x0003e60000000800 */
[C---:B------:R-:W-:Y:S01]  /*4580*/  HMMA.16816.F32.BF16 R52, R4.reuse, R54, R32 ;  /* 0x000000360434723c */ /* 0x040fe20000041820 */
[----:B------:R-:W4:Y:S07]  /*4590*/  LDSM.16.MT88.4 R32, [R163+0x4000] ;  /* 0x00400000a320783b */ /* 0x000f2e0000004200 */
[----:B-----5:R-:W-:Y:S01]  /*45a0*/  HMMA.16816.F32.BF16 R84, R4, R64, R16 ;  /* 0x000000400454723c */ /* 0x020fe20000041810 */
[----:B-1----:R-:W-:-:S07]  /*45b0*/  FFMA.FTZ R3, R80, c[0x0][0x2d0], -R0 ;  /* 0x0000b40050037a23 */ /* 0x002fce0000010800 */
[C---:B------:R-:W-:Y:S01]  /*45c0*/  HMMA.16816.F32.BF16 R16, R8.reuse, R68, RZ ;  /* 0x000000440810723c */ /* 0x040fe200000418ff */
[----:B------:R1:W5:Y:S07]  /*45d0*/  MUFU.EX2 R191, R3 ;  /* 0x0000000300bf7308 */ /* 0x00036e0000000800 */
[----:B------:R-:W-:Y:S01]  /*45e0*/  HMMA.16816.F32.BF16 R24, R8, R62, RZ ;  /* 0x0000003e0818723c */ /* 0x000fe200000418ff */
[----:B------:R-:W2:Y:S07]  /*45f0*/  LDSM.16.MT88.4 R60, [R165+0x2800] ;  /* 0x00280000a53c783b */ /* 0x000eae0000004200 */
[----:B------:R-:W-:Y:S01]  /*4600*/  HMMA.16816.F32.BF16 R124, R4, R40, R28 ;  /* 0x00000028047c723c */ /* 0x000fe2000004181c */
[----:B------:R-:W2:Y:S01]  /*4610*/  LDSM.16.MT88.4 R28, [R163+0x4800] ;  /* 0x00480000a31c783b */ /* 0x000ea20000004200 */
[----:B-1----:R-:W-:-:S04]  /*4620*/  FFMA.FTZ R3, R185, c[0x0][0x2d0], -R2 ;  /* 0x0000b400b9037a23 */ /* 0x002fc80000010802 */
[----:B------:R1:W-:Y:S02]  /*4630*/  MUFU.EX2 R14, R3 ;  /* 0x00000003000e7308 */ /* 0x0003e40000000800 */
[C---:B------:R-:W-:Y:S08]  /*4640*/  HMMA.16816.F32.BF16 R20, R8.reuse, R50, RZ ;  /* 0x000000320814723c */ /* 0x040ff000000418ff */
[----:B------:R-:W-:Y:S01]  /*4650*/  HMMA.16816.F32.BF16 R44, R8, R48, RZ ;  /* 0x00000030082c723c */ /* 0x000fe200000418ff */
[----:B-1----:R-:W-:Y:S01]  /*4660*/  FFMA.FTZ R3, R184, c[0x0][0x2d0], -R2 ;  /* 0x0000b400b8037a23 */ /* 0x002fe20000010802 */
[----:B------:R-:W-:-:S06]  /*4670*/  IADD3 R184, R196, -0x2, RZ ;  /* 0xfffffffec4b87810 */ /* 0x000fcc0007ffe0ff */
[----:B---3--:R-:W-:Y:S01]  /*4680*/  HMMA.16816.F32.BF16 R72, R4, R36, R16 ;  /* 0x000000240448723c */ /* 0x008fe20000041810 */
[----:B------:R1:W3:Y:S07]  /*4690*/  MUFU.EX2 R205, R3 ;  /* 0x0000000300cd7308 */ /* 0x0002ee0000000800 */
[----:B----4-:R-:W-:Y:S08]  /*46a0*/  HMMA.16816.F32.BF16 R16, R8, R34, RZ ;  /* 0x000000220810723c */ /* 0x010ff000000418ff */
[----:B------:R-:W-:Y:S01]  /*46b0*/  HMMA.16816.F32.BF16 R116, R4, R42, R24 ;  /* 0x0000002a0474723c */ /* 0x000fe20000041818 */
[----:B-1----:R-:W-:-:S02]  /*46c0*/  FFMA.FTZ R3, R159, c[0x0][0x2d0], -R2 ;  /* 0x0000b4009f037a23 */ /* 0x002fc40000010802 */
[----:B------:R-:W-:Y:S02]  /*46d0*/  FFMA.FTZ R2, R158, c[0x0][0x2d0], -R2 ;  /* 0x0000b4009e027a23 */ /* 0x000fe40000010802 */
[----:B------:R1:W-:Y:S03]  /*46e0*/  MUFU.EX2 R159, R3 ;  /* 0x00000003009f7308 */ /* 0x0003e60000000800 */
[----:B------:R-:W-:Y:S05]  /*46f0*/  HMMA.16816.F32.BF16 R24, R8, R58, RZ ;  /* 0x0000003a0818723c */ /* 0x000fea00000418ff */
[----:B------:R4:W3:Y:S03]  /*4700*/  MUFU.EX2 R15, R2 ;  /* 0x00000002000f7308 */ /* 0x0008e60000000800 */
[----:B--2---:R-:W-:Y:S01]  /*4710*/  HMMA.16816.F32.BF16 R88, R4, R62, R20 ;  /* 0x0000003e0458723c */ /* 0x004fe20000041814 */
[----:B-1----:R-:W-:-:S07]  /*4720*/  FADD.FTZ R3, R202, R195 ;  /* 0x000000c3ca037221 */ /* 0x002fce0000010000 */
[----:B------:R-:W-:Y:S01]  /*4730*/  HMMA.16816.F32.BF16 R96, R4, R60, R44 ;  /* 0x0000003c0460723c */ /* 0x000fe2000004182c */
[----:B----4-:R-:W-:-:S07]  /*4740*/  FFMA.FTZ R2, R157, c[0x0][0x2d0], -R0 ;  /* 0x0000b4009d027a23 */ /* 0x010fce0000010800 */
[----:B------:R-:W-:Y:S01]  /*4750*/  HMMA.16816.F32.BF16 R20, R8, R32, RZ ;  /* 0x000000200814723c */ /* 0x000fe200000418ff */
[----:B------:R-:W1:Y:S07]  /*4760*/  LDSM.16.MT88.4 R32, [R165+0x4000] ;  /* 0x00400000a520783b */ /* 0x000e6e0000004200 */
[C---:B------:R-:W-:Y:S01]  /*4770*/  HMMA.16816.F32.BF16 R44, R4.reuse, R30, R16 ;  /* 0x0000001e042c723c */ /* 0x040fe20000041810 */
[----:B------:R-:W2:Y:S07]  /*4780*/  LDSM.16.MT88.4 R16, [R164+0x4000] ;  /* 0x00400000a410783b */ /* 0x000eae0000004200 */
[----:B------:R-:W-:Y:S08]  /*4790*/  HMMA.16816.F32.BF16 R76, R4, R66, R24 ;  /* 0x00000042044c723c */ /* 0x000ff00000041818 */
[----:B------:R-:W-:Y:S08]  /*47a0*/  HMMA.16816.F32.BF16 R24, R8, R70, RZ ;  /* 0x000000460818723c */ /* 0x000ff000000418ff */
[----:B------:R-:W-:Y:S01]  /*47b0*/  HMMA.16816.F32.BF16 R48, R4, R28, R20 ;  /* 0x0000001c0430723c */ /* 0x000fe20000041814 */
[----:B------:R-:W4:Y:S07]  /*47c0*/  LDSM.16.MT88.4 R28, [R165+0x4800] ;  /* 0x00480000a51c783b */ /* 0x000f2e0000004200 */
[----:B-1----:R-:W-:Y:S08]  /*47d0*/  HMMA.16816.F32.BF16 R20, R8, R34, RZ ;  /* 0x000000220814723c */ /* 0x002ff000000418ff */
[----:B------:R-:W-:Y:S08]  /*47e0*/  HMMA.16816.F32.BF16 R56, R4, R38, R24 ;  /* 0x000000260438723c */ /* 0x000ff00000041818 */
[C---:B------:R-:W-:Y:S08]  /*47f0*/  HMMA.16816.F32.BF16 R24, R8.reuse, R32, RZ ;  /* 0x000000200818723c */ /* 0x040ff000000418ff */
[C---:B--2---:R-:W-:Y:S08]  /*4800*/  HMMA.16816.F32.BF16 R32, R8.reuse, R16, RZ ;  /* 0x000000100820723c */ /* 0x044ff000000418ff */
[----:B------:R-:W-:Y:S01]  /*4810*/  HMMA.16816.F32.BF16 R8, R8, R18, RZ ;  /* 0x000000120808723c */ /* 0x000fe200000418ff */
[----:B------:R-:W1:Y:S07]  /*4820*/  LDSM.16.MT88.4 R16, [R164+0x4800] ;  /* 0x00480000a410783b */ /* 0x000e6e0000004200 */
[C---:B----4-:R-:W-:Y:S08]  /*4830*/  HMMA.16816.F32.BF16 R36, R4.reuse, R28, R24 ;  /* 0x0000001c0424723c */ /* 0x050ff00000041818 */
[C---:B------:R-:W-:Y:S08]  /*4840*/  HMMA.16816.F32.BF16 R20, R4.reuse, R30, R20 ;  /* 0x0000001e0414723c */ /* 0x040ff00000041814 */
[C---:B-1----:R-:W-:Y:S08]  /*4850*/  HMMA.16816.F32.BF16 R32, R4.reuse, R16, R32 ;  /* 0x000000100420723c */ /* 0x042ff00000041820 */
[----:B------:R-:W-:Y:S01]  /*4860*/  HMMA.16816.F32.BF16 R16, R4, R18, R8 ;  /* 0x000000120410723c */ /* 0x000fe20000041808 */
[----:B------:R-:W1:Y:S06]  /*4870*/  LDSM.16.MT88.4 R8, [R162+0x1000] ;  /* 0x00100000a208783b */ /* 0x000e6c0000004200 */
[----:B------:R-:W-:-:S02]  /*4880*/  F2FP.BF16.PACK_AB R4, R192, R190 ;  /* 0x000000bec004723e */ /* 0x000fc400000010ff */
[----:B------:R-:W-:Y:S02]  /*4890*/  F2FP.BF16.PACK_AB R6, R194, R193 ;  /* 0x000000c1c206723e */ /* 0x000fe400000010ff */
[----:B------:R-:W-:Y:S02]  /*48a0*/  F2FP.BF16.PACK_AB R5, R188, R187 ;  /* 0x000000bbbc05723e */ /* 0x000fe400000010ff */
[----:B-----5:R-:W-:-:S07]  /*48b0*/  F2FP.BF16.PACK_AB R7, R191, R189 ;  /* 0x000000bdbf07723e */ /* 0x020fce00000010ff */
        /* <DEDUP_REMOVED lines=20> */
[----:B------:R-:W1:Y:S04]  /*4a00*/  LDSM.16.MT88.4 R8, [R165+0x3000] ;  /* 0x00300000a508783b */ /* 0x000e680000004200 */
[----:B------:R-:W-:Y:S03]  /*4a10*/  LDSM.16.MT88.4 R108, [R162+0x1800] ;  /* 0x00180000a26c783b */ /* 0x000fe60000004200 */
[C---:B-1----:R-:W-:Y:S07]  /*4a20*/  HMMA.16816.F32.BF16 R144, R4.reuse, R8, R96 ;  /* 0x000000080490723c */ /* 0x042fee0000041860 */
[----:B---3--:R-:W-:Y:S01]  /*4a30*/  F2FP.BF16.PACK_AB R96, R205, R14 ;  /* 0x0000000ecd60723e */ /* 0x008fe200000010ff */
[----:B------:R-:W-:Y:S01]  /*4a40*/  HMMA.16816.F32.BF16 R88, R4, R10, R88 ;  /* 0x0000000a0458723c */ /* 0x000fe20000041858 */
[----:B------:R-:W1:Y:S01]  /*4a50*/  LDSM.16.MT88.4 R8, [R164+0x3000] ;  /* 0x00300000a408783b */ /* 0x000e620000004200 */
[----:B------:R-:W-:-:S06]  /*4a60*/  F2FP.BF16.PACK_AB R98, R15, R159 ;  /* 0x0000009f0f62723e */ /* 0x000fcc00000010ff */
        /* <DEDUP_REMOVED lines=16> */
[----:B------:R-:W-:Y:S01]  /*4b70*/  HMMA.16816.F32.BF16 R16, R4, R10, R16 ;  /* 0x0000000a0410723c */ /* 0x000fe20000041810 */
[----:B------:R1:W-:Y:S01]  /*4b80*/  MUFU.EX2 R7, R2 ;  /* 0x0000000200077308 */ /* 0x0003e20000000800 */
[----:B------:R-:W-:Y:S05]  /*4b90*/  LDSM.16.MT88.4 R8, [R164+0x5800] ;  /* 0x00580000a408783b */ /* 0x000fea0000004200 */
[----:B------:R-:W-:Y:S01]  /*4ba0*/  FADD.FTZ R4, R198, R3 ;  /* 0x00000003c6047221 */ /* 0x000fe20000010000 */
[----:B------:R-:W-:Y:S01]  /*4bb0*/  MOV R5, c[0x0][0x2ac] ;  /* 0x0000ab0000057a02 */ /* 0x000fe20000000f00 */
[----:B------:R-:W-:-:S02]  /*4bc0*/  FFMA.FTZ R3, R156, c[0x0][0x2d0], -R0 ;  /* 0x0000b4009c037a23 */ /* 0x000fc40000010800 */
[----:B------:R-:W-:Y:S02]  /*4bd0*/  FADD.FTZ R4, R204, R4 ;  /* 0x00000004cc047221 */ /* 0x000fe40000010000 */
[----:B------:R-:W2:Y:S01]  /*4be0*/  MUFU.EX2 R6, R3 ;  /* 0x0000000300067308 */ /* 0x000ea20000000800 */
[----:B------:R-:W-:Y:S02]  /*4bf0*/  IMAD R5, R5, c[0x0][0x1d0], RZ ;  /* 0x0000740005057a24 */ /* 0x000fe400078e02ff */
[--C-:B-1----:R-:W-:Y:S02]  /*4c00*/  FFMA.FTZ R2, R101, c[0x0][0x2d0], -R0.reuse ;  /* 0x0000b40065027a23 */ /* 0x102fe40000010800 */
[----:B------:R-:W-:-:S03]  /*4c10*/  FFMA.FTZ R0, R102, c[0x0][0x2d0], -R0 ;  /* 0x0000b40066007a23 */ /* 0x000fc60000010800 */
[----:B------:R1:W-:Y:S08]  /*4c20*/  MUFU.EX2 R13, R2 ;  /* 0x00000002000d7308 */ /* 0x0003f00000000800 */
[----:B------:R-:W3:Y:S01]  /*4c30*/  MUFU.EX2 R206, R0 ;  /* 0x0000000000ce7308 */ /* 0x000ee20000000800 */
[----:B--2---:R-:W-:Y:S01]  /*4c40*/  F2FP.BF16.PACK_AB R97, R6, R7 ;  /* 0x000000070661723e */ /* 0x004fe200000010ff */
[----:B-1----:R-:W-:-:S04]  /*4c50*/  FADD.FTZ R2, R203, R199 ;  /* 0x000000c7cb027221 */ /* 0x002fc80000010000 */
[----:B------:R-:W-:Y:S01]  /*4c60*/  FADD.FTZ R2, R201, R2 ;  /* 0x00000002c9027221 */ /* 0x000fe20000010000 */
[----:B---3--:R-:W-:-:S03]  /*4c70*/  F2FP.BF16.PACK_AB R99, R206, R13 ;  /* 0x0000000dce63723e */ /* 0x008fc600000010ff */
        /* <DEDUP_REMOVED lines=8> */
[----:B------:R-:W-:Y:S01]  /*4d00*/  HMMA.16816.F32.BF16 R124, R96, R126, R40 ;  /* 0x0000007e607c723c */ /* 0x000fe20000041828 */
[----:B------:R-:W1:Y:S01]  /*4d10*/  LDSM.16.MT88.4 R40, [R162+0x3800] ;  /* 0x00380000a228783b */ /* 0x000e620000004200 */
[----:B------:R-:W-:Y:S02]  /*4d20*/  FADD.FTZ R4, R235, R2 ;  /* 0x00000002eb047221 */ /* 0x000fe40000010000 */
[----:B------:R-:W-:-:S04]  /*4d30*/  @P4 IMAD.HI.U32 R2, R229, c[0x0][0x2c8], RZ ;  /* 0x0000b200e5024a27 */ /* 0x000fc800078e00ff */
[C---:B------:R-:W-:Y:S01]  /*4d40*/  HMMA.16816.F32.BF16 R128, R96.reuse, R132, R128 ;  /* 0x000000846080723c */ /* 0x040fe20000041880 */
[----:B------:R-:W-:Y:S01]  /*4d50*/  FADD.FTZ R3, R230, R0 ;  /* 0x00000000e6037221 */ /* 0x000fe20000010000 */
[----:B------:R-:W-:Y:S01]  /*4d60*/  MOV R0, R229 ;  /* 0x000000e500007202 */ /* 0x000fe20000000f00 */
[----:B------:R-:W-:Y:S01]  /*4d70*/  FADD.FTZ R4, R190, R4 ;  /* 0x00000004be047221 */ /* 0x000fe20000010000 */
[----:B------:R-:W-:Y:S01]  /*4d80*/  @P4 SHF.R.U32.HI R0, RZ, c[0x0][0x2cc], R2 ;  /* 0x0000b300ff004a19 */ /* 0x000fe20000011602 */
[----:B------:R-:W-:Y:S02]  /*4d90*/  FADD.FTZ R2, R187, R3 ;  /* 0x00000003bb027221 */ /* 0x000fe40000010000 */
[----:B------:R-:W-:Y:S01]  /*4da0*/  FADD.FTZ R3, R192, R4 ;  /* 0x00000004c0037221 */ /* 0x000fe20000010000 */
[----:B------:R-:W-:Y:S01]  /*4db0*/  HMMA.16816.F32.BF16 R132, R96, R134, R52 ;  /* 0x000000866084723c */ /* 0x000fe20000041834 */
[----:B------:R-:W-:Y:S01]  /*4dc0*/  IADD3 R0, R0, -c[0x0][0x168], R5 ;  /* 0x80005a0000007a10 */ /* 0x000fe20007ffe005 */
[----:B------:R-:W-:-:S02]  /*4dd0*/  FADD.FTZ R2, R188, R2 ;  /* 0x00000002bc027221 */ /* 0x000fc40000010000 */
[----:B------:R-:W-:Y:S01]  /*4de0*/  FADD.FTZ R4, R193, R3 ;  /* 0x00000003c1047221 */ /* 0x000fe20000010000 */
[----:B------:R-:W-:Y:S01]  /*4df0*/  SHF.R.S32.HI R5, RZ, 0x1f, R0 ;  /* 0x0000001fff057819 */ /* 0x000fe20000011400 */
[----:B------:R-:W-:Y:S02]  /*4e00*/  FADD.FTZ R3, R189, R2 ;  /* 0x00000002bd037221 */ /* 0x000fe40000010000 */
[----:B------:R-:W-:Y:S01]  /*4e10*/  HMMA.16816.F32.BF16 R52, R96, R56, R144 ;  /* 0x000000386034723c */ /* 0x000fe20000041890 */
[----:B------:R-:W-:Y:S01]  /*4e20*/  LEA.HI R5, R5, R0, RZ, 0x6 ;  /* 0x0000000005057211 */ /* 0x000fe200078f30ff */
[----:B------:R-:W-:Y:S02]  /*4e30*/  FADD.FTZ R2, R194, R4 ;  /* 0x00000004c2027221 */ /* 0x000fe40000010000 */
[----:B------:R-:W-:Y:S01]  /*4e40*/  FADD.FTZ R0, R191, R3 ;  /* 0x00000003bf007221 */ /* 0x000fe20000010000 */
[----:B------:R-:W-:Y:S01]  /*4e50*/  SHF.R.S32.HI R211, RZ, 0x6, R5 ;  /* 0x00000006ffd37819 */ /* 0x000fe20000011405 */
[----:B------:R-:W-:-:S02]  /*4e60*/  FADD.FTZ R2, R14, R2 ;  /* 0x000000020e027221 */ /* 0x000fc40000010000 */
[C---:B------:R-:W-:Y:S01]  /*4e70*/  HMMA.16816.F32.BF16 R56, R96.reuse, R58, R88 ;  /* 0x0000003a6038723c */ /* 0x040fe20000041858 */
[----:B------:R-:W-:Y:S01]  /*4e80*/  LDSM.16.MT88.4 R88, [R165+0x5800] ;  /* 0x00580000a558783b */ /* 0x000fe20000004200 */
[----:B------:R-:W-:Y:S01]  /*4e90*/  IMNMX R211, R213, R211, !PT ;  /* 0x000000d3d5d37217 */ /* 0x000fe20007800200 */
[----:B------:R-:W-:Y:S02]  /*4ea0*/  FADD.FTZ R0, R7, R0 ;  /* 0x0000000007007221 */ /* 0x000fe40000010000 */
[----:B------:R-:W-:Y:S01]  /*4eb0*/  FADD.FTZ R205, R205, R2 ;  /* 0x00000002cdcd7221 */ /* 0x000fe20000010000 */
[----:B------:R-:W-:Y:S01]  /*4ec0*/  ISETP.GE.AND P0, PT, R184, R211, PT ;  /* 0x000000d3b800720c */ /* 0x000fe20003f06270 */
[----:B------:R-:W-:Y:S01]  /*4ed0*/  FADD.FTZ R0, R6, R0 ;  /* 0x0000000006007221 */ /* 0x000fe20000010000 */
[----:B------:R-:W-:Y:S01]  /*4ee0*/  HMMA.16816.F32.BF16 R44, R96, R48, R148 ;  /* 0x00000030602c723c */ /* 0x000fe20000041894 */
[----:B------:R-:W-:Y:S02]  /*4ef0*/  FADD.FTZ R205, R159, R205 ;  /* 0x000000cd9fcd7221 */ /* 0x000fe40000010000 */
[----:B------:R-:W-:-:S02]  /*4f00*/  FADD.FTZ R0, R13, R0 ;  /* 0x000000000d007221 */ /* 0x000fc40000010000 */
[----:B------:R-:W-:Y:S02]  /*4f10*/  FADD.FTZ R205, R15, R205 ;  /* 0x000000cd0fcd7221 */ /* 0x000fe40000010000 */
[----:B------:R-:W-:Y:S01]  /*4f20*/  FADD.FTZ R206, R206, R0 ;  /* 0x00000000cece7221 */ /* 0x000fe20000010000 */
[C---:B-1----:R-:W-:Y:S08]  /*4f30*/  HMMA.16816.F32.BF16 R36, R96.reuse, R40, R60 ;  /* 0x000000286024723c */ /* 0x042ff0000004183c */
[C---:B------:R-:W-:Y:S01]  /*4f40*/  HMMA.16816.F32.BF16 R40, R96.reuse, R42, R64 ;  /* 0x0000002a6028723c */ /* 0x040fe20000041840 */
[----:B------:R-:W1:Y:S07]  /*4f50*/  LDSM.16.MT88.4 R64, [R164+0x3800] ;  /* 0x00380000a440783b */ /* 0x000e6e0000004200 */
[C---:B------:R-:W-:Y:S08]  /*4f60*/  HMMA.16816.F32.BF16 R48, R96.reuse, R50, R68 ;  /* 0x000000326030723c */ /* 0x040ff00000041844 */
[C---:B------:R-:W-:Y:S08]  /*4f70*/  HMMA.16816.F32.BF16 R68, R96.reuse, R72, R136 ;  /* 0x000000486044723c */ /* 0x040ff00000041888 */
[C---:B------:R-:W-:Y:S08]  /*4f80*/  HMMA.16816.F32.BF16 R72, R96.reuse, R74, R76 ;  /* 0x0000004a6048723c */ /* 0x040ff0000004184c */
[C---:B------:R-:W-:Y:S08]  /*4f90*/  HMMA.16816.F32.BF16 R104, R96.reuse, R108, R104 ;  /* 0x0000006c6068723c */ /* 0x040ff00000041868 */
[C---:B------:R-:W-:Y:S08]  /*4fa0*/  HMMA.16816.F32.BF16 R112, R96.reuse, R116, R112 ;  /* 0x000000746070723c */ /* 0x040ff00000041870 */
        /* <DEDUP_REMOVED lines=8> */
[C---:B------:R-:W-:Y:S08]  /*5030*/  HMMA.16816.F32.BF16 R88, R96.reuse, R90, R20 ;  /* 0x0000005a6058723c */ /* 0x040ff00000041814 */
[C---:B------:R-:W-:Y:S08]  /*5040*/  HMMA.16816.F32.BF16 R92, R96.reuse, R8, R32 ;  /* 0x00000008605c723c */ /* 0x040ff00000041820 */
[----:B------:R-:W-:Y:S01]  /*5050*/  HMMA.16816.F32.BF16 R96, R96, R10, R16 ;  /* 0x0000000a6060723c */ /* 0x000fe20000041810 */
[----:B------:R-:W-:Y:S01]  /*5060*/  @!UPT UIADD3 URZ, URZ, URZ, URZ ;  /* 0x0000003f3f3ff290 */ /* 0x000fe2000fffe03f */
[----:B------:R-:W-:Y:S11]  /*5070*/  @!P0 BRA `(.L_x_1050) ;  /* 0x000036f000008947 */ /* 0x000ff60003800000 */
[----:B------:R-:W-:Y:S02]  /*5080*/  MOV R102, R12 ;  /* 0x0000000c00667202 */ /* 0x000fe40000000f00 */
[----:B------:R-:W-:-:S02]  /*5090*/  MOV R101, R100 ;  /* 0x0000006400657202 */ /* 0x000fc40000000f00 */
[----:B------:R-:W-:-:S07]  /*50a0*/  MOV R191, R184 ;  /* 0x000000b800bf7202 */ /* 0x000fce0000000f00 */
.L_x_1061:
        /* <DEDUP_REMOVED lines=16> */
[----:B------:R-:W-:Y:S01]  /*51b0*/  IMAD.WIDE.U32 R2, R186, c[0x0][0x208], RZ ;  /* 0x00008200ba027a25 */ /* 0x000fe200078e00ff */
[----:B------:R-:W-:Y:S02]  /*51c0*/  SHF.R.S32.HI R0, RZ, 0x1f, R186 ;  /* 0x0000001fff007819 */ /* 0x000fe400000114ba */
[----:B------:R-:W-:Y:S01]  /*51d0*/  SHF.R.S32.HI R4, RZ, 0x1f, R183 ;  /* 0x0000001fff047819 */ /* 0x000fe200000114b7 */
[C---:B------:R-:W-:Y:S01]  /*51e0*/  IMAD.SHL.U32 R23, R207.reuse, 0x2, RZ ;  /* 0x00000002cf177824 */ /* 0x040fe200078e00ff */
        /* <DEDUP_REMOVED lines=8> */
[C---:B------:R-:W-:Y:S01]  /*5270*/  SHF.L.U64.HI R14, R208.reuse, 0x1, R7 ;  /* 0x00000001d00e7819 */ /* 0x040fe20000010207 */
        /* <DEDUP_REMOVED lines=11> */
.L_x_1094:
[----:B------:R-:W-:-:S05]  /*5330*/  BRA.DIV ~URZ, `(.L_x_1054) ;  /* 0x000092b27f007947 */ /* 0x000fca000b800000 */
[----:B------:R-:W5:Y:S01]  /*5340*/  SHFL.IDX PT, R0, R12, RZ, 0x181f ;  /* 0x00181fff0c007589 */ /* 0x000f6200000e0000 */
[----:B------:R-:W-:Y:S02]  /*5350*/  ISETP.GE.AND P5, PT, R197, c[0x0][0x1d4], PT ;  /* 0x00007500c5007a0c */ /* 0x000fe40003fa6270 */
[----:B------:R-:W-:Y:S02]  /*5360*/  ISETP.GE.AND P2, PT, R208, c[0x0][0x1d4], PT ;  /* 0x00007500d0007a0c */ /* 0x000fe40003f46270 */
[C---:B-----5:R-:W-:Y:S02]  /*5370*/  IADD3 R2, P0, R0.reuse, R21, RZ ;  /* 0x0000001500027210 */ /* 0x060fe40007f1e0ff */
[----:B------:R-:W-:Y:S03]  /*5380*/  IADD3 R6, P6, R0, R22, RZ ;  /* 0x0000001600067210 */ /* 0x000fe60007fde0ff */
[C---:B---3--:R-:W-:Y:S01]  /*5390*/  IMAD.X R3, R4.reuse, 0x1, R13, P0 ;  /* 0x0000000104037824 */ /* 0x048fe200000e060d */
[----:B------:R-:W-:Y:S01]  /*53a0*/  ISETP.GE.AND P0, PT, R207, c[0x0][0x1d4], PT ;  /* 0x00007500cf007a0c */ /* 0x000fe20003f06270 */
[----:B------:R-:W-:Y:S03]  /*53b0*/  IMAD.X R7, R4, 0x1, R14, P6 ;  /* 0x0000000104077824 */ /* 0x000fe600030e060e */
[----:B------:R-:W-:Y:S01]  /*53c0*/  @!PT LDS RZ, [RZ] ;  /* 0x00000000fffff984 */ /* 0x000fe20000000800 */
[----:B------:R-:W-:Y:S01]  /*53d0*/  @!PT LDS RZ, [RZ] ;  /* 0x00000000fffff984 */ /* 0x000fe20000000800 */
[----:B------:R3:W-:Y:S04]  /*53e0*/  LDGSTS.E.BYPASS.LTC128B.128 [R182+0x100], [R2.64], !P5 ;  /* 0x0010000002b67fae */ /* 0x0007e8000e901d46 */
[----:B------:R5:W-:Y:S01]  /*53f0*/  LDGSTS.E.BYPASS.LTC128B.128 [R182+0x2100], [R6.64], !P2 ;  /* 0x0210000006b67fae */ /* 0x000be2000d101d46 */
[----:B---3--:R-:W-:Y:S03]  /*5400*/  IADD3 R2, P6, R0, R23, RZ ;  /* 0x0000001700027210 */ /* 0x008fe60007fde0ff */
[----:B------:R-:W3:Y:S01]  /*5410*/  SHFL.IDX PT, R0, R12, 0x1, 0x181f ;  /* 0x00381f000c007f89 */ /* 0x000ee200000e0000 */
[----:B-----5:R-:W-:Y:S01]  /*5420*/  SEL R6, RZ, 0x10, P2 ;  /* 0x00000010ff067807 */ /* 0x020fe20001000000 */
[----:B------:R-:W-:Y:S01]  /*5430*/  IMAD.X R3, R4, 0x1, R15, P6 ;  /* 0x0000000104037824 */ /* 0x000fe200030e060f */
[----:B------:R-:W-:Y:S01]  /*5440*/  SEL R7, RZ, 0x10, P0 ;  /* 0x00000010ff077807 */ /* 0x000fe20000000000 */
[----:B------:R5:W4:Y:S04]  /*5450*/  SHFL.IDX PT, R4, R5, 0x1, 0x181f ;  /* 0x00381f0005047f89 */ /* 0x000b2800000e0000 */
[----:B------:R2:W-:Y:S01]  /*5460*/  LDGSTS.E.BYPASS.LTC128B.128 [R182+0x4100], [R2.64], !P0 ;  /* 0x0410000002b67fae */ /* 0x0005e2000c101d46 */
[----:B----45:R-:W-:Y:S04]  /*5470*/  SEL R5, RZ, 0x10, P5 ;  /* 0x00000010ff057807 */ /* 0x030fe80002800000 */
.L_x_1095:
[C---:B---3--:R-:W-:Y:S02]  /*5480*/  ISETP.NE.U32.AND P5, PT, R5.reuse, RZ, PT ;  /* 0x000000ff0500720c */ /* 0x048fe40003fa5070 */
[----:B------:R-:W-:Y:S02]  /*5490*/  IADD3 R5, -R5, 0x10, RZ ;  /* 0x0000001005057810 */ /* 0x000fe40007ffe1ff */
[C---:B------:R-:W-:Y:S02]  /*54a0*/  ISETP.NE.U32.AND P6, PT, R6.reuse, RZ, PT ;  /* 0x000000ff0600720c */ /* 0x040fe40003fc5070 */
[----:B------:R-:W-:Y:S02]  /*54b0*/  LOP3.LUT R5, R5, 0xf, RZ, 0xc0, !PT ;  /* 0x0000000f05057812 */ /* 0x000fe400078ec0ff */
[----:B------:R-:W-:Y:S02]  /*54c0*/  IADD3 R6, -R6, 0x10, RZ ;  /* 0x0000001006067810 */ /* 0x000fe40007ffe1ff */
[----:B--2---:R-:W-:Y:S02]  /*54d0*/  IADD3 R2, P2, P0, R5, R0, R21 ;  /* 0x0000000005027210 */ /* 0x004fe4000785e015 */
[----:B------:R-:W-:Y:S02]  /*54e0*/  LOP3.LUT R6, R6, 0xf, RZ, 0xc0, !PT ;  /* 0x0000000f06067812 */ /* 0x000fe400078ec0ff */
[----:B------:R-:W-:Y:S02]  /*54f0*/  IADD3.X R3, RZ, R4, R13, P2, P0 ;  /* 0x00000004ff037210 */ /* 0x000fe400017e040d */
[----:B------:R-:W-:Y:S03]  /*5500*/  IADD3 R6, P2, P0, R6, R0, R22 ;  /* 0x0000000006067210 */ /* 0x000fe6000785e016 */
[----:B------:R-:W-:Y:S01]  /*5510*/  @!PT LDS RZ, [RZ] ;  /* 0x00000000fffff984 */ /* 0x000fe20000000800 */
[----:B------:R-:W-:Y:S01]  /*5520*/  @!PT LDS RZ, [RZ] ;  /* 0x00000000fffff984 */ /* 0x000fe20000000800 */
[----:B------:R-:W-:Y:S01]  /*5530*/  @!PT LDS RZ, [RZ] ;  /* 0x00000000fffff984 */ /* 0x000fe20000000800 */
[----:B------:R2:W-:Y:S01]  /*5540*/  LDGSTS.E.BYPASS.LTC128B.128.ZFILL [R182+0x1100], [R2.64], P5 ;  /* 0x0110000002b67fae */ /* 0x0005e2000a941d46 */
[C---:B------:R-:W-:Y:S02]  /*5550*/  ISETP.NE.U32.AND P5, PT, R7.reuse, RZ, PT ;  /* 0x000000ff0700720c */ /* 0x040fe40003fa5070 */
[----:B--2---:R-:W-:Y:S02]  /*5560*/  IADD3 R2, -R7, 0x10, RZ ;  /* 0x0000001007027810 */ /* 0x004fe40007ffe1ff */
[----:B------:R-:W-:Y:S02]  /*5570*/  IADD3.X R7, RZ, R4, R14, P2, P0 ;  /* 0x00000004ff077210 */ /* 0x000fe400017e040e */
[----:B------:R-:W-:Y:S03]  /*5580*/  LOP3.LUT R2, R2, 0xf, RZ, 0xc0, !PT ;  /* 0x0000000f02027812 */ /* 0x000fe600078ec0ff */
[----:B------:R2:W-:Y:S01]  /*5590*/  LDGSTS.E.BYPASS.LTC128B.128.ZFILL [R182+0x3100], [R6.64], P6 ;  /* 0x0310000006b67fae */ /* 0x0005e2000b141d46 */
[----:B------:R-:W-:Y:S04]  /*55a0*/  IADD3 R2, P2, P0, R2, R0, R23 ;  /* 0x0000000002027210 */ /* 0x000fe8000785e017 */
[----:B------:R-:W-:Y:S05]  /*55b0*/  IADD3.X R3, RZ, R4, R15, P2, P0 ;  /* 0x00000004ff037210 */ /* 0x000fea00017e040f */
[----:B------:R2:W-:Y:S04]  /*55c0*/  LDGSTS.E.BYPASS.LTC128B.128.ZFILL [R182+0x5100], [R2.64], P5 ;  /* 0x0510000002b67fae */ /* 0x0005e8000a941d46 */
.L_x_1052:
[----:B------:R-:W-:Y:S05]  /*55d0*/  BSYNC B0 ;  /* 0x0000000000007941 */ /* 0x000fea0003800000 */
.L_x_1051:
        /* <DEDUP_REMOVED lines=178> */
[----:B------:R-:W1:Y:S10]  /*6100*/  MUFU.TANH R137, R16 ;  /* 0x0000001000897308 */ /* 0x000e740000002400 */
[----:B------:R1:W1:Y:S01]  /*6110*/  MUFU.TANH R136, R17 ;  /* 0x0000001100887308 */ /* 0x0002620000002400 */
[----:B------:R-:W-:Y:S02]  /*6120*/  FMUL.FTZ R22, R22, c[0x0][0x320] ;  /* 0x0000c80016167a20 */ /* 0x000fe40000410000 */
[----:B------:R-:W-:Y:S02]  /*6130*/  FMUL.FTZ R23, R23, c[0x0][0x320] ;  /* 0x0000c80017177a20 */ /* 0x000fe40000410000 */
[----:B------:R-:W-:Y:S05]  /*6140*/  FMUL.FTZ R20, R20, c[0x0][0x320] ;  /* 0x0000c80014147a20 */ /* 0x000fea0000410000 */
[----:B------:R2:W2:Y:S01]  /*6150*/  MUFU.TANH R140, R18 ;  /* 0x00000012008c7308 */ /* 0x0004a20000002400 */
[----:B------:R-:W-:Y:S02]  /*6160*/  FMUL.FTZ R26, R26, c[0x0][0x320] ;  /* 0x0000c8001a1a7a20 */ /* 0x000fe40000410000 */
[----:B------:R-:W-:Y:S01]  /*6170*/  FMUL.FTZ R27, R27, c[0x0][0x320] ;  /* 0x0000c8001b1b7a20 */ /* 0x000fe20000410000 */
[C---:B-----5:R-:W-:Y:S06]  /*6180*/  HMMA.16816.F32.BF16 R28, R148.reuse, R8, R28 ;  /* 0x00000008941c723c */ /* 0x060fec000004181c */
[----:B------:R5:W3:Y:S02]  /*6190*/  MUFU.TANH R139, R19 ;  /* 0x00000013008b7308 */ /* 0x000ae40000002400 */
[----:B------:R-:W-:Y:S04]  /*61a0*/  HMMA.16816.F32.BF16 R32, R148, R10, R32 ;  /* 0x0000000a9420723c */ /* 0x000fe80000041820 */
[----:B-1----:R-:W-:Y:S04]  /*61b0*/  FMUL.FTZ R17, R25, c[0x0][0x320] ;  /* 0x0000c80019117a20 */ /* 0x002fe80000410000 */
[----:B------:R1:W1:Y:S01]  /*61c0*/  MUFU.TANH R141, R12 ;  /* 0x0000000c008d7308 */ /* 0x0002620000002400 */
[----:B--2---:R-:W-:Y:S07]  /*61d0*/  FMUL.FTZ R18, R24, c[0x0][0x320] ;  /* 0x0000c80018127a20 */ /* 0x004fee0000410000 */
[----:B------:R-:W-:Y:S02]  /*61e0*/  FMUL.FTZ R16, R28, c[0x0][0x320] ;  /* 0x0000c8001c107a20 */ /* 0x000fe40000410000 */
[----:B------:R2:W1:Y:S01]  /*61f0*/  MUFU.TANH R100, R20 ;  /* 0x0000001400647308 */ /* 0x0004620000002400 */
[----:B------:R-:W-:Y:S02]  /*6200*/  FMUL.FTZ R15, R29, c[0x0][0x320] ;  /* 0x0000c8001d0f7a20 */ /* 0x000fe40000410000 */
[----:B------:R-:W-:Y:S02]  /*6210*/  FMUL.FTZ R30, R30, c[0x0][0x320] ;  /* 0x0000c8001e1e7a20 */ /* 0x000fe40000410000 */
[----:B-----5:R-:W-:Y:S02]  /*6220*/  FMUL.FTZ R19, R21, c[0x0][0x320] ;  /* 0x0000c80015137a20 */ /* 0x020fe40000410000 */
[----:B------:R-:W-:Y:S02]  /*6230*/  FMUL.FTZ R31, R31, c[0x0][0x320] ;  /* 0x0000c8001f1f7a20 */ /* 0x000fe40000410000 */
[----:B------:R-:W-:Y:S01]  /*6240*/  FMUL.FTZ R14, R32, c[0x0][0x320] ;  /* 0x0000c800200e7a20 */ /* 0x000fe20000410000 */
[----:B------:R-:W1:Y:S01]  /*6250*/  MUFU.TANH R22, R22 ;  /* 0x0000001600167308 */ /* 0x000e620000002400 */
[----:B------:R-:W-:Y:S02]  /*6260*/  FMUL.FTZ R13, R33, c[0x0][0x320] ;  /* 0x0000c800210d7a20 */ /* 0x000fe40000410000 */
[----:B------:R-:W-:Y:S02]  /*6270*/  FMUL.FTZ R34, R34, c[0x0][0x320] ;  /* 0x0000c80022227a20 */ /* 0x000fe40000410000 */
[----:B------:R-:W-:Y:S05]  /*6280*/  FMUL.FTZ R35, R35, c[0x0][0x320] ;  /* 0x0000c80023237a20 */ /* 0x000fea0000410000 */
        /* <DEDUP_REMOVED lines=15> */
[----:B--234-:R-:W-:Y:S01]  /*6380*/  IMAD R0, R212, 0x20, R214 ;  /* 0x00000020d4007824 */ /* 0x01cfe200078e02d6 */
[----:B------:R-:W-:Y:S01]  /*6390*/  SHF.R.S32.HI R184, RZ, 0x1f, R207 ;  /* 0x0000001fffb87819 */ /* 0x000fe200000114cf */
[----:B------:R-:W-:Y:S01]  /*63a0*/  IMAD R2, R191, 0x40, R215 ;  /* 0x00000040bf027824 */ /* 0x000fe200078e02d7 */
[----:B------:R-:W-:Y:S01]  /*63b0*/  SHF.R.S32.HI R185, RZ, 0x1f, R208 ;  /* 0x0000001fffb97819 */ /* 0x000fe200000114d0 */
[----:B------:R-:W-:Y:S01]  /*63c0*/  IMAD.MOV.U32 R183, RZ, RZ, RZ ;  /* 0x000000ffffb77224 */ /* 0x000fe200078e00ff */
[C---:B------:R-:W-:Y:S01]  /*63d0*/  SHF.L.U64.HI R11, R207.reuse, 0x1, R184 ;  /* 0x00000001cf0b7819 */ /* 0x040fe200000102b8 */
[----:B------:R-:W-:Y:S01]  /*63e0*/  IMAD.SHL.U32 R24, R207, 0x2, RZ ;  /* 0x00000002cf187824 */ /* 0x000fe200078e00ff */
[----:B------:R-:W-:Y:S01]  /*63f0*/  IADD3 R2, R2, -0x40, R0 ;  /* 0xffffffc002027810 */ /* 0x000fe20007ffe000 */
[C---:B------:R-:W-:Y:S01]  /*6400*/  IMAD.SHL.U32 R21, R208.reuse, 0x2, RZ ;  /* 0x00000002d0157824 */ /* 0x040fe200078e00ff */
[----:B------:R-:W-:Y:S01]  /*6410*/  SHF.R.S32.HI R184, RZ, 0x1f, R197 ;  /* 0x0000001fffb87819 */ /* 0x000fe200000114c5 */
[C---:B-1----:R-:W-:Y:S01]  /*6420*/  IMAD.SHL.U32 R12, R197.reuse, 0x2, RZ ;  /* 0x00000002c50c7824 */ /* 0x042fe200078e00ff */
[----:B------:R-:W-:Y:S01]  /*6430*/  SHF.L.U64.HI R10, R208, 0x1, R185 ;  /* 0x00000001d00a7819 */ /* 0x000fe200000102b9 */
[----:B------:R-:W-:Y:S01]  /*6440*/  @P3 IMAD.HI.U32 R3, R2, c[0x0][0x2bc], RZ ;  /* 0x0000af0002033a27 */ /* 0x000fe200078e00ff */
[----:B------:R-:W-:Y:S03]  /*6450*/  SHF.L.U64.HI R9, R197, 0x1, R184 ;  /* 0x00000001c5097819 */ /* 0x000fe600000102b8 */
[----:B------:R-:W-:Y:S01]  /*6460*/  IMAD.MOV.U32 R0, RZ, RZ, R2 ;  /* 0x000000ffff007224 */ /* 0x000fe200078e0002 */
[----:B------:R-:W-:Y:S04]  /*6470*/  @P3 SHF.R.U32.HI R0, RZ, c[0x0][0x2c0], R3 ;  /* 0x0000b000ff003a19 */ /* 0x000fe80000011603 */
[C---:B------:R-:W-:Y:S04]  /*6480*/  @!P1 IADD3 R3, P0, R0.reuse, R218, RZ ;  /* 0x000000da00039210 */ /* 0x040fe80007f1e0ff */
[----:B------:R-:W-:Y:S01]  /*6490*/  @!P1 LEA.HI.X.SX32 R5, R0, R223, 0x1, P0 ;  /* 0x000000df00059211 */ /* 0x000fe200000f0eff */
[----:B------:R-:W-:Y:S01]  /*64a0*/  IMAD.MOV R0, RZ, RZ, -R0 ;  /* 0x000000ffff007224 */ /* 0x000fe200078e0a00 */
[C---:B------:R-:W-:Y:S03]  /*64b0*/  @!P1 LEA R4, P0, R3.reuse, c[0x0][0x2a0], 0x2 ;  /* 0x0000a80003049a11 */ /* 0x040fe600078010ff */
        /* <DEDUP_REMOVED lines=18> */
.L_x_1096:
[----:B------:R-:W-:-:S05]  /*65e0*/  BRA.DIV ~URZ, `(.L_x_1058) ;  /* 0x000082a27f007947 */ /* 0x000fca000b800000 */
[----:B------:R-:W3:Y:S01]  /*65f0*/  SHFL.IDX PT, R0, R8, RZ, 0x181f ;  /* 0x00181fff08007589 */ /* 0x000ee200000e0000 */
[----:B------:R-:W-:Y:S02]  /*6600*/  ISETP.GE.AND P5, PT, R197, c[0x0][0x1d4], PT ;  /* 0x00007500c5007a0c */ /* 0x000fe40003fa6270 */
[----:B------:R-:W-:Y:S02]  /*6610*/  ISETP.GE.AND P2, PT, R208, c[0x0][0x1d4], PT ;  /* 0x00007500d0007a0c */ /* 0x000fe40003f46270 */
[C---:B---3--:R-:W-:Y:S02]  /*6620*/  IADD3 R2, P0, R0.reuse, R12, RZ ;  /* 0x0000000c00027210 */ /* 0x048fe40007f1e0ff */
[----:B------:R-:W-:Y:S03]  /*6630*/  IADD3 R6, P6, R0, R21, RZ ;  /* 0x0000001500067210 */ /* 0x000fe60007fde0ff */
[C---:B--2---:R-:W-:Y:S01]  /*6640*/  IMAD.X R3, R4.reuse, 0x1, R9, P0 ;  /* 0x0000000104037824 */ /* 0x044fe200000e0609 */
[----:B------:R-:W-:Y:S01]  /*6650*/  ISETP.GE.AND P0, PT, R207, c[0x0][0x1d4], PT ;  /* 0x00007500cf007a0c */ /* 0x000fe20003f06270 */
[----:B------:R-:W-:Y:S03]  /*6660*/  IMAD.X R7, R4, 0x1, R10, P6 ;  /* 0x0000000104077824 */ /* 0x000fe600030e060a */
[----:B------:R-:W-:Y:S01]  /*6670*/  @!PT LDS RZ, [RZ] ;  /* 0x00000000fffff984 */ /* 0x000fe20000000800 */
[----:B------:R-:W-:Y:S01]  /*6680*/  @!PT LDS RZ, [RZ] ;  /* 0x00000000fffff984 */ /* 0x000fe20000000800 */
[----:B------:R2:W-:Y:S04]  /*6690*/  LDGSTS.E.BYPASS.LTC128B.128 [R182+0x6100], [R2.64], !P5 ;  /* 0x0610000002b67fae */ /* 0x0005e8000e901d46 */
[----:B------:R3:W-:Y:S01]  /*66a0*/  LDGSTS.E.BYPASS.LTC128B.128 [R182+0x8100], [R6.64], !P2 ;  /* 0x0810000006b67fae */ /* 0x0007e2000d101d46 */
[----:B--2---:R-:W-:Y:S03]  /*66b0*/  IADD3 R2, P6, R0, R24, RZ ;  /* 0x0000001800027210 */ /* 0x004fe60007fde0ff */
[----:B------:R-:W2:Y:S01]  /*66c0*/  SHFL.IDX PT, R0, R8, 0x1, 0x181f ;  /* 0x00381f0008007f89 */ /* 0x000ea200000e0000 */
[----:B---3--:R-:W-:Y:S01]  /*66d0*/  SEL R6, RZ, 0x10, P2 ;  /* 0x00000010ff067807 */ /* 0x008fe20001000000 */
[----:B------:R-:W-:Y:S01]  /*66e0*/  IMAD.X R3, R4, 0x1, R11, P6 ;  /* 0x0000000104037824 */ /* 0x000fe200030e060b */
[----:B------:R-:W-:Y:S01]  /*66f0*/  SEL R7, RZ, 0x10, P0 ;  /* 0x00000010ff077807 */ /* 0x000fe20000000000 */
[----:B------:R3:W4:Y:S04]  /*6700*/  SHFL.IDX PT, R4, R5, 0x1, 0x181f ;  /* 0x00381f0005047f89 */ /* 0x00072800000e0000 */
[----:B------:R1:W-:Y:S02]  /*6710*/  LDGSTS.E.BYPASS.LTC128B.128 [R182+0xa100], [R2.64], !P0 ;  /* 0x0a10000002b67fae */ /* 0x0003e4000c101d46 */
[----:B-1-3--:R-:W-:Y:S04]  /*6720*/  SEL R5, RZ, 0x10, P5 ;  /* 0x00000010ff057807 */ /* 0x00afe80002800000 */
.L_x_1097:
[C---:B--2---:R-:W-:Y:S02]  /*6730*/  ISETP.NE.U32.AND P5, PT, R5.reuse, RZ, PT ;  /* 0x000000ff0500720c */ /* 0x044fe40003fa5070 */
[----:B------:R-:W-:Y:S02]  /*6740*/  IADD3 R5, -R5, 0x10, RZ ;  /* 0x0000001005057810 */ /* 0x000fe40007ffe1ff */
[C---:B------:R-:W-:Y:S02]  /*6750*/  ISETP.NE.U32.AND P6, PT, R6.reuse, RZ, PT ;  /* 0x000000ff0600720c */ /* 0x040fe40003fc5070 */
[----:B------:R-:W-:Y:S02]  /*6760*/  LOP3.LUT R5, R5, 0xf, RZ, 0xc0, !PT ;  /* 0x0000000f05057812 */ /* 0x000fe400078ec0ff */
[----:B------:R-:W-:Y:S02]  /*6770*/  IADD3 R6, -R6, 0x10, RZ ;  /* 0x0000001006067810 */ /* 0x000fe40007ffe1ff */
[----:B------:R-:W-:Y:S02]  /*6780*/  IADD3 R2, P2, P0, R5, R0, R12 ;  /* 0x0000000005027210 */ /* 0x000fe4000785e00c */
[----:B------:R-:W-:Y:S02]  /*6790*/  LOP3.LUT R6, R6, 0xf, RZ, 0xc0, !PT ;  /* 0x0000000f06067812 */ /* 0x000fe400078ec0ff */
[----:B----4-:R-:W-:Y:S02]  /*67a0*/  IADD3.X R3, RZ, R4, R9, P2, P0 ;  /* 0x00000004ff037210 */ /* 0x010fe400017e0409 */
[----:B------:R-:W-:Y:S03]  /*67b0*/  IADD3 R6, P2, P0, R6, R0, R21 ;  /* 0x0000000006067210 */ /* 0x000fe6000785e015 */
[----:B------:R-:W-:Y:S01]  /*67c0*/  @!PT LDS RZ, [RZ] ;  /* 0x00000000fffff984 */ /* 0x000fe20000000800 */
[----:B------:R-:W-:Y:S01]  /*67d0*/  @!PT LDS RZ, [RZ] ;  /* 0x00000000fffff984 */ /* 0x000fe20000000800 */
[----:B------:R-:W-:Y:S01]  /*67e0*/  @!PT LDS RZ, [RZ] ;  /* 0x00000000fffff984 */ /* 0x000fe20000000800 */
[----:B------:R1:W-:Y:S01]  /*67f0*/  LDGSTS.E.BYPASS.LTC128B.128.ZFILL [R182+0x7100], [R2.64], P5 ;  /* 0x0710000002b67fae */ /* 0x0003e2000a941d46 */
[C---:B------:R-:W-:Y:S02]  /*6800*/  ISETP.NE.U32.AND P5, PT, R7.reuse, RZ, PT ;  /* 0x000000ff0700720c */ /* 0x040fe40003fa5070 */
[----:B-1----:R-:W-:Y:S02]  /*6810*/  IADD3 R2, -R7, 0x10, RZ ;  /* 0x0000001007027810 */ /* 0x002fe40007ffe1ff */
[----:B------:R-:W-:Y:S02]  /*6820*/  IADD3.X R7, RZ, R4, R10, P2, P0 ;  /* 0x00000004ff077210 */ /* 0x000fe400017e040a */
[----:B------:R-:W-:Y:S03]  /*6830*/  LOP3.LUT R2, R2, 0xf, RZ, 0xc0, !PT ;  /* 0x0000000f02027812 */ /* 0x000fe600078ec0ff */
[----:B------:R1:W-:Y:S01]  /*6840*/  LDGSTS.E.BYPASS.LTC128B.128.ZFILL [R182+0x9100], [R6.64], P6 ;  /* 0x0910000006b67fae */ /* 0x0003e2000b141d46 */
[----:B------:R-:W-:Y:S04]  /*6850*/  IADD3 R2, P2, P0, R2, R0, R24 ;  /* 0x0000000002027210 */ /* 0x000fe8000785e018 */
[----:B------:R-:W-:Y:S05]  /*6860*/  IADD3.X R3, RZ, R4, R11, P2, P0 ;  /* 0x00000004ff037210 */ /* 0x000fea00017e040b */
[----:B------:R1:W-:Y:S04]  /*6870*/  LDGSTS.E.BYPASS.LTC128B.128.ZFILL [R182+0xb100], [R2.64], P5 ;  /* 0x0b10000002b67fae */ /* 0x0003e8000a941d46 */
.L_x_1056:
[----:B--234-:R-:W-:Y:S05]  /*6880*/  BSYNC B0 ;  /* 0x0000000000007941 */ /* 0x01cfea0003800000 */
.L_x_1055:
[----:B------:R-:W-:Y:S01]  /*6890*/  MOV R0, 0x1 ;  /* 0x0000000100007802 */ /* 0x000fe20000000f00 */
[----:B------:R-:W0:Y:S01]  /*68a0*/  LDGDEPBAR ;  /* 0x00000000000079af */ /* 0x000e220000000000 */
[----:B-1----:R-:W-:Y:S01]  /*68b0*/  MOV R3, c[0x0][0x2ac] ;  /* 0x0000ab0000037a02 */ /* 0x002fe20000000f00 */
[----:B------:R-:W-:Y:S01]  /*68c0*/  @P4 IMAD.HI.U32 R2, R210, c[0x0][0x2c8], RZ ;  /* 0x0000b200d2024a27 */ /* 0x000fe200078e00ff */
[----:B------:R-:W-:Y:S03]  /*68d0*/  MOV R4, R210 ;  /* 0x000000d200047202 */ /* 0x000fe60000000f00 */
[----:B------:R-:W-:Y:S01]  /*68e0*/  IMAD R0, R191, -0x40, R0 ;  /* 0xffffffc0bf007824 */ /* 0x000fe200078e0200 */
[----:B------:R-:W-:Y:S04]  /*68f0*/  @P4 SHF.R.U32.HI R4, RZ, c[0x0][0x2cc], R2 ;  /* 0x0000b300ff044a19 */ /* 0x000fe80000011602 */
[----:B------:R-:W-:Y:S05]  /*6900*/  IADD3 R0, -R225, R0, RZ ;  /* 0x00000000e1007210 */ /* 0x000fea0007ffe1ff */
[----:B------:R-:W-:Y:S05]  /*6910*/  IMAD R0, R3, c[0x0][0x1d0], R0 ;  /* 0x0000740003007a24 */ /* 0x000fea00078e0200 */
[----:B------:R-:W-:Y:S01]  /*6920*/  IADD3 R5, R0, -c[0x0][0x168], RZ ;  /* 0x80005a0000057a10 */ /* 0x000fe20007ffe0ff */
[----:B------:R-:W-:-:S05]  /*6930*/  BRA.DIV ~URZ, `(.L_x_1059) ;  /* 0x000081827f007947 */ /* 0x000fca000b800000 */
[----:B------:R1:W2:Y:S02]  /*6940*/  SHFL.IDX PT, R0, R4, RZ, 0x1c1f ;  /* 0x001c1fff04007589 */ /* 0x0002a400000e0000 */
.L_x_1098:
[----:B--2---:R-:W-:Y:S05]  /*6950*/  IMAD.IADD R0, R5, 0x1, R0 ;  /* 0x0000000105007824 */ /* 0x004fea00078e0200 */
[C---:B------:R-:W-:Y:S02]  /*6960*/  ISETP.GT.AND P6, PT, R0.reuse, RZ, PT ;  /* 0x000000ff0000720c */ /* 0x040fe40003fc4270 */
[C---:B------:R-:W-:Y:S02]  /*6970*/  ISETP.GT.AND P5, PT, R0.reuse, 0x1, PT ;  /* 0x000000010000780c */ /* 0x040fe40003fa4270 */
[C---:B------:R-:W-:Y:S02]  /*6980*/  ISETP.GT.AND P2, PT, R0.reuse, 0x8, PT ;  /* 0x000000080000780c */ /* 0x040fe40003f44270 */
[C---:B------:R-:W-:Y:S02]  /*6990*/  ISETP.GT.AND P0, PT, R0.reuse, 0x9, PT ;  /* 0x000000090000780c */ /* 0x040fe40003f04270 */
[----:B------:R-:W-:Y:S02]  /*69a0*/  FSEL R6, R153, -INF , P6 ;  /* 0xff80000099067808 */ /* 0x000fe40003000000 */
[----:B------:R-:W-:Y:S02]  /*69b0*/  ISETP.GT.AND P6, PT, R0, 0x10, PT ;  /* 0x000000100000780c */ /* 0x000fe40003fc4270 */
[----:B------:R-:W-:Y:S02]  /*69c0*/  FSEL R10, R152, -INF , P5 ;  /* 0xff800000980a7808 */ /* 0x000fe40002800000 */
        /* <DEDUP_REMOVED lines=22> */
[----:B------:R-:W-:Y:S02]  /*6b30*/  FSEL R189, R15, -INF , P5 ;  /* 0xff8000000fbd7808 */ /* 0x000fe40002800000 */
[----:B------:R-:W-:Y:S02]  /*6b40*/  FSEL R188, R14, -INF , P2 ;  /* 0xff8000000ebc7808 */ /* 0x000fe40001000000 */
[----:B------:R-:W-:Y:S01]  /*6b50*/  FSEL R187, R13, -INF , P0 ;  /* 0xff8000000dbb7808 */ /* 0x000fe20000000000 */
[----:B------:R-:W-:-:S05]  /*6b60*/  BRA.DIV ~URZ, `(.L_x_1060) ;  /* 0x00007fb27f007947 */ /* 0x000fca000b800000 */
[----:B------:R-:W-:Y:S01]  /*6b70*/  FMNMX.FTZ R2, R6, R101, !PT ;  /* 0x0000006506027209 */ /* 0x000fe20007810000 */
[----:B------:R-:W2:Y:S03]  /*6b80*/  SHFL.IDX PT, R0, R4, 0x1, 0x1c1f ;  /* 0x003c1f0004007f89 */ /* 0x000ea600000e0000 */
[----:B------:R-:W-:Y:S04]  /*6b90*/  FMNMX.FTZ R2, R10, R2, !PT ;  /* 0x000000020a027209 */ /* 0x000fe80007810000 */
[----:B------:R-:W-:Y:S04]  /*6ba0*/  FMNMX.FTZ R2, R9, R2, !PT ;  /* 0x0000000209027209 */ /* 0x000fe80007810000 */
[----:B------:R-:W-:Y:S04]  /*6bb0*/  FMNMX.FTZ R2, R12, R2, !PT ;  /* 0x000000020c027209 */ /* 0x000fe80007810000 */
[----:B------:R-:W-:Y:S04]  /*6bc0*/  FMNMX.FTZ R2, R153, R2, !PT ;  /* 0x0000000299027209 */ /* 0x000fe80007810000 */
[----:B------:R-:W-:Y:S04]  /*6bd0*/  FMNMX.FTZ R2, R152, R2, !PT ;  /* 0x0000000298027209 */ /* 0x000fe80007810000 */
[----:B------:R-:W-:Y:S01]  /*6be0*/  FMNMX.FTZ R2, R151, R2, !PT ;  /* 0x0000000297027209 */ /* 0x000fe20007810000 */
[----:B--2---:R-:W-:Y:S03]  /*6bf0*/  IMAD.IADD R0, R5, 0x1, R0 ;  /* 0x0000000105007824 */ /* 0x004fe600078e0200 */
[----:B------:R-:W-:Y:S02]  /*6c00*/  FMNMX.FTZ R2, R150, R2, !PT ;  /* 0x0000000296027209 */ /* 0x000fe40007810000 */
[C---:B------:R-:W-:Y:S02]  /*6c10*/  ISETP.GT.AND P2, PT, R0.reuse, RZ, PT ;  /* 0x000000ff0000720c */ /* 0x040fe40003f44270 */
[C---:B------:R-:W-:Y:S02]  /*6c20*/  ISETP.GT.AND P0, PT, R0.reuse, 0x1, PT ;  /* 0x000000010000780c */ /* 0x040fe40003f04270 */
[----:B------:R-:W-:Y:S02]  /*6c30*/  FSEL R5, R155, -INF , P2 ;  /* 0xff8000009b057808 */ /* 0x000fe40001000000 */
[----:B------:R-:W-:Y:S02]  /*6c40*/  ISETP.GT.AND P2, PT, R0, 0x8, PT ;  /* 0x000000080000780c */ /* 0x000fe40003f44270 */
[----:B------:R-:W-:Y:S02]  /*6c50*/  FSEL R8, R154, -INF , P0 ;  /* 0xff8000009a087808 */ /* 0x000fe40000000000 */
[----:B------:R-:W-:Y:S02]  /*6c60*/  FMNMX.FTZ R3, R5, R102, !PT ;  /* 0x0000006605037209 */ /* 0x000fe40007810000 */
[----:B------:R-:W-:Y:S02]  /*6c70*/  ISETP.GT.AND P0, PT, R0, 0x9, PT ;  /* 0x000000090000780c */ /* 0x000fe40003f04270 */
[----:B------:R-:W-:Y:S02]  /*6c80*/  FSEL R7, R144, -INF , P2 ;  /* 0xff80000090077808 */ /* 0x000fe40001000000 */
[----:B------:R-:W-:Y:S02]  /*6c90*/  FMNMX.FTZ R3, R8, R3, !PT ;  /* 0x0000000308037209 */ /* 0x000fe40007810000 */
[C---:B------:R-:W-:Y:S02]  /*6ca0*/  ISETP.GT.AND P2, PT, R0.reuse, 0x10, PT ;  /* 0x000000100000780c */ /* 0x040fe40003f44270 */
[----:B------:R-:W-:Y:S02]  /*6cb0*/  FSEL R11, R145, -INF , P0 ;  /* 0xff800000910b7808 */ /* 0x000fe40000000000 */
[----:B-1----:R-:W-:Y:S02]  /*6cc0*/  FMNMX.FTZ R4, R7, R3, !PT ;  /* 0x0000000307047209 */ /* 0x002fe40007810000 */
[----:B------:R-:W-:Y:S02]  /*6cd0*/  ISETP.GT.AND P0, PT, R0, 0x11, PT ;  /* 0x000000110000780c */ /* 0x000fe40003f04270 */
[----:B------:R-:W-:Y:S02]  /*6ce0*/  FSEL R146, R146, -INF , P2 ;  /* 0xff80000092927808 */ /* 0x000fe40001000000 */
[----:B------:R-:W-:Y:S02]  /*6cf0*/  FMNMX.FTZ R4, R11, R4, !PT ;  /* 0x000000040b047209 */ /* 0x000fe40007810000 */
        /* <DEDUP_REMOVED lines=38> */
[----:B------:R-:W-:Y:S02]  /*6f60*/  FSEL R193, R35, -INF , P0 ;  /* 0xff80000023c17808 */ /* 0x000fe40000000000 */
[----:B------:R-:W-:Y:S01]  /*6f70*/  FMNMX.FTZ R4, R195, R4, !PT ;  /* 0x00000004c3047209 */ /* 0x000fe20007810000 */
[----:B------:R-:W1:Y:S03]  /*6f80*/  SHFL.BFLY PT, R100, R0, 0x2, 0x1f ;  /* 0x0c401f0000647f89 */ /* 0x000e6600000e0000 */
[----:B------:R-:W-:Y:S05]  /*6f90*/  FMNMX.FTZ R4, R193, R4, !PT ;  /* 0x00000004c1047209 */ /* 0x000fea0007810000 */
[----:B------:R-:W2:Y:S01]  /*6fa0*/  SHFL.BFLY PT, R2, R4, 0x2, 0x1f ;  /* 0x0c401f0004027f89 */ /* 0x000ea200000e0000 */
[----:B-1----:R-:W-:Y:S07]  /*6fb0*/  FMNMX.FTZ R100, R100, R0, !PT ;  /* 0x0000000064647209 */ /* 0x002fee0007810000 */
[----:B------:R-:W1:Y:S01]  /*6fc0*/  SHFL.BFLY PT, R3, R100, 0x1, 0x1f ;  /* 0x0c201f0064037f89 */ /* 0x000e6200000e0000 */
[----:B--2---:R-:W-:Y:S07]  /*6fd0*/  FMNMX.FTZ R4, R4, R2, !PT ;  /* 0x0000000204047209 */ /* 0x004fee0007810000 */
[----:B------:R2:W3:Y:S01]  /*6fe0*/  SHFL.BFLY PT, R0, R4, 0x1, 0x1f ;  /* 0x0c201f0004007f89 */ /* 0x0004e200000e0000 */
[----:B-1----:R-:W-:Y:S07]  /*6ff0*/  FMNMX.FTZ R100, R100, R3, !PT ;  /* 0x0000000364647209 */ /* 0x002fee0007810000 */
.L_x_1099:
[C---:B------:R-:W-:Y:S01]  /*7000*/  FSETP.NEU.FTZ.AND P0, PT, R100.reuse, -INF , PT ;  /* 0xff8000006400780b */ /* 0x040fe20003f1d000 */
[----:B------:R-:W-:Y:S01]  /*7010*/  FMUL.FTZ R144, R100, c[0x0][0x2d0] ;  /* 0x0000b40064907a20 */ /* 0x000fe20000410000 */
[----:B---3--:R-:W-:Y:S01]  /*7020*/  FMNMX.FTZ R3, R0, R4, !PT ;  /* 0x0000000400037209 */ /* 0x008fe20007810000 */
[----:B------:R-:W-:Y:S01]  /*7030*/  WARPSYNC 0xffffffff ;  /* 0xffffffff00007948 */ /* 0x000fe20003800000 */
[----:B------:R-:W-:Y:S01]  /*7040*/  FSEL R2, R100, RZ, P0 ;  /* 0x000000ff64027208 */ /* 0x000fe20000000000 */
[----:B------:R-:W1:Y:S01]  /*7050*/  LDSM.16.MT88.4 R140, [R162] ;  /* 0x00000000a28c783b */ /* 0x000e620000004200 */
[----:B------:R-:W-:Y:S01]  /*7060*/  FSEL R144, R144, RZ, P0 ;  /* 0x000000ff90907208 */ /* 0x000fe20000000000 */
[C---:B------:R-:W-:Y:S01]  /*7070*/  FMUL.FTZ R145, R3.reuse, c[0x0][0x2d0] ;  /* 0x0000b40003917a20 */ /* 0x040fe20000410000 */
[----:B------:R-:W-:Y:S01]  /*7080*/  FSETP.NEU.FTZ.AND P0, PT, R3, -INF , PT ;  /* 0xff8000000300780b */ /* 0x000fe20003f1d000 */
[----:B------:R-:W-:Y:S02]  /*7090*/  FADD.FTZ R0, -R2, R101 ;  /* 0x0000006502007221 */ /* 0x000fe40000010100 */
[--C-:B------:R-:W-:Y:S01]  /*70a0*/  FFMA.FTZ R6, R6, c[0x0][0x2d0], -R144.reuse ;  /* 0x0000b40006067a23 */ /* 0x100fe20000010890 */
[----:B------:R-:W-:Y:S01]  /*70b0*/  FSEL R145, R145, RZ, P0 ;  /* 0x000000ff91917208 */ /* 0x000fe20000000000 */
[----:B------:R-:W-:Y:S02]  /*70c0*/  FMUL.FTZ R0, R0, c[0x0][0x2d0] ;  /* 0x0000b40000007a20 */ /* 0x000fe40000410000 */
[--C-:B------:R-:W-:Y:S02]  /*70d0*/  FFMA.FTZ R10, R10, c[0x0][0x2d0], -R144.reuse ;  /* 0x0000b4000a0a7a23 */ /* 0x100fe40000010890 */
[----:B------:R3:W-:Y:S01]  /*70e0*/  MUFU.EX2 R2, R0 ;  /* 0x0000000000027308 */ /* 0x0007e20000000800 */
[--C-:B------:R-:W-:Y:S02]  /*70f0*/  FFMA.FTZ R5, R5, c[0x0][0x2d0], -R145.reuse ;  /* 0x0000b40005057a23 */ /* 0x100fe40000010891 */
[--C-:B------:R-:W-:Y:S02]  /*7100*/  FFMA.FTZ R7, R7, c[0x0][0x2d0], -R145.reuse ;  /* 0x0000b40007077a23 */ /* 0x100fe40000010891 */
[--C-:B------:R-:W-:Y:S02]  /*7110*/  FFMA.FTZ R9, R9, c[0x0][0x2d0], -R144.reuse ;  /* 0x0000b40009097a23 */ /* 0x100fe40000010890 */
[----:B------:R-:W-:Y:S02]  /*7120*/  FFMA.FTZ R12, R12, c[0x0][0x2d0], -R144 ;  /* 0x0000b4000c0c7a23 */ /* 0x000fe40000010890 */
[--C-:B------:R-:W-:Y:S01]  /*7130*/  FFMA.FTZ R8, R8, c[0x0][0x2d0], -R145.reuse ;  /* 0x0000b40008087a23 */ /* 0x100fe20000010891 */
[----:B------:R-:W-:Y:S01]  /*7140*/  MUFU.EX2 R6, R6 ;  /* 0x0000000600067308 */ /* 0x000fe20000000800 */
[--C-:B------:R-:W-:Y:S02]  /*7150*/  FFMA.FTZ R11, R11, c[0x0][0x2d0], -R145.reuse ;  /* 0x0000b4000b0b7a23 */ /* 0x100fe40000010891 */
[----:B------:R-:W-:Y:S07]  /*7160*/  FFMA.FTZ R101, R147, c[0x0][0x2d0], -R145 ;  /* 0x0000b40093657a23 */ /* 0x000fee0000010891 */
[----:B------:R-:W-:Y:S01]  /*7170*/  MUFU.EX2 R199, R10 ;  /* 0x0000000a00c77308 */ /* 0x000fe20000000800 */
[----:B---3--:R-:W-:Y:S02]  /*7180*/  FSEL R0, R3, RZ, P0 ;  /* 0x000000ff03007208 */ /* 0x008fe40000000000 */
[----:B------:R-:W-:Y:S03]  /*7190*/  ISETP.GT.AND P0, PT, R191, R211, PT ;  /* 0x000000d3bf00720c */ /* 0x000fe60003f04270 */
[----:B------:R-:W-:Y:S04]  /*71a0*/  FADD.FTZ R0, -R0, R102 ;  /* 0x0000006600007221 */ /* 0x000fe80000010100 */
[----:B------:R-:W-:Y:S01]  /*71b0*/  MUFU.EX2 R196, R5 ;  /* 0x0000000500c47308 */ /* 0x000fe20000000800 */
[----:B------:R-:W-:Y:S09]  /*71c0*/  FMUL.FTZ R0, R0, c[0x0][0x2d0] ;  /* 0x0000b40000007a20 */ /* 0x000ff20000410000 */
[----:B------:R-:W-:Y:S10]  /*71d0*/  MUFU.EX2 R200, R7 ;  /* 0x0000000700c87308 */ /* 0x000ff40000000800 */
[----:B------:R-:W-:Y:S10]  /*71e0*/  MUFU.EX2 R0, R0 ;  /* 0x0000000000007308 */ /* 0x000ff40000000800 */
[----:B------:R-:W-:Y:S10]  /*71f0*/  MUFU.EX2 R201, R9 ;  /* 0x0000000900c97308 */ /* 0x000ff40000000800 */
[----:B------:R-:W-:Y:S10]  /*7200*/  MUFU.EX2 R202, R12 ;  /* 0x0000000c00ca7308 */ /* 0x000ff40000000800 */
[----:B------:R-:W-:Y:S10]  /*7210*/  MUFU.EX2 R198, R8 ;  /* 0x0000000800c67308 */ /* 0x000ff40000000800 */
[----:B------:R-:W3:Y:S02]  /*7220*/  MUFU.EX2 R209, R11 ;  /* 0x0000000b00d17308 */ /* 0x000ee40000000800 */
[----:B---3--:R-:W-:Y:S01]  /*7230*/  F2FP.BF16.PACK_AB R139, R209, R200 ;  /* 0x000000c8d18b723e */ /* 0x008fe200000010ff */
[C---:B--2---:R-:W-:Y:S01]  /*7240*/  FMUL.FTZ R4, R2.reuse, R104 ;  /* 0x0000006802047220 */ /* 0x044fe20000410000 */
[----:B------:R-:W-:Y:S01]  /*7250*/  F2FP.BF16.PACK_AB R136, R199, R6 ;  /* 0x00000006c788723e */ /* 0x000fe200000010ff */
[----:B------:R-:W-:Y:S01]  /*7260*/  FMUL.FTZ R5, R2, R105 ;  /* 0x0000006902057220 */ /* 0x000fe20000410000 */
[----:B------:R-:W-:Y:S01]  /*7270*/  F2FP.BF16.PACK_AB R138, R202, R201 ;  /* 0x000000c9ca8a723e */ /* 0x000fe200000010ff */
[----:B------:R-:W-:Y:S01]  /*7280*/  FMUL.FTZ R7, R0, R107 ;  /* 0x0000006b00077220 */ /* 0x000fe20000410000 */
[----:B------:R-:W-:Y:S01]  /*7290*/  F2FP.BF16.PACK_AB R137, R198, R196 ;  /* 0x000000c4c689723e */ /* 0x000fe200000010ff */
[----:B------:R-:W-:Y:S02]  /*72a0*/  FFMA.FTZ R102, R2, R205, R6 ;  /* 0x000000cd02667223 */ /* 0x000fe40000010006 */
[----:B------:R-:W-:Y:S02]  /*72b0*/  FMUL.FTZ R6, R0, R106 ;  /* 0x0000006a00067220 */ /* 0x000fe40000410000 */
[----:B------:R-:W2:Y:S01]  /*72c0*/  LDSM.16.MT88.4 R104, [R163] ;  /* 0x00000000a368783b */ /* 0x000ea20000004200 */
[C---:B------:R-:W-:Y:S02]  /*72d0*/  FMUL.FTZ R8, R2.reuse, R108 ;  /* 0x0000006c02087220 */ /* 0x040fe40000410000 */
[----:B------:R-:W-:Y:S02]  /*72e0*/  FMUL.FTZ R9, R2, R109 ;  /* 0x0000006d02097220 */ /* 0x000fe40000410000 */
[C---:B-1----:R-:W-:Y:S05]  /*72f0*/  HMMA.16816.F32.BF16 R4, R136.reuse, R140, R4 ;  /* 0x0000008c8804723c */ /* 0x042fea0000041804 */
[C---:B------:R-:W-:Y:S02]  /*7300*/  FMUL.FTZ R10, R0.reuse, R110 ;  /* 0x0000006e000a7220 */ /* 0x040fe40000410000 */
[----:B------:R-:W-:Y:S02]  /*7310*/  FMUL.FTZ R11, R0, R111 ;  /* 0x0000006f000b7220 */ /* 0x000fe40000410000 */
[----:B------:R-:W-:Y:S03]  /*7320*/  LDSM.16.MT88.4 R108, [R162+0x800] ;  /* 0x00080000a26c783b */ /* 0x000fe60000004200 */
[C---:B------:R-:W-:Y:S02]  /*7330*/  FMUL.FTZ R12, R2.reuse, R112 ;  /* 0x00000070020c7220 */ /* 0x040fe40000410000 */
[C---:B------:R-:W-:Y:S03]  /*7340*/  HMMA.16816.F32.BF16 R8, R136.reuse, R142, R8 ;  /* 0x0000008e8808723c */ /* 0x040fe60000041808 */
[----:B------:R-:W-:Y:S02]  /*7350*/  FMUL.FTZ R13, R2, R113 ;  /* 0x00000071020d7220 */ /* 0x000fe40000410000 */
[C---:B------:R-:W-:Y:S02]  /*7360*/  FMUL.FTZ R14, R0.reuse, R114 ;  /* 0x00000072000e7220 */ /* 0x040fe40000410000 */
[----:B------:R-:W-:Y:S02]  /*7370*/  FMUL.FTZ R15, R0, R115 ;  /* 0x00000073000f7220 */ /* 0x000fe40000410000 */
[----:B------:R-:W-:Y:S03]  /*7380*/  LDSM.16.MT88.4 R112, [R163+0x800] ;  /* 0x00080000a370783b */ /* 0x000fe60000004200 */
[C---:B------:R-:W-:Y:S02]  /*7390*/  FMUL.FTZ R16, R2.reuse, R116 ;  /* 0x0000007402107220 */ /* 0x040fe40000410000 */
[----:B------:R-:W-:Y:S02]  /*73a0*/  FMUL.FTZ R17, R2, R117 ;  /* 0x0000007502117220 */ /* 0x000fe40000410000 */
[C---:B------:R-:W-:Y:S02]  /*73b0*/  FMUL.FTZ R18, R0.reuse, R118 ;  /* 0x0000007600127220 */ /* 0x040fe40000410000 */
[----:B------:R-:W-:Y:S02]  /*73c0*/  FMUL.FTZ R19, R0, R119 ;  /* 0x0000007700137220 */ /* 0x000fe40000410000 */
[----:B------:R-:W-:Y:S01]  /*73d0*/  LDSM.16.MT88.4 R116, [R165+0x1000] ;  /* 0x00100000a574783b */ /* 0x000fe20000004200 */
[C---:B--2---:R-:W-:Y:S03]  /*73e0*/  HMMA.16816.F32.BF16 R12, R136.reuse, R104, R12 ;  /* 0x00000068880c723c */ /* 0x044fe6000004180c */
[C---:B------:R-:W-:Y:S02]  /*73f0*/  FMUL.FTZ R24, R2.reuse, R124 ;  /* 0x0000007c02187220 */ /* 0x040fe40000410000 */
[----:B------:R-:W-:Y:S02]  /*7400*/  FMUL.FTZ R25, R2, R125 ;  /* 0x0000007d02197220 */ /* 0x000fe40000410000 */
[----:B------:R-:W-:Y:S01]  /*7410*/  FMUL.FTZ R26, R0, R126 ;  /* 0x0000007e001a7220 */ /* 0x000fe20000410000 */
[C---:B------:R-:W-:Y:S01]  /*7420*/  HMMA.16816.F32.BF16 R16, R136.reuse, R106, R16 ;  /* 0x0000006a8810723c */ /* 0x040fe20000041810 */
[----:B------:R-:W1:Y:S03]  /*7430*/  LDSM.16.MT88.4 R104, [R165] ;  /* 0x00000000a568783b */ /* 0x000e660000004200 */
[C---:B------:R-:W-:Y:S02]  /*7440*/  FMUL.FTZ R20, R2.reuse, R120 ;  /* 0x0000007802147220 */ /* 0x040fe40000410000 */
[----:B------:R-:W-:Y:S02]  /*7450*/  FMUL.FTZ R21, R2, R121 ;  /* 0x0000007902157220 */ /* 0x000fe40000410000 */
[C---:B------:R-:W-:Y:S04]  /*7460*/  FMUL.FTZ R22, R0.reuse, R122 ;  /* 0x0000007a00167220 */ /* 0x040fe80000410000 */
[C---:B------:R-:W-:Y:S02]  /*7470*/  FMUL.FTZ R23, R0.reuse, R123 ;  /* 0x0000007b00177220 */ /* 0x040fe40000410000 */
[----:B------:R-:W-:Y:S02]  /*7480*/  FMUL.FTZ R27, R0, R127 ;  /* 0x0000007f001b7220 */ /* 0x000fe40000410000 */
[----:B------:R-:W-:Y:S01]  /*7490*/  LDSM.16.MT88.4 R124, [R165+0x1800] ;  /* 0x00180000a57c783b */ /* 0x000fe20000004200 */
[C---:B------:R-:W-:Y:S02]  /*74a0*/  FMUL.FTZ R32, R2.reuse, R132 ;  /* 0x0000008402207220 */ /* 0x040fe40000410000 */
[----:B------:R-:W-:Y:S02]  /*74b0*/  FMUL.FTZ R33, R2, R133 ;  /* 0x0000008502217220 */ /* 0x000fe40000410000 */
[C---:B------:R-:W-:Y:S02]  /*74c0*/  FMUL.FTZ R34, R0.reuse, R134 ;  /* 0x0000008600227220 */ /* 0x040fe40000410000 */
[----:B------:R-:W-:Y:S02]  /*74d0*/  FMUL.FTZ R35, R0, R135 ;  /* 0x0000008700237220 */ /* 0x000fe40000410000 */
[----:B------:R-:W-:Y:S01]  /*74e0*/  LDSM.16.MT88.4 R132, [R164+0x1800] ;  /* 0x00180000a484783b */ /* 0x000fe20000004200 */
[C---:B------:R-:W-:Y:S02]  /*74f0*/  FMUL.FTZ R28, R2.reuse, R128 ;  /* 0x00000080021c7220 */ /* 0x040fe40000410000 */
[----:B------:R-:W-:Y:S01]  /*7500*/  FMUL.FTZ R29, R2, R129 ;  /* 0x00000081021d7220 */ /* 0x000fe20000410000 */
[----:B------:R2:W-:Y:S01]  /*7510*/  MUFU.EX2 R128, R101 ;  /* 0x0000006500807308 */ /* 0x0005e20000000800 */
        /* <DEDUP_REMOVED lines=53> */
[C---:B------:R-:W-:Y:S01]  /*7870*/  FMUL.FTZ R71, R0.reuse, R71 ;  /* 0x0000004700477220 */ /* 0x040fe20000410000 */
[C---:B-1----:R-:W-:Y:S03]  /*7880*/  HMMA.16816.F32.BF16 R36, R136.reuse, R104, R36 ;  /* 0x000000688824723c */ /* 0x042fe60000041824 */
[C---:B------:R-:W-:Y:S02]  /*7890*/  FMUL.FTZ R74, R0.reuse, R74 ;  /* 0x0000004a004a7220 */ /* 0x040fe40000410000 */
[C---:B------:R-:W-:Y:S02]  /*78a0*/  FMUL.FTZ R75, R0.reuse, R75 ;  /* 0x0000004b004b7220 */ /* 0x040fe40000410000 */
[C---:B------:R-:W-:Y:S01]  /*78b0*/  FMUL.FTZ R78, R0.reuse, R78 ;  /* 0x0000004e004e7220 */ /* 0x040fe20000410000 */
        /* <DEDUP_REMOVED lines=8> */
[----:B------:R-:W-:Y:S02]  /*7940*/  FMUL.FTZ R91, R0, R91 ;  /* 0x0000005b005b7220 */ /* 0x000fe40000410000 */
[C---:B------:R-:W-:Y:S02]  /*7950*/  FMUL.FTZ R92, R2.reuse, R92 ;  /* 0x0000005c025c7220 */ /* 0x040fe40000410000 */
[C---:B------:R-:W-:Y:S02]  /*7960*/  FMUL.FTZ R93, R2.reuse, R93 ;  /* 0x0000005d025d7220 */ /* 0x040fe40000410000 */
[C---:B------:R-:W-:Y:S02]  /*7970*/  FMUL.FTZ R96, R2.reuse, R96 ;  /* 0x0000006002607220 */ /* 0x040fe40000410000 */
[----:B------:R-:W-:Y:S02]  /*7980*/  FMUL.FTZ R97, R2, R97 ;  /* 0x0000006102617220 */ /* 0x000fe40000410000 */
[----:B------:R-:W-:Y:S02]  /*7990*/  FFMA.FTZ R2, R153, c[0x0][0x2d0], -R144 ;  /* 0x0000b40099027a23 */ /* 0x000fe40000010890 */
[C---:B------:R-:W-:Y:S02]  /*79a0*/  FMUL.FTZ R94, R0.reuse, R94 ;  /* 0x0000005e005e7220 */ /* 0x040fe40000410000 */
[----:B------:R3:W4:Y:S01]  /*79b0*/  MUFU.EX2 R123, R2 ;  /* 0x00000002007b7308 */ /* 0x0007220000000800 */
[C---:B------:R-:W-:Y:S02]  /*79c0*/  FMUL.FTZ R95, R0.reuse, R95 ;  /* 0x0000005f005f7220 */ /* 0x040fe40000410000 */
[C---:B------:R-:W-:Y:S02]  /*79d0*/  FMUL.FTZ R98, R0.reuse, R98 ;  /* 0x0000006200627220 */ /* 0x040fe40000410000 */
[C---:B------:R-:W-:Y:S02]  /*79e0*/  FMUL.FTZ R99, R0.reuse, R99 ;  /* 0x0000006300637220 */ /* 0x040fe40000410000 */
[----:B------:R-:W-:Y:S01]  /*79f0*/  FFMA.FTZ R0, R0, R206, R196 ;  /* 0x000000ce00007223 */ /* 0x000fe200000100c4 */
[C---:B-1----:R-:W-:Y:S03]  /*7a00*/  HMMA.16816.F32.BF16 R44, R136.reuse, R104, R44 ;  /* 0x00000068882c723c */ /* 0x042fe6000004182c */
[----:B------:R-:W-:Y:S02]  /*7a10*/  FADD.FTZ R121, R198, R0 ;  /* 0x00000000c6797221 */ /* 0x000fe40000010000 */
[--C-:B------:R-:W-:Y:S02]  /*7a20*/  FFMA.FTZ R0, R185, c[0x0][0x2d0], -R144.reuse ;  /* 0x0000b400b9007a23 */ /* 0x100fe40000010890 */
[----:B------:R-:W-:Y:S01]  /*7a30*/  FADD.FTZ R121, R200, R121 ;  /* 0x00000079c8797221 */ /* 0x000fe20000010000 */
[C---:B------:R-:W-:Y:S01]  /*7a40*/  HMMA.16816.F32.BF16 R48, R136.reuse, R106, R48 ;  /* 0x0000006a8830723c */ /* 0x040fe20000041830 */
[----:B------:R-:W1:Y:S03]  /*7a50*/  LDSM.16.MT88.4 R104, [R165+0x2000] ;  /* 0x00200000a568783b */ /* 0x000e660000004200 */
[--C-:B--2---:R-:W-:Y:S02]  /*7a60*/  FFMA.FTZ R101, R189, c[0x0][0x2d0], -R144.reuse ;  /* 0x0000b400bd657a23 */ /* 0x104fe40000010890 */
[--C-:B---3--:R-:W-:Y:S02]  /*7a70*/  FFMA.FTZ R2, R152, c[0x0][0x2d0], -R144.reuse ;  /* 0x0000b40098027a23 */ /* 0x108fe40000010890 */
[----:B------:R2:W-:Y:S10]  /*7a80*/  MUFU.EX2 R152, R0 ;  /* 0x0000000000987308 */ /* 0x0005f40000000800 */
[----:B------:R3:W-:Y:S01]  /*7a90*/  MUFU.EX2 R129, R2 ;  /* 0x0000000200817308 */ /* 0x0007e20000000800 */
[--C-:B--2---:R-:W-:Y:S09]  /*7aa0*/  FFMA.FTZ R0, R184, c[0x0][0x2d0], -R144.reuse ;  /* 0x0000b400b8007a23 */ /* 0x104ff20000010890 */
[----:B------:R2:W-:Y:S01]  /*7ab0*/  MUFU.EX2 R184, R0 ;  /* 0x0000000000b87308 */ /* 0x0005e20000000800 */
[C---:B-1----:R-:W-:Y:S03]  /*7ac0*/  HMMA.16816.F32.BF16 R52, R136.reuse, R104, R52 ;  /* 0x000000688834723c */ /* 0x042fe60000041834 */
[--C-:B---3--:R-:W-:Y:S06]  /*7ad0*/  FFMA.FTZ R2, R151, c[0x0][0x2d0], -R144.reuse ;  /* 0x0000b40097027a23 */ /* 0x108fec0000010890 */
[----:B------:R1:W-:Y:S01]  /*7ae0*/  MUFU.EX2 R204, R2 ;  /* 0x0000000200cc7308 */ /* 0x0003e20000000800 */
[C---:B------:R-:W-:Y:S01]  /*7af0*/  HMMA.16816.F32.BF16 R56, R136.reuse, R106, R56 ;  /* 0x0000006a8838723c */ /* 0x040fe20000041838 */
[----:B------:R-:W3:Y:S02]  /*7b00*/  LDSM.16.MT88.4 R104, [R164+0x2000] ;  /* 0x00200000a468783b */ /* 0x000ee40000004200 */
[--C-:B--2---:R-:W-:Y:S06]  /*7b10*/  FFMA.FTZ R0, R159, c[0x0][0x2d0], -R144.reuse ;  /* 0x0000b4009f007a23 */ /* 0x104fec0000010890 */
[----:B------:R2:W-:Y:S03]  /*7b20*/  MUFU.EX2 R153, R0 ;  /* 0x0000000000997308 */ /* 0x0005e60000000800 */
[--C-:B-1----:R-:W-:Y:S07]  /*7b30*/  FFMA.FTZ R2, R150, c[0x0][0x2d0], -R144.reuse ;  /* 0x0000b40096027a23 */ /* 0x102fee0000010890 */
[----:B------:R1:W-:Y:S01]  /*7b40*/  MUFU.EX2 R205, R2 ;  /* 0x0000000200cd7308 */ /* 0x0003e20000000800 */
[----:B--2---:R-:W-:Y:S01]  /*7b50*/  FFMA.FTZ R0, R158, c[0x0][0x2d0], -R144 ;  /* 0x0000b4009e007a23 */ /* 0x004fe20000010890 */
[C---:B---3--:R-:W-:Y:S08]  /*7b60*/  HMMA.16816.F32.BF16 R60, R136.reuse, R104, R60 ;  /* 0x00000068883c723c */ /* 0x048ff0000004183c */
[----:B------:R2:W-:Y:S01]  /*7b70*/  MUFU.EX2 R158, R0 ;  /* 0x00000000009e7308 */ /* 0x0005e20000000800 */
[C---:B------:R-:W-:Y:S01]  /*7b80*/  HMMA.16816.F32.BF16 R64, R136.reuse, R106, R64 ;  /* 0x0000006a8840723c */ /* 0x040fe20000041840 */
[----:B------:R-:W3:Y:S02]  /*7b90*/  LDSM.16.MT88.4 R104, [R162+0x4000] ;  /* 0x00400000a268783b */ /* 0x000ee40000004200 */
[--C-:B-1----:R-:W-:Y:S06]  /*7ba0*/  FFMA.FTZ R2, R146, c[0x0][0x2d0], -R145.reuse ;  /* 0x0000b40092027a23 */ /* 0x102fec0000010891 */
[----:B------:R1:W-:Y:S10]  /*7bb0*/  MUFU.EX2 R146, R101 ;  /* 0x0000006500927308 */ /* 0x0003f40000000800 */
[----:B------:R5:W3:Y:S01]  /*7bc0*/  MUFU.EX2 R122, R2 ;  /* 0x00000002007a7308 */ /* 0x000ae20000000800 */
[--C-:B--2---:R-:W-:Y:S09]  /*7bd0*/  FFMA.FTZ R0, R154, c[0x0][0x2d0], -R145.reuse ;  /* 0x0000b4009a007a23 */ /* 0x104ff20000010891 */
[----:B------:R2:W-:Y:S01]  /*7be0*/  MUFU.EX2 R151, R0 ;  /* 0x0000000000977308 */ /* 0x0005e20000000800 */
[--C-:B-1----:R-:W-:Y:S09]  /*7bf0*/  FFMA.FTZ R101, R193, c[0x0][0x2d0], -R145.reuse ;  /* 0x0000b400c1657a23 */ /* 0x102ff20000010891 */
[----:B------:R-:W-:Y:S01]  /*7c00*/  MUFU.EX2 R101, R101 ;  /* 0x0000006500657308 */ /* 0x000fe20000000800 */
[--C-:B-----5:R-:W-:Y:S01]  /*7c10*/  FFMA.FTZ R2, R148, c[0x0][0x2d0], -R145.reuse ;  /* 0x0000b40094027a23 */ /* 0x120fe20000010891 */
[C---:B---3--:R-:W-:Y:S08]  /*7c20*/  HMMA.16816.F32.BF16 R68, R136.reuse, R104, R68 ;  /* 0x000000688844723c */ /* 0x048ff00000041844 */
[----:B------:R1:W3:Y:S01]  /*7c30*/  MUFU.EX2 R203, R2 ;  /* 0x0000000200cb7308 */ /* 0x0002e20000000800 */
[C---:B------:R-:W-:Y:S01]  /*7c40*/  HMMA.16816.F32.BF16 R72, R136.reuse, R106, R72 ;  /* 0x0000006a8848723c */ /* 0x040fe20000041848 */
[----:B------:R-:W5:Y:S02]  /*7c50*/  LDSM.16.MT88.4 R104, [R163+0x4000] ;  /* 0x00400000a368783b */ /* 0x000f640000004200 */
[--C-:B--2---:R-:W-:Y:S06]  /*7c60*/  FFMA.FTZ R0, R155, c[0x0][0x2d0], -R145.reuse ;  /* 0x0000b4009b007a23 */ /* 0x104fec0000010891 */
[----:B------:R2:W-:Y:S03]  /*7c70*/  MUFU.EX2 R150, R0 ;  /* 0x0000000000967308 */ /* 0x0005e60000000800 */
[--C-:B-1----:R-:W-:Y:S07]  /*7c80*/  FFMA.FTZ R2, R149, c[0x0][0x2d0], -R145.reuse ;  /* 0x0000b40095027a23 */ /* 0x102fee0000010891 */
[----:B------:R1:W1:Y:S01]  /*7c90*/  MUFU.EX2 R196, R2 ;  /* 0x0000000200c47308 */ /* 0x0002620000000800 */
[--C-:B--2---:R-:W-:Y:S09]  /*7ca0*/  FFMA.FTZ R0, R156, c[0x0][0x2d0], -R145.reuse ;  /* 0x0000b4009c007a23 */ /* 0x104ff20000010891 */
[----:B------:R2:W-:Y:S01]  /*7cb0*/  MUFU.EX2 R149, R0 ;  /* 0x0000000000957308 */ /* 0x0005e20000000800 */
[C---:B-----5:R-:W-:Y:S08]  /*7cc0*/  HMMA.16816.F32.BF16 R76, R136.reuse, R104, R76 ;  /* 0x00000068884c723c */ /* 0x060ff0000004184c */
[C---:B------:R-:W-:Y:S01]  /*7cd0*/  HMMA.16816.F32.BF16 R80, R136.reuse, R106, R80 ;  /* 0x0000006a8850723c */ /* 0x040fe20000041850 */
[----:B------:R-:W5:Y:S03]  /*7ce0*/  LDSM.16.MT88.4 R104, [R165+0x4000] ;  /* 0x00400000a568783b */ /* 0x000f660000004200 */
[----:B-1----:R-:W-:Y:S02]  /*7cf0*/  FADD.FTZ R2, R199, R102 ;  /* 0x00000066c7027221 */ /* 0x002fe40000010000 */
[----:B------:R-:W-:Y:S04]  /*7d00*/  FFMA.FTZ R102, R190, c[0x0][0x2d0], -R144 ;  /* 0x0000b400be667a23 */ /* 0x000fe80000010890 */
[----:B------:R-:W1:Y:S02]  /*7d10*/  MUFU.EX2 R143, R102 ;  /* 0x00000066008f7308 */ /* 0x000e640000000800 */
[--C-:B--2---:R-:W-:Y:S08]  /*7d20*/  FFMA.FTZ R0, R157, c[0x0][0x2d0], -R145.reuse ;  /* 0x0000b4009d007a23 */ /* 0x104ff00000010891 */
[----:B------:R2:W-:Y:S01]  /*7d30*/  MUFU.EX2 R148, R0 ;  /* 0x0000000000947308 */ /* 0x0005e20000000800 */
[C---:B-----5:R-:W-:Y:S03]  /*7d40*/  HMMA.16816.F32.BF16 R84, R136.reuse, R104, R84 ;  /* 0x000000688854723c */ /* 0x060fe60000041854 */
[----:B--2---:R-:W-:Y:S02]  /*7d50*/  FADD.FTZ R0, R201, R2 ;  /* 0x00000002c9007221 */ /* 0x004fe40000010000 */
[----:B------:R-:W-:Y:S02]  /*7d60*/  FFMA.FTZ R2, R188, c[0x0][0x2d0], -R144 ;  /* 0x0000b400bc027a23 */ /* 0x000fe40000010890 */
[----:B------:R-:W-:Y:S01]  /*7d70*/  FADD.FTZ R120, R202, R0 ;  /* 0x00000000ca787221 */ /* 0x000fe20000010000 */
[C---:B------:R-:W-:Y:S01]  /*7d80*/  HMMA.16816.F32.BF16 R88, R136.reuse, R106, R88 ;  /* 0x0000006a8858723c */ /* 0x040fe20000041858 */
[----:B------:R-:W2:Y:S01]  /*7d90*/  LDSM.16.MT88.4 R104, [R164+0x4000] ;  /* 0x00400000a468783b */ /* 0x000ea20000004200 */
[----:B------:R5:W-:Y:S02]  /*7da0*/  MUFU.EX2 R147, R2 ;  /* 0x0000000200937308 */ /* 0x000be40000000800 */
[----:B----4-:R-:W-:Y:S02]  /*7db0*/  FADD.FTZ R102, R123, R120 ;  /* 0x000000787b667221 */ /* 0x010fe40000010000 */
[----:B------:R-:W-:Y:S02]  /*7dc0*/  FFMA.FTZ R0, R192, c[0x0][0x2d0], -R145 ;  /* 0x0000b400c0007a23 */ /* 0x000fe40000010891 */
[----:B------:R-:W-:Y:S04]  /*7dd0*/  FFMA.FTZ R144, R187, c[0x0][0x2d0], -R144 ;  /* 0x0000b400bb907a23 */ /* 0x000fe80000010890 */
[----:B------:R4:W-:Y:S10]  /*7de0*/  MUFU.EX2 R142, R0 ;  /* 0x00000000008e7308 */ /* 0x0009f40000000800 */
[----:B------:R-:W1:Y:S01]  /*7df0*/  MUFU.EX2 R144, R144 ;  /* 0x0000009000907308 */ /* 0x000e620000000800 */
[----:B-----5:R-:W-:Y:S04]  /*7e00*/  FADD.FTZ R2, R209, R121 ;  /* 0x00000079d1027221 */ /* 0x020fe80000010000 */
[----:B------:R-:W-:Y:S04]  /*7e10*/  FADD.FTZ R2, R122, R2 ;  /* 0x000000027a027221 */ /* 0x000fe80000010000 */
[----:B------:R-:W-:Y:S02]  /*7e20*/  FADD.FTZ R2, R128, R2 ;  /* 0x0000000280027221 */ /* 0x000fe40000010000 */
[--C-:B----4-:R-:W-:Y:S02]  /*7e30*/  FFMA.FTZ R0, R194, c[0x0][0x2d0], -R145.reuse ;  /* 0x0000b400c2007a23 */ /* 0x110fe40000010891 */
[----:B---3--:R-:W-:Y:S02]  /*7e40*/  FADD.FTZ R2, R203, R2 ;  /* 0x00000002cb027221 */ /* 0x008fe40000010000 */
[----:B------:R3:W4:Y:S01]  /*7e50*/  MUFU.EX2 R141, R0 ;  /* 0x00000000008d7308 */ /* 0x0007220000000800 */
[C---:B--2---:R-:W-:Y:S03]  /*7e60*/  HMMA.16816.F32.BF16 R92, R136.reuse, R104, R92 ;  /* 0x00000068885c723c */ /* 0x044fe6000004185c */
[----:B------:R-:W-:Y:S04]  /*7e70*/  FADD.FTZ R2, R196, R2 ;  /* 0x00000002c4027221 */ /* 0x000fe80000010000 */
[----:B------:R-:W-:Y:S01]  /*7e80*/  F2FP.BF16.PACK_AB R104, R129, R123 ;  /* 0x0000007b8168723e */ /* 0x000fe200000010ff */
[----:B------:R-:W-:Y:S04]  /*7e90*/  HMMA.16816.F32.BF16 R96, R136, R106, R96 ;  /* 0x0000006a8860723c */ /* 0x000fe80000041860 */
[----:B------:R-:W-:Y:S01]  /*7ea0*/  F2FP.BF16.PACK_AB R105, R128, R122 ;  /* 0x0000007a8069723e */ /* 0x000fe200000010ff */
[----:B------:R-:W-:Y:S01]  /*7eb0*/  FADD.FTZ R2, R151, R2 ;  /* 0x0000000297027221 */ /* 0x000fe20000010000 */
[----:B------:R-:W-:Y:S01]  /*7ec0*/  LDSM.16.MT88.4 R120, [R163+0x1800] ;  /* 0x00180000a378783b */ /* 0x000fe20000004200 */
[----:B------:R-:W-:Y:S02]  /*7ed0*/  F2FP.BF16.PACK_AB R106, R205, R204 ;  /* 0x000000cccd6a723e */ /* 0x000fe400000010ff */
[----:B------:R-:W-:Y:S03]  /*7ee0*/  F2FP.BF16.PACK_AB R107, R196, R203 ;  /* 0x000000cbc46b723e */ /* 0x000fe600000010ff */
[----:B-1----:R-:W-:Y:S01]  /*7ef0*/  F2FP.BF16.PACK_AB R136, R146, R143 ;  /* 0x0000008f9288723e */ /* 0x002fe200000010ff */
[----:B------:R-:W-:Y:S01]  /*7f00*/  FADD.FTZ R2, R150, R2 ;  /* 0x0000000296027221 */ /* 0x000fe20000010000 */
[----:B------:R-:W-:Y:S01]  /*7f10*/  F2FP.BF16.PACK_AB R138, R144, R147 ;  /* 0x00000093908a723e */ /* 0x000fe200000010ff */
[----:B---3--:R-:W-:Y:S01]  /*7f20*/  FFMA.FTZ R0, R195, c[0x0][0x2d0], -R145 ;  /* 0x0000b400c3007a23 */ /* 0x008fe20000010891 */
[C---:B------:R-:W-:Y:S03]  /*7f30*/  HMMA.16816.F32.BF16 R4, R104.reuse, R108, R4 ;  /* 0x0000006c6804723c */ /* 0x040fe60000041804 */
[----:B------:R-:W1:Y:S02]  /*7f40*/  MUFU.EX2 R140, R0 ;  /* 0x00000000008c7308 */ /* 0x000e640000000800 */
[----:B----4-:R-:W-:Y:S01]  /*7f50*/  F2FP.BF16.PACK_AB R137, R141, R142 ;  /* 0x0000008e8d89723e */ /* 0x010fe200000010ff */
[----:B------:R-:W-:Y:S02]  /*7f60*/  FADD.FTZ R2, R149, R2 ;  /* 0x0000000295027221 */ /* 0x000fe40000010000 */
[C---:B------:R-:W-:Y:S01]  /*7f70*/  HMMA.16816.F32.BF16 R8, R104.reuse, R110, R8 ;  /* 0x0000006e6808723c */ /* 0x040fe20000041808 */
[----:B------:R-:W2:Y:S07]  /*7f80*/  LDSM.16.MT88.4 R108, [R165+0x800] ;  /* 0x00080000a56c783b */ /* 0x000eae0000004200 */
[C---:B------:R-:W-:Y:S08]  /*7f90*/  HMMA.16816.F32.BF16 R12, R104.reuse, R112, R12 ;  /* 0x00000070680c723c */ /* 0x040ff0000004180c */
[C---:B------:R-:W-:Y:S01]  /*7fa0*/  HMMA.16816.F32.BF16 R16, R104.reuse, R114, R16 ;  /* 0x000000726810723c */ /* 0x040fe20000041810 */
[----:B------:R-:W3:Y:S03]  /*7fb0*/  LDSM.16.MT88.4 R112, [R164+0x800] ;  /* 0x00080000a470783b */ /* 0x000ee60000004200 */
[----:B-1----:R-:W-:Y:S01]  /*7fc0*/  F2FP.BF16.PACK_AB R139, R101, R140 ;  /* 0x0000008c658b723e */ /* 0x002fe200000010ff */
[----:B------:R-:W-:Y:S01]  /*7fd0*/  FADD.FTZ R0, R129, R102 ;  /* 0x0000006681007221 */ /* 0x000fe20000010000 */
[----:B------:R-:W-:Y:S03]  /*7fe0*/  MOV R102, R3 ;  /* 0x0000000300667202 */ /* 0x000fe60000000f00 */
[----:B------:R-:W-:Y:S04]  /*7ff0*/  FADD.FTZ R0, R204, R0 ;  /* 0x00000000cc007221 */ /* 0x000fe80000010000 */
[----:B------:R-:W-:Y:S04]  /*8000*/  FADD.FTZ R0, R205, R0 ;  /* 0x00000000cd007221 */ /* 0x000fe80000010000 */
[----:B------:R-:W-:Y:S04]  /*8010*/  FADD.FTZ R0, R152, R0 ;  /* 0x0000000098007221 */ /* 0x000fe80000010000 */
[----:B------:R-:W-:Y:S01]  /*8020*/  FADD.FTZ R0, R184, R0 ;  /* 0x00000000b8007221 */ /* 0x000fe20000010000 */
[C---:B--2---:R-:W-:Y:S03]  /*8030*/  HMMA.16816.F32.BF16 R20, R104.reuse, R108, R20 ;  /* 0x0000006c6814723c */ /* 0x044fe60000041814 */
[----:B------:R-:W-:Y:S04]  /*8040*/  FADD.FTZ R0, R153, R0 ;  /* 0x0000000099007221 */ /* 0x000fe80000010000 */
[----:B------:R-:W-:Y:S01]  /*8050*/  FADD.FTZ R0, R158, R0 ;  /* 0x000000009e007221 */ /* 0x000fe20000010000 */
[C---:B------:R-:W-:Y:S01]  /*8060*/  HMMA.16816.F32.BF16 R24, R104.reuse, R110, R24 ;  /* 0x0000006e6818723c */ /* 0x040fe20000041818 */
[----:B------:R-:W1:Y:S07]  /*8070*/  LDSM.16.MT88.4 R108, [R162+0x2800] ;  /* 0x00280000a26c783b */ /* 0x000e6e0000004200 */
[C---:B---3--:R-:W-:Y:S08]  /*8080*/  HMMA.16816.F32.BF16 R28, R104.reuse, R112, R28 ;  /* 0x00000070681c723c */ /* 0x048ff0000004181c */
        /* <DEDUP_REMOVED lines=29> */
[C---:B------:R-:W-:Y:S02]  /*8260*/  F2FP.BF16.PACK_AB R107, R148.reuse, R149 ;  /* 0x00000095946b723e */ /* 0x040fe400000010ff */
[----:B------:R-:W-:Y:S04]  /*8270*/  IADD3 R184, R191, -0x1, RZ ;  /* 0xffffffffbfb87810 */ /* 0x000fe80007ffe0ff */
[----:B------:R-:W-:Y:S01]  /*8280*/  MOV R191, R184 ;  /* 0x000000b800bf7202 */ /* 0x000fe20000000f00 */
        /* <DEDUP_REMOVED lines=31> */
[C---:B------:R-:W-:Y:S08]  /*8480*/  HMMA.16816.F32.BF16 R88, R104.reuse, R114, R88 ;  /* 0x000000726858723c */ /* 0x040ff00000041858 */
[C---:B---3--:R-:W-:Y:S08]  /*8490*/  HMMA.16816.F32.BF16 R92, R104.reuse, R116, R92 ;  /* 0x00000074685c723c */ /* 0x048ff0000004185c */
[----:B------:R-:W-:Y:S08]  /*84a0*/  HMMA.16816.F32.BF16 R96, R104, R118, R96 ;  /* 0x000000766860723c */ /* 0x000ff00000041860 */
[C---:B-1----:R-:W-:Y:S01]  /*84b0*/  HMMA.16816.F32.BF16 R104, R136.reuse, R108, R4 ;  /* 0x0000006c8868723c */ /* 0x042fe20000041804 */
[----:B------:R-:W1:Y:S07]  /*84c0*/  LDSM.16.MT88.4 R4, [R162+0x3800] ;  /* 0x00380000a204783b */ /* 0x000e6e0000004200 */
[C---:B------:R-:W-:Y:S01]  /*84d0*/  HMMA.16816.F32.BF16 R108, R136.reuse, R110, R8 ;  /* 0x0000006e886c723c */ /* 0x040fe20000041808 */
[----:B------:R-:W2:Y:S07]  /*84e0*/  LDSM.16.MT88.4 R8, [R163+0x3800] ;  /* 0x00380000a308783b */ /* 0x000eae0000004200 */
[C---:B------:R-:W-:Y:S01]  /*84f0*/  HMMA.16816.F32.BF16 R112, R136.reuse, R120, R12 ;  /* 0x000000788870723c */ /* 0x040fe2000004180c */
[----:B------:R-:W3:Y:S07]  /*8500*/  LDSM.16.MT88.4 R12, [R165+0x3800] ;  /* 0x00380000a50c783b */ /* 0x000eee0000004200 */
[C---:B------:R-:W-:Y:S01]  /*8510*/  HMMA.16816.F32.BF16 R116, R136.reuse, R122, R16 ;  /* 0x0000007a8874723c */ /* 0x040fe20000041810 */
[----:B------:R-:W4:Y:S07]  /*8520*/  LDSM.16.MT88.4 R16, [R164+0x3800] ;  /* 0x00380000a410783b */ /* 0x000f2e0000004200 */
[C---:B------:R-:W-:Y:S08]  /*8530*/  HMMA.16816.F32.BF16 R120, R136.reuse, R124, R20 ;  /* 0x0000007c8878723c */ /* 0x040ff00000041814 */
[C---:B------:R-:W-:Y:S08]  /*8540*/  HMMA.16816.F32.BF16 R124, R136.reuse, R126, R24 ;  /* 0x0000007e887c723c */ /* 0x040ff00000041818 */
[C---:B------:R-:W-:Y:S08]  /*8550*/  HMMA.16816.F32.BF16 R128, R136.reuse, R132, R28 ;  /* 0x000000848880723c */ /* 0x040ff0000004181c */
[C---:B------:R-:W-:Y:S08]  /*8560*/  HMMA.16816.F32.BF16 R132, R136.reuse, R134, R32 ;  /* 0x000000868884723c */ /* 0x040ff00000041820 */
        /* <DEDUP_REMOVED lines=9> */
[C---:B----4-:R-:W-:Y:S08]  /*8600*/  HMMA.16816.F32.BF16 R60, R136.reuse, R16, R60 ;  /* 0x00000010883c723c */ /* 0x050ff0000004183c */
        /* <DEDUP_REMOVED lines=22> */
.L_x_1050:
[----:B------:R-:W-:-:S13]  /*8770*/  ISETP.GE.AND P0, PT, R184, R213, PT ;  /* 0x000000d5b800720c */ /* 0x000fda0003f06270 */
[----:B------:R-:W-:Y:S05]  /*8780*/  @!P0 BRA `(.L_x_1062) ;  /* 0x0000307000008947 */ /* 0x000fea0003800000 */
[----:B------:R-:W-:Y:S02]  /*8790*/  MOV R102, R12 ;  /* 0x0000000c00667202 */ /* 0x000fe40000000f00 */
[----:B------:R-:W-:Y:S02]  /*87a0*/  MOV R101, R100 ;  /* 0x0000006400657202 */ /* 0x000fe40000000f00 */
.L_x_1069:
        /* <DEDUP_REMOVED lines=13> */
[----:B------:R-:W-:Y:S01]  /*8880*/  IMAD R20, R183, c[0x0][0x21c], R20 ;  /* 0x00008700b7147a24 */ /* 0x000fe200078e0214 */
[C---:B------:R-:W-:Y:S01]  /*8890*/  SHF.L.U64.HI R14, R208.reuse, 0x1, R5 ;  /* 0x00000001d00e7819 */ /* 0x040fe20000010205 */
[----:B------:R-:W-:Y:S01]  /*88a0*/  IMAD.IADD R3, R3, 0x1, R0 ;  /* 0x0000000103037824 */ /* 0x000fe200078e0200 */
[----:B------:R-:W-:Y:S01]  /*88b0*/  SHF.L.U64.HI R7, R197, 0x1, R4 ;  /* 0x00000001c5077819 */ /* 0x000fe20000010204 */
[----:B------:R-:W-:Y:S02]  /*88c0*/  IMAD.SHL.U32 R22, R207, 0x2, RZ ;  /* 0x00000002cf167824 */ /* 0x000fe400078e00ff */
[----:B------:R-:W-:Y:S04]  /*88d0*/  IMAD.WIDE.U32 R2, R183, c[0x0][0x218], R2 ;  /* 0x00008600b7027a25 */ /* 0x000fe800078e0002 */
[----:B------:R-:W-:Y:S01]  /*88e0*/  IMAD.SHL.U32 R15, R208, 0x2, RZ ;  /* 0x00000002d00f7824 */ /* 0x000fe200078e00ff */
[----:B------:R-:W-:Y:S01]  /*88f0*/  IADD3 R0, P0, R220, R2, RZ ;  /* 0x00000002dc007210 */ /* 0x000fe20007f1e0ff */
[----:B------:R1:W2:Y:S01]  /*8900*/  LDSM.16.M88.4 R32, [R166] ;  /* 0x00000000a620783b */ /* 0x0002a20000000200 */
[----:B------:R-:W-:Y:S02]  /*8910*/  IMAD.SHL.U32 R13, R197, 0x2, RZ ;  /* 0x00000002c50d7824 */ /* 0x000fe400078e00ff */
[----:B------:R-:W-:Y:S01]  /*8920*/  IADD3.X R20, R224, R3, R20, P0, !PT ;  /* 0x00000003e0147210 */ /* 0x000fe200007fe414 */
[----:B------:R1:W3:Y:S01]  /*8930*/  LDSM.16.M88.4 R8, [R103] ;  /* 0x000000006708783b */ /* 0x0002e20000000200 */
[C---:B------:R-:W-:Y:S03]  /*8940*/  LEA R6, P0, R0.reuse, c[0x0][0x1f8], 0x1 ;  /* 0x00007e0000067a11 */ /* 0x040fe600078008ff */
[----:B------:R1:W4:Y:S01]  /*8950*/  LDSM.16.M88.4 R16, [R103+0x800] ;  /* 0x000800006710783b */ /* 0x0003220000000200 */
[----:B------:R-:W-:Y:S03]  /*8960*/  LEA.HI.X R20, R0, c[0x0][0x1fc], R20, 0x1, P0 ;  /* 0x00007f0000147a11 */ /* 0x000fe600000f0c14 */
        /* <DEDUP_REMOVED lines=9> */
.L_x_1100:
[----:B------:R-:W5:Y:S01]  /*8a00*/  SHFL.IDX PT, R2, R6, RZ, 0x181f ;  /* 0x00181fff06027589 */ /* 0x000f6200000e0000 */
[----:B------:R-:W-:Y:S01]  /*8a10*/  ISETP.GE.AND P0, PT, R197, c[0x0][0x1d4], PT ;  /* 0x00007500c5007a0c */ /* 0x000fe20003f06270 */
[----:B------:R-:W-:Y:S01]  /*8a20*/  BSSY B0, `(.L_x_1064) ;  /* 0x0000142000007945 */ /* 0x000fe20003800000 */
[----:B------:R-:W-:Y:S02]  /*8a30*/  ISETP.GE.AND P4, PT, R208, c[0x0][0x1d4], PT ;  /* 0x00007500d0007a0c */ /* 0x000fe40003f86270 */
[----:B------:R-:W-:Y:S03]  /*8a40*/  SEL R100, RZ, 0x10, P0 ;  /* 0x00000010ff647807 */ /* 0x000fe60000000000 */
[----:B------:R-:W4:Y:S01]  /*8a50*/  SHFL.IDX PT, R3, R6, 0x1, 0x181f ;  /* 0x00381f0006037f89 */ /* 0x000f2200000e0000 */
[----:B------:R-:W-:Y:S04]  /*8a60*/  IADD3 R12, -R100, 0x10, RZ ;  /* 0x00000010640c7810 */ /* 0x000fe80007ffe1ff */
[----:B------:R-:W-:Y:S03]  /*8a70*/  LOP3.LUT R12, R12, 0xf, RZ, 0xc0, !PT ;  /* 0x0000000f0c0c7812 */ /* 0x000fe600078ec0ff */
[----:B----4-:R-:W4:Y:S01]  /*8a80*/  SHFL.IDX PT, R20, R20, 0x1, 0x181f ;  /* 0x00381f0014147f89 */ /* 0x010f2200000e0000 */
[----:B-----5:R-:W-:Y:S04]  /*8a90*/  IADD3 R4, P2, R2, R13, RZ ;  /* 0x0000000d02047210 */ /* 0x020fe80007f5e0ff */
[----:B---3--:R-:W-:Y:S05]  /*8aa0*/  IADD3.X R5, R0, R7, RZ, P2, !PT ;  /* 0x0000000700057210 */ /* 0x008fea00017fe4ff */
[----:B------:R3:W-:Y:S01]  /*8ab0*/  LDGSTS.E.BYPASS.LTC128B.128 [R182+0x100], [R4.64], !P0 ;  /* 0x0010000004b67fae */ /* 0x0007e2000c101d46 */
[----:B------:R-:W-:Y:S04]  /*8ac0*/  IADD3 R12, P6, P0, R12, R3, R13 ;  /* 0x000000030c0c7210 */ /* 0x000fe800078de00d */
[----:B----4-:R-:W-:Y:S02]  /*8ad0*/  IADD3.X R13, RZ, R20, R7, P6, P0 ;  /* 0x00000014ff0d7210 */ /* 0x010fe400037e0407 */
[----:B---3--:R-:W-:Y:S04]  /*8ae0*/  IADD3 R4, P2, R2, R15, RZ ;  /* 0x0000000f02047210 */ /* 0x008fe80007f5e0ff */
[----:B------:R-:W-:Y:S02]  /*8af0*/  IADD3.X R5, R0, R14, RZ, P2, !PT ;  /* 0x0000000e00057210 */ /* 0x000fe400017fe4ff */
[----:B------:R-:W-:Y:S03]  /*8b00*/  ISETP.GE.AND P2, PT, R207, c[0x0][0x1d4], PT ;  /* 0x00007500cf007a0c */ /* 0x000fe60003f46270 */
[----:B------:R3:W-:Y:S02]  /*8b10*/  LDGSTS.E.BYPASS.LTC128B.128 [R182+0x2100], [R4.64], !P4 ;  /* 0x0210000004b67fae */ /* 0x0007e4000e101d46 */
[----:B---3--:R-:W-:Y:S04]  /*8b20*/  IADD3 R4, P5, R2, R22, RZ ;  /* 0x0000001602047210 */ /* 0x008fe80007fbe0ff */
[----:B------:R-:W-:Y:S02]  /*8b30*/  IADD3.X R5, R0, R21, RZ, P5, !PT ;  /* 0x0000001500057210 */ /* 0x000fe40002ffe4ff */
[----:B------:R-:W-:Y:S02]  /*8b40*/  ISETP.NE.U32.AND P5, PT, R100, RZ, PT ;  /* 0x000000ff6400720c */ /* 0x000fe40003fa5070 */
[----:B------:R-:W-:Y:S01]  /*8b50*/  SEL R0, RZ, 0x10, P4 ;  /* 0x00000010ff007807 */ /* 0x000fe20002000000 */
[----:B------:R3:W-:Y:S03]  /*8b60*/  LDGSTS.E.BYPASS.LTC128B.128 [R182+0x4100], [R4.64], !P2 ;  /* 0x0410000004b67fae */ /* 0x0007e6000d101d46 */
[C---:B------:R-:W-:Y:S02]  /*8b70*/  ISETP.NE.U32.AND P0, PT, R0.reuse, RZ, PT ;  /* 0x000000ff0000720c */ /* 0x040fe40003f05070 */
[----:B------:R-:W-:Y:S04]  /*8b80*/  IADD3 R0, -R0, 0x10, RZ ;  /* 0x0000001000007810 */ /* 0x000fe80007ffe1ff */
[----:B------:R-:W-:Y:S01]  /*8b90*/  LOP3.LUT R0, R0, 0xf, RZ, 0xc0, !PT ;  /* 0x0000000f00007812 */ /* 0x000fe200078ec0ff */
[----:B------:R4:W-:Y:S01]  /*8ba0*/  LDGSTS.E.BYPASS.LTC128B.128.ZFILL [R182+0x1100], [R12.64], P5 ;  /* 0x011000000cb67fae */ /* 0x0009e2000a941d46 */
[C---:B--23--:R-:W-:Y:S08]  /*8bb0*/  HMMA.16816.F32.BF16 R4, R32.reuse, R8, RZ ;  /* 0x000000082004723c */ /* 0x04cff000000418ff */
[C---:B------:R-:W-:Y:S01]  /*8bc0*/  HMMA.16816.F32.BF16 R8, R32.reuse, R10, RZ ;  /* 0x0000000a2008723c */ /* 0x040fe200000418ff */
[-C--:B----4-:R-:W-:Y:S03]  /*8bd0*/  IADD3 R12, P6, P5, R0, R3.reuse, R15 ;  /* 0x00000003000c7210 */ /* 0x090fe60007dde00f */
[----:B------:R-:W-:Y:S02]  /*8be0*/  SEL R0, RZ, 0x10, P2 ;  /* 0x00000010ff007807 */ /* 0x000fe40001000000 */
[-C--:B------:R-:W-:Y:S02]  /*8bf0*/  IADD3.X R13, RZ, R20.reuse, R14, P6, P5 ;  /* 0x00000014ff0d7210 */ /* 0x080fe400037ea40e */
[C---:B------:R-:W-:Y:S04]  /*8c00*/  ISETP.NE.U32.AND P6, PT, R0.reuse, RZ, PT ;  /* 0x000000ff0000720c */ /* 0x040fe80003fc5070 */
[----:B------:R-:W-:Y:S01]  /*8c10*/  IADD3 R2, -R0, 0x10, RZ ;  /* 0x0000001000027810 */ /* 0x000fe20007ffe1ff */
[----:B------:R2:W-:Y:S03]  /*8c20*/  LDGSTS.E.BYPASS.LTC128B.128.ZFILL [R182+0x3100], [R12.64], P0 ;  /* 0x031000000cb67fae */ /* 0x0005e60008141d46 */
[----:B------:R-:W-:Y:S04]  /*8c30*/  LOP3.LUT R2, R2, 0xf, RZ, 0xc0, !PT ;  /* 0x0000000f02027812 */ /* 0x000fe800078ec0ff */
[----:B------:R-:W-:Y:S04]  /*8c40*/  IADD3 R2, P5, P0, R2, R3, R22 ;  /* 0x0000000302027210 */ /* 0x000fe800078be016 */
[----:B------:R-:W-:Y:S02]  /*8c50*/  IADD3.X R3, RZ, R20, R21, P5, P0 ;  /* 0x00000014ff037210 */ /* 0x000fe40002fe0415 */
[----:B------:R-:W-:Y:S03]  /*8c60*/  ISETP.GT.AND P0, PT, R184, R213, PT ;  /* 0x000000d5b800720c */ /* 0x000fe60003f04270 */
[----:B------:R3:W-:Y:S08]  /*8c70*/  LDGSTS.E.BYPASS.LTC128B.128.ZFILL [R182+0x5100], [R2.64], P6 ;  /* 0x0510000002b67fae */ /* 0x0007f0000b141d46 */
[----:B------:R-:W0:Y:S01]  /*8c80*/  LDGDEPBAR ;  /* 0x00000000000079af */ /* 0x000e220000000000 */
[C---:B--2---:R-:W-:Y:S08]  /*8c90*/  HMMA.16816.F32.BF16 R12, R32.reuse, R16, RZ ;  /* 0x00000010200c723c */ /* 0x044ff000000418ff */
        /* <DEDUP_REMOVED lines=20> */
[----:B------:R-:W-:Y:S07]  /*8de0*/  LDSM.16.M88.4 R144, [R160+-0x4000] ;  /* 0xffc00000a090783b */ /* 0x000fee0000000200 */
[C---:B--2---:R-:W-:Y:S08]  /*8df0*/  HMMA.16816.F32.BF16 R12, R136.reuse, R148, R12 ;  /* 0x00000094880c723c */ /* 0x044ff0000004180c */
[C---:B------:R-:W-:Y:S01]  /*8e00*/  HMMA.16816.F32.BF16 R16, R136.reuse, R150, R16 ;  /* 0x000000968810723c */ /* 0x040fe20000041810 */
[----:B------:R-:W-:Y:S07]  /*8e10*/  LDSM.16.M88.4 R148, [R160+-0x3800] ;  /* 0xffc80000a094783b */ /* 0x000fee0000000200 */
[C---:B----4-:R-:W-:Y:S08]  /*8e20*/  HMMA.16816.F32.BF16 R20, R136.reuse, R140, R20 ;  /* 0x0000008c8814723c */ /* 0x050ff00000041814 */
[C---:B------:R-:W-:Y:S01]  /*8e30*/  HMMA.16816.F32.BF16 R24, R136.reuse, R142, R24 ;  /* 0x0000008e8818723c */ /* 0x040fe20000041818 */
[----:B------:R-:W1:Y:S07]  /*8e40*/  LDSM.16.M88.4 R140, [R168] ;  /* 0x00000000a88c783b */ /* 0x000e6e0000000200 */
[C---:B------:R-:W-:Y:S08]  /*8e50*/  HMMA.16816.F32.BF16 R28, R136.reuse, R152, R28 ;  /* 0x00000098881c723c */ /* 0x040ff0000004181c */
[----:B------:R-:W-:Y:S01]  /*8e60*/  HMMA.16816.F32.BF16 R32, R136, R154, R32 ;  /* 0x0000009a8820723c */ /* 0x000fe20000041820 */
[----:B------:R-:W2:Y:S08]  /*8e70*/  LDSM.16.M88.4 R136, [R160+-0x3000] ;  /* 0xffd00000a088783b */ /* 0x000eb00000000200 */
[----:B------:R-:W4:Y:S01]  /*8e80*/  LDSM.16.M88.4 R152, [R160+-0x2800] ;  /* 0xffd80000a098783b */ /* 0x000f220000000200 */
        /* <DEDUP_REMOVED lines=9> */
[C---:B----4-:R-:W-:Y:S08]  /*8f20*/  HMMA.16816.F32.BF16 R28, R140.reuse, R152, R28 ;  /* 0x000000988c1c723c */ /* 0x050ff0000004181c */
[----:B------:R-:W-:Y:S01]  /*8f30*/  HMMA.16816.F32.BF16 R32, R140, R154, R32 ;  /* 0x0000009a8c20723c */ /* 0x000fe20000041820 */
[----:B------:R-:W2:Y:S08]  /*8f40*/  LDSM.16.M88.4 R140, [R103+0x3000] ;  /* 0x00300000678c783b */ /* 0x000eb00000000200 */
[----:B------:R-:W4:Y:S01]  /*8f50*/  LDSM.16.M88.4 R152, [R103+0x3800] ;  /* 0x003800006798783b */ /* 0x000f220000000200 */
        /* <DEDUP_REMOVED lines=9> */
[C---:B----4-:R-:W-:Y:S08]  /*8ff0*/  HMMA.16816.F32.BF16 R28, R136.reuse, R152, R28 ;  /* 0x00000098881c723c */ /* 0x050ff0000004181c */
[----:B------:R-:W-:Y:S01]  /*9000*/  HMMA.16816.F32.BF16 R32, R136, R154, R32 ;  /* 0x0000009a8820723c */ /* 0x000fe20000041820 */
[----:B------:R-:W2:Y:S08]  /*9010*/  LDSM.16.M88.4 R136, [R173] ;  /* 0x00000000ad88783b */ /* 0x000eb00000000200 */
[----:B------:R-:W4:Y:S01]  /*9020*/  LDSM.16.M88.4 R152, [R174] ;  /* 0x00000000ae98783b */ /* 0x000f220000000200 */
        /* <DEDUP_REMOVED lines=22> */
[C---:B----4-:R-:W-:Y:S08]  /*9190*/  HMMA.16816.F32.BF16 R28, R136.reuse, R152, R28 ;  /* 0x00000098881c723c */ /* 0x050ff0000004181c */
        /* <DEDUP_REMOVED lines=47> */
[----:B------:R-:W4:Y:S07]  /*9490*/  LDSM.16.M88.4 R148, [R168+0x8000] ;  /* 0x00800000a894783b */ /* 0x000f2e0000000200 */
[C---:B--2---:R-:W-:Y:S08]  /*94a0*/  HMMA.16816.F32.BF16 R20, R136.reuse, R140, R20 ;  /* 0x0000008c8814723c */ /* 0x044ff00000041814 */
[C---:B------:R-:W-:Y:S08]  /*94b0*/  HMMA.16816.F32.BF16 R24, R136.reuse, R142, R24 ;  /* 0x0000008e8818723c */ /* 0x040ff00000041818 */
[C---:B-1----:R-:W-:Y:S08]  /*94c0*/  HMMA.16816.F32.BF16 R28, R136.reuse, R144, R28 ;  /* 0x00000090881c723c */ /* 0x042ff0000004181c */
[----:B------:R-:W-:Y:S01]  /*94d0*/  HMMA.16816.F32.BF16 R32, R136, R146, R32 ;  /* 0x000000928820723c */ /* 0x000fe20000041820 */
[----:B------:R-:W1:Y:S07]  /*94e0*/  LDSM.16.M88.4 R136, [R160+0x800] ;  /* 0x00080000a088783b */ /* 0x000e6e0000000200 */
[C---:B----4-:R-:W-:Y:S08]  /*94f0*/  HMMA.16816.F32.BF16 R4, R148.reuse, R152, R4 ;  /* 0x000000989404723c */ /* 0x050ff00000041804 */
        /* <DEDUP_REMOVED lines=14> */
[----:B------:R-:W4:Y:S10]  /*95e0*/  MUFU.TANH R142, R6 ;  /* 0x00000006008e7308 */ /* 0x000f340000002400 */
        /* <DEDUP_REMOVED lines=11> */
[----:B-----5:R-:W5:Y:S09]  /*96a0*/  LDSM.16.M88.4 R4, [R160+0x1000] ;  /* 0x00100000a004783b */ /* 0x020f720000000200 */
[----:B------:R-:W1:Y:S10]  /*96b0*/  MUFU.TANH R137, R10 ;  /* 0x0000000a00897308 */ /* 0x000e740000002400 */
[----:B------:R1:W1:Y:S10]  /*96c0*/  MUFU.TANH R144, R11 ;  /* 0x0000000b00907308 */ /* 0x0002740000002400 */
[----:B------:R3:W2:Y:S10]  /*96d0*/  MUFU.TANH R156, R12 ;  /* 0x0000000c009c7308 */ /* 0x0006b40000002400 */
[----:B------:R3:W2:Y:S01]  /*96e0*/  MUFU.TANH R153, R13 ;  /* 0x0000000d00997308 */ /* 0x0006a20000002400 */
[----:B-1----:R-:W1:Y:S01]  /*96f0*/  LDSM.16.M88.4 R8, [R160+0x1800] ;  /* 0x00180000a008783b */ /* 0x002e620000000200 */
[----:B------:R-:W-:Y:S04]  /*9700*/  DEPBAR.LE SB0, 0x0 ;  /* 0x000080000000791a */ /* 0x000fe80000000000 */
[C---:B-----5:R-:W-:Y:S04]  /*9710*/  HMMA.16816.F32.BF16 R20, R148.reuse, R4, R20 ;  /* 0x000000049414723c */ /* 0x060fe80000041814 */
[----:B------:R3:W1:Y:S01]  /*9720*/  MUFU.TANH R155, R14 ;  /* 0x0000000e009b7308 */ /* 0x0006620000002400 */
[----:B------:R-:W-:Y:S03]  /*9730*/  BAR.SYNC.DEFER_BLOCKING 0x0 ;  /* 0x0000000000007b1d */ /* 0x000fe60000010000 */
[C---:B------:R-:W-:Y:S06]  /*9740*/  HMMA.16816.F32.BF16 R24, R148.reuse, R6, R24 ;  /* 0x000000069418723c */ /* 0x040fec0000041818 */
[----:B------:R3:W1:Y:S10]  /*9750*/  MUFU.TANH R157, R15 ;  /* 0x0000000f009d7308 */ /* 0x0006740000002400 */
[----:B------:R3:W2:Y:S01]  /*9760*/  MUFU.TANH R152, R16 ;  /* 0x0000001000987308 */ /* 0x0006a20000002400 */
[----:B------:R-:W-:Y:S02]  /*9770*/  FMUL.FTZ R20, R20, c[0x0][0x320] ;  /* 0x0000c80014147a20 */ /* 0x000fe40000410000 */
[----:B------:R-:W-:Y:S02]  /*9780*/  FMUL.FTZ R21, R21, c[0x0][0x320] ;  /* 0x0000c80015157a20 */ /* 0x000fe40000410000 */
[----:B------:R-:W-:Y:S02]  /*9790*/  FMUL.FTZ R22, R22, c[0x0][0x320] ;  /* 0x0000c80016167a20 */ /* 0x000fe40000410000 */
[----:B------:R-:W-:Y:S03]  /*97a0*/  FMUL.FTZ R23, R23, c[0x0][0x320] ;  /* 0x0000c80017177a20 */ /* 0x000fe60000410000 */
[----:B------:R3:W2:Y:S01]  /*97b0*/  MUFU.TANH R146, R17 ;  /* 0x0000001100927308 */ /* 0x0006a20000002400 */
[----:B------:R-:W-:Y:S02]  /*97c0*/  FMUL.FTZ R24, R24, c[0x0][0x320] ;  /* 0x0000c80018187a20 */ /* 0x000fe40000410000 */
[----:B------:R-:W-:Y:S01]  /*97d0*/  FMUL.FTZ R25, R25, c[0x0][0x320] ;  /* 0x0000c80019197a20 */ /* 0x000fe20000410000 */
[C---:B-1----:R-:W-:Y:S03]  /*97e0*/  HMMA.16816.F32.BF16 R28, R148.reuse, R8, R28 ;  /* 0x00000008941c723c */ /* 0x042fe6000004181c */
[----:B------:R-:W-:Y:S02]  /*97f0*/  FMUL.FTZ R26, R26, c[0x0][0x320] ;  /* 0x0000c8001a1a7a20 */ /* 0x000fe40000410000 */
[----:B------:R-:W-:Y:S01]  /*9800*/  FMUL.FTZ R27, R27, c[0x0][0x320] ;  /* 0x0000c8001b1b7a20 */ /* 0x000fe20000410000 */
[----:B------:R3:W1:Y:S02]  /*9810*/  MUFU.TANH R154, R18 ;  /* 0x00000012009a7308 */ /* 0x0006640000002400 */
[----:B------:R-:W-:Y:S08]  /*9820*/  HMMA.16816.F32.BF16 R32, R148, R10, R32 ;  /* 0x0000000a9420723c */ /* 0x000ff00000041820 */
[----:B------:R3:W1:Y:S08]  /*9830*/  MUFU.TANH R158, R19 ;  /* 0x00000013009e7308 */ /* 0x0006700000002400 */
[----:B------:R-:W-:Y:S02]  /*9840*/  FMUL.FTZ R28, R28, c[0x0][0x320] ;  /* 0x0000c8001c1c7a20 */ /* 0x000fe40000410000 */
[----:B------:R3:W1:Y:S01]  /*9850*/  MUFU.TANH R191, R20 ;  /* 0x0000001400bf7308 */ /* 0x0006620000002400 */
        /* <DEDUP_REMOVED lines=21> */
[----:B------:R3:W1:Y:S01]  /*99b0*/  MUFU.TANH R194, R35 ;  /* 0x0000002300c27308 */ /* 0x0006620000002400 */
[----:B------:R-:W-:-:S05]  /*99c0*/  @!P0 BRA `(.L_x_1065) ;  /* 0x0000047000008947 */ /* 0x000fca0003800000 */
[----:B--2-4-:R-:W-:Y:S01]  /*99d0*/  IMAD R0, R212, 0x20, R214 ;  /* 0x00000020d4007824 */ /* 0x014fe200078e02d6 */
[----:B------:R-:W-:Y:S01]  /*99e0*/  SHF.R.S32.HI R198, RZ, 0x1f, R207 ;  /* 0x0000001fffc67819 */ /* 0x000fe200000114cf */
[----:B---3--:R-:W-:Y:S01]  /*99f0*/  IMAD R2, R184, 0x40, R215 ;  /* 0x00000040b8027824 */ /* 0x008fe200078e02d7 */
[----:B------:R-:W-:Y:S01]  /*9a00*/  SHF.R.S32.HI R199, RZ, 0x1f, R208 ;  /* 0x0000001fffc77819 */ /* 0x000fe200000114d0 */
[----:B------:R-:W-:Y:S01]  /*9a10*/  IMAD.MOV.U32 R183, RZ, RZ, RZ ;  /* 0x000000ffffb77224 */ /* 0x000fe200078e00ff */
[C---:B------:R-:W-:Y:S01]  /*9a20*/  SHF.L.U64.HI R10, R207.reuse, 0x1, R198 ;  /* 0x00000001cf0a7819 */ /* 0x040fe200000102c6 */
[----:B------:R-:W-:Y:S01]  /*9a30*/  IMAD.SHL.U32 R13, R207, 0x2, RZ ;  /* 0x00000002cf0d7824 */ /* 0x000fe200078e00ff */
[----:B------:R-:W-:Y:S01]  /*9a40*/  IADD3 R2, R2, -0x40, R0 ;  /* 0xffffffc002027810 */ /* 0x000fe20007ffe000 */
[C---:B------:R-:W-:Y:S01]  /*9a50*/  IMAD.SHL.U32 R12, R208.reuse, 0x2, RZ ;  /* 0x00000002d00c7824 */ /* 0x040fe200078e00ff */
[----:B------:R-:W-:Y:S01]  /*9a60*/  SHF.R.S32.HI R198, RZ, 0x1f, R197 ;  /* 0x0000001fffc67819 */ /* 0x000fe200000114c5 */
[C---:B------:R-:W-:Y:S01]  /*9a70*/  IMAD.SHL.U32 R14, R197.reuse, 0x2, RZ ;  /* 0x00000002c50e7824 */ /* 0x040fe200078e00ff */
        /* <DEDUP_REMOVED lines=27> */
.L_x_1101:
[----:B------:R-:W-:-:S05]  /*9c30*/  BRA.DIV ~URZ, `(.L_x_1067) ;  /* 0x000055127f007947 */ /* 0x000fca000b800000 */
[----:B------:R-:W4:Y:S01]  /*9c40*/  SHFL.IDX PT, R0, R8, RZ, 0x181f ;  /* 0x00181fff08007589 */ /* 0x000f2200000e0000 */
[C---:B------:R-:W-:Y:S02]  /*9c50*/  IADD3 R2, -R100.reuse, 0x10, RZ ;  /* 0x0000001064027810 */ /* 0x040fe40007ffe1ff */
[----:B------:R-:W-:Y:S02]  /*9c60*/  ISETP.NE.U32.AND P0, PT, R100, RZ, PT ;  /* 0x000000ff6400720c */ /* 0x000fe40003f05070 */
[----:B------:R-:W-:Y:S04]  /*9c70*/  LOP3.LUT R2, R2, 0xf, RZ, 0xc0, !PT ;  /* 0x0000000f02027812 */ /* 0x000fe800078ec0ff */
[----:B----4-:R-:W-:Y:S04]  /*9c80*/  IADD3 R2, P6, P5, R2, R0, R14 ;  /* 0x0000000002027210 */ /* 0x010fe80007dde00e */
[----:B---3--:R-:W-:Y:S05]  /*9c90*/  IADD3.X R3, RZ, R4, R11, P6, P5 ;  /* 0x00000004ff037210 */ /* 0x008fea00037ea40b */
[----:B------:R-:W-:Y:S01]  /*9ca0*/  @!PT LDS RZ, [RZ] ;  /* 0x00000000fffff984 */ /* 0x000fe20000000800 */
[----:B------:R-:W-:Y:S01]  /*9cb0*/  @!PT LDS RZ, [RZ] ;  /* 0x00000000fffff984 */ /* 0x000fe20000000800 */
[----:B------:R3:W-:Y:S01]  /*9cc0*/  LDGSTS.E.BYPASS.LTC128B.128.ZFILL [R182+0x6100], [R2.64], P0 ;  /* 0x0610000002b67fae */ /* 0x0007e20008141d46 */
[----:B------:R-:W-:Y:S05]  /*9cd0*/  IADD3 R6, P0, R0, R12, RZ ;  /* 0x0000000c00067210 */ /* 0x000fea0007f1e0ff */
[----:B------:R-:W-:Y:S05]  /*9ce0*/  IMAD.X R7, R4, 0x1, R9, P0 ;  /* 0x0000000104077824 */ /* 0x000fea00000e0609 */
[----:B------:R4:W-:Y:S01]  /*9cf0*/  LDGSTS.E.BYPASS.LTC128B.128 [R182+0x8100], [R6.64], !P4 ;  /* 0x0810000006b67fae */ /* 0x0009e2000e101d46 */
[----:B---3--:R-:W-:Y:S03]  /*9d00*/  IADD3 R2, P0, R0, R13, RZ ;  /* 0x0000000d00027210 */ /* 0x008fe60007f1e0ff */
[----:B------:R4:W3:Y:S02]  /*9d10*/  SHFL.IDX PT, R0, R8, 0x1, 0x181f ;  /* 0x00381f0008007f89 */ /* 0x0008e400000e0000 */
[----:B------:R-:W-:Y:S02]  /*9d20*/  IMAD.X R3, R4, 0x1, R10, P0 ;  /* 0x0000000104037824 */ /* 0x000fe400000e060a */
[----:B------:R4:W2:Y:S04]  /*9d30*/  SHFL.IDX PT, R4, R5, 0x1, 0x181f ;  /* 0x00381f0005047f89 */ /* 0x0008a800000e0000 */
[----:B------:R4:W-:Y:S02]  /*9d40*/  LDGSTS.E.BYPASS.LTC128B.128 [R182+0xa100], [R2.64], !P2 ;  /* 0x0a10000002b67fae */ /* 0x0009e4000d101d46 */
.L_x_1102:
[----:B----4-:R-:W-:Y:S02]  /*9d50*/  IADD3 R2, -R100, 0x10, RZ ;  /* 0x0000001064027810 */ /* 0x010fe40007ffe1ff */
[C---:B---3--:R-:W-:Y:S02]  /*9d60*/  IADD3 R8, P6, R0.reuse, R12, RZ ;  /* 0x0000000c00087210 */ /* 0x048fe40007fde0ff */
[----:B------:R-:W-:Y:S02]  /*9d70*/  IADD3 R6, P5, R0, R13, RZ ;  /* 0x0000000d00067210 */ /* 0x000fe40007fbe0ff */
[----:B------:R-:W-:Y:S01]  /*9d80*/  ISETP.NE.U32.AND P0, PT, R100, RZ, PT ;  /* 0x000000ff6400720c */ /* 0x000fe20003f05070 */
[----:B--2---:R-:W-:Y:S01]  /*9d90*/  IMAD.X R9, R4, 0x1, R9, P6 ;  /* 0x0000000104097824 */ /* 0x004fe200030e0609 */
[----:B------:R-:W-:Y:S01]  /*9da0*/  LOP3.LUT R2, R2, 0xf, RZ, 0xc0, !PT ;  /* 0x0000000f02027812 */ /* 0x000fe200078ec0ff */
[----:B------:R-:W-:Y:S03]  /*9db0*/  IMAD.X R7, R4, 0x1, R10, P5 ;  /* 0x0000000104077824 */ /* 0x000fe600028e060a */
[----:B------:R-:W-:Y:S04]  /*9dc0*/  IADD3 R2, P6, P5, R2, R0, R14 ;  /* 0x0000000002027210 */ /* 0x000fe80007dde00e */
[----:B------:R-:W-:Y:S05]  /*9dd0*/  IADD3.X R3, RZ, R4, R11, P6, P5 ;  /* 0x00000004ff037210 */ /* 0x000fea00037ea40b */
[----:B------:R-:W-:Y:S01]  /*9de0*/  @!PT LDS RZ, [RZ] ;  /* 0x00000000fffff984 */ /* 0x000fe20000000800 */
[----:B------:R-:W-:Y:S01]  /*9df0*/  @!PT LDS RZ, [RZ] ;  /* 0x00000000fffff984 */ /* 0x000fe20000000800 */
[----:B------:R-:W-:Y:S01]  /*9e00*/  @!PT LDS RZ, [RZ] ;  /* 0x00000000fffff984 */ /* 0x000fe20000000800 */
[----:B------:R2:W-:Y:S04]  /*9e10*/  LDGSTS.E.BYPASS.LTC128B.128.ZFILL [R182+0x7100], [R2.64], P0 ;  /* 0x0710000002b67fae */ /* 0x0005e80008141d46 */
[----:B------:R2:W-:Y:S04]  /*9e20*/  LDGSTS.E.BYPASS.LTC128B.128 [R182+0x9100], [R8.64], !P4 ;  /* 0x0910000008b67fae */ /* 0x0005e8000e101d46 */
[----:B------:R2:W-:Y:S02]  /*9e30*/  LDGSTS.E.BYPASS.LTC128B.128 [R182+0xb100], [R6.64], !P2 ;  /* 0x0b10000006b67fae */ /* 0x0005e4000d101d46 */
.L_x_1065:
[----:B--2-4-:R-:W-:Y:S05]  /*9e40*/  BSYNC B0 ;  /* 0x0000000000007941 */ /* 0x014fea0003800000 */
.L_x_1064:
[----:B---3--:R-:W-:Y:S01]  /*9e50*/  FMNMX.FTZ R2, R140, R101, !PT ;  /* 0x000000658c027209 */ /* 0x008fe20007810000 */
        /* <DEDUP_REMOVED lines=40> */
.L_x_1103:
[C---:B------:R-:W-:Y:S01]  /*a0e0*/  FMUL.FTZ R147, R100.reuse, c[0x0][0x2d0] ;  /* 0x0000b40064937a20 */ /* 0x040fe20000410000 */
[----:B------:R-:W-:Y:S01]  /*a0f0*/  WARPSYNC 0xffffffff ;  /* 0xffffffff00007948 */ /* 0x000fe20003800000 */
[----:B------:R-:W-:Y:S01]  /*a100*/  FADD.FTZ R2, -R100, R101 ;  /* 0x0000006564027221 */ /* 0x000fe20000010100 */
[----:B------:R-:W1:Y:S01]  /*a110*/  LDSM.16.MT88.4 R12, [R162] ;  /* 0x00000000a20c783b */ /* 0x000e620000004200 */
[--C-:B------:R-:W-:Y:S01]  /*a120*/  FFMA.FTZ R3, R140, c[0x0][0x2d0], -R147.reuse ;  /* 0x0000b4008c037a23 */ /* 0x100fe20000010893 */
[----:B------:R-:W-:Y:S01]  /*a130*/  ISETP.GT.AND P0, PT, R184, R213, PT ;  /* 0x000000d5b800720c */ /* 0x000fe20003f04270 */
[----:B------:R-:W-:Y:S02]  /*a140*/  FMUL.FTZ R2, R2, c[0x0][0x2d0] ;  /* 0x0000b40002027a20 */ /* 0x000fe40000410000 */
[----:B------:R4:W-:Y:S01]  /*a150*/  MUFU.EX2 R198, R3 ;  /* 0x0000000300c67308 */ /* 0x0009e20000000800 */
[--C-:B------:R-:W-:Y:S02]  /*a160*/  FFMA.FTZ R101, R156, c[0x0][0x2d0], -R147.reuse ;  /* 0x0000b4009c657a23 */ /* 0x100fe40000010893 */
[----:B------:R-:W5:Y:S07]  /*a170*/  LDSM.16.MT88.4 R20, [R163] ;  /* 0x00000000a314783b */ /* 0x000f6e0000004200 */
[----:B------:R-:W2:Y:S01]  /*a180*/  MUFU.EX2 R2, R2 ;  /* 0x0000000200027308 */ /* 0x000ea20000000800 */
[----:B------:R-:W3:Y:S01]  /*a190*/  LDSM.16.MT88.4 R28, [R165] ;  /* 0x00000000a51c783b */ /* 0x000ee20000004200 */
[--C-:B----4-:R-:W-:Y:S08]  /*a1a0*/  FFMA.FTZ R3, R143, c[0x0][0x2d0], -R147.reuse ;  /* 0x0000b4008f037a23 */ /* 0x110ff00000010893 */
[----:B------:R4:W1:Y:S02]  /*a1b0*/  MUFU.EX2 R143, R3 ;  /* 0x00000003008f7308 */ /* 0x0008640000000800 */
[--C-:B----4-:R-:W-:Y:S02]  /*a1c0*/  FFMA.FTZ R3, R141, c[0x0][0x2d0], -R147.reuse ;  /* 0x0000b4008d037a23 */ /* 0x110fe40000010893 */
[C---:B--2---:R-:W-:Y:S06]  /*a1d0*/  FMUL.FTZ R5, R2.reuse, R105 ;  /* 0x0000006902057220 */ /* 0x044fec0000410000 */
        /* <DEDUP_REMOVED lines=14> */
[--C-:B------:R-:W-:Y:S01]  /*a2c0*/  FFMA.FTZ R0, R136, c[0x0][0x2d0], -R147.reuse ;  /* 0x0000b40088007a23 */ /* 0x100fe20000010893 */
[----:B-1----:R-:W-:Y:S01]  /*a2d0*/  F2FP.BF16.PACK_AB R136, R143, R198 ;  /* 0x000000c68f88723e */ /* 0x002fe200000010ff */
[C---:B------:R-:W-:Y:S02]  /*a2e0*/  FMUL.FTZ R44, R2.reuse, R44 ;  /* 0x0000002c022c7220 */ /* 0x040fe40000410000 */
[----:B------:R-:W1:Y:S01]  /*a2f0*/  MUFU.EX2 R211, R0 ;  /* 0x0000000000d37308 */ /* 0x000e620000000800 */
[----:B------:R-:W-:Y:S02]  /*a300*/  FMUL.FTZ R140, R3, c[0x0][0x2d0] ;  /* 0x0000b400038c7a20 */ /* 0x000fe40000410000 */
[----:B------:R-:W-:Y:S02]  /*a310*/  FMUL.FTZ R45, R2, R45 ;  /* 0x0000002d022d7220 */ /* 0x000fe40000410000 */
[----:B------:R-:W-:Y:S02]  /*a320*/  FFMA.FTZ R4, R142, c[0x0][0x2d0], -R140 ;  /* 0x0000b4008e047a23 */ /* 0x000fe4000001088c */
        /* <DEDUP_REMOVED lines=11> */
[----:B------:R1:W-:Y:S01]  /*a3e0*/  MUFU.EX2 R102, R4 ;  /* 0x0000000400667308 */ /* 0x0003e20000000800 */
[----:B------:R-:W-:Y:S02]  /*a3f0*/  FMUL.FTZ R65, R2, R65 ;  /* 0x0000004102417220 */ /* 0x000fe40000410000 */
[----:B------:R-:W-:Y:S02]  /*a400*/  FMUL.FTZ R0, R0, c[0x0][0x2d0] ;  /* 0x0000b40000007a20 */ /* 0x000fe40000410000 */
        /* <DEDUP_REMOVED lines=8> */
[C---:B------:R-:W-:Y:S02]  /*a490*/  FMUL.FTZ R81, R2.reuse, R81 ;  /* 0x0000005102517220 */ /* 0x040fe40000410000 */
[C---:B------:R-:W-:Y:S02]  /*a4a0*/  FMUL.FTZ R84, R2.reuse, R84 ;  /* 0x0000005402547220 */ /* 0x040fe40000410000 */
[C---:B------:R-:W-:Y:S02]  /*a4b0*/  FMUL.FTZ R85, R2.reuse, R85 ;  /* 0x0000005502557220 */ /* 0x040fe40000410000 */
[--C-:B-1----:R-:W-:Y:S02]  /*a4c0*/  FFMA.FTZ R4, R145, c[0x0][0x2d0], -R140.reuse ;  /* 0x0000b40091047a23 */ /* 0x102fe4000001088c */
[C---:B------:R-:W-:Y:S02]  /*a4d0*/  FMUL.FTZ R88, R2.reuse, R88 ;  /* 0x0000005802587220 */ /* 0x040fe40000410000 */
[----:B------:R1:W3:Y:S01]  /*a4e0*/  MUFU.EX2 R141, R4 ;  /* 0x00000004008d7308 */ /* 0x0002e20000000800 */
[C---:B------:R-:W-:Y:S02]  /*a4f0*/  FMUL.FTZ R89, R2.reuse, R89 ;  /* 0x0000005902597220 */ /* 0x040fe40000410000 */
[----:B------:R-:W-:Y:S02]  /*a500*/  FMUL.FTZ R92, R2, R92 ;  /* 0x0000005c025c7220 */ /* 0x000fe40000410000 */
[C---:B--2---:R-:W-:Y:S02]  /*a510*/  FMUL.FTZ R6, R0.reuse, R106 ;  /* 0x0000006a00067220 */ /* 0x044fe40000410000 */
[C---:B------:R-:W-:Y:S02]  /*a520*/  FMUL.FTZ R7, R0.reuse, R107 ;  /* 0x0000006b00077220 */ /* 0x040fe40000410000 */
[C---:B------:R-:W-:Y:S02]  /*a530*/  FMUL.FTZ R10, R0.reuse, R110 ;  /* 0x0000006e000a7220 */ /* 0x040fe40000410000 */
[C---:B------:R-:W-:Y:S02]  /*a540*/  FMUL.FTZ R11, R0.reuse, R111 ;  /* 0x0000006f000b7220 */ /* 0x040fe40000410000 */
[C---:B------:R-:W-:Y:S01]  /*a550*/  FMUL.FTZ R18, R0.reuse, R118 ;  /* 0x0000007600127220 */ /* 0x040fe20000410000 */
[----:B------:R-:W-:Y:S01]  /*a560*/  LDSM.16.MT88.4 R108, [R162+0x800] ;  /* 0x00080000a26c783b */ /* 0x000fe20000004200 */
[C---:B------:R-:W-:Y:S02]  /*a570*/  FMUL.FTZ R19, R0.reuse, R119 ;  /* 0x0000007700137220 */ /* 0x040fe40000410000 */
[C---:B------:R-:W-:Y:S02]  /*a580*/  FMUL.FTZ R26, R0.reuse, R126 ;  /* 0x0000007e001a7220 */ /* 0x040fe40000410000 */
[C---:B------:R-:W-:Y:S02]  /*a590*/  FMUL.FTZ R27, R0.reuse, R127 ;  /* 0x0000007f001b7220 */ /* 0x040fe40000410000 */
[C---:B------:R-:W-:Y:S01]  /*a5a0*/  FMUL.FTZ R34, R0.reuse, R134 ;  /* 0x0000008600227220 */ /* 0x040fe20000410000 */
[----:B------:R-:W-:Y:S01]  /*a5b0*/  LDSM.16.MT88.4 R124, [R165+0x1800] ;  /* 0x00180000a57c783b */ /* 0x000fe20000004200 */
[C---:B------:R-:W-:Y:S02]  /*a5c0*/  FMUL.FTZ R35, R0.reuse, R135 ;  /* 0x0000008700237220 */ /* 0x040fe40000410000 */
[--C-:B-1----:R-:W-:Y:S01]  /*a5d0*/  FFMA.FTZ R4, R137, c[0x0][0x2d0], -R140.reuse ;  /* 0x0000b40089047a23 */ /* 0x102fe2000001088c */
[C---:B---3--:R-:W-:Y:S01]  /*a5e0*/  F2FP.BF16.PACK_AB R137, R141.reuse, R102 ;  /* 0x000000668d89723e */ /* 0x048fe200000010ff */
[C---:B------:R-:W-:Y:S02]  /*a5f0*/  FMUL.FTZ R38, R0.reuse, R38 ;  /* 0x0000002600267220 */ /* 0x040fe40000410000 */
[----:B------:R1:W-:Y:S01]  /*a600*/  MUFU.EX2 R209, R4 ;  /* 0x0000000400d17308 */ /* 0x0003e20000000800 */
        /* <DEDUP_REMOVED lines=13> */
[----:B-1----:R-:W-:Y:S02]  /*a6e0*/  FFMA.FTZ R4, R144, c[0x0][0x2d0], -R140 ;  /* 0x0000b40090047a23 */ /* 0x002fe4000001088c */
        /* <DEDUP_REMOVED lines=12> */
[C---:B------:R-:W-:Y:S02]  /*a7b0*/  FFMA.FTZ R116, R0.reuse, R206, R102 ;  /* 0x000000ce00747223 */ /* 0x040fe40000010066 */
[----:B------:R-:W-:Y:S01]  /*a7c0*/  FMUL.FTZ R86, R0, R86 ;  /* 0x0000005600567220 */ /* 0x000fe20000410000 */
[----:B-1----:R-:W-:Y:S01]  /*a7d0*/  F2FP.BF16.PACK_AB R139, R210, R209 ;  /* 0x000000d1d28b723e */ /* 0x002fe200000010ff */
[----:B------:R-:W-:Y:S02]  /*a7e0*/  FMUL.FTZ R4, R2, R104 ;  /* 0x0000006802047220 */ /* 0x000fe40000410000 */
[----:B------:R-:W1:Y:S01]  /*a7f0*/  LDSM.16.MT88.4 R104, [R164] ;  /* 0x00000000a468783b */ /* 0x000e620000004200 */
[C---:B------:R-:W-:Y:S02]  /*a800*/  FMUL.FTZ R87, R0.reuse, R87 ;  /* 0x0000005700577220 */ /* 0x040fe40000410000 */
[C---:B------:R-:W-:Y:S02]  /*a810*/  FMUL.FTZ R90, R0.reuse, R90 ;  /* 0x0000005a005a7220 */ /* 0x040fe40000410000 */
[C---:B------:R-:W-:Y:S05]  /*a820*/  HMMA.16816.F32.BF16 R4, R136.reuse, R12, R4 ;  /* 0x0000000c8804723c */ /* 0x040fea0000041804 */
[----:B------:R-:W-:Y:S02]  /*a830*/  FMUL.FTZ R91, R0, R91 ;  /* 0x0000005b005b7220 */ /* 0x000fe40000410000 */
[C---:B------:R-:W-:Y:S01]  /*a840*/  FMUL.FTZ R12, R2.reuse, R112 ;  /* 0x00000070020c7220 */ /* 0x040fe20000410000 */
[C---:B------:R-:W-:Y:S04]  /*a850*/  HMMA.16816.F32.BF16 R8, R136.reuse, R14, R8 ;  /* 0x0000000e8808723c */ /* 0x040fe80000041808 */
[----:B------:R-:W-:Y:S02]  /*a860*/  FMUL.FTZ R13, R2, R113 ;  /* 0x00000071020d7220 */ /* 0x000fe40000410000 */
[--C-:B------:R-:W-:Y:S02]  /*a870*/  FFMA.FTZ R102, R150, c[0x0][0x2d0], -R147.reuse ;  /* 0x0000b40096667a23 */ /* 0x100fe40000010893 */
[C---:B------:R-:W-:Y:S02]  /*a880*/  FMUL.FTZ R14, R0.reuse, R114 ;  /* 0x00000072000e7220 */ /* 0x040fe40000410000 */
[----:B------:R-:W-:Y:S02]  /*a890*/  MUFU.EX2 R144, R102 ;  /* 0x0000006600907308 */ /* 0x000fe40000000800 */
[----:B------:R-:W-:Y:S02]  /*a8a0*/  FMUL.FTZ R15, R0, R115 ;  /* 0x00000073000f7220 */ /* 0x000fe40000410000 */
[----:B------:R-:W-:Y:S01]  /*a8b0*/  LDSM.16.MT88.4 R112, [R163+0x800] ;  /* 0x00080000a370783b */ /* 0x000fe20000004200 */
[C---:B------:R-:W-:Y:S02]  /*a8c0*/  FMUL.FTZ R93, R2.reuse, R93 ;  /* 0x0000005d025d7220 */ /* 0x040fe40000410000 */
[C---:B------:R-:W-:Y:S02]  /*a8d0*/  FMUL.FTZ R96, R2.reuse, R96 ;  /* 0x0000006002607220 */ /* 0x040fe40000410000 */
[C---:B-----5:R-:W-:Y:S03]  /*a8e0*/  HMMA.16816.F32.BF16 R12, R136.reuse, R20, R12 ;  /* 0x00000014880c723c */ /* 0x060fe6000004180c */
[----:B------:R-:W-:Y:S02]  /*a8f0*/  FMUL.FTZ R97, R2, R97 ;  /* 0x0000006102617220 */ /* 0x000fe40000410000 */
[----:B------:R-:W-:Y:S02]  /*a900*/  FMUL.FTZ R94, R0, R94 ;  /* 0x0000005e005e7220 */ /* 0x000fe40000410000 */
[C---:B------:R-:W-:Y:S01]  /*a910*/  FMUL.FTZ R20, R2.reuse, R120 ;  /* 0x0000007802147220 */ /* 0x040fe20000410000 */
[C---:B------:R-:W-:Y:S04]  /*a920*/  HMMA.16816.F32.BF16 R16, R136.reuse, R22, R16 ;  /* 0x000000168810723c */ /* 0x040fe80000041810 */
[----:B------:R-:W-:Y:S02]  /*a930*/  FMUL.FTZ R21, R2, R121 ;  /* 0x0000007902157220 */ /* 0x000fe40000410000 */
[--C-:B------:R-:W-:Y:S02]  /*a940*/  FFMA.FTZ R120, R192, c[0x0][0x2d0], -R147.reuse ;  /* 0x0000b400c0787a23 */ /* 0x100fe40000010893 */
[C---:B------:R-:W-:Y:S04]  /*a950*/  FMUL.FTZ R23, R0.reuse, R123 ;  /* 0x0000007b00177220 */ /* 0x040fe80000410000 */
[C---:B------:R-:W-:Y:S02]  /*a960*/  FMUL.FTZ R22, R0.reuse, R122 ;  /* 0x0000007a00167220 */ /* 0x040fe40000410000 */
[----:B------:R-:W-:Y:S02]  /*a970*/  FADD.FTZ R122, R141, R116 ;  /* 0x000000748d7a7221 */ /* 0x000fe40000010000 */
[----:B------:R-:W-:Y:S01]  /*a980*/  LDSM.16.MT88.4 R116, [R165+0x1000] ;  /* 0x00100000a574783b */ /* 0x000fe20000004200 */
[C---:B------:R-:W-:Y:S02]  /*a990*/  FMUL.FTZ R95, R0.reuse, R95 ;  /* 0x0000005f005f7220 */ /* 0x040fe40000410000 */
[C---:B------:R-:W-:Y:S03]  /*a9a0*/  HMMA.16816.F32.BF16 R20, R136.reuse, R28, R20 ;  /* 0x0000001c8814723c */ /* 0x040fe60000041814 */
[C---:B------:R-:W-:Y:S02]  /*a9b0*/  FMUL.FTZ R98, R0.reuse, R98 ;  /* 0x0000006200627220 */ /* 0x040fe40000410000 */
[----:B------:R-:W-:Y:S02]  /*a9c0*/  FMUL.FTZ R99, R0, R99 ;  /* 0x0000006300637220 */ /* 0x000fe40000410000 */
[C---:B------:R-:W-:Y:S01]  /*a9d0*/  FMUL.FTZ R28, R2.reuse, R128 ;  /* 0x00000080021c7220 */ /* 0x040fe20000410000 */
[C---:B------:R-:W-:Y:S04]  /*a9e0*/  HMMA.16816.F32.BF16 R24, R136.reuse, R30, R24 ;  /* 0x0000001e8818723c */ /* 0x040fe80000041818 */
[----:B------:R-:W-:Y:S02]  /*a9f0*/  FMUL.FTZ R29, R2, R129 ;  /* 0x00000081021d7220 */ /* 0x000fe40000410000 */
[----:B------:R2:W-:Y:S01]  /*aa00*/  MUFU.EX2 R129, R101 ;  /* 0x0000006500817308 */ /* 0x0005e20000000800 */
[C---:B------:R-:W-:Y:S02]  /*aa10*/  FMUL.FTZ R30, R0.reuse, R130 ;  /* 0x00000082001e7220 */ /* 0x040fe40000410000 */
[----:B------:R-:W-:Y:S03]  /*aa20*/  FMUL.FTZ R31, R0, R131 ;  /* 0x00000083001f7220 */ /* 0x000fe60000410000 */
[--C-:B------:R-:W-:Y:S04]  /*aa30*/  FFMA.FTZ R0, R191, c[0x0][0x2d0], -R147.reuse ;  /* 0x0000b400bf007a23 */ /* 0x100fe80000010893 */
[C---:B-1----:R-:W-:Y:S01]  /*aa40*/  HMMA.16816.F32.BF16 R28, R136.reuse, R104, R28 ;  /* 0x00000068881c723c */ /* 0x042fe2000004181c */
[----:B------:R1:W-:Y:S07]  /*aa50*/  MUFU.EX2 R156, R0 ;  /* 0x00000000009c7308 */ /* 0x0003ee0000000800 */
[C---:B------:R-:W-:Y:S01]  /*aa60*/  HMMA.16816.F32.BF16 R32, R136.reuse, R106, R32 ;  /* 0x0000006a8820723c */ /* 0x040fe20000041820 */
[----:B------:R-:W3:Y:S03]  /*aa70*/  LDSM.16.MT88.4 R104, [R162+0x2000] ;  /* 0x00200000a268783b */ /* 0x000ee60000004200 */
[--C-:B--2---:R-:W-:Y:S04]  /*aa80*/  FFMA.FTZ R101, R153, c[0x0][0x2d0], -R147.reuse ;  /* 0x0000b40099657a23 */ /* 0x104fe80000010893 */
[----:B------:R2:W4:Y:S01]  /*aa90*/  MUFU.EX2 R203, R101 ;  /* 0x0000006500cb7308 */ /* 0x0005220000000800 */
[--C-:B-1----:R-:W-:Y:S03]  /*aaa0*/  FFMA.FTZ R0, R188, c[0x0][0x2d0], -R147.reuse ;  /* 0x0000b400bc007a23 */ /* 0x102fe60000010893 */
[--C-:B--2---:R-:W-:Y:S06]  /*aab0*/  FFMA.FTZ R101, R152, c[0x0][0x2d0], -R147.reuse ;  /* 0x0000b40098657a23 */ /* 0x104fec0000010893 */
[----:B------:R1:W-:Y:S01]  /*aac0*/  MUFU.EX2 R202, R101 ;  /* 0x0000006500ca7308 */ /* 0x0003e20000000800 */
[C---:B---3--:R-:W-:Y:S08]  /*aad0*/  HMMA.16816.F32.BF16 R36, R136.reuse, R104, R36 ;  /* 0x000000688824723c */ /* 0x048ff00000041824 */
[C---:B------:R-:W-:Y:S01]  /*aae0*/  HMMA.16816.F32.BF16 R40, R136.reuse, R106, R40 ;  /* 0x0000006a8828723c */ /* 0x040fe20000041828 */
[----:B------:R-:W2:Y:S03]  /*aaf0*/  LDSM.16.MT88.4 R104, [R163+0x2000] ;  /* 0x00200000a368783b */ /* 0x000ea60000004200 */
[--C-:B-1----:R-:W-:Y:S04]  /*ab00*/  FFMA.FTZ R101, R146, c[0x0][0x2d0], -R147.reuse ;  /* 0x0000b40092657a23 */ /* 0x102fe80000010893 */
[----:B------:R1:W-:Y:S01]  /*ab10*/  MUFU.EX2 R204, R101 ;  /* 0x0000006500cc7308 */ /* 0x0003e20000000800 */
[C---:B--2---:R-:W-:Y:S03]  /*ab20*/  HMMA.16816.F32.BF16 R44, R136.reuse, R104, R44 ;  /* 0x00000068882c723c */ /* 0x044fe6000004182c */
[--C-:B-1----:R-:W-:Y:S06]  /*ab30*/  FFMA.FTZ R101, R155, c[0x0][0x2d0], -R140.reuse ;  /* 0x0000b4009b657a23 */ /* 0x102fec000001088c */
[----:B------:R1:W-:Y:S01]  /*ab40*/  MUFU.EX2 R128, R101 ;  /* 0x0000006500807308 */ /* 0x0003e20000000800 */
[C---:B------:R-:W-:Y:S01]  /*ab50*/  HMMA.16816.F32.BF16 R48, R136.reuse, R106, R48 ;  /* 0x0000006a8830723c */ /* 0x040fe20000041830 */
[----:B------:R-:W2:Y:S02]  /*ab60*/  LDSM.16.MT88.4 R104, [R165+0x2000] ;  /* 0x00200000a568783b */ /* 0x000ea40000004200 */
[--C-:B-1----:R-:W-:Y:S06]  /*ab70*/  FFMA.FTZ R101, R157, c[0x0][0x2d0], -R140.reuse ;  /* 0x0000b4009d657a23 */ /* 0x102fec000001088c */
[----:B------:R1:W3:Y:S01]  /*ab80*/  MUFU.EX2 R201, R101 ;  /* 0x0000006500c97308 */ /* 0x0002e20000000800 */
[C---:B--2---:R-:W-:Y:S08]  /*ab90*/  HMMA.16816.F32.BF16 R52, R136.reuse, R104, R52 ;  /* 0x000000688834723c */ /* 0x044ff00000041834 */
[C---:B------:R-:W-:Y:S01]  /*aba0*/  HMMA.16816.F32.BF16 R56, R136.reuse, R106, R56 ;  /* 0x0000006a8838723c */ /* 0x040fe20000041838 */
[----:B------:R-:W2:Y:S03]  /*abb0*/  LDSM.16.MT88.4 R104, [R164+0x2000] ;  /* 0x00200000a468783b */ /* 0x000ea60000004200 */
[----:B-1----:R-:W-:Y:S04]  /*abc0*/  FFMA.FTZ R101, R154, c[0x0][0x2d0], -R140 ;  /* 0x0000b4009a657a23 */ /* 0x002fe8000001088c */
[----:B------:R1:W-:Y:S04]  /*abd0*/  MUFU.EX2 R200, R101 ;  /* 0x0000006500c87308 */ /* 0x0003e80000000800 */
[----:B-1----:R-:W-:Y:S02]  /*abe0*/  FFMA.FTZ R101, R2, R205, R198 ;  /* 0x000000cd02657223 */ /* 0x002fe400000100c6 */
[--C-:B------:R-:W-:Y:S04]  /*abf0*/  FFMA.FTZ R2, R158, c[0x0][0x2d0], -R140.reuse ;  /* 0x0000b4009e027a23 */ /* 0x100fe8000001088c */
[----:B------:R1:W-:Y:S01]  /*ac00*/  MUFU.EX2 R158, R0 ;  /* 0x00000000009e7308 */ /* 0x0003e20000000800 */
[C---:B--2---:R-:W-:Y:S09]  /*ac10*/  HMMA.16816.F32.BF16 R60, R136.reuse, R104, R60 ;  /* 0x00000068883c723c */ /* 0x044ff2000004183c */
[----:B------:R2:W5:Y:S01]  /*ac20*/  MUFU.EX2 R198, R2 ;  /* 0x0000000200c67308 */ /* 0x0005620000000800 */
[C---:B------:R-:W-:Y:S01]  /*ac30*/  HMMA.16816.F32.BF16 R64, R136.reuse, R106, R64 ;  /* 0x0000006a8840723c */ /* 0x040fe20000041840 */
[----:B------:R-:W3:Y:S02]  /*ac40*/  LDSM.16.MT88.4 R104, [R162+0x4000] ;  /* 0x00400000a268783b */ /* 0x000ee40000004200 */
[--C-:B-1----:R-:W-:Y:S06]  /*ac50*/  FFMA.FTZ R0, R185, c[0x0][0x2d0], -R147.reuse ;  /* 0x0000b400b9007a23 */ /* 0x102fec0000010893 */
[----:B------:R1:W-:Y:S03]  /*ac60*/  MUFU.EX2 R157, R0 ;  /* 0x00000000009d7308 */ /* 0x0003e60000000800 */
[--C-:B--2---:R-:W-:Y:S07]  /*ac70*/  FFMA.FTZ R2, R148, c[0x0][0x2d0], -R147.reuse ;  /* 0x0000b40094027a23 */ /* 0x104fee0000010893 */
[----:B------:R2:W-:Y:S01]  /*ac80*/  MUFU.EX2 R146, R2 ;  /* 0x0000000200927308 */ /* 0x0005e20000000800 */
[----:B-1----:R-:W-:Y:S01]  /*ac90*/  FFMA.FTZ R0, R159, c[0x0][0x2d0], -R147 ;  /* 0x0000b4009f007a23 */ /* 0x002fe20000010893 */
[C---:B---3--:R-:W-:Y:S08]  /*aca0*/  HMMA.16816.F32.BF16 R68, R136.reuse, R104, R68 ;  /* 0x000000688844723c */ /* 0x048ff00000041844 */
[----:B------:R1:W-:Y:S01]  /*acb0*/  MUFU.EX2 R159, R0 ;  /* 0x00000000009f7308 */ /* 0x0003e20000000800 */
[C---:B------:R-:W-:Y:S01]  /*acc0*/  HMMA.16816.F32.BF16 R72, R136.reuse, R106, R72 ;  /* 0x0000006a8848723c */ /* 0x040fe20000041848 */
[----:B------:R-:W3:Y:S02]  /*acd0*/  LDSM.16.MT88.4 R104, [R163+0x4000] ;  /* 0x00400000a368783b */ /* 0x000ee40000004200 */
[--C-:B--2---:R-:W-:Y:S02]  /*ace0*/  FFMA.FTZ R2, R194, c[0x0][0x2d0], -R140.reuse ;  /* 0x0000b400c2027a23 */ /* 0x104fe4000001088c */
[--C-:B-1----:R-:W-:Y:S04]  /*acf0*/  FFMA.FTZ R0, R189, c[0x0][0x2d0], -R140.reuse ;  /* 0x0000b400bd007a23 */ /* 0x102fe8000001088c */
[----:B------:R1:W-:Y:S01]  /*ad00*/  MUFU.EX2 R155, R0 ;  /* 0x00000000009b7308 */ /* 0x0003e20000000800 */
[C---:B---3--:R-:W-:Y:S03]  /*ad10*/  HMMA.16816.F32.BF16 R76, R136.reuse, R104, R76 ;  /* 0x00000068884c723c */ /* 0x048fe6000004184c */
[--C-:B-1----:R-:W-:Y:S05]  /*ad20*/  FFMA.FTZ R0, R190, c[0x0][0x2d0], -R140.reuse ;  /* 0x0000b400be007a23 */ /* 0x102fea000001088c */
[C---:B------:R-:W-:Y:S01]  /*ad30*/  HMMA.16816.F32.BF16 R80, R136.reuse, R106, R80 ;  /* 0x0000006a8850723c */ /* 0x040fe20000041850 */
[----:B------:R-:W1:Y:S01]  /*ad40*/  LDSM.16.MT88.4 R104, [R165+0x4000] ;  /* 0x00400000a568783b */ /* 0x000e620000004200 */
[----:B------:R2:W-:Y:S02]  /*ad50*/  MUFU.EX2 R154, R0 ;  /* 0x00000000009a7308 */ /* 0x0005e40000000800 */
[--C-:B--2---:R-:W-:Y:S08]  /*ad60*/  FFMA.FTZ R0, R187, c[0x0][0x2d0], -R140.reuse ;  /* 0x0000b400bb007a23 */ /* 0x104ff0000001088c */
[----:B------:R2:W-:Y:S01]  /*ad70*/  MUFU.EX2 R153, R0 ;  /* 0x0000000000997308 */ /* 0x0005e20000000800 */
[C---:B-1----:R-:W-:Y:S08]  /*ad80*/  HMMA.16816.F32.BF16 R84, R136.reuse, R104, R84 ;  /* 0x000000688854723c */ /* 0x042ff00000041854 */
[C---:B------:R-:W-:Y:S01]  /*ad90*/  HMMA.16816.F32.BF16 R88, R136.reuse, R106, R88 ;  /* 0x0000006a8858723c */ /* 0x040fe20000041858 */
[----:B------:R-:W1:Y:S03]  /*ada0*/  LDSM.16.MT88.4 R104, [R164+0x4000] ;  /* 0x00400000a468783b */ /* 0x000e660000004200 */
[----:B--2---:R-:W-:Y:S04]  /*adb0*/  FFMA.FTZ R0, R193, c[0x0][0x2d0], -R140 ;  /* 0x0000b400c1007a23 */ /* 0x004fe8000001088c */
[----:B------:R2:W-:Y:S04]  /*adc0*/  MUFU.EX2 R152, R0 ;  /* 0x0000000000987308 */ /* 0x0005e80000000800 */
[----:B--2---:R-:W-:Y:S06]  /*add0*/  FADD.FTZ R0, R143, R101 ;  /* 0x000000658f007221 */ /* 0x004fec0000010000 */
[----:B------:R-:W2:Y:S01]  /*ade0*/  MUFU.EX2 R143, R120 ;  /* 0x00000078008f7308 */ /* 0x000ea20000000800 */
[----:B------:R-:W-:Y:S02]  /*adf0*/  FFMA.FTZ R101, R149, c[0x0][0x2d0], -R147 ;  /* 0x0000b40095657a23 */ /* 0x000fe40000010893 */
[----:B------:R-:W-:Y:S02]  /*ae00*/  FADD.FTZ R121, R199, R0 ;  /* 0x00000000c7797221 */ /* 0x000fe40000010000 */
[----:B------:R-:W-:Y:S01]  /*ae10*/  FFMA.FTZ R0, R151, c[0x0][0x2d0], -R140 ;  /* 0x0000b40097007a23 */ /* 0x000fe2000001088c */
[C---:B-1----:R-:W-:Y:S03]  /*ae20*/  HMMA.16816.F32.BF16 R92, R136.reuse, R104, R92 ;  /* 0x00000068885c723c */ /* 0x042fe6000004185c */
[----:B------:R-:W-:Y:S01]  /*ae30*/  FADD.FTZ R102, R211, R121 ;  /* 0x00000079d3667221 */ /* 0x000fe20000010000 */
[----:B------:R1:W3:Y:S03]  /*ae40*/  MUFU.EX2 R145, R101 ;  /* 0x0000006500917308 */ /* 0x0002e60000000800 */
[----:B----4-:R-:W-:Y:S01]  /*ae50*/  F2FP.BF16.PACK_AB R104, R203, R129 ;  /* 0x00000081cb68723e */ /* 0x010fe200000010ff */
[----:B------:R-:W-:Y:S04]  /*ae60*/  HMMA.16816.F32.BF16 R96, R136, R106, R96 ;  /* 0x0000006a8860723c */ /* 0x000fe80000041860 */
[----:B------:R-:W-:Y:S01]  /*ae70*/  F2FP.BF16.PACK_AB R105, R201, R128 ;  /* 0x00000080c969723e */ /* 0x000fe200000010ff */
[----:B------:R-:W-:Y:S01]  /*ae80*/  FADD.FTZ R102, R129, R102 ;  /* 0x0000006681667221 */ /* 0x000fe20000010000 */
[----:B------:R4:W-:Y:S01]  /*ae90*/  MUFU.EX2 R142, R0 ;  /* 0x00000000008e7308 */ /* 0x0009e20000000800 */
[----:B------:R-:W-:Y:S02]  /*aea0*/  F2FP.BF16.PACK_AB R106, R204, R202 ;  /* 0x000000cacc6a723e */ /* 0x000fe400000010ff */
[----:B-----5:R-:W-:Y:S03]  /*aeb0*/  F2FP.BF16.PACK_AB R107, R198, R200 ;  /* 0x000000c8c66b723e */ /* 0x020fe600000010ff */
[----:B--2---:R-:W-:Y:S04]  /*aec0*/  F2FP.BF16.PACK_AB R136, R144, R143 ;  /* 0x0000008f9088723e */ /* 0x004fe800000010ff */
[C---:B------:R-:W-:Y:S05]  /*aed0*/  HMMA.16816.F32.BF16 R4, R104.reuse, R108, R4 ;  /* 0x0000006c6804723c */ /* 0x040fea0000041804 */
[----:B-1----:R-:W-:Y:S01]  /*aee0*/  FADD.FTZ R101, R209, R122 ;  /* 0x0000007ad1657221 */ /* 0x002fe20000010000 */
[----:B---3--:R-:W-:Y:S01]  /*aef0*/  F2FP.BF16.PACK_AB R138, R146, R145 ;  /* 0x00000091928a723e */ /* 0x008fe200000010ff */
[----:B------:R-:W-:Y:S01]  /*af00*/  LDSM.16.MT88.4 R120, [R163+0x1800] ;  /* 0x00180000a378783b */ /* 0x000fe20000004200 */
[C---:B------:R-:W-:Y:S04]  /*af10*/  HMMA.16816.F32.BF16 R8, R104.reuse, R110, R8 ;  /* 0x0000006e6808723c */ /* 0x040fe80000041808 */
[--C-:B----4-:R-:W-:Y:S03]  /*af20*/  FFMA.FTZ R0, R196, c[0x0][0x2d0], -R140.reuse ;  /* 0x0000b400c4007a23 */ /* 0x110fe6000001088c */
[----:B------:R-:W1:Y:S01]  /*af30*/  LDSM.16.MT88.4 R108, [R165+0x800] ;  /* 0x00080000a56c783b */ /* 0x000e620000004200 */
[C---:B------:R-:W-:Y:S01]  /*af40*/  HMMA.16816.F32.BF16 R12, R104.reuse, R112, R12 ;  /* 0x00000070680c723c */ /* 0x040fe2000004180c */
[----:B------:R-:W2:Y:S07]  /*af50*/  MUFU.EX2 R141, R0 ;  /* 0x00000000008d7308 */ /* 0x000eae0000000800 */
[C---:B------:R-:W-:Y:S01]  /*af60*/  HMMA.16816.F32.BF16 R16, R104.reuse, R114, R16 ;  /* 0x000000726810723c */ /* 0x040fe20000041810 */
[----:B------:R-:W3:Y:S03]  /*af70*/  LDSM.16.MT88.4 R112, [R164+0x800] ;  /* 0x00080000a470783b */ /* 0x000ee60000004200 */
[----:B--2---:R-:W-:Y:S01]  /*af80*/  F2FP.BF16.PACK_AB R137, R141, R142 ;  /* 0x0000008e8d89723e */ /* 0x004fe200000010ff */
[----:B------:R-:W-:Y:S04]  /*af90*/  FFMA.FTZ R0, R195, c[0x0][0x2d0], -R140 ;  /* 0x0000b400c3007a23 */ /* 0x000fe8000001088c */
[----:B------:R2:W-:Y:S01]  /*afa0*/  MUFU.EX2 R140, R0 ;  /* 0x00000000008c7308 */ /* 0x0005e20000000800 */
[C---:B-1----:R-:W-:Y:S08]  /*afb0*/  HMMA.16816.F32.BF16 R20, R104.reuse, R108, R20 ;  /* 0x0000006c6814723c */ /* 0x042ff00000041814 */
[C---:B------:R-:W-:Y:S01]  /*afc0*/  HMMA.16816.F32.BF16 R24, R104.reuse, R110, R24 ;  /* 0x0000006e6818723c */ /* 0x040fe20000041818 */
[----:B------:R-:W1:Y:S07]  /*afd0*/  LDSM.16.MT88.4 R108, [R162+0x2800] ;  /* 0x00280000a26c783b */ /* 0x000e6e0000004200 */
[C---:B---3--:R-:W-:Y:S04]  /*afe0*/  HMMA.16816.F32.BF16 R28, R104.reuse, R112, R28 ;  /* 0x00000070681c723c */ /* 0x048fe8000004181c */
[----:B--2---:R-:W-:Y:S02]  /*aff0*/  FADD.FTZ R0, R210, R101 ;  /* 0x00000065d2007221 */ /* 0x004fe40000010000 */
[----:B------:R-:W2:Y:S02]  /*b000*/  MUFU.EX2 R101, R2 ;  /* 0x0000000200657308 */ /* 0x000ea40000000800 */
[C---:B------:R-:W-:Y:S01]  /*b010*/  HMMA.16816.F32.BF16 R32, R104.reuse, R114, R32 ;  /* 0x000000726820723c */ /* 0x040fe20000041820 */
[----:B------:R-:W3:Y:S03]  /*b020*/  LDSM.16.MT88.4 R112, [R163+0x2800] ;  /* 0x00280000a370783b */ /* 0x000ee60000004200 */
[----:B--2---:R-:W-:Y:S01]  /*b030*/  F2FP.BF16.PACK_AB R139, R101, R140 ;  /* 0x0000008c658b723e */ /* 0x004fe200000010ff */
[----:B------:R-:W-:Y:S03]  /*b040*/  FADD.FTZ R2, R128, R0 ;  /* 0x0000000080027221 */ /* 0x000fe60000010000 */
[C---:B-1----:R-:W-:Y:S04]  /*b050*/  HMMA.16816.F32.BF16 R36, R104.reuse, R108, R36 ;  /* 0x0000006c6824723c */ /* 0x042fe80000041824 */
[----:B------:R-:W-:Y:S01]  /*b060*/  FADD.FTZ R0, R203, R102 ;  /* 0x00000066cb007221 */ /* 0x000fe20000010000 */
[----:B------:R-:W-:Y:S01]  /*b070*/  MOV R102, R3 ;  /* 0x0000000300667202 */ /* 0x000fe20000000f00 */
[----:B------:R-:W-:Y:S02]  /*b080*/  FADD.FTZ R2, R201, R2 ;  /* 0x00000002c9027221 */ /* 0x000fe40000010000 */
[----:B------:R-:W-:Y:S01]  /*b090*/  FADD.FTZ R0, R202, R0 ;  /* 0x00000000ca007221 */ /* 0x000fe20000010000 */
[C---:B------:R-:W-:Y:S01]  /*b0a0*/  HMMA.16816.F32.BF16 R40, R104.reuse, R110, R40 ;  /* 0x0000006e6828723c */ /* 0x040fe20000041828 */
[----:B------:R-:W1:Y:S02]  /*b0b0*/  LDSM.16.MT88.4 R108, [R165+0x2800] ;  /* 0x00280000a56c783b */ /* 0x000e640000004200 */
[----:B------:R-:W-:Y:S02]  /*b0c0*/  FADD.FTZ R2, R200, R2 ;  /* 0x00000002c8027221 */ /* 0x000fe40000010000 */
[----:B------:R-:W-:Y:S03]  /*b0d0*/  FADD.FTZ R0, R204, R0 ;  /* 0x00000000cc007221 */ /* 0x000fe60000010000 */
[C---:B---3--:R-:W-:Y:S04]  /*b0e0*/  HMMA.16816.F32.BF16 R44, R104.reuse, R112, R44 ;  /* 0x00000070682c723c */ /* 0x048fe8000004182c */
[----:B------:R-:W-:Y:S02]  /*b0f0*/  FADD.FTZ R2, R198, R2 ;  /* 0x00000002c6027221 */ /* 0x000fe40000010000 */
[----:B------:R-:W-:Y:S02]  /*b100*/  FADD.FTZ R0, R156, R0 ;  /* 0x000000009c007221 */ /* 0x000fe40000010000 */
[C---:B------:R-:W-:Y:S01]  /*b110*/  HMMA.16816.F32.BF16 R48, R104.reuse, R114, R48 ;  /* 0x000000726830723c */ /* 0x040fe20000041830 */
[----:B------:R-:W2:Y:S03]  /*b120*/  LDSM.16.MT88.4 R112, [R164+0x2800] ;  /* 0x00280000a470783b */ /* 0x000ea60000004200 */
[----:B------:R-:W-:Y:S02]  /*b130*/  FADD.FTZ R2, R155, R2 ;  /* 0x000000029b027221 */ /* 0x000fe40000010000 */
[----:B------:R-:W-:Y:S02]  /*b140*/  FADD.FTZ R0, R158, R0 ;  /* 0x000000009e007221 */ /* 0x000fe40000010000 */
[----:B------:R-:W-:Y:S04]  /*b150*/  FADD.FTZ R2, R154, R2 ;  /* 0x000000029a027221 */ /* 0x000fe80000010000 */
[----:B------:R-:W-:Y:S02]  /*b160*/  FADD.FTZ R0, R157, R0 ;  /* 0x000000009d007221 */ /* 0x000fe40000010000 */
[----:B------:R-:W-:Y:S02]  /*b170*/  FADD.FTZ R2, R153, R2 ;  /* 0x0000000299027221 */ /* 0x000fe40000010000 */
[C---:B------:R-:W-:Y:S01]  /*b180*/  FADD.FTZ R0, R159.reuse, R0 ;  /* 0x000000009f007221 */ /* 0x040fe20000010000 */
        /* <DEDUP_REMOVED lines=103> */
.L_x_1062:
[----:B------:R-:W-:Y:S05]  /*b800*/  BRA.DIV ~URZ, `(.L_x_1070) ;  /* 0x00003c527f007947 */ /* 0x000fea000b800000 */
[----:B------:R1:W2:Y:S02]  /*b810*/  SHFL.BFLY PT, R5, R205, 0x2, 0x1f ;  /* 0x0c401f00cd057f89 */ /* 0x0002a400000e0000 */
.L_x_1104:
[----:B--2---:R-:W-:Y:S01]  /*b820*/  FADD.FTZ R5, R5, R205 ;  /* 0x000000cd05057221 */ /* 0x004fe20000010000 */
[----:B------:R-:W-:Y:S05]  /*b830*/  BRA.DIV ~URZ, `(.L_x_1071) ;  /* 0x00003c827f007947 */ /* 0x000fea000b800000 */
[----:B------:R-:W2:Y:S04]  /*b840*/  SHFL.BFLY PT, R0, R206, 0x2, 0x1f ;  /* 0x0c401f00ce007f89 */ /* 0x000ea800000e0000 */
[----:B------:R-:W3:Y:S01]  /*b850*/  SHFL.BFLY PT, R2, R5, 0x1, 0x1f ;  /* 0x0c201f0005027f89 */ /* 0x000ee200000e0000 */
[----:B--2---:R-:W-:-:S02]  /*b860*/  FADD.FTZ R206, R0, R206 ;  /* 0x000000ce00ce7221 */ /* 0x004fc40000010000 */
[----:B---3--:R-:W-:-:S03]  /*b870*/  FADD.FTZ R5, R5, R2 ;  /* 0x0000000205057221 */ /* 0x008fc60000010000 */
[----:B------:R2:W3:Y:S04]  /*b880*/  SHFL.BFLY PT, R3, R206, 0x1, 0x1f ;  /* 0x0c201f00ce037f89 */ /* 0x0004e800000e0000 */
.L_x_1105:
        /* <DEDUP_REMOVED lines=117> */
.L_x_1031:
[----:B------:R-:W1:Y:S01]  /*bfe0*/  S2R R6, SR_TID.X ;  /* 0x0000000000067919 */ /* 0x000e620000002100 */
[----:B------:R-:W-:Y:S01]  /*bff0*/  BSSY B0, `(.L_x_1072) ;  /* 0x0000010000007945 */ /* 0x000fe20003800000 */
[----:B-1----:R-:W-:-:S13]  /*c000*/  LOP3.LUT P6, RZ, R6, 0xff, RZ, 0xc0, !PT ;  /* 0x000000ff06ff7812 */ /* 0x002fda00078cc0ff */
[----:B------:R-:W-:Y:S05]  /*c010*/  @P6 BRA `(.L_x_1073) ;  /* 0x000000d000006947 */ /* 0x000fea0003800000 */
[----:B------:R-:W1:Y:S01]  /*c020*/  S2R R4, SR_LANEID ;  /* 0x0000000000047919 */ /* 0x000e620000000000 */
        /* <DEDUP_REMOVED lines=11> */
[----:B---3--:R-:W-:-:S06]  /*c0e0*/  IADD3 R236, R3, c[0x0][0xc], R2 ;  /* 0x0000030003ec7a10 */ /* 0x008fcc0007ffe002 */
.L_x_1073:
[----:B------:R-:W-:Y:S05]  /*c0f0*/  BSYNC B0 ;  /* 0x0000000000007941 */ /* 0x000fea0003800000 */
.L_x_1072:
[----:B------:R-:W-:Y:S01]  /*c100*/  PRMT R0, R0, 0x9910, RZ ;  /* 0x0000991000007816 */ /* 0x000fe200000000ff */
[----:B------:R-:W-:Y:S01]  /*c110*/  BSSY B1, `(.L_x_1074) ;  /* 0x0000178000017945 */ /* 0x000fe20003800000 */
[----:B------:R-:W-:Y:S02]  /*c120*/  IMAD.MOV.U32 R17, RZ, RZ, R236 ;  /* 0x000000ffff117224 */ /* 0x000fe400078e00ec */
[----:B------:R-:W-:-:S13]  /*c130*/  ISETP.NE.AND P0, PT, R0, RZ, PT ;  /* 0x000000ff0000720c */ /* 0x000fda0003f05270 */
[----:B------:R-:W-:Y:S05]  /*c140*/  @!P0 BRA `(.L_x_1075) ;  /* 0x000014c000008947 */ /* 0x000fea0003800000 */
[----:B------:R-:W-:Y:S01]  /*c150*/  WARPSYNC 0xffffffff ;  /* 0xffffffff00007948 */ /* 0x000fe20003800000 */
[----:B------:R-:W-:Y:S06]  /*c160*/  BAR.SYNC.DEFER_BLOCKING 0x1, 0x100 ;  /* 0x0044000000007b1d */ /* 0x000fec0000010000 */
[----:B------:R-:W-:Y:S05]  /*c170*/  BRA.CONV ~URZ, `(.L_x_1076) ;  /* 0x000000837f007947 */ /* 0x000fea000b800000 */
[----:B------:R-:W-:Y:S01]  /*c180*/  SHF.R.S32.HI R2, RZ, 0x1f, R6 ;  /* 0x0000001fff027819 */ /* 0x000fe20000011406 */
[----:B------:R-:W-:Y:S02]  /*c190*/  IMAD.MOV.U32 R3, RZ, RZ, RZ ;  /* 0x000000ffff037224 */ /* 0x000fe400078e00ff */
[----:B------:R-:W-:Y:S01]  /*c1a0*/  IMAD.MOV.U32 R0, RZ, RZ, 0x1f ;  /* 0x0000001fff007424 */ /* 0x000fe200078e00ff */
[----:B------:R-:W-:-:S04]  /*c1b0*/  LEA.HI R2, R2, R6, RZ, 0x7 ;  /* 0x0000000602027211 */ /* 0x000fc800078f38ff */
[----:B------:R-:W-:-:S05]  /*c1c0*/  SHF.R.S32.HI R2, RZ, 0x7, R2 ;  /* 0x00000007ff027819 */ /* 0x000fca0000011402 */
[----:B------:R-:W-:Y:S01]  /*c1d0*/  IMAD.MOV.U32 R20, RZ, RZ, R2 ;  /* 0x000000ffff147224 */ /* 0x000fe200078e0002 */
[----:B------:R-:W-:Y:S02]  /*c1e0*/  MOV R2, 0xc200 ;  /* 0x0000c20000027802 */ /* 0x000fe40000000f00 */
[----:B--2--5:R-:W-:Y:S05]  /*c1f0*/  CALL.REL.NOINC `($__internal_17_$__cuda_sm70_shflsync_idx_p) ;  /* 0x0000348000007944 */ /* 0x024fea0003c00000 */
.L_x_1076:
[----:B------:R-:W3:Y:S01]  /*c200*/  LDL R6, [R1] ;  /* 0x0000000001067983 */ /* 0x000ee20000100800 */
[----:B------:R-:W-:Y:S01]  /*c210*/  IMAD.MOV.U32 R3, RZ, RZ, 0x1 ;  /* 0x00000001ff037424 */ /* 0x000fe200078e00ff */
[----:B------:R-:W-:Y:S01]  /*c220*/  SHF.R.S32.HI R0, RZ, 0x1f, R227 ;  /* 0x0000001fff007819 */ /* 0x000fe200000114e3 */
[----:B------:R-:W-:Y:S01]  /*c230*/  IMAD.WIDE.U32 R4, R227, c[0x0][0x4d0], RZ ;  /* 0x00013400e3047a25 */ /* 0x000fe200078e00ff */
[----:B------:R-:W4:Y:S02]  /*c240*/  LDL R19, [R1+0x8] ;  /* 0x0000080001137983 */ /* 0x000f240000100800 */
[----:B------:R-:W-:Y:S01]  /*c250*/  ISETP.NE.AND P1, PT, R3, c[0x0][0x4e8], PT ;  /* 0x00013a0003007a0c */ /* 0x000fe20003f25270 */
[C---:B------:R-:W-:Y:S02]  /*c260*/  IMAD R2, R0.reuse, c[0x0][0x4d0], RZ ;  /* 0x0001340000027a24 */ /* 0x040fe400078e02ff */
[----:B------:R-:W-:Y:S01]  /*c270*/  IMAD R3, R0, c[0x0][0x438], RZ ;  /* 0x00010e0000037a24 */ /* 0x000fe200078e02ff */
[----:B------:R-:W-:Y:S01]  /*c280*/  SHF.R.S32.HI R0, RZ, 0x1f, R226 ;  /* 0x0000001fff007819 */ /* 0x000fe200000114e2 */
[----:B------:R-:W-:-:S04]  /*c290*/  IMAD R2, R227, c[0x0][0x4d4], R2 ;  /* 0x00013500e3027a24 */ /* 0x000fc800078e0202 */
[----:B------:R-:W-:Y:S02]  /*c2a0*/  IMAD.IADD R5, R5, 0x1, R2 ;  /* 0x0000000105057824 */ /* 0x000fe400078e0202 */
[----:B------:R-:W-:Y:S02]  /*c2b0*/  IMAD R9, R0, c[0x0][0x4d8], RZ ;  /* 0x0001360000097a24 */ /* 0x000fe400078e02ff */
[C---:B------:R-:W-:Y:S02]  /*c2c0*/  IMAD R8, R227.reuse, c[0x0][0x43c], R3 ;  /* 0x00010f00e3087a24 */ /* 0x040fe400078e0203 */
[C---:B------:R-:W-:Y:S02]  /*c2d0*/  IMAD R9, R226.reuse, c[0x0][0x4dc], R9 ;  /* 0x00013700e2097a24 */ /* 0x040fe400078e0209 */
[----:B------:R-:W-:Y:S01]  /*c2e0*/  IMAD.WIDE.U32 R4, R226, c[0x0][0x4d8], R4 ;  /* 0x00013600e2047a25 */ /* 0x000fe200078e0004 */
[----:B------:R-:W1:Y:S03]  /*c2f0*/  S2R R20, SR_TID.X ;  /* 0x0000000000147919 */ /* 0x000e660000002100 */
[----:B------:R-:W-:-:S04]  /*c300*/  IMAD.WIDE.U32 R2, R227, c[0x0][0x438], RZ ;  /* 0x00010e00e3027a25 */ /* 0x000fc800078e00ff */
[----:B------:R-:W-:Y:S01]  /*c310*/  IMAD.IADD R5, R5, 0x1, R9 ;  /* 0x0000000105057824 */ /* 0x000fe200078e0209 */
[----:B------:R-:W-:Y:S01]  /*c320*/  SHF.R.S32.HI R9, RZ, 0x1f, R228 ;  /* 0x0000001fff097819 */ /* 0x000fe200000114e4 */
[----:B------:R-:W-:Y:S02]  /*c330*/  IMAD.IADD R3, R3, 0x1, R8 ;  /* 0x0000000103037824 */ /* 0x000fe400078e0208 */
[----:B------:R-:W-:-:S04]  /*c340*/  IMAD.WIDE.U32 R4, R228, c[0x0][0x4e0], R4 ;  /* 0x00013800e4047a25 */ /* 0x000fc800078e0004 */
[----:B------:R-:W-:Y:S02]  /*c350*/  IMAD R0, R0, c[0x0][0x440], RZ ;  /* 0x0001100000007a24 */ /* 0x000fe400078e02ff */
[----:B------:R-:W-:-:S04]  /*c360*/  IMAD.WIDE.U32 R2, R226, c[0x0][0x440], R2 ;  /* 0x00011000e2027a25 */ /* 0x000fc800078e0002 */
[----:B------:R-:W-:-:S04]  /*c370*/  IMAD R14, R226, c[0x0][0x444], R0 ;  /* 0x00011100e20e7a24 */ /* 0x000fc800078e0200 */
[----:B------:R-:W-:-:S04]  /*c380*/  IMAD.IADD R3, R3, 0x1, R14 ;  /* 0x0000000103037824 */ /* 0x000fc800078e020e */
[----:B------:R-:W-:Y:S01]  /*c390*/  IMAD.WIDE.U32 R2, R228, c[0x0][0x448], R2 ;  /* 0x00011200e4027a25 */ /* 0x000fe200078e0002 */
[----:B-1----:R-:W-:-:S04]  /*c3a0*/  SHF.R.S32.HI R18, RZ, 0x1f, R20 ;  /* 0x0000001fff127819 */ /* 0x002fc80000011414 */
[----:B------:R-:W-:-:S04]  /*c3b0*/  LEA.HI R18, R18, R20, RZ, 0x5 ;  /* 0x0000001412127211 */ /* 0x000fc800078f28ff */
[----:B------:R-:W-:Y:S01]  /*c3c0*/  LOP3.LUT R18, R18, 0xffffffe0, RZ, 0xc0, !PT ;  /* 0xffffffe012127812 */ /* 0x000fe200078ec0ff */
[----:B------:R-:W-:Y:S02]  /*c3d0*/  ULDC UR5, c[0x0][0x4e8] ;  /* 0x00013a0000057ab9 */ /* 0x000fe40000000800 */
[----:B------:R-:W-:Y:S02]  /*c3e0*/  ULDC UR4, c[0x0][0x388] ;  /* 0x0000e20000047ab9 */ /* 0x000fe40000000800 */
[----:B------:R-:W-:Y:S01]  /*c3f0*/  IMAD.IADD R18, R20, 0x1, -R18 ;  /* 0x0000000114127824 */ /* 0x000fe200078e0a12 */
[----:B------:R-:W-:Y:S01]  /*c400*/  UIMAD UR4, UR5, UR4, URZ ;  /* 0x00000004050472a4 */ /* 0x000fe2000f8e023f */
[C---:B------:R-:W-:Y:S01]  /*c410*/  IADD3 R32, R225.reuse, 0x38, RZ ;  /* 0x00000038e1207810 */ /* 0x040fe20007ffe0ff */
[----:B------:R-:W-:Y:S01]  /*c420*/  BSSY B0, `(.L_x_1077) ;  /* 0x00000ba000007945 */ /* 0x000fe20003800000 */
[C---:B------:R-:W-:Y:S02]  /*c430*/  IADD3 R34, R225.reuse, 0x30, RZ ;  /* 0x00000030e1227810 */ /* 0x040fe40007ffe0ff */
[----:B------:R-:W-:-:S02]  /*c440*/  IADD3 R100, R225, 0x28, RZ ;  /* 0x00000028e1647810 */ /* 0x000fc40007ffe0ff */
[C---:B------:R-:W-:Y:S02]  /*c450*/  IADD3 R102, R225.reuse, 0x20, RZ ;  /* 0x00000020e1667810 */ /* 0x040fe40007ffe0ff */
[C---:B------:R-:W-:Y:S02]  /*c460*/  IADD3 R137, R225.reuse, 0x18, RZ ;  /* 0x00000018e1897810 */ /* 0x040fe40007ffe0ff */
[C---:B------:R-:W-:Y:S02]  /*c470*/  IADD3 R139, R225.reuse, 0x10, RZ ;  /* 0x00000010e18b7810 */ /* 0x040fe40007ffe0ff */
[----:B------:R-:W-:Y:S02]  /*c480*/  IADD3 R141, R225, 0x8, RZ ;  /* 0x00000008e18d7810 */ /* 0x000fe40007ffe0ff */
[----:B------:R-:W-:Y:S02]  /*c490*/  SHF.R.S32.HI R14, RZ, 0x1f, R239 ;  /* 0x0000001fff0e7819 */ /* 0x000fe400000114ef */
        /* <DEDUP_REMOVED lines=11> */
[----:B------:R-:W-:Y:S02]  /*c550*/  IADD3 R31, R225, 0x38, RZ ;  /* 0x00000038e11f7810 */ /* 0x000fe40007ffe0ff */
[----:B------:R-:W-:-:S02]  /*c560*/  SHF.R.S32.HI R32, RZ, 0x1f, R32 ;  /* 0x0000001fff207819 */ /* 0x000fc40000011420 */
[C---:B------:R-:W-:Y:S02]  /*c570*/  IADD3 R33, R225.reuse, 0x30, RZ ;  /* 0x00000030e1217810 */ /* 0x040fe40007ffe0ff */
[----:B------:R-:W-:Y:S02]  /*c580*/  SHF.R.S32.HI R34, RZ, 0x1f, R34 ;  /* 0x0000001fff227819 */ /* 0x000fe40000011422 */
[C---:B------:R-:W-:Y:S02]  /*c590*/  IADD3 R35, R225.reuse, 0x28, RZ ;  /* 0x00000028e1237810 */ /* 0x040fe40007ffe0ff */
        /* <DEDUP_REMOVED lines=8> */
[----:B------:R-:W-:Y:S01]  /*c620*/  SHF.R.S32.HI R141, RZ, 0x1f, R141 ;  /* 0x0000001fff8d7819 */ /* 0x000fe2000001148d */
[----:B---3--:R-:W-:-:S04]  /*c630*/  IMAD.IADD R7, R6, 0x1, R229 ;  /* 0x0000000106077824 */ /* 0x008fc800078e02e5 */
[----:B------:R-:W-:-:S04]  /*c640*/  @P1 IMAD.HI.U32 R10, R7, c[0x0][0x4ec], RZ ;  /* 0x00013b00070a1a27 */ /* 0x000fc800078e00ff */
[----:B------:R-:W-:Y:S01]  /*c650*/  IMAD.MOV.U32 R6, RZ, RZ, R7 ;  /* 0x000000ffff067224 */ /* 0x000fe200078e0007 */
[----:B------:R-:W-:Y:S01]  /*c660*/  @P1 SHF.R.U32.HI R6, RZ, c[0x0][0x4f0], R10 ;  /* 0x00013c00ff061a19 */ /* 0x000fe2000001160a */
[----:B------:R-:W-:-:S04]  /*c670*/  IMAD R10, R9, c[0x0][0x4e0], RZ ;  /* 0x00013800090a7a24 */ /* 0x000fc800078e02ff */
[----:B------:R-:W-:-:S04]  /*c680*/  IMAD.MOV R8, RZ, RZ, -R6 ;  /* 0x000000ffff087224 */ /* 0x000fc800078e0a06 */
[----:B------:R-:W-:Y:S01]  /*c690*/  IMAD R8, R8, c[0x0][0x4e8], R7 ;  /* 0x00013a0008087a24 */ /* 0x000fe200078e0207 */
[----:B------:R-:W-:Y:S01]  /*c6a0*/  SHF.R.S32.HI R12, RZ, 0x1f, R6 ;  /* 0x0000001fff0c7819 */ /* 0x000fe20000011406 */
[----:B------:R-:W-:Y:S01]  /*c6b0*/  IMAD R11, R228, c[0x0][0x4e4], R10 ;  /* 0x00013900e40b7a24 */ /* 0x000fe200078e020a */
[----:B------:R-:W-:Y:S02]  /*c6c0*/  IADD3 R4, P0, R6, R4, RZ ;  /* 0x0000000406047210 */ /* 0x000fe40007f1e0ff */
[----:B------:R-:W-:Y:S01]  /*c6d0*/  SHF.R.S32.HI R13, RZ, 0x1f, R8 ;  /* 0x0000001fff0d7819 */ /* 0x000fe20000011408 */
[----:B------:R-:W-:Y:S01]  /*c6e0*/  @P1 IMAD.HI.U32 R10, R7, c[0x0][0x4ec], RZ ;  /* 0x00013b00070a1a27 */ /* 0x000fe200078e00ff */
[----:B------:R-:W-:-:S03]  /*c6f0*/  IADD3.X R5, R12, R5, R11, P0, !PT ;  /* 0x000000050c057210 */ /* 0x000fc600007fe40b */
[----:B------:R-:W-:Y:S02]  /*c700*/  IMAD R9, R9, c[0x0][0x448], RZ ;  /* 0x0001120009097a24 */ /* 0x000fe400078e02ff */
[----:B------:R-:W-:Y:S02]  /*c710*/  IMAD R6, R13, c[0x0][0x4c8], RZ ;  /* 0x000132000d067a24 */ /* 0x000fe400078e02ff */
[----:B------:R-:W-:Y:S01]  /*c720*/  IMAD.MOV.U32 R0, RZ, RZ, R7 ;  /* 0x000000ffff007224 */ /* 0x000fe200078e0007 */
[----:B------:R-:W-:Y:S01]  /*c730*/  @P1 SHF.R.U32.HI R0, RZ, c[0x0][0x4f0], R10 ;  /* 0x00013c00ff001a19 */ /* 0x000fe2000001160a */
[----:B------:R-:W-:Y:S02]  /*c740*/  IMAD R9, R228, c[0x0][0x44c], R9 ;  /* 0x00011300e4097a24 */ /* 0x000fe400078e0209 */
[C---:B------:R-:W-:Y:S02]  /*c750*/  IMAD R6, R8.reuse, c[0x0][0x4cc], R6 ;  /* 0x0001330008067a24 */ /* 0x040fe400078e0206 */
[----:B------:R-:W-:Y:S01]  /*c760*/  IMAD.WIDE.U32 R4, R8, c[0x0][0x4c8], R4 ;  /* 0x0001320008047a25 */ /* 0x000fe200078e0004 */
[----:B------:R-:W-:-:S03]  /*c770*/  SHF.R.S32.HI R10, RZ, 0x1f, R0 ;  /* 0x0000001fff0a7819 */ /* 0x000fc60000011400 */
[----:B------:R-:W-:Y:S02]  /*c780*/  IMAD.IADD R3, R3, 0x1, R9 ;  /* 0x0000000103037824 */ /* 0x000fe400078e0209 */
[----:B------:R-:W-:Y:S02]  /*c790*/  IMAD.MOV R8, RZ, RZ, -R0 ;  /* 0x000000ffff087224 */ /* 0x000fe400078e0a00 */
[----:B------:R-:W-:Y:S01]  /*c7a0*/  IMAD.IADD R9, R5, 0x1, R6 ;  /* 0x0000000105097824 */ /* 0x000fe200078e0206 */
[----:B------:R-:W-:Y:S01]  /*c7b0*/  LEA R6, P0, R4, c[0x0][0x4a8], 0x2 ;  /* 0x00012a0004067a11 */ /* 0x000fe200078010ff */
[----:B------:R-:W-:Y:S02]  /*c7c0*/  IMAD R8, R8, c[0x0][0x4e8], R7 ;  /* 0x00013a0008087a24 */ /* 0x000fe400078e0207 */
[----:B------:R-:W-:Y:S01]  /*c7d0*/  IMAD R5, R10, c[0x0][0x430], RZ ;  /* 0x00010c000a057a24 */ /* 0x000fe200078e02ff */
[----:B------:R-:W-:Y:S02]  /*c7e0*/  LEA.HI.X R7, R4, c[0x0][0x4ac], R9, 0x2, P0 ;  /* 0x00012b0004077a11 */ /* 0x000fe400000f1409 */
[----:B------:R-:W-:Y:S01]  /*c7f0*/  SHFL.IDX PT, R4, R6, RZ, 0x1c1f ;  /* 0x001c1fff06047589 */ /* 0x000fe200000e0000 */
[----:B------:R-:W-:Y:S01]  /*c800*/  IMAD R10, R0, c[0x0][0x434], R5 ;  /* 0x00010d00000a7a24 */ /* 0x000fe200078e0205 */
[----:B------:R-:W-:-:S02]  /*c810*/  SHF.R.S32.HI R9, RZ, 0x1f, R8 ;  /* 0x0000001fff097819 */ /* 0x000fc40000011408 */
[----:B------:R-:W1:Y:S01]  /*c820*/  SHFL.IDX PT, R5, R7, RZ, 0x1c1f ;  /* 0x001c1fff07057589 */ /* 0x000e6200000e0000 */
[----:B------:R-:W-:-:S03]  /*c830*/  IMAD.WIDE.U32 R2, R0, c[0x0][0x430], R2 ;  /* 0x00010c0000027a25 */ /* 0x000fc600078e0002 */
[----:B------:R-:W-:Y:S01]  /*c840*/  SHFL.IDX PT, R6, R6, 0x1, 0x1c1f ;  /* 0x003c1f0006067f89 */ /* 0x000fe200000e0000 */
[----:B----4-:R-:W-:-:S03]  /*c850*/  IMAD.IADD R0, R19, 0x1, R229 ;  /* 0x0000000113007824 */ /* 0x010fc600078e02e5 */
[----:B------:R-:W3:Y:S01]  /*c860*/  SHFL.IDX PT, R7, R7, 0x1, 0x1c1f ;  /* 0x003c1f0007077f89 */ /* 0x000ee200000e0000 */
[----:B------:R-:W-:Y:S01]  /*c870*/  IMAD.IADD R3, R3, 0x1, R10 ;  /* 0x0000000103037824 */ /* 0x000fe200078e020a */
[----:B------:R-:W-:Y:S01]  /*c880*/  LOP3.LUT P1, RZ, R18, 0x3, RZ, 0xc0, !PT ;  /* 0x0000000312ff7812 */ /* 0x000fe2000782c0ff */
[----:B------:R-:W-:Y:S01]  /*c890*/  IMAD R10, R9, c[0x0][0x428], RZ ;  /* 0x00010a00090a7a24 */ /* 0x000fe200078e02ff */
[C---:B------:R-:W-:Y:S02]  /*c8a0*/  IADD3 R9, R0.reuse, 0x8, RZ ;  /* 0x0000000800097810 */ /* 0x040fe40007ffe0ff */
[----:B------:R-:W-:Y:S02]  /*c8b0*/  ISETP.GE.OR P2, PT, R0, UR4, P1 ;  /* 0x0000000400007c0c */ /* 0x000fe40008f46670 */
[----:B------:R-:W-:Y:S01]  /*c8c0*/  ISETP.GE.OR P1, PT, R9, UR4, P1 ;  /* 0x0000000409007c0c */ /* 0x000fe20008f26670 */
[C---:B------:R-:W-:Y:S02]  /*c8d0*/  IMAD R10, R8.reuse, c[0x0][0x42c], R10 ;  /* 0x00010b00080a7a24 */ /* 0x040fe400078e020a */
[----:B------:R-:W-:-:S04]  /*c8e0*/  IMAD.WIDE.U32 R2, R8, c[0x0][0x428], R2 ;  /* 0x00010a0008027a25 */ /* 0x000fc800078e0002 */
[----:B------:R-:W-:-:S04]  /*c8f0*/  IMAD.IADD R3, R3, 0x1, R10 ;  /* 0x0000000103037824 */ /* 0x000fc800078e020a */
[----:B-1----:R1:W-:Y:S01]  /*c900*/  @!P2 ST.E [R4.64], R16 ;  /* 0x000000100400a985 */ /* 0x0023e2000c101906 */
[----:B------:R-:W-:-:S03]  /*c910*/  LEA R11, P0, R2, c[0x0][0x400], 0x2 ;  /* 0x00010000020b7a11 */ /* 0x000fc600078010ff */
[----:B---3--:R1:W-:Y:S01]  /*c920*/  @!P1 ST.E [R6.64], R15 ;  /* 0x0000000f06009985 */ /* 0x0083e2000c101906 */
[----:B------:R-:W-:Y:S02]  /*c930*/  ISETP.GE.AND P1, PT, R0, UR4, PT ;  /* 0x0000000400007c0c */ /* 0x000fe4000bf26270 */
[----:B------:R-:W-:Y:S02]  /*c940*/  LEA.HI.X R10, R2, c[0x0][0x404], R3, 0x2, P0 ;  /* 0x00010100020a7a11 */ /* 0x000fe400000f1403 */
[----:B------:R1:W3:Y:S01]  /*c950*/  SHFL.IDX PT, R2, R11, RZ, 0x1c1f ;  /* 0x001c1fff0b027589 */ /* 0x0002e200000e0000 */
[----:B------:R-:W-:-:S03]  /*c960*/  ISETP.GE.AND P0, PT, R9, UR4, PT ;  /* 0x0000000409007c0c */ /* 0x000fc6000bf06270 */
[----:B------:R1:W4:Y:S01]  /*c970*/  SHFL.IDX PT, R3, R10, RZ, 0x1c1f ;  /* 0x001c1fff0a037589 */ /* 0x00032200000e0000 */
[----:B------:R-:W-:Y:S02]  /*c980*/  SHF.R.S32.HI R12, RZ, 0x1f, R237 ;  /* 0x0000001fff0c7819 */ /* 0x000fe400000114ed */
[----:B------:R-:W-:Y:S02]  /*c990*/  SHF.R.S32.HI R13, RZ, 0x1f, R238 ;  /* 0x0000001fff0d7819 */ /* 0x000fe400000114ee */
[----:B------:R-:W-:Y:S02]  /*c9a0*/  SHF.R.S32.HI R18, RZ, 0x1f, R240 ;  /* 0x0000001fff127819 */ /* 0x000fe400000114f0 */
[----:B------:R-:W-:Y:S01]  /*c9b0*/  SHF.R.S32.HI R19, RZ, 0x1f, R241 ;  /* 0x0000001fff137819 */ /* 0x000fe200000114f1 */
[----:B------:R-:W-:Y:S05]  /*c9c0*/  @P1 BRA `(.L_x_1078) ;  /* 0x000005f000001947 */ /* 0x000fea0003800000 */
[----:B------:R-:W-:Y:S02]  /*c9d0*/  ISETP.GE.AND P5, PT, R225, c[0x0][0x3c8], PT ;  /* 0x0000f200e1007a0c */ /* 0x000fe40003fa6270 */
[----:B------:R-:W-:-:S02]  /*c9e0*/  ISETP.GE.AND P1, PT, R140, c[0x0][0x3c8], PT ;  /* 0x0000f2008c007a0c */ /* 0x000fc40003f26270 */
[----:B------:R-:W-:Y:S02]  /*c9f0*/  ISETP.GE.AND P4, PT, R138, c[0x0][0x3c8], PT ;  /* 0x0000f2008a007a0c */ /* 0x000fe40003f86270 */
[----:B------:R-:W-:-:S07]  /*ca00*/  ISETP.GE.AND P2, PT, R136, c[0x0][0x3c8], PT ;  /* 0x0000f20088007a0c */ /* 0x000fce0003f46270 */
[----:B-1-34-:R-:W-:Y:S02]  /*ca10*/  @!P5 IMAD.WIDE R6, R225, 0x4, R2 ;  /* 0x00000004e106d825 */ /* 0x01afe400078e0202 */
[----:B------:R-:W-:-:S03]  /*ca20*/  @!P1 LEA R4, P3, R140, R2, 0x2 ;  /* 0x000000028c049211 */ /* 0x000fc600078610ff */
[----:B------:R1:W-:Y:S01]  /*ca30*/  @!P5 ST.E.64 [R6.64], R104 ;  /* 0x000000680600d985 */ /* 0x0003e2000c101b06 */
[----:B------:R-:W-:Y:S02]  /*ca40*/  @!P1 LEA.HI.X R5, R140, R3, R141, 0x2, P3 ;  /* 0x000000038c059211 */ /* 0x000fe400018f148d */
[----:B------:R-:W-:-:S03]  /*ca50*/  ISETP.GE.AND P5, PT, R101, c[0x0][0x3c8], PT ;  /* 0x0000f20065007a0c */ /* 0x000fc60003fa6270 */
[----:B------:R3:W-:Y:S01]  /*ca60*/  @!P1 ST.E.64 [R4.64], R108 ;  /* 0x0000006c04009985 */ /* 0x0007e2000c101b06 */
[----:B------:R-:W-:Y:S02]  /*ca70*/  ISETP.GE.AND P1, PT, R35, c[0x0][0x3c8], PT ;  /* 0x0000f20023007a0c */ /* 0x000fe40003f26270 */
[----:B-1----:R-:W-:-:S04]  /*ca80*/  @!P4 LEA R6, P3, R138, R2, 0x2 ;  /* 0x000000028a06c211 */ /* 0x002fc800078610ff */
[----:B------:R-:W-:Y:S02]  /*ca90*/  @!P4 LEA.HI.X R7, R138, R3, R139, 0x2, P3 ;  /* 0x000000038a07c211 */ /* 0x000fe400018f148b */
[----:B---3--:R-:W-:-:S03]  /*caa0*/  @!P2 LEA R4, P3, R136, R2, 0x2 ;  /* 0x000000028804a211 */ /* 0x008fc600078610ff */
        /* <DEDUP_REMOVED lines=60> */
[----:B-1----:R-:W-:-:S04]  /*ce70*/  @!P3 LEA R6, P4, R242, R2, 0x2 ;  /* 0x00000002f206b211 */ /* 0x002fc800078810ff */
[-C--:B------:R-:W-:Y:S02]  /*ce80*/  @!P3 LEA.HI.X R7, R242, R3.reuse, R20, 0x2, P4 ;  /* 0x00000003f207b211 */ /* 0x080fe400020f1414 */
[-C--:B---3--:R-:W-:Y:S02]  /*ce90*/  @!P2 LEA R4, P1, R241, R2.reuse, 0x2 ;  /* 0x00000002f104a211 */ /* 0x088fe400078210ff */
[----:B------:R-:W-:Y:S01]  /*cea0*/  ISETP.GE.AND P4, PT, R239, c[0x0][0x3c8], PT ;  /* 0x0000f200ef007a0c */ /* 0x000fe20003f86270 */
[----:B------:R1:W-:Y:S01]  /*ceb0*/  @!P3 ST.E.64 [R6.64], R76 ;  /* 0x0000004c0600b985 */ /* 0x0003e2000c101b06 */
[----:B------:R-:W-:Y:S02]  /*cec0*/  @!P2 LEA.HI.X R5, R241, R3, R19, 0x2, P1 ;  /* 0x00000003f105a211 */ /* 0x000fe400008f1413 */
[----:B------:R-:W-:Y:S02]  /*ced0*/  ISETP.GE.AND P3, PT, R238, c[0x0][0x3c8], PT ;  /* 0x0000f200ee007a0c */ /* 0x000fe40003f66270 */
[----:B------:R-:W-:Y:S01]  /*cee0*/  @!P5 LEA R8, P1, R240, R2, 0x2 ;  /* 0x00000002f008d211 */ /* 0x000fe200078210ff */
[----:B------:R3:W-:Y:S01]  /*cef0*/  @!P2 ST.E.64 [R4.64], R80 ;  /* 0x000000500400a985 */ /* 0x0007e2000c101b06 */
[----:B------:R-:W-:-:S02]  /*cf00*/  ISETP.GE.AND P2, PT, R237, c[0x0][0x3c8], PT ;  /* 0x0000f200ed007a0c */ /* 0x000fc40003f46270 */
[----:B------:R-:W-:-:S05]  /*cf10*/  @!P5 LEA.HI.X R9, R240, R3, R18, 0x2, P1 ;  /* 0x00000003f009d211 */ /* 0x000fca00008f1412 */
[----:B------:R4:W-:Y:S01]  /*cf20*/  @!P5 ST.E.64 [R8.64], R84 ;  /* 0x000000540800d985 */ /* 0x0009e2000c101b06 */
[----:B-1----:R-:W-:-:S04]  /*cf30*/  @!P4 LEA R6, P1, R239, R2, 0x2 ;  /* 0x00000002ef06c211 */ /* 0x002fc800078210ff */
[----:B------:R-:W-:Y:S02]  /*cf40*/  @!P4 LEA.HI.X R7, R239, R3, R14, 0x2, P1 ;  /* 0x00000003ef07c211 */ /* 0x000fe400008f140e */
[----:B---3--:R-:W-:-:S03]  /*cf50*/  @!P3 LEA R4, P1, R238, R2, 0x2 ;  /* 0x00000002ee04b211 */ /* 0x008fc600078210ff */
[----:B------:R4:W-:Y:S01]  /*cf60*/  @!P4 ST.E.64 [R6.64], R88 ;  /* 0x000000580600c985 */ /* 0x0009e2000c101b06 */
[----:B------:R-:W-:Y:S02]  /*cf70*/  @!P3 LEA.HI.X R5, R238, R3, R13, 0x2, P1 ;  /* 0x00000003ee05b211 */ /* 0x000fe400008f140d */
[----:B------:R-:W-:-:S03]  /*cf80*/  @!P2 LEA R2, P1, R237, R2, 0x2 ;  /* 0x00000002ed02a211 */ /* 0x000fc600078210ff */
[----:B------:R4:W-:Y:S01]  /*cf90*/  @!P3 ST.E.64 [R4.64], R92 ;  /* 0x0000005c0400b985 */ /* 0x0009e2000c101b06 */
[----:B------:R-:W-:-:S05]  /*cfa0*/  @!P2 LEA.HI.X R3, R237, R3, R12, 0x2, P1 ;  /* 0x00000003ed03a211 */ /* 0x000fca00008f140c */
[----:B------:R4:W-:Y:S04]  /*cfb0*/  @!P2 ST.E.64 [R2.64], R96 ;  /* 0x000000600200a985 */ /* 0x0009e8000c101b06 */
.L_x_1078:
[----:B------:R-:W-:Y:S05]  /*cfc0*/  BSYNC B0 ;  /* 0x0000000000007941 */ /* 0x000fea0003800000 */
.L_x_1077:
[----:B----4-:R4:W1:Y:S04]  /*cfd0*/  SHFL.IDX PT, R3, R10, 0x1, 0x1c1f ;  /* 0x003c1f000a037f89 */ /* 0x01086800000e0000 */
[----:B---3--:R4:W3:Y:S01]  /*cfe0*/  SHFL.IDX PT, R2, R11, 0x1, 0x1c1f ;  /* 0x003c1f000b027f89 */ /* 0x0088e200000e0000 */
[----:B------:R-:W-:Y:S05]  /*cff0*/  @P0 BRA `(.L_x_1079) ;  /* 0x0000089000000947 */ /* 0x000fea0003800000 */
[----:B------:R-:W-:Y:S02]  /*d000*/  ISETP.GE.AND P1, PT, R225, c[0x0][0x3c8], PT ;  /* 0x0000f200e1007a0c */ /* 0x000fe40003f26270 */
[----:B------:R-:W-:Y:S02]  /*d010*/  ISETP.GE.AND P2, PT, R140, c[0x0][0x3c8], PT ;  /* 0x0000f2008c007a0c */ /* 0x000fe40003f46270 */
[----:B------:R-:W-:Y:S02]  /*d020*/  ISETP.GE.AND P3, PT, R138, c[0x0][0x3c8], PT ;  /* 0x0000f2008a007a0c */ /* 0x000fe40003f66270 */
[----:B------:R-:W-:-:S07]  /*d030*/  ISETP.GE.AND P0, PT, R136, c[0x0][0x3c8], PT ;  /* 0x0000f20088007a0c */ /* 0x000fce0003f06270 */
[----:B-1-3--:R-:W-:Y:S02]  /*d040*/  @!P1 IMAD.WIDE R6, R225, 0x4, R2 ;  /* 0x00000004e1069825 */ /* 0x00afe400078e0202 */
[----:B------:R-:W-:-:S03]  /*d050*/  @!P2 LEA R4, P5, R140, R2, 0x2 ;  /* 0x000000028c04a211 */ /* 0x000fc600078a10ff */
[----:B------:R1:W-:Y:S01]  /*d060*/  @!P1 ST.E.64 [R6.64], R106 ;  /* 0x0000006a06009985 */ /* 0x0003e2000c101b06 */
[----:B------:R-:W-:Y:S02]  /*d070*/  ISETP.GE.AND P1, PT, R101, c[0x0][0x3c8], PT ;  /* 0x0000f20065007a0c */ /* 0x000fe40003f26270 */
[----:B------:R-:W-:-:S05]  /*d080*/  @!P2 LEA.HI.X R5, R140, R3, R141, 0x2, P5 ;  /* 0x000000038c05a211 */ /* 0x000fca00028f148d */
[----:B------:R3:W-:Y:S01]  /*d090*/  @!P2 ST.E.64 [R4.64], R110 ;  /* 0x0000006e0400a985 */ /* 0x0007e2000c101b06 */
[----:B------:R-:W-:Y:S02]  /*d0a0*/  ISETP.GE.AND P2, PT, R35, c[0x0][0x3c8], PT ;  /* 0x0000f20023007a0c */ /* 0x000fe40003f46270 */
[----:B-1----:R-:W-:-:S04]  /*d0b0*/  @!P3 LEA R6, P4, R138, R2, 0x2 ;  /* 0x000000028a06b211 */ /* 0x002fc800078810ff */
[----:B------:R-:W-:Y:S02]  /*d0c0*/  @!P3 LEA.HI.X R7, R138, R3, R139, 0x2, P4 ;  /* 0x000000038a07b211 */ /* 0x000fe400020f148b */
[----:B---3--:R-:W-:-:S03]  /*d0d0*/  @!P0 LEA R4, P5, R136, R2, 0x2 ;  /* 0x0000000288048211 */ /* 0x008fc600078a10ff */
        /* <DEDUP_REMOVED lines=30> */
[-C--:B------:R-:W-:Y:S02]  /*d2c0*/  @!P3 LEA.HI.X R7, R250, R3.reuse, R28, 0x2, P4 ;  /* 0x00000003fa07b211 */ /* 0x080fe400020f141c */
[----:B------:R-:W-:Y:S02]  /*d2d0*/  ISETP.GE.AND P4, PT, R246, c[0x0][0x3c8], PT ;  /* 0x0000f200f6007a0c */ /* 0x000fe40003f86270 */
[CC--:B---3--:R-:W-:Y:S01]  /*d2e0*/  @!P0 LEA R4, P5, R249.reuse, R2.reuse, 0x2 ;  /* 0x00000002f9048211 */ /* 0x0c8fe200078a10ff */
[----:B------:R1:W-:Y:S01]  /*d2f0*/  @!P3 ST.E.64 [R6.64], R46 ;  /* 0x0000002e0600b985 */ /* 0x0003e2000c101b06 */
[C---:B------:R-:W-:Y:S02]  /*d300*/  @!P1 LEA R8, P3, R248.reuse, R2, 0x2 ;  /* 0x00000002f8089211 */ /* 0x040fe400078610ff */
[-C--:B------:R-:W-:Y:S02]  /*d310*/  @!P0 LEA.HI.X R5, R249, R3.reuse, R27, 0x2, P5 ;  /* 0x00000003f9058211 */ /* 0x080fe400028f141b */
[----:B------:R-:W-:-:S02]  /*d320*/  @!P1 LEA.HI.X R9, R248, R3, R26, 0x2, P3 ;  /* 0x00000003f8099211 */ /* 0x000fc400018f141a */
[----:B------:R-:W-:Y:S01]  /*d330*/  ISETP.GE.AND P3, PT, R245, c[0x0][0x3c8], PT ;  /* 0x0000f200f5007a0c */ /* 0x000fe20003f66270 */
[----:B------:R3:W-:Y:S04]  /*d340*/  @!P0 ST.E.64 [R4.64], R50 ;  /* 0x0000003204008985 */ /* 0x0007e8000c101b06 */
[----:B------:R2:W-:Y:S01]  /*d350*/  @!P1 ST.E.64 [R8.64], R54 ;  /* 0x0000003608009985 */ /* 0x0005e2000c101b06 */
[----:B------:R-:W-:Y:S02]  /*d360*/  ISETP.GE.AND P1, PT, R244, c[0x0][0x3c8], PT ;  /* 0x0000f200f4007a0c */ /* 0x000fe40003f26270 */
[----:B-1----:R-:W-:-:S04]  /*d370*/  @!P2 LEA R6, P0, R247, R2, 0x2 ;  /* 0x00000002f706a211 */ /* 0x002fc800078010ff */
[-C--:B------:R-:W-:Y:S02]  /*d380*/  @!P2 LEA.HI.X R7, R247, R3.reuse, R25, 0x2, P0 ;  /* 0x00000003f707a211 */ /* 0x080fe400000f1419 */
[----:B------:R-:W-:Y:S02]  /*d390*/  ISETP.GE.AND P0, PT, R243, c[0x0][0x3c8], PT ;  /* 0x0000f200f3007a0c */ /* 0x000fe40003f06270 */
[CC--:B---3--:R-:W-:Y:S01]  /*d3a0*/  @!P4 LEA R4, P5, R246.reuse, R2.reuse, 0x2 ;  /* 0x00000002f604c211 */ /* 0x0c8fe200078a10ff */
[----:B------:R1:W-:Y:S03]  /*d3b0*/  @!P2 ST.E.64 [R6.64], R58 ;  /* 0x0000003a0600a985 */ /* 0x0003e6000c101b06 */
[----:B------:R-:W-:Y:S02]  /*d3c0*/  @!P4 LEA.HI.X R5, R246, R3, R24, 0x2, P5 ;  /* 0x00000003f605c211 */ /* 0x000fe400028f1418 */
[----:B--2---:R-:W-:-:S03]  /*d3d0*/  @!P3 LEA R8, P2, R245, R2, 0x2 ;  /* 0x00000002f508b211 */ /* 0x004fc600078410ff */
[----:B------:R2:W-:Y:S01]  /*d3e0*/  @!P4 ST.E.64 [R4.64], R62 ;  /* 0x0000003e0400c985 */ /* 0x0005e2000c101b06 */
[----:B------:R-:W-:Y:S02]  /*d3f0*/  ISETP.GE.AND P4, PT, R242, c[0x0][0x3c8], PT ;  /* 0x0000f200f2007a0c */ /* 0x000fe40003f86270 */
[----:B------:R-:W-:-:S05]  /*d400*/  @!P3 LEA.HI.X R9, R245, R3, R23, 0x2, P2 ;  /* 0x00000003f509b211 */ /* 0x000fca00010f1417 */
[----:B------:R-:W-:Y:S01]  /*d410*/  @!P3 ST.E.64 [R8.64], R66 ;  /* 0x000000420800b985 */ /* 0x000fe2000c101b06 */
[----:B------:R-:W-:Y:S02]  /*d420*/  ISETP.GE.AND P3, PT, R241, c[0x0][0x3c8], PT ;  /* 0x0000f200f1007a0c */ /* 0x000fe40003f66270 */
[----:B-1----:R-:W-:-:S04]  /*d430*/  @!P0 LEA R6, P2, R243, R2, 0x2 ;  /* 0x00000002f3068211 */ /* 0x002fc800078410ff */
[----:B------:R-:W-:Y:S02]  /*d440*/  @!P0 LEA.HI.X R7, R243, R3, R21, 0x2, P2 ;  /* 0x00000003f3078211 */ /* 0x000fe400010f1415 */
[----:B------:R-:W-:Y:S02]  /*d450*/  ISETP.GE.AND P2, PT, R240, c[0x0][0x3c8], PT ;  /* 0x0000f200f0007a0c */ /* 0x000fe40003f46270 */
[----:B--2---:R-:W-:-:S04]  /*d460*/  @!P1 LEA R4, P5, R244, R2, 0x2 ;  /* 0x00000002f4049211 */ /* 0x004fc800078a10ff */
[----:B------:R-:W-:-:S05]  /*d470*/  @!P1 LEA.HI.X R5, R244, R3, R22, 0x2, P5 ;  /* 0x00000003f4059211 */ /* 0x000fca00028f1416 */
[----:B------:R1:W-:Y:S01]  /*d480*/  @!P1 ST.E.64 [R4.64], R70 ;  /* 0x0000004604009985 */ /* 0x0003e2000c101b06 */
[----:B------:R-:W-:-:S03]  /*d490*/  ISETP.GE.AND P1, PT, R239, c[0x0][0x3c8], PT ;  /* 0x0000f200ef007a0c */ /* 0x000fc60003f26270 */
[----:B------:R2:W-:Y:S01]  /*d4a0*/  @!P0 ST.E.64 [R6.64], R74 ;  /* 0x0000004a06008985 */ /* 0x0005e2000c101b06 */
[----:B------:R-:W-:Y:S02]  /*d4b0*/  ISETP.GE.AND P0, PT, R238, c[0x0][0x3c8], PT ;  /* 0x0000f200ee007a0c */ /* 0x000fe40003f06270 */
[----:B-1----:R-:W-:-:S04]  /*d4c0*/  @!P4 LEA R4, P5, R242, R2, 0x2 ;  /* 0x00000002f204c211 */ /* 0x002fc800078a10ff */
[----:B------:R-:W-:Y:S02]  /*d4d0*/  @!P4 LEA.HI.X R5, R242, R3, R20, 0x2, P5 ;  /* 0x00000003f205c211 */ /* 0x000fe400028f1414 */
[----:B----4-:R-:W-:-:S03]  /*d4e0*/  @!P3 LEA R10, P5, R241, R2, 0x2 ;  /* 0x00000002f10ab211 */ /* 0x010fc600078a10ff */
[----:B------:R1:W-:Y:S01]  /*d4f0*/  @!P4 ST.E.64 [R4.64], R78 ;  /* 0x0000004e0400c985 */ /* 0x0003e2000c101b06 */
[CC--:B------:R-:W-:Y:S02]  /*d500*/  @!P2 LEA R8, P4, R240.reuse, R2.reuse, 0x2 ;  /* 0x00000002f008a211 */ /* 0x0c0fe400078810ff */
[-C--:B------:R-:W-:Y:S02]  /*d510*/  @!P3 LEA.HI.X R11, R241, R3.reuse, R19, 0x2, P5 ;  /* 0x00000003f10bb211 */ /* 0x080fe400028f1413 */
[C---:B--2---:R-:W-:Y:S02]  /*d520*/  @!P1 LEA R6, P5, R239.reuse, R2, 0x2 ;  /* 0x00000002ef069211 */ /* 0x044fe400078a10ff */
[-C--:B------:R-:W-:Y:S01]  /*d530*/  @!P2 LEA.HI.X R9, R240, R3.reuse, R18, 0x2, P4 ;  /* 0x00000003f009a211 */ /* 0x080fe200020f1412 */
[----:B------:R2:W-:Y:S01]  /*d540*/  @!P3 ST.E.64 [R10.64], R82 ;  /* 0x000000520a00b985 */ /* 0x0005e2000c101b06 */
[----:B------:R-:W-:-:S03]  /*d550*/  @!P1 LEA.HI.X R7, R239, R3, R14, 0x2, P5 ;  /* 0x00000003ef079211 */ /* 0x000fc600028f140e */
[----:B------:R2:W-:Y:S04]  /*d560*/  @!P2 ST.E.64 [R8.64], R86 ;  /* 0x000000560800a985 */ /* 0x0005e8000c101b06 */
[----:B------:R2:W-:Y:S01]  /*d570*/  @!P1 ST.E.64 [R6.64], R90 ;  /* 0x0000005a06009985 */ /* 0x0005e2000c101b06 */
[----:B-1----:R-:W-:-:S04]  /*d580*/  @!P0 LEA R4, P4, R238, R2, 0x2 ;  /* 0x00000002ee048211 */ /* 0x002fc800078810ff */
[----:B------:R-:W-:-:S05]  /*d590*/  @!P0 LEA.HI.X R5, R238, R3, R13, 0x2, P4 ;  /* 0x00000003ee058211 */ /* 0x000fca00020f140d */
[----:B------:R2:W-:Y:S01]  /*d5a0*/  @!P0 ST.E.64 [R4.64], R94 ;  /* 0x0000005e04008985 */ /* 0x0005e2000c101b06 */
[----:B------:R-:W-:-:S13]  /*d5b0*/  ISETP.GE.AND P0, PT, R237, c[0x0][0x3c8], PT ;  /* 0x0000f200ed007a0c */ /* 0x000fda0003f06270 */
[----:B------:R-:W-:Y:S05]  /*d5c0*/  @P0 BRA `(.L_x_1079) ;  /* 0x000002c000000947 */ /* 0x000fea0003800000 */
[----:B------:R-:W-:-:S04]  /*d5d0*/  LEA R2, P0, R237, R2, 0x2 ;  /* 0x00000002ed027211 */ /* 0x000fc800078010ff */
[----:B------:R-:W-:-:S05]  /*d5e0*/  LEA.HI.X R3, R237, R3, R12, 0x2, P0 ;  /* 0x00000003ed037211 */ /* 0x000fca00000f140c */
[----:B------:R1:W-:Y:S01]  /*d5f0*/  ST.E.64 [R2.64], R98 ;  /* 0x0000006202007985 */ /* 0x0003e2000c101b06 */
[----:B------:R-:W-:Y:S05]  /*d600*/  BRA `(.L_x_1079) ;  /* 0x0000028000007947 */ /* 0x000fea0003800000 */
.L_x_1075:
[----:B------:R-:W1:Y:S02]  /*d610*/  S2R R3, SR_TID.X ;  /* 0x0000000000037919 */ /* 0x000e640000002100 */
[----:B-1----:R-:W-:-:S13]  /*d620*/  ISETP.GT.AND P0, PT, R3, 0x7f, PT ;  /* 0x0000007f0300780c */ /* 0x002fda0003f04270 */
[----:B------:R-:W-:Y:S05]  /*d630*/  @P0 BRA `(.L_x_1079) ;  /* 0x0000025000000947 */ /* 0x000fea0003800000 */
[----:B------:R-:W-:Y:S02]  /*d640*/  MOV R2, c[0x0][0x4e8] ;  /* 0x00013a0000027a02 */ /* 0x000fe40000000f00 */
[----:B------:R-:W-:-:S03]  /*d650*/  IADD3 R6, R229, R3, RZ ;  /* 0x00000003e5067210 */ /* 0x000fc60007ffe0ff */
[----:B------:R-:W-:-:S05]  /*d660*/  IMAD R0, R2, c[0x0][0x388], RZ ;  /* 0x0000e20002007a24 */ /* 0x000fca00078e02ff */
[----:B------:R-:W-:-:S13]  /*d670*/  ISETP.GE.AND P0, PT, R6, R0, PT ;  /* 0x000000000600720c */ /* 0x000fda0003f06270 */
[----:B------:R-:W-:Y:S05]  /*d680*/  @P0 BRA `(.L_x_1079) ;  /* 0x0000020000000947 */ /* 0x000fea0003800000 */
[----:B------:R-:W-:Y:S01]  /*d690*/  ISETP.NE.AND P0, PT, R2, 0x1, PT ;  /* 0x000000010200780c */ /* 0x000fe20003f05270 */
[----:B------:R-:W-:Y:S01]  /*d6a0*/  IMAD.WIDE.U32 R2, R227, c[0x0][0x4d0], RZ ;  /* 0x00013400e3027a25 */ /* 0x000fe200078e00ff */
[----:B------:R-:W-:Y:S02]  /*d6b0*/  SHF.R.S32.HI R0, RZ, 0x1f, R227 ;  /* 0x0000001fff007819 */ /* 0x000fe400000114e3 */
[----:B------:R-:W-:-:S03]  /*d6c0*/  SHF.R.S32.HI R5, RZ, 0x1f, R226 ;  /* 0x0000001fff057819 */ /* 0x000fc600000114e2 */
[----:B------:R-:W-:Y:S02]  /*d6d0*/  IMAD R0, R0, c[0x0][0x4d0], RZ ;  /* 0x0001340000007a24 */ /* 0x000fe400078e02ff */
[----:B------:R-:W-:Y:S02]  /*d6e0*/  IMAD R5, R5, c[0x0][0x4d8], RZ ;  /* 0x0001360005057a24 */ /* 0x000fe400078e02ff */
[----:B------:R-:W-:Y:S01]  /*d6f0*/  IMAD R4, R227, c[0x0][0x4d4], R0 ;  /* 0x00013500e3047a24 */ /* 0x000fe200078e0200 */
[----:B------:R-:W-:Y:S01]  /*d700*/  MOV R0, R6 ;  /* 0x0000000600007202 */ /* 0x000fe20000000f00 */
[----:B------:R-:W-:-:S03]  /*d710*/  @P0 IMAD.HI.U32 R7, R6, c[0x0][0x4ec], RZ ;  /* 0x00013b0006070a27 */ /* 0x000fc600078e00ff */
[----:B------:R-:W-:Y:S02]  /*d720*/  IADD3 R3, R3, R4, RZ ;  /* 0x0000000403037210 */ /* 0x000fe40007ffe0ff */
[----:B------:R-:W-:Y:S01]  /*d730*/  @P0 SHF.R.U32.HI R0, RZ, c[0x0][0x4f0], R7 ;  /* 0x00013c00ff000a19 */ /* 0x000fe20000011607 */
[C---:B------:R-:W-:Y:S01]  /*d740*/  IMAD R7, R226.reuse, c[0x0][0x4dc], R5 ;  /* 0x00013700e2077a24 */ /* 0x040fe200078e0205 */
[----:B------:R-:W-:Y:S01]  /*d750*/  SHF.R.S32.HI R4, RZ, 0x1f, R228 ;  /* 0x0000001fff047819 */ /* 0x000fe200000114e4 */
[----:B------:R-:W-:Y:S01]  /*d760*/  IMAD.WIDE.U32 R2, R226, c[0x0][0x4d8], R2 ;  /* 0x00013600e2027a25 */ /* 0x000fe200078e0002 */
[----:B------:R-:W-:-:S04]  /*d770*/  IADD3 R5, -R0, RZ, RZ ;  /* 0x000000ff00057210 */ /* 0x000fc80007ffe1ff */
[----:B------:R-:W-:Y:S01]  /*d780*/  IADD3 R3, R3, R7, RZ ;  /* 0x0000000703037210 */ /* 0x000fe20007ffe0ff */
[----:B------:R-:W-:Y:S02]  /*d790*/  IMAD R7, R4, c[0x0][0x4e0], RZ ;  /* 0x0001380004077a24 */ /* 0x000fe400078e02ff */
[----:B------:R-:W-:Y:S02]  /*d7a0*/  IMAD R4, R5, c[0x0][0x4e8], R6 ;  /* 0x00013a0005047a24 */ /* 0x000fe400078e0206 */
[----:B------:R-:W-:-:S03]  /*d7b0*/  IMAD.WIDE.U32 R2, R228, c[0x0][0x4e0], R2 ;  /* 0x00013800e4027a25 */ /* 0x000fc600078e0002 */
[----:B------:R-:W-:Y:S01]  /*d7c0*/  SHF.R.S32.HI R5, RZ, 0x1f, R4 ;  /* 0x0000001fff057819 */ /* 0x000fe20000011404 */
[----:B------:R-:W-:Y:S01]  /*d7d0*/  IMAD R6, R228, c[0x0][0x4e4], R7 ;  /* 0x00013900e4067a24 */ /* 0x000fe200078e0207 */
[----:B------:R-:W-:Y:S02]  /*d7e0*/  SHF.R.S32.HI R7, RZ, 0x1f, R0 ;  /* 0x0000001fff077819 */ /* 0x000fe40000011400 */
[----:B------:R-:W-:Y:S01]  /*d7f0*/  IADD3 R2, P0, R0, R2, RZ ;  /* 0x0000000200027210 */ /* 0x000fe20007f1e0ff */
[----:B------:R-:W-:-:S03]  /*d800*/  IMAD R0, R5, c[0x0][0x4c8], RZ ;  /* 0x0001320005007a24 */ /* 0x000fc600078e02ff */
[----:B------:R-:W-:Y:S01]  /*d810*/  IADD3.X R3, R7, R3, R6, P0, !PT ;  /* 0x0000000307037210 */ /* 0x000fe200007fe406 */
[----:B------:R-:W-:-:S04]  /*d820*/  IMAD R0, R4, c[0x0][0x4cc], R0 ;  /* 0x0001330004007a24 */ /* 0x000fc800078e0200 */
[----:B------:R-:W-:-:S05]  /*d830*/  IMAD.WIDE.U32 R2, R4, c[0x0][0x4c8], R2 ;  /* 0x0001320004027a25 */ /* 0x000fca00078e0002 */
[----:B------:R-:W-:Y:S02]  /*d840*/  IADD3 R0, R3, R0, RZ ;  /* 0x0000000003007210 */ /* 0x000fe40007ffe0ff */
[----:B------:R-:W-:-:S04]  /*d850*/  LEA R4, P0, R2, c[0x0][0x4a8], 0x2 ;  /* 0x00012a0002047a11 */ /* 0x000fc800078010ff */
[----:B------:R-:W-:Y:S02]  /*d860*/  LEA.HI.X R5, R2, c[0x0][0x4ac], R0, 0x2, P0 ;  /* 0x00012b0002057a11 */ /* 0x000fe400000f1400 */
[----:B------:R-:W-:-:S05]  /*d870*/  MOV R0, 0xff800000 ;  /* 0xff80000000007802 */ /* 0x000fca0000000f00 */
[----:B------:R1:W-:Y:S02]  /*d880*/  STG.E [R4.64], R0 ;  /* 0x0000000004007986 */ /* 0x0003e4000c101906 */
.L_x_1079:
[----:B------:R-:W-:Y:S05]  /*d890*/  BSYNC B1 ;  /* 0x0000000000017941 */ /* 0x000fea0003800000 */
.L_x_1074:
[----:B-12---:R-:W2:Y:S02]  /*d8a0*/  LDL R0, [R1+0x4] ;  /* 0x0000040001007983 */ /* 0x006ea40000100800 */
[----:B--2---:R-:W-:-:S13]  /*d8b0*/  ISETP.NE.AND P0, PT, R0, RZ, PT ;  /* 0x000000ff0000720c */ /* 0x004fda0003f05270 */
[----:B------:R-:W-:Y:S01]  /*d8c0*/  @P0 WARPSYNC 0xffffffff ;  /* 0xffffffff00000948 */ /* 0x000fe20003800000 */
[----:B------:R-:W-:Y:S06]  /*d8d0*/  @P0 BAR.SYNC.DEFER_BLOCKING 0x5, 0x100 ;  /* 0x0144000000000b1d */ /* 0x000fec0000010000 */
[----:B------:R-:W1:Y:S04]  /*d8e0*/  @P0 LDS R236, [0x18100] ;  /* 0x01810000ffec0984 */ /* 0x000e680000000800 */
[----:B------:R-:W-:Y:S06]  /*d8f0*/  @P0 BAR.ARV 0x4, 0x100 ;  /* 0x0104000000000b1d */ /* 0x000fec0000002000 */
[----:B------:R-:W-:Y:S05]  /*d900*/  @P0 BRA `(.L_x_1080) ;  /* 0x0000007000000947 */ /* 0x000fea0003800000 */
[----:B------:R-:W-:Y:S05]  /*d910*/  BRA.DIV ~URZ, `(.L_x_1081) ;  /* 0x00001ca27f007947 */ /* 0x000fea000b800000 */
[----:B------:R2:W4:Y:S02]  /*d920*/  SHFL.IDX PT, R0, R17, RZ, 0x1f ;  /* 0x00001fff11007589 */ /* 0x00052400000e0000 */
.L_x_1106:
[----:B------:R-:W-:Y:S01]  /*d930*/  WARPSYNC 0xffffffff ;  /* 0xffffffff00007948 */ /* 0x000fe20003800000 */
[----:B------:R-:W-:Y:S01]  /*d940*/  BAR.SYNC.DEFER_BLOCKING 0x4, 0x100 ;  /* 0x0104000000007b1d */ /* 0x000fe20000010000 */
[----:B-1--4-:R-:W-:-:S05]  /*d950*/  MOV R236, R0 ;  /* 0x0000000000ec7202 */ /* 0x012fca0000000f00 */
[----:B------:R1:W-:Y:S04]  /*d960*/  @!P6 STS [0x18100], R17 ;  /* 0x01810011ff00e388 */ /* 0x0003e80000000800 */
[----:B------:R-:W-:Y:S06]  /*d970*/  BAR.ARV 0x5, 0x100 ;  /* 0x0144000000007b1d */ /* 0x000fec0000002000 */
.L_x_1080:
[----:B-1----:R-:W-:-:S13]  /*d980*/  ISETP.GE.AND P0, PT, R236, c[0x0][0x538], PT ;  /* 0x00014e00ec007a0c */ /* 0x002fda0003f06270 */
[----:B--2345:R-:W-:Y:S01]  /*d990*/  @P0 CALL.REL.NOINC `(.L_x_1082) ;  /* 0x0000001000000944 */ /* 0x03cfe20003c00000 */
[----:B------:R-:W-:Y:S05]  /*d9a0*/  BRA `(.L_x_1083) ;  /* 0xffff2f7000007947 */ /* 0x000fea000383ffff */
.L_x_1082:
[----:B------:R-:W-:Y:S05]  /*d9b0*/  EXIT ;  /* 0x000000000000794d */ /* 0x000fea0003800000 */
.L_x_1032:
[----:B------:R-:W-:Y:S01]  /*d9c0*/  IMAD.MOV.U32 R20, RZ, RZ, R9 ;  /* 0x000000ffff147224 */ /* 0x000fe200078e0009 */
[----:B------:R-:W-:Y:S01]  /*d9d0*/  MOV R3, RZ ;  /* 0x000000ff00037202 */ /* 0x000fe20000000f00 */
[----:B------:R-:W-:Y:S01]  /*d9e0*/  IMAD.MOV.U32 R0, RZ, RZ, 0x181f ;  /* 0x0000181fff007424 */ /* 0x000fe200078e00ff */
[----:B------:R-:W-:Y:S02]  /*d9f0*/  MOV R2, 0xda10 ;  /* 0x0000da1000027802 */ /* 0x000fe40000000f00 */
[----:B-----5:R-:W-:Y:S05]  /*da00*/  CALL.REL.NOINC `($__internal_17_$__cuda_sm70_shflsync_idx_p) ;  /* 0x00001c7000007944 */ /* 0x020fea0003c00000 */
[----:B------:R-:W-:Y:S01]  /*da10*/  MOV R8, R0 ;  /* 0x0000000000087202 */ /* 0x000fe20000000f00 */
[----:B------:R-:W-:Y:S05]  /*da20*/  BRA `(.L_x_1084) ;  /* 0xffff3b9000007947 */ /* 0x000fea000383ffff */
.L_x_1033:
[----:B------:R-:W-:Y:S01]  /*da30*/  IMAD.MOV.U32 R20, RZ, RZ, R11 ;  /* 0x000000ffff147224 */ /* 0x000fe200078e000b */
[----:B------:R-:W-:Y:S01]  /*da40*/  MOV R3, RZ ;  /* 0x000000ff00037202 */ /* 0x000fe20000000f00 */
[----:B------:R-:W-:Y:S01]  /*da50*/  IMAD.MOV.U32 R0, RZ, RZ, 0x181f ;  /* 0x0000181fff007424 */ /* 0x000fe200078e00ff */
[----:B------:R-:W-:Y:S02]  /*da60*/  MOV R2, 0xda80 ;  /* 0x0000da8000027802 */ /* 0x000fe40000000f00 */
[----:B-12--5:R-:W-:Y:S05]  /*da70*/  CALL.REL.NOINC `($__internal_17_$__cuda_sm70_shflsync_idx_p) ;  /* 0x00001c0000007944 */ /* 0x026fea0003c00000 */
[----:B------:R-:W-:Y:S05]  /*da80*/  BRA `(.L_x_1085) ;  /* 0xffff3b5000007947 */ /* 0x000fea000383ffff */
.L_x_1036:
[----:B------:R-:W-:Y:S01]  /*da90*/  IMAD.MOV.U32 R20, RZ, RZ, R9 ;  /* 0x000000ffff147224 */ /* 0x000fe200078e0009 */
[----:B--2---:R-:W-:Y:S01]  /*daa0*/  MOV R3, 0x1 ;  /* 0x0000000100037802 */ /* 0x004fe20000000f00 */
[----:B----4-:R-:W-:Y:S01]  /*dab0*/  IMAD.MOV.U32 R0, RZ, RZ, 0x181f ;  /* 0x0000181fff007424 */ /* 0x010fe200078e00ff */
[----:B------:R-:W-:-:S02]  /*dac0*/  MOV R2, 0xdae0 ;  /* 0x0000dae000027802 */ /* 0x000fc40000000f00 */
[----:B-1-3-5:R-:W-:Y:S05]  /*dad0*/  CALL.REL.NOINC `($__internal_17_$__cuda_sm70_shflsync_idx_p) ;  /* 0x00001ba000007944 */ /* 0x02afea0003c00000 */
[----:B------:R-:W-:Y:S01]  /*dae0*/  IMAD.MOV.U32 R8, RZ, RZ, R0 ;  /* 0x000000ffff087224 */ /* 0x000fe200078e0000 */
[----:B------:R-:W-:Y:S01]  /*daf0*/  MOV R3, 0x1 ;  /* 0x0000000100037802 */ /* 0x000fe20000000f00 */
[----:B------:R-:W-:Y:S01]  /*db00*/  IMAD.MOV.U32 R20, RZ, RZ, R11 ;  /* 0x000000ffff147224 */ /* 0x000fe200078e000b */
[----:B------:R-:W-:-:S02]  /*db10*/  MOV R0, 0x181f ;  /* 0x0000181f00007802 */ /* 0x000fc40000000f00 */
[----:B------:R-:W-:Y:S02]  /*db20*/  MOV R2, 0xdb40 ;  /* 0x0000db4000027802 */ /* 0x000fe40000000f00 */
[----:B------:R-:W-:Y:S05]  /*db30*/  CALL.REL.NOINC `($__internal_17_$__cuda_sm70_shflsync_idx_p) ;  /* 0x00001b4000007944 */ /* 0x000fea0003c00000 */
[----:B------:R-:W-:Y:S05]  /*db40*/  BRA `(.L_x_1086) ;  /* 0xffff3c2000007947 */ /* 0x000fea000383ffff */
.L_x_1039:
[----:B------:R-:W-:Y:S01]  /*db50*/  IMAD.MOV.U32 R20, RZ, RZ, R9 ;  /* 0x000000ffff147224 */ /* 0x000fe200078e0009 */
[----:B-1----:R-:W-:Y:S01]  /*db60*/  MOV R3, 0x2 ;  /* 0x0000000200037802 */ /* 0x002fe20000000f00 */
[----:B----4-:R-:W-:Y:S01]  /*db70*/  IMAD.MOV.U32 R0, RZ, RZ, 0x181f ;  /* 0x0000181fff007424 */ /* 0x010fe200078e00ff */
[----:B------:R-:W-:Y:S02]  /*db80*/  MOV R2, 0xdba0 ;  /* 0x0000dba000027802 */ /* 0x000fe40000000f00 */
[----:B--23-5:R-:W-:Y:S05]  /*db90*/  CALL.REL.NOINC `($__internal_17_$__cuda_sm70_shflsync_idx_p) ;  /* 0x00001ae000007944 */ /* 0x02cfea0003c00000 */
[----:B------:R-:W-:Y:S01]  /*dba0*/  MOV R8, R0 ;  /* 0x0000000000087202 */ /* 0x000fe20000000f00 */
[----:B------:R-:W-:Y:S05]  /*dbb0*/  BRA `(.L_x_1087) ;  /* 0xffff3d1000007947 */ /* 0x000fea000383ffff */
.L_x_1040:
[----:B------:R-:W-:Y:S01]  /*dbc0*/  IMAD.MOV.U32 R20, RZ, RZ, R11 ;  /* 0x000000ffff147224 */ /* 0x000fe200078e000b */
[----:B------:R-:W-:Y:S01]  /*dbd0*/  MOV R3, 0x2 ;  /* 0x0000000200037802 */ /* 0x000fe20000000f00 */
[----:B----4-:R-:W-:Y:S01]  /*dbe0*/  IMAD.MOV.U32 R0, RZ, RZ, 0x181f ;  /* 0x0000181fff007424 */ /* 0x010fe200078e00ff */
[----:B------:R-:W-:Y:S02]  /*dbf0*/  MOV R2, 0xdc10 ;  /* 0x0000dc1000027802 */ /* 0x000fe40000000f00 */
[----:B-123-5:R-:W-:Y:S05]  /*dc00*/  CALL.REL.NOINC `($__internal_17_$__cuda_sm70_shflsync_idx_p) ;  /* 0x00001a7000007944 */ /* 0x02efea0003c00000 */
[----:B------:R-:W-:Y:S05]  /*dc10*/  BRA `(.L_x_1088) ;  /* 0xffff3cd000007947 */ /* 0x000fea000383ffff */
.L_x_1043:
[----:B------:R-:W-:Y:S01]  /*dc20*/  IMAD.MOV.U32 R20, RZ, RZ, R9 ;  /* 0x000000ffff147224 */ /* 0x000fe200078e0009 */
[----:B-1----:R-:W-:Y:S01]  /*dc30*/  MOV R3, 0x3 ;  /* 0x0000000300037802 */ /* 0x002fe20000000f00 */
[----:B------:R-:W-:Y:S01]  /*dc40*/  IMAD.MOV.U32 R0, RZ, RZ, 0x181f ;  /* 0x0000181fff007424 */ /* 0x000fe200078e00ff */
[----:B------:R-:W-:-:S02]  /*dc50*/  MOV R2, 0xdc70 ;  /* 0x0000dc7000027802 */ /* 0x000fc40000000f00 */
[----:B--2345:R-:W-:Y:S05]  /*dc60*/  CALL.REL.NOINC `($__internal_17_$__cuda_sm70_shflsync_idx_p) ;  /* 0x00001a1000007944 */ /* 0x03cfea0003c00000 */
[----:B------:R-:W-:Y:S01]  /*dc70*/  IMAD.MOV.U32 R8, RZ, RZ, R0 ;  /* 0x000000ffff087224 */ /* 0x000fe200078e0000 */
[----:B------:R-:W-:Y:S01]  /*dc80*/  MOV R3, 0x3 ;  /* 0x0000000300037802 */ /* 0x000fe20000000f00 */
[----:B------:R-:W-:Y:S01]  /*dc90*/  IMAD.MOV.U32 R20, RZ, RZ, R11 ;  /* 0x000000ffff147224 */ /* 0x000fe200078e000b */
[----:B------:R-:W-:-:S02]  /*dca0*/  MOV R0, 0x181f ;  /* 0x0000181f00007802 */ /* 0x000fc40000000f00 */
[----:B------:R-:W-:Y:S02]  /*dcb0*/  MOV R2, 0xdcd0 ;  /* 0x0000dcd000027802 */ /* 0x000fe40000000f00 */
[----:B------:R-:W-:Y:S05]  /*dcc0*/  CALL.REL.NOINC `($__internal_17_$__cuda_sm70_shflsync_idx_p) ;  /* 0x000019b000007944 */ /* 0x000fea0003c00000 */
[----:B------:R-:W-:Y:S05]  /*dcd0*/  BRA `(.L_x_1089) ;  /* 0xffff3d8000007947 */ /* 0x000fea000383ffff */
.L_x_1046:
[----:B------:R-:W-:Y:S01]  /*dce0*/  IMAD.MOV.U32 R20, RZ, RZ, R5 ;  /* 0x000000ffff147224 */ /* 0x000fe200078e0005 */
[----:B------:R-:W-:Y:S01]  /*dcf0*/  MOV R3, RZ ;  /* 0x000000ff00037202 */ /* 0x000fe20000000f00 */
[----:B------:R-:W-:Y:S01]  /*dd00*/  IMAD.MOV.U32 R0, RZ, RZ, 0x181f ;  /* 0x0000181fff007424 */ /* 0x000fe200078e00ff */
[----:B------:R-:W-:Y:S02]  /*dd10*/  MOV R2, 0xdd30 ;  /* 0x0000dd3000027802 */ /* 0x000fe40000000f00 */
[----:B------:R-:W-:Y:S05]  /*dd20*/  CALL.REL.NOINC `($__internal_17_$__cuda_sm70_shflsync_idx_p) ;  /* 0x0000195000007944 */ /* 0x000fea0003c00000 */
[----:B------:R-:W-:Y:S01]  /*dd30*/  MOV R4, R0 ;  /* 0x0000000000047202 */ /* 0x000fe20000000f00 */
[----:B------:R-:W-:Y:S05]  /*dd40*/  BRA `(.L_x_1090) ;  /* 0xffff57b000007947 */ /* 0x000fea000383ffff */
.L_x_1047:
[----:B------:R-:W-:Y:S01]  /*dd50*/  IMAD.MOV.U32 R20, RZ, RZ, R12 ;  /* 0x000000ffff147224 */ /* 0x000fe200078e000c */
[----:B------:R-:W-:Y:S01]  /*dd60*/  MOV R3, RZ ;  /* 0x000000ff00037202 */ /* 0x000fe20000000f00 */
[----:B------:R-:W-:Y:S01]  /*dd70*/  IMAD.MOV.U32 R0, RZ, RZ, 0x181f ;  /* 0x0000181fff007424 */ /* 0x000fe200078e00ff */
[----:B------:R-:W-:Y:S02]  /*dd80*/  MOV R2, 0xdda0 ;  /* 0x0000dda000027802 */ /* 0x000fe40000000f00 */
[----:B-12---:R-:W-:Y:S05]  /*dd90*/  CALL.REL.NOINC `($__internal_17_$__cuda_sm70_shflsync_idx_p) ;  /* 0x000018e000007944 */ /* 0x006fea0003c00000 */
[C---:B------:R-:W-:Y:S01]  /*dda0*/  IADD3 R8, P0, R0.reuse, R107, RZ ;  /* 0x0000006b00087210 */ /* 0x040fe20007f1e0ff */
[----:B------:R-:W-:Y:S01]  /*ddb0*/  IMAD.MOV.U32 R20, RZ, RZ, R5 ;  /* 0x000000ffff147224 */ /* 0x000fe200078e0005 */
[----:B------:R-:W-:Y:S02]  /*ddc0*/  IADD3 R6, P6, R0, R108, RZ ;  /* 0x0000006c00067210 */ /* 0x000fe40007fde0ff */
[----:B------:R-:W-:Y:S01]  /*ddd0*/  ISETP.GE.AND P5, PT, R197, c[0x0][0x1d4], PT ;  /* 0x00007500c5007a0c */ /* 0x000fe20003fa6270 */
[----:B------:R-:W-:Y:S01]  /*dde0*/  IMAD.X R9, R4, 0x1, R101, P0 ;  /* 0x0000000104097824 */ /* 0x000fe200000e0665 */
[----:B------:R-:W-:Y:S01]  /*ddf0*/  ISETP.GE.AND P2, PT, R208, c[0x0][0x1d4], PT ;  /* 0x00007500d0007a0c */ /* 0x000fe20003f46270 */
[----:B------:R-:W-:Y:S01]  /*de00*/  IMAD.X R7, R4, 0x1, R104, P6 ;  /* 0x0000000104077824 */ /* 0x000fe200030e0668 */
[----:B------:R-:W-:-:S02]  /*de10*/  ISETP.GE.AND P0, PT, R207, c[0x0][0x1d4], PT ;  /* 0x00007500cf007a0c */ /* 0x000fc40003f06270 */
        /* <DEDUP_REMOVED lines=14> */
[----:B-1----:R-:W-:Y:S05]  /*df00*/  CALL.REL.NOINC `($__internal_17_$__cuda_sm70_shflsync_idx_p) ;  /* 0x0000177000007944 */ /* 0x002fea0003c00000 */
[----:B------:R-:W-:Y:S01]  /*df10*/  IMAD.MOV.U32 R4, RZ, RZ, R0 ;  /* 0x000000ffff047224 */ /* 0x000fe200078e0000 */
[----:B------:R-:W-:Y:S01]  /*df20*/  MOV R3, 0x1 ;  /* 0x0000000100037802 */ /* 0x000fe20000000f00 */
[----:B------:R-:W-:Y:S01]  /*df30*/  IMAD.MOV.U32 R20, RZ, RZ, R12 ;  /* 0x000000ffff147224 */ /* 0x000fe200078e000c */
[----:B------:R-:W-:-:S02]  /*df40*/  MOV R0, 0x181f ;  /* 0x0000181f00007802 */ /* 0x000fc40000000f00 */
[----:B------:R-:W-:Y:S02]  /*df50*/  MOV R2, 0xdf70 ;  /* 0x0000df7000027802 */ /* 0x000fe40000000f00 */
[----:B------:R-:W-:Y:S05]  /*df60*/  CALL.REL.NOINC `($__internal_17_$__cuda_sm70_shflsync_idx_p) ;  /* 0x0000171000007944 */ /* 0x000fea0003c00000 */
[----:B------:R-:W-:Y:S05]  /*df70*/  BRA `(.L_x_1091) ;  /* 0xffff56d000007947 */ /* 0x000fea000383ffff */
.L_x_1048:
[----:B------:R-:W-:Y:S01]  /*df80*/  IMAD.MOV.U32 R20, RZ, RZ, R4 ;  /* 0x000000ffff147224 */ /* 0x000fe200078e0004 */
[----:B------:R-:W-:Y:S01]  /*df90*/  MOV R3, RZ ;  /* 0x000000ff00037202 */ /* 0x000fe20000000f00 */
[----:B------:R-:W-:Y:S01]  /*dfa0*/  IMAD.MOV.U32 R0, RZ, RZ, 0x1c1f ;  /* 0x00001c1fff007424 */ /* 0x000fe200078e00ff */
[----:B------:R-:W-:Y:S02]  /*dfb0*/  MOV R2, 0xdfd0 ;  /* 0x0000dfd000027802 */ /* 0x000fe40000000f00 */
[----:B------:R-:W-:Y:S05]  /*dfc0*/  CALL.REL.NOINC `($__internal_17_$__cuda_sm70_shflsync_idx_p) ;  /* 0x000016b000007944 */ /* 0x000fea0003c00000 */
[----:B------:R-:W-:Y:S05]  /*dfd0*/  BRA `(.L_x_1092) ;  /* 0xffff58b000007947 */ /* 0x000fea000383ffff */
.L_x_1049:
[----:B------:R-:W-:Y:S01]  /*dfe0*/  IMAD.MOV.U32 R20, RZ, RZ, R4 ;  /* 0x000000ffff147224 */ /* 0x000fe200078e0004 */
[----:B------:R-:W-:Y:S01]  /*dff0*/  MOV R3, 0x1 ;  /* 0x0000000100037802 */ /* 0x000fe20000000f00 */
[----:B------:R-:W-:Y:S01]  /*e000*/  IMAD.MOV.U32 R0, RZ, RZ, 0x1c1f ;  /* 0x00001c1fff007424 */ /* 0x000fe200078e00ff */
[----:B------:R-:W-:Y:S02]  /*e010*/  MOV R2, 0xe030 ;  /* 0x0000e03000027802 */ /* 0x000fe40000000f00 */
[----:B-1----:R-:W-:Y:S05]  /*e020*/  CALL.REL.NOINC `($__internal_17_$__cuda_sm70_shflsync_idx_p) ;  /* 0x0000165000007944 */ /* 0x002fea0003c00000 */
[----:B------:R-:W-:Y:S01]  /*e030*/  IMAD.IADD R0, R5, 0x1, R0 ;  /* 0x0000000105007824 */ /* 0x000fe200078e0200 */
[----:B------:R-:W-:-:S04]  /*e040*/  FMNMX.FTZ R2, R8, R9, !PT ;  /* 0x0000000908027209 */ /* 0x000fc80007810000 */
[----:B------:R-:W-:Y:S02]  /*e050*/  IMNMX R0, R6, R0, PT ;  /* 0x0000000006007217 */ /* 0x000fe40003800200 */
[----:B------:R-:W-:Y:S02]  /*e060*/  FMNMX.FTZ R2, R11, R2, !PT ;  /* 0x000000020b027209 */ /* 0x000fe40007810000 */
[C---:B------:R-:W-:Y:S02]  /*e070*/  ISETP.GT.AND P5, PT, R0.reuse, RZ, PT ;  /* 0x000000ff0000720c */ /* 0x040fe40003fa4270 */
[C---:B------:R-:W-:Y:S02]  /*e080*/  ISETP.GT.AND P2, PT, R0.reuse, 0x1, PT ;  /* 0x000000010000780c */ /* 0x040fe40003f44270 */
[----:B------:R-:W-:Y:S02]  /*e090*/  ISETP.GT.AND P0, PT, R0, 0x8, PT ;  /* 0x000000080000780c */ /* 0x000fe40003f04270 */
[----:B------:R-:W-:-:S02]  /*e0a0*/  FSEL R5, R77, -INF , P5 ;  /* 0xff8000004d057808 */ /* 0x000fc40002800000 */
[----:B------:R-:W-:Y:S02]  /*e0b0*/  FSEL R6, R67, -INF , P2 ;  /* 0xff80000043067808 */ /* 0x000fe40001000000 */
[----:B------:R-:W-:Y:S02]  /*e0c0*/  ISETP.GT.AND P2, PT, R0, 0x9, PT ;  /* 0x000000090000780c */ /* 0x000fe40003f44270 */
[----:B------:R-:W-:Y:S02]  /*e0d0*/  FSEL R7, R66, -INF , P0 ;  /* 0xff80000042077808 */ /* 0x000fe40000000000 */
[----:B------:R-:W-:Y:S02]  /*e0e0*/  FMNMX.FTZ R3, R5, R6, !PT ;  /* 0x0000000605037209 */ /* 0x000fe40007810000 */
[----:B------:R-:W-:Y:S02]  /*e0f0*/  FMNMX.FTZ R100, R13, R2, !PT ;  /* 0x000000020d647209 */ /* 0x000fe40007810000 */
[----:B------:R-:W-:-:S02]  /*e100*/  ISETP.GT.AND P0, PT, R0, 0x10, PT ;  /* 0x000000100000780c */ /* 0x000fc40003f04270 */
[----:B------:R-:W-:Y:S02]  /*e110*/  FSEL R10, R65, -INF , P2 ;  /* 0xff800000410a7808 */ /* 0x000fe40001000000 */
[----:B------:R-:W-:Y:S02]  /*e120*/  FMNMX.FTZ R2, R7, R3, !PT ;  /* 0x0000000307027209 */ /* 0x000fe40007810000 */
[----:B------:R-:W-:Y:S02]  /*e130*/  FMNMX.FTZ R100, R15, R100, !PT ;  /* 0x000000640f647209 */ /* 0x000fe40007810000 */
[----:B------:R-:W-:Y:S02]  /*e140*/  ISETP.GT.AND P2, PT, R0, 0x11, PT ;  /* 0x000000110000780c */ /* 0x000fe40003f44270 */
[----:B------:R-:W-:Y:S02]  /*e150*/  FSEL R14, R53, -INF , P0 ;  /* 0xff800000350e7808 */ /* 0x000fe40000000000 */
[----:B------:R-:W-:-:S02]  /*e160*/  FMNMX.FTZ R2, R10, R2, !PT ;  /* 0x000000020a027209 */ /* 0x000fc40007810000 */
[----:B------:R-:W-:Y:S02]  /*e170*/  FMNMX.FTZ R100, R21, R100, !PT ;  /* 0x0000006415647209 */ /* 0x000fe40007810000 */
        /* <DEDUP_REMOVED lines=36> */
[----:B------:R-:W-:Y:S01]  /*e3c0*/  ISETP.GT.AND P2, PT, R0, 0x39, PT ;  /* 0x000000390000780c */ /* 0x000fe20003f44270 */
[----:B------:R-:W-:Y:S01]  /*e3d0*/  IMAD.MOV.U32 R0, RZ, RZ, 0x2 ;  /* 0x00000002ff007424 */ /* 0x000fe200078e00ff */
[----:B------:R-:W-:Y:S02]  /*e3e0*/  FSEL R101, R27, -INF , P0 ;  /* 0xff8000001b657808 */ /* 0x000fe40000000000 */
[----:B------:R-:W-:Y:S02]  /*e3f0*/  FMNMX.FTZ R12, R156, R12, !PT ;  /* 0x0000000c9c0c7209 */ /* 0x000fe40007810000 */
[----:B------:R-:W-:Y:S02]  /*e400*/  FMNMX.FTZ R100, R158, R100, !PT ;  /* 0x000000649e647209 */ /* 0x000fe40007810000 */
[----:B------:R-:W-:-:S02]  /*e410*/  FSEL R102, R26, -INF , P2 ;  /* 0xff8000001a667808 */ /* 0x000fc40001000000 */
[----:B------:R-:W-:Y:S01]  /*e420*/  FMNMX.FTZ R12, R101, R12, !PT ;  /* 0x0000000c650c7209 */ /* 0x000fe20007810000 */
[----:B------:R-:W-:Y:S01]  /*e430*/  IMAD.MOV.U32 R4, RZ, RZ, R100 ;  /* 0x000000ffff047224 */ /* 0x000fe200078e0064 */
[----:B------:R-:W-:Y:S02]  /*e440*/  MOV R2, 0xe470 ;  /* 0x0000e47000027802 */ /* 0x000fe40000000f00 */
[----:B------:R-:W-:Y:S02]  /*e450*/  FMNMX.FTZ R12, R102, R12, !PT ;  /* 0x0000000c660c7209 */ /* 0x000fe40007810000 */
[----:B------:R-:W-:Y:S05]  /*e460*/  CALL.REL.NOINC `($__internal_16_$__cuda_sm70_shflsync_bfly_p) ;  /* 0x000011b000007944 */ /* 0x000fea0003c00000 */
[----:B------:R-:W-:Y:S01]  /*e470*/  FMNMX.FTZ R100, R100, R0, !PT ;  /* 0x0000000064647209 */ /* 0x000fe20007810000 */
[----:B------:R-:W-:Y:S01]  /*e480*/  IMAD.MOV.U32 R0, RZ, RZ, 0x1 ;  /* 0x00000001ff007424 */ /* 0x000fe200078e00ff */
[----:B------:R-:W-:-:S03]  /*e490*/  MOV R2, 0xe4c0 ;  /* 0x0000e4c000027802 */ /* 0x000fc60000000f00 */
[----:B------:R-:W-:Y:S02]  /*e4a0*/  IMAD.MOV.U32 R4, RZ, RZ, R100 ;  /* 0x000000ffff047224 */ /* 0x000fe400078e0064 */
[----:B------:R-:W-:Y:S05]  /*e4b0*/  CALL.REL.NOINC `($__internal_16_$__cuda_sm70_shflsync_bfly_p) ;  /* 0x0000116000007944 */ /* 0x000fea0003c00000 */
[----:B------:R-:W-:Y:S01]  /*e4c0*/  FMNMX.FTZ R100, R100, R0, !PT ;  /* 0x0000000064647209 */ /* 0x000fe20007810000 */
[----:B------:R-:W-:Y:S01]  /*e4d0*/  IMAD.MOV.U32 R4, RZ, RZ, R12 ;  /* 0x000000ffff047224 */ /* 0x000fe200078e000c */
[----:B------:R-:W-:Y:S01]  /*e4e0*/  MOV R2, 0xe510 ;  /* 0x0000e51000027802 */ /* 0x000fe20000000f00 */
[----:B------:R-:W-:Y:S02]  /*e4f0*/  IMAD.MOV.U32 R0, RZ, RZ, 0x2 ;  /* 0x00000002ff007424 */ /* 0x000fe400078e00ff */
[----:B------:R-:W-:Y:S05]  /*e500*/  CALL.REL.NOINC `($__internal_16_$__cuda_sm70_shflsync_bfly_p) ;  /* 0x0000111000007944 */ /* 0x000fea0003c00000 */
[----:B------:R-:W-:Y:S01]  /*e510*/  FMNMX.FTZ R12, R12, R0, !PT ;  /* 0x000000000c0c7209 */ /* 0x000fe20007810000 */
[----:B------:R-:W-:Y:S01]  /*e520*/  IMAD.MOV.U32 R0, RZ, RZ, 0x1 ;  /* 0x00000001ff007424 */ /* 0x000fe200078e00ff */
[----:B------:R-:W-:-:S03]  /*e530*/  MOV R2, 0xe560 ;  /* 0x0000e56000027802 */ /* 0x000fc60000000f00 */
[----:B------:R-:W-:Y:S02]  /*e540*/  IMAD.MOV.U32 R4, RZ, RZ, R12 ;  /* 0x000000ffff047224 */ /* 0x000fe400078e000c */
[----:B------:R-:W-:Y:S05]  /*e550*/  CALL.REL.NOINC `($__internal_16_$__cuda_sm70_shflsync_bfly_p) ;  /* 0x000010c000007944 */ /* 0x000fea0003c00000 */
[----:B------:R-:W-:Y:S01]  /*e560*/  MOV R3, R0 ;  /* 0x0000000000037202 */ /* 0x000fe20000000f00 */
[----:B------:R-:W-:Y:S05]  /*e570*/  BRA `(.L_x_1093) ;  /* 0xffff59c000007947 */ /* 0x000fea000383ffff */
.L_x_1053:
[----:B------:R-:W-:Y:S01]  /*e580*/  MOV R3, RZ ;  /* 0x000000ff00037202 */ /* 0x000fe20000000f00 */
[----:B------:R-:W-:Y:S01]  /*e590*/  IMAD.MOV.U32 R20, RZ, RZ, R5 ;  /* 0x000000ffff147224 */ /* 0x000fe200078e0005 */
[----:B------:R-:W-:Y:S01]  /*e5a0*/  MOV R2, 0xe5d0 ;  /* 0x0000e5d000027802 */ /* 0x000fe20000000f00 */
[----:B------:R-:W-:Y:S02]  /*e5b0*/  IMAD.MOV.U32 R0, RZ, RZ, 0x181f ;  /* 0x0000181fff007424 */ /* 0x000fe400078e00ff */
[----:B-1234-:R-:W-:Y:S05]  /*e5c0*/  CALL.REL.NOINC `($__internal_17_$__cuda_sm70_shflsync_idx_p) ;  /* 0x000010b000007944 */ /* 0x01efea0003c00000 */
[----:B------:R-:W-:Y:S01]  /*e5d0*/  MOV R4, R0 ;  /* 0x0000000000047202 */ /* 0x000fe20000000f00 */
[----:B------:R-:W-:-:S05]  /*e5e0*/  BRA `(.L_x_1094) ;  /* 0xffff6d4000007947 */ /* 0x000fca000383ffff */
.L_x_1054:
[----:B------:R-:W-:Y:S01]  /*e5f0*/  MOV R3, RZ ;  /* 0x000000ff00037202 */ /* 0x000fe20000000f00 */
[----:B------:R-:W-:Y:S01]  /*e600*/  IMAD.MOV.U32 R20, RZ, RZ, R12 ;  /* 0x000000ffff147224 */ /* 0x000fe200078e000c */
[----:B------:R-:W-:Y:S01]  /*e610*/  MOV R2, 0xe640 ;  /* 0x0000e64000027802 */ /* 0x000fe20000000f00 */
[----:B------:R-:W-:Y:S02]  /*e620*/  IMAD.MOV.U32 R0, RZ, RZ, 0x181f ;  /* 0x0000181fff007424 */ /* 0x000fe400078e00ff */
[----:B-1234-:R-:W-:Y:S05]  /*e630*/  CALL.REL.NOINC `($__internal_17_$__cuda_sm70_shflsync_idx_p) ;  /* 0x0000104000007944 */ /* 0x01efea0003c00000 */
[----:B------:R-:W-:Y:S01]  /*e640*/  ISETP.GE.AND P6, PT, R197, c[0x0][0x1d4], PT ;  /* 0x00007500c5007a0c */ /* 0x000fe20003fc6270 */
[----:B------:R-:W-:Y:S01]  /*e650*/  IMAD.MOV.U32 R20, RZ, RZ, R5 ;  /* 0x000000ffff147224 */ /* 0x000fe200078e0005 */
[----:B------:R-:W-:Y:S02]  /*e660*/  IADD3 R2, P0, R0, R21, RZ ;  /* 0x0000001500027210 */ /* 0x000fe40007f1e0ff */
[----:B------:R-:W-:Y:S02]  /*e670*/  ISETP.GE.AND P5, PT, R208, c[0x0][0x1d4], PT ;  /* 0x00007500d0007a0c */ /* 0x000fe40003fa6270 */
[----:B------:R-:W-:Y:S01]  /*e680*/  IADD3 R6, P2, R0, R22, RZ ;  /* 0x0000001600067210 */ /* 0x000fe20007f5e0ff */
[C---:B------:R-:W-:Y:S01]  /*e690*/  IMAD.X R3, R4.reuse, 0x1, R13, P0 ;  /* 0x0000000104037824 */ /* 0x040fe200000e060d */
[----:B------:R-:W-:Y:S02]  /*e6a0*/  ISETP.GE.AND P0, PT, R207, c[0x0][0x1d4], PT ;  /* 0x00007500cf007a0c */ /* 0x000fe40003f06270 */
[----:B------:R-:W-:Y:S01]  /*e6b0*/  SEL R5, RZ, 0x10, P6 ;  /* 0x00000010ff057807 */ /* 0x000fe20003000000 */
[----:B------:R-:W-:Y:S02]  /*e6c0*/  IMAD.X R7, R4, 0x1, R14, P2 ;  /* 0x0000000104077824 */ /* 0x000fe400010e060e */
[----:B------:R-:W-:Y:S01]  /*e6d0*/  @!PT LDS RZ, [RZ] ;  /* 0x00000000fffff984 */ /* 0x000fe20000000800 */
[----:B------:R-:W-:Y:S01]  /*e6e0*/  @!PT LDS RZ, [RZ] ;  /* 0x00000000fffff984 */ /* 0x000fe20000000800 */
[----:B------:R-:W-:Y:S01]  /*e6f0*/  @!PT LDS RZ, [RZ] ;  /* 0x00000000fffff984 */ /* 0x000fe20000000800 */
[----:B------:R1:W-:Y:S04]  /*e700*/  LDGSTS.E.BYPASS.LTC128B.128 [R182+0x100], [R2.64], !P6 ;  /* 0x0010000002b67fae */ /* 0x0003e8000f101d46 */
[----:B------:R2:W-:Y:S01]  /*e710*/  LDGSTS.E.BYPASS.LTC128B.128 [R182+0x2100], [R6.64], !P5 ;  /* 0x0210000006b67fae */ /* 0x0005e2000e901d46 */
[----:B-1----:R-:W-:Y:S01]  /*e720*/  IADD3 R2, P2, R0, R23, RZ ;  /* 0x0000001700027210 */ /* 0x002fe20007f5e0ff */
[----:B------:R-:W-:Y:S01]  /*e730*/  IMAD.MOV.U32 R0, RZ, RZ, 0x181f ;  /* 0x0000181fff007424 */ /* 0x000fe200078e00ff */
[----:B--2---:R-:W-:Y:S03]  /*e740*/  SEL R6, RZ, 0x10, P5 ;  /* 0x00000010ff067807 */ /* 0x004fe60002800000 */
[----:B------:R-:W-:Y:S01]  /*e750*/  IMAD.X R3, R4, 0x1, R15, P2 ;  /* 0x0000000104037824 */ /* 0x000fe200010e060f */
[----:B------:R-:W-:Y:S04]  /*e760*/  SEL R7, RZ, 0x10, P0 ;  /* 0x00000010ff077807 */ /* 0x000fe80000000000 */
[----:B------:R1:W-:Y:S02]  /*e770*/  LDGSTS.E.BYPASS.LTC128B.128 [R182+0x4100], [R2.64], !P0 ;  /* 0x0410000002b67fae */ /* 0x0003e4000c101d46 */
[----:B-1----:R-:W-:Y:S01]  /*e780*/  MOV R2, 0xe7b0 ;  /* 0x0000e7b000027802 */ /* 0x002fe20000000f00 */
[----:B------:R-:W-:Y:S02]  /*e790*/  IMAD.MOV.U32 R3, RZ, RZ, 0x1 ;  /* 0x00000001ff037424 */ /* 0x000fe400078e00ff */
[----:B------:R-:W-:Y:S05]  /*e7a0*/  CALL.REL.NOINC `($__internal_17_$__cuda_sm70_shflsync_idx_p) ;  /* 0x00000ed000007944 */ /* 0x000fea0003c00000 */
[----:B------:R-:W-:Y:S01]  /*e7b0*/  MOV R3, 0x1 ;  /* 0x0000000100037802 */ /* 0x000fe20000000f00 */
[----:B------:R-:W-:Y:S01]  /*e7c0*/  IMAD.MOV.U32 R4, RZ, RZ, R0 ;  /* 0x000000ffff047224 */ /* 0x000fe200078e0000 */
[----:B------:R-:W-:Y:S01]  /*e7d0*/  MOV R0, 0x181f ;  /* 0x0000181f00007802 */ /* 0x000fe20000000f00 */
[----:B------:R-:W-:Y:S01]  /*e7e0*/  IMAD.MOV.U32 R20, RZ, RZ, R12 ;  /* 0x000000ffff147224 */ /* 0x000fe200078e000c */
[----:B------:R-:W-:Y:S02]  /*e7f0*/  MOV R2, 0xe810 ;  /* 0x0000e81000027802 */ /* 0x000fe40000000f00 */
[----:B------:R-:W-:Y:S05]  /*e800*/  CALL.REL.NOINC `($__internal_17_$__cuda_sm70_shflsync_idx_p) ;  /* 0x00000e7000007944 */ /* 0x000fea0003c00000 */
[----:B------:R-:W-:-:S05]  /*e810*/  BRA `(.L_x_1095) ;  /* 0xffff6c6000007947 */ /* 0x000fca000383ffff */
.L_x_1057:
[----:B------:R-:W-:Y:S01]  /*e820*/  MOV R3, RZ ;  /* 0x000000ff00037202 */ /* 0x000fe20000000f00 */
[----:B------:R-:W-:Y:S01]  /*e830*/  IMAD.MOV.U32 R20, RZ, RZ, R5 ;  /* 0x000000ffff147224 */ /* 0x000fe200078e0005 */
[----:B------:R-:W-:Y:S01]  /*e840*/  MOV R2, 0xe870 ;  /* 0x0000e87000027802 */ /* 0x000fe20000000f00 */
[----:B------:R-:W-:Y:S02]  /*e850*/  IMAD.MOV.U32 R0, RZ, RZ, 0x181f ;  /* 0x0000181fff007424 */ /* 0x000fe400078e00ff */
[----:B------:R-:W-:Y:S05]  /*e860*/  CALL.REL.NOINC `($__internal_17_$__cuda_sm70_shflsync_idx_p) ;  /* 0x00000e1000007944 */ /* 0x000fea0003c00000 */
[----:B------:R-:W-:Y:S01]  /*e870*/  MOV R4, R0 ;  /* 0x0000000000047202 */ /* 0x000fe20000000f00 */
[----:B------:R-:W-:-:S05]  /*e880*/  BRA `(.L_x_1096) ;  /* 0xffff7d5000007947 */ /* 0x000fca000383ffff */
.L_x_1058:
[----:B------:R-:W-:Y:S01]  /*e890*/  MOV R3, RZ ;  /* 0x000000ff00037202 */ /* 0x000fe20000000f00 */
[----:B------:R-:W-:Y:S01]  /*e8a0*/  IMAD.MOV.U32 R20, RZ, RZ, R8 ;  /* 0x000000ffff147224 */ /* 0x000fe200078e0008 */
[----:B------:R-:W-:Y:S01]  /*e8b0*/  MOV R2, 0xe8e0 ;  /* 0x0000e8e000027802 */ /* 0x000fe20000000f00 */
[----:B------:R-:W-:Y:S02]  /*e8c0*/  IMAD.MOV.U32 R0, RZ, RZ, 0x181f ;  /* 0x0000181fff007424 */ /* 0x000fe400078e00ff */
[----:B-12---:R-:W-:Y:S05]  /*e8d0*/  CALL.REL.NOINC `($__internal_17_$__cuda_sm70_shflsync_idx_p) ;  /* 0x00000da000007944 */ /* 0x006fea0003c00000 */
        /* <DEDUP_REMOVED lines=30> */
.L_x_1059:
[----:B------:R-:W-:Y:S01]  /*eac0*/  MOV R3, RZ ;  /* 0x000000ff00037202 */ /* 0x000fe20000000f00 */
[----:B------:R-:W-:Y:S01]  /*ead0*/  IMAD.MOV.U32 R20, RZ, RZ, R4 ;  /* 0x000000ffff147224 */ /* 0x000fe200078e0004 */
[----:B------:R-:W-:Y:S01]  /*eae0*/  MOV R2, 0xeb10 ;  /* 0x0000eb1000027802 */ /* 0x000fe20000000f00 */
[----:B------:R-:W-:Y:S02]  /*eaf0*/  IMAD.MOV.U32 R0, RZ, RZ, 0x1c1f ;  /* 0x00001c1fff007424 */ /* 0x000fe400078e00ff */
[----:B------:R-:W-:Y:S05]  /*eb00*/  CALL.REL.NOINC `($__internal_17_$__cuda_sm70_shflsync_idx_p) ;  /* 0x00000b7000007944 */ /* 0x000fea0003c00000 */
[----:B------:R-:W-:-:S05]  /*eb10*/  BRA `(.L_x_1098) ;  /* 0xffff7e3000007947 */ /* 0x000fca000383ffff */
.L_x_1060:
[----:B------:R-:W-:Y:S01]  /*eb20*/  MOV R3, 0x1 ;  /* 0x0000000100037802 */ /* 0x000fe20000000f00 */
[----:B------:R-:W-:Y:S01]  /*eb30*/  IMAD.MOV.U32 R20, RZ, RZ, R4 ;  /* 0x000000ffff147224 */ /* 0x000fe200078e0004 */
[----:B------:R-:W-:Y:S01]  /*eb40*/  MOV R2, 0xeb70 ;  /* 0x0000eb7000027802 */ /* 0x000fe20000000f00 */
[----:B------:R-:W-:Y:S02]  /*eb50*/  IMAD.MOV.U32 R0, RZ, RZ, 0x1c1f ;  /* 0x00001c1fff007424 */ /* 0x000fe400078e00ff */
[----:B-1----:R-:W-:Y:S05]  /*eb60*/  CALL.REL.NOINC `($__internal_17_$__cuda_sm70_shflsync_idx_p) ;  /* 0x00000b1000007944 */ /* 0x002fea0003c00000 */
[----:B------:R-:W-:Y:S05]  /*eb70*/  IMAD.IADD R0, R5, 0x1, R0 ;  /* 0x0000000105007824 */ /* 0x000fea00078e0200 */
[C---:B------:R-:W-:Y:S02]  /*eb80*/  ISETP.GT.AND P6, PT, R0.reuse, RZ, PT ;  /* 0x000000ff0000720c */ /* 0x040fe40003fc4270 */
[C---:B------:R-:W-:Y:S02]  /*eb90*/  ISETP.GT.AND P5, PT, R0.reuse, 0x1, PT ;  /* 0x000000010000780c */ /* 0x040fe40003fa4270 */
[C---:B------:R-:W-:Y:S02]  /*eba0*/  ISETP.GT.AND P2, PT, R0.reuse, 0x8, PT ;  /* 0x000000080000780c */ /* 0x040fe40003f44270 */
        /* <DEDUP_REMOVED lines=48> */
[----:B------:R-:W-:Y:S02]  /*eeb0*/  FSEL R192, R30, -INF , P6 ;  /* 0xff8000001ec07808 */ /* 0x000fe40003000000 */
[----:B------:R-:W-:Y:S02]  /*eec0*/  FMNMX.FTZ R13, R157, R2, !PT ;  /* 0x000000029d0d7209 */ /* 0x000fe40007810000 */
[----:B------:R-:W-:Y:S01]  /*eed0*/  FMNMX.FTZ R4, R190, R0, !PT ;  /* 0x00000000be047209 */ /* 0x000fe20007810000 */
[----:B------:R-:W-:Y:S01]  /*eee0*/  IMAD.MOV.U32 R0, RZ, RZ, 0x2 ;  /* 0x00000002ff007424 */ /* 0x000fe200078e00ff */
[----:B------:R-:W-:Y:S02]  /*eef0*/  FSEL R194, R31, -INF , P5 ;  /* 0xff8000001fc27808 */ /* 0x000fe40002800000 */
[----:B------:R-:W-:Y:S02]  /*ef00*/  FMNMX.FTZ R13, R192, R13, !PT ;  /* 0x0000000dc00d7209 */ /* 0x000fe40007810000 */
[----:B------:R-:W-:Y:S02]  /*ef10*/  FMNMX.FTZ R4, R189, R4, !PT ;  /* 0x00000004bd047209 */ /* 0x000fe40007810000 */
[----:B------:R-:W-:Y:S02]  /*ef20*/  FSEL R195, R34, -INF , P2 ;  /* 0xff80000022c37808 */ /* 0x000fe40001000000 */
[----:B------:R-:W-:Y:S02]  /*ef30*/  FMNMX.FTZ R13, R194, R13, !PT ;  /* 0x0000000dc20d7209 */ /* 0x000fe40007810000 */
[----:B------:R-:W-:Y:S02]  /*ef40*/  FMNMX.FTZ R4, R188, R4, !PT ;  /* 0x00000004bc047209 */ /* 0x000fe40007810000 */
[----:B------:R-:W-:Y:S02]  /*ef50*/  FSEL R193, R35, -INF , P0 ;  /* 0xff80000023c17808 */ /* 0x000fe40000000000 */
[----:B------:R-:W-:Y:S02]  /*ef60*/  FMNMX.FTZ R13, R195, R13, !PT ;  /* 0x0000000dc30d7209 */ /* 0x000fe40007810000 */
[----:B------:R-:W-:Y:S02]  /*ef70*/  FMNMX.FTZ R4, R187, R4, !PT ;  /* 0x00000004bb047209 */ /* 0x000fe40007810000 */
[----:B------:R-:W-:Y:S02]  /*ef80*/  FMNMX.FTZ R13, R193, R13, !PT ;  /* 0x0000000dc10d7209 */ /* 0x000fe40007810000 */
[----:B------:R-:W-:Y:S02]  /*ef90*/  MOV R2, 0xefb0 ;  /* 0x0000efb000027802 */ /* 0x000fe40000000f00 */
[----:B------:R-:W-:Y:S05]  /*efa0*/  CALL.REL.NOINC `($__internal_16_$__cuda_sm70_shflsync_bfly_p) ;  /* 0x0000067000007944 */ /* 0x000fea0003c00000 */
[----:B------:R-:W-:Y:S01]  /*efb0*/  FMNMX.FTZ R4, R4, R0, !PT ;  /* 0x0000000004047209 */ /* 0x000fe20007810000 */
[----:B------:R-:W-:Y:S01]  /*efc0*/  IMAD.MOV.U32 R0, RZ, RZ, 0x1 ;  /* 0x00000001ff007424 */ /* 0x000fe200078e00ff */
[----:B------:R-:W-:Y:S02]  /*efd0*/  MOV R2, 0xeff0 ;  /* 0x0000eff000027802 */ /* 0x000fe40000000f00 */
        /* <DEDUP_REMOVED lines=8> */
[----:B------:R-:W-:Y:S02]  /*f060*/  MOV R2, 0xf080 ;  /* 0x0000f08000027802 */ /* 0x000fe40000000f00 */
[----:B------:R-:W-:Y:S05]  /*f070*/  CALL.REL.NOINC `($__internal_16_$__cuda_sm70_shflsync_bfly_p) ;  /* 0x000005a000007944 */ /* 0x000fea0003c00000 */
[----:B------:R-:W-:-:S05]  /*f080*/  BRA `(.L_x_1099) ;  /* 0xffff7f7000007947 */ /* 0x000fca000383ffff */
.L_x_1063:
[----:B------:R-:W-:Y:S01]  /*f090*/  MOV R0, 0x181f ;  /* 0x0000181f00007802 */ /* 0x000fe20000000f00 */
[----:B------:R-:W-:Y:S01]  /*f0a0*/  IMAD.MOV.U32 R3, RZ, RZ, RZ ;  /* 0x000000ffff037224 */ /* 0x000fe200078e00ff */
[----:B------:R-:W-:Y:S02]  /*f0b0*/  MOV R2, 0xf0d0 ;  /* 0x0000f0d000027802 */ /* 0x000fe40000000f00 */
[----:B-1234-:R-:W-:Y:S05]  /*f0c0*/  CALL.REL.NOINC `($__internal_17_$__cuda_sm70_shflsync_idx_p) ;  /* 0x000005b000007944 */ /* 0x01efea0003c00000 */
[----:B------:R-:W-:-:S05]  /*f0d0*/  BRA `(.L_x_1100) ;  /* 0xffff992000007947 */ /* 0x000fca000383ffff */
.L_x_1066:
[----:B------:R-:W-:Y:S01]  /*f0e0*/  MOV R3, RZ ;  /* 0x000000ff00037202 */ /* 0x000fe20000000f00 */
[----:B------:R-:W-:Y:S01]  /*f0f0*/  IMAD.MOV.U32 R20, RZ, RZ, R5 ;  /* 0x000000ffff147224 */ /* 0x000fe200078e0005 */
[----:B------:R-:W-:Y:S01]  /*f100*/  MOV R2, 0xf130 ;  /* 0x0000f13000027802 */ /* 0x000fe20000000f00 */
[----:B------:R-:W-:Y:S02]  /*f110*/  IMAD.MOV.U32 R0, RZ, RZ, 0x181f ;  /* 0x0000181fff007424 */ /* 0x000fe400078e00ff */
[----:B-1----:R-:W-:Y:S05]  /*f120*/  CALL.REL.NOINC `($__internal_17_$__cuda_sm70_shflsync_idx_p) ;  /* 0x0000055000007944 */ /* 0x002fea0003c00000 */
[----:B------:R-:W-:Y:S01]  /*f130*/  MOV R4, R0 ;  /* 0x0000000000047202 */ /* 0x000fe20000000f00 */
[----:B------:R-:W-:-:S05]  /*f140*/  BRA `(.L_x_1101) ;  /* 0xffffaae000007947 */ /* 0x000fca000383ffff */
.L_x_1067:
[----:B------:R-:W-:Y:S01]  /*f150*/  MOV R3, RZ ;  /* 0x000000ff00037202 */ /* 0x000fe20000000f00 */
[----:B------:R-:W-:Y:S01]  /*f160*/  IMAD.MOV.U32 R20, RZ, RZ, R8 ;  /* 0x000000ffff147224 */ /* 0x000fe200078e0008 */
[----:B------:R-:W-:Y:S01]  /*f170*/  MOV R2, 0xf1a0 ;  /* 0x0000f1a000027802 */ /* 0x000fe20000000f00 */
[----:B------:R-:W-:Y:S02]  /*f180*/  IMAD.MOV.U32 R0, RZ, RZ, 0x181f ;  /* 0x0000181fff007424 */ /* 0x000fe400078e00ff */
[----:B-123--:R-:W-:Y:S05]  /*f190*/  CALL.REL.NOINC `($__internal_17_$__cuda_sm70_shflsync_idx_p) ;  /* 0x000004e000007944 */ /* 0x00efea0003c00000 */
[C---:B------:R-:W-:Y:S01]  /*f1a0*/  IADD3 R2, -R100.reuse, 0x10, RZ ;  /* 0x0000001064027810 */ /* 0x040fe20007ffe1ff */
[----:B------:R-:W-:Y:S01]  /*f1b0*/  IMAD.MOV.U32 R20, RZ, RZ, R5 ;  /* 0x000000ffff147224 */ /* 0x000fe200078e0005 */
        /* <DEDUP_REMOVED lines=17> */
[----:B--2---:R-:W-:Y:S05]  /*f2d0*/  CALL.REL.NOINC `($__internal_17_$__cuda_sm70_shflsync_idx_p) ;  /* 0x000003a000007944 */ /* 0x004fea0003c00000 */
[----:B------:R-:W-:Y:S01]  /*f2e0*/  MOV R3, 0x1 ;  /* 0x0000000100037802 */ /* 0x000fe20000000f00 */
[----:B------:R-:W-:Y:S01]  /*f2f0*/  IMAD.MOV.U32 R4, RZ, RZ, R0 ;  /* 0x000000ffff047224 */ /* 0x000fe200078e0000 */
[----:B------:R-:W-:Y:S01]  /*f300*/  MOV R0, 0x181f ;  /* 0x0000181f00007802 */ /* 0x000fe20000000f00 */
[----:B------:R-:W-:Y:S01]  /*f310*/  IMAD.MOV.U32 R20, RZ, RZ, R8 ;  /* 0x000000ffff147224 */ /* 0x000fe200078e0008 */
[----:B------:R-:W-:Y:S02]  /*f320*/  MOV R2, 0xf340 ;  /* 0x0000f34000027802 */ /* 0x000fe40000000f00 */
[----:B------:R-:W-:Y:S05]  /*f330*/  CALL.REL.NOINC `($__internal_17_$__cuda_sm70_shflsync_idx_p) ;  /* 0x0000034000007944 */ /* 0x000fea0003c00000 */
[----:B------:R-:W-:-:S05]  /*f340*/  BRA `(.L_x_1102) ;  /* 0xffffaa0000007947 */ /* 0x000fca000383ffff */
.L_x_1068:
[----:B------:R-:W-:Y:S02]  /*f350*/  MOV R0, 0x2 ;  /* 0x0000000200007802 */ /* 0x000fe40000000f00 */
        /* <DEDUP_REMOVED lines=16> */
.L_x_1070:
[----:B------:R-:W-:Y:S01]  /*f460*/  IMAD.MOV.U32 R4, RZ, RZ, R205 ;  /* 0x000000ffff047224 */ /* 0x000fe200078e00cd */
[----:B------:R-:W-:-:S02]  /*f470*/  MOV R0, 0x2 ;  /* 0x0000000200007802 */ /* 0x000fc40000000f00 */
[----:B------:R-:W-:Y:S02]  /*f480*/  MOV R2, 0xf4a0 ;  /* 0x0000f4a000027802 */ /* 0x000fe40000000f00 */
[----:B------:R-:W-:Y:S05]  /*f490*/  CALL.REL.NOINC `($__internal_16_$__cuda_sm70_shflsync_bfly_p) ;  /* 0x0000018000007944 */ /* 0x000fea0003c00000 */
[----:B------:R-:W-:Y:S01]  /*f4a0*/  MOV R5, R0 ;  /* 0x0000000000057202 */ /* 0x000fe20000000f00 */
[----:B------:R-:W-:Y:S05]  /*f4b0*/  BRA `(.L_x_1104) ;  /* 0xffffc36000007947 */ /* 0x000fea000383ffff */
.L_x_1071:
[----:B------:R-:W-:Y:S01]  /*f4c0*/  IMAD.MOV.U32 R4, RZ, RZ, R5 ;  /* 0x000000ffff047224 */ /* 0x000fe200078e0005 */
[----:B------:R-:W-:Y:S02]  /*f4d0*/  MOV R0, 0x1 ;  /* 0x0000000100007802 */ /* 0x000fe40000000f00 */
[----:B------:R-:W-:Y:S02]  /*f4e0*/  MOV R2, 0xf500 ;  /* 0x0000f50000027802 */ /* 0x000fe40000000f00 */
[----:B-1----:R-:W-:Y:S05]  /*f4f0*/  CALL.REL.NOINC `($__internal_16_$__cuda_sm70_shflsync_bfly_p) ;  /* 0x0000012000007944 */ /* 0x002fea0003c00000 */
[----:B------:R-:W-:Y:S01]  /*f500*/  FADD.FTZ R5, R5, R0 ;  /* 0x0000000005057221 */ /* 0x000fe20000010000 */
[----:B------:R-:W-:Y:S02]  /*f510*/  MOV R4, R206 ;  /* 0x000000ce00047202 */ /* 0x000fe40000000f00 */
[----:B------:R-:W-:Y:S02]  /*f520*/  MOV R0, 0x2 ;  /* 0x0000000200007802 */ /* 0x000fe40000000f00 */
[----:B------:R-:W-:Y:S02]  /*f530*/  MOV R2, 0xf550 ;  /* 0x0000f55000027802 */ /* 0x000fe40000000f00 */
[----:B------:R-:W-:Y:S05]  /*f540*/  CALL.REL.NOINC `($__internal_16_$__cuda_sm70_shflsync_bfly_p) ;  /* 0x000000d000007944 */ /* 0x000fea0003c00000 */
[----:B------:R-:W-:Y:S01]  /*f550*/  FADD.FTZ R206, R206, R0 ;  /* 0x00000000cece7221 */ /* 0x000fe20000010000 */
[----:B------:R-:W-:-:S02]  /*f560*/  MOV R0, 0x1 ;  /* 0x0000000100007802 */ /* 0x000fc40000000f00 */
[----:B------:R-:W-:Y:S02]  /*f570*/  MOV R2, 0xf5a0 ;  /* 0x0000f5a000027802 */ /* 0x000fe40000000f00 */
[----:B------:R-:W-:Y:S02]  /*f580*/  MOV R4, R206 ;  /* 0x000000ce00047202 */ /* 0x000fe40000000f00 */
[----:B------:R-:W-:Y:S05]  /*f590*/  CALL.REL.NOINC `($__internal_16_$__cuda_sm70_shflsync_bfly_p) ;  /* 0x0000008000007944 */ /* 0x000fea0003c00000 */
[----:B------:R-:W-:Y:S01]  /*f5a0*/  MOV R3, R0 ;  /* 0x0000000000037202 */ /* 0x000fe20000000f00 */
[----:B------:R-:W-:Y:S05]  /*f5b0*/  BRA `(.L_x_1105) ;  /* 0xffffc2d000007947 */ /* 0x000fea000383ffff */
.L_x_1081:
[----:B------:R-:W-:Y:S01]  /*f5c0*/  IMAD.MOV.U32 R20, RZ, RZ, R17 ;  /* 0x000000ffff147224 */ /* 0x000fe200078e0011 */
[----:B------:R-:W-:Y:S01]  /*f5d0*/  MOV R3, RZ ;  /* 0x000000ff00037202 */ /* 0x000fe20000000f00 */
[----:B------:R-:W-:Y:S01]  /*f5e0*/  IMAD.MOV.U32 R0, RZ, RZ, 0x1f ;  /* 0x0000001fff007424 */ /* 0x000fe200078e00ff */
[----:B---3--:R-:W-:Y:S02]  /*f5f0*/  MOV R2, 0xf610 ;  /* 0x0000f61000027802 */ /* 0x008fe40000000f00 */
[----:B-1--45:R-:W-:Y:S05]  /*f600*/  CALL.REL.NOINC `($__internal_17_$__cuda_sm70_shflsync_idx_p) ;  /* 0x0000007000007944 */ /* 0x032fea0003c00000 */
[----:B------:R-:W-:Y:S05]  /*f610*/  BRA `(.L_x_1106) ;  /* 0xffffe31000007947 */ /* 0x000fea000383ffff */
        .weak           $__internal_16_$__cuda_sm70_shflsync_bfly_p
        .type           $__internal_16_$__cuda_sm70_shflsync_bfly_p,@function
        .size           $__internal_16_$__cuda_sm70_shflsync_bfly_p,($__internal_17_$__cuda_sm70_shflsync_idx_p - $__internal_16_$__cuda_sm70_shflsync_bfly_p)
$__internal_16_$__cuda_sm70_shflsync_bfly_p:
[----:B------:R-:W-:Y:S02]  /*f620*/  MOV R16, 0xffffffff ;  /* 0xffffffff00107802 */ /* 0x000fe40000000f00 */
[----:B------:R-:W-:Y:S02]  /*f630*/  MOV R3, 0x1f ;  /* 0x0000001f00037802 */ /* 0x000fe40000000f00 */
[----:B------:R-:W-:Y:S04]  /*f640*/  WARPSYNC R16 ;  /* 0x0000001000007348 */ /* 0x000fe80003800000 */
[----:B------:R1:W2:Y:S02]  /*f650*/  SHFL.BFLY PT, R0, R4, R0, R3 ;  /* 0x0c00000004007389 */ /* 0x0002a400000e0003 */
[----:B-1----:R-:W-:-:S04]  /*f660*/  MOV R3, 0x0 ;  /* 0x0000000000037802 */ /* 0x002fc80000000f00 */
[----:B--2---:R-:W-:Y:S05]  /*f670*/  RET.REL.NODEC R2 `(_ZN7cutlass13device_kernelIN5flash19enable_sm80_to_sm89INS1_16FlashAttnFwdSm80INS1_25CollectiveMainloopFwdSm80ILi8ELi1ELb0EN4cute5tupleIJNS5_1CILi128EEENS7_ILi64EEENS7_ILi192EEEEEELi192ENS_10bfloat16_tEfNS_4arch4Sm80ELb1ELb0ELb1ELb0ELb1ELb0ELb1ELb1EEENS1_21CollectiveEpilogueFwdINS6_IJS8_SA_S9_EEENS6_IJNS7_ILi1EEESI_SI_EEESC_SE_Li256ELb0ELb1ELb1ELb0EEENS1_30DynamicPersistentTileSchedulerILi256ELi256ELb1ELb1ELb0EEEEEEEEEvNT_6ParamsE) ;  /* 0xffff098002007950 */ /* 0x004fea0003c3ffff */
        .weak           $__internal_17_$__cuda_sm70_shflsync_idx_p
        .type           $__internal_17_$__cuda_sm70_shflsync_idx_p,@function
        .size           $__internal_17_$__cuda_sm70_shflsync_idx_p,(.L_x_3128 - $__internal_17_$__cuda_sm70_shflsync_idx_p)
$__internal_17_$__cuda_sm70_shflsync_idx_p:
[----:B------:R-:W-:-:S04]  /*f680*/  MOV R198, 0xffffffff ;  /* 0xffffffff00c67802 */ /* 0x000fc80000000f00 */
[----:B------:R-:W-:Y:S04]  /*f690*/  WARPSYNC R198 ;  /* 0x000000c600007348 */ /* 0x000fe80003800000 */
[----:B------:R1:W2:Y:S02]  /*f6a0*/  SHFL.IDX PT, R0, R20, R3, R0 ;  /* 0x0000000314007389 */ /* 0x0002a400000e0000 */
[----:B-1----:R-:W-:-:S04]  /*f6b0*/  MOV R3, 0x0 ;  /* 0x0000000000037802 */ /* 0x002fc80000000f00 */
[----:B--2---:R-:W-:Y:S05]  /*f6c0*/  RET.REL.NODEC R2 `(_ZN7cutlass13device_kernelIN5flash19enable_sm80_to_sm89INS1_16FlashAttnFwdSm80INS1_25CollectiveMainloopFwdSm80ILi8ELi1ELb0EN4cute5tupleIJNS5_1CILi128EEENS7_ILi64EEENS7_ILi192EEEEEELi192ENS_10bfloat16_tEfNS_4arch4Sm80ELb1ELb0ELb1ELb0ELb1ELb0ELb1ELb1EEENS1_21CollectiveEpilogueFwdINS6_IJS8_SA_S9_EEENS6_IJNS7_ILi1EEESI_SI_EEESC_SE_Li256ELb0ELb1ELb1ELb0EEENS1_30DynamicPersistentTileSchedulerILi256ELi256ELb1ELb1ELb0EEEEEEEEEvNT_6ParamsE) ;  /* 0xffff093002007950 */ /* 0x004fea0003c3ffff */
.L_x_1107:
        /* <DEDUP_REMOVED lines=11> */
.L_x_3128:


//--------------------- .text._ZN7cutlass13device_kernelIN5flash19enable_sm80_to_sm89INS1_16FlashAttnFwdSm80INS1_25CollectiveMainloopFwdSm80ILi8ELi1ELb0EN4cute5tupleIJNS5_1CILi128EEENS7_ILi64EEENS7_ILi192EEEEEELi192ENS_10bfloat16_tEfNS_4arch4Sm80ELb1ELb0ELb1ELb1ELb1ELb0ELb1ELb1EEENS1_21CollectiveEpilogueFwdINS6_IJS8_SA_S9_EEENS6_IJNS7_ILi1EEESI_SI_EEESC_SE_Li256ELb1ELb1ELb1ELb0EEENS1_36VarlenDynamicPersistentTileSchedulerILi128ELi64ELi256ELi256ELb1ELb1ELb0ELb1ELb1ELb1EEEEEEEEEvNT_6ParamsE --------------------------
	.section	.text._ZN7cutlass13device_kernelIN5flash19enable_sm80_to_sm89INS1_16FlashAttnFwdSm80INS1_25CollectiveMainloopFwdSm80ILi8ELi1ELb0EN4cute5tupleIJNS5_1CILi128EEENS7_ILi64EEENS7_ILi192EEEEEELi192ENS_10bfloat16_tEfNS_4arch4Sm80ELb1ELb0ELb1ELb1ELb1ELb0ELb1ELb1EEENS1_21CollectiveEpilogueFwdINS6_IJS8_SA_S9_EEENS6_IJNS7_ILi1EEESI_SI_EEESC_SE_Li256ELb1ELb1ELb1ELb0EEENS1_36VarlenDynamicPersistentTileSchedulerILi128ELi64ELi256ELi256ELb1ELb1ELb0ELb1ELb1ELb1EEEEEEEEEvNT_6ParamsE,"ax",@progbits
	.sectioninfo	@"SHI_REGISTERS=255"
	.align	128
.text._ZN7cutlass13device_kernelIN5flash19enable_sm80_to_sm89INS1_16FlashAttnFwdSm80INS1_25CollectiveMainloopFwdSm80ILi8ELi1ELb0EN4cute5tupleIJNS5_1CILi128EEENS7_ILi64EEENS7_ILi192EEEEEELi192ENS_10bfloat16_tEfNS_4arch4Sm80ELb1ELb0ELb1ELb1ELb1ELb0ELb1ELb1EEENS1_21CollectiveEpilogueFwdINS6_IJS8_SA_S9_EEENS6_IJNS7_ILi1EEESI_SI_EEESC_SE_Li256ELb1ELb1ELb1ELb0EEENS1_36VarlenDynamicPersistentTileSchedulerILi128ELi64ELi256ELi256ELb1ELb1ELb0ELb1ELb1ELb1EEEEEEEEEvNT_6ParamsE:
        .type           _ZN7cutlass13device_kernelIN5flash19enable_sm80_to_sm89INS1_16FlashAttnFwdSm80INS1_25CollectiveMainloopFwdSm80ILi8ELi1ELb0EN4cute5tupleIJNS5_1CILi128EEENS7_ILi64EEENS7_ILi192EEEEEELi192ENS_10bfloat16_tEfNS_4arch4Sm80ELb1ELb0ELb1ELb1ELb1ELb0ELb1ELb1EEENS1_21CollectiveEpilogueFwdINS6_IJS8_SA_S9_EEENS6_IJNS7_ILi1EEESI_SI_EEESC_SE_Li256ELb1ELb1ELb1ELb0EEENS1_36VarlenDynamicPersistentTileSchedulerILi128ELi64ELi256ELi256ELb1ELb1ELb0ELb1ELb1ELb1EEEEEEEEEvNT_6ParamsE,@function
        .size           _ZN7cutlass13device_kernelIN5flash19enable_sm80_to_sm89INS1_16FlashAttnFwdSm80INS1_25CollectiveMainloopFwdSm80ILi8ELi1ELb0EN4cute5tupleIJNS5_1CILi128EEENS7_ILi64EEENS7_ILi192EEEEEELi192ENS_10bfloat16_tEfNS_4arch4Sm80ELb1ELb0ELb1ELb1ELb1ELb0ELb1ELb1EEENS1_21CollectiveEpilogueFwdINS6_IJS8_SA_S9_EEENS6_IJNS7_ILi1EEESI_SI_EEESC_SE_Li256ELb1ELb1ELb1ELb0EEENS1_36VarlenDynamicPersistentTileSchedulerILi128ELi64ELi256ELi256ELb1ELb1ELb0ELb1ELb1ELb1EEEEEEEEEvNT_6ParamsE,(.L_x_3131 - _ZN7cutlass13device_kernelIN5flash19enable_sm80_to_sm89INS1_16FlashAttnFwdSm80INS1_25CollectiveMainloopFwdSm80ILi8ELi1ELb0EN4cute5tupleIJNS5_1CILi128EEENS7_ILi64EEENS7_ILi192EEEEEELi192ENS_10bfloat16_tEfNS_4arch4Sm80ELb1ELb0ELb1ELb1ELb1ELb0ELb1ELb1EEENS1_21CollectiveEpilogueFwdINS6_IJS8_SA_S9_EEENS6_IJNS7_ILi1EEESI_SI_EEESC_SE_Li256ELb1ELb1ELb1ELb0EEENS1_36VarlenDynamicPersistentTileSchedulerILi128ELi64ELi256ELi256ELb1ELb1ELb0ELb1ELb1ELb1EEEEEEEEEvNT_6ParamsE)
        .other          _ZN7cutlass13device_kernelIN5flash19enable_sm80_to_sm89INS1_16FlashAttnFwdSm80INS1_25CollectiveMainloopFwdSm80ILi8ELi1ELb0EN4cute5tupleIJNS5_1CILi128EEENS7_ILi64EEENS7_ILi192EEEEEELi192ENS_10bfloat16_tEfNS_4arch4Sm80ELb1ELb0ELb1ELb1ELb1ELb0ELb1ELb1EEENS1_21CollectiveEpilogueFwdINS6_IJS8_SA_S9_EEENS6_IJNS7_ILi1EEESI_SI_EEESC_SE_Li256ELb1ELb1ELb1ELb0EEENS1_36VarlenDynamicPersistentTileSchedulerILi128ELi64ELi256ELi256ELb1ELb1ELb0ELb1ELb1ELb1EEEEEEEEEvNT_6ParamsE,@"STO_CUDA_ENTRY STV_DEFAULT"
_ZN7cutlass13device_kernelIN5flash19enable_sm80_to_sm89INS1_16FlashAttnFwdSm80INS1_25CollectiveMainloopFwdSm80ILi8ELi1ELb0EN4cute5tupleIJNS5_1CILi128EEENS7_ILi64EEENS7_ILi192EEEEEELi192ENS_10bfloat16_tEfNS_4arch4Sm80ELb1ELb0ELb1ELb1ELb1ELb0ELb1ELb1EEENS1_21CollectiveEpilogueFwdINS6_IJS8_SA_S9_EEENS6_IJNS7_ILi1EEESI_SI_EEESC_SE_Li256ELb1ELb1ELb1ELb0EEENS1_36VarlenDynamicPersistentTileSchedulerILi128ELi64ELi256ELi256ELb1ELb1ELb0ELb1ELb1ELb1EEEEEEEEEvNT_6ParamsE:
        /* <DEDUP_REMOVED lines=52> */
.L_x_1113:
        /* <DEDUP_REMOVED lines=11> */
[----:B------:R-:W3:Y:S04]  /*03f0*/  @!P0 LDG.E R9, [R4.64] ;  /* 0x0000000604098981 */ /* 0x000ee8000c1e1900 */
[----:B------:R-:W3:Y:S02]  /*0400*/  @!P0 LDG.E R8, [R2.64] ;  /* 0x0000000602088981 */ /* 0x000ee4000c1e1900 */
[----:B---3--:R-:W-:Y:S01]  /*0410*/  IMAD R5, R9, R8, RZ ;  /* 0x0000000809057224 */ /* 0x008fe200078e02ff */
[----:B------:R-:W-:Y:S05]  /*0420*/  BRA.DIV ~URZ, `(.L_x_1111) ;  /* 0x00010ff27f007947 */ /* 0x000fea000b800000 */
[----:B------:R1:W3:Y:S02]  /*0430*/  SHFL.UP PT, R0, R5, 0x1, RZ ;  /* 0x0420000005007989 */ /* 0x0002e400000e00ff */
.L_x_1230:
        /* <DEDUP_REMOVED lines=16> */
.L_x_1231:
[----:B---3--:R-:W-:-:S05]  /*0540*/  IMAD R0, R0, c[0x0][0x538], RZ ;  /* 0x00014e0000007a24 */ /* 0x008fca00078e02ff */
[----:B------:R-:W-:-:S04]  /*0550*/  IADD3 R6, R0, R6, RZ ;  /* 0x0000000600067210 */ /* 0x000fc80007ffe0ff */
[----:B------:R-:W-:-:S13]  /*0560*/  ISETP.GT.AND P0, PT, R6, UR4, PT ;  /* 0x0000000406007c0c */ /* 0x000fda000bf04270 */
[----:B-12---:R-:W-:Y:S05]  /*0570*/  @!P0 BRA `(.L_x_1113) ;  /* 0xfffffdc000008947 */ /* 0x006fea000383ffff */
.L_x_1109:
[----:B------:R-:W-:-:S05]  /*0580*/  IADD3 R10, -R0, R6, RZ ;  /* 0x00000006000a7210 */ /* 0x000fca0007ffe1ff */
[----:B------:R-:W-:-:S05]  /*0590*/  IMAD R0, R4, c[0x0][0x538], R10 ;  /* 0x00014e0004007a24 */ /* 0x000fca00078e020a */
[----:B------:R-:W-:Y:S01]  /*05a0*/  ISETP.GT.AND P0, PT, R0, UR4, PT ;  /* 0x0000000400007c0c */ /* 0x000fe2000bf04270 */
[----:B------:R-:W-:-:S12]  /*05b0*/  BRA.DIV ~URZ, `(.L_x_1114) ;  /* 0x000110827f007947 */ /* 0x000fd8000b800000 */
[----:B------:R-:W-:-:S04]  /*05c0*/  VOTE.ANY R6, PT, !P0 ;  /* 0x0000000000067806 */ /* 0x000fc800040e0100 */
.L_x_1232:
[----:B------:R-:W1:Y:S02]  /*05d0*/  POPC R0, R6 ;  /* 0x0000000600007309 */ /* 0x000e640000000000 */
[----:B-12---:R-:W-:Y:S01]  /*05e0*/  IADD3 R211, R0, R7, RZ ;  /* 0x0000000700d37210 */ /* 0x006fe20007ffe0ff */
[----:B------:R-:W-:Y:S05]  /*05f0*/  BRA.DIV ~URZ, `(.L_x_1115) ;  /* 0x000110927f007947 */ /* 0x000fea000b800000 */
[----:B------:R1:W2:Y:S01]  /*0600*/  SHFL.IDX PT, R209, R9, R0, 0x1f ;  /* 0x00001f0009d17589 */ /* 0x0002a200000e0000 */
[----:B------:R-:W-:-:S03]  /*0610*/  MOV R5, RZ ;  /* 0x000000ff00057202 */ /* 0x000fc60000000f00 */
[----:B------:R1:W3:Y:S04]  /*0620*/  SHFL.IDX PT, R9, R8, R0, 0x1f ;  /* 0x00001f0008097589 */ /* 0x0002e800000e0000 */
.L_x_1233:
[----:B------:R-:W-:Y:S01]  /*0630*/  ISETP.NE.AND P0, PT, R6, RZ, PT ;  /* 0x000000ff0600720c */ /* 0x000fe20003f05270 */
[----:B------:R-:W-:-:S12]  /*0640*/  BSSY B0, `(.L_x_1116) ;  /* 0x0000005000007945 */ /* 0x000fd80003800000 */
[----:B------:R-:W-:Y:S05]  /*0650*/  @!P0 BRA `(.L_x_1117) ;  /* 0x0000003000008947 */ /* 0x000fea0003800000 */
[----:B-1----:R-:W-:Y:S01]  /*0660*/  IADD3 R0, R0, -0x1, RZ ;  /* 0xffffffff00007810 */ /* 0x002fe20007ffe0ff */
[----:B------:R-:W-:Y:S05]  /*0670*/  BRA.DIV ~URZ, `(.L_x_1118) ;  /* 0x000110f27f007947 */ /* 0x000fea000b800000 */
[----:B------:R1:W4:Y:S02]  /*0680*/  SHFL.IDX PT, R5, R4, R0, 0x1f ;  /* 0x00001f0004057589 */ /* 0x00032400000e0000 */
.L_x_1117:
[----:B------:R-:W-:Y:S05]  /*0690*/  BSYNC B0 ;  /* 0x0000000000007941 */ /* 0x000fea0003800000 */
.L_x_1116:
        /* <DEDUP_REMOVED lines=67> */
.L_x_1120:
        /* <DEDUP_REMOVED lines=68> */
.L_x_1121:
[----:B------:R-:W-:Y:S05]  /*0f10*/  BSYNC B0 ;  /* 0x0000000000007941 */ /* 0x000fea0003800000 */
.L_x_1119:
[----:B------:R-:W-:-:S04]  /*0f20*/  LOP3.LUT R0, RZ, R0, RZ, 0x33, !PT ;  /* 0x00000000ff007212 */ /* 0x000fc800078e33ff */
[----:B------:R-:W-:Y:S01]  /*0f30*/  IADD3 R209, R0, R209, RZ ;  /* 0x000000d100d17210 */ /* 0x000fe20007ffe0ff */
[----:B------:R-:W-:Y:S05]  /*0f40*/  BRA `(.L_x_1122) ;  /* 0x0000004000007947 */ /* 0x000fea0003800000 */
.L_x_1110:
[----:B--2---:R-:W-:Y:S01]  /*0f50*/  IMAD.MOV.U32 R209, RZ, RZ, RZ ;  /* 0x000000ffffd17224 */ /* 0x004fe200078e00ff */
[----:B------:R-:W-:Y:S01]  /*0f60*/  MOV R210, RZ ;  /* 0x000000ff00d27202 */ /* 0x000fe20000000f00 */
[----:B------:R-:W-:Y:S01]  /*0f70*/  IMAD.U32 R208, RZ, RZ, UR4 ;  /* 0x00000004ffd07e24 */ /* 0x000fe2000f8e00ff */
[----:B------:R-:W-:Y:S02]  /*0f80*/  MOV R211, c[0x0][0x53c] ;  /* 0x00014f0000d37a02 */ /* 0x000fe40000000f00 */
.L_x_1122:
[----:B------:R-:W-:Y:S01]  /*0f90*/  ISETP.NE.AND P0, PT, R12, RZ, PT ;  /* 0x000000ff0c00720c */ /* 0x000fe20003f05270 */
[----:B------:R-:W-:-:S12]  /*0fa0*/  WARPSYNC 0xffffffff ;  /* 0xffffffff00007948 */ /* 0x000fd80003800000 */
[----:B------:R1:W-:Y:S04]  /*0fb0*/  @!P0 STS.128 [0x18100], R208 ;  /* 0x018100d0ff008388 */ /* 0x0003e80000000c00 */
[----:B------:R-:W-:Y:S06]  /*0fc0*/  BAR.ARV 0x5, 0x100 ;  /* 0x0144000000007b1d */ /* 0x000fec0000002000 */
.L_x_1108:
        /* <DEDUP_REMOVED lines=83> */
[----:B------:R-:W-:Y:S01]  /*1500*/  IADD3 R187, R182, 0x40, RZ ;  /* 0x00000040b6bb7810 */ /* 0x000fe20007ffe0ff */
[----:B------:R-:W-:Y:S01]  /*1510*/  IMAD.SHL.U32 R179, R11, 0x2, RZ ;  /* 0x000000020bb37824 */ /* 0x000fe200078e00ff */
[CC--:B------:R-:W-:Y:S01]  /*1520*/  IADD3 R3, R2.reuse, R4.reuse, R8 ;  /* 0x0000000402037210 */ /* 0x0c0fe20007ffe008 */
[----:B------:R-:W-:Y:S01]  /*1530*/  IMAD.MOV.U32 R8, RZ, RZ, 0x20 ;  /* 0x00000020ff087424 */ /* 0x000fe200078e00ff */
[----:B------:R-:W-:-:S02]  /*1540*/  LOP3.LUT R4, R2, R4, RZ, 0xfc, !PT ;  /* 0x0000000402047212 */ /* 0x000fc400078efcff */
[----:B------:R-:W-:Y:S02]  /*1550*/  LOP3.LUT R2, R12, 0x7ffffffc, RZ, 0xc0, !PT ;  /* 0x7ffffffc0c027812 */ /* 0x000fe400078ec0ff */
[----:B------:R-:W-:Y:S02]  /*1560*/  IADD3 R188, R182, 0x80, RZ ;  /* 0x00000080b6bc7810 */ /* 0x000fe40007ffe0ff */
[----:B------:R-:W-:Y:S01]  /*1570*/  SHF.R.S32.HI R5, RZ, 0x1f, R187 ;  /* 0x0000001fff057819 */ /* 0x000fe200000114bb */
[----:B------:R-:W-:Y:S01]  /*1580*/  IMAD.IADD R2, R16, 0x1, -R2 ;  /* 0x0000000110027824 */ /* 0x000fe200078e0a02 */
[----:B------:R-:W-:Y:S02]  /*1590*/  LEA R225, R7, 0x80, 0x1 ;  /* 0x0000008007e17811 */ /* 0x000fe400078e08ff */
[----:B------:R-:W-:Y:S01]  /*15a0*/  SEL R5, R8, 0xffffffe0, !P1 ;  /* 0xffffffe008057807 */ /* 0x000fe20004800000 */
[----:B------:R-:W-:Y:S01]  /*15b0*/  IMAD.SHL.U32 R206, R2, 0x2, RZ ;  /* 0x0000000202ce7824 */ /* 0x000fe200078e00ff */
[----:B------:R-:W-:-:S02]  /*15c0*/  SEL R2, R8, 0xffffffe0, !P4 ;  /* 0xffffffe008027807 */ /* 0x000fc40006000000 */
[----:B------:R-:W-:Y:S01]  /*15d0*/  SHF.R.S32.HI R6, RZ, 0x1f, R188 ;  /* 0x0000001fff067819 */ /* 0x000fe200000114bc */
[----:B------:R-:W-:Y:S01]  /*15e0*/  IMAD.IADD R228, R225, 0x1, R5 ;  /* 0x00000001e1e47824 */ /* 0x000fe200078e0205 */
        /* <DEDUP_REMOVED lines=9> */
[----:B------:R-:W-:Y:S02]  /*1680*/  SHF.R.S32.HI R7, RZ, 0x1f, R251 ;  /* 0x0000001fff077819 */ /* 0x000fe400000114fb */
[----:B------:R-:W-:-:S02]  /*1690*/  IADD3 R237, R206, 0x78, RZ ;  /* 0x00000078ceed7810 */ /* 0x000fc40007ffe0ff */
[C---:B------:R-:W-:Y:S02]  /*16a0*/  IADD3 R236, R206.reuse, 0x80, RZ ;  /* 0x00000080ceec7810 */ /* 0x040fe40007ffe0ff */
[----:B------:R-:W-:Y:S02]  /*16b0*/  SHF.R.S32.HI R8, RZ, 0x1f, R249 ;  /* 0x0000001fff087819 */ /* 0x000fe400000114f9 */
[----:B------:R-:W-:Y:S02]  /*16c0*/  SHF.R.S32.HI R7, RZ, 0x1f, R248 ;  /* 0x0000001fff077819 */ /* 0x000fe400000114f8 */
[C---:B------:R-:W-:Y:S02]  /*16d0*/  IADD3 R234, R206.reuse, 0x90, RZ ;  /* 0x00000090ceea7810 */ /* 0x040fe40007ffe0ff */
[----:B------:R-:W-:Y:S02]  /*16e0*/  IADD3 R233, R206, 0x98, RZ ;  /* 0x00000098cee97810 */ /* 0x000fe40007ffe0ff */
[----:B------:R-:W-:-:S02]  /*16f0*/  SHF.R.S32.HI R8, RZ, 0x1f, R246 ;  /* 0x0000001fff087819 */ /* 0x000fc400000114f6 */
[----:B------:R-:W-:Y:S02]  /*1700*/  SHF.R.S32.HI R7, RZ, 0x1f, R245 ;  /* 0x0000001fff077819 */ /* 0x000fe400000114f5 */
[----:B------:R-:W-:Y:S02]  /*1710*/  SEL R6, R10, 0xffffffc0, !P2 ;  /* 0xffffffc00a067807 */ /* 0x000fe40005000000 */
[C---:B------:R-:W-:Y:S02]  /*1720*/  IADD3 R231, R206.reuse, 0xa8, RZ ;  /* 0x000000a8cee77810 */ /* 0x040fe40007ffe0ff */
[----:B------:R-:W-:Y:S02]  /*1730*/  IADD3 R230, R206, 0xb0, RZ ;  /* 0x000000b0cee67810 */ /* 0x000fe40007ffe0ff */
[----:B------:R-:W-:Y:S02]  /*1740*/  SHF.R.S32.HI R8, RZ, 0x1f, R243 ;  /* 0x0000001fff087819 */ /* 0x000fe400000114f3 */
[----:B------:R-:W-:-:S02]  /*1750*/  SHF.R.S32.HI R7, RZ, 0x1f, R242 ;  /* 0x0000001fff077819 */ /* 0x000fc400000114f2 */
[----:B------:R-:W-:Y:S02]  /*1760*/  IADD3 R229, R206, 0xb8, RZ ;  /* 0x000000b8cee57810 */ /* 0x000fe40007ffe0ff */
[----:B------:R-:W-:Y:S02]  /*1770*/  SHF.R.S32.HI R8, RZ, 0x1f, R240 ;  /* 0x0000001fff087819 */ /* 0x000fe400000114f0 */
[----:B------:R-:W-:Y:S02]  /*1780*/  SHF.R.S32.HI R7, RZ, 0x1f, R239 ;  /* 0x0000001fff077819 */ /* 0x000fe400000114ef */
[----:B------:R-:W-:Y:S02]  /*1790*/  IADD3 R226, R225, -0x10, RZ ;  /* 0xfffffff0e1e27810 */ /* 0x000fe40007ffe0ff */
[----:B------:R-:W-:Y:S02]  /*17a0*/  SHF.R.S32.HI R8, RZ, 0x1f, R237 ;  /* 0x0000001fff087819 */ /* 0x000fe400000114ed */
[----:B------:R-:W-:-:S02]  /*17b0*/  SHF.R.S32.HI R7, RZ, 0x1f, R236 ;  /* 0x0000001fff077819 */ /* 0x000fc400000114ec */
[----:B------:R-:W-:Y:S02]  /*17c0*/  @P0 IADD3 R226, R225, 0x10, RZ ;  /* 0x00000010e1e20810 */ /* 0x000fe40007ffe0ff */
[----:B------:R-:W-:Y:S02]  /*17d0*/  SHF.R.S32.HI R8, RZ, 0x1f, R234 ;  /* 0x0000001fff087819 */ /* 0x000fe400000114ea */
        /* <DEDUP_REMOVED lines=8> */
[----:B------:R-:W-:Y:S01]  /*1860*/  LEA R173, R3, 0xc100, 0x1 ;  /* 0x0000c10003ad7811 */ /* 0x000fe200078e08ff */
[----:B------:R-:W-:Y:S01]  /*1870*/  IMAD.IADD R3, R6, 0x1, R226 ;  /* 0x0000000106037824 */ /* 0x000fe200078e02e2 */
[----:B------:R1:W-:Y:S01]  /*1880*/  STL [R1+0x8], R8 ;  /* 0x0000080801007387 */ /* 0x0003e20000100800 */
[----:B------:R-:W-:-:S02]  /*1890*/  IADD3 R250, R206, 0x10, RZ ;  /* 0x00000010cefa7810 */ /* 0x000fc40007ffe0ff */
[----:B------:R-:W-:Y:S01]  /*18a0*/  IADD3 R247, R206, 0x28, RZ ;  /* 0x00000028cef77810 */ /* 0x000fe20007ffe0ff */
[----:B------:R1:W-:Y:S01]  /*18b0*/  STL [R1+0x4], R7 ;  /* 0x0000040701007387 */ /* 0x0003e20000100800 */
[----:B------:R-:W-:Y:S01]  /*18c0*/  LEA R167, R4, 0x100, 0x1 ;  /* 0x0000010004a77811 */ /* 0x000fe200078e08ff */
[----:B------:R-:W-:Y:S01]  /*18d0*/  IMAD.IADD R174, R173, 0x1, R2 ;  /* 0x00000001adae7824 */ /* 0x000fe200078e0202 */
[C---:B------:R-:W-:Y:S01]  /*18e0*/  IADD3 R244, R206.reuse, 0x40, RZ ;  /* 0x00000040cef47810 */ /* 0x040fe20007ffe0ff */
[----:B------:R1:W-:Y:S01]  /*18f0*/  STL [R1], R3 ;  /* 0x0000000301007387 */ /* 0x0003e20000100800 */
[----:B------:R-:W-:Y:S01]  /*1900*/  IADD3 R241, R206, 0x58, RZ ;  /* 0x00000058cef17810 */ /* 0x000fe20007ffe0ff */
[----:B------:R-:W-:Y:S01]  /*1910*/  IMAD.IADD R168, R2, 0x1, R167 ;  /* 0x0000000102a87824 */ /* 0x000fe200078e02a7 */
[----:B------:R-:W-:Y:S02]  /*1920*/  LEA R164, R0, 0x6100, 0x1 ;  /* 0x0000610000a47811 */ /* 0x000fe400078e08ff */
[----:B------:R-:W-:-:S02]  /*1930*/  IADD3 R238, R206, 0x70, RZ ;  /* 0x00000070ceee7810 */ /* 0x000fc40007ffe0ff */
[----:B------:R-:W-:Y:S02]  /*1940*/  SHF.R.S32.HI R9, RZ, 0x1f, R250 ;  /* 0x0000001fff097819 */ /* 0x000fe400000114fa */
[----:B------:R-:W-:Y:S02]  /*1950*/  SEL R0, R10, 0xffffffc0, !P3 ;  /* 0xffffffc00a007807 */ /* 0x000fe40005800000 */
[C---:B------:R-:W-:Y:S02]  /*1960*/  IADD3 R235, R206.reuse, 0x88, RZ ;  /* 0x00000088ceeb7810 */ /* 0x040fe40007ffe0ff */
[----:B------:R-:W-:Y:S01]  /*1970*/  SHF.R.S32.HI R9, RZ, 0x1f, R247 ;  /* 0x0000001fff097819 */ /* 0x000fe200000114f7 */
[----:B------:R-:W-:Y:S01]  /*1980*/  IMAD.IADD R176, R173, 0x1, R0 ;  /* 0x00000001adb07824 */ /* 0x000fe200078e0200 */
        /* <DEDUP_REMOVED lines=9> */
[----:B-1----:R-:W-:Y:S02]  /*1a20*/  SHF.R.S32.HI R9, RZ, 0x1f, R232 ;  /* 0x0000001fff097819 */ /* 0x002fe400000114e8 */
.L_x_1229:
        /* <DEDUP_REMOVED lines=30> */
.L_x_1123:
[----:B------:R-:W-:-:S04]  /*1c10*/  ISETP.NE.U32.AND P1, PT, RZ, c[0x0][0x368], PT ;  /* 0x0000da00ff007a0c */ /* 0x000fc80003f25070 */
[----:B------:R-:W-:-:S13]  /*1c20*/  ISETP.NE.AND.EX P1, PT, RZ, c[0x0][0x36c], PT, P1 ;  /* 0x0000db00ff007a0c */ /* 0x000fda0003f25310 */
[----:B------:R-:W-:Y:S05]  /*1c30*/  @!P1 BRA `(.L_x_1124) ;  /* 0x0000004000009947 */ /* 0x000fea0003800000 */
[----:B-1----:R-:W-:-:S04]  /*1c40*/  IADD3 R2, P1, R220, c[0x0][0x368], RZ ;  /* 0x0000da00dc027a10 */ /* 0x002fc80007f3e0ff */
[----:B------:R-:W-:-:S05]  /*1c50*/  IADD3.X R3, R221, c[0x0][0x36c], RZ, P1, !PT ;  /* 0x0000db00dd037a10 */ /* 0x000fca0000ffe4ff */
[----:B------:R1:W5:Y:S01]  /*1c60*/  LDG.E R0, [R2.64] ;  /* 0x0000000602007981 */ /* 0x000362000c1e1900 */
[----:B------:R-:W-:Y:S05]  /*1c70*/  BRA `(.L_x_1125) ;  /* 0x0000008000007947 */ /* 0x000fea0003800000 */
.L_x_1124:
        /* <DEDUP_REMOVED lines=8> */
.L_x_1125:
[----:B-1----:R-:W-:Y:S01]  /*1d00*/  IMAD.MOV.U32 R2, RZ, RZ, c[0x0][0x2c4] ;  /* 0x0000b100ff027624 */ /* 0x002fe200078e00ff */
[----:B------:R-:W-:Y:S01]  /*1d10*/  BSSY B0, `(.L_x_1126) ;  /* 0x0000039000007945 */ /* 0x000fe20003800000 */
[----:B------:R-:W-:Y:S02]  /*1d20*/  IMAD.SHL.U32 R205, R209, 0x80, RZ ;  /* 0x00000080d1cd7824 */ /* 0x000fe400078e00ff */
[----:B-----5:R-:W-:Y:S01]  /*1d30*/  IMAD.IADD R203, R0, 0x1, -R193 ;  /* 0x0000000100cb7824 */ /* 0x020fe200078e0ac1 */
[----:B------:R-:W-:-:S02]  /*1d40*/  ISETP.NE.AND P4, PT, R2, 0x1, PT ;  /* 0x000000010200780c */ /* 0x000fc40003f85270 */
[----:B------:R-:W-:Y:S02]  /*1d50*/  IADD3 R2, R205, 0x7f, RZ ;  /* 0x0000007fcd027810 */ /* 0x000fe40007ffe0ff */
[----:B------:R-:W-:-:S03]  /*1d60*/  IADD3 R3, R203, 0x40, -R204 ;  /* 0x00000040cb037810 */ /* 0x000fc60007ffe8cc */
[----:B------:R-:W-:-:S06]  /*1d70*/  IMAD.MOV.U32 R0, RZ, RZ, R2 ;  /* 0x000000ffff007224 */ /* 0x000fcc00078e0002 */
[----:B------:R-:W-:Y:S01]  /*1d80*/  @P4 IMAD.HI.U32 R4, R2, c[0x0][0x2c8], RZ ;  /* 0x0000b20002044a27 */ /* 0x000fe200078e00ff */
[----:B------:R-:W-:-:S04]  /*1d90*/  IADD3 R2, R203, 0x3f, RZ ;  /* 0x0000003fcb027810 */ /* 0x000fc80007ffe0ff */
[----:B------:R-:W-:-:S05]  /*1da0*/  @P4 SHF.R.U32.HI R0, RZ, c[0x0][0x2cc], R4 ;  /* 0x0000b300ff004a19 */ /* 0x000fca0000011604 */
[----:B------:R-:W-:Y:S01]  /*1db0*/  IMAD.IADD R0, R3, 0x1, R0 ;  /* 0x0000000103007824 */ /* 0x000fe200078e0200 */
[----:B------:R-:W-:-:S04]  /*1dc0*/  SHF.R.S32.HI R3, RZ, 0x1f, R2 ;  /* 0x0000001fff037819 */ /* 0x000fc80000011402 */
[----:B------:R-:W-:Y:S02]  /*1dd0*/  SHF.R.S32.HI R4, RZ, 0x1f, R0 ;  /* 0x0000001fff047819 */ /* 0x000fe40000011400 */
[----:B------:R-:W-:Y:S02]  /*1de0*/  LEA.HI R2, R3, R2, RZ, 0x6 ;  /* 0x0000000203027211 */ /* 0x000fe400078f30ff */
[----:B------:R-:W-:Y:S02]  /*1df0*/  LEA.HI R0, R4, R0, RZ, 0x6 ;  /* 0x0000000004007211 */ /* 0x000fe400078f30ff */
[----:B------:R-:W-:Y:S02]  /*1e00*/  SHF.R.S32.HI R3, RZ, 0x6, R2 ;  /* 0x00000006ff037819 */ /* 0x000fe40000011402 */
[----:B------:R-:W-:Y:S02]  /*1e10*/  SHF.R.S32.HI R0, RZ, 0x6, R0 ;  /* 0x00000006ff007819 */ /* 0x000fe40000011400 */
[----:B------:R-:W-:-:S02]  /*1e20*/  LOP3.LUT R2, R210, 0xff000000, RZ, 0xc0, !PT ;  /* 0xff000000d2027812 */ /* 0x000fc400078ec0ff */
[----:B------:R-:W-:Y:S02]  /*1e30*/  IMNMX R8, R3, R0, PT ;  /* 0x0000000003087217 */ /* 0x000fe40003800200 */
[----:B------:R-:W-:Y:S02]  /*1e40*/  LOP3.LUT R4, R210, 0xff0000, RZ, 0xc0, !PT ;  /* 0x00ff0000d2047812 */ /* 0x000fe400078ec0ff */
[----:B------:R-:W-:Y:S02]  /*1e50*/  ISETP.GE.AND P1, PT, R8, 0x1, PT ;  /* 0x000000010800780c */ /* 0x000fe40003f26270 */
[----:B------:R-:W-:Y:S01]  /*1e60*/  SHF.R.U32.HI R0, RZ, 0x8, R2 ;  /* 0x00000008ff007819 */ /* 0x000fe20000011602 */
[----:B------:R-:W-:-:S03]  /*1e70*/  IMAD.MOV.U32 R2, RZ, RZ, RZ ;  /* 0x000000ffff027224 */ /* 0x000fc600078e00ff */
[----:B------:R-:W-:-:S04]  /*1e80*/  LEA.HI R0, R4, R0, RZ, 0x10 ;  /* 0x0000000004007211 */ /* 0x000fc800078f80ff */
[----:B------:R-:W-:Y:S02]  /*1e90*/  LOP3.LUT R223, R0, 0xff, RZ, 0xc0, !PT ;  /* 0x000000ff00df7812 */ /* 0x000fe400078ec0ff */
[----:B------:R-:W-:Y:S01]  /*1ea0*/  SHF.R.U32.HI R222, RZ, 0x10, R0 ;  /* 0x00000010ffde7819 */ /* 0x000fe20000011600 */
        /* <DEDUP_REMOVED lines=31> */
.L_x_1127:
[----:B------:R-:W-:Y:S05]  /*20a0*/  BSYNC B0 ;  /* 0x0000000000007941 */ /* 0x000fea0003800000 */
.L_x_1126:
        /* <DEDUP_REMOVED lines=61> */
[----:B------:R-:W-:Y:S01]  /*2480*/  IMAD.IADD R5, R190, 0x1, R205 ;  /* 0x00000001be057824 */ /* 0x000fe200078e02cd */
[----:B------:R-:W-:Y:S02]  /*2490*/  LOP3.LUT R14, R210, 0xffff, RZ, 0xc0, !PT ;  /* 0x0000ffffd20e7812 */ /* 0x000fe400078ec0ff */
[----:B------:R-:W-:Y:S01]  /*24a0*/  SEL R6, R224, RZ, !P0 ;  /* 0x000000ffe0067207 */ /* 0x000fe20004000000 */
[----:B------:R-:W-:Y:S01]  /*24b0*/  IMAD R0, R0, c[0x0][0x178], RZ ;  /* 0x00005e0000007a24 */ /* 0x000fe200078e02ff */
[----:B------:R-:W-:Y:S01]  /*24c0*/  SEL R4, R216, RZ, !P0 ;  /* 0x000000ffd8047207 */ /* 0x000fe20004000000 */
[----:B------:R-:W-:Y:S01]  /*24d0*/  @P4 IMAD.HI.U32 R7, R5, c[0x0][0x2c8], RZ ;  /* 0x0000b20005074a27 */ /* 0x000fe200078e00ff */
[----:B------:R-:W-:Y:S02]  /*24e0*/  ISETP.GE.AND P6, PT, R182, c[0x0][0x198], PT ;  /* 0x00006600b6007a0c */ /* 0x000fe40003fc6270 */
[----:B------:R-:W-:Y:S01]  /*24f0*/  ISETP.GE.AND P5, PT, R187, c[0x0][0x198], PT ;  /* 0x00006600bb007a0c */ /* 0x000fe20003fa6270 */
[----:B------:R-:W-:Y:S01]  /*2500*/  IMAD R0, R11, c[0x0][0x17c], R0 ;  /* 0x00005f000b007a24 */ /* 0x000fe200078e0200 */
[----:B------:R-:W-:Y:S01]  /*2510*/  ISETP.GE.AND P3, PT, R188, c[0x0][0x198], PT ;  /* 0x00006600bc007a0c */ /* 0x000fe20003f66270 */
[----:B------:R-:W-:Y:S01]  /*2520*/  IMAD R6, R6, c[0x0][0x1c0], RZ ;  /* 0x0000700006067a24 */ /* 0x000fe200078e02ff */
[----:B------:R-:W-:-:S03]  /*2530*/  IADD3 R100, R209, -0x1, RZ ;  /* 0xffffffffd1647810 */ /* 0x000fc60007ffe0ff */
[----:B------:R-:W-:Y:S02]  /*2540*/  IMAD R6, R4, c[0x0][0x1c4], R6 ;  /* 0x0000710004067a24 */ /* 0x000fe400078e0206 */
[----:B-1----:R-:W-:-:S04]  /*2550*/  IMAD.WIDE.U32 R2, R11, c[0x0][0x178], RZ ;  /* 0x00005e000b027a25 */ /* 0x002fc800078e00ff */
[----:B------:R-:W-:Y:S01]  /*2560*/  IMAD.IADD R3, R3, 0x1, R0 ;  /* 0x0000000103037824 */ /* 0x000fe200078e0200 */
        /* <DEDUP_REMOVED lines=23> */
.L_x_1234:
[----:B------:R-:W-:Y:S05]  /*26e0*/  BRA.DIV ~URZ, `(.L_x_1130) ;  /* 0x0000f1627f007947 */ /* 0x000fea000b800000 */
[----:B------:R3:W4:Y:S02]  /*26f0*/  SHFL.IDX PT, R0, R12, RZ, 0x181f ;  /* 0x00181fff0c007589 */ /* 0x00072400000e0000 */
.L_x_1235:
[----:B------:R-:W-:Y:S01]  /*2700*/  IMAD R11, R204, c[0x0][0x2c4], RZ ;  /* 0x0000b100cc0b7a24 */ /* 0x000fe200078e02ff */
[----:B------:R-:W-:Y:S01]  /*2710*/  IADD3 R10, R207, R205, RZ ;  /* 0x000000cdcf0a7210 */ /* 0x000fe20007ffe0ff */
        /* <DEDUP_REMOVED lines=18> */
.L_x_1132:
[----:B------:R-:W-:Y:S05]  /*2840*/  BSYNC B0 ;  /* 0x0000000000007941 */ /* 0x000fea0003800000 */
.L_x_1131:
[----:B------:R-:W-:Y:S05]  /*2850*/  BRA.DIV ~URZ, `(.L_x_1133) ;  /* 0x0000f0627f007947 */ /* 0x000fea000b800000 */
[----:B--2---:R2:W1:Y:S04]  /*2860*/  SHFL.IDX PT, R8, R9, 0x1, 0x181f ;  /* 0x00381f0009087f89 */ /* 0x00446800000e0000 */
[----:B----4-:R2:W4:Y:S02]  /*2870*/  SHFL.IDX PT, R0, R12, 0x1, 0x181f ;  /* 0x00381f000c007f89 */ /* 0x01052400000e0000 */
.L_x_1236:
        /* <DEDUP_REMOVED lines=19> */
.L_x_1135:
[----:B------:R-:W-:Y:S05]  /*29b0*/  BSYNC B0 ;  /* 0x0000000000007941 */ /* 0x000fea0003800000 */
.L_x_1134:
[----:B------:R-:W-:Y:S05]  /*29c0*/  BRA.DIV ~URZ, `(.L_x_1136) ;  /* 0x0000efc27f007947 */ /* 0x000fea000b800000 */
[----:B-1----:R1:W2:Y:S02]  /*29d0*/  SHFL.IDX PT, R8, R9, 0x2, 0x181f ;  /* 0x00581f0009087f89 */ /* 0x0022a400000e0000 */
.L_x_1237:
[----:B------:R-:W-:Y:S05]  /*29e0*/  BRA.DIV ~URZ, `(.L_x_1137) ;  /* 0x0000f0127f007947 */ /* 0x000fea000b800000 */
[----:B----4-:R4:W1:Y:S02]  /*29f0*/  SHFL.IDX PT, R0, R12, 0x2, 0x181f ;  /* 0x00581f000c007f89 */ /* 0x01086400000e0000 */
.L_x_1238:
        /* <DEDUP_REMOVED lines=19> */
.L_x_1139:
[----:B------:R-:W-:Y:S05]  /*2b30*/  BSYNC B0 ;  /* 0x0000000000007941 */ /* 0x000fea0003800000 */
.L_x_1138:
[----:B------:R-:W-:Y:S05]  /*2b40*/  BRA.DIV ~URZ, `(.L_x_1140) ;  /* 0x0000ef227f007947 */ /* 0x000fea000b800000 */
[----:B--2---:R2:W3:Y:S04]  /*2b50*/  SHFL.IDX PT, R8, R9, 0x3, 0x181f ;  /* 0x00781f0009087f89 */ /* 0x0044e800000e0000 */
[----:B-1----:R2:W1:Y:S02]  /*2b60*/  SHFL.IDX PT, R0, R12, 0x3, 0x181f ;  /* 0x00781f000c007f89 */ /* 0x00246400000e0000 */
.L_x_1239:
[----:B------:R-:W-:Y:S01]  /*2b70*/  IADD3 R2, R10, 0x60, RZ ;  /* 0x000000600a027810 */ /* 0x000fe20007ffe0ff */
[----:B-----5:R-:W-:Y:S01]  /*2b80*/  IMAD.WIDE.U32 R196, R13, c[0x0][0x2b0], RZ ;  /* 0x0000ac000dc47a25 */ /* 0x020fe200078e00ff */
[----:B------:R-:W-:-:S02]  /*2b90*/  SHF.R.S32.HI R21, RZ, 0x1f, R182 ;  /* 0x0000001fff157819 */ /* 0x000fc400000114b6 */
[----:B------:R-:W-:Y:S02]  /*2ba0*/  ISETP.GE.AND P2, PT, R2, R11, PT ;  /* 0x0000000b0200720c */ /* 0x000fe40003f46270 */
        /* <DEDUP_REMOVED lines=22> */
[----:B-1----:R-:W-:-:S02]  /*2d10*/  IMAD R2, R100, 0x40, R190 ;  /* 0x0000004064027824 */ /* 0x002fc400078e02be */
[----:B------:R-:W-:Y:S01]  /*2d20*/  IMAD.MOV.U32 R178, RZ, RZ, RZ ;  /* 0x000000ffffb27224 */ /* 0x000fe200078e00ff */
[----:B------:R-:W-:Y:S02]  /*2d30*/  ISETP.NE.AND P3, PT, R0, 0x1, PT ;  /* 0x000000010000780c */ /* 0x000fe40003f65270 */
[C---:B------:R-:W-:Y:S01]  /*2d40*/  ISETP.GE.AND P1, PT, R2.reuse, R203, PT ;  /* 0x000000cb0200720c */ /* 0x040fe20003f26270 */
[----:B------:R-:W-:-:S03]  /*2d50*/  IMAD.IADD R2, R2, 0x1, R193 ;  /* 0x0000000102027824 */ /* 0x000fc600078e02c1 */
[----:B------:R-:W-:Y:S02]  /*2d60*/  ISETP.GT.OR P1, PT, R190, 0x3f, P1 ;  /* 0x0000003fbe00780c */ /* 0x000fe40000f24670 */
[----:B------:R-:W-:-:S05]  /*2d70*/  MOV R0, R2 ;  /* 0x0000000200007202 */ /* 0x000fca0000000f00 */
[----:B------:R-:W-:-:S05]  /*2d80*/  @P3 IMAD.HI.U32 R3, R2, c[0x0][0x2bc], RZ ;  /* 0x0000af0002033a27 */ /* 0x000fca00078e00ff */
[----:B------:R-:W-:-:S04]  /*2d90*/  @P3 SHF.R.U32.HI R0, RZ, c[0x0][0x2c0], R3 ;  /* 0x0000b000ff003a19 */ /* 0x000fc80000011603 */
[----:B------:R-:W-:-:S04]  /*2da0*/  @!P1 IADD3 R3, P0, R0, R196, RZ ;  /* 0x000000c400039210 */ /* 0x000fc80007f1e0ff */
[----:B------:R-:W-:Y:S02]  /*2db0*/  @!P1 LEA.HI.X.SX32 R5, R0, R201, 0x1, P0 ;  /* 0x000000c900059211 */ /* 0x000fe400000f0eff */
[----:B------:R-:W-:-:S04]  /*2dc0*/  @!P1 LEA R4, P0, R3, c[0x0][0x2a0], 0x2 ;  /* 0x0000a80003049a11 */ /* 0x000fc800078010ff */
[----:B------:R-:W-:-:S05]  /*2dd0*/  @!P1 LEA.HI.X R5, R3, c[0x0][0x2a4], R5, 0x2, P0 ;  /* 0x0000a90003059a11 */ /* 0x000fca00000f1405 */
[----:B------:R-:W3:Y:S01]  /*2de0*/  @!P1 LDG.E R178, [R4.64] ;  /* 0x0000000604b29981 */ /* 0x000ee2000c1e1900 */
[----:B------:R-:W-:Y:S01]  /*2df0*/  IMAD.MOV R0, RZ, RZ, -R0 ;  /* 0x000000ffff007224 */ /* 0x000fe200078e0a00 */
[----:B------:R-:W-:Y:S01]  /*2e00*/  SHF.L.U64.HI R101, R182, 0x1, R21 ;  /* 0x00000001b6657819 */ /* 0x000fe20000010215 */
[----:B------:R-:W-:Y:S01]  /*2e10*/  IMAD.WIDE.U32 R194, R14, c[0x0][0x1e8], RZ ;  /* 0x00007a000ec27a25 */ /* 0x000fe200078e00ff */
[----:B------:R-:W-:Y:S01]  /*2e20*/  IADD3 R103, R164, 0x20, RZ ;  /* 0x00000020a4677810 */ /* 0x000fe20007ffe0ff */
[----:B------:R-:W-:Y:S01]  /*2e30*/  BSSY B0, `(.L_x_1141) ;  /* 0x0000197000007945 */ /* 0x000fe20003800000 */
[C---:B------:R-:W-:Y:S01]  /*2e40*/  SHF.L.U32 R107, R187.reuse, 0x1, RZ ;  /* 0x00000001bb6b7819 */ /* 0x040fe200000006ff */
[----:B------:R-:W-:Y:S01]  /*2e50*/  IMAD R181, R0, c[0x0][0x2b8], R2 ;  /* 0x0000ae0000b57a24 */ /* 0x000fe200078e0202 */
[----:B------:R-:W-:Y:S01]  /*2e60*/  SHF.L.U64.HI R104, R188, 0x1, R15 ;  /* 0x00000001bc687819 */ /* 0x000fe2000001020f */
[----:B------:R-:W-:Y:S01]  /*2e70*/  IMAD R200, R14, c[0x0][0x1ec], R195 ;  /* 0x00007b000ec87a24 */ /* 0x000fe200078e02c3 */
[----:B------:R-:W-:Y:S01]  /*2e80*/  SHF.L.U64.HI R102, R187, 0x1, R20 ;  /* 0x00000001bb667819 */ /* 0x000fe20000010214 */
[----:B------:R-:W-:Y:S01]  /*2e90*/  IMAD.WIDE.U32 R2, R181, c[0x0][0x1e0], RZ ;  /* 0x00007800b5027a25 */ /* 0x000fe200078e00ff */
[----:B--2---:R-:W-:-:S03]  /*2ea0*/  SHF.R.S32.HI R9, RZ, 0x1f, R181 ;  /* 0x0000001fff097819 */ /* 0x004fc600000114b5 */
[----:B------:R-:W-:Y:S02]  /*2eb0*/  IMAD R105, R100, -0x40, R203 ;  /* 0xffffffc064697824 */ /* 0x000fe400078e02cb */
[----:B------:R-:W-:Y:S02]  /*2ec0*/  IMAD R0, R9, c[0x0][0x1e0], RZ ;  /* 0x0000780009007a24 */ /* 0x000fe400078e02ff */
[----:B------:R-:W-:Y:S01]  /*2ed0*/  IMAD.WIDE.U32 R198, R14, c[0x0][0x210], RZ ;  /* 0x000084000ec67a25 */ /* 0x000fe200078e00ff */
[----:B------:R-:W-:-:S03]  /*2ee0*/  IADD3 R13, -R207, R105, RZ ;  /* 0x00000069cf0d7210 */ /* 0x000fc60007ffe1ff */
[----:B------:R-:W-:Y:S01]  /*2ef0*/  IMAD R0, R181, c[0x0][0x1e4], R0 ;  /* 0x00007900b5007a24 */ /* 0x000fe200078e0200 */
[C---:B------:R-:W-:Y:S01]  /*2f00*/  ISETP.GE.AND P2, PT, R13.reuse, 0x1, PT ;  /* 0x000000010d00780c */ /* 0x040fe20003f46270 */
[----:B------:R-:W-:Y:S01]  /*2f10*/  IMAD R202, R14, c[0x0][0x214], R199 ;  /* 0x000085000eca7a24 */ /* 0x000fe200078e02c7 */
[----:B------:R-:W-:Y:S01]  /*2f20*/  ISETP.GE.AND P6, PT, R13, 0x21, PT ;  /* 0x000000210d00780c */ /* 0x000fe20003fc6270 */
[----:B------:R-:W-:Y:S02]  /*2f30*/  IMAD.IADD R3, R3, 0x1, R0 ;  /* 0x0000000103037824 */ /* 0x000fe400078e0200 */
[----:B------:R-:W-:Y:S02]  /*2f40*/  IMAD.SHL.U32 R106, R182, 0x2, RZ ;  /* 0x00000002b66a7824 */ /* 0x000fe400078e00ff */
[----:B------:R-:W-:-:S06]  /*2f50*/  IMAD.SHL.U32 R108, R188, 0x2, RZ ;  /* 0x00000002bc6c7824 */ /* 0x000fcc00078e00ff */
[----:B------:R-:W-:Y:S02]  /*2f60*/  @P2 ISETP.GE.AND P1, PT, R182, c[0x0][0x1d4], PT ;  /* 0x00007500b6002a0c */ /* 0x000fe40003f26270 */
[----:B------:R-:W-:Y:S02]  /*2f70*/  @P2 ISETP.GE.AND P5, PT, R187, c[0x0][0x1d4], PT ;  /* 0x00007500bb002a0c */ /* 0x000fe40003fa6270 */
[----:B---3--:R-:W-:Y:S01]  /*2f80*/  SHF.R.S32.HI R10, RZ, 0x1f, R178 ;  /* 0x0000001fff0a7819 */ /* 0x008fe200000114b2 */
[----:B------:R-:W-:-:S04]  /*2f90*/  IMAD.WIDE.U32 R2, R178, c[0x0][0x1f0], R2 ;  /* 0x00007c00b2027a25 */ /* 0x000fc800078e0002 */
[----:B------:R-:W-:-:S04]  /*2fa0*/  IMAD R0, R10, c[0x0][0x1f0], RZ ;  /* 0x00007c000a007a24 */ /* 0x000fc800078e02ff */
[----:B------:R-:W-:Y:S01]  /*2fb0*/  IMAD R4, R178, c[0x0][0x1f4], R0 ;  /* 0x00007d00b2047a24 */ /* 0x000fe200078e0200 */
[----:B------:R-:W-:-:S04]  /*2fc0*/  IADD3 R0, P0, R2, R194, RZ ;  /* 0x000000c202007210 */ /* 0x000fc80007f1e0ff */
[----:B------:R-:W-:Y:S02]  /*2fd0*/  IADD3.X R2, R200, R3, R4, P0, !PT ;  /* 0x00000003c8027210 */ /* 0x000fe400007fe404 */
[----:B------:R-:W-:-:S04]  /*2fe0*/  LEA R3, P0, R0, c[0x0][0x1c8], 0x1 ;  /* 0x0000720000037a11 */ /* 0x000fc800078008ff */
[----:B------:R-:W-:Y:S02]  /*2ff0*/  LEA.HI.X R5, R0, c[0x0][0x1cc], R2, 0x1, P0 ;  /* 0x0000730000057a11 */ /* 0x000fe400000f0c02 */
[----:B------:R-:W1:Y:S04]  /*3000*/  SHFL.IDX PT, R0, R3, RZ, 0x181f ;  /* 0x00181fff03007589 */ /* 0x000e6800000e0000 */
[----:B------:R-:W2:Y:S04]  /*3010*/  SHFL.IDX PT, R2, R5, RZ, 0x181f ;  /* 0x00181fff05027589 */ /* 0x000ea800000e0000 */
[----:B------:R-:W3:Y:S04]  /*3020*/  SHFL.IDX PT, R3, R3, 0x1, 0x181f ;  /* 0x00381f0003037f89 */ /* 0x000ee800000e0000 */
[----:B------:R2:W5:Y:S01]  /*3030*/  SHFL.IDX PT, R8, R5, 0x1, 0x181f ;  /* 0x00381f0005087f89 */ /* 0x00056200000e0000 */
[----:B-1----:R-:W-:-:S04]  /*3040*/  @P2 LEA R4, P0, R182, R0, 0x1 ;  /* 0x00000000b6042211 */ /* 0x002fc800078008ff */
[----:B--2---:R-:W-:Y:S02]  /*3050*/  @P2 LEA.HI.X R5, R182, R2, R21, 0x1, P0 ;  /* 0x00000002b6052211 */ /* 0x004fe400000f0c15 */
[----:B------:R-:W-:-:S03]  /*3060*/  @P2 LEA R6, P0, R187, R0, 0x1 ;  /* 0x00000000bb062211 */ /* 0x000fc600078008ff */
[----:B------:R1:W-:Y:S01]  /*3070*/  @P2 LDGSTS.E.BYPASS.LTC128B.128 [R179+0x6100], [R4.64], !P1 ;  /* 0x0610000004b32fae */ /* 0x0003e2000c901d46 */
[----:B------:R-:W-:Y:S02]  /*3080*/  @P2 ISETP.GE.AND P1, PT, R188, c[0x0][0x1d4], PT ;  /* 0x00007500bc002a0c */ /* 0x000fe40003f26270 */
[----:B------:R-:W-:-:S05]  /*3090*/  @P2 LEA.HI.X R7, R187, R2, R20, 0x1, P0 ;  /* 0x00000002bb072211 */ /* 0x000fca00000f0c14 */
[----:B------:R3:W-:Y:S01]  /*30a0*/  @P2 LDGSTS.E.BYPASS.LTC128B.128 [R179+0x8100], [R6.64], !P5 ;  /* 0x0810000006b32fae */ /* 0x0007e2000e901d46 */
[----:B-1----:R-:W-:Y:S01]  /*30b0*/  @P2 LEA R4, P0, R188, R0, 0x1 ;  /* 0x00000000bc042211 */ /* 0x002fe200078008ff */
[----:B------:R-:W-:-:S03]  /*30c0*/  IMAD R0, R9, c[0x0][0x208], RZ ;  /* 0x0000820009007a24 */ /* 0x000fc600078e02ff */
[----:B------:R-:W-:Y:S01]  /*30d0*/  @P2 LEA.HI.X R5, R188, R2, R15, 0x1, P0 ;  /* 0x00000002bc052211 */ /* 0x000fe200000f0c0f */
[----:B------:R-:W-:Y:S01]  /*30e0*/  IMAD R0, R181, c[0x0][0x20c], R0 ;  /* 0x00008300b5007a24 */ /* 0x000fe200078e0200 */
[----:B---3--:R-:W-:-:S03]  /*30f0*/  @P6 LEA R6, P0, R182, R3, 0x1 ;  /* 0x00000003b6066211 */ /* 0x008fc600078008ff */
[----:B------:R1:W-:Y:S01]  /*3100*/  @P2 LDGSTS.E.BYPASS.LTC128B.128 [R179+0xa100], [R4.64], !P1 ;  /* 0x0a10000004b32fae */ /* 0x0003e2000c901d46 */
[C---:B------:R-:W-:Y:S02]  /*3110*/  @P6 ISETP.GE.AND P2, PT, R182.reuse, c[0x0][0x1d4], PT ;  /* 0x00007500b6006a0c */ /* 0x040fe40003f46270 */
[----:B------:R-:W-:Y:S02]  /*3120*/  @P6 ISETP.GE.AND P1, PT, R187, c[0x0][0x1d4], PT ;  /* 0x00007500bb006a0c */ /* 0x000fe40003f26270 */
[----:B-----5:R-:W-:Y:S02]  /*3130*/  @P6 LEA.HI.X R7, R182, R8, R21, 0x1, P0 ;  /* 0x00000008b6076211 */ /* 0x020fe400000f0c15 */
[----:B------:R-:W-:-:S07]  /*3140*/  @P6 ISETP.GE.AND P0, PT, R188, c[0x0][0x1d4], PT ;  /* 0x00007500bc006a0c */ /* 0x000fce0003f06270 */
[----:B------:R2:W-:Y:S01]  /*3150*/  @P6 LDGSTS.E.BYPASS.LTC128B.128 [R179+0x7100], [R6.64], !P2 ;  /* 0x0710000006b36fae */ /* 0x0005e2000d101d46 */
[----:B-1----:R-:W-:-:S04]  /*3160*/  @P6 LEA R4, P5, R187, R3, 0x1 ;  /* 0x00000003bb046211 */ /* 0x002fc800078a08ff */
[----:B------:R-:W-:Y:S02]  /*3170*/  @P6 LEA.HI.X R5, R187, R8, R20, 0x1, P5 ;  /* 0x00000008bb056211 */ /* 0x000fe400028f0c14 */
[----:B------:R-:W-:-:S03]  /*3180*/  @P6 LEA R2, P5, R188, R3, 0x1 ;  /* 0x00000003bc026211 */ /* 0x000fc600078a08ff */
[----:B------:R2:W-:Y:S01]  /*3190*/  @P6 LDGSTS.E.BYPASS.LTC128B.128 [R179+0x9100], [R4.64], !P1 ;  /* 0x0910000004b36fae */ /* 0x0005e2000c901d46 */
[----:B------:R-:W-:-:S05]  /*31a0*/  @P6 LEA.HI.X R3, R188, R8, R15, 0x1, P5 ;  /* 0x00000008bc036211 */ /* 0x000fca00028f0c0f */
[----:B------:R1:W-:Y:S04]  /*31b0*/  @P6 LDGSTS.E.BYPASS.LTC128B.128 [R179+0xb100], [R2.64], !P0 ;  /* 0x0b10000002b36fae */ /* 0x0003e8000c101d46 */
[----:B------:R-:W0:Y:S01]  /*31c0*/  LDGDEPBAR ;  /* 0x00000000000079af */ /* 0x000e220000000000 */
[----:B-1----:R-:W-:Y:S01]  /*31d0*/  IMAD.WIDE.U32 R2, R181, c[0x0][0x208], RZ ;  /* 0x00008200b5027a25 */ /* 0x002fe200078e00ff */
[----:B------:R-:W-:-:S04]  /*31e0*/  DEPBAR.LE SB0, 0x1 ;  /* 0x000080400000791a */ /* 0x000fc80000000000 */
[----:B------:R-:W-:-:S04]  /*31f0*/  DEPBAR.LE SB0, 0x0 ;  /* 0x000080000000791a */ /* 0x000fc80000000000 */
[----:B------:R-:W-:Y:S01]  /*3200*/  BAR.SYNC.DEFER_BLOCKING 0x0 ;  /* 0x0000000000007b1d */ /* 0x000fe20000010000 */
[----:B------:R-:W-:Y:S02]  /*3210*/  IMAD.IADD R3, R3, 0x1, R0 ;  /* 0x0000000103037824 */ /* 0x000fe400078e0200 */
[----:B------:R-:W-:Y:S02]  /*3220*/  IMAD R0, R10, c[0x0][0x218], RZ ;  /* 0x000086000a007a24 */ /* 0x000fe400078e02ff */
[----:B------:R-:W-:-:S04]  /*3230*/  IMAD.WIDE.U32 R2, R178, c[0x0][0x218], R2 ;  /* 0x00008600b2027a25 */ /* 0x000fc800078e0002 */
[----:B------:R-:W-:Y:S01]  /*3240*/  IMAD R8, R178, c[0x0][0x21c], R0 ;  /* 0x00008700b2087a24 */ /* 0x000fe200078e0200 */
[----:B------:R-:W-:-:S04]  /*3250*/  IADD3 R0, P0, R2, R198, RZ ;  /* 0x000000c602007210 */ /* 0x000fc80007f1e0ff */
[----:B------:R-:W-:Y:S02]  /*3260*/  IADD3.X R3, R202, R3, R8, P0, !PT ;  /* 0x00000003ca037210 */ /* 0x000fe400007fe408 */
[----:B------:R-:W-:-:S04]  /*3270*/  LEA R2, P0, R0, c[0x0][0x1f8], 0x1 ;  /* 0x00007e0000027a11 */ /* 0x000fc800078008ff */
[----:B------:R-:W-:Y:S02]  /*3280*/  LEA.HI.X R8, R0, c[0x0][0x1fc], R3, 0x1, P0 ;  /* 0x00007f0000087a11 */ /* 0x000fe400000f0c03 */
[----:B------:R-:W1:Y:S01]  /*3290*/  SHFL.IDX PT, R0, R2, RZ, 0x181f ;  /* 0x00181fff02007589 */ /* 0x000e6200000e0000 */
[----:B------:R-:W-:Y:S02]  /*32a0*/  R2P PR, R191, 0x6 ;  /* 0x00000006bf007804 */ /* 0x000fe40000000000 */
[----:B------:R-:W-:Y:S01]  /*32b0*/  ISETP.GE.AND P5, PT, R182, c[0x0][0x1d4], PT ;  /* 0x00007500b6007a0c */ /* 0x000fe20003fa6270 */
[----:B--2---:R-:W-:Y:S04]  /*32c0*/  LDSM.16.M88.4 R4, [R173] ;  /* 0x00000000ad04783b */ /* 0x004fe80000000200 */
[----:B------:R-:W-:Y:S04]  /*32d0*/  LDSM.16.M88.4 R16, [R164] ;  /* 0x00000000a410783b */ /* 0x000fe80000000200 */
[----:B------:R-:W2:Y:S02]  /*32e0*/  SHFL.IDX PT, R3, R8, RZ, 0x181f ;  /* 0x00181fff08037589 */ /* 0x000ea400000e0000 */
[----:B------:R-:W-:-:S02]  /*32f0*/  @P1 IADD3 R103, R164, -0x20, RZ ;  /* 0xffffffe0a4671810 */ /* 0x000fc40007ffe0ff */
[----:B------:R-:W3:Y:S04]  /*3300*/  SHFL.IDX PT, R2, R2, 0x1, 0x181f ;  /* 0x00381f0002027f89 */ /* 0x000ee800000e0000 */
[----:B------:R-:W-:Y:S04]  /*3310*/  LDSM.16.M88.4 R40, [R164+0x800] ;  /* 0x00080000a428783b */ /* 0x000fe80000000200 */
[----:B----4-:R-:W4:Y:S01]  /*3320*/  SHFL.IDX PT, R12, R8, 0x1, 0x181f ;  /* 0x00381f00080c7f89 */ /* 0x010f2200000e0000 */
[----:B-1----:R-:W-:-:S03]  /*3330*/  IADD3 R14, P1, R0, R108, RZ ;  /* 0x0000006c000e7210 */ /* 0x002fc60007f3e0ff */
[----:B------:R-:W1:Y:S04]  /*3340*/  LDSM.16.M88.4 R32, [R164+0x1000] ;  /* 0x00100000a420783b */ /* 0x000e680000000200 */
[----:B------:R-:W5:Y:S01]  /*3350*/  LDSM.16.M88.4 R24, [R164+0x1800] ;  /* 0x00180000a418783b */ /* 0x000f620000000200 */
[----:B--2---:R-:W-:-:S03]  /*3360*/  IMAD.X R15, R3, 0x1, R104, P1 ;  /* 0x00000001030f7824 */ /* 0x004fc600008e0668 */
[----:B------:R-:W-:Y:S01]  /*3370*/  LDSM.16.M88.4 R8, [R174] ;  /* 0x00000000ae08783b */ /* 0x000fe20000000200 */
[----:B---3--:R-:W-:-:S03]  /*3380*/  IADD3 R20, P1, R2, R107, RZ ;  /* 0x0000006b02147210 */ /* 0x008fc60007f3e0ff */
[----:B------:R-:W2:Y:S04]  /*3390*/  LDSM.16.M88.4 R36, [R103] ;  /* 0x000000006724783b */ /* 0x000ea80000000200 */
[----:B------:R-:W-:Y:S01]  /*33a0*/  LDSM.16.M88.4 R72, [R103+0x1000] ;  /* 0x001000006748783b */ /* 0x000fe20000000200 */
[C---:B------:R-:W-:Y:S01]  /*33b0*/  HMMA.16816.F32.BF16 R44, R4.reuse, R18, RZ ;  /* 0x00000012042c723c */ /* 0x040fe200000418ff */
[----:B----4-:R-:W-:Y:S02]  /*33c0*/  IADD3.X R21, R12, R102, RZ, P1, !PT ;  /* 0x000000660c157210 */ /* 0x010fe40000ffe4ff */
[----:B------:R-:W-:Y:S04]  /*33d0*/  LDSM.16.M88.4 R88, [R103+0x1800] ;  /* 0x001800006758783b */ /* 0x000fe80000000200 */
[-C--:B------:R-:W-:Y:S01]  /*33e0*/  IADD3 R18, P0, R0, R106.reuse, RZ ;  /* 0x0000006a00127210 */ /* 0x080fe20007f1e0ff */
[----:B------:R-:W-:Y:S04]  /*33f0*/  HMMA.16816.F32.BF16 R28, R4, R16, RZ ;  /* 0x00000010041c723c */ /* 0x000fe800000418ff */
[----:B------:R-:W-:Y:S01]  /*3400*/  IMAD.X R19, R3, 0x1, R101, P0 ;  /* 0x0000000103137824 */ /* 0x000fe200000e0665 */
[----:B------:R-:W-:-:S02]  /*3410*/  IADD3 R22, P0, R2, R106, RZ ;  /* 0x0000006a02167210 */ /* 0x000fc40007f1e0ff */
[----:B------:R-:W-:Y:S01]  /*3420*/  IADD3 R16, P6, R0, R107, RZ ;  /* 0x0000006b00107210 */ /* 0x000fe20007fde0ff */
[C---:B------:R-:W-:Y:S01]  /*3430*/  HMMA.16816.F32.BF16 R48, R4.reuse, R40, RZ ;  /* 0x000000280430723c */ /* 0x040fe200000418ff */
[----:B------:R-:W-:Y:S02]  /*3440*/  IMAD.MOV.U32 R0, RZ, RZ, 0x40 ;  /* 0x00000040ff007424 */ /* 0x000fe400078e00ff */
[----:B------:R-:W-:Y:S01]  /*3450*/  IADD3.X R17, R3, R102, RZ, P6, !PT ;  /* 0x0000006603117210 */ /* 0x000fe200037fe4ff */
[----:B------:R-:W-:Y:S01]  /*3460*/  IMAD.X R23, R12, 0x1, R101, P0 ;  /* 0x000000010c177824 */ /* 0x000fe200000e0665 */
[----:B------:R-:W-:Y:S02]  /*3470*/  ISETP.GE.AND P6, PT, R187, c[0x0][0x1d4], PT ;  /* 0x00007500bb007a0c */ /* 0x000fe40003fc6270 */
[C---:B------:R-:W-:Y:S01]  /*3480*/  ISETP.LT.OR P0, PT, R13.reuse, 0x1, P5 ;  /* 0x000000010d00780c */ /* 0x040fe20002f01670 */
[----:B------:R-:W-:Y:S01]  /*3490*/  HMMA.16816.F32.BF16 R52, R4, R42, RZ ;  /* 0x0000002a0434723c */ /* 0x000fe200000418ff */
[C---:B------:R-:W-:Y:S01]  /*34a0*/  ISETP.LT.OR P1, PT, R13.reuse, 0x1, P6 ;  /* 0x000000010d00780c */ /* 0x040fe20003721670 */
[----:B------:R-:W3:Y:S01]  /*34b0*/  LDSM.16.M88.4 R40, [R103+0x800] ;  /* 0x000800006728783b */ /* 0x000ee20000000200 */
[----:B------:R-:W-:-:S02]  /*34c0*/  ISETP.LT.OR P5, PT, R13, 0x21, P5 ;  /* 0x000000210d00780c */ /* 0x000fc40002fa1670 */
[----:B------:R-:W-:Y:S02]  /*34d0*/  ISETP.LT.OR P6, PT, R13, 0x21, P6 ;  /* 0x000000210d00780c */ /* 0x000fe400037c1670 */
[----:B------:R-:W-:Y:S01]  /*34e0*/  SEL R0, R0, 0xffffffc0, !P2 ;  /* 0xffffffc000007807 */ /* 0x000fe20005000000 */
[----:B-1----:R-:W-:Y:S03]  /*34f0*/  HMMA.16816.F32.BF16 R56, R4, R32, RZ ;  /* 0x000000200438723c */ /* 0x002fe600000418ff */
[----:B------:R-:W-:Y:S01]  /*3500*/  IADD3 R166, R164, R0, RZ ;  /* 0x00000000a4a67210 */ /* 0x000fe20007ffe0ff */
[----:B------:R-:W-:Y:S01]  /*3510*/  @!PT LDS RZ, [RZ] ;  /* 0x00000000fffff984 */ /* 0x000fe20000000800 */
[----:B------:R-:W-:Y:S01]  /*3520*/  @!PT LDS RZ, [RZ] ;  /* 0x00000000fffff984 */ /* 0x000fe20000000800 */
[----:B------:R-:W-:Y:S01]  /*3530*/  @!PT LDS RZ, [RZ] ;  /* 0x00000000fffff984 */ /* 0x000fe20000000800 */
[----:B------:R1:W-:Y:S01]  /*3540*/  LDGSTS.E.BYPASS.LTC128B.128 [R179+0x100], [R18.64], !P0 ;  /* 0x0010000012b37fae */ /* 0x0003e2000c101d46 */
[----:B------:R-:W-:-:S03]  /*3550*/  ISETP.GE.AND P0, PT, R188, c[0x0][0x1d4], PT ;  /* 0x00007500bc007a0c */ /* 0x000fc60003f06270 */
[----:B------:R1:W-:Y:S01]  /*3560*/  LDGSTS.E.BYPASS.LTC128B.128 [R179+0x2100], [R16.64], !P1 ;  /* 0x0210000010b37fae */ /* 0x0003e2000c901d46 */
[C---:B------:R-:W-:Y:S01]  /*3570*/  ISETP.LT.OR P1, PT, R13.reuse, 0x1, P0 ;  /* 0x000000010d00780c */ /* 0x040fe20000721670 */
[----:B------:R-:W-:Y:S01]  /*3580*/  HMMA.16816.F32.BF16 R68, R4, R34, RZ ;  /* 0x000000220444723c */ /* 0x000fe200000418ff */
[----:B------:R-:W-:-:S07]  /*3590*/  ISETP.LT.OR P0, PT, R13, 0x21, P0 ;  /* 0x000000210d00780c */ /* 0x000fce0000701670 */
[----:B-----5:R-:W-:Y:S04]  /*35a0*/  HMMA.16816.F32.BF16 R76, R4, R24, RZ ;  /* 0x00000018044c723c */ /* 0x020fe800000418ff */
[----:B------:R4:W-:Y:S01]  /*35b0*/  LDGSTS.E.BYPASS.LTC128B.128 [R179+0x4100], [R14.64], !P1 ;  /* 0x041000000eb37fae */ /* 0x0009e2000c901d46 */
[----:B------:R-:W-:-:S03]  /*35c0*/  IADD3 R2, P1, R2, R108, RZ ;  /* 0x0000006c02027210 */ /* 0x000fc60007f3e0ff */
[----:B------:R5:W-:Y:S01]  /*35d0*/  LDGSTS.E.BYPASS.LTC128B.128 [R179+0x1100], [R22.64], !P5 ;  /* 0x0110000016b37fae */ /* 0x000be2000e901d46 */
[----:B------:R-:W-:Y:S01]  /*35e0*/  HMMA.16816.F32.BF16 R64, R4, R26, RZ ;  /* 0x0000001a0440723c */ /* 0x000fe200000418ff */
[----:B------:R-:W-:Y:S01]  /*35f0*/  IMAD.X R3, R12, 0x1, R104, P1 ;  /* 0x000000010c037824 */ /* 0x000fe200008e0668 */
[----:B------:R-:W-:Y:S01]  /*3600*/  ISETP.GT.AND P1, PT, R190, 0x3f, PT ;  /* 0x0000003fbe00780c */ /* 0x000fe20003f24270 */
[----:B------:R5:W-:Y:S04]  /*3610*/  LDGSTS.E.BYPASS.LTC128B.128 [R179+0x3100], [R20.64], !P6 ;  /* 0x0310000014b37fae */ /* 0x000be8000f101d46 */
[----:B------:R5:W-:Y:S01]  /*3620*/  LDGSTS.E.BYPASS.LTC128B.128 [R179+0x5100], [R2.64], !P0 ;  /* 0x0510000002b37fae */ /* 0x000be2000c101d46 */
[----:B--2---:R-:W-:Y:S01]  /*3630*/  HMMA.16816.F32.BF16 R28, R8, R36, R28 ;  /* 0x00000024081c723c */ /* 0x004fe2000004181c */
[----:B------:R-:W-:-:S02]  /*3640*/  ISETP.GT.AND P0, PT, R100, R189, PT ;  /* 0x000000bd6400720c */ /* 0x000fc40003f04270 */
[----:B------:R-:W-:Y:S04]  /*3650*/  LDSM.16.M88.4 R4, [R176] ;  /* 0x00000000b004783b */ /* 0x000fe80000000200 */
[----:B------:R-:W-:Y:S01]  /*3660*/  LDSM.16.M88.4 R60, [R166+0x800] ;  /* 0x00080000a63c783b */ /* 0x000fe20000000200 */
[C---:B------:R-:W-:Y:S03]  /*3670*/  HMMA.16816.F32.BF16 R24, R8.reuse, R38, R44 ;  /* 0x000000260818723c */ /* 0x040fe6000004182c */
[----:B------:R-:W-:Y:S04]  /*3680*/  LDSM.16.M88.4 R80, [R166+0x1000] ;  /* 0x00100000a650783b */ /* 0x000fe80000000200 */
[----:B----4-:R-:W2:Y:S01]  /*3690*/  LDSM.16.M88.4 R12, [R166] ;  /* 0x00000000a60c783b */ /* 0x010ea20000000200 */
[C---:B---3--:R-:W-:Y:S03]  /*36a0*/  HMMA.16816.F32.BF16 R32, R8.reuse, R40, R48 ;  /* 0x000000280820723c */ /* 0x048fe60000041830 */
[----:B-1----:R-:W-:Y:S04]  /*36b0*/  LDSM.16.M88.4 R16, [R175] ;  /* 0x00000000af10783b */ /* 0x002fe80000000200 */
[----:B------:R-:W0:Y:S01]  /*36c0*/  LDGDEPBAR ;  /* 0x00000000000079af */ /* 0x000e220000000000 */
[----:B------:R-:W-:Y:S01]  /*36d0*/  HMMA.16816.F32.BF16 R36, R8, R42, R52 ;  /* 0x0000002a0824723c */ /* 0x000fe20000041834 */
[----:B-----5:R-:W-:-:S05]  /*36e0*/  IADD3 R2, R103, 0x4000, RZ ;  /* 0x0000400067027810 */ /* 0x020fca0007ffe0ff */
[----:B------:R-:W-:Y:S02]  /*36f0*/  IMAD.IADD R165, R2, 0x1, R0 ;  /* 0x0000000102a57824 */ /* 0x000fe400078e0200 */
[C---:B------:R-:W-:Y:S01]  /*3700*/  HMMA.16816.F32.BF16 R40, R8.reuse, R72, R56 ;  /* 0x000000480828723c */ /* 0x040fe20000041838 */
[----:B------:R-:W1:Y:S04]  /*3710*/  LDSM.16.M88.4 R56, [R166+0x1800] ;  /* 0x00180000a638783b */ /* 0x000e680000000200 */
[----:B------:R-:W3:Y:S03]  /*3720*/  LDSM.16.M88.4 R84, [R165+-0x4000] ;  /* 0xffc00000a554783b */ /* 0x000ee60000000200 */
[C---:B------:R-:W-:Y:S01]  /*3730*/  HMMA.16816.F32.BF16 R48, R8.reuse, R74, R68 ;  /* 0x0000004a0830723c */ /* 0x040fe20000041844 */
[----:B------:R-:W4:Y:S04]  /*3740*/  LDSM.16.M88.4 R92, [R165+-0x3800] ;  /* 0xffc80000a55c783b */ /* 0x000f280000000200 */
[----:B------:R-:W5:Y:S03]  /*3750*/  LDSM.16.M88.4 R96, [R165+-0x3000] ;  /* 0xffd00000a560783b */ /* 0x000f660000000200 */
[C---:B------:R-:W-:Y:S01]  /*3760*/  HMMA.16816.F32.BF16 R52, R8.reuse, R88, R76 ;  /* 0x000000580834723c */ /* 0x040fe2000004184c */
[----:B------:R-:W-:Y:S04]  /*3770*/  LDSM.16.M88.4 R72, [R164+0x2800] ;  /* 0x00280000a448783b */ /* 0x000fe80000000200 */
[----:B------:R-:W-:Y:S03]  /*3780*/  LDSM.16.M88.4 R68, [R103+0x2000] ;  /* 0x002000006744783b */ /* 0x000fe60000000200 */
[----:B------:R-:W-:Y:S01]  /*3790*/  HMMA.16816.F32.BF16 R44, R8, R90, R64 ;  /* 0x0000005a082c723c */ /* 0x000fe20000041840 */
[----:B------:R-:W-:Y:S04]  /*37a0*/  LDSM.16.M88.4 R64, [R164+0x2000] ;  /* 0x00200000a440783b */ /* 0x000fe80000000200 */
[----:B------:R-:W-:Y:S03]  /*37b0*/  LDSM.16.M88.4 R88, [R164+0x3000] ;  /* 0x00300000a458783b */ /* 0x000fe60000000200 */
[C---:B--2---:R-:W-:Y:S01]  /*37c0*/  HMMA.16816.F32.BF16 R20, R4.reuse, R12, R28 ;  /* 0x0000000c0414723c */ /* 0x044fe2000004181c */
[----:B------:R-:W-:Y:S07]  /*37d0*/  LDSM.16.M88.4 R76, [R103+0x2800] ;  /* 0x00280000674c783b */ /* 0x000fee0000000200 */
[C---:B------:R-:W-:Y:S08]  /*37e0*/  HMMA.16816.F32.BF16 R28, R4.reuse, R60, R32 ;  /* 0x0000003c041c723c */ /* 0x040ff00000041820 */
[C---:B------:R-:W-:Y:S01]  /*37f0*/  HMMA.16816.F32.BF16 R32, R4.reuse, R62, R36 ;  /* 0x0000003e0420723c */ /* 0x040fe20000041824 */
[----:B------:R-:W2:Y:S07]  /*3800*/  LDSM.16.M88.4 R60, [R165+-0x2800] ;  /* 0xffd80000a53c783b */ /* 0x000eae0000000200 */
[C---:B------:R-:W-:Y:S01]  /*3810*/  HMMA.16816.F32.BF16 R8, R4.reuse, R14, R24 ;  /* 0x0000000e0408723c */ /* 0x040fe20000041818 */
[----:B------:R-:W2:Y:S07]  /*3820*/  LDSM.16.M88.4 R12, [R173+0x4000] ;  /* 0x00400000ad0c783b */ /* 0x000eae0000000200 */
[C---:B------:R-:W-:Y:S08]  /*3830*/  HMMA.16816.F32.BF16 R36, R4.reuse, R80, R40 ;  /* 0x000000500424723c */ /* 0x040ff00000041828 */
[C---:B------:R-:W-:Y:S01]  /*3840*/  HMMA.16816.F32.BF16 R48, R4.reuse, R82, R48 ;  /* 0x000000520430723c */ /* 0x040fe20000041830 */
[----:B------:R-:W-:Y:S07]  /*3850*/  LDSM.16.M88.4 R80, [R166+0x2800] ;  /* 0x00280000a650783b */ /* 0x000fee0000000200 */
[C---:B-1----:R-:W-:Y:S08]  /*3860*/  HMMA.16816.F32.BF16 R52, R4.reuse, R56, R52 ;  /* 0x000000380434723c */ /* 0x042ff00000041834 */
[----:B------:R-:W-:Y:S01]  /*3870*/  HMMA.16816.F32.BF16 R40, R4, R58, R44 ;  /* 0x0000003a0428723c */ /* 0x000fe2000004182c */
[----:B------:R-:W1:Y:S07]  /*3880*/  LDSM.16.M88.4 R56, [R164+0x3800] ;  /* 0x00380000a438783b */ /* 0x000e6e0000000200 */
[C---:B---3--:R-:W-:Y:S08]  /*3890*/  HMMA.16816.F32.BF16 R24, R16.reuse, R84, R20 ;  /* 0x000000541018723c */ /* 0x048ff00000041814 */
[C---:B------:R-:W-:Y:S01]  /*38a0*/  HMMA.16816.F32.BF16 R20, R16.reuse, R86, R8 ;  /* 0x000000561014723c */ /* 0x040fe20000041808 */
[----:B------:R-:W3:Y:S04]  /*38b0*/  LDSM.16.M88.4 R8, [R174+0x4000] ;  /* 0x00400000ae08783b */ /* 0x000ee80000000200 */
[----:B------:R-:W-:Y:S03]  /*38c0*/  LDSM.16.M88.4 R84, [R166+0x3000] ;  /* 0x00300000a654783b */ /* 0x000fe60000000200 */
[C---:B----4-:R-:W-:Y:S08]  /*38d0*/  HMMA.16816.F32.BF16 R4, R16.reuse, R92, R28 ;  /* 0x0000005c1004723c */ /* 0x050ff0000004181c */
[C---:B------:R-:W-:Y:S01]  /*38e0*/  HMMA.16816.F32.BF16 R32, R16.reuse, R94, R32 ;  /* 0x0000005e1020723c */ /* 0x040fe20000041820 */
[----:B------:R-:W4:Y:S07]  /*38f0*/  LDSM.16.M88.4 R92, [R103+0x3000] ;  /* 0x00300000675c783b */ /* 0x000f2e0000000200 */
[C---:B-----5:R-:W-:Y:S08]  /*3900*/  HMMA.16816.F32.BF16 R36, R16.reuse, R96, R36 ;  /* 0x000000601024723c */ /* 0x060ff00000041824 */
[C---:B------:R-:W-:Y:S08]  /*3910*/  HMMA.16816.F32.BF16 R44, R16.reuse, R98, R48 ;  /* 0x00000062102c723c */ /* 0x040ff00000041830 */
[C---:B--2---:R-:W-:Y:S08]  /*3920*/  HMMA.16816.F32.BF16 R52, R16.reuse, R60, R52 ;  /* 0x0000003c1034723c */ /* 0x044ff00000041834 */
[----:B------:R-:W-:Y:S01]  /*3930*/  HMMA.16816.F32.BF16 R40, R16, R62, R40 ;  /* 0x0000003e1028723c */ /* 0x000fe20000041828 */
[----:B------:R-:W2:Y:S07]  /*3940*/  LDSM.16.M88.4 R60, [R103+0x3800] ;  /* 0x00380000673c783b */ /* 0x000eae0000000200 */
[C---:B------:R-:W-:Y:S08]  /*3950*/  HMMA.16816.F32.BF16 R28, R12.reuse, R64, R24 ;  /* 0x000000400c1c723c */ /* 0x040ff00000041818 */
[C---:B------:R-:W-:Y:S01]  /*3960*/  HMMA.16816.F32.BF16 R24, R12.reuse, R66, R20 ;  /* 0x000000420c18723c */ /* 0x040fe20000041814 */
[----:B------:R-:W-:Y:S07]  /*3970*/  LDSM.16.M88.4 R64, [R166+0x3800] ;  /* 0x00380000a640783b */ /* 0x000fee0000000200 */
[C---:B------:R-:W-:Y:S01]  /*3980*/  HMMA.16816.F32.BF16 R20, R12.reuse, R72, R4 ;  /* 0x000000480c14723c */ /* 0x040fe20000041804 */
[----:B------:R-:W-:Y:S07]  /*3990*/  LDSM.16.M88.4 R4, [R176+0x4000] ;  /* 0x00400000b004783b */ /* 0x000fee0000000200 */
[C---:B------:R-:W-:Y:S01]  /*39a0*/  HMMA.16816.F32.BF16 R16, R12.reuse, R74, R32 ;  /* 0x0000004a0c10723c */ /* 0x040fe20000041820 */
[----:B------:R-:W5:Y:S07]  /*39b0*/  LDSM.16.M88.4 R72, [R166+0x2000] ;  /* 0x00200000a648783b */ /* 0x000f6e0000000200 */
[C---:B------:R-:W-:Y:S08]  /*39c0*/  HMMA.16816.F32.BF16 R36, R12.reuse, R88, R36 ;  /* 0x000000580c24723c */ /* 0x040ff00000041824 */
[C---:B------:R-:W-:Y:S08]  /*39d0*/  HMMA.16816.F32.BF16 R48, R12.reuse, R90, R44 ;  /* 0x0000005a0c30723c */ /* 0x040ff0000004182c */
[C---:B-1----:R-:W-:Y:S08]  /*39e0*/  HMMA.16816.F32.BF16 R44, R12.reuse, R56, R52 ;  /* 0x000000380c2c723c */ /* 0x042ff00000041834 */
[----:B------:R-:W-:Y:S08]  /*39f0*/  HMMA.16816.F32.BF16 R40, R12, R58, R40 ;  /* 0x0000003a0c28723c */ /* 0x000ff00000041828 */
[C---:B---3--:R-:W-:Y:S08]  /*3a00*/  HMMA.16816.F32.BF16 R32, R8.reuse, R68, R28 ;  /* 0x000000440820723c */ /* 0x048ff0000004181c */
[C---:B------:R-:W-:Y:S01]  /*3a10*/  HMMA.16816.F32.BF16 R28, R8.reuse, R70, R24 ;  /* 0x00000046081c723c */ /* 0x040fe20000041818 */
[----:B------:R-:W-:Y:S07]  /*3a20*/  LDSM.16.M88.4 R68, [R165+-0x2000] ;  /* 0xffe00000a544783b */ /* 0x000fee0000000200 */
[C---:B------:R-:W-:Y:S01]  /*3a30*/  HMMA.16816.F32.BF16 R24, R8.reuse, R76, R20 ;  /* 0x0000004c0818723c */ /* 0x040fe20000041814 */
[----:B------:R-:W1:Y:S07]  /*3a40*/  LDSM.16.M88.4 R20, [R175+0x4000] ;  /* 0x00400000af14783b */ /* 0x000e6e0000000200 */
[C---:B------:R-:W-:Y:S01]  /*3a50*/  HMMA.16816.F32.BF16 R16, R8.reuse, R78, R16 ;  /* 0x0000004e0810723c */ /* 0x040fe20000041810 */
[----:B------:R-:W3:Y:S07]  /*3a60*/  LDSM.16.M88.4 R76, [R165+-0x1800] ;  /* 0xffe80000a54c783b */ /* 0x000eee0000000200 */
[C---:B----4-:R-:W-:Y:S08]  /*3a70*/  HMMA.16816.F32.BF16 R12, R8.reuse, R92, R36 ;  /* 0x0000005c080c723c */ /* 0x050ff00000041824 */
[C---:B------:R-:W-:Y:S08]  /*3a80*/  HMMA.16816.F32.BF16 R56, R8.reuse, R94, R48 ;  /* 0x0000005e0838723c */ /* 0x040ff00000041830 */
[C---:B--2---:R-:W-:Y:S08]  /*3a90*/  HMMA.16816.F32.BF16 R48, R8.reuse, R60, R44 ;  /* 0x0000003c0830723c */ /* 0x044ff0000004182c */
[----:B------:R-:W-:Y:S01]  /*3aa0*/  HMMA.16816.F32.BF16 R44, R8, R62, R40 ;  /* 0x0000003e082c723c */ /* 0x000fe20000041828 */
[----:B------:R-:W-:Y:S04]  /*3ab0*/  LDSM.16.M88.4 R60, [R164+0x4000] ;  /* 0x00400000a43c783b */ /* 0x000fe80000000200 */
[----:B------:R-:W-:Y:S03]  /*3ac0*/  LDSM.16.M88.4 R40, [R165+-0x1000] ;  /* 0xfff00000a528783b */ /* 0x000fe60000000200 */
[C---:B-----5:R-:W-:Y:S08]  /*3ad0*/  HMMA.16816.F32.BF16 R36, R4.reuse, R72, R32 ;  /* 0x000000480424723c */ /* 0x060ff00000041820 */
[C---:B------:R-:W-:Y:S01]  /*3ae0*/  HMMA.16816.F32.BF16 R52, R4.reuse, R82, R16 ;  /* 0x000000520434723c */ /* 0x040fe20000041810 */
[----:B------:R-:W2:Y:S07]  /*3af0*/  LDSM.16.M88.4 R16, [R173+0x8000] ;  /* 0x00800000ad10783b */ /* 0x000eae0000000200 */
        /* <DEDUP_REMOVED lines=8> */
[C---:B------:R-:W-:Y:S08]  /*3b80*/  HMMA.16816.F32.BF16 R48, R4.reuse, R64, R48 ;  /* 0x000000400430723c */ /* 0x040ff00000041830 */
[----:B------:R-:W-:Y:S01]  /*3b90*/  HMMA.16816.F32.BF16 R92, R4, R66, R44 ;  /* 0x00000042045c723c */ /* 0x000fe2000004182c */
[----:B------:R-:W-:Y:S04]  /*3ba0*/  LDSM.16.M88.4 R64, [R103+0x4800] ;  /* 0x004800006740783b */ /* 0x000fe80000000200 */
[----:B------:R-:W-:Y:S03]  /*3bb0*/  LDSM.16.M88.4 R44, [R164+0x5000] ;  /* 0x00500000a42c783b */ /* 0x000fe60000000200 */
[C---:B-1----:R-:W-:Y:S01]  /*3bc0*/  HMMA.16816.F32.BF16 R4, R20.reuse, R68, R36 ;  /* 0x000000441404723c */ /* 0x042fe20000041824 */
[----:B------:R-:W1:Y:S07]  /*3bd0*/  LDSM.16.M88.4 R36, [R103+0x4000] ;  /* 0x004000006724783b */ /* 0x000e6e0000000200 */
[C---:B------:R-:W-:Y:S08]  /*3be0*/  HMMA.16816.F32.BF16 R28, R20.reuse, R70, R28 ;  /* 0x00000046141c723c */ /* 0x040ff0000004181c */
[----:B---3--:R-:W-:Y:S01]  /*3bf0*/  HMMA.16816.F32.BF16 R68, R20, R78, R52 ;  /* 0x0000004e1444723c */ /* 0x008fe20000041834 */
[----:B------:R-:W3:Y:S07]  /*3c00*/  LDSM.16.M88.4 R52, [R164+0x4800] ;  /* 0x00480000a434783b */ /* 0x000eee0000000200 */
[----:B--2---:R-:W-:Y:S08]  /*3c10*/  HMMA.16816.F32.BF16 R4, R16, R60, R4 ;  /* 0x0000003c1004723c */ /* 0x004ff00000041804 */
[C---:B------:R-:W-:Y:S08]  /*3c20*/  HMMA.16816.F32.BF16 R32, R20.reuse, R76, R32 ;  /* 0x0000004c1420723c */ /* 0x040ff00000041820 */
[C---:B------:R-:W-:Y:S01]  /*3c30*/  HMMA.16816.F32.BF16 R76, R20.reuse, R42, R8 ;  /* 0x0000002a144c723c */ /* 0x040fe20000041808 */
[----:B------:R-:W-:Y:S07]  /*3c40*/  LDSM.16.M88.4 R8, [R176+0x8000] ;  /* 0x00800000b008783b */ /* 0x000fee0000000200 */
[----:B----4-:R-:W-:Y:S01]  /*3c50*/  HMMA.16816.F32.BF16 R88, R20, R84, R48 ;  /* 0x000000541458723c */ /* 0x010fe20000041830 */
[----:B------:R-:W2:Y:S07]  /*3c60*/  LDSM.16.M88.4 R48, [R166+0x4000] ;  /* 0x00400000a630783b */ /* 0x000eae0000000200 */
[----:B------:R-:W-:Y:S01]  /*3c70*/  HMMA.16816.F32.BF16 R28, R16, R62, R28 ;  /* 0x0000003e101c723c */ /* 0x000fe2000004181c */
[----:B------:R-:W-:Y:S07]  /*3c80*/  LDSM.16.M88.4 R60, [R166+0x4800] ;  /* 0x00480000a63c783b */ /* 0x000fee0000000200 */
[----:B------:R-:W-:Y:S08]  /*3c90*/  HMMA.16816.F32.BF16 R80, R20, R40, R24 ;  /* 0x000000281450723c */ /* 0x000ff00000041818 */
[C---:B-1----:R-:W-:Y:S01]  /*3ca0*/  HMMA.16816.F32.BF16 R24, R12.reuse, R36, R4 ;  /* 0x000000240c18723c */ /* 0x042fe20000041804 */
[----:B------:R-:W1:Y:S07]  /*3cb0*/  LDSM.16.M88.4 R4, [R175+0x8000] ;  /* 0x00800000af04783b */ /* 0x000e6e0000000200 */
[----:B------:R-:W-:Y:S08]  /*3cc0*/  HMMA.16816.F32.BF16 R28, R12, R38, R28 ;  /* 0x000000260c1c723c */ /* 0x000ff0000004181c */
[----:B---3--:R-:W-:Y:S08]  /*3cd0*/  HMMA.16816.F32.BF16 R32, R16, R52, R32 ;  /* 0x000000341020723c */ /* 0x008ff00000041820 */
[----:B--2---:R-:W-:Y:S08]  /*3ce0*/  HMMA.16816.F32.BF16 R24, R8, R48, R24 ;  /* 0x000000300818723c */ /* 0x004ff00000041818 */
[----:B------:R-:W-:Y:S01]  /*3cf0*/  HMMA.16816.F32.BF16 R40, R16, R54, R68 ;  /* 0x000000361028723c */ /* 0x000fe20000041844 */
[----:B------:R-:W2:Y:S04]  /*3d00*/  LDSM.16.M88.4 R68, [R103+0x5000] ;  /* 0x005000006744783b */ /* 0x000ea80000000200 */
[----:B------:R-:W3:Y:S03]  /*3d10*/  LDSM.16.M88.4 R52, [R165+0x800] ;  /* 0x00080000a534783b */ /* 0x000ee60000000200 */
[----:B------:R-:W-:Y:S08]  /*3d20*/  HMMA.16816.F32.BF16 R28, R8, R50, R28 ;  /* 0x00000032081c723c */ /* 0x000ff0000004181c */
[----:B------:R-:W-:Y:S08]  /*3d30*/  HMMA.16816.F32.BF16 R36, R12, R64, R32 ;  /* 0x000000400c24723c */ /* 0x000ff00000041820 */
[----:B-1----:R-:W-:Y:S08]  /*3d40*/  HMMA.16816.F32.BF16 R48, R4, R56, R24 ;  /* 0x000000380430723c */ /* 0x002ff00000041818 */
[----:B------:R-:W-:Y:S08]  /*3d50*/  HMMA.16816.F32.BF16 R84, R20, R86, R92 ;  /* 0x000000561454723c */ /* 0x000ff0000004185c */
[----:B------:R-:W-:Y:S08]  /*3d60*/  HMMA.16816.F32.BF16 R20, R16, R44, R80 ;  /* 0x0000002c1014723c */ /* 0x000ff00000041850 */
[----:B------:R-:W-:Y:S01]  /*3d70*/  HMMA.16816.F32.BF16 R32, R12, R66, R40 ;  /* 0x000000420c20723c */ /* 0x000fe20000041828 */
[----:B------:R-:W-:-:S07]  /*3d80*/  FMUL.FTZ R0, R48, c[0x0][0x320] ;  /* 0x0000c80030007a20 */ /* 0x000fce0000410000 */
[----:B------:R-:W-:Y:S01]  /*3d90*/  HMMA.16816.F32.BF16 R28, R4, R58, R28 ;  /* 0x0000003a041c723c */ /* 0x000fe2000004181c */
[----:B------:R-:W1:Y:S07]  /*3da0*/  LDSM.16.M88.4 R56, [R166+0x5000] ;  /* 0x00500000a638783b */ /* 0x000e6e0000000200 */
[----:B------:R-:W-:Y:S08]  /*3db0*/  HMMA.16816.F32.BF16 R36, R8, R60, R36 ;  /* 0x0000003c0824723c */ /* 0x000ff00000041824 */
[----:B------:R-:W-:Y:S01]  /*3dc0*/  HMMA.16816.F32.BF16 R44, R16, R46, R76 ;  /* 0x0000002e102c723c */ /* 0x000fe2000004184c */
[----:B------:R4:W1:Y:S07]  /*3dd0*/  MUFU.TANH R76, R0 ;  /* 0x00000000004c7308 */ /* 0x00086e0000002400 */
[----:B--2---:R-:W-:Y:S08]  /*3de0*/  HMMA.16816.F32.BF16 R24, R12, R68, R20 ;  /* 0x000000440c18723c */ /* 0x004ff00000041814 */
[----:B------:R-:W-:Y:S01]  /*3df0*/  HMMA.16816.F32.BF16 R20, R8, R62, R32 ;  /* 0x0000003e0814723c */ /* 0x000fe20000041820 */
[----:B----4-:R-:W-:Y:S01]  /*3e00*/  FMUL.FTZ R0, R49, c[0x0][0x320] ;  /* 0x0000c80031007a20 */ /* 0x010fe20000410000 */
[----:B------:R-:W2:Y:S06]  /*3e10*/  LDSM.16.M88.4 R60, [R103+0x5800] ;  /* 0x00580000673c783b */ /* 0x000eac0000000200 */
[----:B------:R-:W-:Y:S01]  /*3e20*/  HMMA.16816.F32.BF16 R64, R16, R72, R88 ;  /* 0x000000481040723c */ /* 0x000fe20000041858 */
[----:B------:R4:W1:Y:S07]  /*3e30*/  MUFU.TANH R72, R0 ;  /* 0x0000000000487308 */ /* 0x00086e0000002400 */
[----:B---3--:R-:W-:Y:S08]  /*3e40*/  HMMA.16816.F32.BF16 R36, R4, R52, R36 ;  /* 0x000000340424723c */ /* 0x008ff00000041824 */
[----:B------:R-:W-:Y:S01]  /*3e50*/  HMMA.16816.F32.BF16 R40, R12, R70, R44 ;  /* 0x000000460c28723c */ /* 0x000fe2000004182c */
[----:B----4-:R-:W-:Y:S01]  /*3e60*/  FMUL.FTZ R0, R50, c[0x0][0x320] ;  /* 0x0000c80032007a20 */ /* 0x010fe20000410000 */
[----:B------:R-:W3:Y:S03]  /*3e70*/  LDSM.16.M88.4 R44, [R166+0x5800] ;  /* 0x00580000a62c783b */ /* 0x000ee60000000200 */
[----:B------:R4:W2:Y:S03]  /*3e80*/  MUFU.TANH R81, R0 ;  /* 0x0000000000517308 */ /* 0x0008a60000002400 */
[----:B-1----:R-:W-:Y:S08]  /*3e90*/  HMMA.16816.F32.BF16 R32, R8, R56, R24 ;  /* 0x000000380820723c */ /* 0x002ff00000041818 */
[----:B------:R-:W-:Y:S01]  /*3ea0*/  HMMA.16816.F32.BF16 R24, R4, R54, R20 ;  /* 0x000000360418723c */ /* 0x000fe20000041814 */
[----:B----4-:R-:W-:-:S02]  /*3eb0*/  FMUL.FTZ R0, R51, c[0x0][0x320] ;  /* 0x0000c80033007a20 */ /* 0x010fc40000410000 */
[----:B------:R-:W1:Y:S05]  /*3ec0*/  LDSM.16.M88.4 R48, [R165+0x1000] ;  /* 0x00100000a530783b */ /* 0x000e6a0000000200 */
[----:B------:R-:W-:Y:S01]  /*3ed0*/  HMMA.16816.F32.BF16 R16, R16, R74, R84 ;  /* 0x0000004a1010723c */ /* 0x000fe20000041854 */
[----:B------:R4:W1:Y:S07]  /*3ee0*/  MUFU.TANH R80, R0 ;  /* 0x0000000000507308 */ /* 0x00086e0000002400 */
[----:B--2---:R-:W-:Y:S01]  /*3ef0*/  HMMA.16816.F32.BF16 R20, R12, R60, R64 ;  /* 0x0000003c0c14723c */ /* 0x004fe20000041840 */
[----:B----4-:R-:W-:-:S04]  /*3f00*/  FMUL.FTZ R0, R28, c[0x0][0x320] ;  /* 0x0000c8001c007a20 */ /* 0x010fc80000410000 */
[----:B------:R2:W4:Y:S11]  /*3f10*/  MUFU.TANH R69, R0 ;  /* 0x0000000000457308 */ /* 0x0005360000002400 */
[----:B------:R-:W-:Y:S08]  /*3f20*/  HMMA.16816.F32.BF16 R12, R12, R62, R16 ;  /* 0x0000003e0c0c723c */ /* 0x000ff00000041810 */
[----:B---3--:R-:W-:Y:S01]  /*3f30*/  HMMA.16816.F32.BF16 R16, R8, R44, R20 ;  /* 0x0000002c0810723c */ /* 0x008fe20000041814 */
[----:B--2---:R-:W-:-:S07]  /*3f40*/  FMUL.FTZ R0, R29, c[0x0][0x320] ;  /* 0x0000c8001d007a20 */ /* 0x004fce0000410000 */
[----:B-1----:R-:W-:Y:S01]  /*3f50*/  HMMA.16816.F32.BF16 R32, R4, R48, R32 ;  /* 0x000000300420723c */ /* 0x002fe20000041820 */
        /* <DEDUP_REMOVED lines=90> */
.L_x_1240:
        /* <DEDUP_REMOVED lines=8> */
[----:B--2---:R-:W-:Y:S01]  /*4580*/  IMAD.X R7, R4, 0x1, R101, P0 ;  /* 0x0000000104077824 */ /* 0x004fe200000e0665 */
        /* <DEDUP_REMOVED lines=12> */
.L_x_1241:
        /* <DEDUP_REMOVED lines=21> */
.L_x_1142:
[----:B--234-:R-:W-:Y:S05]  /*47a0*/  BSYNC B0 ;  /* 0x0000000000007941 */ /* 0x01cfea0003800000 */
.L_x_1141:
[----:B-1----:R-:W-:Y:S01]  /*47b0*/  MOV R2, 0x1 ;  /* 0x0000000100027802 */ /* 0x002fe20000000f00 */
[----:B------:R-:W0:Y:S01]  /*47c0*/  LDGDEPBAR ;  /* 0x00000000000079af */ /* 0x000e220000000000 */
[----:B------:R-:W-:-:S02]  /*47d0*/  IADD3 R0, R212, R205, RZ ;  /* 0x000000cdd4007210 */ /* 0x000fc40007ffe0ff */
[----:B------:R-:W-:Y:S01]  /*47e0*/  IADD3 R6, -R206, R105, RZ ;  /* 0x00000069ce067210 */ /* 0x000fe20007ffe1ff */
[----:B------:R-:W-:Y:S02]  /*47f0*/  IMAD R2, R100, -0x40, R2 ;  /* 0xffffffc064027824 */ /* 0x000fe400078e0202 */
[----:B------:R-:W-:-:S04]  /*4800*/  @P4 IMAD.HI.U32 R3, R0, c[0x0][0x2c8], RZ ;  /* 0x0000b20000034a27 */ /* 0x000fc800078e00ff */
[----:B------:R-:W-:Y:S01]  /*4810*/  IMAD.MOV.U32 R4, RZ, RZ, R0 ;  /* 0x000000ffff047224 */ /* 0x000fe200078e0000 */
[----:B------:R-:W-:Y:S02]  /*4820*/  IADD3 R0, -R206, R2, R203 ;  /* 0x00000002ce007210 */ /* 0x000fe40007ffe1cb */
[----:B------:R-:W-:-:S03]  /*4830*/  @P4 SHF.R.U32.HI R4, RZ, c[0x0][0x2cc], R3 ;  /* 0x0000b300ff044a19 */ /* 0x000fc60000011603 */
[----:B------:R-:W-:Y:S01]  /*4840*/  IMAD.IADD R5, R0, 0x1, -R204 ;  /* 0x0000000100057824 */ /* 0x000fe200078e0acc */
[----:B------:R-:W-:Y:S05]  /*4850*/  BRA.DIV ~URZ, `(.L_x_1145) ;  /* 0x0000d5927f007947 */ /* 0x000fea000b800000 */
[----:B------:R1:W2:Y:S02]  /*4860*/  SHFL.IDX PT, R0, R4, RZ, 0x1c1f ;  /* 0x001c1fff04007589 */ /* 0x0002a400000e0000 */
.L_x_1242:
        /* <DEDUP_REMOVED lines=35> */
[----:B------:R-:W2:Y:S02]  /*4aa0*/  SHFL.IDX PT, R0, R4, 0x1, 0x1c1f ;  /* 0x003c1f0004007f89 */ /* 0x000ea400000e0000 */
[----:B--2---:R-:W-:-:S05]  /*4ab0*/  IMAD.IADD R0, R5, 0x1, R0 ;  /* 0x0000000105007824 */ /* 0x004fca00078e0200 */
[----:B------:R-:W-:Y:S02]  /*4ac0*/  IMNMX R3, R6, R0, PT ;  /* 0x0000000006037217 */ /* 0x000fe40003800200 */
[----:B------:R-:W-:Y:S02]  /*4ad0*/  FMNMX.FTZ R0, R9, R10, !PT ;  /* 0x0000000a09007209 */ /* 0x000fe40007810000 */
[C---:B------:R-:W-:Y:S02]  /*4ae0*/  ISETP.GT.AND P5, PT, R3.reuse, RZ, PT ;  /* 0x000000ff0300720c */ /* 0x040fe40003fa4270 */
[C---:B------:R-:W-:Y:S02]  /*4af0*/  ISETP.GT.AND P2, PT, R3.reuse, 0x1, PT ;  /* 0x000000010300780c */ /* 0x040fe40003f44270 */
[----:B------:R-:W-:Y:S02]  /*4b00*/  ISETP.GT.AND P0, PT, R3, 0x8, PT ;  /* 0x000000080300780c */ /* 0x000fe40003f04270 */
[----:B------:R-:W-:-:S02]  /*4b10*/  FSEL R6, R81, -INF , P5 ;  /* 0xff80000051067808 */ /* 0x000fc40002800000 */
        /* <DEDUP_REMOVED lines=55> */
[----:B------:R-:W-:Y:S01]  /*4e90*/  FMNMX.FTZ R2, R102, R2, !PT ;  /* 0x0000000266027209 */ /* 0x000fe20007810000 */
[----:B------:R-:W2:Y:S03]  /*4ea0*/  SHFL.BFLY PT, R3, R0, 0x2, 0x1f ;  /* 0x0c401f0000037f89 */ /* 0x000ea600000e0000 */
[----:B------:R-:W-:-:S05]  /*4eb0*/  FMNMX.FTZ R2, R101, R2, !PT ;  /* 0x0000000265027209 */ /* 0x000fca0007810000 */
[----:B-1----:R-:W1:Y:S01]  /*4ec0*/  SHFL.BFLY PT, R4, R2, 0x2, 0x1f ;  /* 0x0c401f0002047f89 */ /* 0x002e6200000e0000 */
[----:B--2---:R-:W-:-:S05]  /*4ed0*/  FMNMX.FTZ R0, R3, R0, !PT ;  /* 0x0000000003007209 */ /* 0x004fca0007810000 */
[----:B------:R-:W2:Y:S01]  /*4ee0*/  SHFL.BFLY PT, R3, R0, 0x1, 0x1f ;  /* 0x0c201f0000037f89 */ /* 0x000ea200000e0000 */
[----:B-1----:R-:W-:-:S05]  /*4ef0*/  FMNMX.FTZ R4, R2, R4, !PT ;  /* 0x0000000402047209 */ /* 0x002fca0007810000 */
[----:B------:R1:W3:Y:S01]  /*4f00*/  SHFL.BFLY PT, R5, R4, 0x1, 0x1f ;  /* 0x0c201f0004057f89 */ /* 0x0002e200000e0000 */
[----:B--2---:R-:W-:-:S05]  /*4f10*/  FMNMX.FTZ R100, R0, R3, !PT ;  /* 0x0000000300647209 */ /* 0x004fca0007810000 */
.L_x_1243:
[C---:B------:R-:W-:Y:S01]  /*4f20*/  FMUL.FTZ R0, R100.reuse, c[0x0][0x2d0] ;  /* 0x0000b40064007a20 */ /* 0x040fe20000410000 */
[----:B------:R-:W-:Y:S01]  /*4f30*/  FSETP.NEU.FTZ.AND P0, PT, R100, -INF , PT ;  /* 0xff8000006400780b */ /* 0x000fe20003f1d000 */
[----:B------:R-:W-:Y:S01]  /*4f40*/  WARPSYNC 0xffffffff ;  /* 0xffffffff00007948 */ /* 0x000fe20003800000 */
[----:B---3--:R-:W-:Y:S01]  /*4f50*/  FMNMX.FTZ R12, R5, R4, !PT ;  /* 0x00000004050c7209 */ /* 0x008fe20007810000 */
        /* <DEDUP_REMOVED lines=13> */
[----:B--2---:R-:W-:-:S04]  /*5030*/  FFMA.FTZ R2, R10, c[0x0][0x2d0], -R0 ;  /* 0x0000b4000a027a23 */ /* 0x004fc80000010800 */
[----:B------:R2:W-:Y:S01]  /*5040*/  MUFU.EX2 R152, R2 ;  /* 0x0000000200987308 */ /* 0x0005e20000000800 */
[--C-:B---3--:R-:W-:Y:S02]  /*5050*/  FFMA.FTZ R3, R14, c[0x0][0x2d0], -R0.reuse ;  /* 0x0000b4000e037a23 */ /* 0x108fe40000010800 */
[----:B------:R-:W-:-:S05]  /*5060*/  FFMA.FTZ R14, R78, c[0x0][0x2d0], -R0 ;  /* 0x0000b4004e0e7a23 */ /* 0x000fca0000010800 */
[----:B------:R-:W3:Y:S01]  /*5070*/  MUFU.EX2 R156, R3 ;  /* 0x00000003009c7308 */ /* 0x000ee20000000800 */
[----:B--2---:R-:W-:-:S07]  /*5080*/  FMUL.FTZ R2, R12, c[0x0][0x2d0] ;  /* 0x0000b4000c027a20 */ /* 0x004fce0000410000 */
[----:B------:R-:W-:Y:S01]  /*5090*/  MUFU.EX2 R14, R14 ;  /* 0x0000000e000e7308 */ /* 0x000fe20000000800 */
[----:B------:R-:W-:Y:S02]  /*50a0*/  FSEL R2, R2, RZ, P0 ;  /* 0x000000ff02027208 */ /* 0x000fe40000000000 */
[----:B---3--:R-:W-:-:S03]  /*50b0*/  F2FP.BF16.PACK_AB R10, R156, R13 ;  /* 0x0000000d9c0a723e */ /* 0x008fc600000010ff */
[----:B------:R-:W-:-:S04]  /*50c0*/  FFMA.FTZ R3, R6, c[0x0][0x2d0], -R2 ;  /* 0x0000b40006037a23 */ /* 0x000fc80000010802 */
[----:B------:R2:W-:Y:S02]  /*50d0*/  MUFU.EX2 R155, R3 ;  /* 0x00000003009b7308 */ /* 0x0005e40000000800 */
[--C-:B--2---:R-:W-:Y:S02]  /*50e0*/  FFMA.FTZ R3, R7, c[0x0][0x2d0], -R2.reuse ;  /* 0x0000b40007037a23 */ /* 0x104fe40000010802 */
[----:B-1----:R-:W1:Y:S04]  /*50f0*/  LDSM.16.MT88.4 R4, [R168] ;  /* 0x00000000a804783b */ /* 0x002e680000004200 */
[----:B------:R2:W3:Y:S02]  /*5100*/  MUFU.EX2 R153, R3 ;  /* 0x0000000300997308 */ /* 0x0004e40000000800 */
[----:B--2---:R-:W-:Y:S01]  /*5110*/  FFMA.FTZ R3, R8, c[0x0][0x2d0], -R2 ;  /* 0x0000b40008037a23 */ /* 0x004fe20000010802 */
[----:B------:R-:W-:-:S02]  /*5120*/  F2FP.BF16.PACK_AB R8, R152, R154 ;  /* 0x0000009a9808723e */ /* 0x000fc400000010ff */
[----:B---3--:R-:W-:-:S03]  /*5130*/  F2FP.BF16.PACK_AB R9, R153, R155 ;  /* 0x0000009b9909723e */ /* 0x008fc600000010ff */
        /* <DEDUP_REMOVED lines=12> */
[----:B-1----:R-:W-:Y:S01]  /*5200*/  FFMA.FTZ R3, R23, c[0x0][0x2d0], -R0 ;  /* 0x0000b40017037a23 */ /* 0x002fe20000010800 */
[----:B--2---:R-:W-:-:S03]  /*5210*/  F2FP.BF16.PACK_AB R4, R215, R183 ;  /* 0x000000b7d704723e */ /* 0x004fc600000010ff */
[----:B------:R1:W-:Y:S02]  /*5220*/  MUFU.EX2 R214, R3 ;  /* 0x0000000300d67308 */ /* 0x0003e40000000800 */
[----:B-1----:R-:W-:Y:S02]  /*5230*/  FFMA.FTZ R3, R24, c[0x0][0x2d0], -R0 ;  /* 0x0000b40018037a23 */ /* 0x002fe40000010800 */
[----:B------:R-:W-:Y:S04]  /*5240*/  HMMA.16816.F32.BF16 R24, R8, R6, RZ ;  /* 0x000000060818723c */ /* 0x000fe800000418ff */
[----:B------:R1:W2:Y:S02]  /*5250*/  MUFU.EX2 R219, R3 ;  /* 0x0000000300db7308 */ /* 0x0002a40000000800 */
[----:B-1----:R-:W-:Y:S01]  /*5260*/  FFMA.FTZ R3, R15, c[0x0][0x2d0], -R2 ;  /* 0x0000b4000f037a23 */ /* 0x002fe20000010802 */
[----:B--2---:R-:W-:Y:S01]  /*5270*/  F2FP.BF16.PACK_AB R6, R219, R214 ;  /* 0x000000d6db06723e */ /* 0x004fe200000010ff */
[----:B------:R-:W-:-:S04]  /*5280*/  FFMA.FTZ R15, R79, c[0x0][0x2d0], -R0 ;  /* 0x0000b4004f0f7a23 */ /* 0x000fc80000010800 */
[----:B------:R1:W-:Y:S08]  /*5290*/  MUFU.EX2 R213, R3 ;  /* 0x0000000300d57308 */ /* 0x0003f00000000800 */
[----:B------:R-:W-:Y:S01]  /*52a0*/  MUFU.EX2 R15, R15 ;  /* 0x0000000f000f7308 */ /* 0x000fe20000000800 */
[--C-:B-1----:R-:W-:Y:S02]  /*52b0*/  FFMA.FTZ R3, R22, c[0x0][0x2d0], -R2.reuse ;  /* 0x0000b40016037a23 */ /* 0x102fe40000010802 */
[----:B------:R-:W-:Y:S01]  /*52c0*/  HMMA.16816.F32.BF16 R20, R8, R40, RZ ;  /* 0x000000280814723c */ /* 0x000fe200000418ff */
[----:B------:R-:W-:Y:S04]  /*52d0*/  LDSM.16.MT88.4 R40, [R168+0x2800] ;  /* 0x00280000a828783b */ /* 0x000fe80000004200 */
        /* <DEDUP_REMOVED lines=16> */
[----:B------:R-:W-:Y:S01]  /*53e0*/  LDSM.16.MT88.4 R56, [R170+0x2000] ;  /* 0x00200000aa38783b */ /* 0x000fe20000004200 */
[----:B------:R2:W-:Y:S06]  /*53f0*/  MUFU.EX2 R172, R3 ;  /* 0x0000000300ac7308 */ /* 0x0005ec0000000800 */
[C---:B------:R-:W-:Y:S08]  /*5400*/  HMMA.16816.F32.BF16 R144, R4.reuse, R44, R20 ;  /* 0x0000002c0490723c */ /* 0x040ff00000041814 */
[----:B------:R-:W-:Y:S01]  /*5410*/  HMMA.16816.F32.BF16 R140, R4, R46, R16 ;  /* 0x0000002e048c723c */ /* 0x000fe20000041810 */
[----:B------:R-:W5:Y:S01]  /*5420*/  LDSM.16.MT88.4 R44, [R167+0x2800] ;  /* 0x00280000a72c783b */ /* 0x000f620000004200 */
[----:B--2---:R-:W-:-:S04]  /*5430*/  FFMA.FTZ R3, R73, c[0x0][0x2d0], -R0 ;  /* 0x0000b40049037a23 */ /* 0x004fc80000010800 */
[----:B------:R2:W-:Y:S02]  /*5440*/  MUFU.EX2 R177, R3 ;  /* 0x0000000300b17308 */ /* 0x0005e40000000800 */
[----:B-1----:R-:W-:Y:S08]  /*5450*/  HMMA.16816.F32.BF16 R20, R8, R52, RZ ;  /* 0x000000340814723c */ /* 0x002ff000000418ff */
[----:B------:R-:W-:Y:S01]  /*5460*/  HMMA.16816.F32.BF16 R124, R4, R38, R48 ;  /* 0x00000026047c723c */ /* 0x000fe20000041830 */
[----:B------:R-:W-:Y:S01]  /*5470*/  LDSM.16.MT88.4 R48, [R169+0x2800] ;  /* 0x00280000a930783b */ /* 0x000fe20000004200 */
[----:B--2---:R-:W-:-:S06]  /*5480*/  FFMA.FTZ R3, R72, c[0x0][0x2d0], -R0 ;  /* 0x0000b40048037a23 */ /* 0x004fcc0000010800 */
[C---:B------:R-:W-:Y:S01]  /*5490*/  HMMA.16816.F32.BF16 R16, R8.reuse, R54, RZ ;  /* 0x000000360810723c */ /* 0x040fe200000418ff */
[----:B------:R-:W1:Y:S01]  /*54a0*/  LDSM.16.MT88.4 R52, [R170+0x2800] ;  /* 0x00280000aa34783b */ /* 0x000e620000004200 */
[----:B------:R2:W1:Y:S06]  /*54b0*/  MUFU.EX2 R180, R3 ;  /* 0x0000000300b47308 */ /* 0x00046c0000000800 */
[----:B------:R-:W-:Y:S08]  /*54c0*/  HMMA.16816.F32.BF16 R36, R8, R64, RZ ;  /* 0x000000400824723c */ /* 0x000ff000000418ff */
[----:B---3--:R-:W-:Y:S01]  /*54d0*/  HMMA.16816.F32.BF16 R108, R4, R28, R20 ;  /* 0x0000001c046c723c */ /* 0x008fe20000041814 */
[----:B--2---:R-:W-:-:S04]  /*54e0*/  FFMA.FTZ R3, R70, c[0x0][0x2d0], -R2 ;  /* 0x0000b40046037a23 */ /* 0x004fc80000010802 */
[----:B------:R2:W-:Y:S03]  /*54f0*/  MUFU.EX2 R162, R3 ;  /* 0x0000000300a27308 */ /* 0x0005e60000000800 */
[C---:B------:R-:W-:Y:S01]  /*5500*/  HMMA.16816.F32.BF16 R32, R8.reuse, R66, RZ ;  /* 0x000000420820723c */ /* 0x040fe200000418ff */
[----:B------:R-:W3:Y:S07]  /*5510*/  LDSM.16.MT88.4 R64, [R167+0x4000] ;  /* 0x00400000a740783b */ /* 0x000eee0000004200 */
[----:B----4-:R-:W-:Y:S01]  /*5520*/  HMMA.16816.F32.BF16 R20, R8, R24, RZ ;  /* 0x000000180814723c */ /* 0x010fe200000418ff */
[----:B--2---:R-:W-:-:S07]  /*5530*/  FFMA.FTZ R3, R68, c[0x0][0x2d0], -R2 ;  /* 0x0000b40044037a23 */ /* 0x004fce0000010802 */
[C---:B------:R-:W-:Y:S08]  /*5540*/  HMMA.16816.F32.BF16 R136, R4.reuse, R30, R16 ;  /* 0x0000001e0488723c */ /* 0x040ff00000041810 */
[----:B-----5:R-:W-:Y:S01]  /*5550*/  HMMA.16816.F32.BF16 R128, R4, R44, R36 ;  /* 0x0000002c0480723c */ /* 0x020fe20000041824 */
[----:B------:R-:W2:Y:S07]  /*5560*/  LDSM.16.MT88.4 R36, [R168+0x4000] ;  /* 0x00400000a824783b */ /* 0x000eae0000004200 */
[C---:B------:R-:W-:Y:S08]  /*5570*/  HMMA.16816.F32.BF16 R28, R8.reuse, R58, RZ ;  /* 0x0000003a081c723c */ /* 0x040ff000000418ff */
[----:B------:R-:W-:Y:S08]  /*5580*/  HMMA.16816.F32.BF16 R16, R8, R26, RZ ;  /* 0x0000001a0810723c */ /* 0x000ff000000418ff */
[C---:B------:R-:W-:Y:S01]  /*5590*/  HMMA.16816.F32.BF16 R112, R4.reuse, R46, R32 ;  /* 0x0000002e0470723c */ /* 0x040fe20000041820 */
[----:B------:R-:W4:Y:S07]  /*55a0*/  LDSM.16.MT88.4 R44, [R167+0x4800] ;  /* 0x00480000a72c783b */ /* 0x000f2e0000004200 */
[----:B------:R-:W-:Y:S08]  /*55b0*/  HMMA.16816.F32.BF16 R120, R4, R40, R20 ;  /* 0x000000280478723c */ /* 0x000ff00000041814 */
[C---:B------:R-:W-:Y:S08]  /*55c0*/  HMMA.16816.F32.BF16 R20, R8.reuse, R62, RZ ;  /* 0x0000003e0814723c */ /* 0x040ff000000418ff */
[----:B------:R-:W-:Y:S08]  /*55d0*/  HMMA.16816.F32.BF16 R32, R8, R56, RZ ;  /* 0x000000380820723c */ /* 0x000ff000000418ff */
[C---:B-1----:R-:W-:Y:S01]  /*55e0*/  HMMA.16816.F32.BF16 R92, R4.reuse, R54, R28 ;  /* 0x00000036045c723c */ /* 0x042fe2000004181c */
[----:B------:R-:W1:Y:S07]  /*55f0*/  LDSM.16.MT88.4 R28, [R168+0x4800] ;  /* 0x00480000a81c783b */ /* 0x000e6e0000004200 */
[----:B------:R-:W-:Y:S08]  /*5600*/  HMMA.16816.F32.BF16 R104, R4, R42, R16 ;  /* 0x0000002a0468723c */ /* 0x000ff00000041810 */
[----:B---3--:R-:W-:Y:S08]  /*5610*/  HMMA.16816.F32.BF16 R16, R8, R64, RZ ;  /* 0x000000400810723c */ /* 0x008ff000000418ff */
[C---:B------:R-:W-:Y:S08]  /*5620*/  HMMA.16816.F32.BF16 R84, R4.reuse, R50, R20 ;  /* 0x000000320454723c */ /* 0x040ff00000041814 */
[----:B------:R-:W-:Y:S01]  /*5630*/  HMMA.16816.F32.BF16 R96, R4, R52, R32 ;  /* 0x000000340460723c */ /* 0x000fe20000041820 */
[----:B------:R-:W3:Y:S07]  /*5640*/  LDSM.16.MT88.4 R32, [R170+0x4000] ;  /* 0x00400000aa20783b */ /* 0x000eee0000004200 */
[C---:B--2---:R-:W-:Y:S08]  /*5650*/  HMMA.16816.F32.BF16 R20, R8.reuse, R36, RZ ;  /* 0x000000240814723c */ /* 0x044ff000000418ff */
[----:B------:R-:W-:Y:S08]  /*5660*/  HMMA.16816.F32.BF16 R24, R8, R60, RZ ;  /* 0x0000003c0818723c */ /* 0x000ff000000418ff */
[----:B----4-:R-:W-:Y:S08]  /*5670*/  HMMA.16816.F32.BF16 R80, R4, R44, R16 ;  /* 0x0000002c0450723c */ /* 0x010ff00000041810 */
[----:B------:R-:W-:Y:S08]  /*5680*/  HMMA.16816.F32.BF16 R16, R8, R38, RZ ;  /* 0x000000260810723c */ /* 0x000ff000000418ff */
[C---:B-1----:R-:W-:Y:S01]  /*5690*/  HMMA.16816.F32.BF16 R56, R4.reuse, R28, R20 ;  /* 0x0000001c0438723c */ /* 0x042fe20000041814 */
[----:B------:R-:W1:Y:S07]  /*56a0*/  LDSM.16.MT88.4 R20, [R170+0x4800] ;  /* 0x00480000aa14783b */ /* 0x000e6e0000004200 */
[----:B------:R-:W-:Y:S08]  /*56b0*/  HMMA.16816.F32.BF16 R88, R4, R48, R24 ;  /* 0x000000300458723c */ /* 0x000ff00000041818 */
[----:B------:R-:W-:Y:S08]  /*56c0*/  HMMA.16816.F32.BF16 R24, R8, R66, RZ ;  /* 0x000000420818723c */ /* 0x000ff000000418ff */
[----:B------:R-:W-:Y:S08]  /*56d0*/  HMMA.16816.F32.BF16 R48, R4, R30, R16 ;  /* 0x0000001e0430723c */ /* 0x000ff00000041810 */
[----:B---3--:R-:W-:Y:S08]  /*56e0*/  HMMA.16816.F32.BF16 R16, R8, R32, RZ ;  /* 0x000000200810723c */ /* 0x008ff000000418ff */
[C---:B------:R-:W-:Y:S11]  /*56f0*/  HMMA.16816.F32.BF16 R64, R4.reuse, R46, R24 ;  /* 0x0000002e0440723c */ /* 0x040ff60000041818 */
[----:B------:R-:W-:Y:S05]  /*5700*/  @!UPT UIADD3 URZ, URZ, URZ, URZ ;  /* 0x0000003f3f3ff290 */ /* 0x000fea000fffe03f */
[----:B-1----:R-:W-:Y:S08]  /*5710*/  HMMA.16816.F32.BF16 R44, R4, R20, R16 ;  /* 0x00000014042c723c */ /* 0x002ff00000041810 */
[----:B------:R-:W-:Y:S11]  /*5720*/  HMMA.16816.F32.BF16 R16, R8, R34, RZ ;  /* 0x000000220810723c */ /* 0x000ff600000418ff */
[----:B------:R-:W-:Y:S11]  /*5730*/  @!UPT UIADD3 URZ, URZ, URZ, URZ ;  /* 0x0000003f3f3ff290 */ /* 0x000ff6000fffe03f */
[----:B------:R-:W-:Y:S02]  /*5740*/  @!UPT UIADD3 URZ, URZ, URZ, URZ ;  /* 0x0000003f3f3ff290 */ /* 0x000fe4000fffe03f */
[----:B------:R-:W-:Y:S01]  /*5750*/  HMMA.16816.F32.BF16 R36, R4, R22, R16 ;  /* 0x000000160424723c */ /* 0x000fe20000041810 */
[----:B------:R-:W1:Y:S07]  /*5760*/  LDSM.16.MT88.4 R16, [R169+0x4000] ;  /* 0x00400000a910783b */ /* 0x000e6e0000004200 */
[C---:B-1----:R-:W-:Y:S08]  /*5770*/  HMMA.16816.F32.BF16 R20, R8.reuse, R16, RZ ;  /* 0x000000100814723c */ /* 0x042ff000000418ff */
[----:B------:R-:W-:Y:S01]  /*5780*/  HMMA.16816.F32.BF16 R8, R8, R18, RZ ;  /* 0x000000120808723c */ /* 0x000fe200000418ff */
[----:B------:R-:W1:Y:S11]  /*5790*/  LDSM.16.MT88.4 R16, [R169+0x4800] ;  /* 0x00480000a910783b */ /* 0x000e760000004200 */
[----:B------:R-:W-:Y:S04]  /*57a0*/  @!UPT UIADD3 URZ, URZ, URZ, URZ ;  /* 0x0000003f3f3ff290 */ /* 0x000fe8000fffe03f */
[C---:B-1----:R-:W-:Y:S01]  /*57b0*/  HMMA.16816.F32.BF16 R24, R4.reuse, R16, R20 ;  /* 0x000000100418723c */ /* 0x042fe20000041814 */
[----:B------:R1:W2:Y:S06]  /*57c0*/  MUFU.EX2 R22, R3 ;  /* 0x0000000300167308 */ /* 0x0002ac0000000800 */
[----:B------:R-:W-:Y:S01]  /*57d0*/  FADD.FTZ R21, R155, R153 ;  /* 0x000000999b157221 */ /* 0x000fe20000010000 */
[----:B------:R-:W-:Y:S01]  /*57e0*/  HMMA.16816.F32.BF16 R16, R4, R18, R8 ;  /* 0x000000120410723c */ /* 0x000fe20000041808 */
[----:B------:R-:W3:Y:S06]  /*57f0*/  LDSM.16.MT88.4 R8, [R167+0x1000] ;  /* 0x00100000a708783b */ /* 0x000eec0000004200 */
[----:B------:R-:W-:Y:S01]  /*5800*/  FADD.FTZ R4, R154, R152 ;  /* 0x000000989a047221 */ /* 0x000fe20000010000 */
[----:B------:R-:W-:Y:S01]  /*5810*/  F2FP.BF16.PACK_AB R6, R180, R177 ;  /* 0x000000b1b406723e */ /* 0x000fe200000010ff */
[----:B-1----:R-:W-:Y:S01]  /*5820*/  FFMA.FTZ R3, R71, c[0x0][0x2d0], -R2 ;  /* 0x0000b40047037a23 */ /* 0x002fe20000010802 */
[----:B--2---:R-:W-:-:S03]  /*5830*/  F2FP.BF16.PACK_AB R5, R22, R162 ;  /* 0x000000a21605723e */ /* 0x004fc600000010ff */
[----:B------:R1:W-:Y:S02]  /*5840*/  MUFU.EX2 R23, R3 ;  /* 0x0000000300177308 */ /* 0x0003e40000000800 */
[----:B-1----:R-:W-:-:S06]  /*5850*/  FFMA.FTZ R3, R69, c[0x0][0x2d0], -R2 ;  /* 0x0000b40045037a23 */ /* 0x002fcc0000010802 */
[----:B------:R1:W2:Y:S02]  /*5860*/  MUFU.EX2 R171, R3 ;  /* 0x0000000300ab7308 */ /* 0x0002a40000000800 */
[----:B-1----:R-:W-:Y:S01]  /*5870*/  FADD.FTZ R3, R13, R4 ;  /* 0x000000040d037221 */ /* 0x002fe20000010000 */
[----:B------:R-:W-:Y:S01]  /*5880*/  F2FP.BF16.PACK_AB R4, R172, R163 ;  /* 0x000000a3ac04723e */ /* 0x000fe200000010ff */
[--C-:B------:R-:W-:Y:S01]  /*5890*/  FFMA.FTZ R13, R77, c[0x0][0x2d0], -R0.reuse ;  /* 0x0000b4004d0d7a23 */ /* 0x100fe20000010800 */
[----:B--2---:R-:W-:Y:S01]  /*58a0*/  F2FP.BF16.PACK_AB R7, R171, R23 ;  /* 0x00000017ab07723e */ /* 0x004fe200000010ff */
[----:B------:R-:W-:Y:S02]  /*58b0*/  FFMA.FTZ R0, R76, c[0x0][0x2d0], -R0 ;  /* 0x0000b4004c007a23 */ /* 0x000fe40000010800 */
[----:B------:R-:W-:Y:S02]  /*58c0*/  FADD.FTZ R20, R156, R3 ;  /* 0x000000039c147221 */ /* 0x000fe40000010000 */
[----:B------:R1:W-:Y:S01]  /*58d0*/  MUFU.EX2 R185, R0 ;  /* 0x0000000000b97308 */ /* 0x0003e20000000800 */
[--C-:B------:R-:W-:Y:S01]  /*58e0*/  FFMA.FTZ R3, R102, c[0x0][0x2d0], -R2.reuse ;  /* 0x0000b40066037a23 */ /* 0x100fe20000010802 */
[C---:B---3--:R-:W-:Y:S06]  /*58f0*/  HMMA.16816.F32.BF16 R132, R4.reuse, R8, R132 ;  /* 0x000000080484723c */ /* 0x048fec0000041884 */
[----:B------:R-:W2:Y:S02]  /*5900*/  MUFU.EX2 R13, R13 ;  /* 0x0000000d000d7308 */ /* 0x000ea40000000800 */
[----:B------:R-:W-:Y:S01]  /*5910*/  HMMA.16816.F32.BF16 R28, R4, R10, R124 ;  /* 0x0000000a041c723c */ /* 0x000fe2000004187c */
[----:B------:R-:W3:Y:S01]  /*5920*/  LDSM.16.MT88.4 R8, [R168+0x1000] ;  /* 0x00100000a808783b */ /* 0x000ee20000004200 */
[----:B-1----:R-:W-:-:S06]  /*5930*/  FFMA.FTZ R0, R161, c[0x0][0x2d0], -R2 ;  /* 0x0000b400a1007a23 */ /* 0x002fcc0000010802 */
[C---:B---3--:R-:W-:Y:S08]  /*5940*/  HMMA.16816.F32.BF16 R124, R4.reuse, R8, R148 ;  /* 0x00000008047c723c */ /* 0x048ff00000041894 */
        /* <DEDUP_REMOVED lines=16> */
[----:B------:R-:W1:Y:S04]  /*5a50*/  LDSM.16.MT88.4 R8, [R170+0x3000] ;  /* 0x00300000aa08783b */ /* 0x000e680000004200 */
[----:B------:R-:W-:Y:S03]  /*5a60*/  LDSM.16.MT88.4 R104, [R169+0x1800] ;  /* 0x00180000a968783b */ /* 0x000fe60000004200 */
[C---:B-1----:R-:W-:Y:S07]  /*5a70*/  HMMA.16816.F32.BF16 R156, R4.reuse, R8, R96 ;  /* 0x00000008049c723c */ /* 0x042fee0000041860 */
[----:B------:R-:W-:Y:S01]  /*5a80*/  F2FP.BF16.PACK_AB R96, R14, R15 ;  /* 0x0000000f0e60723e */ /* 0x000fe200000010ff */
[----:B------:R-:W-:Y:S01]  /*5a90*/  HMMA.16816.F32.BF16 R148, R4, R10, R92 ;  /* 0x0000000a0494723c */ /* 0x000fe2000004185c */
[----:B------:R-:W1:Y:S01]  /*5aa0*/  LDSM.16.MT88.4 R8, [R169+0x3000] ;  /* 0x00300000a908783b */ /* 0x000e620000004200 */
[----:B--2---:R-:W-:-:S06]  /*5ab0*/  F2FP.BF16.PACK_AB R98, R185, R13 ;  /* 0x0000000db962723e */ /* 0x004fcc00000010ff */
        /* <DEDUP_REMOVED lines=18> */
[----:B------:R-:W-:Y:S06]  /*5be0*/  MUFU.EX2 R8, R3 ;  /* 0x0000000300087308 */ /* 0x000fec0000000800 */
[----:B------:R-:W-:-:S02]  /*5bf0*/  FADD.FTZ R4, R184, R21 ;  /* 0x00000015b8047221 */ /* 0x000fc40000010000 */
[--C-:B-1----:R-:W-:Y:S02]  /*5c00*/  FFMA.FTZ R0, R160, c[0x0][0x2d0], -R2.reuse ;  /* 0x0000b400a0007a23 */ /* 0x102fe40000010802 */
[----:B------:R-:W-:Y:S02]  /*5c10*/  FFMA.FTZ R2, R101, c[0x0][0x2d0], -R2 ;  /* 0x0000b40065027a23 */ /* 0x000fe40000010802 */
[----:B------:R-:W-:Y:S01]  /*5c20*/  FADD.FTZ R4, R186, R4 ;  /* 0x00000004ba047221 */ /* 0x000fe20000010000 */
[----:B------:R-:W1:Y:S08]  /*5c30*/  MUFU.EX2 R10, R0 ;  /* 0x00000000000a7308 */ /* 0x000e700000000800 */
[----:B------:R-:W2:Y:S01]  /*5c40*/  MUFU.EX2 R186, R2 ;  /* 0x0000000200ba7308 */ /* 0x000ea20000000800 */
[----:B-1----:R-:W-:Y:S01]  /*5c50*/  F2FP.BF16.PACK_AB R97, R10, R9 ;  /* 0x000000090a61723e */ /* 0x002fe200000010ff */
[----:B------:R-:W-:-:S04]  /*5c60*/  FADD.FTZ R0, R183, R20 ;  /* 0x00000014b7007221 */ /* 0x000fc80000010000 */
[----:B------:R-:W-:Y:S01]  /*5c70*/  FADD.FTZ R0, R215, R0 ;  /* 0x00000000d7007221 */ /* 0x000fe20000010000 */
[----:B--2---:R-:W-:Y:S01]  /*5c80*/  F2FP.BF16.PACK_AB R99, R186, R8 ;  /* 0x00000008ba63723e */ /* 0x004fe200000010ff */
[----:B------:R-:W-:Y:S02]  /*5c90*/  FADD.FTZ R2, R213, R4 ;  /* 0x00000004d5027221 */ /* 0x000fe40000010000 */
[----:B------:R-:W-:Y:S01]  /*5ca0*/  LDSM.16.MT88.4 R4, [R169+0x5800] ;  /* 0x00580000a904783b */ /* 0x000fe20000004200 */
[----:B------:R-:W-:Y:S02]  /*5cb0*/  FADD.FTZ R0, R214, R0 ;  /* 0x00000000d6007221 */ /* 0x000fe40000010000 */
[----:B------:R-:W-:Y:S01]  /*5cc0*/  FADD.FTZ R2, R192, R2 ;  /* 0x00000002c0027221 */ /* 0x000fe20000010000 */
[----:B------:R-:W-:Y:S01]  /*5cd0*/  HMMA.16816.F32.BF16 R116, R96, R112, R116 ;  /* 0x000000706074723c */ /* 0x000fe20000041874 */
[----:B------:R-:W-:Y:S02]  /*5ce0*/  FADD.FTZ R0, R219, R0 ;  /* 0x00000000db007221 */ /* 0x000fe40000010000 */
[----:B------:R-:W-:-:S04]  /*5cf0*/  FADD.FTZ R2, R217, R2 ;  /* 0x00000002d9027221 */ /* 0x000fc80000010000 */
[----:B------:R-:W-:Y:S01]  /*5d00*/  FADD.FTZ R3, R218, R2 ;  /* 0x00000002da037221 */ /* 0x000fe20000010000 */
[----:B------:R-:W-:Y:S01]  /*5d10*/  HMMA.16816.F32.BF16 R112, R96, R114, R40 ;  /* 0x000000726070723c */ /* 0x000fe20000041828 */
[----:B------:R-:W1:Y:S01]  /*5d20*/  LDSM.16.MT88.4 R40, [R167+0x3800] ;  /* 0x00380000a728783b */ /* 0x000e620000004200 */
[----:B------:R-:W-:-:S06]  /*5d30*/  @P4 IMAD.HI.U32 R2, R205, c[0x0][0x2c8], RZ ;  /* 0x0000b200cd024a27 */ /* 0x000fcc00078e00ff */
[C---:B------:R-:W-:Y:S01]  /*5d40*/  HMMA.16816.F32.BF16 R44, R96.reuse, R48, R72 ;  /* 0x00000030602c723c */ /* 0x040fe20000041848 */
[----:B------:R-:W2:Y:S07]  /*5d50*/  LDSM.16.MT88.4 R72, [R167+0x5800] ;  /* 0x00580000a748783b */ /* 0x000eae0000004200 */
[C---:B------:R-:W-:Y:S08]  /*5d60*/  HMMA.16816.F32.BF16 R108, R96.reuse, R104, R108 ;  /* 0x00000068606c723c */ /* 0x040ff0000004186c */
[C---:B------:R-:W-:Y:S08]  /*5d70*/  HMMA.16816.F32.BF16 R104, R96.reuse, R106, R52 ;  /* 0x0000006a6068723c */ /* 0x040ff00000041834 */
[C---:B------:R-:W-:Y:S08]  /*5d80*/  HMMA.16816.F32.BF16 R48, R96.reuse, R50, R76 ;  /* 0x000000326030723c */ /* 0x040ff0000004184c */
[C---:B------:R-:W-:Y:S08]  /*5d90*/  HMMA.16816.F32.BF16 R132, R96.reuse, R128, R132 ;  /* 0x000000806084723c */ /* 0x040ff00000041884 */
[C---:B-1----:R-:W-:Y:S08]  /*5da0*/  HMMA.16816.F32.BF16 R36, R96.reuse, R40, R60 ;  /* 0x000000286024723c */ /* 0x042ff0000004183c */
[C---:B------:R-:W-:Y:S08]  /*5db0*/  HMMA.16816.F32.BF16 R60, R96.reuse, R64, R140 ;  /* 0x00000040603c723c */ /* 0x040ff0000004188c */
[C---:B------:R-:W-:Y:S01]  /*5dc0*/  HMMA.16816.F32.BF16 R64, R96.reuse, R66, R88 ;  /* 0x000000426040723c */ /* 0x040fe20000041858 */
[----:B------:R-:W1:Y:S07]  /*5dd0*/  LDSM.16.MT88.4 R88, [R170+0x5800] ;  /* 0x00580000aa58783b */ /* 0x000e6e0000004200 */
[C---:B------:R-:W-:Y:S08]  /*5de0*/  HMMA.16816.F32.BF16 R40, R96.reuse, R42, R68 ;  /* 0x0000002a6028723c */ /* 0x040ff00000041844 */
[C---:B--2---:R-:W-:Y:S08]  /*5df0*/  HMMA.16816.F32.BF16 R68, R96.reuse, R72, R84 ;  /* 0x000000486044723c */ /* 0x044ff00000041854 */
[C---:B------:R-:W-:Y:S01]  /*5e00*/  HMMA.16816.F32.BF16 R72, R96.reuse, R74, R80 ;  /* 0x0000004a6048723c */ /* 0x040fe20000041850 */
[----:B------:R-:W2:Y:S07]  /*5e10*/  LDSM.16.MT88.4 R80, [R168+0x5800] ;  /* 0x00580000a850783b */ /* 0x000eae0000004200 */
[C---:B------:R-:W-:Y:S08]  /*5e20*/  HMMA.16816.F32.BF16 R124, R96.reuse, R120, R124 ;  /* 0x00000078607c723c */ /* 0x040ff0000004187c */
[C---:B------:R-:W-:Y:S08]  /*5e30*/  HMMA.16816.F32.BF16 R52, R96.reuse, R56, R156 ;  /* 0x000000386034723c */ /* 0x040ff0000004189c */
[C---:B-1----:R-:W-:Y:S08]  /*5e40*/  HMMA.16816.F32.BF16 R84, R96.reuse, R88, R136 ;  /* 0x000000586054723c */ /* 0x042ff00000041888 */
[C---:B------:R-:W-:Y:S08]  /*5e50*/  HMMA.16816.F32.BF16 R88, R96.reuse, R90, R92 ;  /* 0x0000005a6058723c */ /* 0x040ff0000004185c */
[C---:B------:R-:W-:Y:S07]  /*5e60*/  HMMA.16816.F32.BF16 R92, R96.reuse, R4, R24 ;  /* 0x00000004605c723c */ /* 0x040fee0000041818 */
[----:B------:R-:W-:Y:S01]  /*5e70*/  FADD.FTZ R4, R163, R0 ;  /* 0x00000000a3047221 */ /* 0x000fe20000010000 */
[----:B------:R-:W-:Y:S01]  /*5e80*/  MOV R0, R205 ;  /* 0x000000cd00007202 */ /* 0x000fe20000000f00 */
[----:B--2---:R-:W-:Y:S01]  /*5e90*/  HMMA.16816.F32.BF16 R76, R96, R80, R152 ;  /* 0x00000050604c723c */ /* 0x004fe20000041898 */
[----:B------:R-:W-:Y:S01]  /*5ea0*/  @P4 SHF.R.U32.HI R0, RZ, c[0x0][0x2cc], R2 ;  /* 0x0000b300ff004a19 */ /* 0x000fe20000011602 */
[----:B------:R-:W-:-:S02]  /*5eb0*/  FADD.FTZ R2, R162, R3 ;  /* 0x00000003a2027221 */ /* 0x000fc40000010000 */
[----:B------:R-:W-:Y:S01]  /*5ec0*/  FADD.FTZ R4, R172, R4 ;  /* 0x00000004ac047221 */ /* 0x000fe20000010000 */
[----:B------:R-:W-:Y:S01]  /*5ed0*/  IADD3 R0, R0, R203, -R204 ;  /* 0x000000cb00007210 */ /* 0x000fe20007ffe8cc */
[----:B------:R-:W-:Y:S02]  /*5ee0*/  FADD.FTZ R2, R22, R2 ;  /* 0x0000000216027221 */ /* 0x000fe40000010000 */
[----:B------:R-:W-:Y:S01]  /*5ef0*/  FADD.FTZ R4, R177, R4 ;  /* 0x00000004b1047221 */ /* 0x000fe20000010000 */
[----:B------:R-:W-:Y:S01]  /*5f00*/  SHF.R.S32.HI R5, RZ, 0x1f, R0 ;  /* 0x0000001fff057819 */ /* 0x000fe20000011400 */
[----:B------:R-:W-:Y:S01]  /*5f10*/  FADD.FTZ R3, R23, R2 ;  /* 0x0000000217037221 */ /* 0x000fe20000010000 */
[C---:B------:R-:W-:Y:S01]  /*5f20*/  HMMA.16816.F32.BF16 R128, R96.reuse, R130, R28 ;  /* 0x000000826080723c */ /* 0x040fe2000004181c */
[----:B------:R-:W-:Y:S01]  /*5f30*/  FADD.FTZ R2, R180, R4 ;  /* 0x00000004b4027221 */ /* 0x000fe20000010000 */
[----:B------:R-:W-:Y:S01]  /*5f40*/  LEA.HI R5, R5, R0, RZ, 0x6 ;  /* 0x0000000005057211 */ /* 0x000fe200078f30ff */
[----:B------:R-:W-:Y:S01]  /*5f50*/  FADD.FTZ R0, R171, R3 ;  /* 0x00000003ab007221 */ /* 0x000fe20000010000 */
[----:B------:R-:W-:Y:S01]  /*5f60*/  IADD3 R180, R209, -0x2, RZ ;  /* 0xfffffffed1b47810 */ /* 0x000fe20007ffe0ff */
[----:B------:R-:W-:Y:S01]  /*5f70*/  FADD.FTZ R2, R15, R2 ;  /* 0x000000020f027221 */ /* 0x000fe20000010000 */
[----:B------:R-:W-:Y:S01]  /*5f80*/  SHF.R.S32.HI R3, RZ, 0x6, R5 ;  /* 0x00000006ff037819 */ /* 0x000fe20000011405 */
[----:B------:R-:W-:Y:S01]  /*5f90*/  FADD.FTZ R0, R9, R0 ;  /* 0x0000000009007221 */ /* 0x000fe20000010000 */
[----:B------:R-:W-:Y:S01]  /*5fa0*/  HMMA.16816.F32.BF16 R120, R96, R122, R32 ;  /* 0x0000007a6078723c */ /* 0x000fe20000041820 */
[----:B------:R-:W-:Y:S01]  /*5fb0*/  FADD.FTZ R2, R14, R2 ;  /* 0x000000020e027221 */ /* 0x000fe20000010000 */
[----:B------:R-:W-:Y:S01]  /*5fc0*/  IMNMX R192, R189, R3, !PT ;  /* 0x00000003bdc07217 */ /* 0x000fe20007800200 */
[----:B------:R-:W-:-:S02]  /*5fd0*/  FADD.FTZ R0, R10, R0 ;  /* 0x000000000a007221 */ /* 0x000fc40000010000 */
[----:B------:R-:W-:Y:S01]  /*5fe0*/  FADD.FTZ R2, R13, R2 ;  /* 0x000000020d027221 */ /* 0x000fe20000010000 */
[----:B------:R-:W-:Y:S01]  /*5ff0*/  ISETP.GE.AND P0, PT, R180, R192, PT ;  /* 0x000000c0b400720c */ /* 0x000fe20003f06270 */
[----:B------:R-:W-:Y:S01]  /*6000*/  FADD.FTZ R0, R8, R0 ;  /* 0x0000000008007221 */ /* 0x000fe20000010000 */
[----:B------:R-:W-:Y:S01]  /*6010*/  HMMA.16816.F32.BF16 R56, R96, R58, R148 ;  /* 0x0000003a6038723c */ /* 0x000fe20000041894 */
[----:B------:R-:W-:Y:S02]  /*6020*/  FADD.FTZ R185, R185, R2 ;  /* 0x00000002b9b97221 */ /* 0x000fe40000010000 */
[----:B------:R-:W-:-:S05]  /*6030*/  FADD.FTZ R186, R186, R0 ;  /* 0x00000000baba7221 */ /* 0x000fca0000010000 */
[C---:B------:R-:W-:Y:S08]  /*6040*/  HMMA.16816.F32.BF16 R80, R96.reuse, R82, R144 ;  /* 0x000000526050723c */ /* 0x040ff00000041890 */
[----:B------:R-:W-:Y:S01]  /*6050*/  HMMA.16816.F32.BF16 R96, R96, R6, R16 ;  /* 0x000000066060723c */ /* 0x000fe20000041810 */
[----:B------:R-:W-:Y:S03]  /*6060*/  @!UPT UIADD3 URZ, URZ, URZ, URZ ;  /* 0x0000003f3f3ff290 */ /* 0x000fe6000fffe03f */
[----:B------:R-:W-:Y:S11]  /*6070*/  @!P0 BRA `(.L_x_1147) ;  /* 0x000036b000008947 */ /* 0x000ff60003800000 */
[----:B------:R-:W-:Y:S02]  /*6080*/  MOV R102, R12 ;  /* 0x0000000c00667202 */ /* 0x000fe40000000f00 */
[----:B------:R-:W-:-:S07]  /*6090*/  MOV R101, R100 ;  /* 0x0000006400657202 */ /* 0x000fce0000000f00 */
.L_x_1158:
        /* <DEDUP_REMOVED lines=16> */
[C---:B------:R-:W-:Y:S01]  /*61a0*/  IMAD.WIDE.U32 R2, R181.reuse, c[0x0][0x208], RZ ;  /* 0x00008200b5027a25 */ /* 0x040fe200078e00ff */
        /* <DEDUP_REMOVED lines=23> */
.L_x_1244:
[----:B------:R-:W-:-:S05]  /*6320*/  BRA.DIV ~URZ, `(.L_x_1151) ;  /* 0x0000c1327f007947 */ /* 0x000fca000b800000 */
[----:B------:R-:W5:Y:S01]  /*6330*/  SHFL.IDX PT, R0, R12, RZ, 0x181f ;  /* 0x00181fff0c007589 */ /* 0x000f6200000e0000 */
[----:B------:R-:W-:Y:S02]  /*6340*/  ISETP.GE.AND P5, PT, R182, c[0x0][0x1d4], PT ;  /* 0x00007500b6007a0c */ /* 0x000fe40003fa6270 */
[----:B------:R-:W-:Y:S02]  /*6350*/  ISETP.GE.AND P2, PT, R187, c[0x0][0x1d4], PT ;  /* 0x00007500bb007a0c */ /* 0x000fe40003f46270 */
[C---:B-----5:R-:W-:Y:S02]  /*6360*/  IADD3 R2, P0, R0.reuse, R20, RZ ;  /* 0x0000001400027210 */ /* 0x060fe40007f1e0ff */
[----:B------:R-:W-:Y:S03]  /*6370*/  IADD3 R6, P6, R0, R21, RZ ;  /* 0x0000001500067210 */ /* 0x000fe60007fde0ff */
[----:B---3--:R-:W-:Y:S01]  /*6380*/  IMAD.X R3, R4, 0x1, R13, P0 ;  /* 0x0000000104037824 */ /* 0x008fe200000e060d */
        /* <DEDUP_REMOVED lines=14> */
.L_x_1245:
[C---:B--23--:R-:W-:Y:S02]  /*6470*/  IADD3 R2, -R5.reuse, 0x10, RZ ;  /* 0x0000001005027810 */ /* 0x04cfe40007ffe1ff */
[----:B------:R-:W-:Y:S02]  /*6480*/  ISETP.NE.U32.AND P5, PT, R5, RZ, PT ;  /* 0x000000ff0500720c */ /* 0x000fe40003fa5070 */
[----:B------:R-:W-:Y:S02]  /*6490*/  LOP3.LUT R2, R2, 0xf, RZ, 0xc0, !PT ;  /* 0x0000000f02027812 */ /* 0x000fe400078ec0ff */
[----:B------:R-:W-:Y:S02]  /*64a0*/  ISETP.NE.U32.AND P6, PT, R6, RZ, PT ;  /* 0x000000ff0600720c */ /* 0x000fe40003fc5070 */
        /* <DEDUP_REMOVED lines=15> */
[----:B------:R-:W-:Y:S05]  /*65a0*/  IADD3.X R3, RZ, R4, R15, P2, P0 ;  /* 0x00000004ff037210 */ /* 0x000fea00017e040f */
[----:B------:R2:W-:Y:S04]  /*65b0*/  LDGSTS.E.BYPASS.LTC128B.128.ZFILL [R179+0x5100], [R2.64], P5 ;  /* 0x0510000002b37fae */ /* 0x0005e8000a941d46 */
.L_x_1149:
[----:B------:R-:W-:Y:S05]  /*65c0*/  BSYNC B0 ;  /* 0x0000000000007941 */ /* 0x000fea0003800000 */
.L_x_1148:
        /* <DEDUP_REMOVED lines=223> */
[----:B------:R-:W-:Y:S01]  /*73c0*/  IMAD.SHL.U32 R22, R188, 0x2, RZ ;  /* 0x00000002bc167824 */ /* 0x000fe200078e00ff */
[----:B------:R-:W-:Y:S01]  /*73d0*/  IADD3 R2, R2, -0x40, R190 ;  /* 0xffffffc002027810 */ /* 0x000fe20007ffe0be */
[C---:B------:R-:W-:Y:S01]  /*73e0*/  IMAD.SHL.U32 R21, R187.reuse, 0x2, RZ ;  /* 0x00000002bb157824 */ /* 0x040fe200078e00ff */
        /* <DEDUP_REMOVED lines=30> */
.L_x_1246:
[----:B------:R-:W-:-:S05]  /*75d0*/  BRA.DIV ~URZ, `(.L_x_1155) ;  /* 0x0000b1327f007947 */ /* 0x000fca000b800000 */
[----:B------:R-:W4:Y:S01]  /*75e0*/  SHFL.IDX PT, R0, R8, RZ, 0x181f ;  /* 0x00181fff08007589 */ /* 0x000f2200000e0000 */
[----:B------:R-:W-:Y:S02]  /*75f0*/  ISETP.GE.AND P5, PT, R182, c[0x0][0x1d4], PT ;  /* 0x00007500b6007a0c */ /* 0x000fe40003fa6270 */
[----:B------:R-:W-:Y:S02]  /*7600*/  ISETP.GE.AND P2, PT, R187, c[0x0][0x1d4], PT ;  /* 0x00007500bb007a0c */ /* 0x000fe40003f46270 */
[C---:B----4-:R-:W-:Y:S02]  /*7610*/  IADD3 R2, P0, R0.reuse, R20, RZ ;  /* 0x0000001400027210 */ /* 0x050fe40007f1e0ff */
        /* <DEDUP_REMOVED lines=10> */
[----:B----4-:R-:W-:Y:S01]  /*76c0*/  SEL R6, RZ, 0x10, P2 ;  /* 0x00000010ff067807 */ /* 0x010fe20001000000 */
[----:B------:R-:W-:Y:S01]  /*76d0*/  IMAD.X R3, R4, 0x1, R11, P6 ;  /* 0x0000000104037824 */ /* 0x000fe200030e060b */
[----:B------:R-:W-:Y:S01]  /*76e0*/  SEL R7, RZ, 0x10, P0 ;  /* 0x00000010ff077807 */ /* 0x000fe20000000000 */
[----:B------:R4:W2:Y:S04]  /*76f0*/  SHFL.IDX PT, R4, R5, 0x1, 0x181f ;  /* 0x00381f0005047f89 */ /* 0x0008a800000e0000 */
[----:B------:R1:W-:Y:S01]  /*7700*/  LDGSTS.E.BYPASS.LTC128B.128 [R179+0xa100], [R2.64], !P0 ;  /* 0x0a10000002b37fae */ /* 0x0003e2000c101d46 */
[----:B--2-4-:R-:W-:Y:S04]  /*7710*/  SEL R5, RZ, 0x10, P5 ;  /* 0x00000010ff057807 */ /* 0x014fe80002800000 */
.L_x_1247:
[C---:B-1-3--:R-:W-:Y:S02]  /*7720*/  IADD3 R2, -R5.reuse, 0x10, RZ ;  /* 0x0000001005027810 */ /* 0x04afe40007ffe1ff */
        /* <DEDUP_REMOVED lines=20> */
.L_x_1153:
[----:B---34-:R-:W-:Y:S05]  /*7870*/  BSYNC B0 ;  /* 0x0000000000007941 */ /* 0x018fea0003800000 */
.L_x_1152:
[----:B------:R-:W-:Y:S01]  /*7880*/  IADD3 R4, R212, R205, RZ ;  /* 0x000000cdd4047210 */ /* 0x000fe20007ffe0ff */
[----:B------:R-:W0:Y:S04]  /*7890*/  LDGDEPBAR ;  /* 0x00000000000079af */ /* 0x000e280000000000 */
[----:B--2---:R-:W-:Y:S05]  /*78a0*/  @P4 IMAD.HI.U32 R0, R4, c[0x0][0x2c8], RZ ;  /* 0x0000b20004004a27 */ /* 0x004fea00078e00ff */
[----:B------:R-:W-:Y:S02]  /*78b0*/  @P4 SHF.R.U32.HI R4, RZ, c[0x0][0x2cc], R0 ;  /* 0x0000b300ff044a19 */ /* 0x000fe40000011600 */
[----:B------:R-:W-:Y:S05]  /*78c0*/  MOV R0, 0x1 ;  /* 0x0000000100007802 */ /* 0x000fea0000000f00 */
[----:B------:R-:W-:Y:S05]  /*78d0*/  IMAD R0, R180, -0x40, R0 ;  /* 0xffffffc0b4007824 */ /* 0x000fea00078e0200 */
[----:B------:R-:W-:Y:S04]  /*78e0*/  IADD3 R0, R203, R0, -R206 ;  /* 0x00000000cb007210 */ /* 0x000fe80007ffe8ce */
[----:B------:R-:W-:Y:S01]  /*78f0*/  IADD3 R5, R0, -R204, RZ ;  /* 0x800000cc00057210 */ /* 0x000fe20007ffe0ff */
[----:B------:R-:W-:-:S05]  /*7900*/  BRA.DIV ~URZ, `(.L_x_1156) ;  /* 0x0000b0427f007947 */ /* 0x000fca000b800000 */
[----:B------:R2:W3:Y:S02]  /*7910*/  SHFL.IDX PT, R0, R4, RZ, 0x1c1f ;  /* 0x001c1fff04007589 */ /* 0x0004e400000e0000 */
.L_x_1248:
[----:B---3--:R-:W-:Y:S05]  /*7920*/  IMAD.IADD R0, R5, 0x1, R0 ;  /* 0x0000000105007824 */ /* 0x008fea00078e0200 */
        /* <DEDUP_REMOVED lines=8> */
[----:B-1----:R-:W-:Y:S02]  /*79b0*/  FSEL R35, R155, -INF , P2 ;  /* 0xff8000009b237808 */ /* 0x002fe40001000000 */
        /* <DEDUP_REMOVED lines=25> */
[----:B------:R-:W1:Y:S03]  /*7b50*/  SHFL.IDX PT, R0, R4, 0x1, 0x1c1f ;  /* 0x003c1f0004007f89 */ /* 0x000e6600000e0000 */
[----:B------:R-:W-:Y:S04]  /*7b60*/  FMNMX.FTZ R2, R136, R2, !PT ;  /* 0x0000000288027209 */ /* 0x000fe80007810000 */
[----:B------:R-:W-:Y:S04]  /*7b70*/  FMNMX.FTZ R2, R35, R2, !PT ;  /* 0x0000000223027209 */ /* 0x000fe80007810000 */
[----:B------:R-:W-:Y:S04]  /*7b80*/  FMNMX.FTZ R2, R34, R2, !PT ;  /* 0x0000000222027209 */ /* 0x000fe80007810000 */
[----:B------:R-:W-:Y:S04]  /*7b90*/  FMNMX.FTZ R2, R33, R2, !PT ;  /* 0x0000000221027209 */ /* 0x000fe80007810000 */
[----:B------:R-:W-:Y:S04]  /*7ba0*/  FMNMX.FTZ R2, R32, R2, !PT ;  /* 0x0000000220027209 */ /* 0x000fe80007810000 */
[----:B------:R-:W-:Y:S01]  /*7bb0*/  FMNMX.FTZ R2, R31, R2, !PT ;  /* 0x000000021f027209 */ /* 0x000fe20007810000 */
[----:B-1----:R-:W-:Y:S03]  /*7bc0*/  IMAD.IADD R0, R5, 0x1, R0 ;  /* 0x0000000105007824 */ /* 0x002fe600078e0200 */
[----:B------:R-:W-:Y:S02]  /*7bd0*/  FMNMX.FTZ R2, R30, R2, !PT ;  /* 0x000000021e027209 */ /* 0x000fe40007810000 */
[C---:B------:R-:W-:Y:S02]  /*7be0*/  ISETP.GT.AND P6, PT, R0.reuse, RZ, PT ;  /* 0x000000ff0000720c */ /* 0x040fe40003fc4270 */
[----:B------:R-:W-:Y:S02]  /*7bf0*/  FMNMX.FTZ R2, R29, R2, !PT ;  /* 0x000000021d027209 */ /* 0x000fe40007810000 */
[----:B------:R-:W-:Y:S02]  /*7c00*/  ISETP.GT.AND P5, PT, R0, 0x1, PT ;  /* 0x000000010000780c */ /* 0x000fe40003fa4270 */
[----:B------:R-:W-:Y:S02]  /*7c10*/  FMNMX.FTZ R2, R28, R2, !PT ;  /* 0x000000021c027209 */ /* 0x000fe40007810000 */
[C---:B------:R-:W-:Y:S02]  /*7c20*/  ISETP.GT.AND P2, PT, R0.reuse, 0x8, PT ;  /* 0x000000080000780c */ /* 0x040fe40003f44270 */
[----:B------:R-:W-:Y:S02]  /*7c30*/  FMNMX.FTZ R2, R27, R2, !PT ;  /* 0x000000021b027209 */ /* 0x000fe40007810000 */
[----:B------:R-:W-:Y:S02]  /*7c40*/  ISETP.GT.AND P0, PT, R0, 0x9, PT ;  /* 0x000000090000780c */ /* 0x000fe40003f04270 */
[----:B------:R-:W-:Y:S02]  /*7c50*/  FMNMX.FTZ R2, R26, R2, !PT ;  /* 0x000000021a027209 */ /* 0x000fe40007810000 */
[----:B------:R-:W-:Y:S02]  /*7c60*/  FSEL R9, R163, -INF , P6 ;  /* 0xff800000a3097808 */ /* 0x000fe40003000000 */
[----:B------:R-:W-:Y:S02]  /*7c70*/  FMNMX.FTZ R2, R14, R2, !PT ;  /* 0x000000020e027209 */ /* 0x000fe40007810000 */
[----:B------:R-:W-:Y:S02]  /*7c80*/  ISETP.GT.AND P6, PT, R0, 0x10, PT ;  /* 0x000000100000780c */ /* 0x000fe40003fc4270 */
[----:B------:R-:W-:Y:S02]  /*7c90*/  FMNMX.FTZ R2, R13, R2, !PT ;  /* 0x000000020d027209 */ /* 0x000fe40007810000 */
[----:B------:R-:W-:Y:S02]  /*7ca0*/  FSEL R25, R162, -INF , P5 ;  /* 0xff800000a2197808 */ /* 0x000fe40002800000 */
[C---:B------:R-:W-:Y:S02]  /*7cb0*/  ISETP.GT.AND P5, PT, R0.reuse, 0x11, PT ;  /* 0x000000110000780c */ /* 0x040fe40003fa4270 */
[----:B------:R-:W-:Y:S02]  /*7cc0*/  FSEL R24, R161, -INF , P2 ;  /* 0xff800000a1187808 */ /* 0x000fe40001000000 */
[----:B------:R-:W-:Y:S02]  /*7cd0*/  ISETP.GT.AND P2, PT, R0, 0x18, PT ;  /* 0x000000180000780c */ /* 0x000fe40003f44270 */
[----:B------:R-:W-:Y:S02]  /*7ce0*/  FSEL R23, R160, -INF , P0 ;  /* 0xff800000a0177808 */ /* 0x000fe40000000000 */
[----:B------:R-:W-:Y:S02]  /*7cf0*/  ISETP.GT.AND P0, PT, R0, 0x19, PT ;  /* 0x000000190000780c */ /* 0x000fe40003f04270 */
[----:B------:R-:W-:Y:S02]  /*7d00*/  FMNMX.FTZ R2, R12, R2, !PT ;  /* 0x000000020c027209 */ /* 0x000fe40007810000 */
[----:B------:R-:W-:Y:S02]  /*7d10*/  FSEL R22, R159, -INF , P6 ;  /* 0xff8000009f167808 */ /* 0x000fe40003000000 */
[----:B------:R-:W-:Y:S02]  /*7d20*/  ISETP.GT.AND P6, PT, R0, 0x20, PT ;  /* 0x000000200000780c */ /* 0x000fe40003fc4270 */
[----:B------:R-:W-:Y:S02]  /*7d30*/  FSEL R21, R158, -INF , P5 ;  /* 0xff8000009e157808 */ /* 0x000fe40002800000 */
[----:B------:R-:W-:Y:S02]  /*7d40*/  ISETP.GT.AND P5, PT, R0, 0x21, PT ;  /* 0x000000210000780c */ /* 0x000fe40003fa4270 */
[----:B------:R-:W-:Y:S02]  /*7d50*/  FSEL R20, R154, -INF , P2 ;  /* 0xff8000009a147808 */ /* 0x000fe40001000000 */
[C---:B------:R-:W-:Y:S02]  /*7d60*/  ISETP.GT.AND P2, PT, R0.reuse, 0x28, PT ;  /* 0x000000280000780c */ /* 0x040fe40003f44270 */
[----:B------:R-:W-:Y:S02]  /*7d70*/  FSEL R19, R153, -INF , P0 ;  /* 0xff80000099137808 */ /* 0x000fe40000000000 */
[C---:B------:R-:W-:Y:S02]  /*7d80*/  ISETP.GT.AND P0, PT, R0.reuse, 0x29, PT ;  /* 0x000000290000780c */ /* 0x040fe40003f04270 */
        /* <DEDUP_REMOVED lines=9> */
[----:B------:R-:W-:Y:S01]  /*7e20*/  FSEL R8, R140, -INF , P6 ;  /* 0xff8000008c087808 */ /* 0x000fe20003000000 */
[----:B------:R-:W1:Y:S01]  /*7e30*/  SHFL.BFLY PT, R0, R2, 0x2, 0x1f ;  /* 0x0c401f0002007f89 */ /* 0x000e6200000e0000 */
[----:B------:R-:W-:Y:S02]  /*7e40*/  FSEL R7, R139, -INF , P5 ;  /* 0xff8000008b077808 */ /* 0x000fe40002800000 */
[----:B------:R-:W-:Y:S02]  /*7e50*/  FSEL R6, R138, -INF , P2 ;  /* 0xff8000008a067808 */ /* 0x000fe40001000000 */
[----:B------:R-:W-:Y:S02]  /*7e60*/  FSEL R5, R137, -INF , P0 ;  /* 0xff80000089057808 */ /* 0x000fe40000000000 */
[----:B-1----:R-:W-:Y:S05]  /*7e70*/  FMNMX.FTZ R0, R0, R2, !PT ;  /* 0x0000000200007209 */ /* 0x002fea0007810000 */
[----:B------:R-:W1:Y:S02]  /*7e80*/  SHFL.BFLY PT, R2, R0, 0x1, 0x1f ;  /* 0x0c201f0000027f89 */ /* 0x000e6400000e0000 */
[----:B-1----:R-:W-:Y:S02]  /*7e90*/  FMNMX.FTZ R100, R0, R2, !PT ;  /* 0x0000000200647209 */ /* 0x002fe40007810000 */
        /* <DEDUP_REMOVED lines=15> */
[----:B------:R-:W-:Y:S05]  /*7f90*/  FMNMX.FTZ R0, R5, R0, !PT ;  /* 0x0000000005007209 */ /* 0x000fea0007810000 */
[----:B------:R-:W1:Y:S02]  /*7fa0*/  SHFL.BFLY PT, R2, R0, 0x2, 0x1f ;  /* 0x0c401f0000027f89 */ /* 0x000e6400000e0000 */
[----:B-12---:R-:W-:Y:S06]  /*7fb0*/  FMNMX.FTZ R4, R0, R2, !PT ;  /* 0x0000000200047209 */ /* 0x006fec0007810000 */
[----:B------:R1:W2:Y:S02]  /*7fc0*/  SHFL.BFLY PT, R0, R4, 0x1, 0x1f ;  /* 0x0c201f0004007f89 */ /* 0x0002a400000e0000 */
.L_x_1249:
[C---:B------:R-:W-:Y:S01]  /*7fd0*/  FMUL.FTZ R2, R100.reuse, c[0x0][0x2d0] ;  /* 0x0000b40064027a20 */ /* 0x040fe20000410000 */
[----:B------:R-:W-:Y:S01]  /*7fe0*/  FSETP.NEU.FTZ.AND P0, PT, R100, -INF , PT ;  /* 0xff8000006400780b */ /* 0x000fe20003f1d000 */
[----:B------:R-:W-:Y:S01]  /*7ff0*/  WARPSYNC 0xffffffff ;  /* 0xffffffff00007948 */ /* 0x000fe20003800000 */
[----:B--2---:R-:W-:Y:S02]  /*8000*/  FMNMX.FTZ R3, R0, R4, !PT ;  /* 0x0000000400037209 */ /* 0x004fe40007810000 */
[----:B------:R-:W-:Y:S02]  /*8010*/  FSEL R2, R2, RZ, P0 ;  /* 0x000000ff02027208 */ /* 0x000fe40000000000 */
[----:B------:R-:W-:Y:S02]  /*8020*/  FSEL R0, R100, RZ, P0 ;  /* 0x000000ff64007208 */ /* 0x000fe40000000000 */
[----:B------:R-:W-:Y:S01]  /*8030*/  FSETP.NEU.FTZ.AND P0, PT, R3, -INF , PT ;  /* 0xff8000000300780b */ /* 0x000fe20003f1d000 */
[--C-:B-1----:R-:W-:Y:S02]  /*8040*/  FFMA.FTZ R4, R35, c[0x0][0x2d0], -R2.reuse ;  /* 0x0000b40023047a23 */ /* 0x102fe40000010802 */
[----:B------:R-:W-:Y:S02]  /*8050*/  FADD.FTZ R0, -R0, R101 ;  /* 0x0000006500007221 */ /* 0x000fe40000010100 */
[----:B------:R1:W-:Y:S01]  /*8060*/  MUFU.EX2 R157, R4 ;  /* 0x00000004009d7308 */ /* 0x0003e20000000800 */
[--C-:B------:R-:W-:Y:S02]  /*8070*/  FFMA.FTZ R101, R10, c[0x0][0x2d0], -R2.reuse ;  /* 0x0000b4000a657a23 */ /* 0x100fe40000010802 */
[--C-:B------:R-:W-:Y:S02]  /*8080*/  FFMA.FTZ R10, R136, c[0x0][0x2d0], -R2.reuse ;  /* 0x0000b400880a7a23 */ /* 0x100fe40000010802 */
[----:B------:R-:W-:Y:S02]  /*8090*/  FMUL.FTZ R0, R0, c[0x0][0x2d0] ;  /* 0x0000b40000007a20 */ /* 0x000fe40000410000 */
[--C-:B------:R-:W-:Y:S02]  /*80a0*/  FFMA.FTZ R162, R11, c[0x0][0x2d0], -R2.reuse ;  /* 0x0000b4000ba27a23 */ /* 0x100fe40000010802 */
[--C-:B------:R-:W-:Y:S01]  /*80b0*/  FFMA.FTZ R34, R34, c[0x0][0x2d0], -R2.reuse ;  /* 0x0000b40022227a23 */ /* 0x100fe20000010802 */
[----:B------:R2:W-:Y:S01]  /*80c0*/  MUFU.EX2 R11, R10 ;  /* 0x0000000a000b7308 */ /* 0x0005e20000000800 */
[--C-:B------:R-:W-:Y:S02]  /*80d0*/  FFMA.FTZ R148, R33, c[0x0][0x2d0], -R2.reuse ;  /* 0x0000b40021947a23 */ /* 0x100fe40000010802 */
[--C-:B------:R-:W-:Y:S02]  /*80e0*/  FFMA.FTZ R147, R32, c[0x0][0x2d0], -R2.reuse ;  /* 0x0000b40020937a23 */ /* 0x100fe40000010802 */
[--C-:B------:R-:W-:Y:S02]  /*80f0*/  FFMA.FTZ R146, R31, c[0x0][0x2d0], -R2.reuse ;  /* 0x0000b4001f927a23 */ /* 0x100fe40000010802 */
[--C-:B------:R-:W-:Y:S02]  /*8100*/  FFMA.FTZ R145, R30, c[0x0][0x2d0], -R2.reuse ;  /* 0x0000b4001e917a23 */ /* 0x100fe40000010802 */
[--C-:B------:R-:W-:Y:S01]  /*8110*/  FFMA.FTZ R156, R29, c[0x0][0x2d0], -R2.reuse ;  /* 0x0000b4001d9c7a23 */ /* 0x100fe20000010802 */
[----:B------:R-:W3:Y:S01]  /*8120*/  MUFU.EX2 R0, R0 ;  /* 0x0000000000007308 */ /* 0x000ee20000000800 */
[--C-:B------:R-:W-:Y:S02]  /*8130*/  FFMA.FTZ R155, R28, c[0x0][0x2d0], -R2.reuse ;  /* 0x0000b4001c9b7a23 */ /* 0x100fe40000010802 */
[--C-:B------:R-:W-:Y:S02]  /*8140*/  FFMA.FTZ R154, R27, c[0x0][0x2d0], -R2.reuse ;  /* 0x0000b4001b9a7a23 */ /* 0x100fe40000010802 */
[--C-:B------:R-:W-:Y:S02]  /*8150*/  FFMA.FTZ R153, R26, c[0x0][0x2d0], -R2.reuse ;  /* 0x0000b4001a997a23 */ /* 0x100fe40000010802 */
[--C-:B------:R-:W-:Y:S02]  /*8160*/  FFMA.FTZ R172, R14, c[0x0][0x2d0], -R2.reuse ;  /* 0x0000b4000eac7a23 */ /* 0x100fe40000010802 */
[--C-:B------:R-:W-:Y:S01]  /*8170*/  FFMA.FTZ R171, R13, c[0x0][0x2d0], -R2.reuse ;  /* 0x0000b4000dab7a23 */ /* 0x100fe20000010802 */
[----:B------:R-:W-:Y:S01]  /*8180*/  MUFU.EX2 R158, R34 ;  /* 0x00000022009e7308 */ /* 0x000fe20000000800 */
[----:B------:R-:W-:Y:S01]  /*8190*/  FFMA.FTZ R163, R12, c[0x0][0x2d0], -R2 ;  /* 0x0000b4000ca37a23 */ /* 0x000fe20000010802 */
[C---:B------:R-:W-:Y:S01]  /*81a0*/  FSEL R2, R3.reuse, RZ, P0 ;  /* 0x000000ff03027208 */ /* 0x040fe20000000000 */
[----:B-1----:R-:W-:Y:S04]  /*81b0*/  FMUL.FTZ R4, R3, c[0x0][0x2d0] ;  /* 0x0000b40003047a20 */ /* 0x002fe80000410000 */
[----:B------:R-:W-:Y:S01]  /*81c0*/  FADD.FTZ R2, -R2, R102 ;  /* 0x0000006602027221 */ /* 0x000fe20000010100 */
[----:B------:R-:W-:Y:S02]  /*81d0*/  FSEL R4, R4, RZ, P0 ;  /* 0x000000ff04047208 */ /* 0x000fe40000000000 */
[----:B------:R1:W4:Y:S01]  /*81e0*/  MUFU.EX2 R12, R101 ;  /* 0x00000065000c7308 */ /* 0x0003220000000800 */
[----:B------:R-:W-:Y:S01]  /*81f0*/  FMUL.FTZ R2, R2, c[0x0][0x2d0] ;  /* 0x0000b40002027a20 */ /* 0x000fe20000410000 */
[C---:B------:R-:W-:Y:S01]  /*8200*/  ISETP.GT.AND P0, PT, R180.reuse, R192, PT ;  /* 0x000000c0b400720c */ /* 0x040fe20003f04270 */
[--C-:B------:R-:W-:Y:S01]  /*8210*/  FFMA.FTZ R9, R9, c[0x0][0x2d0], -R4.reuse ;  /* 0x0000b40009097a23 */ /* 0x100fe20000010804 */
[----:B------:R-:W-:Y:S01]  /*8220*/  IADD3 R180, R180, -0x1, RZ ;  /* 0xffffffffb4b47810 */ /* 0x000fe20007ffe0ff */
[--C-:B--2---:R-:W-:Y:S02]  /*8230*/  FFMA.FTZ R10, R25, c[0x0][0x2d0], -R4.reuse ;  /* 0x0000b400190a7a23 */ /* 0x104fe40000010804 */
        /* <DEDUP_REMOVED lines=11> */
[--C-:B-1----:R-:W-:Y:S02]  /*82f0*/  FFMA.FTZ R101, R24, c[0x0][0x2d0], -R4.reuse ;  /* 0x0000b40018657a23 */ /* 0x102fe40000010804 */
[--C-:B------:R-:W-:Y:S02]  /*8300*/  FFMA.FTZ R152, R15, c[0x0][0x2d0], -R4.reuse ;  /* 0x0000b4000f987a23 */ /* 0x100fe40000010804 */
[--C-:B------:R-:W-:Y:S01]  /*8310*/  FFMA.FTZ R160, R7, c[0x0][0x2d0], -R4.reuse ;  /* 0x0000b40007a07a23 */ /* 0x100fe20000010804 */
[----:B------:R-:W-:Y:S01]  /*8320*/  MUFU.EX2 R154, R154 ;  /* 0x0000009a009a7308 */ /* 0x000fe20000000800 */
[--C-:B------:R-:W-:Y:S02]  /*8330*/  FFMA.FTZ R161, R6, c[0x0][0x2d0], -R4.reuse ;  /* 0x0000b40006a17a23 */ /* 0x100fe40000010804 */
[----:B------:R-:W-:Y:S07]  /*8340*/  FFMA.FTZ R177, R5, c[0x0][0x2d0], -R4 ;  /* 0x0000b40005b17a23 */ /* 0x000fee0000010804 */
[----:B------:R-:W-:Y:S10]  /*8350*/  MUFU.EX2 R153, R153 ;  /* 0x0000009900997308 */ /* 0x000ff40000000800 */
[----:B------:R-:W-:Y:S10]  /*8360*/  MUFU.EX2 R149, R149 ;  /* 0x0000009500957308 */ /* 0x000ff40000000800 */
[----:B------:R-:W-:Y:S01]  /*8370*/  MUFU.EX2 R151, R151 ;  /* 0x0000009700977308 */ /* 0x000fe20000000800 */
[C---:B---3--:R-:W-:Y:S01]  /*8380*/  FMUL.FTZ R32, R0.reuse, R104 ;  /* 0x0000006800207220 */ /* 0x048fe20000410000 */
[C---:B----4-:R-:W-:Y:S01]  /*8390*/  F2FP.BF16.PACK_AB R136, R11.reuse, R12 ;  /* 0x0000000c0b88723e */ /* 0x050fe200000010ff */
[----:B------:R-:W-:Y:S01]  /*83a0*/  FFMA.FTZ R4, R0, R185, R12 ;  /* 0x000000b900047223 */ /* 0x000fe2000001000c */
[----:B------:R-:W-:Y:S01]  /*83b0*/  F2FP.BF16.PACK_AB R138, R158, R157 ;  /* 0x0000009d9e8a723e */ /* 0x000fe200000010ff */
[C---:B------:R-:W-:Y:S02]  /*83c0*/  FMUL.FTZ R8, R0.reuse, R128 ;  /* 0x0000008000087220 */ /* 0x040fe40000410000 */
[C---:B--2---:R-:W-:Y:S02]  /*83d0*/  FMUL.FTZ R9, R0.reuse, R129 ;  /* 0x0000008100097220 */ /* 0x044fe40000410000 */
[C---:B------:R-:W-:Y:S01]  /*83e0*/  FMUL.FTZ R17, R0.reuse, R121 ;  /* 0x0000007900117220 */ /* 0x040fe20000410000 */
[----:B------:R-:W-:Y:S01]  /*83f0*/  MUFU.EX2 R104, R10 ;  /* 0x0000000a00687308 */ /* 0x000fe20000000800 */
[C---:B------:R-:W-:Y:S02]  /*8400*/  FMUL.FTZ R25, R0.reuse, R113 ;  /* 0x0000007100197220 */ /* 0x040fe40000410000 */
[C---:B------:R-:W-:Y:S02]  /*8410*/  FMUL.FTZ R28, R0.reuse, R108 ;  /* 0x0000006c001c7220 */ /* 0x040fe40000410000 */
[C---:B------:R-:W-:Y:S02]  /*8420*/  FMUL.FTZ R29, R0.reuse, R109 ;  /* 0x0000006d001d7220 */ /* 0x040fe40000410000 */
[C---:B------:R-:W-:Y:S02]  /*8430*/  FMUL.FTZ R33, R0.reuse, R105 ;  /* 0x0000006900217220 */ /* 0x040fe40000410000 */
[----:B------:R-:W-:Y:S02]  /*8440*/  FADD.FTZ R140, R11, R4 ;  /* 0x000000040b8c7221 */ /* 0x000fe40000010000 */
        /* <DEDUP_REMOVED lines=28> */
[----:B------:R-:W-:Y:S01]  /*8610*/  FMUL.FTZ R65, R0, R65 ;  /* 0x0000004100417220 */ /* 0x000fe20000410000 */
[----:B-1----:R-:W-:Y:S01]  /*8620*/  F2FP.BF16.PACK_AB R139, R116, R112 ;  /* 0x00000070748b723e */ /* 0x002fe200000010ff */
        /* <DEDUP_REMOVED lines=18> */
[----:B------:R-:W-:Y:S02]  /*8750*/  FMUL.FTZ R97, R0, R97 ;  /* 0x0000006100617220 */ /* 0x000fe40000410000 */
[----:B------:R-:W-:Y:S01]  /*8760*/  FFMA.FTZ R0, R2, R186, R137 ;  /* 0x000000ba02007223 */ /* 0x000fe20000010089 */
[----:B------:R-:W-:Y:S01]  /*8770*/  F2FP.BF16.PACK_AB R137, R104, R137 ;  /* 0x000000896889723e */ /* 0x000fe200000010ff */
[C---:B------:R-:W-:Y:S01]  /*8780*/  FMUL.FTZ R34, R2.reuse, R106 ;  /* 0x0000006a02227220 */ /* 0x040fe20000410000 */
[----:B------:R-:W-:Y:S01]  /*8790*/  MUFU.EX2 R148, R155 ;  /* 0x0000009b00947308 */ /* 0x000fe20000000800 */
[----:B------:R-:W-:Y:S02]  /*87a0*/  FMUL.FTZ R35, R2, R107 ;  /* 0x0000006b02237220 */ /* 0x000fe40000410000 */
[----:B------:R-:W-:Y:S02]  /*87b0*/  FADD.FTZ R0, R104, R0 ;  /* 0x0000000068007221 */ /* 0x000fe40000010000 */
[----:B------:R-:W2:Y:S01]  /*87c0*/  LDSM.16.MT88.4 R104, [R167] ;  /* 0x00000000a768783b */ /* 0x000ea20000004200 */
[C---:B------:R-:W-:Y:S02]  /*87d0*/  FMUL.FTZ R6, R2.reuse, R134 ;  /* 0x0000008602067220 */ /* 0x040fe40000410000 */
[C---:B------:R-:W-:Y:S02]  /*87e0*/  FMUL.FTZ R7, R2.reuse, R135 ;  /* 0x0000008702077220 */ /* 0x040fe40000410000 */
[C---:B------:R-:W-:Y:S01]  /*87f0*/  FMUL.FTZ R10, R2.reuse, R130 ;  /* 0x00000082020a7220 */ /* 0x040fe20000410000 */
[----:B------:R-:W-:Y:S01]  /*8800*/  MUFU.EX2 R125, R150 ;  /* 0x00000096007d7308 */ /* 0x000fe20000000800 */
[C---:B------:R-:W-:Y:S02]  /*8810*/  FMUL.FTZ R11, R2.reuse, R131 ;  /* 0x00000083020b7220 */ /* 0x040fe40000410000 */
[----:B------:R-:W-:Y:S01]  /*8820*/  LDSM.16.MT88.4 R128, [R167+0x1800] ;  /* 0x00180000a780783b */ /* 0x000fe20000004200 */
        /* <DEDUP_REMOVED lines=8> */
[----:B------:R-:W-:Y:S01]  /*88b0*/  LDSM.16.MT88.4 R108, [R167+0x800] ;  /* 0x00080000a76c783b */ /* 0x000fe20000004200 */
[----:B------:R-:W-:Y:S02]  /*88c0*/  FADD.FTZ R0, R112, R0 ;  /* 0x0000000070007221 */ /* 0x000fe40000010000 */
[----:B------:R-:W-:Y:S01]  /*88d0*/  FMUL.FTZ R14, R2, R126 ;  /* 0x0000007e020e7220 */ /* 0x000fe20000410000 */
[----:B------:R-:W-:Y:S01]  /*88e0*/  MUFU.EX2 R145, R163 ;  /* 0x000000a300917308 */ /* 0x000fe20000000800 */
[----:B------:R-:W-:Y:S02]  /*88f0*/  FADD.FTZ R0, R116, R0 ;  /* 0x0000000074007221 */ /* 0x000fe40000010000 */
[C---:B------:R-:W-:Y:S01]  /*8900*/  FMUL.FTZ R15, R2.reuse, R127 ;  /* 0x0000007f020f7220 */ /* 0x040fe20000410000 */
[----:B------:R-:W-:Y:S01]  /*8910*/  LDSM.16.MT88.4 R112, [R168+0x800] ;  /* 0x00080000a870783b */ /* 0x000fe20000004200 */
[C---:B------:R-:W-:Y:S02]  /*8920*/  FMUL.FTZ R22, R2.reuse, R118 ;  /* 0x0000007602167220 */ /* 0x040fe40000410000 */
[C---:B------:R-:W-:Y:S02]  /*8930*/  FMUL.FTZ R38, R2.reuse, R38 ;  /* 0x0000002602267220 */ /* 0x040fe40000410000 */
[C---:B------:R-:W-:Y:S01]  /*8940*/  FMUL.FTZ R39, R2.reuse, R39 ;  /* 0x0000002702277220 */ /* 0x040fe20000410000 */
[----:B------:R-:W-:Y:S01]  /*8950*/  MUFU.EX2 R118, R147 ;  /* 0x0000009300767308 */ /* 0x000fe20000000800 */
[C---:B------:R-:W-:Y:S01]  /*8960*/  FMUL.FTZ R42, R2.reuse, R42 ;  /* 0x0000002a022a7220 */ /* 0x040fe20000410000 */
[C---:B--2---:R-:W-:Y:S05]  /*8970*/  HMMA.16816.F32.BF16 R4, R136.reuse, R104, R4 ;  /* 0x000000688804723c */ /* 0x044fea0000041804 */
[C---:B------:R-:W-:Y:S02]  /*8980*/  FMUL.FTZ R43, R2.reuse, R43 ;  /* 0x0000002b022b7220 */ /* 0x040fe40000410000 */
[C---:B------:R-:W-:Y:S01]  /*8990*/  FMUL.FTZ R46, R2.reuse, R46 ;  /* 0x0000002e022e7220 */ /* 0x040fe20000410000 */
[C---:B------:R-:W-:Y:S01]  /*89a0*/  HMMA.16816.F32.BF16 R8, R136.reuse, R106, R8 ;  /* 0x0000006a8808723c */ /* 0x040fe20000041808 */
[----:B------:R-:W2:Y:S01]  /*89b0*/  LDSM.16.MT88.4 R104, [R168] ;  /* 0x00000000a868783b */ /* 0x000ea20000004200 */
[----:B------:R-:W3:Y:S02]  /*89c0*/  MUFU.EX2 R126, R143 ;  /* 0x0000008f007e7308 */ /* 0x000ee40000000800 */
[C---:B------:R-:W-:Y:S02]  /*89d0*/  FMUL.FTZ R47, R2.reuse, R47 ;  /* 0x0000002f022f7220 */ /* 0x040fe40000410000 */
[C---:B------:R-:W-:Y:S02]  /*89e0*/  FMUL.FTZ R50, R2.reuse, R50 ;  /* 0x0000003202327220 */ /* 0x040fe40000410000 */
[C---:B------:R-:W-:Y:S04]  /*89f0*/  FMUL.FTZ R51, R2.reuse, R51 ;  /* 0x0000003302337220 */ /* 0x040fe80000410000 */
[C---:B------:R-:W-:Y:S01]  /*8a00*/  FMUL.FTZ R54, R2.reuse, R54 ;  /* 0x0000003602367220 */ /* 0x040fe20000410000 */
[----:B------:R-:W4:Y:S01]  /*8a10*/  MUFU.EX2 R127, R144 ;  /* 0x00000090007f7308 */ /* 0x000f220000000800 */
        /* <DEDUP_REMOVED lines=11> */
[----:B------:R-:W5:Y:S01]  /*8ad0*/  MUFU.EX2 R144, R171 ;  /* 0x000000ab00907308 */ /* 0x000f620000000800 */
[C---:B------:R-:W-:Y:S02]  /*8ae0*/  FMUL.FTZ R75, R2.reuse, R75 ;  /* 0x0000004b024b7220 */ /* 0x040fe40000410000 */
[C---:B------:R-:W-:Y:S02]  /*8af0*/  FMUL.FTZ R78, R2.reuse, R78 ;  /* 0x0000004e024e7220 */ /* 0x040fe40000410000 */
[C---:B------:R-:W-:Y:S02]  /*8b00*/  FMUL.FTZ R79, R2.reuse, R79 ;  /* 0x0000004f024f7220 */ /* 0x040fe40000410000 */
[C---:B------:R-:W-:Y:S01]  /*8b10*/  FMUL.FTZ R82, R2.reuse, R82 ;  /* 0x0000005202527220 */ /* 0x040fe20000410000 */
[C---:B--2---:R-:W-:Y:S02]  /*8b20*/  HMMA.16816.F32.BF16 R12, R136.reuse, R104, R12 ;  /* 0x00000068880c723c */ /* 0x044fe4000004180c */
[----:B------:R-:W2:Y:S01]  /*8b30*/  MUFU.EX2 R146, R162 ;  /* 0x000000a200927308 */ /* 0x000ea20000000800 */
[C---:B------:R-:W-:Y:S02]  /*8b40*/  FMUL.FTZ R83, R2.reuse, R83 ;  /* 0x0000005302537220 */ /* 0x040fe40000410000 */
[C---:B------:R-:W-:Y:S02]  /*8b50*/  FMUL.FTZ R86, R2.reuse, R86 ;  /* 0x0000005602567220 */ /* 0x040fe40000410000 */
[C---:B------:R-:W-:Y:S01]  /*8b60*/  FMUL.FTZ R87, R2.reuse, R87 ;  /* 0x0000005702577220 */ /* 0x040fe20000410000 */
[C---:B------:R-:W-:Y:S01]  /*8b70*/  HMMA.16816.F32.BF16 R16, R136.reuse, R106, R16 ;  /* 0x0000006a8810723c */ /* 0x040fe20000041810 */
[----:B------:R-:W2:Y:S03]  /*8b80*/  LDSM.16.MT88.4 R104, [R170] ;  /* 0x00000000aa68783b */ /* 0x000ea60000004200 */
[C---:B------:R-:W-:Y:S01]  /*8b90*/  FMUL.FTZ R90, R2.reuse, R90 ;  /* 0x0000005a025a7220 */ /* 0x040fe20000410000 */
[----:B------:R-:W-:Y:S01]  /*8ba0*/  MUFU.EX2 R143, R159 ;  /* 0x0000009f008f7308 */ /* 0x000fe20000000800 */
[C---:B------:R-:W-:Y:S02]  /*8bb0*/  FMUL.FTZ R91, R2.reuse, R91 ;  /* 0x0000005b025b7220 */ /* 0x040fe40000410000 */
[----:B-1----:R-:W-:Y:S04]  /*8bc0*/  FADD.FTZ R0, R101, R0 ;  /* 0x0000000065007221 */ /* 0x002fe80000010000 */
[----:B------:R-:W-:Y:S02]  /*8bd0*/  FADD.FTZ R0, R117, R0 ;  /* 0x0000000075007221 */ /* 0x000fe40000010000 */
[----:B------:R-:W-:Y:S01]  /*8be0*/  FMUL.FTZ R94, R2, R94 ;  /* 0x0000005e025e7220 */ /* 0x000fe20000410000 */
[----:B------:R-:W1:Y:S01]  /*8bf0*/  MUFU.EX2 R141, R160 ;  /* 0x000000a0008d7308 */ /* 0x000e620000000800 */
[----:B---3--:R-:W-:Y:S02]  /*8c00*/  FADD.FTZ R0, R126, R0 ;  /* 0x000000007e007221 */ /* 0x008fe40000010000 */
[C---:B------:R-:W-:Y:S02]  /*8c10*/  FMUL.FTZ R95, R2.reuse, R95 ;  /* 0x0000005f025f7220 */ /* 0x040fe40000410000 */
[----:B----4-:R-:W-:Y:S02]  /*8c20*/  FADD.FTZ R0, R127, R0 ;  /* 0x000000007f007221 */ /* 0x010fe40000010000 */
[C---:B------:R-:W-:Y:S02]  /*8c30*/  FMUL.FTZ R98, R2.reuse, R98 ;  /* 0x0000006202627220 */ /* 0x040fe40000410000 */
[----:B------:R-:W-:Y:S02]  /*8c40*/  FMUL.FTZ R99, R2, R99 ;  /* 0x0000006302637220 */ /* 0x000fe40000410000 */
[----:B------:R-:W-:Y:S02]  /*8c50*/  FADD.FTZ R2, R157, R140 ;  /* 0x0000008c9d027221 */ /* 0x000fe40000010000 */
[----:B------:R-:W-:Y:S02]  /*8c60*/  MUFU.EX2 R140, R161 ;  /* 0x000000a1008c7308 */ /* 0x000fe40000000800 */
[----:B------:R-:W-:Y:S04]  /*8c70*/  FADD.FTZ R2, R158, R2 ;  /* 0x000000029e027221 */ /* 0x000fe80000010000 */
[----:B------:R-:W-:Y:S04]  /*8c80*/  FADD.FTZ R2, R102, R2 ;  /* 0x0000000266027221 */ /* 0x000fe80000010000 */
[----:B------:R-:W-:Y:S01]  /*8c90*/  FADD.FTZ R2, R118, R2 ;  /* 0x0000000276027221 */ /* 0x000fe20000010000 */
[C---:B--2---:R-:W-:Y:S03]  /*8ca0*/  HMMA.16816.F32.BF16 R20, R136.reuse, R104, R20 ;  /* 0x000000688814723c */ /* 0x044fe60000041814 */
[----:B------:R-:W-:Y:S04]  /*8cb0*/  FADD.FTZ R2, R120, R2 ;  /* 0x0000000278027221 */ /* 0x000fe80000010000 */
[----:B------:R-:W-:Y:S01]  /*8cc0*/  FADD.FTZ R2, R132, R2 ;  /* 0x0000000284027221 */ /* 0x000fe20000010000 */
[C---:B------:R-:W-:Y:S01]  /*8cd0*/  HMMA.16816.F32.BF16 R24, R136.reuse, R106, R24 ;  /* 0x0000006a8818723c */ /* 0x040fe20000041818 */
[----:B------:R-:W2:Y:S07]  /*8ce0*/  LDSM.16.MT88.4 R104, [R169] ;  /* 0x00000000a968783b */ /* 0x000eae0000004200 */
        /* <DEDUP_REMOVED lines=26> */
[----:B------:R-:W-:Y:S01]  /*8e90*/  HMMA.16816.F32.BF16 R96, R136, R106, R96 ;  /* 0x0000006a8860723c */ /* 0x000fe20000041860 */
[----:B------:R-:W2:Y:S03]  /*8ea0*/  MUFU.EX2 R102, R177 ;  /* 0x000000b100667308 */ /* 0x000ea60000000800 */
[----:B------:R-:W-:Y:S01]  /*8eb0*/  F2FP.BF16.PACK_AB R105, R117, R101 ;  /* 0x000000657569723e */ /* 0x000fe200000010ff */
[----:B------:R-:W-:Y:S01]  /*8ec0*/  FADD.FTZ R101, R124, R2 ;  /* 0x000000027c657221 */ /* 0x000fe20000010000 */
[----:B------:R-:W-:Y:S01]  /*8ed0*/  LDSM.16.MT88.4 R116, [R168+0x1000] ;  /* 0x00100000a874783b */ /* 0x000fe20000004200 */
[----:B------:R-:W-:Y:S01]  /*8ee0*/  F2FP.BF16.PACK_AB R106, R132, R120 ;  /* 0x00000078846a723e */ /* 0x000fe200000010ff */
[----:B------:R-:W-:Y:S01]  /*8ef0*/  FADD.FTZ R2, R125, R0 ;  /* 0x000000007d027221 */ /* 0x000fe20000010000 */
[----:B------:R-:W-:Y:S03]  /*8f00*/  F2FP.BF16.PACK_AB R107, R127, R126 ;  /* 0x0000007e7f6b723e */ /* 0x000fe600000010ff */
[----:B-----5:R-:W-:Y:S01]  /*8f10*/  F2FP.BF16.PACK_AB R136, R144, R142 ;  /* 0x0000008e9088723e */ /* 0x020fe200000010ff */
[----:B------:R-:W-:Y:S01]  /*8f20*/  FADD.FTZ R0, R148, R101 ;  /* 0x0000006594007221 */ /* 0x000fe20000010000 */
[----:B------:R-:W-:Y:S01]  /*8f30*/  LDSM.16.MT88.4 R120, [R168+0x1800] ;  /* 0x00180000a878783b */ /* 0x000fe20000004200 */
[----:B------:R-:W-:Y:S01]  /*8f40*/  F2FP.BF16.PACK_AB R138, R146, R145 ;  /* 0x00000091928a723e */ /* 0x000fe200000010ff */
[C---:B------:R-:W-:Y:S05]  /*8f50*/  HMMA.16816.F32.BF16 R4, R104.reuse, R108, R4 ;  /* 0x0000006c6804723c */ /* 0x040fea0000041804 */
[----:B-1----:R-:W-:Y:S01]  /*8f60*/  F2FP.BF16.PACK_AB R137, R141, R143 ;  /* 0x0000008f8d89723e */ /* 0x002fe200000010ff */
[----:B------:R-:W-:Y:S01]  /*8f70*/  FADD.FTZ R2, R149, R2 ;  /* 0x0000000295027221 */ /* 0x000fe20000010000 */
[----:B------:R-:W-:Y:S01]  /*8f80*/  MOV R101, R100 ;  /* 0x0000006400657202 */ /* 0x000fe20000000f00 */
[C---:B------:R-:W-:Y:S01]  /*8f90*/  HMMA.16816.F32.BF16 R8, R104.reuse, R110, R8 ;  /* 0x0000006e6808723c */ /* 0x040fe20000041808 */
[----:B------:R-:W1:Y:S03]  /*8fa0*/  LDSM.16.MT88.4 R108, [R170+0x800] ;  /* 0x00080000aa6c783b */ /* 0x000e660000004200 */
[----:B--2---:R-:W-:Y:S01]  /*8fb0*/  F2FP.BF16.PACK_AB R139, R102, R140 ;  /* 0x0000008c668b723e */ /* 0x004fe200000010ff */
[----:B------:R-:W-:Y:S02]  /*8fc0*/  FADD.FTZ R0, R154, R0 ;  /* 0x000000009a007221 */ /* 0x000fe40000010000 */
[----:B------:R-:W-:Y:S01]  /*8fd0*/  FADD.FTZ R2, R151, R2 ;  /* 0x0000000297027221 */ /* 0x000fe20000010000 */
[C---:B------:R-:W-:Y:S04]  /*8fe0*/  HMMA.16816.F32.BF16 R12, R104.reuse, R112, R12 ;  /* 0x00000070680c723c */ /* 0x040fe8000004180c */
[C---:B------:R-:W-:Y:S04]  /*8ff0*/  FADD.FTZ R0, R153.reuse, R0 ;  /* 0x0000000099007221 */ /* 0x040fe80000010000 */
        /* <DEDUP_REMOVED lines=31> */
[----:B------:R-:W-:Y:S06]  /*91f0*/  LDSM.16.MT88.4 R112, [R169+0x1000] ;  /* 0x00100000a970783b */ /* 0x000fec0000004200 */
[----:B------:R-:W-:Y:S02]  /*9200*/  F2FP.BF16.PACK_AB R104, R148, R124 ;  /* 0x0000007c9468723e */ /* 0x000fe400000010ff */
[----:B------:R-:W-:Y:S03]  /*9210*/  F2FP.BF16.PACK_AB R106, R153, R154 ;  /* 0x0000009a996a723e */ /* 0x000fe600000010ff */
[----:B------:R-:W-:Y:S02]  /*9220*/  F2FP.BF16.PACK_AB R105, R149, R125 ;  /* 0x0000007d9569723e */ /* 0x000fe400000010ff */
[C---:B------:R-:W-:Y:S07]  /*9230*/  F2FP.BF16.PACK_AB R107, R147.reuse, R151 ;  /* 0x00000097936b723e */ /* 0x040fee00000010ff */
        /* <DEDUP_REMOVED lines=79> */
.L_x_1147:
[----:B------:R-:W-:-:S13]  /*9730*/  ISETP.GE.AND P0, PT, R180, R189, PT ;  /* 0x000000bdb400720c */ /* 0x000fda0003f06270 */
[----:B------:R-:W-:Y:S05]  /*9740*/  @!P0 BRA `(.L_x_1159) ;  /* 0x000030e000008947 */ /* 0x000fea0003800000 */
[----:B------:R-:W-:Y:S02]  /*9750*/  MOV R102, R12 ;  /* 0x0000000c00667202 */ /* 0x000fe40000000f00 */
[----:B------:R-:W-:Y:S02]  /*9760*/  MOV R101, R100 ;  /* 0x0000006400657202 */ /* 0x000fe40000000f00 */
.L_x_1166:
[----:B------:R-:W-:Y:S04]  /*9770*/  DEPBAR.LE SB0, 0x0 ;  /* 0x000080000000791a */ /* 0x000fe80000000000 */
[----:B------:R-:W-:Y:S01]  /*9780*/  WARPSYNC 0xffffffff ;  /* 0xffffffff00007948 */ /* 0x000fe20003800000 */
[----:B------:R-:W-:Y:S01]  /*9790*/  BAR.SYNC.DEFER_BLOCKING 0x0 ;  /* 0x0000000000007b1d */ /* 0x000fe20000010000 */
[----:B------:R-:W-:Y:S01]  /*97a0*/  SHF.R.S32.HI R0, RZ, 0x1f, R181 ;  /* 0x0000001fff007819 */ /* 0x000fe200000114b5 */
[C---:B------:R-:W-:Y:S01]  /*97b0*/  IMAD.WIDE.U32 R2, R181.reuse, c[0x0][0x208], RZ ;  /* 0x00008200b5027a25 */ /* 0x040fe200078e00ff */
        /* <DEDUP_REMOVED lines=9> */
[----:B------:R-:W-:Y:S01]  /*9850*/  IADD3 R172, R103, 0x5800, RZ ;  /* 0x0000580067ac7810 */ /* 0x000fe20007ffe0ff */
[----:B------:R-:W-:Y:S01]  /*9860*/  IMAD.IADD R3, R3, 0x1, R0 ;  /* 0x0000000103037824 */ /* 0x000fe200078e0200 */
[C---:B------:R-:W-:Y:S01]  /*9870*/  IADD3 R171, R103.reuse, 0x5000, RZ ;  /* 0x0000500067ab7810 */ /* 0x040fe20007ffe0ff */
[----:B------:R-:W-:Y:S01]  /*9880*/  IMAD.SHL.U32 R28, R188, 0x2, RZ ;  /* 0x00000002bc1c7824 */ /* 0x000fe200078e00ff */
[C---:B------:R-:W-:Y:S01]  /*9890*/  IADD3 R163, R103.reuse, 0x4800, RZ ;  /* 0x0000480067a37810 */ /* 0x040fe20007ffe0ff */
[----:B------:R-:W-:Y:S01]  /*98a0*/  IMAD.WIDE.U32 R2, R178, c[0x0][0x218], R2 ;  /* 0x00008600b2027a25 */ /* 0x000fe200078e0002 */
[C---:B------:R-:W-:Y:S02]  /*98b0*/  IADD3 R162, R103.reuse, 0x4000, RZ ;  /* 0x0000400067a27810 */ /* 0x040fe40007ffe0ff */
[----:B------:R-:W-:Y:S01]  /*98c0*/  IADD3 R161, R103, 0x3800, RZ ;  /* 0x0000380067a17810 */ /* 0x000fe20007ffe0ff */
[----:B------:R-:W-:Y:S01]  /*98d0*/  IMAD.SHL.U32 R15, R187, 0x2, RZ ;  /* 0x00000002bb0f7824 */ /* 0x000fe200078e00ff */
[----:B------:R-:W-:Y:S01]  /*98e0*/  IADD3 R0, P0, R198, R2, RZ ;  /* 0x00000002c6007210 */ /* 0x000fe20007f1e0ff */
[----:B------:R1:W2:Y:S01]  /*98f0*/  LDSM.16.M88.4 R32, [R173] ;  /* 0x00000000ad20783b */ /* 0x0002a20000000200 */
[C---:B------:R-:W-:Y:S02]  /*9900*/  IADD3 R160, R103.reuse, 0x3000, RZ ;  /* 0x0000300067a07810 */ /* 0x040fe40007ffe0ff */
        /* <DEDUP_REMOVED lines=8> */
[----:B------:R-:W-:Y:S01]  /*9990*/  SHF.L.U64.HI R14, R187, 0x1, R12 ;  /* 0x00000001bb0e7819 */ /* 0x000fe2000001020c */
[C---:B------:R-:W-:Y:S01]  /*99a0*/  IMAD.SHL.U32 R12, R182.reuse, 0x2, RZ ;  /* 0x00000002b60c7824 */ /* 0x040fe200078e00ff */
        /* <DEDUP_REMOVED lines=9> */
.L_x_1250:
[----:B------:R-:W5:Y:S01]  /*9a40*/  SHFL.IDX PT, R3, R6, RZ, 0x181f ;  /* 0x00181fff06037589 */ /* 0x000f6200000e0000 */
[----:B------:R-:W-:Y:S01]  /*9a50*/  ISETP.GE.AND P0, PT, R182, c[0x0][0x1d4], PT ;  /* 0x00007500b6007a0c */ /* 0x000fe20003f06270 */
[----:B------:R-:W-:Y:S01]  /*9a60*/  BSSY B0, `(.L_x_1161) ;  /* 0x0000141000007945 */ /* 0x000fe20003800000 */
[----:B------:R-:W-:Y:S02]  /*9a70*/  ISETP.GE.AND P4, PT, R187, c[0x0][0x1d4], PT ;  /* 0x00007500bb007a0c */ /* 0x000fe40003f86270 */
[----:B------:R-:W-:Y:S03]  /*9a80*/  SEL R177, RZ, 0x10, P0 ;  /* 0x00000010ffb17807 */ /* 0x000fe60000000000 */
[----:B------:R-:W4:Y:S08]  /*9a90*/  SHFL.IDX PT, R20, R6, 0x1, 0x181f ;  /* 0x00381f0006147f89 */ /* 0x000f3000000e0000 */
[----:B------:R-:W3:Y:S01]  /*9aa0*/  SHFL.IDX PT, R21, R7, 0x1, 0x181f ;  /* 0x00381f0007157f89 */ /* 0x000ee200000e0000 */
[C---:B-----5:R-:W-:Y:S04]  /*9ab0*/  IADD3 R4, P2, R3.reuse, R12, RZ ;  /* 0x0000000c03047210 */ /* 0x060fe80007f5e0ff */
[C---:B---3--:R-:W-:Y:S05]  /*9ac0*/  IADD3.X R5, R2.reuse, R13, RZ, P2, !PT ;  /* 0x0000000d02057210 */ /* 0x048fea00017fe4ff */
[----:B------:R3:W-:Y:S02]  /*9ad0*/  LDGSTS.E.BYPASS.LTC128B.128 [R179+0x100], [R4.64], !P0 ;  /* 0x0010000004b37fae */ /* 0x0007e4000c101d46 */
[----:B---3--:R-:W-:Y:S04]  /*9ae0*/  IADD3 R4, P2, R3, R15, RZ ;  /* 0x0000000f03047210 */ /* 0x008fe80007f5e0ff */
[----:B------:R-:W-:Y:S02]  /*9af0*/  IADD3.X R5, R2, R14, RZ, P2, !PT ;  /* 0x0000000e02057210 */ /* 0x000fe400017fe4ff */
[----:B------:R-:W-:Y:S03]  /*9b00*/  ISETP.GE.AND P2, PT, R188, c[0x0][0x1d4], PT ;  /* 0x00007500bc007a0c */ /* 0x000fe60003f46270 */
[----:B------:R3:W-:Y:S02]  /*9b10*/  LDGSTS.E.BYPASS.LTC128B.128 [R179+0x2100], [R4.64], !P4 ;  /* 0x0210000004b37fae */ /* 0x0007e4000e101d46 */
[----:B---3--:R-:W-:Y:S02]  /*9b20*/  IADD3 R5, -R177, 0x10, RZ ;  /* 0x00000010b1057810 */ /* 0x008fe40007ffe1ff */
[----:B------:R-:W-:Y:S02]  /*9b30*/  IADD3 R4, P5, R3, R28, RZ ;  /* 0x0000001c03047210 */ /* 0x000fe40007fbe0ff */
[----:B------:R-:W-:Y:S04]  /*9b40*/  LOP3.LUT R5, R5, 0xf, RZ, 0xc0, !PT ;  /* 0x0000000f05057812 */ /* 0x000fe800078ec0ff */
[----:B----4-:R-:W-:Y:S02]  /*9b50*/  IADD3 R12, P6, P0, R5, R20, R12 ;  /* 0x00000014050c7210 */ /* 0x010fe400078de00c */
[----:B------:R-:W-:Y:S02]  /*9b60*/  IADD3.X R5, R2, R22, RZ, P5, !PT ;  /* 0x0000001602057210 */ /* 0x000fe40002ffe4ff */
[----:B------:R-:W-:Y:S02]  /*9b70*/  ISETP.NE.U32.AND P5, PT, R177, RZ, PT ;  /* 0x000000ffb100720c */ /* 0x000fe40003fa5070 */
[----:B------:R-:W-:Y:S01]  /*9b80*/  SEL R2, RZ, 0x10, P4 ;  /* 0x00000010ff027807 */ /* 0x000fe20002000000 */
[----:B------:R3:W-:Y:S01]  /*9b90*/  LDGSTS.E.BYPASS.LTC128B.128 [R179+0x4100], [R4.64], !P2 ;  /* 0x0410000004b37fae */ /* 0x0007e2000d101d46 */
[-C--:B------:R-:W-:Y:S02]  /*9ba0*/  IADD3.X R13, RZ, R21.reuse, R13, P6, P0 ;  /* 0x00000015ff0d7210 */ /* 0x080fe400037e040d */
[C---:B------:R-:W-:Y:S02]  /*9bb0*/  ISETP.NE.U32.AND P0, PT, R2.reuse, RZ, PT ;  /* 0x000000ff0200720c */ /* 0x040fe40003f05070 */
[----:B------:R-:W-:Y:S04]  /*9bc0*/  IADD3 R2, -R2, 0x10, RZ ;  /* 0x0000001002027810 */ /* 0x000fe80007ffe1ff */
[----:B------:R-:W-:Y:S01]  /*9bd0*/  LOP3.LUT R2, R2, 0xf, RZ, 0xc0, !PT ;  /* 0x0000000f02027812 */ /* 0x000fe200078ec0ff */
[----:B------:R4:W-:Y:S03]  /*9be0*/  LDGSTS.E.BYPASS.LTC128B.128.ZFILL [R179+0x1100], [R12.64], P5 ;  /* 0x011000000cb37fae */ /* 0x0009e6000a941d46 */
[-C--:B------:R-:W-:Y:S04]  /*9bf0*/  IADD3 R2, P6, P5, R2, R20.reuse, R15 ;  /* 0x0000001402027210 */ /* 0x080fe80007dde00f */
[-C--:B------:R-:W-:Y:S05]  /*9c00*/  IADD3.X R3, RZ, R21.reuse, R14, P6, P5 ;  /* 0x00000015ff037210 */ /* 0x080fea00037ea40e */
[----:B------:R5:W-:Y:S01]  /*9c10*/  LDGSTS.E.BYPASS.LTC128B.128.ZFILL [R179+0x3100], [R2.64], P0 ;  /* 0x0310000002b37fae */ /* 0x000be20008141d46 */
[C---:B--23--:R-:W-:Y:S08]  /*9c20*/  HMMA.16816.F32.BF16 R4, R32.reuse, R8, RZ ;  /* 0x000000082004723c */ /* 0x04cff000000418ff */
[C---:B------:R-:W-:Y:S01]  /*9c30*/  HMMA.16816.F32.BF16 R8, R32.reuse, R10, RZ ;  /* 0x0000000a2008723c */ /* 0x040fe200000418ff */
[----:B----4-:R-:W-:Y:S04]  /*9c40*/  SEL R12, RZ, 0x10, P2 ;  /* 0x00000010ff0c7807 */ /* 0x010fe80001000000 */
[C---:B------:R-:W-:Y:S02]  /*9c50*/  ISETP.NE.U32.AND P6, PT, R12.reuse, RZ, PT ;  /* 0x000000ff0c00720c */ /* 0x040fe40003fc5070 */
[----:B------:R-:W-:Y:S02]  /*9c60*/  IADD3 R23, -R12, 0x10, RZ ;  /* 0x000000100c177810 */ /* 0x000fe40007ffe1ff */
[C---:B------:R-:W-:Y:S03]  /*9c70*/  HMMA.16816.F32.BF16 R12, R32.reuse, R16, RZ ;  /* 0x00000010200c723c */ /* 0x040fe600000418ff */
[----:B-----5:R-:W-:Y:S04]  /*9c80*/  LOP3.LUT R2, R23, 0xf, RZ, 0xc0, !PT ;  /* 0x0000000f17027812 */ /* 0x020fe800078ec0ff */
[----:B------:R-:W-:Y:S01]  /*9c90*/  IADD3 R2, P5, P0, R2, R20, R28 ;  /* 0x0000001402027210 */ /* 0x000fe200078be01c */
[C---:B------:R-:W-:Y:S04]  /*9ca0*/  HMMA.16816.F32.BF16 R16, R32.reuse, R18, RZ ;  /* 0x000000122010723c */ /* 0x040fe800000418ff */
[----:B------:R-:W-:Y:S02]  /*9cb0*/  IADD3.X R3, RZ, R21, R22, P5, P0 ;  /* 0x00000015ff037210 */ /* 0x000fe40002fe0416 */
[----:B------:R-:W-:Y:S02]  /*9cc0*/  ISETP.GT.AND P0, PT, R180, R189, PT ;  /* 0x000000bdb400720c */ /* 0x000fe40003f04270 */
[C---:B-1----:R-:W-:Y:S01]  /*9cd0*/  HMMA.16816.F32.BF16 R20, R32.reuse, R24, RZ ;  /* 0x000000182014723c */ /* 0x042fe200000418ff */
        /* <DEDUP_REMOVED lines=18> */
[C---:B--2---:R-:W-:Y:S01]  /*9e00*/  HMMA.16816.F32.BF16 R4, R136.reuse, R144, R4 ;  /* 0x000000908804723c */ /* 0x044fe20000041804 */
[----:B------:R-:W-:Y:S07]  /*9e10*/  LDSM.16.M88.4 R156, [R160] ;  /* 0x00000000a09c783b */ /* 0x000fee0000000200 */
[C---:B------:R-:W-:Y:S01]  /*9e20*/  HMMA.16816.F32.BF16 R8, R136.reuse, R146, R8 ;  /* 0x000000928808723c */ /* 0x040fe20000041808 */
[----:B------:R-:W-:Y:S07]  /*9e30*/  LDSM.16.M88.4 R144, [R165+-0x4000] ;  /* 0xffc00000a590783b */ /* 0x000fee0000000200 */
[C---:B---3--:R-:W-:Y:S08]  /*9e40*/  HMMA.16816.F32.BF16 R12, R136.reuse, R148, R12 ;  /* 0x00000094880c723c */ /* 0x048ff0000004180c */
[C---:B------:R-:W-:Y:S01]  /*9e50*/  HMMA.16816.F32.BF16 R16, R136.reuse, R150, R16 ;  /* 0x000000968810723c */ /* 0x040fe20000041810 */
[----:B------:R-:W-:Y:S07]  /*9e60*/  LDSM.16.M88.4 R148, [R165+-0x3800] ;  /* 0xffc80000a594783b */ /* 0x000fee0000000200 */
[C---:B----4-:R-:W-:Y:S08]  /*9e70*/  HMMA.16816.F32.BF16 R20, R136.reuse, R140, R20 ;  /* 0x0000008c8814723c */ /* 0x050ff00000041814 */
[C---:B------:R-:W-:Y:S01]  /*9e80*/  HMMA.16816.F32.BF16 R24, R136.reuse, R142, R24 ;  /* 0x0000008e8818723c */ /* 0x040fe20000041818 */
[----:B------:R-:W2:Y:S07]  /*9e90*/  LDSM.16.M88.4 R140, [R175] ;  /* 0x00000000af8c783b */ /* 0x000eae0000000200 */
[C---:B------:R-:W-:Y:S08]  /*9ea0*/  HMMA.16816.F32.BF16 R28, R136.reuse, R152, R28 ;  /* 0x00000098881c723c */ /* 0x040ff0000004181c */
[----:B------:R-:W-:Y:S01]  /*9eb0*/  HMMA.16816.F32.BF16 R32, R136, R154, R32 ;  /* 0x0000009a8820723c */ /* 0x000fe20000041820 */
[----:B------:R-:W3:Y:S08]  /*9ec0*/  LDSM.16.M88.4 R136, [R165+-0x3000] ;  /* 0xffd00000a588783b */ /* 0x000ef00000000200 */
[----:B------:R-:W4:Y:S01]  /*9ed0*/  LDSM.16.M88.4 R152, [R165+-0x2800] ;  /* 0xffd80000a598783b */ /* 0x000f220000000200 */
[C---:B--2---:R-:W-:Y:S08]  /*9ee0*/  HMMA.16816.F32.BF16 R4, R140.reuse, R144, R4 ;  /* 0x000000908c04723c */ /* 0x044ff00000041804 */
[C---:B------:R-:W-:Y:S01]  /*9ef0*/  HMMA.16816.F32.BF16 R8, R140.reuse, R146, R8 ;  /* 0x000000928c08723c */ /* 0x040fe20000041808 */
[----:B------:R-:W-:Y:S07]  /*9f00*/  LDSM.16.M88.4 R144, [R164+0x2000] ;  /* 0x00200000a490783b */ /* 0x000fee0000000200 */
[C---:B------:R-:W-:Y:S08]  /*9f10*/  HMMA.16816.F32.BF16 R12, R140.reuse, R148, R12 ;  /* 0x000000948c0c723c */ /* 0x040ff0000004180c */
[C---:B------:R-:W-:Y:S01]  /*9f20*/  HMMA.16816.F32.BF16 R16, R140.reuse, R150, R16 ;  /* 0x000000968c10723c */ /* 0x040fe20000041810 */
[----:B------:R-:W-:Y:S07]  /*9f30*/  LDSM.16.M88.4 R148, [R164+0x2800] ;  /* 0x00280000a494783b */ /* 0x000fee0000000200 */
[C---:B---3--:R-:W-:Y:S08]  /*9f40*/  HMMA.16816.F32.BF16 R20, R140.reuse, R136, R20 ;  /* 0x000000888c14723c */ /* 0x048ff00000041814 */
[C---:B------:R-:W-:Y:S01]  /*9f50*/  HMMA.16816.F32.BF16 R24, R140.reuse, R138, R24 ;  /* 0x0000008a8c18723c */ /* 0x040fe20000041818 */
[----:B------:R-:W2:Y:S07]  /*9f60*/  LDSM.16.M88.4 R136, [R173+0x4000] ;  /* 0x00400000ad88783b */ /* 0x000eae0000000200 */
[C---:B----4-:R-:W-:Y:S08]  /*9f70*/  HMMA.16816.F32.BF16 R28, R140.reuse, R152, R28 ;  /* 0x000000988c1c723c */ /* 0x050ff0000004181c */
[----:B------:R-:W-:Y:S01]  /*9f80*/  HMMA.16816.F32.BF16 R32, R140, R154, R32 ;  /* 0x0000009a8c20723c */ /* 0x000fe20000041820 */
[----:B------:R-:W3:Y:S08]  /*9f90*/  LDSM.16.M88.4 R140, [R164+0x3000] ;  /* 0x00300000a48c783b */ /* 0x000ef00000000200 */
[----:B------:R-:W4:Y:S01]  /*9fa0*/  LDSM.16.M88.4 R152, [R164+0x3800] ;  /* 0x00380000a498783b */ /* 0x000f220000000200 */
[C---:B--2---:R-:W-:Y:S08]  /*9fb0*/  HMMA.16816.F32.BF16 R4, R136.reuse, R144, R4 ;  /* 0x000000908804723c */ /* 0x044ff00000041804 */
[C---:B------:R-:W-:Y:S01]  /*9fc0*/  HMMA.16816.F32.BF16 R8, R136.reuse, R146, R8 ;  /* 0x000000928808723c */ /* 0x040fe20000041808 */
[----:B------:R-:W-:Y:S07]  /*9fd0*/  LDSM.16.M88.4 R144, [R0] ;  /* 0x000000000090783b */ /* 0x000fee0000000200 */
[C---:B------:R-:W-:Y:S08]  /*9fe0*/  HMMA.16816.F32.BF16 R12, R136.reuse, R148, R12 ;  /* 0x00000094880c723c */ /* 0x040ff0000004180c */
[C---:B------:R-:W-:Y:S01]  /*9ff0*/  HMMA.16816.F32.BF16 R16, R136.reuse, R150, R16 ;  /* 0x000000968810723c */ /* 0x040fe20000041810 */
[----:B------:R-:W-:Y:S07]  /*a000*/  LDSM.16.M88.4 R148, [R100] ;  /* 0x000000006494783b */ /* 0x000fee0000000200 */
[C---:B---3--:R-:W-:Y:S08]  /*a010*/  HMMA.16816.F32.BF16 R20, R136.reuse, R140, R20 ;  /* 0x0000008c8814723c */ /* 0x048ff00000041814 */
[C---:B------:R-:W-:Y:S01]  /*a020*/  HMMA.16816.F32.BF16 R24, R136.reuse, R142, R24 ;  /* 0x0000008e8818723c */ /* 0x040fe20000041818 */
[----:B------:R-:W2:Y:S07]  /*a030*/  LDSM.16.M88.4 R140, [R174+0x4000] ;  /* 0x00400000ae8c783b */ /* 0x000eae0000000200 */
[C---:B----4-:R-:W-:Y:S08]  /*a040*/  HMMA.16816.F32.BF16 R28, R136.reuse, R152, R28 ;  /* 0x00000098881c723c */ /* 0x050ff0000004181c */
[----:B------:R-:W-:Y:S01]  /*a050*/  HMMA.16816.F32.BF16 R32, R136, R154, R32 ;  /* 0x0000009a8820723c */ /* 0x000fe20000041820 */
[----:B------:R-:W3:Y:S08]  /*a060*/  LDSM.16.M88.4 R136, [R161] ;  /* 0x00000000a188783b */ /* 0x000ef00000000200 */
[----:B------:R-:W-:Y:S01]  /*a070*/  LDSM.16.M88.4 R152, [R166+0x2800] ;  /* 0x00280000a698783b */ /* 0x000fe20000000200 */
[C---:B--2---:R-:W-:Y:S08]  /*a080*/  HMMA.16816.F32.BF16 R4, R140.reuse, R144, R4 ;  /* 0x000000908c04723c */ /* 0x044ff00000041804 */
[C---:B------:R-:W-:Y:S01]  /*a090*/  HMMA.16816.F32.BF16 R8, R140.reuse, R146, R8 ;  /* 0x000000928c08723c */ /* 0x040fe20000041808 */
[----:B------:R-:W-:Y:S07]  /*a0a0*/  LDSM.16.M88.4 R144, [R176+0x4000] ;  /* 0x00400000b090783b */ /* 0x000fee0000000200 */
[C---:B------:R-:W-:Y:S08]  /*a0b0*/  HMMA.16816.F32.BF16 R12, R140.reuse, R148, R12 ;  /* 0x000000948c0c723c */ /* 0x040ff0000004180c */
[C---:B------:R-:W-:Y:S01]  /*a0c0*/  HMMA.16816.F32.BF16 R16, R140.reuse, R150, R16 ;  /* 0x000000968c10723c */ /* 0x040fe20000041810 */
[----:B------:R-:W2:Y:S07]  /*a0d0*/  LDSM.16.M88.4 R148, [R166+0x2000] ;  /* 0x00200000a694783b */ /* 0x000eae0000000200 */
[C---:B------:R-:W-:Y:S08]  /*a0e0*/  HMMA.16816.F32.BF16 R20, R140.reuse, R156, R20 ;  /* 0x0000009c8c14723c */ /* 0x040ff00000041814 */
[C---:B------:R-:W-:Y:S01]  /*a0f0*/  HMMA.16816.F32.BF16 R24, R140.reuse, R158, R24 ;  /* 0x0000009e8c18723c */ /* 0x040fe20000041818 */
[----:B------:R-:W4:Y:S07]  /*a100*/  LDSM.16.M88.4 R156, [R166+0x3000] ;  /* 0x00300000a69c783b */ /* 0x000f2e0000000200 */
[C---:B---3--:R-:W-:Y:S08]  /*a110*/  HMMA.16816.F32.BF16 R28, R140.reuse, R136, R28 ;  /* 0x000000888c1c723c */ /* 0x048ff0000004181c */
[----:B------:R-:W-:Y:S01]  /*a120*/  HMMA.16816.F32.BF16 R32, R140, R138, R32 ;  /* 0x0000008a8c20723c */ /* 0x000fe20000041820 */
[----:B------:R-:W3:Y:S07]  /*a130*/  LDSM.16.M88.4 R136, [R166+0x3800] ;  /* 0x00380000a688783b */ /* 0x000eee0000000200 */
[C---:B--2---:R-:W-:Y:S01]  /*a140*/  HMMA.16816.F32.BF16 R4, R144.reuse, R148, R4 ;  /* 0x000000949004723c */ /* 0x044fe20000041804 */
[----:B------:R-:W-:Y:S07]  /*a150*/  LDSM.16.M88.4 R140, [R175+0x4000] ;  /* 0x00400000af8c783b */ /* 0x000fee0000000200 */
[C---:B------:R-:W-:Y:S01]  /*a160*/  HMMA.16816.F32.BF16 R8, R144.reuse, R150, R8 ;  /* 0x000000969008723c */ /* 0x040fe20000041808 */
[----:B------:R-:W2:Y:S07]  /*a170*/  LDSM.16.M88.4 R148, [R165+-0x2000] ;  /* 0xffe00000a594783b */ /* 0x000eae0000000200 */
[C---:B------:R-:W-:Y:S08]  /*a180*/  HMMA.16816.F32.BF16 R12, R144.reuse, R152, R12 ;  /* 0x00000098900c723c */ /* 0x040ff0000004180c */
[C---:B------:R-:W-:Y:S01]  /*a190*/  HMMA.16816.F32.BF16 R16, R144.reuse, R154, R16 ;  /* 0x0000009a9010723c */ /* 0x040fe20000041810 */
[----:B------:R-:W5:Y:S07]  /*a1a0*/  LDSM.16.M88.4 R152, [R165+-0x1800] ;  /* 0xffe80000a598783b */ /* 0x000f6e0000000200 */
[C---:B----4-:R-:W-:Y:S08]  /*a1b0*/  HMMA.16816.F32.BF16 R20, R144.reuse, R156, R20 ;  /* 0x0000009c9014723c */ /* 0x050ff00000041814 */
[C---:B------:R-:W-:Y:S01]  /*a1c0*/  HMMA.16816.F32.BF16 R24, R144.reuse, R158, R24 ;  /* 0x0000009e9018723c */ /* 0x040fe20000041818 */
[----:B------:R-:W4:Y:S07]  /*a1d0*/  LDSM.16.M88.4 R156, [R165+-0x1000] ;  /* 0xfff00000a59c783b */ /* 0x000f2e0000000200 */
[C---:B---3--:R-:W-:Y:S08]  /*a1e0*/  HMMA.16816.F32.BF16 R28, R144.reuse, R136, R28 ;  /* 0x00000088901c723c */ /* 0x048ff0000004181c */
[----:B------:R-:W-:Y:S01]  /*a1f0*/  HMMA.16816.F32.BF16 R32, R144, R138, R32 ;  /* 0x0000008a9020723c */ /* 0x000fe20000041820 */
[----:B------:R-:W3:Y:S07]  /*a200*/  LDSM.16.M88.4 R136, [R165+-0x800] ;  /* 0xfff80000a588783b */ /* 0x000eee0000000200 */
[C---:B--2---:R-:W-:Y:S01]  /*a210*/  HMMA.16816.F32.BF16 R4, R140.reuse, R148, R4 ;  /* 0x000000948c04723c */ /* 0x044fe20000041804 */
[----:B------:R-:W-:Y:S07]  /*a220*/  LDSM.16.M88.4 R144, [R173+0x8000] ;  /* 0x00800000ad90783b */ /* 0x000fee0000000200 */
[C---:B------:R-:W-:Y:S01]  /*a230*/  HMMA.16816.F32.BF16 R8, R140.reuse, R150, R8 ;  /* 0x000000968c08723c */ /* 0x040fe20000041808 */
[----:B------:R-:W2:Y:S07]  /*a240*/  LDSM.16.M88.4 R148, [R164+0x4000] ;  /* 0x00400000a494783b */ /* 0x000eae0000000200 */
[C---:B-----5:R-:W-:Y:S08]  /*a250*/  HMMA.16816.F32.BF16 R12, R140.reuse, R152, R12 ;  /* 0x000000988c0c723c */ /* 0x060ff0000004180c */
[C---:B------:R-:W-:Y:S01]  /*a260*/  HMMA.16816.F32.BF16 R16, R140.reuse, R154, R16 ;  /* 0x0000009a8c10723c */ /* 0x040fe20000041810 */
[----:B------:R-:W5:Y:S07]  /*a270*/  LDSM.16.M88.4 R152, [R164+0x4800] ;  /* 0x00480000a498783b */ /* 0x000f6e0000000200 */
[C---:B----4-:R-:W-:Y:S08]  /*a280*/  HMMA.16816.F32.BF16 R20, R140.reuse, R156, R20 ;  /* 0x0000009c8c14723c */ /* 0x050ff00000041814 */
        /* <DEDUP_REMOVED lines=8> */
[----:B------:R-:W2:Y:S07]  /*a310*/  LDSM.16.M88.4 R148, [R162] ;  /* 0x00000000a294783b */ /* 0x000eae0000000200 */
[C---:B-----5:R-:W-:Y:S08]  /*a320*/  HMMA.16816.F32.BF16 R12, R144.reuse, R152, R12 ;  /* 0x00000098900c723c */ /* 0x060ff0000004180c */
[C---:B------:R-:W-:Y:S01]  /*a330*/  HMMA.16816.F32.BF16 R16, R144.reuse, R154, R16 ;  /* 0x0000009a9010723c */ /* 0x040fe20000041810 */
[----:B------:R-:W5:Y:S07]  /*a340*/  LDSM.16.M88.4 R152, [R163] ;  /* 0x00000000a398783b */ /* 0x000f6e0000000200 */
[C---:B----4-:R-:W-:Y:S01]  /*a350*/  HMMA.16816.F32.BF16 R20, R144.reuse, R156, R20 ;  /* 0x0000009c9014723c */ /* 0x050fe20000041814 */
[----:B------:R-:W-:Y:S07]  /*a360*/  LDSM.16.M88.4 R160, [R172] ;  /* 0x00000000aca0783b */ /* 0x000fee0000000200 */
[C---:B------:R-:W-:Y:S01]  /*a370*/  HMMA.16816.F32.BF16 R24, R144.reuse, R158, R24 ;  /* 0x0000009e9018723c */ /* 0x040fe20000041818 */
[----:B------:R-:W4:Y:S07]  /*a380*/  LDSM.16.M88.4 R156, [R171] ;  /* 0x00000000ab9c783b */ /* 0x000f2e0000000200 */
[C---:B---3--:R-:W-:Y:S08]  /*a390*/  HMMA.16816.F32.BF16 R28, R144.reuse, R136, R28 ;  /* 0x00000088901c723c */ /* 0x048ff0000004181c */
[----:B------:R-:W-:Y:S01]  /*a3a0*/  HMMA.16816.F32.BF16 R32, R144, R138, R32 ;  /* 0x0000008a9020723c */ /* 0x000fe20000041820 */
[----:B------:R-:W-:Y:S07]  /*a3b0*/  LDSM.16.M88.4 R136, [R176+0x8000] ;  /* 0x00800000b088783b */ /* 0x000fee0000000200 */
[C---:B--2---:R-:W-:Y:S01]  /*a3c0*/  HMMA.16816.F32.BF16 R4, R140.reuse, R148, R4 ;  /* 0x000000948c04723c */ /* 0x044fe20000041804 */
[----:B------:R-:W2:Y:S07]  /*a3d0*/  LDSM.16.M88.4 R144, [R166+0x4000] ;  /* 0x00400000a690783b */ /* 0x000eae0000000200 */
[C---:B------:R-:W-:Y:S01]  /*a3e0*/  HMMA.16816.F32.BF16 R8, R140.reuse, R150, R8 ;  /* 0x000000968c08723c */ /* 0x040fe20000041808 */
[----:B------:R-:W3:Y:S07]  /*a3f0*/  LDSM.16.M88.4 R148, [R166+0x4800] ;  /* 0x00480000a694783b */ /* 0x000eee0000000200 */
[C---:B-----5:R-:W-:Y:S08]  /*a400*/  HMMA.16816.F32.BF16 R12, R140.reuse, R152, R12 ;  /* 0x000000988c0c723c */ /* 0x060ff0000004180c */
[C---:B------:R-:W-:Y:S01]  /*a410*/  HMMA.16816.F32.BF16 R16, R140.reuse, R154, R16 ;  /* 0x0000009a8c10723c */ /* 0x040fe20000041810 */
[----:B------:R-:W5:Y:S07]  /*a420*/  LDSM.16.M88.4 R152, [R166+0x5000] ;  /* 0x00500000a698783b */ /* 0x000f6e0000000200 */
[C---:B----4-:R-:W-:Y:S08]  /*a430*/  HMMA.16816.F32.BF16 R20, R140.reuse, R156, R20 ;  /* 0x0000009c8c14723c */ /* 0x050ff00000041814 */
[C---:B------:R-:W-:Y:S01]  /*a440*/  HMMA.16816.F32.BF16 R24, R140.reuse, R158, R24 ;  /* 0x0000009e8c18723c */ /* 0x040fe20000041818 */
[----:B------:R-:W-:Y:S07]  /*a450*/  LDSM.16.M88.4 R156, [R175+0x8000] ;  /* 0x00800000af9c783b */ /* 0x000fee0000000200 */
[C---:B------:R-:W-:Y:S08]  /*a460*/  HMMA.16816.F32.BF16 R28, R140.reuse, R160, R28 ;  /* 0x000000a08c1c723c */ /* 0x040ff0000004181c */
[----:B------:R-:W-:Y:S01]  /*a470*/  HMMA.16816.F32.BF16 R32, R140, R162, R32 ;  /* 0x000000a28c20723c */ /* 0x000fe20000041820 */
[----:B------:R-:W4:Y:S07]  /*a480*/  LDSM.16.M88.4 R140, [R166+0x5800] ;  /* 0x00580000a68c783b */ /* 0x000f2e0000000200 */
[C---:B--2---:R-:W-:Y:S01]  /*a490*/  HMMA.16816.F32.BF16 R4, R136.reuse, R144, R4 ;  /* 0x000000908804723c */ /* 0x044fe20000041804 */
[----:B------:R-:W2:Y:S07]  /*a4a0*/  LDSM.16.M88.4 R160, [R165] ;  /* 0x00000000a5a0783b */ /* 0x000eae0000000200 */
[C---:B------:R-:W-:Y:S08]  /*a4b0*/  HMMA.16816.F32.BF16 R8, R136.reuse, R146, R8 ;  /* 0x000000928808723c */ /* 0x040ff00000041808 */
[C---:B---3--:R-:W-:Y:S08]  /*a4c0*/  HMMA.16816.F32.BF16 R12, R136.reuse, R148, R12 ;  /* 0x00000094880c723c */ /* 0x048ff0000004180c */
[C---:B------:R-:W-:Y:S08]  /*a4d0*/  HMMA.16816.F32.BF16 R16, R136.reuse, R150, R16 ;  /* 0x000000968810723c */ /* 0x040ff00000041810 */
[C---:B-----5:R-:W-:Y:S08]  /*a4e0*/  HMMA.16816.F32.BF16 R20, R136.reuse, R152, R20 ;  /* 0x000000988814723c */ /* 0x060ff00000041814 */
[C---:B------:R-:W-:Y:S08]  /*a4f0*/  HMMA.16816.F32.BF16 R24, R136.reuse, R154, R24 ;  /* 0x0000009a8818723c */ /* 0x040ff00000041818 */
[C---:B----4-:R-:W-:Y:S08]  /*a500*/  HMMA.16816.F32.BF16 R28, R136.reuse, R140, R28 ;  /* 0x0000008c881c723c */ /* 0x050ff0000004181c */
[----:B------:R-:W-:Y:S01]  /*a510*/  HMMA.16816.F32.BF16 R32, R136, R142, R32 ;  /* 0x0000008e8820723c */ /* 0x000fe20000041820 */
[----:B------:R-:W3:Y:S07]  /*a520*/  LDSM.16.M88.4 R136, [R165+0x800] ;  /* 0x00080000a588783b */ /* 0x000eee0000000200 */
[C---:B--2---:R-:W-:Y:S08]  /*a530*/  HMMA.16816.F32.BF16 R4, R156.reuse, R160, R4 ;  /* 0x000000a09c04723c */ /* 0x044ff00000041804 */
[C---:B------:R-:W-:Y:S11]  /*a540*/  HMMA.16816.F32.BF16 R8, R156.reuse, R162, R8 ;  /* 0x000000a29c08723c */ /* 0x040ff60000041808 */
[----:B------:R-:W-:Y:S05]  /*a550*/  @!UPT UIADD3 URZ, URZ, URZ, URZ ;  /* 0x0000003f3f3ff290 */ /* 0x000fea000fffe03f */
[----:B------:R-:W-:Y:S04]  /*a560*/  FMUL.FTZ R0, R4, c[0x0][0x320] ;  /* 0x0000c80004007a20 */ /* 0x000fe80000410000 */
[----:B------:R2:W4:Y:S04]  /*a570*/  MUFU.TANH R141, R0 ;  /* 0x00000000008d7308 */ /* 0x0005280000002400 */
[----:B-1----:R-:W-:Y:S01]  /*a580*/  FMUL.FTZ R3, R11, c[0x0][0x320] ;  /* 0x0000c8000b037a20 */ /* 0x002fe20000410000 */
[C---:B---3--:R-:W-:Y:S03]  /*a590*/  HMMA.16816.F32.BF16 R12, R156.reuse, R136, R12 ;  /* 0x000000889c0c723c */ /* 0x048fe6000004180c */
[----:B------:R-:W-:Y:S02]  /*a5a0*/  FMUL.FTZ R10, R10, c[0x0][0x320] ;  /* 0x0000c8000a0a7a20 */ /* 0x000fe40000410000 */
[----:B------:R1:W3:Y:S03]  /*a5b0*/  MUFU.TANH R147, R3 ;  /* 0x0000000300937308 */ /* 0x0002e60000002400 */
[C---:B------:R-:W-:Y:S07]  /*a5c0*/  HMMA.16816.F32.BF16 R16, R156.reuse, R138, R16 ;  /* 0x0000008a9c10723c */ /* 0x040fee0000041810 */
[----:B------:R-:W3:Y:S01]  /*a5d0*/  MUFU.TANH R146, R10 ;  /* 0x0000000a00927308 */ /* 0x000ee20000002400 */
[----:B--2---:R-:W-:Y:S08]  /*a5e0*/  FMUL.FTZ R0, R5, c[0x0][0x320] ;  /* 0x0000c80005007a20 */ /* 0x004ff00000410000 */
[----:B------:R-:W-:Y:S01]  /*a5f0*/  FMUL.FTZ R2, R12, c[0x0][0x320] ;  /* 0x0000c8000c027a20 */ /* 0x000fe20000410000 */
[----:B------:R2:W2:Y:S07]  /*a600*/  MUFU.TANH R144, R0 ;  /* 0x0000000000907308 */ /* 0x0004ae0000002400 */
[----:B-1----:R-:W-:Y:S03]  /*a610*/  FMUL.FTZ R3, R18, c[0x0][0x320] ;  /* 0x0000c80012037a20 */ /* 0x002fe60000410000 */
[----:B------:R1:W1:Y:S10]  /*a620*/  MUFU.TANH R139, R2 ;  /* 0x00000002008b7308 */ /* 0x0002740000002400 */
[----:B------:R-:W3:Y:S01]  /*a630*/  MUFU.TANH R161, R3 ;  /* 0x0000000300a17308 */ /* 0x000ee20000002400 */
[----:B--2---:R-:W-:Y:S09]  /*a640*/  FMUL.FTZ R0, R6, c[0x0][0x320] ;  /* 0x0000c80006007a20 */ /* 0x004ff20000410000 */
[----:B------:R2:W2:Y:S01]  /*a650*/  MUFU.TANH R143, R0 ;  /* 0x00000000008f7308 */ /* 0x0004a20000002400 */
[----:B-1----:R-:W-:Y:S09]  /*a660*/  FMUL.FTZ R2, R19, c[0x0][0x320] ;  /* 0x0000c80013027a20 */ /* 0x002ff20000410000 */
        /* <DEDUP_REMOVED lines=95> */
.L_x_1251:
        /* <DEDUP_REMOVED lines=18> */
.L_x_1252:
[C---:B----4-:R-:W-:Y:S02]  /*ad80*/  IADD3 R2, -R177.reuse, 0x10, RZ ;  /* 0x00000010b1027810 */ /* 0x050fe40007ffe1ff */
[----:B------:R-:W-:Y:S02]  /*ad90*/  ISETP.NE.U32.AND P0, PT, R177, RZ, PT ;  /* 0x000000ffb100720c */ /* 0x000fe40003f05070 */
[----:B------:R-:W-:Y:S04]  /*ada0*/  LOP3.LUT R2, R2, 0xf, RZ, 0xc0, !PT ;  /* 0x0000000f02027812 */ /* 0x000fe800078ec0ff */
[----:B---3--:R-:W-:Y:S04]  /*adb0*/  IADD3 R2, P6, P5, R2, R0, R20 ;  /* 0x0000000002027210 */ /* 0x008fe80007dde014 */
[----:B--2---:R-:W-:Y:S02]  /*adc0*/  IADD3.X R3, RZ, R4, R9, P6, P5 ;  /* 0x00000004ff037210 */ /* 0x004fe400037ea409 */
        /* <DEDUP_REMOVED lines=10> */
.L_x_1162:
[----:B---34-:R-:W-:Y:S05]  /*ae70*/  BSYNC B0 ;  /* 0x0000000000007941 */ /* 0x018fea0003800000 */
.L_x_1161:
[----:B------:R-:W-:Y:S01]  /*ae80*/  FMNMX.FTZ R2, R141, R101, !PT ;  /* 0x000000658d027209 */ /* 0x000fe20007810000 */
[----:B------:R-:W0:Y:S01]  /*ae90*/  LDGDEPBAR ;  /* 0x00000000000079af */ /* 0x000e220000000000 */
[----:B--2---:R-:W-:Y:S02]  /*aea0*/  FMNMX.FTZ R0, R143, R102, !PT ;  /* 0x000000668f007209 */ /* 0x004fe40007810000 */
        /* <DEDUP_REMOVED lines=38> */
.L_x_1253:
[C---:B------:R-:W-:Y:S01]  /*b110*/  FMUL.FTZ R5, R100.reuse, c[0x0][0x2d0] ;  /* 0x0000b40064057a20 */ /* 0x040fe20000410000 */
[----:B------:R-:W-:Y:S01]  /*b120*/  WARPSYNC 0xffffffff ;  /* 0xffffffff00007948 */ /* 0x000fe20003800000 */
[----:B------:R-:W-:Y:S01]  /*b130*/  FADD.FTZ R2, -R100, R101 ;  /* 0x0000006564027221 */ /* 0x000fe20000010100 */
[----:B------:R-:W-:Y:S01]  /*b140*/  ISETP.GT.AND P0, PT, R180, R189, PT ;  /* 0x000000bdb400720c */ /* 0x000fe20003f04270 */
[--C-:B------:R-:W-:Y:S02]  /*b150*/  FFMA.FTZ R3, R141, c[0x0][0x2d0], -R5.reuse ;  /* 0x0000b4008d037a23 */ /* 0x100fe40000010805 */
[----:B------:R-:W-:Y:S02]  /*b160*/  FMUL.FTZ R2, R2, c[0x0][0x2d0] ;  /* 0x0000b40002027a20 */ /* 0x000fe40000410000 */
[----:B------:R1:W-:Y:S01]  /*b170*/  MUFU.EX2 R141, R3 ;  /* 0x00000003008d7308 */ /* 0x0003e20000000800 */
[--C-:B------:R-:W-:Y:S02]  /*b180*/  FFMA.FTZ R139, R139, c[0x0][0x2d0], -R5.reuse ;  /* 0x0000b4008b8b7a23 */ /* 0x100fe40000010805 */
[--C-:B------:R-:W-:Y:S02]  /*b190*/  FFMA.FTZ R138, R138, c[0x0][0x2d0], -R5.reuse ;  /* 0x0000b4008a8a7a23 */ /* 0x100fe40000010805 */
[--C-:B------:R-:W-:Y:S02]  /*b1a0*/  FFMA.FTZ R137, R137, c[0x0][0x2d0], -R5.reuse ;  /* 0x0000b40089897a23 */ /* 0x100fe40000010805 */
[--C-:B------:R-:W-:Y:S02]  /*b1b0*/  FFMA.FTZ R136, R136, c[0x0][0x2d0], -R5.reuse ;  /* 0x0000b40088887a23 */ /* 0x100fe40000010805 */
[--C-:B------:R-:W-:Y:S01]  /*b1c0*/  FFMA.FTZ R156, R19, c[0x0][0x2d0], -R5.reuse ;  /* 0x0000b400139c7a23 */ /* 0x100fe20000010805 */
[----:B------:R-:W4:Y:S01]  /*b1d0*/  MUFU.EX2 R2, R2 ;  /* 0x0000000200027308 */ /* 0x000f220000000800 */
[--C-:B------:R-:W-:Y:S02]  /*b1e0*/  FFMA.FTZ R171, R15, c[0x0][0x2d0], -R5.reuse ;  /* 0x0000b4000fab7a23 */ /* 0x100fe40000010805 */
[--C-:B------:R-:W-:Y:S02]  /*b1f0*/  FFMA.FTZ R159, R14, c[0x0][0x2d0], -R5.reuse ;  /* 0x0000b4000e9f7a23 */ /* 0x100fe40000010805 */
[--C-:B------:R-:W-:Y:S05]  /*b200*/  FFMA.FTZ R158, R13, c[0x0][0x2d0], -R5.reuse ;  /* 0x0000b4000d9e7a23 */ /* 0x100fea0000010805 */
[----:B------:R-:W-:Y:S01]  /*b210*/  MUFU.EX2 R136, R136 ;  /* 0x0000008800887308 */ /* 0x000fe20000000800 */
[--C-:B-1----:R-:W-:Y:S02]  /*b220*/  FFMA.FTZ R3, R144, c[0x0][0x2d0], -R5.reuse ;  /* 0x0000b40090037a23 */ /* 0x102fe40000010805 */
[--C-:B------:R-:W-:Y:S07]  /*b230*/  FFMA.FTZ R144, R18, c[0x0][0x2d0], -R5.reuse ;  /* 0x0000b40012907a23 */ /* 0x100fee0000010805 */
[----:B------:R1:W5:Y:S02]  /*b240*/  MUFU.EX2 R157, R3 ;  /* 0x00000003009d7308 */ /* 0x0003640000000800 */
[----:B-1----:R-:W-:Y:S02]  /*b250*/  FFMA.FTZ R3, R142, c[0x0][0x2d0], -R5 ;  /* 0x0000b4008e037a23 */ /* 0x002fe40000010805 */
        /* <DEDUP_REMOVED lines=11> */
[C---:B------:R-:W-:Y:S01]  /*b310*/  FMUL.FTZ R32, R2.reuse, R104 ;  /* 0x0000006802207220 */ /* 0x040fe20000410000 */
[----:B-----5:R-:W-:Y:S01]  /*b320*/  F2FP.BF16.PACK_AB R104, R157, R141 ;  /* 0x0000008d9d68723e */ /* 0x020fe200000010ff */
[C---:B------:R-:W-:Y:S02]  /*b330*/  FMUL.FTZ R33, R2.reuse, R105 ;  /* 0x0000006902217220 */ /* 0x040fe40000410000 */
[----:B------:R-:W-:Y:S01]  /*b340*/  FMUL.FTZ R36, R2, R36 ;  /* 0x0000002402247220 */ /* 0x000fe20000410000 */
[----:B-1-3--:R-:W-:Y:S01]  /*b350*/  FMNMX.FTZ R3, R0, R4, !PT ;  /* 0x0000000400037209 */ /* 0x00afe20007810000 */
[--C-:B------:R-:W-:Y:S02]  /*b360*/  FFMA.FTZ R0, R140, c[0x0][0x2d0], -R5.reuse ;  /* 0x0000b4008c007a23 */ /* 0x100fe40000010805 */
[--C-:B------:R-:W-:Y:S02]  /*b370*/  FFMA.FTZ R140, R16, c[0x0][0x2d0], -R5.reuse ;  /* 0x0000b400108c7a23 */ /* 0x100fe40000010805 */
        /* <DEDUP_REMOVED lines=13> */
[C---:B-1----:R-:W-:Y:S02]  /*b450*/  FADD.FTZ R0, -R3.reuse, R102 ;  /* 0x0000006603007221 */ /* 0x042fe40000010100 */
[----:B------:R-:W-:Y:S02]  /*b460*/  FMUL.FTZ R102, R3, c[0x0][0x2d0] ;  /* 0x0000b40003667a20 */ /* 0x000fe40000410000 */
[----:B------:R-:W-:Y:S02]  /*b470*/  FMUL.FTZ R0, R0, c[0x0][0x2d0] ;  /* 0x0000b40000007a20 */ /* 0x000fe40000410000 */
[--C-:B--2---:R-:W-:Y:S02]  /*b480*/  FFMA.FTZ R4, R143, c[0x0][0x2d0], -R102.reuse ;  /* 0x0000b4008f047a23 */ /* 0x104fe40000010866 */
[--C-:B------:R-:W-:Y:S02]  /*b490*/  FFMA.FTZ R6, R145, c[0x0][0x2d0], -R102.reuse ;  /* 0x0000b40091067a23 */ /* 0x100fe40000010866 */
[----:B------:R-:W1:Y:S01]  /*b4a0*/  MUFU.EX2 R0, R0 ;  /* 0x0000000000007308 */ /* 0x000e620000000800 */
[----:B------:R-:W-:Y:S02]  /*b4b0*/  FFMA.FTZ R143, R12, c[0x0][0x2d0], -R5 ;  /* 0x0000b4000c8f7a23 */ /* 0x000fe40000010805 */
[C---:B------:R-:W-:Y:S02]  /*b4c0*/  FMUL.FTZ R12, R2.reuse, R124 ;  /* 0x0000007c020c7220 */ /* 0x040fe40000410000 */
        /* <DEDUP_REMOVED lines=19> */
[----:B------:R-:W-:Y:S01]  /*b600*/  FMUL.FTZ R27, R0, R115 ;  /* 0x00000073001b7220 */ /* 0x000fe20000410000 */
[----:B------:R-:W-:Y:S01]  /*b610*/  LDSM.16.MT88.4 R128, [R167+0x1800] ;  /* 0x00180000a780783b */ /* 0x000fe20000004200 */
[C---:B--2---:R-:W-:Y:S02]  /*b620*/  FMUL.FTZ R4, R2.reuse, R132 ;  /* 0x0000008402047220 */ /* 0x044fe40000410000 */
[C---:B------:R-:W-:Y:S02]  /*b630*/  FMUL.FTZ R80, R2.reuse, R80 ;  /* 0x0000005002507220 */ /* 0x040fe40000410000 */
[C---:B------:R-:W-:Y:S02]  /*b640*/  FMUL.FTZ R81, R2.reuse, R81 ;  /* 0x0000005102517220 */ /* 0x040fe40000410000 */
[----:B------:R-:W-:Y:S01]  /*b650*/  FMUL.FTZ R84, R2, R84 ;  /* 0x0000005402547220 */ /* 0x000fe20000410000 */
        /* <DEDUP_REMOVED lines=17> */
[C---:B------:R-:W-:Y:S02]  /*b770*/  FFMA.FTZ R118, R0.reuse, R186, R101 ;  /* 0x000000ba00767223 */ /* 0x040fe40000010065 */
[C---:B------:R-:W-:Y:S02]  /*b780*/  FMUL.FTZ R23, R0.reuse, R119 ;  /* 0x0000007700177220 */ /* 0x040fe40000410000 */
[C---:B------:R-:W-:Y:S01]  /*b790*/  FMUL.FTZ R34, R0.reuse, R106 ;  /* 0x0000006a00227220 */ /* 0x040fe20000410000 */
[----:B------:R-:W-:Y:S01]  /*b7a0*/  F2FP.BF16.PACK_AB R106, R177, R172 ;  /* 0x000000acb16a723e */ /* 0x000fe200000010ff */
[C---:B------:R-:W-:Y:S02]  /*b7b0*/  FMUL.FTZ R35, R0.reuse, R107 ;  /* 0x0000006b00237220 */ /* 0x040fe40000410000 */
[C---:B------:R-:W-:Y:S01]  /*b7c0*/  FMUL.FTZ R38, R0.reuse, R38 ;  /* 0x0000002600267220 */ /* 0x040fe20000410000 */
[----:B------:R-:W-:Y:S01]  /*b7d0*/  MUFU.EX2 R119, R139 ;  /* 0x0000008b00777308 */ /* 0x000fe20000000800 */
        /* <DEDUP_REMOVED lines=32> */
[----:B------:R-:W-:Y:S02]  /*b9e0*/  FFMA.FTZ R142, R17, c[0x0][0x2d0], -R5 ;  /* 0x0000b400118e7a23 */ /* 0x000fe40000010805 */
[C---:B------:R-:W-:Y:S01]  /*b9f0*/  FMUL.FTZ R5, R2.reuse, R133 ;  /* 0x0000008502057220 */ /* 0x040fe20000410000 */
[----:B------:R2:W-:Y:S01]  /*ba00*/  MUFU.EX2 R126, R0 ;  /* 0x00000000007e7308 */ /* 0x0005e20000000800 */
[----:B------:R-:W-:Y:S02]  /*ba10*/  FMUL.FTZ R17, R2, R121 ;  /* 0x0000007902117220 */ /* 0x000fe40000410000 */
        /* <DEDUP_REMOVED lines=8> */
[--C-:B------:R-:W-:Y:S03]  /*baa0*/  FFMA.FTZ R123, R149, c[0x0][0x2d0], -R102.reuse ;  /* 0x0000b400957b7a23 */ /* 0x100fe60000010866 */
[----:B------:R4:W-:Y:S01]  /*bab0*/  MUFU.EX2 R155, R101 ;  /* 0x00000065009b7308 */ /* 0x0009e20000000800 */
[--C-:B--2---:R-:W-:Y:S09]  /*bac0*/  FFMA.FTZ R0, R163, c[0x0][0x2d0], -R102.reuse ;  /* 0x0000b400a3007a23 */ /* 0x104ff20000010866 */
[----:B------:R2:W5:Y:S01]  /*bad0*/  MUFU.EX2 R133, R0 ;  /* 0x0000000000857308 */ /* 0x0005620000000800 */
[----:B---3--:R-:W-:Y:S01]  /*bae0*/  F2FP.BF16.PACK_AB R107, R126, R125 ;  /* 0x0000007d7e6b723e */ /* 0x008fe200000010ff */
[----:B------:R-:W-:Y:S08]  /*baf0*/  FFMA.FTZ R2, R162, c[0x0][0x2d0], -R102 ;  /* 0x0000b400a2027a23 */ /* 0x000ff00000010866 */
[----:B------:R-:W-:Y:S01]  /*bb00*/  MUFU.EX2 R150, R116 ;  /* 0x0000007400967308 */ /* 0x000fe20000000800 */
[C---:B-1----:R-:W-:Y:S05]  /*bb10*/  HMMA.16816.F32.BF16 R4, R104.reuse, R108, R4 ;  /* 0x0000006c6804723c */ /* 0x042fea0000041804 */
[----:B----4-:R-:W-:Y:S03]  /*bb20*/  FADD.FTZ R101, R124, R118 ;  /* 0x000000767c657221 */ /* 0x010fe60000010000 */
[C---:B------:R-:W-:Y:S01]  /*bb30*/  HMMA.16816.F32.BF16 R8, R104.reuse, R110, R8 ;  /* 0x0000006e6808723c */ /* 0x040fe20000041808 */
[----:B------:R-:W1:Y:S01]  /*bb40*/  LDSM.16.MT88.4 R108, [R168] ;  /* 0x00000000a86c783b */ /* 0x000e620000004200 */
[----:B------:R-:W-:Y:S02]  /*bb50*/  MUFU.EX2 R147, R120 ;  /* 0x0000007800937308 */ /* 0x000fe40000000800 */
[----:B--2---:R-:W-:Y:S08]  /*bb60*/  FFMA.FTZ R0, R161, c[0x0][0x2d0], -R102 ;  /* 0x0000b400a1007a23 */ /* 0x004ff00000010866 */
[----:B------:R-:W-:Y:S10]  /*bb70*/  MUFU.EX2 R141, R122 ;  /* 0x0000007a008d7308 */ /* 0x000ff40000000800 */
[----:B------:R2:W-:Y:S10]  /*bb80*/  MUFU.EX2 R127, R0 ;  /* 0x00000000007f7308 */ /* 0x0005f40000000800 */
[----:B------:R3:W4:Y:S01]  /*bb90*/  MUFU.EX2 R132, R2 ;  /* 0x0000000200847308 */ /* 0x0007220000000800 */
[C---:B-1----:R-:W-:Y:S09]  /*bba0*/  HMMA.16816.F32.BF16 R12, R104.reuse, R108, R12 ;  /* 0x0000006c680c723c */ /* 0x042ff2000004180c */
[----:B------:R-:W1:Y:S03]  /*bbb0*/  MUFU.EX2 R149, R156 ;  /* 0x0000009c00957308 */ /* 0x000e660000000800 */
[----:B--2---:R-:W-:Y:S02]  /*bbc0*/  FADD.FTZ R0, R157, R112 ;  /* 0x000000709d007221 */ /* 0x004fe40000010000 */
[----:B------:R-:W-:Y:S01]  /*bbd0*/  LDSM.16.MT88.4 R112, [R168+0x800] ;  /* 0x00080000a870783b */ /* 0x000fe20000004200 */
[C---:B------:R-:W-:Y:S04]  /*bbe0*/  HMMA.16816.F32.BF16 R16, R104.reuse, R110, R16 ;  /* 0x0000006e6810723c */ /* 0x040fe80000041810 */
[----:B------:R-:W2:Y:S01]  /*bbf0*/  MUFU.EX2 R152, R144 ;  /* 0x0000009000987308 */ /* 0x000ea20000000800 */
[----:B------:R-:W-:Y:S02]  /*bc00*/  FADD.FTZ R0, R172, R0 ;  /* 0x00000000ac007221 */ /* 0x000fe40000010000 */
[----:B------:R-:W1:Y:S02]  /*bc10*/  LDSM.16.MT88.4 R108, [R170] ;  /* 0x00000000aa6c783b */ /* 0x000e640000004200 */
[----:B------:R-:W-:Y:S03]  /*bc20*/  FADD.FTZ R0, R177, R0 ;  /* 0x00000000b1007221 */ /* 0x000fe60000010000 */
[--C-:B---3--:R-:W-:Y:S02]  /*bc30*/  FFMA.FTZ R2, R154, c[0x0][0x2d0], -R102.reuse ;  /* 0x0000b4009a027a23 */ /* 0x108fe40000010866 */
[----:B------:R-:W-:Y:S01]  /*bc40*/  MUFU.EX2 R153, R142 ;  /* 0x0000008e00997308 */ /* 0x000fe20000000800 */
[----:B------:R-:W-:Y:S09]  /*bc50*/  FFMA.FTZ R102, R148, c[0x0][0x2d0], -R102 ;  /* 0x0000b40094667a23 */ /* 0x000ff20000010866 */
[----:B------:R-:W-:Y:S10]  /*bc60*/  MUFU.EX2 R148, R117 ;  /* 0x0000007500947308 */ /* 0x000ff40000000800 */
[----:B------:R3:W-:Y:S10]  /*bc70*/  MUFU.EX2 R151, R2 ;  /* 0x0000000200977308 */ /* 0x0007f40000000800 */
[----:B------:R-:W-:Y:S01]  /*bc80*/  MUFU.EX2 R154, R140 ;  /* 0x0000008c009a7308 */ /* 0x000fe20000000800 */
[C---:B-1----:R-:W-:Y:S09]  /*bc90*/  HMMA.16816.F32.BF16 R20, R104.reuse, R108, R20 ;  /* 0x0000006c6814723c */ /* 0x042ff20000041814 */
[----:B------:R-:W-:Y:S01]  /*bca0*/  MUFU.EX2 R140, R123 ;  /* 0x0000007b008c7308 */ /* 0x000fe20000000800 */
[C---:B------:R-:W-:Y:S01]  /*bcb0*/  HMMA.16816.F32.BF16 R24, R104.reuse, R110, R24 ;  /* 0x0000006e6818723c */ /* 0x040fe20000041818 */
[----:B------:R-:W1:Y:S02]  /*bcc0*/  LDSM.16.MT88.4 R108, [R169] ;  /* 0x00000000a96c783b */ /* 0x000e640000004200 */
[----:B---3--:R-:W-:Y:S04]  /*bcd0*/  FADD.FTZ R2, R125, R101 ;  /* 0x000000657d027221 */ /* 0x008fe80000010000 */
[----:B------:R-:W-:Y:S02]  /*bce0*/  FADD.FTZ R101, R126, R2 ;  /* 0x000000027e657221 */ /* 0x000fe40000010000 */
[----:B------:R-:W3:Y:S03]  /*bcf0*/  MUFU.EX2 R146, R143 ;  /* 0x0000008f00927308 */ /* 0x000ee60000000800 */
[----:B------:R-:W-:Y:S02]  /*bd00*/  FADD.FTZ R2, R119, R0 ;  /* 0x0000000077027221 */ /* 0x000fe40000010000 */
[----:B-----5:R-:W-:Y:S02]  /*bd10*/  FADD.FTZ R0, R133, R101 ;  /* 0x0000006585007221 */ /* 0x020fe40000010000 */
[----:B------:R-:W-:Y:S02]  /*bd20*/  FADD.FTZ R101, R134, R2 ;  /* 0x0000000286657221 */ /* 0x000fe40000010000 */
[----:B----4-:R-:W-:Y:S01]  /*bd30*/  FADD.FTZ R2, R132, R0 ;  /* 0x0000000084027221 */ /* 0x010fe20000010000 */
[----:B------:R4:W5:Y:S01]  /*bd40*/  MUFU.EX2 R143, R121 ;  /* 0x00000079008f7308 */ /* 0x0009620000000800 */
[----:B------:R-:W-:Y:S01]  /*bd50*/  FADD.FTZ R0, R135, R101 ;  /* 0x0000006587007221 */ /* 0x000fe20000010000 */
[----:B------:R-:W-:Y:S01]  /*bd60*/  MOV R101, R100 ;  /* 0x0000006400657202 */ /* 0x000fe20000000f00 */
[----:B------:R-:W-:Y:S02]  /*bd70*/  FADD.FTZ R2, R127, R2 ;  /* 0x000000027f027221 */ /* 0x000fe40000010000 */
[----:B------:R-:W-:Y:S02]  /*bd80*/  FADD.FTZ R0, R136, R0 ;  /* 0x0000000088007221 */ /* 0x000fe40000010000 */
[----:B------:R-:W-:Y:S02]  /*bd90*/  FADD.FTZ R2, R155, R2 ;  /* 0x000000029b027221 */ /* 0x000fe40000010000 */
[----:B------:R-:W-:Y:S01]  /*bda0*/  FADD.FTZ R0, R149, R0 ;  /* 0x0000000095007221 */ /* 0x000fe20000010000 */
[----:B------:R-:W-:Y:S01]  /*bdb0*/  MUFU.EX2 R142, R171 ;  /* 0x000000ab008e7308 */ /* 0x000fe20000000800 */
[----:B------:R-:W-:Y:S02]  /*bdc0*/  FADD.FTZ R2, R150, R2 ;  /* 0x0000000296027221 */ /* 0x000fe40000010000 */
[----:B--2---:R-:W-:Y:S01]  /*bdd0*/  FADD.FTZ R0, R152, R0 ;  /* 0x0000000098007221 */ /* 0x004fe20000010000 */
[----:B---3--:R-:W-:Y:S01]  /*bde0*/  F2FP.BF16.PACK_AB R138, R146, R145 ;  /* 0x00000091928a723e */ /* 0x008fe200000010ff */
[----:B------:R-:W-:Y:S02]  /*bdf0*/  FADD.FTZ R2, R151, R2 ;  /* 0x0000000297027221 */ /* 0x000fe40000010000 */
[----:B------:R-:W-:Y:S02]  /*be00*/  FADD.FTZ R0, R153, R0 ;  /* 0x0000000099007221 */ /* 0x000fe40000010000 */
[----:B------:R-:W-:Y:S01]  /*be10*/  FADD.FTZ R2, R148, R2 ;  /* 0x0000000294027221 */ /* 0x000fe20000010000 */
[----:B------:R-:W-:Y:S01]  /*be20*/  MUFU.EX2 R144, R159 ;  /* 0x0000009f00907308 */ /* 0x000fe20000000800 */
[----:B------:R-:W-:Y:S01]  /*be30*/  FADD.FTZ R0, R154, R0 ;  /* 0x000000009a007221 */ /* 0x000fe20000010000 */
[C---:B-1----:R-:W-:Y:S01]  /*be40*/  HMMA.16816.F32.BF16 R28, R104.reuse, R108, R28 ;  /* 0x0000006c681c723c */ /* 0x042fe2000004181c */
[----:B----4-:R-:W-:Y:S02]  /*be50*/  LDSM.16.MT88.4 R120, [R168+0x1800] ;  /* 0x00180000a878783b */ /* 0x010fe40000004200 */
[----:B-----5:R-:W-:Y:S05]  /*be60*/  F2FP.BF16.PACK_AB R137, R141, R143 ;  /* 0x0000008f8d89723e */ /* 0x020fea00000010ff */
[C---:B------:R-:W-:Y:S01]  /*be70*/  HMMA.16816.F32.BF16 R32, R104.reuse, R110, R32 ;  /* 0x0000006e6820723c */ /* 0x040fe20000041820 */
[----:B------:R-:W1:Y:S01]  /*be80*/  MUFU.EX2 R102, R102 ;  /* 0x0000006600667308 */ /* 0x000e620000000800 */
[----:B------:R-:W2:Y:S02]  /*be90*/  LDSM.16.MT88.4 R108, [R167+0x2000] ;  /* 0x00200000a76c783b */ /* 0x000ea40000004200 */
[----:B-1----:R-:W-:Y:S04]  /*bea0*/  F2FP.BF16.PACK_AB R139, R102, R140 ;  /* 0x0000008c668b723e */ /* 0x002fe800000010ff */
        /* <DEDUP_REMOVED lines=22> */
[----:B------:R-:W-:Y:S01]  /*c010*/  HMMA.16816.F32.BF16 R96, R104, R110, R96 ;  /* 0x0000006e6860723c */ /* 0x000fe20000041860 */
[----:B------:R-:W1:Y:S06]  /*c020*/  LDSM.16.MT88.4 R108, [R167+0x800] ;  /* 0x00080000a76c783b */ /* 0x000e6c0000004200 */
[----:B------:R-:W-:Y:S02]  /*c030*/  F2FP.BF16.PACK_AB R104, R134, R119 ;  /* 0x000000778668723e */ /* 0x000fe400000010ff */
[----:B------:R-:W-:Y:S01]  /*c040*/  F2FP.BF16.PACK_AB R106, R136, R135 ;  /* 0x00000087886a723e */ /* 0x000fe200000010ff */
[----:B------:R-:W-:Y:S02]  /*c050*/  LDSM.16.MT88.4 R116, [R168+0x1000] ;  /* 0x00100000a874783b */ /* 0x000fe40000004200 */
[----:B------:R-:W-:Y:S02]  /*c060*/  F2FP.BF16.PACK_AB R105, R132, R133 ;  /* 0x000000858469723e */ /* 0x000fe400000010ff */
[----:B------:R-:W-:Y:S02]  /*c070*/  F2FP.BF16.PACK_AB R107, R155, R127 ;  /* 0x0000007f9b6b723e */ /* 0x000fe400000010ff */
[----:B------:R-:W-:Y:S05]  /*c080*/  F2FP.BF16.PACK_AB R136, R144, R142 ;  /* 0x0000008e9088723e */ /* 0x000fea00000010ff */
[C---:B-1----:R-:W-:Y:S08]  /*c090*/  HMMA.16816.F32.BF16 R4, R104.reuse, R108, R4 ;  /* 0x0000006c6804723c */ /* 0x042ff00000041804 */
[C---:B------:R-:W-:Y:S01]  /*c0a0*/  HMMA.16816.F32.BF16 R8, R104.reuse, R110, R8 ;  /* 0x0000006e6808723c */ /* 0x040fe20000041808 */
[----:B------:R-:W1:Y:S07]  /*c0b0*/  LDSM.16.MT88.4 R108, [R170+0x800] ;  /* 0x00080000aa6c783b */ /* 0x000e6e0000004200 */
[C---:B------:R-:W-:Y:S08]  /*c0c0*/  HMMA.16816.F32.BF16 R12, R104.reuse, R112, R12 ;  /* 0x00000070680c723c */ /* 0x040ff0000004180c */
        /* <DEDUP_REMOVED lines=105> */
[----:B------:R-:W-:Y:S01]  /*c760*/  FADD.FTZ R2, R140, R0 ;  /* 0x000000008c027221 */ /* 0x000fe20000010000 */
[----:B------:R-:W-:Y:S01]  /*c770*/  IADD3 R0, R180, -0x1, RZ ;  /* 0xffffffffb4007810 */ /* 0x000fe20007ffe0ff */
[C---:B----4-:R-:W-:Y:S04]  /*c780*/  HMMA.16816.F32.BF16 R84, R136.reuse, R12, R84 ;  /* 0x0000000c8854723c */ /* 0x050fe80000041854 */
[----:B------:R-:W-:Y:S01]  /*c790*/  FADD.FTZ R185, R146, R4 ;  /* 0x0000000492b97221 */ /* 0x000fe20000010000 */
[----:B------:R-:W-:Y:S01]  /*c7a0*/  MOV R180, R0 ;  /* 0x0000000000b47202 */ /* 0x000fe20000000f00 */
[----:B------:R-:W-:Y:S01]  /*c7b0*/  FADD.FTZ R186, R102, R2 ;  /* 0x0000000266ba7221 */ /* 0x000fe20000010000 */
[-C--:B------:R-:W-:Y:S01]  /*c7c0*/  MOV R12, R3.reuse ;  /* 0x00000003000c7202 */ /* 0x080fe20000000f00 */
[C---:B------:R-:W-:Y:S04]  /*c7d0*/  HMMA.16816.F32.BF16 R88, R136.reuse, R14, R88 ;  /* 0x0000000e8858723c */ /* 0x040fe80000041858 */
[----:B------:R-:W-:Y:S04]  /*c7e0*/  MOV R102, R3 ;  /* 0x0000000300667202 */ /* 0x000fe80000000f00 */
[C---:B-1----:R-:W-:Y:S08]  /*c7f0*/  HMMA.16816.F32.BF16 R92, R136.reuse, R16, R92 ;  /* 0x00000010885c723c */ /* 0x042ff0000004185c */
[----:B------:R-:W-:Y:S01]  /*c800*/  HMMA.16816.F32.BF16 R96, R136, R18, R96 ;  /* 0x000000128860723c */ /* 0x000fe20000041860 */
[----:B------:R-:W-:Y:S07]  /*c810*/  @!UPT UIADD3 URZ, URZ, URZ, URZ ;  /* 0x0000003f3f3ff290 */ /* 0x000fee000fffe03f */
[----:B------:R-:W-:-:S11]  /*c820*/  @P0 BRA `(.L_x_1166) ;  /* 0xffffcf4000000947 */ /* 0x000fd6000383ffff */
.L_x_1159:
[----:B------:R-:W-:Y:S05]  /*c830*/  BRA.DIV ~URZ, `(.L_x_1167) ;  /* 0x00006af27f007947 */ /* 0x000fea000b800000 */
[----:B------:R1:W2:Y:S02]  /*c840*/  SHFL.BFLY PT, R0, R185, 0x2, 0x1f ;  /* 0x0c401f00b9007f89 */ /* 0x0002a400000e0000 */
.L_x_1254:
[----:B--2---:R-:W-:Y:S01]  /*c850*/  FADD.FTZ R5, R0, R185 ;  /* 0x000000b900057221 */ /* 0x004fe20000010000 */
[----:B------:R-:W-:Y:S05]  /*c860*/  BRA.DIV ~URZ, `(.L_x_1168) ;  /* 0x00006b127f007947 */ /* 0x000fea000b800000 */
[----:B------:R-:W2:Y:S04]  /*c870*/  SHFL.BFLY PT, R0, R186, 0x2, 0x1f ;  /* 0x0c401f00ba007f89 */ /* 0x000ea800000e0000 */
[----:B------:R-:W3:Y:S01]  /*c880*/  SHFL.BFLY PT, R2, R5, 0x1, 0x1f ;  /* 0x0c201f0005027f89 */ /* 0x000ee200000e0000 */
[----:B--2---:R-:W-:-:S02]  /*c890*/  FADD.FTZ R4, R0, R186 ;  /* 0x000000ba00047221 */ /* 0x004fc40000010000 */
[----:B---3--:R-:W-:-:S03]  /*c8a0*/  FADD.FTZ R5, R5, R2 ;  /* 0x0000000205057221 */ /* 0x008fc60000010000 */
[----:B------:R2:W3:Y:S04]  /*c8b0*/  SHFL.BFLY PT, R3, R4, 0x1, 0x1f ;  /* 0x0c201f0004037f89 */ /* 0x0004e800000e0000 */
.L_x_1255:
[----:B------:R-:W-:Y:S01]  /*c8c0*/  FSETP.NE.FTZ.AND P1, PT, R5, RZ, PT ;  /* 0x000000ff0500720b */ /* 0x000fe20003f35000 */
[----:B---3--:R-:W-:Y:S01]  /*c8d0*/  FADD.FTZ R3, R3, R4 ;  /* 0x0000000403037221 */ /* 0x008fe20000010000 */
[----:B------:R-:W-:Y:S02]  /*c8e0*/  MOV R2, RZ ;  /* 0x000000ff00027202 */ /* 0x000fe40000000f00 */
[----:B------:R-:W-:Y:S02]  /*c8f0*/  MOV R0, RZ ;  /* 0x000000ff00007202 */ /* 0x000fe40000000f00 */
[----:B------:R-:W-:Y:S02]  /*c900*/  FSETP.NE.FTZ.AND P0, PT, R3, RZ, PT ;  /* 0x000000ff0300720b */ /* 0x000fe40003f15000 */
[----:B------:R-:W-:Y:S02]  /*c910*/  MOV R23, 0xff800000 ;  /* 0xff80000000177802 */ /* 0x000fe40000000f00 */
        /* <DEDUP_REMOVED lines=111> */
.L_x_1128:
        /* <DEDUP_REMOVED lines=17> */
.L_x_1170:
[----:B------:R-:W-:Y:S05]  /*d120*/  BSYNC B0 ;  /* 0x0000000000007941 */ /* 0x000fea0003800000 */
.L_x_1169:
[----:B------:R-:W-:Y:S01]  /*d130*/  PRMT R0, R0, 0x9910, RZ ;  /* 0x0000991000007816 */ /* 0x000fe200000000ff */
[----:B------:R-:W-:Y:S01]  /*d140*/  BSSY B1, `(.L_x_1171) ;  /* 0x000032c000017945 */ /* 0x000fe20003800000 */
[----:B------:R-:W-:Y:S02]  /*d150*/  IMAD.MOV.U32 R78, RZ, RZ, R208 ;  /* 0x000000ffff4e7224 */ /* 0x000fe400078e00d0 */
[----:B------:R-:W-:-:S13]  /*d160*/  ISETP.NE.AND P0, PT, R0, RZ, PT ;  /* 0x000000ff0000720c */ /* 0x000fda0003f05270 */
[----:B------:R-:W-:Y:S05]  /*d170*/  @!P0 BRA `(.L_x_1172) ;  /* 0x0000260000008947 */ /* 0x000fea0003800000 */
[----:B------:R-:W2:Y:S04]  /*d180*/  LDL R7, [R1+0x8] ;  /* 0x0000080001077983 */ /* 0x000ea80000100800 */
[----:B------:R-:W3:Y:S04]  /*d190*/  LDL R5, [R1] ;  /* 0x0000000001057983 */ /* 0x000ee80000100800 */
[----:B------:R-:W4:Y:S01]  /*d1a0*/  LDL R6, [R1+0x4] ;  /* 0x0000040001067983 */ /* 0x000f220000100800 */
        /* <DEDUP_REMOVED lines=99> */
[----:B----4-:R-:W-:Y:S02]  /*d7e0*/  F2FP.BF16.PACK_AB R2, R43, R42 ;  /* 0x0000002a2b02723e */ /* 0x010fe400000010ff */
[----:B------:R-:W-:-:S03]  /*d7f0*/  @P3 IADD3.X R5, R221, c[0x0][0x50c], RZ, P0, !PT ;  /* 0x00014300dd053a10 */ /* 0x000fc600007fe4ff */
        /* <DEDUP_REMOVED lines=17> */
.L_x_1173:
[----:B------:R-:W3:Y:S01]  /*d910*/  LDL R82, [R1+0x10] ;  /* 0x0000100001527983 */ /* 0x000ee20000100800 */
[----:B------:R-:W-:Y:S01]  /*d920*/  IMAD.MOV.U32 R9, RZ, RZ, 0x368 ;  /* 0x00000368ff097424 */ /* 0x000fe200078e00ff */
[----:B------:R-:W-:Y:S01]  /*d930*/  ISETP.GT.AND P3, PT, R5, 0x1, PT ;  /* 0x000000010500780c */ /* 0x000fe20003f64270 */
[----:B--2---:R-:W-:Y:S01]  /*d940*/  IMAD.MOV.U32 R2, RZ, RZ, c[0x0][0x4e8] ;  /* 0x00013a00ff027624 */ /* 0x004fe200078e00ff */
[----:B------:R-:W-:Y:S01]  /*d950*/  ISETP.NE.U32.AND P0, PT, RZ, c[0x0][0x500], PT ;  /* 0x00014000ff007a0c */ /* 0x000fe20003f05070 */
[----:B------:R-:W1:Y:S01]  /*d960*/  S2R R83, SR_TID.X ;  /* 0x0000000000537919 */ /* 0x000e620000002100 */
[----:B------:R-:W-:-:S02]  /*d970*/  SEL R9, R9, 0x328, P3 ;  /* 0x0000032809097807 */ /* 0x000fc40001800000 */
[----:B------:R-:W-:Y:S02]  /*d980*/  ISETP.NE.AND.EX P0, PT, RZ, c[0x0][0x504], PT, P0 ;  /* 0x00014100ff007a0c */ /* 0x000fe40003f05300 */
[----:B------:R2:W4:Y:S01]  /*d990*/  LDC.64 R4, c[0x0][R9+0x170] ;  /* 0x00005c0009047b82 */ /* 0x0005220000000a00 */
[----:B------:R-:W-:Y:S02]  /*d9a0*/  ISETP.NE.AND P2, PT, R2, 0x1, PT ;  /* 0x000000010200780c */ /* 0x000fe40003f45270 */
[----:B------:R-:W-:Y:S02]  /*d9b0*/  SEL R8, R216, RZ, !P0 ;  /* 0x000000ffd8087207 */ /* 0x000fe40004000000 */
[----:B------:R-:W-:Y:S02]  /*d9c0*/  SEL R3, R224, RZ, !P0 ;  /* 0x000000ffe0037207 */ /* 0x000fe40004000000 */
[----:B------:R-:W-:Y:S01]  /*d9d0*/  LOP3.LUT R10, R210, 0xffff, RZ, 0xc0, !PT ;  /* 0x0000ffffd20a7812 */ /* 0x000fe200078ec0ff */
[----:B------:R2:W4:Y:S08]  /*d9e0*/  LDC.64 R16, c[0x0][R9+0x168] ;  /* 0x00005a0009107b82 */ /* 0x0005300000000a00 */
[----:B------:R2:W4:Y:S01]  /*d9f0*/  LDC.64 R18, c[0x0][R9+0x178] ;  /* 0x00005e0009127b82 */ /* 0x0005220000000a00 */
[----:B-1----:R-:W-:-:S04]  /*da00*/  SHF.R.S32.HI R79, RZ, 0x1f, R83 ;  /* 0x0000001fff4f7819 */ /* 0x002fc80000011453 */
[----:B------:R-:W-:-:S03]  /*da10*/  LEA.HI R79, R79, R83, RZ, 0x5 ;  /* 0x000000534f4f7211 */ /* 0x000fc600078f28ff */
[----:B------:R2:W1:Y:S01]  /*da20*/  LDC.64 R20, c[0x0][R9+0x160] ;  /* 0x0000580009147b82 */ /* 0x0004620000000a00 */
[----:B------:R-:W-:-:S05]  /*da30*/  LOP3.LUT R79, R79, 0xffffffe0, RZ, 0xc0, !PT ;  /* 0xffffffe04f4f7812 */ /* 0x000fca00078ec0ff */
[----:B------:R-:W-:Y:S02]  /*da40*/  IMAD.IADD R79, R83, 0x1, -R79 ;  /* 0x00000001534f7824 */ /* 0x000fe400078e0a4f */
[----:B--2---:R-:W-:Y:S02]  /*da50*/  IMAD.IADD R9, R212, 0x1, R205 ;  /* 0x00000001d4097824 */ /* 0x004fe400078e02cd */
[----:B----4-:R-:W-:-:S04]  /*da60*/  IMAD R2, R5, R8, RZ ;  /* 0x0000000805027224 */ /* 0x010fc800078e02ff */
[----:B------:R-:W-:Y:S02]  /*da70*/  IMAD R12, R4, R3, R2 ;  /* 0x00000003040c7224 */ /* 0x000fe400078e0202 */
[----:B------:R-:W-:-:S04]  /*da80*/  @P2 IMAD.HI.U32 R3, R9, c[0x0][0x4ec], RZ ;  /* 0x00013b0009032a27 */ /* 0x000fc800078e00ff */
[----:B------:R-:W-:-:S04]  /*da90*/  IMAD.WIDE.U32 R4, R4, R8, RZ ;  /* 0x0000000804047225 */ /* 0x000fc800078e00ff */
[----:B------:R-:W-:-:S04]  /*daa0*/  IMAD.WIDE.U32 R6, R16, R10, RZ ;  /* 0x0000000a10067225 */ /* 0x000fc800078e00ff */
[----:B------:R-:W-:Y:S01]  /*dab0*/  IMAD.MOV.U32 R2, RZ, RZ, R9 ;  /* 0x000000ffff027224 */ /* 0x000fe200078e0009 */
[----:B------:R-:W-:Y:S01]  /*dac0*/  @P2 SHF.R.U32.HI R2, RZ, c[0x0][0x4f0], R3 ;  /* 0x00013c00ff022a19 */ /* 0x000fe20000011603 */
[----:B------:R-:W-:Y:S01]  /*dad0*/  IMAD R11, R17, R10, RZ ;  /* 0x0000000a110b7224 */ /* 0x000fe200078e02ff */
        /* <DEDUP_REMOVED lines=13> */
[----:B-1----:R-:W-:Y:S01]  /*dbb0*/  IMAD R2, R21, R3, RZ ;  /* 0x0000000315027224 */ /* 0x002fe200078e02ff */
        /* <DEDUP_REMOVED lines=69> */
.L_x_1256:
[----:B------:R-:W-:Y:S05]  /*e010*/  BRA.DIV ~URZ, `(.L_x_1176) ;  /* 0x000054c27f007947 */ /* 0x000fea000b800000 */
[----:B------:R4:W2:Y:S02]  /*e020*/  SHFL.IDX PT, R0, R11, RZ, 0x181f ;  /* 0x00181fff0b007589 */ /* 0x0008a400000e0000 */
.L_x_1257:
        /* <DEDUP_REMOVED lines=19> */
.L_x_1178:
[----:B------:R-:W-:Y:S05]  /*e160*/  BSYNC B0 ;  /* 0x0000000000007941 */ /* 0x000fea0003800000 */
.L_x_1177:
[----:B------:R-:W-:Y:S05]  /*e170*/  BRA.DIV ~URZ, `(.L_x_1179) ;  /* 0x000053d27f007947 */ /* 0x000fea000b800000 */
[----:B---3--:R3:W4:Y:S04]  /*e180*/  SHFL.IDX PT, R8, R9, 0x1, 0x181f ;  /* 0x00381f0009087f89 */ /* 0x00872800000e0000 */
[----:B--2---:R3:W2:Y:S02]  /*e190*/  SHFL.IDX PT, R0, R11, 0x1, 0x181f ;  /* 0x00381f000b007f89 */ /* 0x0046a400000e0000 */
.L_x_1258:
        /* <DEDUP_REMOVED lines=19> */
.L_x_1181:
[----:B------:R-:W-:Y:S05]  /*e2d0*/  BSYNC B0 ;  /* 0x0000000000007941 */ /* 0x000fea0003800000 */
.L_x_1180:
[----:B------:R-:W-:Y:S05]  /*e2e0*/  BRA.DIV ~URZ, `(.L_x_1182) ;  /* 0x000053327f007947 */ /* 0x000fea000b800000 */
[----:B----4-:R4:W3:Y:S02]  /*e2f0*/  SHFL.IDX PT, R8, R9, 0x2, 0x181f ;  /* 0x00581f0009087f89 */ /* 0x0108e400000e0000 */
.L_x_1259:
[----:B------:R-:W-:Y:S05]  /*e300*/  BRA.DIV ~URZ, `(.L_x_1183) ;  /* 0x000053827f007947 */ /* 0x000fea000b800000 */
[----:B--2---:R2:W4:Y:S02]  /*e310*/  SHFL.IDX PT, R0, R11, 0x2, 0x181f ;  /* 0x00581f000b007f89 */ /* 0x00452400000e0000 */
.L_x_1260:
        /* <DEDUP_REMOVED lines=19> */
.L_x_1185:
[----:B------:R-:W-:Y:S05]  /*e450*/  BSYNC B0 ;  /* 0x0000000000007941 */ /* 0x000fea0003800000 */
.L_x_1184:
[----:B------:R-:W-:Y:S05]  /*e460*/  BRA.DIV ~URZ, `(.L_x_1186) ;  /* 0x000052927f007947 */ /* 0x000fea000b800000 */
[----:B---3--:R3:W2:Y:S04]  /*e470*/  SHFL.IDX PT, R6, R9, 0x3, 0x181f ;  /* 0x00781f0009067f89 */ /* 0x0086a800000e0000 */
[----:B----4-:R3:W4:Y:S02]  /*e480*/  SHFL.IDX PT, R0, R11, 0x3, 0x181f ;  /* 0x00781f000b007f89 */ /* 0x01072400000e0000 */
.L_x_1261:
        /* <DEDUP_REMOVED lines=20> */
.L_x_1174:
[----:B------:R-:W-:Y:S02]  /*e5d0*/  IMAD R11, R11, c[0x0][0x408], RZ ;  /* 0x000102000b0b7a24 */ /* 0x000fe400078e02ff */
[----:B------:R-:W-:-:S04]  /*e5e0*/  IMAD.WIDE.U32 R2, R0, c[0x0][0x408], RZ ;  /* 0x0001020000027a25 */ /* 0x000fc800078e00ff */
[----:B------:R-:W-:Y:S02]  /*e5f0*/  IMAD R0, R0, c[0x0][0x40c], R11 ;  /* 0x0001030000007a24 */ /* 0x000fe400078e020b */
[----:B-1----:R-:W-:-:S03]  /*e600*/  @P2 IMAD.HI.U32 R5, R9, c[0x0][0x4ec], RZ ;  /* 0x00013b0009052a27 */ /* 0x002fc600078e00ff */
        /* <DEDUP_REMOVED lines=28> */
.L_x_1262:
[----:B------:R-:W-:Y:S05]  /*e7d0*/  BRA.DIV ~URZ, `(.L_x_1189) ;  /* 0x000050627f007947 */ /* 0x000fea000b800000 */
[----:B------:R3:W4:Y:S02]  /*e7e0*/  SHFL.IDX PT, R0, R12, RZ, 0x1c1f ;  /* 0x001c1fff0c007589 */ /* 0x00072400000e0000 */
.L_x_1263:
        /* <DEDUP_REMOVED lines=122> */
.L_x_1191:
[----:B------:R-:W-:Y:S05]  /*ef90*/  BSYNC B0 ;  /* 0x0000000000007941 */ /* 0x000fea0003800000 */
.L_x_1190:
[----:B------:R-:W-:Y:S05]  /*efa0*/  BRA.DIV ~URZ, `(.L_x_1192) ;  /* 0x000049027f007947 */ /* 0x000fea000b800000 */
[----:B--2---:R2:W1:Y:S04]  /*efb0*/  SHFL.IDX PT, R4, R5, 0x1, 0x1c1f ;  /* 0x003c1f0005047f89 */ /* 0x00446800000e0000 */
[----:B----4-:R2:W4:Y:S02]  /*efc0*/  SHFL.IDX PT, R0, R12, 0x1, 0x1c1f ;  /* 0x003c1f000c007f89 */ /* 0x01052400000e0000 */
.L_x_1264:
        /* <DEDUP_REMOVED lines=123> */
.L_x_1172:
        /* <DEDUP_REMOVED lines=19> */
.L_x_1193:
        /* <DEDUP_REMOVED lines=55> */
.L_x_1195:
[----:B------:R-:W-:Y:S05]  /*fc20*/  BSYNC B0 ;  /* 0x0000000000007941 */ /* 0x000fea0003800000 */
.L_x_1194:
        /* <DEDUP_REMOVED lines=34> */
.L_x_1265:
[----:B------:R-:W-:Y:S05]  /*fe50*/  BRA.DIV ~URZ, `(.L_x_1197) ;  /* 0x00003b927f007947 */ /* 0x000fea000b800000 */
[----:B------:R3:W4:Y:S02]  /*fe60*/  SHFL.IDX PT, R0, R12, RZ, 0x181f ;  /* 0x00181fff0c007589 */ /* 0x00072400000e0000 */
.L_x_1266:
        /* <DEDUP_REMOVED lines=20> */
.L_x_1199:
[----:B------:R-:W-:Y:S05]  /*ffb0*/  BSYNC B0 ;  /* 0x0000000000007941 */ /* 0x000fea0003800000 */
.L_x_1198:
[----:B------:R-:W-:Y:S05]  /*ffc0*/  BRA.DIV ~URZ, `(.L_x_1200) ;  /* 0x00003a927f007947 */ /* 0x000fea000b800000 */
[----:B--2---:R2:W1:Y:S04]  /*ffd0*/  SHFL.IDX PT, R8, R9, 0x1, 0x181f ;  /* 0x00381f0009087f89 */ /* 0x00446800000e0000 */
[----:B----4-:R2:W4:Y:S02]  /*ffe0*/  SHFL.IDX PT, R0, R12, 0x1, 0x181f ;  /* 0x00381f000c007f89 */ /* 0x01052400000e0000 */
.L_x_1267:
        /* <DEDUP_REMOVED lines=19> */
.L_x_1202:
[----:B------:R-:W-:Y:S05]  /*10120*/  BSYNC B0 ;  /* 0x0000000000007941 */ /* 0x000fea0003800000 */
.L_x_1201:
[----:B------:R-:W-:Y:S05]  /*10130*/  BRA.DIV ~URZ, `(.L_x_1203) ;  /* 0x000039f27f007947 */ /* 0x000fea000b800000 */
[----:B-1----:R1:W2:Y:S02]  /*10140*/  SHFL.IDX PT, R8, R9, 0x2, 0x181f ;  /* 0x00581f0009087f89 */ /* 0x0022a400000e0000 */
.L_x_1268:
[----:B------:R-:W-:Y:S05]  /*10150*/  BRA.DIV ~URZ, `(.L_x_1204) ;  /* 0x00003a427f007947 */ /* 0x000fea000b800000 */
[----:B----4-:R4:W1:Y:S02]  /*10160*/  SHFL.IDX PT, R0, R12, 0x2, 0x181f ;  /* 0x00581f000c007f89 */ /* 0x01086400000e0000 */
.L_x_1269:
        /* <DEDUP_REMOVED lines=19> */
.L_x_1206:
[----:B------:R-:W-:Y:S05]  /*102a0*/  BSYNC B0 ;  /* 0x0000000000007941 */ /* 0x000fea0003800000 */
.L_x_1205:
[----:B------:R-:W-:Y:S05]  /*102b0*/  BRA.DIV ~URZ, `(.L_x_1207) ;  /* 0x000039527f007947 */ /* 0x000fea000b800000 */
[----:B--2---:R2:W3:Y:S04]  /*102c0*/  SHFL.IDX PT, R8, R9, 0x3, 0x181f ;  /* 0x00781f0009087f89 */ /* 0x0044e800000e0000 */
[----:B-1----:R2:W1:Y:S02]  /*102d0*/  SHFL.IDX PT, R0, R12, 0x3, 0x181f ;  /* 0x00781f000c007f89 */ /* 0x00246400000e0000 */
.L_x_1270:
        /* <DEDUP_REMOVED lines=18> */
.L_x_1187:
[----:B------:R-:W-:Y:S05]  /*10400*/  BSYNC B1 ;  /* 0x0000000000017941 */ /* 0x000fea0003800000 */
.L_x_1171:
        /* <DEDUP_REMOVED lines=9> */
[----:B--2-4-:R-:W-:-:S04]  /*104a0*/  LOP3.LUT R12, R0, 0x1f, RZ, 0xc0, !PT ;  /* 0x0000001f000c7812 */ /* 0x014fc800078ec0ff */
[----:B------:R-:W-:Y:S01]  /*104b0*/  ISETP.NE.AND P5, PT, R12, 0x1f, PT ;  /* 0x0000001f0c00780c */ /* 0x000fe20003fa5270 */
[----:B------:R-:W-:Y:S10]  /*104c0*/  BRA.DIV ~URZ, `(.L_x_1209) ;  /* 0x000038127f007947 */ /* 0x000ff4000b800000 */
[----:B------:R2:W3:Y:S02]  /*104d0*/  SHFL.IDX PT, R9, R78, RZ, 0x1f ;  /* 0x00001fff4e097589 */ /* 0x0004e400000e0000 */
.L_x_1271:
[----:B------:R-:W-:Y:S05]  /*104e0*/  BRA.DIV ~URZ, `(.L_x_1210) ;  /* 0x000038627f007947 */ /* 0x000fea000b800000 */
[----:B------:R4:W2:Y:S02]  /*104f0*/  SHFL.IDX PT, R8, R78, 0x1, 0x1f ;  /* 0x00201f004e087f89 */ /* 0x0008a400000e0000 */
.L_x_1272:
        /* <DEDUP_REMOVED lines=18> */
.L_x_1273:
        /* <DEDUP_REMOVED lines=16> */
.L_x_1274:
[----:B----4-:R-:W-:Y:S01]  /*10720*/  IMAD R0, R0, c[0x0][0x538], RZ ;  /* 0x00014e0000007a24 */ /* 0x010fe200078e02ff */
[----:B------:R-:W-:Y:S04]  /*10730*/  BSSY B1, `(.L_x_1213) ;  /* 0x00000c5000017945 */ /* 0x000fe80003800000 */
[----:B--2---:R-:W-:-:S04]  /*10740*/  IADD3 R8, R0, R8, RZ ;  /* 0x0000000800087210 */ /* 0x004fc80007ffe0ff */
[----:B---3--:R-:W-:-:S13]  /*10750*/  ISETP.GT.AND P6, PT, R8, R9, PT ;  /* 0x000000090800720c */ /* 0x008fda0003fc4270 */
[----:B------:R-:W-:Y:S05]  /*10760*/  @P6 BRA `(.L_x_1214) ;  /* 0x0000024000006947 */ /* 0x000fea0003800000 */
.L_x_1218:
        /* <DEDUP_REMOVED lines=16> */
.L_x_1275:
        /* <DEDUP_REMOVED lines=16> */
.L_x_1276:
[----:B--2---:R-:W-:-:S05]  /*10970*/  IMAD R0, R0, c[0x0][0x538], RZ ;  /* 0x00014e0000007a24 */ /* 0x004fca00078e02ff */
[----:B------:R-:W-:-:S04]  /*10980*/  IADD3 R8, R0, R8, RZ ;  /* 0x0000000800087210 */ /* 0x000fc80007ffe0ff */
[----:B------:R-:W-:-:S13]  /*10990*/  ISETP.GT.AND P6, PT, R8, R9, PT ;  /* 0x000000090800720c */ /* 0x000fda0003fc4270 */
[----:B-1----:R-:W-:Y:S05]  /*109a0*/  @!P6 BRA `(.L_x_1218) ;  /* 0xfffffdc00000e947 */ /* 0x002fea000383ffff */
.L_x_1214:
[----:B------:R-:W-:-:S05]  /*109b0*/  IADD3 R8, -R0, R8, RZ ;  /* 0x0000000800087210 */ /* 0x000fca0007ffe1ff */
[----:B------:R-:W-:-:S05]  /*109c0*/  IMAD R0, R4, c[0x0][0x538], R8 ;  /* 0x00014e0004007a24 */ /* 0x000fca00078e0208 */
[----:B------:R-:W-:Y:S01]  /*109d0*/  ISETP.GT.AND P0, PT, R0, R9, PT ;  /* 0x000000090000720c */ /* 0x000fe20003f04270 */
[----:B------:R-:W-:-:S12]  /*109e0*/  BRA.DIV ~URZ, `(.L_x_1219) ;  /* 0x000037c27f007947 */ /* 0x000fd8000b800000 */
[----:B------:R-:W-:-:S04]  /*109f0*/  VOTE.ANY R5, PT, !P0 ;  /* 0x0000000000057806 */ /* 0x000fc800040e0100 */
.L_x_1277:
[----:B------:R-:W2:Y:S02]  /*10a00*/  POPC R0, R5 ;  /* 0x0000000500007309 */ /* 0x000ea40000000000 */
[----:B--2---:R-:W-:Y:S01]  /*10a10*/  IADD3 R211, R0, R211, RZ ;  /* 0x000000d300d37210 */ /* 0x004fe20007ffe0ff */
[----:B------:R-:W-:Y:S05]  /*10a20*/  BRA.DIV ~URZ, `(.L_x_1220) ;  /* 0x000037d27f007947 */ /* 0x000fea000b800000 */
[----:B------:R2:W3:Y:S04]  /*10a30*/  SHFL.IDX PT, R10, R6, R0, 0x1f ;  /* 0x00001f00060a7589 */ /* 0x0004e800000e0000 */
[----:B------:R2:W4:Y:S02]  /*10a40*/  SHFL.IDX PT, R7, R7, R0, 0x1f ;  /* 0x00001f0007077589 */ /* 0x00052400000e0000 */
.L_x_1278:
[----:B------:R-:W-:Y:S01]  /*10a50*/  ISETP.NE.AND P0, PT, R5, RZ, PT ;  /* 0x000000ff0500720c */ /* 0x000fe20003f05270 */
[----:B------:R-:W-:-:S12]  /*10a60*/  BSSY B0, `(.L_x_1221) ;  /* 0x0000005000007945 */ /* 0x000fd80003800000 */
[----:B------:R-:W-:Y:S05]  /*10a70*/  @!P0 BRA `(.L_x_1222) ;  /* 0x0000003000008947 */ /* 0x000fea0003800000 */
[----:B--2---:R-:W-:Y:S01]  /*10a80*/  IADD3 R0, R0, -0x1, RZ ;  /* 0xffffffff00007810 */ /* 0x004fe20007ffe0ff */
[----:B------:R-:W-:Y:S05]  /*10a90*/  BRA.DIV ~URZ, `(.L_x_1223) ;  /* 0x000038327f007947 */ /* 0x000fea000b800000 */
[----:B------:R2:W1:Y:S02]  /*10aa0*/  SHFL.IDX PT, R11, R4, R0, 0x1f ;  /* 0x00001f00040b7589 */ /* 0x00046400000e0000 */
.L_x_1222:
[----:B------:R-:W-:Y:S05]  /*10ab0*/  BSYNC B0 ;  /* 0x0000000000007941 */ /* 0x000fea0003800000 */
.L_x_1221:
        /* <DEDUP_REMOVED lines=66> */
.L_x_1225:
        /* <DEDUP_REMOVED lines=66> */
.L_x_1226:
[----:B------:R-:W-:Y:S05]  /*11300*/  BSYNC B0 ;  /* 0x0000000000007941 */ /* 0x000fea0003800000 */
.L_x_1224:
[----:B------:R-:W-:-:S04]  /*11310*/  LOP3.LUT R0, RZ, R0, RZ, 0x33, !PT ;  /* 0x00000000ff007212 */ /* 0x000fc800078e33ff */
[----:B------:R-:W-:Y:S01]  /*11320*/  IADD3 R209, R0, R10, RZ ;  /* 0x0000000a00d17210 */ /* 0x000fe20007ffe0ff */
[----:B------:R-:W-:Y:S05]  /*11330*/  BRA `(.L_x_1227) ;  /* 0x0000004000007947 */ /* 0x000fea0003800000 */
.L_x_1215:
[----:B------:R-:W-:Y:S01]  /*11340*/  IMAD.MOV.U32 R208, RZ, RZ, R9 ;  /* 0x000000ffffd07224 */ /* 0x000fe200078e0009 */
[----:B------:R-:W-:Y:S01]  /*11350*/  MOV R210, RZ ;  /* 0x000000ff00d27202 */ /* 0x000fe20000000f00 */
[----:B------:R-:W-:Y:S01]  /*11360*/  IMAD.MOV.U32 R209, RZ, RZ, RZ ;  /* 0x000000ffffd17224 */ /* 0x000fe200078e00ff */
[----:B------:R-:W-:Y:S02]  /*11370*/  MOV R211, c[0x0][0x53c] ;  /* 0x00014f0000d37a02 */ /* 0x000fe40000000f00 */
.L_x_1227:
[----:B------:R-:W-:Y:S05]  /*11380*/  BSYNC B1 ;  /* 0x0000000000017941 */ /* 0x000fea0003800000 */
.L_x_1213:
[----:B------:R-:W-:Y:S01]  /*11390*/  WARPSYNC 0xffffffff ;  /* 0xffffffff00007948 */ /* 0x000fe20003800000 */
[----:B------:R-:W-:Y:S01]  /*113a0*/  BAR.SYNC.DEFER_BLOCKING 0x4, 0x100 ;  /* 0x0104000000007b1d */ /* 0x000fe20000010000 */
[----:B------:R-:W-:-:S13]  /*113b0*/  ISETP.NE.AND P0, PT, R12, RZ, PT ;  /* 0x000000ff0c00720c */ /* 0x000fda0003f05270 */
[----:B------:R2:W-:Y:S04]  /*113c0*/  @!P0 STS.128 [0x18100], R208 ;  /* 0x018100d0ff008388 */ /* 0x0005e80000000c00 */
[----:B------:R-:W-:Y:S06]  /*113d0*/  BAR.ARV 0x5, 0x100 ;  /* 0x0144000000007b1d */ /* 0x000fec0000002000 */
.L_x_1208:
[----:B-1----:R-:W-:-:S13]  /*113e0*/  ISETP.GE.AND P0, PT, R211, c[0x0][0x53c], PT ;  /* 0x00014f00d3007a0c */ /* 0x002fda0003f06270 */
[----:B--23--:R-:W-:Y:S01]  /*113f0*/  @P0 CALL.REL.NOINC `(.L_x_1228) ;  /* 0x0000001000000944 */ /* 0x00cfe20003c00000 */
[----:B------:R-:W-:Y:S05]  /*11400*/  BRA `(.L_x_1229) ;  /* 0xffff062000007947 */ /* 0x000fea000383ffff */
.L_x_1228:
[----:B------:R-:W-:Y:S05]  /*11410*/  EXIT ;  /* 0x000000000000794d */ /* 0x000fea0003800000 */
.L_x_1111:
[----:B------:R-:W-:Y:S01]  /*11420*/  IMAD.MOV.U32 R0, RZ, RZ, R5 ;  /* 0x000000ffff007224 */ /* 0x000fe200078e0005 */
[----:B------:R-:W-:Y:S02]  /*11430*/  MOV R2, 0x1 ;  /* 0x0000000100027802 */ /* 0x000fe40000000f00 */
[----:B------:R-:W-:Y:S02]  /*11440*/  MOV R3, 0x11460 ;  /* 0x0001146000037802 */ /* 0x000fe40000000f00 */
[----:B--2---:R-:W-:Y:S05]  /*11450*/  CALL.REL.NOINC `($__internal_20_$__cuda_sm70_shflsync_up_p) ;  /* 0x00002fa000007944 */ /* 0x004fea0003c00000 */
[----:B------:R-:W-:Y:S01]  /*11460*/  MOV R0, R4 ;  /* 0x0000000400007202 */ /* 0x000fe20000000f00 */
[----:B------:R-:W-:Y:S05]  /*11470*/  BRA `(.L_x_1230) ;  /* 0xfffeefc000007947 */ /* 0x000fea000383ffff */
.L_x_1112:
[----:B------:R-:W-:Y:S01]  /*11480*/  IMAD.MOV.U32 R0, RZ, RZ, R5 ;  /* 0x000000ffff007224 */ /* 0x000fe200078e0005 */
[----:B------:R-:W-:Y:S02]  /*11490*/  MOV R2, 0x2 ;  /* 0x0000000200027802 */ /* 0x000fe40000000f00 */
[----:B------:R-:W-:Y:S02]  /*114a0*/  MOV R3, 0x114c0 ;  /* 0x000114c000037802 */ /* 0x000fe40000000f00 */
[----:B--2---:R-:W-:Y:S05]  /*114b0*/  CALL.REL.NOINC `($__internal_20_$__cuda_sm70_shflsync_up_p) ;  /* 0x00002f4000007944 */ /* 0x004fea0003c00000 */
[----:B------:R-:W-:Y:S01]  /*114c0*/  SEL R0, R4, RZ, P4 ;  /* 0x000000ff04007207 */ /* 0x000fe20002000000 */
[----:B------:R-:W-:Y:S01]  /*114d0*/  IMAD.MOV.U32 R2, RZ, RZ, 0x4 ;  /* 0x00000004ff027424 */ /* 0x000fe200078e00ff */
[----:B------:R-:W-:-:S03]  /*114e0*/  MOV R3, 0x11510 ;  /* 0x0001151000037802 */ /* 0x000fc60000000f00 */
[----:B------:R-:W-:Y:S02]  /*114f0*/  IMAD.IADD R0, R5, 0x1, R0 ;  /* 0x0000000105007824 */ /* 0x000fe400078e0200 */
[----:B------:R-:W-:Y:S05]  /*11500*/  CALL.REL.NOINC `($__internal_20_$__cuda_sm70_shflsync_up_p) ;  /* 0x00002ef000007944 */ /* 0x000fea0003c00000 */
        /* <DEDUP_REMOVED lines=12> */
[----:B------:R-:W-:Y:S02]  /*115d0*/  MOV R184, 0x1f ;  /* 0x0000001f00b87802 */ /* 0x000fe40000000f00 */
[----:B------:R-:W-:Y:S01]  /*115e0*/  MOV R3, 0x11620 ;  /* 0x0001162000037802 */ /* 0x000fe20000000f00 */
[----:B------:R-:W-:-:S04]  /*115f0*/  IMAD.IADD R4, R0, 0x1, R4 ;  /* 0x0000000100047824 */ /* 0x000fc800078e0204 */
[----:B------:R-:W-:Y:S02]  /*11600*/  IMAD.MOV.U32 R183, RZ, RZ, R4 ;  /* 0x000000ffffb77224 */ /* 0x000fe400078e0004 */
[----:B------:R-:W-:Y:S05]  /*11610*/  CALL.REL.NOINC `($__internal_19_$__cuda_sm70_shflsync_idx_p) ;  /* 0x00002d8000007944 */ /* 0x000fea0003c00000 */
[----:B------:R-:W-:Y:S01]  /*11620*/  MOV R0, R183 ;  /* 0x000000b700007202 */ /* 0x000fe20000000f00 */
[----:B------:R-:W-:Y:S05]  /*11630*/  BRA `(.L_x_1231) ;  /* 0xfffeef0000007947 */ /* 0x000fea000383ffff */
.L_x_1114:
[----:B------:R-:W-:Y:S02]  /*11640*/  SEL R0, RZ, 0x1, P0 ;  /* 0x00000001ff007807 */ /* 0x000fe40000000000 */
[----:B------:R-:W-:Y:S02]  /*11650*/  MOV R2, 0x11670 ;  /* 0x0001167000027802 */ /* 0x000fe40000000f00 */
[----:B--2---:R-:W-:Y:S05]  /*11660*/  CALL.REL.NOINC `($__internal_21_$__cuda_sm70_votesync_ballot) ;  /* 0x00002e0000007944 */ /* 0x004fea0003c00000 */
[----:B------:R-:W-:Y:S01]  /*11670*/  MOV R6, R0 ;  /* 0x0000000000067202 */ /* 0x000fe20000000f00 */
[----:B------:R-:W-:Y:S05]  /*11680*/  BRA `(.L_x_1232) ;  /* 0xfffeef4000007947 */ /* 0x000fea000383ffff */
.L_x_1115:
[----:B------:R-:W-:Y:S01]  /*11690*/  IMAD.MOV.U32 R183, RZ, RZ, R9 ;  /* 0x000000ffffb77224 */ /* 0x000fe200078e0009 */
[----:B------:R-:W-:Y:S01]  /*116a0*/  MOV R2, R0 ;  /* 0x0000000000027202 */ /* 0x000fe20000000f00 */
[----:B------:R-:W-:Y:S01]  /*116b0*/  IMAD.MOV.U32 R184, RZ, RZ, 0x1f ;  /* 0x0000001fffb87424 */ /* 0x000fe200078e00ff */
[----:B------:R-:W-:Y:S02]  /*116c0*/  MOV R3, 0x116e0 ;  /* 0x000116e000037802 */ /* 0x000fe40000000f00 */
[----:B------:R-:W-:Y:S05]  /*116d0*/  CALL.REL.NOINC `($__internal_19_$__cuda_sm70_shflsync_idx_p) ;  /* 0x00002cc000007944 */ /* 0x000fea0003c00000 */
[----:B------:R-:W-:Y:S01]  /*116e0*/  IMAD.MOV.U32 R209, RZ, RZ, R183 ;  /* 0x000000ffffd17224 */ /* 0x000fe200078e00b7 */
[----:B------:R-:W-:Y:S01]  /*116f0*/  MOV R183, R8 ;  /* 0x0000000800b77202 */ /* 0x000fe20000000f00 */
[----:B------:R-:W-:Y:S01]  /*11700*/  IMAD.MOV.U32 R5, RZ, RZ, RZ ;  /* 0x000000ffff057224 */ /* 0x000fe200078e00ff */
[----:B------:R-:W-:Y:S01]  /*11710*/  MOV R2, R0 ;  /* 0x0000000000027202 */ /* 0x000fe20000000f00 */
[----:B------:R-:W-:Y:S01]  /*11720*/  IMAD.MOV.U32 R184, RZ, RZ, 0x1f ;  /* 0x0000001fffb87424 */ /* 0x000fe200078e00ff */
[----:B------:R-:W-:-:S02]  /*11730*/  MOV R3, 0x11750 ;  /* 0x0001175000037802 */ /* 0x000fc40000000f00 */
[----:B------:R-:W-:Y:S05]  /*11740*/  CALL.REL.NOINC `($__internal_19_$__cuda_sm70_shflsync_idx_p) ;  /* 0x00002c5000007944 */ /* 0x000fea0003c00000 */
[----:B------:R-:W-:Y:S01]  /*11750*/  MOV R9, R183 ;  /* 0x000000b700097202 */ /* 0x000fe20000000f00 */
[----:B------:R-:W-:Y:S05]  /*11760*/  BRA `(.L_x_1233) ;  /* 0xfffeeec000007947 */ /* 0x000fea000383ffff */
.L_x_1118:
[----:B------:R-:W-:Y:S01]  /*11770*/  IMAD.MOV.U32 R183, RZ, RZ, R4 ;  /* 0x000000ffffb77224 */ /* 0x000fe200078e0004 */
[----:B------:R-:W-:Y:S01]  /*11780*/  MOV R2, R0 ;  /* 0x0000000000027202 */ /* 0x000fe20000000f00 */
[----:B------:R-:W-:Y:S01]  /*11790*/  IMAD.MOV.U32 R184, RZ, RZ, 0x1f ;  /* 0x0000001fffb87424 */ /* 0x000fe200078e00ff */
[----:B------:R-:W-:-:S02]  /*117a0*/  MOV R3, 0x117c0 ;  /* 0x000117c000037802 */ /* 0x000fc40000000f00 */
[----:B--23--:R-:W-:Y:S05]  /*117b0*/  CALL.REL.NOINC `($__internal_19_$__cuda_sm70_shflsync_idx_p) ;  /* 0x00002be000007944 */ /* 0x00cfea0003c00000 */
[----:B------:R-:W-:Y:S01]  /*117c0*/  MOV R5, R183 ;  /* 0x000000b700057202 */ /* 0x000fe20000000f00 */
[----:B------:R-:W-:Y:S05]  /*117d0*/  BRA `(.L_x_1117) ;  /* 0xfffeeeb000007947 */ /* 0x000fea000383ffff */
.L_x_1129:
[----:B------:R-:W-:Y:S01]  /*117e0*/  IMAD.MOV.U32 R183, RZ, RZ, R9 ;  /* 0x000000ffffb77224 */ /* 0x000fe200078e0009 */
[----:B------:R-:W-:Y:S01]  /*117f0*/  MOV R2, RZ ;  /* 0x000000ff00027202 */ /* 0x000fe20000000f00 */
[----:B------:R-:W-:Y:S01]  /*11800*/  IMAD.MOV.U32 R184, RZ, RZ, 0x181f ;  /* 0x0000181fffb87424 */ /* 0x000fe200078e00ff */
[----:B------:R-:W-:-:S02]  /*11810*/  MOV R3, 0x11830 ;  /* 0x0001183000037802 */ /* 0x000fc40000000f00 */
[----:B-----5:R-:W-:Y:S05]  /*11820*/  CALL.REL.NOINC `($__internal_19_$__cuda_sm70_shflsync_idx_p) ;  /* 0x00002b7000007944 */ /* 0x020fea0003c00000 */
[----:B------:R-:W-:Y:S01]  /*11830*/  MOV R8, R183 ;  /* 0x000000b700087202 */ /* 0x000fe20000000f00 */
[----:B------:R-:W-:Y:S05]  /*11840*/  BRA `(.L_x_1234) ;  /* 0xffff0e9000007947 */ /* 0x000fea000383ffff */
.L_x_1130:
[----:B------:R-:W-:Y:S01]  /*11850*/  IMAD.MOV.U32 R183, RZ, RZ, R12 ;  /* 0x000000ffffb77224 */ /* 0x000fe200078e000c */
[----:B------:R-:W-:Y:S01]  /*11860*/  MOV R2, RZ ;  /* 0x000000ff00027202 */ /* 0x000fe20000000f00 */
[----:B------:R-:W-:Y:S01]  /*11870*/  IMAD.MOV.U32 R184, RZ, RZ, 0x181f ;  /* 0x0000181fffb87424 */ /* 0x000fe200078e00ff */
[----:B------:R-:W-:-:S02]  /*11880*/  MOV R3, 0x118a0 ;  /* 0x000118a000037802 */ /* 0x000fc40000000f00 */
[----:B-12--5:R-:W-:Y:S05]  /*11890*/  CALL.REL.NOINC `($__internal_19_$__cuda_sm70_shflsync_idx_p) ;  /* 0x00002b0000007944 */ /* 0x026fea0003c00000 */
[----:B------:R-:W-:Y:S01]  /*118a0*/  MOV R0, R183 ;  /* 0x000000b700007202 */ /* 0x000fe20000000f00 */
[----:B------:R-:W-:Y:S05]  /*118b0*/  BRA `(.L_x_1235) ;  /* 0xffff0e4000007947 */ /* 0x000fea000383ffff */
.L_x_1133:
[----:B------:R-:W-:Y:S01]  /*118c0*/  IMAD.MOV.U32 R183, RZ, RZ, R9 ;  /* 0x000000ffffb77224 */ /* 0x000fe200078e0009 */
[----:B--2---:R-:W-:Y:S01]  /*118d0*/  MOV R2, 0x1 ;  /* 0x0000000100027802 */ /* 0x004fe20000000f00 */
[----:B------:R-:W-:Y:S01]  /*118e0*/  IMAD.MOV.U32 R184, RZ, RZ, 0x181f ;  /* 0x0000181fffb87424 */ /* 0x000fe200078e00ff */
[----:B------:R-:W-:-:S02]  /*118f0*/  MOV R3, 0x11910 ;  /* 0x0001191000037802 */ /* 0x000fc40000000f00 */
[----:B-1-345:R-:W-:Y:S05]  /*11900*/  CALL.REL.NOINC `($__internal_19_$__cuda_sm70_shflsync_idx_p) ;  /* 0x00002a9000007944 */ /* 0x03afea0003c00000 */
[----:B------:R-:W-:Y:S01]  /*11910*/  IMAD.MOV.U32 R8, RZ, RZ, R183 ;  /* 0x000000ffff087224 */ /* 0x000fe200078e00b7 */
[----:B------:R-:W-:Y:S01]  /*11920*/  MOV R2, 0x1 ;  /* 0x0000000100027802 */ /* 0x000fe20000000f00 */
[----:B------:R-:W-:Y:S01]  /*11930*/  IMAD.MOV.U32 R183, RZ, RZ, R12 ;  /* 0x000000ffffb77224 */ /* 0x000fe200078e000c */
[----:B------:R-:W-:-:S02]  /*11940*/  MOV R184, 0x181f ;  /* 0x0000181f00b87802 */ /* 0x000fc40000000f00 */
[----:B------:R-:W-:Y:S02]  /*11950*/  MOV R3, 0x11970 ;  /* 0x0001197000037802 */ /* 0x000fe40000000f00 */
[----:B------:R-:W-:Y:S05]  /*11960*/  CALL.REL.NOINC `($__internal_19_$__cuda_sm70_shflsync_idx_p) ;  /* 0x00002a3000007944 */ /* 0x000fea0003c00000 */
[----:B------:R-:W-:Y:S01]  /*11970*/  MOV R0, R183 ;  /* 0x000000b700007202 */ /* 0x000fe20000000f00 */
[----:B------:R-:W-:Y:S05]  /*11980*/  BRA `(.L_x_1236) ;  /* 0xffff0ef000007947 */ /* 0x000fea000383ffff */
.L_x_1136:
[----:B------:R-:W-:Y:S01]  /*11990*/  IMAD.MOV.U32 R183, RZ, RZ, R9 ;  /* 0x000000ffffb77224 */ /* 0x000fe200078e0009 */
[----:B-1----:R-:W-:Y:S01]  /*119a0*/  MOV R2, 0x2 ;  /* 0x0000000200027802 */ /* 0x002fe20000000f00 */
[----:B------:R-:W-:Y:S01]  /*119b0*/  IMAD.MOV.U32 R184, RZ, RZ, 0x181f ;  /* 0x0000181fffb87424 */ /* 0x000fe200078e00ff */
[----:B------:R-:W-:Y:S02]  /*119c0*/  MOV R3, 0x119e0 ;  /* 0x000119e000037802 */ /* 0x000fe40000000f00 */
[----:B--2345:R-:W-:Y:S05]  /*119d0*/  CALL.REL.NOINC `($__internal_19_$__cuda_sm70_shflsync_idx_p) ;  /* 0x000029c000007944 */ /* 0x03cfea0003c00000 */
[----:B------:R-:W-:Y:S01]  /*119e0*/  MOV R8, R183 ;  /* 0x000000b700087202 */ /* 0x000fe20000000f00 */
[----:B------:R-:W-:Y:S05]  /*119f0*/  BRA `(.L_x_1237) ;  /* 0xffff0fe000007947 */ /* 0x000fea000383ffff */
.L_x_1137:
[----:B------:R-:W-:Y:S01]  /*11a00*/  IMAD.MOV.U32 R183, RZ, RZ, R12 ;  /* 0x000000ffffb77224 */ /* 0x000fe200078e000c */
[----:B------:R-:W-:Y:S01]  /*11a10*/  MOV R2, 0x2 ;  /* 0x0000000200027802 */ /* 0x000fe20000000f00 */
[----:B------:R-:W-:Y:S01]  /*11a20*/  IMAD.MOV.U32 R184, RZ, RZ, 0x181f ;  /* 0x0000181fffb87424 */ /* 0x000fe200078e00ff */
[----:B------:R-:W-:Y:S02]  /*11a30*/  MOV R3, 0x11a50 ;  /* 0x00011a5000037802 */ /* 0x000fe40000000f00 */
[----:B-12345:R-:W-:Y:S05]  /*11a40*/  CALL.REL.NOINC `($__internal_19_$__cuda_sm70_shflsync_idx_p) ;  /* 0x0000295000007944 */ /* 0x03efea0003c00000 */
[----:B------:R-:W-:Y:S01]  /*11a50*/  MOV R0, R183 ;  /* 0x000000b700007202 */ /* 0x000fe20000000f00 */
[----:B------:R-:W-:Y:S05]  /*11a60*/  BRA `(.L_x_1238) ;  /* 0xffff0f9000007947 */ /* 0x000fea000383ffff */
.L_x_1140:
[----:B------:R-:W-:Y:S01]  /*11a70*/  IMAD.MOV.U32 R183, RZ, RZ, R9 ;  /* 0x000000ffffb77224 */ /* 0x000fe200078e0009 */
[----:B-1----:R-:W-:Y:S01]  /*11a80*/  MOV R2, 0x3 ;  /* 0x0000000300027802 */ /* 0x002fe20000000f00 */
[----:B------:R-:W-:Y:S01]  /*11a90*/  IMAD.MOV.U32 R184, RZ, RZ, 0x181f ;  /* 0x0000181fffb87424 */ /* 0x000fe200078e00ff */
[----:B------:R-:W-:-:S02]  /*11aa0*/  MOV R3, 0x11ac0 ;  /* 0x00011ac000037802 */ /* 0x000fc40000000f00 */
[----:B--2345:R-:W-:Y:S05]  /*11ab0*/  CALL.REL.NOINC `($__internal_19_$__cuda_sm70_shflsync_idx_p) ;  /* 0x000028e000007944 */ /* 0x03cfea0003c00000 */
        /* <DEDUP_REMOVED lines=8> */
.L_x_1143:
[----:B------:R-:W-:Y:S01]  /*11b40*/  IMAD.MOV.U32 R183, RZ, RZ, R5 ;  /* 0x000000ffffb77224 */ /* 0x000fe200078e0005 */
[----:B------:R-:W-:Y:S01]  /*11b50*/  MOV R2, RZ ;  /* 0x000000ff00027202 */ /* 0x000fe20000000f00 */
[----:B------:R-:W-:Y:S01]  /*11b60*/  IMAD.MOV.U32 R184, RZ, RZ, 0x181f ;  /* 0x0000181fffb87424 */ /* 0x000fe200078e00ff */
[----:B------:R-:W-:Y:S02]  /*11b70*/  MOV R3, 0x11b90 ;  /* 0x00011b9000037802 */ /* 0x000fe40000000f00 */
[----:B------:R-:W-:Y:S05]  /*11b80*/  CALL.REL.NOINC `($__internal_19_$__cuda_sm70_shflsync_idx_p) ;  /* 0x0000281000007944 */ /* 0x000fea0003c00000 */
[----:B------:R-:W-:Y:S01]  /*11b90*/  MOV R4, R183 ;  /* 0x000000b700047202 */ /* 0x000fe20000000f00 */
[----:B------:R-:W-:Y:S05]  /*11ba0*/  BRA `(.L_x_1240) ;  /* 0xffff295000007947 */ /* 0x000fea000383ffff */
.L_x_1144:
[----:B------:R-:W-:Y:S01]  /*11bb0*/  IMAD.MOV.U32 R183, RZ, RZ, R12 ;  /* 0x000000ffffb77224 */ /* 0x000fe200078e000c */
[----:B------:R-:W-:Y:S01]  /*11bc0*/  MOV R2, RZ ;  /* 0x000000ff00027202 */ /* 0x000fe20000000f00 */
[----:B------:R-:W-:Y:S01]  /*11bd0*/  IMAD.MOV.U32 R184, RZ, RZ, 0x181f ;  /* 0x0000181fffb87424 */ /* 0x000fe200078e00ff */
[----:B------:R-:W-:Y:S02]  /*11be0*/  MOV R3, 0x11c00 ;  /* 0x00011c0000037802 */ /* 0x000fe40000000f00 */
[----:B-12---:R-:W-:Y:S05]  /*11bf0*/  CALL.REL.NOINC `($__internal_19_$__cuda_sm70_shflsync_idx_p) ;  /* 0x000027a000007944 */ /* 0x006fea0003c00000 */
[C---:B------:R-:W-:Y:S01]  /*11c00*/  IADD3 R8, P0, R183.reuse, R106, RZ ;  /* 0x0000006ab7087210 */ /* 0x040fe20007f1e0ff */
[----:B------:R-:W-:Y:S01]  /*11c10*/  IMAD.MOV.U32 R184, RZ, RZ, 0x181f ;  /* 0x0000181fffb87424 */ /* 0x000fe200078e00ff */
[----:B------:R-:W-:-:S02]  /*11c20*/  IADD3 R6, P6, R183, R107, RZ ;  /* 0x0000006bb7067210 */ /* 0x000fc40007fde0ff */
[----:B------:R-:W-:Y:S01]  /*11c30*/  ISETP.GE.AND P5, PT, R182, c[0x0][0x1d4], PT ;  /* 0x00007500b6007a0c */ /* 0x000fe20003fa6270 */
[C---:B------:R-:W-:Y:S01]  /*11c40*/  IMAD.X R9, R4.reuse, 0x1, R101, P0 ;  /* 0x0000000104097824 */ /* 0x040fe200000e0665 */
[----:B------:R-:W-:Y:S01]  /*11c50*/  ISETP.GE.AND P2, PT, R187, c[0x0][0x1d4], PT ;  /* 0x00007500bb007a0c */ /* 0x000fe20003f46270 */
[----:B------:R-:W-:Y:S01]  /*11c60*/  IMAD.X R7, R4, 0x1, R102, P6 ;  /* 0x0000000104077824 */ /* 0x000fe200030e0666 */
[----:B------:R-:W-:Y:S02]  /*11c70*/  ISETP.GE.AND P0, PT, R188, c[0x0][0x1d4], PT ;  /* 0x00007500bc007a0c */ /* 0x000fe40003f06270 */
[----:B------:R-:W-:Y:S01]  /*11c80*/  IADD3 R2, P6, R183, R108, RZ ;  /* 0x0000006cb7027210 */ /* 0x000fe20007fde0ff */
[----:B------:R-:W-:Y:S01]  /*11c90*/  IMAD.MOV.U32 R183, RZ, RZ, R5 ;  /* 0x000000ffffb77224 */ /* 0x000fe200078e0005 */
        /* <DEDUP_REMOVED lines=12> */
[----:B-1----:R-:W-:Y:S05]  /*11d60*/  CALL.REL.NOINC `($__internal_19_$__cuda_sm70_shflsync_idx_p) ;  /* 0x0000263000007944 */ /* 0x002fea0003c00000 */
        /* <DEDUP_REMOVED lines=8> */
.L_x_1145:
[----:B------:R-:W-:Y:S01]  /*11df0*/  IMAD.MOV.U32 R183, RZ, RZ, R4 ;  /* 0x000000ffffb77224 */ /* 0x000fe200078e0004 */
[----:B------:R-:W-:Y:S01]  /*11e00*/  MOV R2, RZ ;  /* 0x000000ff00027202 */ /* 0x000fe20000000f00 */
[----:B------:R-:W-:Y:S01]  /*11e10*/  IMAD.MOV.U32 R184, RZ, RZ, 0x1c1f ;  /* 0x00001c1fffb87424 */ /* 0x000fe200078e00ff */
[----:B------:R-:W-:Y:S02]  /*11e20*/  MOV R3, 0x11e40 ;  /* 0x00011e4000037802 */ /* 0x000fe40000000f00 */
[----:B------:R-:W-:Y:S05]  /*11e30*/  CALL.REL.NOINC `($__internal_19_$__cuda_sm70_shflsync_idx_p) ;  /* 0x0000256000007944 */ /* 0x000fea0003c00000 */
[----:B------:R-:W-:Y:S01]  /*11e40*/  MOV R0, R183 ;  /* 0x000000b700007202 */ /* 0x000fe20000000f00 */
[----:B------:R-:W-:Y:S05]  /*11e50*/  BRA `(.L_x_1242) ;  /* 0xffff2a1000007947 */ /* 0x000fea000383ffff */
.L_x_1146:
[----:B------:R-:W-:Y:S01]  /*11e60*/  IMAD.MOV.U32 R183, RZ, RZ, R4 ;  /* 0x000000ffffb77224 */ /* 0x000fe200078e0004 */
[----:B------:R-:W-:Y:S01]  /*11e70*/  MOV R2, 0x1 ;  /* 0x0000000100027802 */ /* 0x000fe20000000f00 */
[----:B------:R-:W-:Y:S01]  /*11e80*/  IMAD.MOV.U32 R184, RZ, RZ, 0x1c1f ;  /* 0x00001c1fffb87424 */ /* 0x000fe200078e00ff */
[----:B------:R-:W-:Y:S02]  /*11e90*/  MOV R3, 0x11eb0 ;  /* 0x00011eb000037802 */ /* 0x000fe40000000f00 */
[----:B-1----:R-:W-:Y:S05]  /*11ea0*/  CALL.REL.NOINC `($__internal_19_$__cuda_sm70_shflsync_idx_p) ;  /* 0x000024f000007944 */ /* 0x002fea0003c00000 */
        /* <DEDUP_REMOVED lines=21> */
[C---:B------:R-:W-:Y:S02]  /*12000*/  ISETP.GT.AND P0, PT, R0.reuse, 0x18, PT ;  /* 0x000000180000780c */ /* 0x040fe40003f04270 */
        /* <DEDUP_REMOVED lines=45> */
[----:B------:R-:W-:Y:S05]  /*122e0*/  CALL.REL.NOINC `($__internal_18_$__cuda_sm70_shflsync_bfly_p) ;  /* 0x0000205000007944 */ /* 0x000fea0003c00000 */
[----:B------:R-:W-:Y:S01]  /*122f0*/  FMNMX.FTZ R100, R100, R0, !PT ;  /* 0x0000000064647209 */ /* 0x000fe20007810000 */
[----:B------:R-:W-:Y:S01]  /*12300*/  IMAD.MOV.U32 R0, RZ, RZ, 0x1 ;  /* 0x00000001ff007424 */ /* 0x000fe200078e00ff */
[----:B------:R-:W-:-:S03]  /*12310*/  MOV R2, 0x12340 ;  /* 0x0001234000027802 */ /* 0x000fc60000000f00 */
[----:B------:R-:W-:Y:S02]  /*12320*/  IMAD.MOV.U32 R4, RZ, RZ, R100 ;  /* 0x000000ffff047224 */ /* 0x000fe400078e0064 */
[----:B------:R-:W-:Y:S05]  /*12330*/  CALL.REL.NOINC `($__internal_18_$__cuda_sm70_shflsync_bfly_p) ;  /* 0x0000200000007944 */ /* 0x000fea0003c00000 */
[----:B------:R-:W-:Y:S01]  /*12340*/  FMNMX.FTZ R100, R100, R0, !PT ;  /* 0x0000000064647209 */ /* 0x000fe20007810000 */
[----:B------:R-:W-:Y:S01]  /*12350*/  IMAD.MOV.U32 R4, RZ, RZ, R5 ;  /* 0x000000ffff047224 */ /* 0x000fe200078e0005 */
[----:B------:R-:W-:Y:S01]  /*12360*/  MOV R2, 0x12390 ;  /* 0x0001239000027802 */ /* 0x000fe20000000f00 */
[----:B------:R-:W-:Y:S02]  /*12370*/  IMAD.MOV.U32 R0, RZ, RZ, 0x2 ;  /* 0x00000002ff007424 */ /* 0x000fe400078e00ff */
[----:B------:R-:W-:Y:S05]  /*12380*/  CALL.REL.NOINC `($__internal_18_$__cuda_sm70_shflsync_bfly_p) ;  /* 0x00001fb000007944 */ /* 0x000fea0003c00000 */
[----:B------:R-:W-:Y:S01]  /*12390*/  FMNMX.FTZ R4, R5, R0, !PT ;  /* 0x0000000005047209 */ /* 0x000fe20007810000 */
[----:B------:R-:W-:Y:S01]  /*123a0*/  IMAD.MOV.U32 R0, RZ, RZ, 0x1 ;  /* 0x00000001ff007424 */ /* 0x000fe200078e00ff */
[----:B------:R-:W-:Y:S02]  /*123b0*/  MOV R2, 0x123d0 ;  /* 0x000123d000027802 */ /* 0x000fe40000000f00 */
[----:B------:R-:W-:Y:S05]  /*123c0*/  CALL.REL.NOINC `($__internal_18_$__cuda_sm70_shflsync_bfly_p) ;  /* 0x00001f7000007944 */ /* 0x000fea0003c00000 */
[----:B------:R-:W-:Y:S01]  /*123d0*/  MOV R5, R0 ;  /* 0x0000000000057202 */ /* 0x000fe20000000f00 */
[----:B------:R-:W-:Y:S05]  /*123e0*/  BRA `(.L_x_1243) ;  /* 0xffff2b3000007947 */ /* 0x000fea000383ffff */
.L_x_1150:
[----:B------:R-:W-:Y:S01]  /*123f0*/  MOV R2, RZ ;  /* 0x000000ff00027202 */ /* 0x000fe20000000f00 */
[----:B------:R-:W-:Y:S01]  /*12400*/  IMAD.MOV.U32 R183, RZ, RZ, R5 ;  /* 0x000000ffffb77224 */ /* 0x000fe200078e0005 */
[----:B------:R-:W-:Y:S01]  /*12410*/  MOV R3, 0x12440 ;  /* 0x0001244000037802 */ /* 0x000fe20000000f00 */
[----:B------:R-:W-:Y:S02]  /*12420*/  IMAD.MOV.U32 R184, RZ, RZ, 0x181f ;  /* 0x0000181fffb87424 */ /* 0x000fe400078e00ff */
[----:B-1234-:R-:W-:Y:S05]  /*12430*/  CALL.REL.NOINC `($__internal_19_$__cuda_sm70_shflsync_idx_p) ;  /* 0x00001f6000007944 */ /* 0x01efea0003c00000 */
[----:B------:R-:W-:Y:S01]  /*12440*/  MOV R4, R183 ;  /* 0x000000b700047202 */ /* 0x000fe20000000f00 */
[----:B------:R-:W-:-:S05]  /*12450*/  BRA `(.L_x_1244) ;  /* 0xffff3ec000007947 */ /* 0x000fca000383ffff */
.L_x_1151:
[----:B------:R-:W-:Y:S01]  /*12460*/  MOV R2, RZ ;  /* 0x000000ff00027202 */ /* 0x000fe20000000f00 */
[----:B------:R-:W-:Y:S01]  /*12470*/  IMAD.MOV.U32 R183, RZ, RZ, R12 ;  /* 0x000000ffffb77224 */ /* 0x000fe200078e000c */
[----:B------:R-:W-:Y:S01]  /*12480*/  MOV R3, 0x124b0 ;  /* 0x000124b000037802 */ /* 0x000fe20000000f00 */
[----:B------:R-:W-:Y:S02]  /*12490*/  IMAD.MOV.U32 R184, RZ, RZ, 0x181f ;  /* 0x0000181fffb87424 */ /* 0x000fe400078e00ff */
[----:B-1234-:R-:W-:Y:S05]  /*124a0*/  CALL.REL.NOINC `($__internal_19_$__cuda_sm70_shflsync_idx_p) ;  /* 0x00001ef000007944 */ /* 0x01efea0003c00000 */
[----:B------:R-:W-:Y:S01]  /*124b0*/  ISETP.GE.AND P6, PT, R182, c[0x0][0x1d4], PT ;  /* 0x00007500b6007a0c */ /* 0x000fe20003fc6270 */
[----:B------:R-:W-:Y:S01]  /*124c0*/  IMAD.MOV.U32 R184, RZ, RZ, 0x181f ;  /* 0x0000181fffb87424 */ /* 0x000fe200078e00ff */
[----:B------:R-:W-:Y:S02]  /*124d0*/  IADD3 R2, P0, R183, R20, RZ ;  /* 0x00000014b7027210 */ /* 0x000fe40007f1e0ff */
[----:B------:R-:W-:Y:S02]  /*124e0*/  ISETP.GE.AND P5, PT, R187, c[0x0][0x1d4], PT ;  /* 0x00007500bb007a0c */ /* 0x000fe40003fa6270 */
[C---:B------:R-:W-:Y:S01]  /*124f0*/  IADD3 R6, P2, R183.reuse, R21, RZ ;  /* 0x00000015b7067210 */ /* 0x040fe20007f5e0ff */
[----:B------:R-:W-:Y:S01]  /*12500*/  IMAD.X R3, R4, 0x1, R13, P0 ;  /* 0x0000000104037824 */ /* 0x000fe200000e060d */
[----:B------:R-:W-:Y:S03]  /*12510*/  ISETP.GE.AND P0, PT, R188, c[0x0][0x1d4], PT ;  /* 0x00007500bc007a0c */ /* 0x000fe60003f06270 */
[C---:B------:R-:W-:Y:S02]  /*12520*/  IMAD.X R7, R4.reuse, 0x1, R14, P2 ;  /* 0x0000000104077824 */ /* 0x040fe400010e060e */
[----:B------:R-:W-:Y:S01]  /*12530*/  @!PT LDS RZ, [RZ] ;  /* 0x00000000fffff984 */ /* 0x000fe20000000800 */
[----:B------:R-:W-:Y:S01]  /*12540*/  @!PT LDS RZ, [RZ] ;  /* 0x00000000fffff984 */ /* 0x000fe20000000800 */
[----:B------:R-:W-:Y:S01]  /*12550*/  @!PT LDS RZ, [RZ] ;  /* 0x00000000fffff984 */ /* 0x000fe20000000800 */
[----:B------:R1:W-:Y:S04]  /*12560*/  LDGSTS.E.BYPASS.LTC128B.128 [R179+0x100], [R2.64], !P6 ;  /* 0x0010000002b37fae */ /* 0x0003e8000f101d46 */
[----:B------:R2:W-:Y:S01]  /*12570*/  LDGSTS.E.BYPASS.LTC128B.128 [R179+0x2100], [R6.64], !P5 ;  /* 0x0210000006b37fae */ /* 0x0005e2000e901d46 */
[----:B-1----:R-:W-:Y:S01]  /*12580*/  IADD3 R2, P2, R183, R22, RZ ;  /* 0x00000016b7027210 */ /* 0x002fe20007f5e0ff */
[----:B------:R-:W-:Y:S01]  /*12590*/  IMAD.MOV.U32 R183, RZ, RZ, R5 ;  /* 0x000000ffffb77224 */ /* 0x000fe200078e0005 */
[----:B------:R-:W-:Y:S02]  /*125a0*/  SEL R5, RZ, 0x10, P6 ;  /* 0x00000010ff057807 */ /* 0x000fe40003000000 */
[----:B--2---:R-:W-:Y:S01]  /*125b0*/  SEL R6, RZ, 0x10, P5 ;  /* 0x00000010ff067807 */ /* 0x004fe20002800000 */
[----:B------:R-:W-:Y:S01]  /*125c0*/  IMAD.X R3, R4, 0x1, R15, P2 ;  /* 0x0000000104037824 */ /* 0x000fe200010e060f */
[----:B------:R-:W-:Y:S04]  /*125d0*/  SEL R7, RZ, 0x10, P0 ;  /* 0x00000010ff077807 */ /* 0x000fe80000000000 */
[----:B------:R1:W-:Y:S02]  /*125e0*/  LDGSTS.E.BYPASS.LTC128B.128 [R179+0x4100], [R2.64], !P0 ;  /* 0x0410000002b37fae */ /* 0x0003e4000c101d46 */
[----:B-1----:R-:W-:Y:S01]  /*125f0*/  MOV R3, 0x12620 ;  /* 0x0001262000037802 */ /* 0x002fe20000000f00 */
[----:B------:R-:W-:Y:S02]  /*12600*/  IMAD.MOV.U32 R2, RZ, RZ, 0x1 ;  /* 0x00000001ff027424 */ /* 0x000fe400078e00ff */
[----:B------:R-:W-:Y:S05]  /*12610*/  CALL.REL.NOINC `($__internal_19_$__cuda_sm70_shflsync_idx_p) ;  /* 0x00001d8000007944 */ /* 0x000fea0003c00000 */
[----:B------:R-:W-:Y:S01]  /*12620*/  MOV R2, 0x1 ;  /* 0x0000000100027802 */ /* 0x000fe20000000f00 */
[----:B------:R-:W-:Y:S01]  /*12630*/  IMAD.MOV.U32 R4, RZ, RZ, R183 ;  /* 0x000000ffff047224 */ /* 0x000fe200078e00b7 */
[----:B------:R-:W-:Y:S01]  /*12640*/  MOV R184, 0x181f ;  /* 0x0000181f00b87802 */ /* 0x000fe20000000f00 */
[----:B------:R-:W-:Y:S01]  /*12650*/  IMAD.MOV.U32 R183, RZ, RZ, R12 ;  /* 0x000000ffffb77224 */ /* 0x000fe200078e000c */
[----:B------:R-:W-:Y:S02]  /*12660*/  MOV R3, 0x12680 ;  /* 0x0001268000037802 */ /* 0x000fe40000000f00 */
[----:B------:R-:W-:Y:S05]  /*12670*/  CALL.REL.NOINC `($__internal_19_$__cuda_sm70_shflsync_idx_p) ;  /* 0x00001d2000007944 */ /* 0x000fea0003c00000 */
[----:B------:R-:W-:Y:S01]  /*12680*/  MOV R0, R183 ;  /* 0x000000b700007202 */ /* 0x000fe20000000f00 */
[----:B------:R-:W-:-:S05]  /*12690*/  BRA `(.L_x_1245) ;  /* 0xffff3dd000007947 */ /* 0x000fca000383ffff */
.L_x_1154:
[----:B------:R-:W-:Y:S01]  /*126a0*/  MOV R2, RZ ;  /* 0x000000ff00027202 */ /* 0x000fe20000000f00 */
[----:B------:R-:W-:Y:S01]  /*126b0*/  IMAD.MOV.U32 R183, RZ, RZ, R5 ;  /* 0x000000ffffb77224 */ /* 0x000fe200078e0005 */
[----:B------:R-:W-:Y:S01]  /*126c0*/  MOV R3, 0x126f0 ;  /* 0x000126f000037802 */ /* 0x000fe20000000f00 */
[----:B------:R-:W-:Y:S02]  /*126d0*/  IMAD.MOV.U32 R184, RZ, RZ, 0x181f ;  /* 0x0000181fffb87424 */ /* 0x000fe400078e00ff */
[----:B-1----:R-:W-:Y:S05]  /*126e0*/  CALL.REL.NOINC `($__internal_19_$__cuda_sm70_shflsync_idx_p) ;  /* 0x00001cb000007944 */ /* 0x002fea0003c00000 */
[----:B------:R-:W-:Y:S01]  /*126f0*/  MOV R4, R183 ;  /* 0x000000b700047202 */ /* 0x000fe20000000f00 */
[----:B------:R-:W-:-:S05]  /*12700*/  BRA `(.L_x_1246) ;  /* 0xffff4ec000007947 */ /* 0x000fca000383ffff */
.L_x_1155:
[----:B------:R-:W-:Y:S01]  /*12710*/  MOV R2, RZ ;  /* 0x000000ff00027202 */ /* 0x000fe20000000f00 */
[----:B------:R-:W-:Y:S01]  /*12720*/  IMAD.MOV.U32 R183, RZ, RZ, R8 ;  /* 0x000000ffffb77224 */ /* 0x000fe200078e0008 */
[----:B------:R-:W-:Y:S01]  /*12730*/  MOV R3, 0x12760 ;  /* 0x0001276000037802 */ /* 0x000fe20000000f00 */
[----:B------:R-:W-:Y:S02]  /*12740*/  IMAD.MOV.U32 R184, RZ, RZ, 0x181f ;  /* 0x0000181fffb87424 */ /* 0x000fe400078e00ff */
[----:B-123--:R-:W-:Y:S05]  /*12750*/  CALL.REL.NOINC `($__internal_19_$__cuda_sm70_shflsync_idx_p) ;  /* 0x00001c4000007944 */ /* 0x00efea0003c00000 */
        /* <DEDUP_REMOVED lines=31> */
.L_x_1156:
[----:B-1----:R-:W-:Y:S01]  /*12950*/  MOV R2, RZ ;  /* 0x000000ff00027202 */ /* 0x002fe20000000f00 */
[----:B------:R-:W-:Y:S01]  /*12960*/  IMAD.MOV.U32 R183, RZ, RZ, R4 ;  /* 0x000000ffffb77224 */ /* 0x000fe200078e0004 */
[----:B------:R-:W-:Y:S01]  /*12970*/  MOV R3, 0x129a0 ;  /* 0x000129a000037802 */ /* 0x000fe20000000f00 */
[----:B------:R-:W-:Y:S02]  /*12980*/  IMAD.MOV.U32 R184, RZ, RZ, 0x1c1f ;  /* 0x00001c1fffb87424 */ /* 0x000fe400078e00ff */
[----:B------:R-:W-:Y:S05]  /*12990*/  CALL.REL.NOINC `($__internal_19_$__cuda_sm70_shflsync_idx_p) ;  /* 0x00001a0000007944 */ /* 0x000fea0003c00000 */
[----:B------:R-:W-:Y:S01]  /*129a0*/  MOV R0, R183 ;  /* 0x000000b700007202 */ /* 0x000fe20000000f00 */
[----:B------:R-:W-:-:S05]  /*129b0*/  BRA `(.L_x_1248) ;  /* 0xffff4f6000007947 */ /* 0x000fca000383ffff */
.L_x_1157:
[----:B------:R-:W-:Y:S01]  /*129c0*/  MOV R2, 0x1 ;  /* 0x0000000100027802 */ /* 0x000fe20000000f00 */
[----:B------:R-:W-:Y:S01]  /*129d0*/  IMAD.MOV.U32 R183, RZ, RZ, R4 ;  /* 0x000000ffffb77224 */ /* 0x000fe200078e0004 */
[----:B------:R-:W-:Y:S01]  /*129e0*/  MOV R3, 0x12a10 ;  /* 0x00012a1000037802 */ /* 0x000fe20000000f00 */
[----:B------:R-:W-:Y:S02]  /*129f0*/  IMAD.MOV.U32 R184, RZ, RZ, 0x1c1f ;  /* 0x00001c1fffb87424 */ /* 0x000fe400078e00ff */
[----:B--2---:R-:W-:Y:S05]  /*12a00*/  CALL.REL.NOINC `($__internal_19_$__cuda_sm70_shflsync_idx_p) ;  /* 0x0000199000007944 */ /* 0x004fea0003c00000 */
[----:B------:R-:W-:Y:S01]  /*12a10*/  FMNMX.FTZ R0, R10, R101, !PT ;  /* 0x000000650a007209 */ /* 0x000fe20007810000 */
[----:B------:R-:W-:Y:S03]  /*12a20*/  IMAD.IADD R5, R5, 0x1, R183 ;  /* 0x0000000105057824 */ /* 0x000fe600078e02b7 */
[----:B------:R-:W-:Y:S02]  /*12a30*/  FMNMX.FTZ R0, R136, R0, !PT ;  /* 0x0000000088007209 */ /* 0x000fe40007810000 */
[C---:B------:R-:W-:Y:S02]  /*12a40*/  ISETP.GT.AND P6, PT, R5.reuse, RZ, PT ;  /* 0x000000ff0500720c */ /* 0x040fe40003fc4270 */
[----:B------:R-:W-:Y:S02]  /*12a50*/  ISETP.GT.AND P5, PT, R5, 0x1, PT ;  /* 0x000000010500780c */ /* 0x000fe40003fa4270 */
[----:B------:R-:W-:Y:S02]  /*12a60*/  FSEL R9, R163, -INF , P6 ;  /* 0xff800000a3097808 */ /* 0x000fe40003000000 */
[----:B------:R-:W-:Y:S02]  /*12a70*/  ISETP.GT.AND P2, PT, R5, 0x8, PT ;  /* 0x000000080500780c */ /* 0x000fe40003f44270 */
[----:B------:R-:W-:Y:S02]  /*12a80*/  FSEL R25, R162, -INF , P5 ;  /* 0xff800000a2197808 */ /* 0x000fe40002800000 */
[----:B------:R-:W-:Y:S02]  /*12a90*/  FMNMX.FTZ R2, R9, R102, !PT ;  /* 0x0000006609027209 */ /* 0x000fe40007810000 */
[----:B------:R-:W-:Y:S02]  /*12aa0*/  ISETP.GT.AND P0, PT, R5, 0x9, PT ;  /* 0x000000090500780c */ /* 0x000fe40003f04270 */
[----:B------:R-:W-:Y:S02]  /*12ab0*/  FSEL R24, R161, -INF , P2 ;  /* 0xff800000a1187808 */ /* 0x000fe40001000000 */
[----:B------:R-:W-:Y:S02]  /*12ac0*/  FMNMX.FTZ R0, R35, R0, !PT ;  /* 0x0000000023007209 */ /* 0x000fe40007810000 */
[----:B------:R-:W-:Y:S02]  /*12ad0*/  FMNMX.FTZ R2, R25, R2, !PT ;  /* 0x0000000219027209 */ /* 0x000fe40007810000 */
[C---:B------:R-:W-:Y:S02]  /*12ae0*/  ISETP.GT.AND P6, PT, R5.reuse, 0x10, PT ;  /* 0x000000100500780c */ /* 0x040fe40003fc4270 */
[----:B------:R-:W-:Y:S02]  /*12af0*/  FSEL R23, R160, -INF , P0 ;  /* 0xff800000a0177808 */ /* 0x000fe40000000000 */
[----:B------:R-:W-:Y:S02]  /*12b00*/  FMNMX.FTZ R0, R34, R0, !PT ;  /* 0x0000000022007209 */ /* 0x000fe40007810000 */
        /* <DEDUP_REMOVED lines=40> */
[----:B------:R-:W-:Y:S02]  /*12d90*/  ISETP.GT.AND P0, PT, R5, 0x39, PT ;  /* 0x000000390500780c */ /* 0x000fe40003f04270 */
[----:B------:R-:W-:Y:S02]  /*12da0*/  FMNMX.FTZ R4, R13, R4, !PT ;  /* 0x000000040d047209 */ /* 0x000fe40007810000 */
[----:B------:R-:W-:Y:S02]  /*12db0*/  FSEL R6, R138, -INF , P2 ;  /* 0xff8000008a067808 */ /* 0x000fe40001000000 */
[----:B------:R-:W-:Y:S02]  /*12dc0*/  FMNMX.FTZ R0, R7, R0, !PT ;  /* 0x0000000007007209 */ /* 0x000fe40007810000 */
[----:B------:R-:W-:Y:S02]  /*12dd0*/  FMNMX.FTZ R4, R12, R4, !PT ;  /* 0x000000040c047209 */ /* 0x000fe40007810000 */
[----:B------:R-:W-:Y:S02]  /*12de0*/  FSEL R5, R137, -INF , P0 ;  /* 0xff80000089057808 */ /* 0x000fe40000000000 */
[----:B------:R-:W-:Y:S01]  /*12df0*/  FMNMX.FTZ R137, R6, R0, !PT ;  /* 0x0000000006897209 */ /* 0x000fe20007810000 */
[----:B------:R-:W-:Y:S01]  /*12e00*/  IMAD.MOV.U32 R0, RZ, RZ, 0x2 ;  /* 0x00000002ff007424 */ /* 0x000fe200078e00ff */
[----:B------:R-:W-:Y:S02]  /*12e10*/  FMNMX.FTZ R4, R11, R4, !PT ;  /* 0x000000040b047209 */ /* 0x000fe40007810000 */
[----:B------:R-:W-:Y:S02]  /*12e20*/  FMNMX.FTZ R137, R5, R137, !PT ;  /* 0x0000008905897209 */ /* 0x000fe40007810000 */
[----:B------:R-:W-:Y:S02]  /*12e30*/  MOV R2, 0x12e50 ;  /* 0x00012e5000027802 */ /* 0x000fe40000000f00 */
[----:B------:R-:W-:Y:S05]  /*12e40*/  CALL.REL.NOINC `($__internal_18_$__cuda_sm70_shflsync_bfly_p) ;  /* 0x000014f000007944 */ /* 0x000fea0003c00000 */
[----:B------:R-:W-:Y:S01]  /*12e50*/  FMNMX.FTZ R4, R4, R0, !PT ;  /* 0x0000000004047209 */ /* 0x000fe20007810000 */
[----:B------:R-:W-:Y:S01]  /*12e60*/  IMAD.MOV.U32 R0, RZ, RZ, 0x1 ;  /* 0x00000001ff007424 */ /* 0x000fe200078e00ff */
[----:B------:R-:W-:Y:S02]  /*12e70*/  MOV R2, 0x12e90 ;  /* 0x00012e9000027802 */ /* 0x000fe40000000f00 */
        /* <DEDUP_REMOVED lines=10> */
[----:B------:R-:W-:-:S05]  /*12f20*/  BRA `(.L_x_1249) ;  /* 0xffff50a000007947 */ /* 0x000fca000383ffff */
.L_x_1160:
[----:B------:R-:W-:Y:S01]  /*12f30*/  MOV R2, RZ ;  /* 0x000000ff00027202 */ /* 0x000fe20000000f00 */
[----:B------:R-:W-:Y:S01]  /*12f40*/  IMAD.MOV.U32 R183, RZ, RZ, R7 ;  /* 0x000000ffffb77224 */ /* 0x000fe200078e0007 */
[----:B------:R-:W-:Y:S01]  /*12f50*/  MOV R3, 0x12f80 ;  /* 0x00012f8000037802 */ /* 0x000fe20000000f00 */
[----:B------:R-:W-:Y:S02]  /*12f60*/  IMAD.MOV.U32 R184, RZ, RZ, 0x181f ;  /* 0x0000181fffb87424 */ /* 0x000fe400078e00ff */
[----:B-1234-:R-:W-:Y:S05]  /*12f70*/  CALL.REL.NOINC `($__internal_19_$__cuda_sm70_shflsync_idx_p) ;  /* 0x0000142000007944 */ /* 0x01efea0003c00000 */
[----:B------:R-:W-:Y:S01]  /*12f80*/  MOV R2, R183 ;  /* 0x000000b700027202 */ /* 0x000fe20000000f00 */
[----:B------:R-:W-:-:S05]  /*12f90*/  BRA `(.L_x_1250) ;  /* 0xffff6aa000007947 */ /* 0x000fca000383ffff */
.L_x_1163:
[----:B------:R-:W-:Y:S01]  /*12fa0*/  MOV R2, RZ ;  /* 0x000000ff00027202 */ /* 0x000fe20000000f00 */
[----:B------:R-:W-:Y:S01]  /*12fb0*/  IMAD.MOV.U32 R183, RZ, RZ, R5 ;  /* 0x000000ffffb77224 */ /* 0x000fe200078e0005 */
[----:B------:R-:W-:Y:S01]  /*12fc0*/  MOV R3, 0x12ff0 ;  /* 0x00012ff000037802 */ /* 0x000fe20000000f00 */
[----:B------:R-:W-:Y:S02]  /*12fd0*/  IMAD.MOV.U32 R184, RZ, RZ, 0x181f ;  /* 0x0000181fffb87424 */ /* 0x000fe400078e00ff */
[----:B-1----:R-:W-:Y:S05]  /*12fe0*/  CALL.REL.NOINC `($__internal_19_$__cuda_sm70_shflsync_idx_p) ;  /* 0x000013b000007944 */ /* 0x002fea0003c00000 */
[----:B------:R-:W-:Y:S01]  /*12ff0*/  MOV R4, R183 ;  /* 0x000000b700047202 */ /* 0x000fe20000000f00 */
[----:B------:R-:W-:-:S05]  /*13000*/  BRA `(.L_x_1251) ;  /* 0xffff7c5000007947 */ /* 0x000fca000383ffff */
.L_x_1164:
[----:B------:R-:W-:Y:S01]  /*13010*/  MOV R2, RZ ;  /* 0x000000ff00027202 */ /* 0x000fe20000000f00 */
[----:B------:R-:W-:Y:S01]  /*13020*/  IMAD.MOV.U32 R183, RZ, RZ, R8 ;  /* 0x000000ffffb77224 */ /* 0x000fe200078e0008 */
[----:B------:R-:W-:Y:S01]  /*13030*/  MOV R3, 0x13060 ;  /* 0x0001306000037802 */ /* 0x000fe20000000f00 */
[----:B------:R-:W-:Y:S02]  /*13040*/  IMAD.MOV.U32 R184, RZ, RZ, 0x181f ;  /* 0x0000181fffb87424 */ /* 0x000fe400078e00ff */
[----:B-123--:R-:W-:Y:S05]  /*13050*/  CALL.REL.NOINC `($__internal_19_$__cuda_sm70_shflsync_idx_p) ;  /* 0x0000134000007944 */ /* 0x00efea0003c00000 */
        /* <DEDUP_REMOVED lines=19> */
[----:B--2---:R-:W-:Y:S05]  /*13190*/  CALL.REL.NOINC `($__internal_19_$__cuda_sm70_shflsync_idx_p) ;  /* 0x0000120000007944 */ /* 0x004fea0003c00000 */
        /* <DEDUP_REMOVED lines=8> */
.L_x_1165:
[----:B------:R-:W-:Y:S02]  /*13220*/  MOV R0, 0x2 ;  /* 0x0000000200007802 */ /* 0x000fe40000000f00 */
        /* <DEDUP_REMOVED lines=16> */
.L_x_1167:
[----:B------:R-:W-:Y:S01]  /*13330*/  IMAD.MOV.U32 R4, RZ, RZ, R185 ;  /* 0x000000ffff047224 */ /* 0x000fe200078e00b9 */
[----:B------:R-:W-:-:S02]  /*13340*/  MOV R0, 0x2 ;  /* 0x0000000200007802 */ /* 0x000fc40000000f00 */
[----:B------:R-:W-:Y:S02]  /*13350*/  MOV R2, 0x13370 ;  /* 0x0001337000027802 */ /* 0x000fe40000000f00 */
[----:B------:R-:W-:Y:S05]  /*13360*/  CALL.REL.NOINC `($__internal_18_$__cuda_sm70_shflsync_bfly_p) ;  /* 0x00000fd000007944 */ /* 0x000fea0003c00000 */
[----:B------:R-:W-:Y:S05]  /*13370*/  BRA `(.L_x_1254) ;  /* 0xffff94d000007947 */ /* 0x000fea000383ffff */
.L_x_1168:
[----:B------:R-:W-:Y:S01]  /*13380*/  IMAD.MOV.U32 R4, RZ, RZ, R5 ;  /* 0x000000ffff047224 */ /* 0x000fe200078e0005 */
[----:B------:R-:W-:Y:S02]  /*13390*/  MOV R0, 0x1 ;  /* 0x0000000100007802 */ /* 0x000fe40000000f00 */
[----:B------:R-:W-:Y:S02]  /*133a0*/  MOV R2, 0x133c0 ;  /* 0x000133c000027802 */ /* 0x000fe40000000f00 */
[----:B-1----:R-:W-:Y:S05]  /*133b0*/  CALL.REL.NOINC `($__internal_18_$__cuda_sm70_shflsync_bfly_p) ;  /* 0x00000f8000007944 */ /* 0x002fea0003c00000 */
[----:B------:R-:W-:Y:S01]  /*133c0*/  FADD.FTZ R5, R5, R0 ;  /* 0x0000000005057221 */ /* 0x000fe20000010000 */
[----:B------:R-:W-:Y:S02]  /*133d0*/  MOV R4, R186 ;  /* 0x000000ba00047202 */ /* 0x000fe40000000f00 */
[----:B------:R-:W-:Y:S02]  /*133e0*/  MOV R0, 0x2 ;  /* 0x0000000200007802 */ /* 0x000fe40000000f00 */
[----:B------:R-:W-:Y:S02]  /*133f0*/  MOV R2, 0x13410 ;  /* 0x0001341000027802 */ /* 0x000fe40000000f00 */
[----:B------:R-:W-:Y:S05]  /*13400*/  CALL.REL.NOINC `($__internal_18_$__cuda_sm70_shflsync_bfly_p) ;  /* 0x00000f3000007944 */ /* 0x000fea0003c00000 */
[----:B------:R-:W-:Y:S01]  /*13410*/  FADD.FTZ R4, R186, R0 ;  /* 0x00000000ba047221 */ /* 0x000fe20000010000 */
[----:B------:R-:W-:Y:S02]  /*13420*/  MOV R0, 0x1 ;  /* 0x0000000100007802 */ /* 0x000fe40000000f00 */
[----:B------:R-:W-:-:S02]  /*13430*/  MOV R2, 0x13450 ;  /* 0x0001345000027802 */ /* 0x000fc40000000f00 */
[----:B------:R-:W-:Y:S05]  /*13440*/  CALL.REL.NOINC `($__internal_18_$__cuda_sm70_shflsync_bfly_p) ;  /* 0x00000ef000007944 */ /* 0x000fea0003c00000 */
[----:B------:R-:W-:Y:S01]  /*13450*/  MOV R3, R0 ;  /* 0x0000000000037202 */ /* 0x000fe20000000f00 */
[----:B------:R-:W-:Y:S05]  /*13460*/  BRA `(.L_x_1255) ;  /* 0xffff945000007947 */ /* 0x000fea000383ffff */
.L_x_1175:
[----:B--234-:R-:W-:Y:S01]  /*13470*/  IMAD.MOV.U32 R183, RZ, RZ, R9 ;  /* 0x000000ffffb77224 */ /* 0x01cfe200078e0009 */
[----:B------:R-:W-:Y:S01]  /*13480*/  MOV R2, RZ ;  /* 0x000000ff00027202 */ /* 0x000fe20000000f00 */
[----:B------:R-:W-:Y:S01]  /*13490*/  IMAD.MOV.U32 R184, RZ, RZ, 0x181f ;  /* 0x0000181fffb87424 */ /* 0x000fe200078e00ff */
[----:B------:R-:W-:-:S02]  /*134a0*/  MOV R3, 0x134c0 ;  /* 0x000134c000037802 */ /* 0x000fc40000000f00 */
[----:B-1----:R-:W-:Y:S05]  /*134b0*/  CALL.REL.NOINC `($__internal_19_$__cuda_sm70_shflsync_idx_p) ;  /* 0x00000ee000007944 */ /* 0x002fea0003c00000 */
[----:B------:R-:W-:Y:S01]  /*134c0*/  MOV R8, R183 ;  /* 0x000000b700087202 */ /* 0x000fe20000000f00 */
[----:B------:R-:W-:Y:S05]  /*134d0*/  BRA `(.L_x_1256) ;  /* 0xffffab3000007947 */ /* 0x000fea000383ffff */
.L_x_1176:
[----:B------:R-:W-:Y:S01]  /*134e0*/  IMAD.MOV.U32 R183, RZ, RZ, R11 ;  /* 0x000000ffffb77224 */ /* 0x000fe200078e000b */
[----:B------:R-:W-:Y:S01]  /*134f0*/  MOV R2, RZ ;  /* 0x000000ff00027202 */ /* 0x000fe20000000f00 */
[----:B------:R-:W-:Y:S01]  /*13500*/  IMAD.MOV.U32 R184, RZ, RZ, 0x181f ;  /* 0x0000181fffb87424 */ /* 0x000fe200078e00ff */
[----:B------:R-:W-:-:S02]  /*13510*/  MOV R3, 0x13530 ;  /* 0x0001353000037802 */ /* 0x000fc40000000f00 */
[----:B-123--:R-:W-:Y:S05]  /*13520*/  CALL.REL.NOINC `($__internal_19_$__cuda_sm70_shflsync_idx_p) ;  /* 0x00000e7000007944 */ /* 0x00efea0003c00000 */
[----:B------:R-:W-:Y:S01]  /*13530*/  MOV R0, R183 ;  /* 0x000000b700007202 */ /* 0x000fe20000000f00 */
[----:B------:R-:W-:Y:S05]  /*13540*/  BRA `(.L_x_1257) ;  /* 0xffffaae000007947 */ /* 0x000fea000383ffff */
.L_x_1179:
[----:B------:R-:W-:Y:S01]  /*13550*/  IMAD.MOV.U32 R183, RZ, RZ, R9 ;  /* 0x000000ffffb77224 */ /* 0x000fe200078e0009 */
[----:B--2---:R-:W-:Y:S01]  /*13560*/  MOV R2, 0x1 ;  /* 0x0000000100027802 */ /* 0x004fe20000000f00 */
[----:B------:R-:W-:Y:S01]  /*13570*/  IMAD.MOV.U32 R184, RZ, RZ, 0x181f ;  /* 0x0000181fffb87424 */ /* 0x000fe200078e00ff */
[----:B------:R-:W-:-:S02]  /*13580*/  MOV R3, 0x135a0 ;  /* 0x000135a000037802 */ /* 0x000fc40000000f00 */
[----:B-1-34-:R-:W-:Y:S05]  /*13590*/  CALL.REL.NOINC `($__internal_19_$__cuda_sm70_shflsync_idx_p) ;  /* 0x00000e0000007944 */ /* 0x01afea0003c00000 */
        /* <DEDUP_REMOVED lines=8> */
.L_x_1182:
[----:B------:R-:W-:Y:S01]  /*13620*/  IMAD.MOV.U32 R183, RZ, RZ, R9 ;  /* 0x000000ffffb77224 */ /* 0x000fe200078e0009 */
[----:B--2---:R-:W-:Y:S01]  /*13630*/  MOV R2, 0x2 ;  /* 0x0000000200027802 */ /* 0x004fe20000000f00 */
[----:B------:R-:W-:Y:S01]  /*13640*/  IMAD.MOV.U32 R184, RZ, RZ, 0x181f ;  /* 0x0000181fffb87424 */ /* 0x000fe200078e00ff */
[----:B------:R-:W-:Y:S02]  /*13650*/  MOV R3, 0x13670 ;  /* 0x0001367000037802 */ /* 0x000fe40000000f00 */
[----:B-1-34-:R-:W-:Y:S05]  /*13660*/  CALL.REL.NOINC `($__internal_19_$__cuda_sm70_shflsync_idx_p) ;  /* 0x00000d3000007944 */ /* 0x01afea0003c00000 */
[----:B------:R-:W-:Y:S01]  /*13670*/  MOV R8, R183 ;  /* 0x000000b700087202 */ /* 0x000fe20000000f00 */
[----:B------:R-:W-:Y:S05]  /*13680*/  BRA `(.L_x_1259) ;  /* 0xffffac7000007947 */ /* 0x000fea000383ffff */
.L_x_1183:
[----:B------:R-:W-:Y:S01]  /*13690*/  IMAD.MOV.U32 R183, RZ, RZ, R11 ;  /* 0x000000ffffb77224 */ /* 0x000fe200078e000b */
[----:B--2---:R-:W-:Y:S01]  /*136a0*/  MOV R2, 0x2 ;  /* 0x0000000200027802 */ /* 0x004fe20000000f00 */
[----:B------:R-:W-:Y:S01]  /*136b0*/  IMAD.MOV.U32 R184, RZ, RZ, 0x181f ;  /* 0x0000181fffb87424 */ /* 0x000fe200078e00ff */
[----:B------:R-:W-:Y:S02]  /*136c0*/  MOV R3, 0x136e0 ;  /* 0x000136e000037802 */ /* 0x000fe40000000f00 */
[----:B-1-34-:R-:W-:Y:S05]  /*136d0*/  CALL.REL.NOINC `($__internal_19_$__cuda_sm70_shflsync_idx_p) ;  /* 0x00000cc000007944 */ /* 0x01afea0003c00000 */
[----:B------:R-:W-:Y:S01]  /*136e0*/  MOV R0, R183 ;  /* 0x000000b700007202 */ /* 0x000fe20000000f00 */
[----:B------:R-:W-:Y:S05]  /*136f0*/  BRA `(.L_x_1260) ;  /* 0xffffac2000007947 */ /* 0x000fea000383ffff */
.L_x_1186:
[----:B------:R-:W-:Y:S01]  /*13700*/  IMAD.MOV.U32 R183, RZ, RZ, R9 ;  /* 0x000000ffffb77224 */ /* 0x000fe200078e0009 */
[----:B---3--:R-:W-:Y:S01]  /*13710*/  MOV R2, 0x3 ;  /* 0x0000000300027802 */ /* 0x008fe20000000f00 */
        /* <DEDUP_REMOVED lines=11> */
.L_x_1188:
[----:B------:R-:W-:Y:S01]  /*137d0*/  IMAD.MOV.U32 R183, RZ, RZ, R5 ;  /* 0x000000ffffb77224 */ /* 0x000fe200078e0005 */
[----:B------:R-:W-:Y:S01]  /*137e0*/  MOV R2, RZ ;  /* 0x000000ff00027202 */ /* 0x000fe20000000f00 */
[----:B------:R-:W-:Y:S01]  /*137f0*/  IMAD.MOV.U32 R184, RZ, RZ, 0x1c1f ;  /* 0x00001c1fffb87424 */ /* 0x000fe200078e00ff */
[----:B------:R-:W-:Y:S02]  /*13800*/  MOV R3, 0x13820 ;  /* 0x0001382000037802 */ /* 0x000fe40000000f00 */
[----:B------:R-:W-:Y:S05]  /*13810*/  CALL.REL.NOINC `($__internal_19_$__cuda_sm70_shflsync_idx_p) ;  /* 0x00000b8000007944 */ /* 0x000fea0003c00000 */
[----:B------:R-:W-:Y:S01]  /*13820*/  MOV R4, R183 ;  /* 0x000000b700047202 */ /* 0x000fe20000000f00 */
[----:B------:R-:W-:Y:S05]  /*13830*/  BRA `(.L_x_1262) ;  /* 0xffffaf9000007947 */ /* 0x000fea000383ffff */
.L_x_1189:
[----:B------:R-:W-:Y:S01]  /*13840*/  IMAD.MOV.U32 R183, RZ, RZ, R12 ;  /* 0x000000ffffb77224 */ /* 0x000fe200078e000c */
[----:B------:R-:W-:Y:S01]  /*13850*/  MOV R2, RZ ;  /* 0x000000ff00027202 */ /* 0x000fe20000000f00 */
[----:B------:R-:W-:Y:S01]  /*13860*/  IMAD.MOV.U32 R184, RZ, RZ, 0x1c1f ;  /* 0x00001c1fffb87424 */ /* 0x000fe200078e00ff */
[----:B------:R-:W-:Y:S02]  /*13870*/  MOV R3, 0x13890 ;  /* 0x0001389000037802 */ /* 0x000fe40000000f00 */
[----:B-12---:R-:W-:Y:S05]  /*13880*/  CALL.REL.NOINC `($__internal_19_$__cuda_sm70_shflsync_idx_p) ;  /* 0x00000b1000007944 */ /* 0x006fea0003c00000 */
[----:B------:R-:W-:Y:S01]  /*13890*/  MOV R0, R183 ;  /* 0x000000b700007202 */ /* 0x000fe20000000f00 */
[----:B------:R-:W-:Y:S05]  /*138a0*/  BRA `(.L_x_1263) ;  /* 0xffffaf4000007947 */ /* 0x000fea000383ffff */
.L_x_1192:
[----:B------:R-:W-:Y:S01]  /*138b0*/  IMAD.MOV.U32 R183, RZ, RZ, R5 ;  /* 0x000000ffffb77224 */ /* 0x000fe200078e0005 */
[----:B----4-:R-:W-:Y:S01]  /*138c0*/  MOV R2, 0x1 ;  /* 0x0000000100027802 */ /* 0x010fe20000000f00 */
[----:B------:R-:W-:Y:S01]  /*138d0*/  IMAD.MOV.U32 R184, RZ, RZ, 0x1c1f ;  /* 0x00001c1fffb87424 */ /* 0x000fe200078e00ff */
[----:B------:R-:W-:-:S02]  /*138e0*/  MOV R3, 0x13900 ;  /* 0x0001390000037802 */ /* 0x000fc40000000f00 */
[----:B-123--:R-:W-:Y:S05]  /*138f0*/  CALL.REL.NOINC `($__internal_19_$__cuda_sm70_shflsync_idx_p) ;  /* 0x00000aa000007944 */ /* 0x00efea0003c00000 */
        /* <DEDUP_REMOVED lines=8> */
.L_x_1196:
[----:B------:R-:W-:Y:S01]  /*13980*/  IMAD.MOV.U32 R183, RZ, RZ, R9 ;  /* 0x000000ffffb77224 */ /* 0x000fe200078e0009 */
[----:B------:R-:W-:Y:S01]  /*13990*/  MOV R2, RZ ;  /* 0x000000ff00027202 */ /* 0x000fe20000000f00 */
[----:B------:R-:W-:Y:S01]  /*139a0*/  IMAD.MOV.U32 R184, RZ, RZ, 0x181f ;  /* 0x0000181fffb87424 */ /* 0x000fe200078e00ff */
[----:B------:R-:W-:Y:S02]  /*139b0*/  MOV R3, 0x139d0 ;  /* 0x000139d000037802 */ /* 0x000fe40000000f00 */
[----:B------:R-:W-:Y:S05]  /*139c0*/  CALL.REL.NOINC `($__internal_19_$__cuda_sm70_shflsync_idx_p) ;  /* 0x000009d000007944 */ /* 0x000fea0003c00000 */
[----:B------:R-:W-:Y:S01]  /*139d0*/  MOV R8, R183 ;  /* 0x000000b700087202 */ /* 0x000fe20000000f00 */
[----:B------:R-:W-:Y:S05]  /*139e0*/  BRA `(.L_x_1265) ;  /* 0xffffc46000007947 */ /* 0x000fea000383ffff */
.L_x_1197:
[----:B------:R-:W-:Y:S01]  /*139f0*/  IMAD.MOV.U32 R183, RZ, RZ, R12 ;  /* 0x000000ffffb77224 */ /* 0x000fe200078e000c */
[----:B------:R-:W-:Y:S01]  /*13a00*/  MOV R2, RZ ;  /* 0x000000ff00027202 */ /* 0x000fe20000000f00 */
[----:B------:R-:W-:Y:S01]  /*13a10*/  IMAD.MOV.U32 R184, RZ, RZ, 0x181f ;  /* 0x0000181fffb87424 */ /* 0x000fe200078e00ff */
[----:B------:R-:W-:Y:S02]  /*13a20*/  MOV R3, 0x13a40 ;  /* 0x00013a4000037802 */ /* 0x000fe40000000f00 */
[----:B-12---:R-:W-:Y:S05]  /*13a30*/  CALL.REL.NOINC `($__internal_19_$__cuda_sm70_shflsync_idx_p) ;  /* 0x0000096000007944 */ /* 0x006fea0003c00000 */
[----:B------:R-:W-:Y:S01]  /*13a40*/  MOV R0, R183 ;  /* 0x000000b700007202 */ /* 0x000fe20000000f00 */
[----:B------:R-:W-:Y:S05]  /*13a50*/  BRA `(.L_x_1266) ;  /* 0xffffc41000007947 */ /* 0x000fea000383ffff */
.L_x_1200:
        /* <DEDUP_REMOVED lines=13> */
.L_x_1203:
[----:B------:R-:W-:Y:S01]  /*13b30*/  IMAD.MOV.U32 R183, RZ, RZ, R9 ;  /* 0x000000ffffb77224 */ /* 0x000fe200078e0009 */
[----:B-1----:R-:W-:Y:S01]  /*13b40*/  MOV R2, 0x2 ;  /* 0x0000000200027802 */ /* 0x002fe20000000f00 */
[----:B------:R-:W-:Y:S01]  /*13b50*/  IMAD.MOV.U32 R184, RZ, RZ, 0x181f ;  /* 0x0000181fffb87424 */ /* 0x000fe200078e00ff */
[----:B------:R-:W-:Y:S02]  /*13b60*/  MOV R3, 0x13b80 ;  /* 0x00013b8000037802 */ /* 0x000fe40000000f00 */
[----:B--234-:R-:W-:Y:S05]  /*13b70*/  CALL.REL.NOINC `($__internal_19_$__cuda_sm70_shflsync_idx_p) ;  /* 0x0000082000007944 */ /* 0x01cfea0003c00000 */
[----:B------:R-:W-:Y:S01]  /*13b80*/  MOV R8, R183 ;  /* 0x000000b700087202 */ /* 0x000fe20000000f00 */
[----:B------:R-:W-:Y:S05]  /*13b90*/  BRA `(.L_x_1268) ;  /* 0xffffc5b000007947 */ /* 0x000fea000383ffff */
.L_x_1204:
[----:B------:R-:W-:Y:S01]  /*13ba0*/  IMAD.MOV.U32 R183, RZ, RZ, R12 ;  /* 0x000000ffffb77224 */ /* 0x000fe200078e000c */
[----:B------:R-:W-:Y:S01]  /*13bb0*/  MOV R2, 0x2 ;  /* 0x0000000200027802 */ /* 0x000fe20000000f00 */
[----:B------:R-:W-:Y:S01]  /*13bc0*/  IMAD.MOV.U32 R184, RZ, RZ, 0x181f ;  /* 0x0000181fffb87424 */ /* 0x000fe200078e00ff */
[----:B------:R-:W-:Y:S02]  /*13bd0*/  MOV R3, 0x13bf0 ;  /* 0x00013bf000037802 */ /* 0x000fe40000000f00 */
[----:B-1234-:R-:W-:Y:S05]  /*13be0*/  CALL.REL.NOINC `($__internal_19_$__cuda_sm70_shflsync_idx_p) ;  /* 0x000007b000007944 */ /* 0x01efea0003c00000 */
[----:B------:R-:W-:Y:S01]  /*13bf0*/  MOV R0, R183 ;  /* 0x000000b700007202 */ /* 0x000fe20000000f00 */
[----:B------:R-:W-:Y:S05]  /*13c00*/  BRA `(.L_x_1269) ;  /* 0xffffc56000007947 */ /* 0x000fea000383ffff */
.L_x_1207:
[----:B------:R-:W-:Y:S01]  /*13c10*/  IMAD.MOV.U32 R183, RZ, RZ, R9 ;  /* 0x000000ffffb77224 */ /* 0x000fe200078e0009 */
[----:B-1----:R-:W-:Y:S01]  /*13c20*/  MOV R2, 0x3 ;  /* 0x0000000300027802 */ /* 0x002fe20000000f00 */
[----:B------:R-:W-:Y:S01]  /*13c30*/  IMAD.MOV.U32 R184, RZ, RZ, 0x181f ;  /* 0x0000181fffb87424 */ /* 0x000fe200078e00ff */
[----:B------:R-:W-:-:S02]  /*13c40*/  MOV R3, 0x13c60 ;  /* 0x00013c6000037802 */ /* 0x000fc40000000f00 */
[----:B--234-:R-:W-:Y:S05]  /*13c50*/  CALL.REL.NOINC `($__internal_19_$__cuda_sm70_shflsync_idx_p) ;  /* 0x0000074000007944 */ /* 0x01cfea0003c00000 */
        /* <DEDUP_REMOVED lines=8> */
.L_x_1209:
[----:B------:R-:W-:Y:S01]  /*13ce0*/  IMAD.MOV.U32 R183, RZ, RZ, R78 ;  /* 0x000000ffffb77224 */ /* 0x000fe200078e004e */
[----:B------:R-:W-:Y:S01]  /*13cf0*/  MOV R2, RZ ;  /* 0x000000ff00027202 */ /* 0x000fe20000000f00 */
[----:B------:R-:W-:Y:S01]  /*13d00*/  IMAD.MOV.U32 R184, RZ, RZ, 0x1f ;  /* 0x0000001fffb87424 */ /* 0x000fe200078e00ff */
[----:B------:R-:W-:Y:S02]  /*13d10*/  MOV R3, 0x13d30 ;  /* 0x00013d3000037802 */ /* 0x000fe40000000f00 */
[----:B-1----:R-:W-:Y:S05]  /*13d20*/  CALL.REL.NOINC `($__internal_19_$__cuda_sm70_shflsync_idx_p) ;  /* 0x0000067000007944 */ /* 0x002fea0003c00000 */
[----:B------:R-:W-:Y:S01]  /*13d30*/  MOV R9, R183 ;  /* 0x000000b700097202 */ /* 0x000fe20000000f00 */
[----:B------:R-:W-:Y:S05]  /*13d40*/  BRA `(.L_x_1271) ;  /* 0xffffc79000007947 */ /* 0x000fea000383ffff */
.L_x_1210:
[----:B------:R-:W-:Y:S01]  /*13d50*/  IMAD.MOV.U32 R183, RZ, RZ, R78 ;  /* 0x000000ffffb77224 */ /* 0x000fe200078e004e */
[----:B------:R-:W-:Y:S01]  /*13d60*/  MOV R2, 0x1 ;  /* 0x0000000100027802 */ /* 0x000fe20000000f00 */
[----:B------:R-:W-:Y:S01]  /*13d70*/  IMAD.MOV.U32 R184, RZ, RZ, 0x1f ;  /* 0x0000001fffb87424 */ /* 0x000fe200078e00ff */
[----:B------:R-:W-:Y:S02]  /*13d80*/  MOV R3, 0x13da0 ;  /* 0x00013da000037802 */ /* 0x000fe40000000f00 */
[----:B-123--:R-:W-:Y:S05]  /*13d90*/  CALL.REL.NOINC `($__internal_19_$__cuda_sm70_shflsync_idx_p) ;  /* 0x0000060000007944 */ /* 0x00efea0003c00000 */
[----:B------:R-:W-:Y:S01]  /*13da0*/  MOV R8, R183 ;  /* 0x000000b700087202 */ /* 0x000fe20000000f00 */
[----:B------:R-:W-:Y:S05]  /*13db0*/  BRA `(.L_x_1272) ;  /* 0xffffc74000007947 */ /* 0x000fea000383ffff */
.L_x_1211:
[----:B------:R-:W-:Y:S02]  /*13dc0*/  MOV R2, 0x1 ;  /* 0x0000000100027802 */ /* 0x000fe40000000f00 */
[----:B------:R-:W-:-:S02]  /*13dd0*/  MOV R3, 0x13df0 ;  /* 0x00013df000037802 */ /* 0x000fc40000000f00 */
[----:B--234-:R-:W-:Y:S05]  /*13de0*/  CALL.REL.NOINC `($__internal_20_$__cuda_sm70_shflsync_up_p) ;  /* 0x0000061000007944 */ /* 0x01cfea0003c00000 */
[----:B------:R-:W-:Y:S05]  /*13df0*/  BRA `(.L_x_1273) ;  /* 0xffffc82000007947 */ /* 0x000fea000383ffff */
.L_x_1212:
[----:B------:R-:W-:Y:S02]  /*13e00*/  MOV R2, 0x2 ;  /* 0x0000000200027802 */ /* 0x000fe40000000f00 */
[----:B------:R-:W-:-:S02]  /*13e10*/  MOV R3, 0x13e30 ;  /* 0x00013e3000037802 */ /* 0x000fc40000000f00 */
[----:B--23--:R-:W-:Y:S05]  /*13e20*/  CALL.REL.NOINC `($__internal_20_$__cuda_sm70_shflsync_up_p) ;  /* 0x000005d000007944 */ /* 0x00cfea0003c00000 */
        /* <DEDUP_REMOVED lines=24> */
.L_x_1216:
[----:B------:R-:W-:Y:S02]  /*13fb0*/  MOV R2, 0x1 ;  /* 0x0000000100027802 */ /* 0x000fe40000000f00 */
[----:B------:R-:W-:Y:S02]  /*13fc0*/  MOV R3, 0x13fe0 ;  /* 0x00013fe000037802 */ /* 0x000fe40000000f00 */
[----:B------:R-:W-:Y:S05]  /*13fd0*/  CALL.REL.NOINC `($__internal_20_$__cuda_sm70_shflsync_up_p) ;  /* 0x0000042000007944 */ /* 0x000fea0003c00000 */
[----:B------:R-:W-:Y:S01]  /*13fe0*/  MOV R2, R4 ;  /* 0x0000000400027202 */ /* 0x000fe20000000f00 */
[----:B------:R-:W-:Y:S05]  /*13ff0*/  BRA `(.L_x_1275) ;  /* 0xffffc87000007947 */ /* 0x000fea000383ffff */
.L_x_1217:
[----:B------:R-:W-:Y:S02]  /*14000*/  MOV R2, 0x2 ;  /* 0x0000000200027802 */ /* 0x000fe40000000f00 */
[----:B------:R-:W-:Y:S02]  /*14010*/  MOV R3, 0x14030 ;  /* 0x0001403000037802 */ /* 0x000fe40000000f00 */
        /* <DEDUP_REMOVED lines=25> */
.L_x_1219:
[----:B------:R-:W-:Y:S02]  /*141b0*/  SEL R0, RZ, 0x1, P0 ;  /* 0x00000001ff007807 */ /* 0x000fe40000000000 */
[----:B------:R-:W-:Y:S02]  /*141c0*/  MOV R2, 0x141e0 ;  /* 0x000141e000027802 */ /* 0x000fe40000000f00 */
[----:B-1----:R-:W-:Y:S05]  /*141d0*/  CALL.REL.NOINC `($__internal_21_$__cuda_sm70_votesync_ballot) ;  /* 0x0000029000007944 */ /* 0x002fea0003c00000 */
[----:B------:R-:W-:Y:S01]  /*141e0*/  MOV R5, R0 ;  /* 0x0000000000057202 */ /* 0x000fe20000000f00 */
[----:B------:R-:W-:Y:S05]  /*141f0*/  BRA `(.L_x_1277) ;  /* 0xffffc80000007947 */ /* 0x000fea000383ffff */
.L_x_1220:
[----:B------:R-:W-:Y:S01]  /*14200*/  IMAD.MOV.U32 R183, RZ, RZ, R6 ;  /* 0x000000ffffb77224 */ /* 0x000fe200078e0006 */
[----:B------:R-:W-:Y:S01]  /*14210*/  MOV R2, R0 ;  /* 0x0000000000027202 */ /* 0x000fe20000000f00 */
[----:B------:R-:W-:Y:S01]  /*14220*/  IMAD.MOV.U32 R184, RZ, RZ, 0x1f ;  /* 0x0000001fffb87424 */ /* 0x000fe200078e00ff */
[----:B------:R-:W-:Y:S02]  /*14230*/  MOV R3, 0x14250 ;  /* 0x0001425000037802 */ /* 0x000fe40000000f00 */
[----:B-1----:R-:W-:Y:S05]  /*14240*/  CALL.REL.NOINC `($__internal_19_$__cuda_sm70_shflsync_idx_p) ;  /* 0x0000015000007944 */ /* 0x002fea0003c00000 */
[----:B------:R-:W-:Y:S01]  /*14250*/  IMAD.MOV.U32 R10, RZ, RZ, R183 ;  /* 0x000000ffff0a7224 */ /* 0x000fe200078e00b7 */
[----:B------:R-:W-:Y:S01]  /*14260*/  MOV R2, R0 ;  /* 0x0000000000027202 */ /* 0x000fe20000000f00 */
[----:B------:R-:W-:Y:S01]  /*14270*/  IMAD.MOV.U32 R183, RZ, RZ, R7 ;  /* 0x000000ffffb77224 */ /* 0x000fe200078e0007 */
[----:B------:R-:W-:-:S02]  /*14280*/  MOV R184, 0x1f ;  /* 0x0000001f00b87802 */ /* 0x000fc40000000f00 */
[----:B------:R-:W-:Y:S02]  /*14290*/  MOV R3, 0x142b0 ;  /* 0x000142b000037802 */ /* 0x000fe40000000f00 */
[----:B------:R-:W-:Y:S05]  /*142a0*/  CALL.REL.NOINC `($__internal_19_$__cuda_sm70_shflsync_idx_p) ;  /* 0x000000f000007944 */ /* 0x000fea0003c00000 */
[----:B------:R-:W-:Y:S01]  /*142b0*/  MOV R7, R183 ;  /* 0x000000b700077202 */ /* 0x000fe20000000f00 */
[----:B------:R-:W-:Y:S05]  /*142c0*/  BRA `(.L_x_1278) ;  /* 0xffffc78000007947 */ /* 0x000fea000383ffff */
.L_x_1223:
[----:B------:R-:W-:Y:S01]  /*142d0*/  IMAD.MOV.U32 R183, RZ, RZ, R4 ;  /* 0x000000ffffb77224 */ /* 0x000fe200078e0004 */
[----:B------:R-:W-:Y:S01]  /*142e0*/  MOV R2, R0 ;  /* 0x0000000000027202 */ /* 0x000fe20000000f00 */
[----:B------:R-:W-:Y:S01]  /*142f0*/  IMAD.MOV.U32 R184, RZ, RZ, 0x1f ;  /* 0x0000001fffb87424 */ /* 0x000fe200078e00ff */
[----:B------:R-:W-:Y:S02]  /*14300*/  MOV R3, 0x14320 ;  /* 0x0001432000037802 */ /* 0x000fe40000000f00 */
[----:B-1-34-:R-:W-:Y:S05]  /*14310*/  CALL.REL.NOINC `($__internal_19_$__cuda_sm70_shflsync_idx_p) ;  /* 0x0000008000007944 */ /* 0x01afea0003c00000 */
[----:B------:R-:W-:Y:S01]  /*14320*/  MOV R11, R183 ;  /* 0x000000b7000b7202 */ /* 0x000fe20000000f00 */
[----:B------:R-:W-:Y:S05]  /*14330*/  BRA `(.L_x_1222) ;  /* 0xffffc77000007947 */ /* 0x000fea000383ffff */
        .weak           $__internal_18_$__cuda_sm70_shflsync_bfly_p
        .type           $__internal_18_$__cuda_sm70_shflsync_bfly_p,@function
        .size           $__internal_18_$__cuda_sm70_shflsync_bfly_p,($__internal_19_$__cuda_sm70_shflsync_idx_p - $__internal_18_$__cuda_sm70_shflsync_bfly_p)
$__internal_18_$__cuda_sm70_shflsync_bfly_p:
[----:B------:R-:W-:Y:S02]  /*14340*/  MOV R156, 0xffffffff ;  /* 0xffffffff009c7802 */ /* 0x000fe40000000f00 */
[----:B------:R-:W-:Y:S02]  /*14350*/  MOV R3, 0x1f ;  /* 0x0000001f00037802 */ /* 0x000fe40000000f00 */
[----:B------:R-:W-:Y:S04]  /*14360*/  WARPSYNC R156 ;  /* 0x0000009c00007348 */ /* 0x000fe80003800000 */
[----:B------:R1:W2:Y:S02]  /*14370*/  SHFL.BFLY PT, R0, R4, R0, R3 ;  /* 0x0c00000004007389 */ /* 0x0002a400000e0003 */
[----:B-1----:R-:W-:-:S04]  /*14380*/  MOV R3, 0x0 ;  /* 0x0000000000037802 */ /* 0x002fc80000000f00 */
[----:B--2---:R-:W-:Y:S05]  /*14390*/  RET.REL.NODEC R2 `(_ZN7cutlass13device_kernelIN5flash19enable_sm80_to_sm89INS1_16FlashAttnFwdSm80INS1_25CollectiveMainloopFwdSm80ILi8ELi1ELb0EN4cute5tupleIJNS5_1CILi128EEENS7_ILi64EEENS7_ILi192EEEEEELi192ENS_10bfloat16_tEfNS_4arch4Sm80ELb1ELb0ELb1ELb1ELb1ELb0ELb1ELb1EEENS1_21CollectiveEpilogueFwdINS6_IJS8_SA_S9_EEENS6_IJNS7_ILi1EEESI_SI_EEESC_SE_Li256ELb1ELb1ELb1ELb0EEENS1_36VarlenDynamicPersistentTileSchedulerILi128ELi64ELi256ELi256ELb1ELb1ELb0ELb1ELb1ELb1EEEEEEEEEvNT_6ParamsE) ;  /* 0xfffebc6002007950 */ /* 0x004fea0003c3ffff */
        .weak           $__internal_19_$__cuda_sm70_shflsync_idx_p
        .type           $__internal_19_$__cuda_sm70_shflsync_idx_p,@function
        .size           $__internal_19_$__cuda_sm70_shflsync_idx_p,($__internal_20_$__cuda_sm70_shflsync_up_p - $__internal_19_$__cuda_sm70_shflsync_idx_p)
$__internal_19_$__cuda_sm70_shflsync_idx_p:
[----:B------:R-:W-:-:S04]  /*143a0*/  MOV R213, 0xffffffff ;  /* 0xffffffff00d57802 */ /* 0x000fc80000000f00 */
[----:B------:R-:W-:Y:S04]  /*143b0*/  WARPSYNC R213 ;  /* 0x000000d500007348 */ /* 0x000fe80003800000 */
[----:B------:R1:W2:Y:S02]  /*143c0*/  SHFL.IDX PT, R183, R183, R2, R184 ;  /* 0x00000002b7b77389 */ /* 0x0002a400000e00b8 */
[----:B-1----:R-:W-:Y:S02]  /*143d0*/  MOV R2, R3 ;  /* 0x0000000300027202 */ /* 0x002fe40000000f00 */
[----:B------:R-:W-:-:S04]  /*143e0*/  MOV R3, 0x0 ;  /* 0x0000000000037802 */ /* 0x000fc80000000f00 */
[----:B--2---:R-:W-:Y:S05]  /*143f0*/  RET.REL.NODEC R2 `(_ZN7cutlass13device_kernelIN5flash19enable_sm80_to_sm89INS1_16FlashAttnFwdSm80INS1_25CollectiveMainloopFwdSm80ILi8ELi1ELb0EN4cute5tupleIJNS5_1CILi128EEENS7_ILi64EEENS7_ILi192EEEEEELi192ENS_10bfloat16_tEfNS_4arch4Sm80ELb1ELb0ELb1ELb1ELb1ELb0ELb1ELb1EEENS1_21CollectiveEpilogueFwdINS6_IJS8_SA_S9_EEENS6_IJNS7_ILi1EEESI_SI_EEESC_SE_Li256ELb1ELb1ELb1ELb0EEENS1_36VarlenDynamicPersistentTileSchedulerILi128ELi64ELi256ELi256ELb1ELb1ELb0ELb1ELb1ELb1EEEEEEEEEvNT_6ParamsE) ;  /* 0xfffebc0002007950 */ /* 0x004fea0003c3ffff */
        .weak           $__internal_20_$__cuda_sm70_shflsync_up_p
        .type           $__internal_20_$__cuda_sm70_shflsync_up_p,@function
        .size           $__internal_20_$__cuda_sm70_shflsync_up_p,($__internal_21_$__cuda_sm70_votesync_ballot - $__internal_20_$__cuda_sm70_shflsync_up_p)
$__internal_20_$__cuda_sm70_shflsync_up_p:
[----:B------:R-:W-:Y:S02]  /*14400*/  IMAD.MOV.U32 R4, RZ, RZ, RZ ;  /* 0x000000ffff047224 */ /* 0x000fe400078e00ff */
[----:B------:R-:W-:-:S04]  /*14410*/  IMAD.MOV.U32 R10, RZ, RZ, -0x1 ;  /* 0xffffffffff0a7424 */ /* 0x000fc800078e00ff */
[----:B------:R-:W-:Y:S04]  /*14420*/  WARPSYNC R10 ;  /* 0x0000000a00007348 */ /* 0x000fe80003800000 */
[----:B------:R1:W2:Y:S02]  /*14430*/  SHFL.UP PT, R4, R0, R2, R4 ;  /* 0x0400000200047389 */ /* 0x0002a400000e0004 */
[----:B-1----:R-:W-:Y:S02]  /*14440*/  MOV R2, R3 ;  /* 0x0000000300027202 */ /* 0x002fe40000000f00 */
[----:B------:R-:W-:-:S04]  /*14450*/  MOV R3, 0x0 ;  /* 0x0000000000037802 */ /* 0x000fc80000000f00 */
[----:B--2---:R-:W-:Y:S05]  /*14460*/  RET.REL.NODEC R2 `(_ZN7cutlass13device_kernelIN5flash19enable_sm80_to_sm89INS1_16FlashAttnFwdSm80INS1_25CollectiveMainloopFwdSm80ILi8ELi1ELb0EN4cute5tupleIJNS5_1CILi128EEENS7_ILi64EEENS7_ILi192EEEEEELi192ENS_10bfloat16_tEfNS_4arch4Sm80ELb1ELb0ELb1ELb1ELb1ELb0ELb1ELb1EEENS1_21CollectiveEpilogueFwdINS6_IJS8_SA_S9_EEENS6_IJNS7_ILi1EEESI_SI_EEESC_SE_Li256ELb1ELb1ELb1ELb0EEENS1_36VarlenDynamicPersistentTileSchedulerILi128ELi64ELi256ELi256ELb1ELb1ELb0ELb1ELb1ELb1EEEEEEEEEvNT_6ParamsE) ;  /* 0xfffebb9002007950 */ /* 0x004fea0003c3ffff */
        .weak           $__internal_21_$__cuda_sm70_votesync_ballot
        .type           $__internal_21_$__cuda_sm70_votesync_ballot,@function
        .size           $__internal_21_$__cuda_sm70_votesync_ballot,(.L_x_3131 - $__internal_21_$__cuda_sm70_votesync_ballot)
$__internal_21_$__cuda_sm70_votesync_ballot:
[----:B------:R-:W-:Y:S01]  /*14470*/  ISETP.NE.U32.AND P0, PT, R0, 0x1, PT ;  /* 0x000000010000780c */ /* 0x000fe20003f05070 */
[----:B------:R-:W-:-:S04]  /*14480*/  IMAD.MOV.U32 R3, RZ, RZ, -0x1 ;  /* 0xffffffffff037424 */ /* 0x000fc800078e00ff */
[----:B------:R-:W-:Y:S08]  /*14490*/  WARPSYNC R3 ;  /* 0x0000000300007348 */ /* 0x000ff00003800000 */
[----:B------:R-:W-:-:S04]  /*144a0*/  VOTE.ANY R0, PT, !P0 ;  /* 0x0000000000007806 */ /* 0x000fc800040e0100 */
[----:B------:R-:W-:Y:S01]  /*144b0*/  LOP3.LUT R0, R0, R3, RZ, 0xc0, !PT ;  /* 0x0000000300007212 */ /* 0x000fe200078ec0ff */
[----:B------:R-:W-:-:S04]  /*144c0*/  IMAD.MOV.U32 R3, RZ, RZ, 0x0 ;  /* 0x00000000ff037424 */ /* 0x000fc800078e00ff */
[----:B------:R-:W-:Y:S05]  /*144d0*/  RET.REL.NODEC R2 `(_ZN7cutlass13device_kernelIN5flash19enable_sm80_to_sm89INS1_16FlashAttnFwdSm80INS1_25CollectiveMainloopFwdSm80ILi8ELi1ELb0EN4cute5tupleIJNS5_1CILi128EEENS7_ILi64EEENS7_ILi192EEEEEELi192ENS_10bfloat16_tEfNS_4arch4Sm80ELb1ELb0ELb1ELb1ELb1ELb0ELb1ELb1EEENS1_21CollectiveEpilogueFwdINS6_IJS8_SA_S9_EEENS6_IJNS7_ILi1EEESI_SI_EEESC_SE_Li256ELb1ELb1ELb1ELb0EEENS1_36VarlenDynamicPersistentTileSchedulerILi128ELi64ELi256ELi256ELb1ELb1ELb0ELb1ELb1ELb1EEEEEEEEEvNT_6ParamsE) ;  /* 0xfffebb2002007950 */ /* 0x000fea0003c3ffff */
.L_x_1279:
        /* <DEDUP_REMOVED lines=10> */
.L_x_3131:


//--------------------- .text._ZN7cutlass13device_kernelIN5flash19enable_sm80_to_sm89INS1_16FlashAttnFwdSm80INS1_25CollectiveMainloopFwdSm80ILi8ELi1ELb0EN4cute5tupleIJNS5_1CILi128EEENS7_ILi64EEENS7_ILi192EEEEEELi192ENS_10bfloat16_tEfNS_4arch4Sm80ELb1ELb0ELb1ELb1ELb1ELb1ELb1ELb1EEENS1_21CollectiveEpilogueFwdINS6_IJS8_SA_S9_EEENS6_IJNS7_ILi1EEESI_SI_EEESC_SE_Li256ELb1ELb1ELb1ELb0EEENS1_36VarlenDynamicPersistentTileSchedulerILi128ELi64ELi256ELi256ELb1ELb1ELb0ELb1ELb1ELb1EEEEEEEEEvNT_6ParamsE --------------------------
	.section	.text._ZN7cutlass13device_kernelIN5flash19enable_sm80_to_sm89INS1_16FlashAttnFwdSm80INS1_25CollectiveMainloopFwdSm80ILi8ELi1ELb0EN4cute5tupleIJNS5_1CILi128EEENS7_ILi64EEENS7_ILi192EEEEEELi192ENS_10bfloat16_tEfNS_4arch4Sm80ELb1ELb0ELb1ELb1ELb1ELb1ELb1ELb1EEENS1_21CollectiveEpilogueFwdINS6_IJS8_SA_S9_EEENS6_IJNS7_ILi1EEESI_SI_EEESC_SE_Li256ELb1ELb1ELb1ELb0EEENS1_36VarlenDynamicPersistentTileSchedulerILi128ELi64ELi256ELi256ELb1ELb1ELb0ELb1ELb1ELb1EEEEEEEEEvNT_6ParamsE,"ax",@progbits
	.sectioninfo	@"SHI_REGISTERS=255"
	.align	128
.text._ZN7cutlass13device_kernelIN5flash19enable_sm80_to_sm89INS1_16FlashAttnFwdSm80INS1_25CollectiveMainloopFwdSm80ILi8ELi1ELb0EN4cute5tupleIJNS5_1CILi128EEENS7_ILi64EEENS7_ILi192EEEEEELi192ENS_10bfloat16_tEfNS_4arch4Sm80ELb1ELb0ELb1ELb1ELb1ELb1ELb1ELb1EEENS1_21CollectiveEpilogueFwdINS6_IJS8_SA_S9_EEENS6_IJNS7_ILi1EEESI_SI_EEESC_SE_Li256ELb1ELb1ELb1ELb0EEENS1_36VarlenDynamicPersistentTileSchedulerILi128ELi64ELi256ELi256ELb1ELb1ELb0ELb1ELb1ELb1EEEEEEEEEvNT_6ParamsE:
        .type           _ZN7cutlass13device_kernelIN5flash19enable_sm80_to_sm89INS1_16FlashAttnFwdSm80INS1_25CollectiveMainloopFwdSm80ILi8ELi1ELb0EN4cute5tupleIJNS5_1CILi128EEENS7_ILi64EEENS7_ILi192EEEEEELi192ENS_10bfloat16_tEfNS_4arch4Sm80ELb1ELb0ELb1ELb1ELb1ELb1ELb1ELb1EEENS1_21CollectiveEpilogueFwdINS6_IJS8_SA_S9_EEENS6_IJNS7_ILi1EEESI_SI_EEESC_SE_Li256ELb1ELb1ELb1ELb0EEENS1_36VarlenDynamicPersistentTileSchedulerILi128ELi64ELi256ELi256ELb1ELb1ELb0ELb1ELb1ELb1EEEEEEEEEvNT_6ParamsE,@function
        .size           _ZN7cutlass13device_kernelIN5flash19enable_sm80_to_sm89INS1_16FlashAttnFwdSm80INS1_25CollectiveMainloopFwdSm80ILi8ELi1ELb0EN4cute5tupleIJNS5_1CILi128EEENS7_ILi64EEENS7_ILi192EEEEEELi192ENS_10bfloat16_tEfNS_4arch4Sm80ELb1ELb0ELb1ELb1ELb1ELb1ELb1ELb1EEENS1_21CollectiveEpilogueFwdINS6_IJS8_SA_S9_EEENS6_IJNS7_ILi1EEESI_SI_EEESC_SE_Li256ELb1ELb1ELb1ELb0EEENS1_36VarlenDynamicPersistentTileSchedulerILi128ELi64ELi256ELi256ELb1ELb1ELb0ELb1ELb1ELb1EEEEEEEEEvNT_6ParamsE,(.L_x_3136 - _ZN7cutlass13device_kernelIN5flash19enable_sm80_to_sm89INS1_16FlashAttnFwdSm80INS1_25CollectiveMainloopFwdSm80ILi8ELi1ELb0EN4cute5tupleIJNS5_1CILi128EEENS7_ILi64EEENS7_ILi192EEEEEELi192ENS_10bfloat16_tEfNS_4arch4Sm80ELb1ELb0ELb1ELb1ELb1ELb1ELb1ELb1EEENS1_21CollectiveEpilogueFwdINS6_IJS8_SA_S9_EEENS6_IJNS7_ILi1EEESI_SI_EEESC_SE_Li256ELb1ELb1ELb1ELb0EEENS1_36VarlenDynamicPersistentTileSchedulerILi128ELi64ELi256ELi256ELb1ELb1ELb0ELb1ELb1ELb1EEEEEEEEEvNT_6ParamsE)
        .other          _ZN7cutlass13device_kernelIN5flash19enable_sm80_to_sm89INS1_16FlashAttnFwdSm80INS1_25CollectiveMainloopFwdSm80ILi8ELi1ELb0EN4cute5tupleIJNS5_1CILi128EEENS7_ILi64EEENS7_ILi192EEEEEELi192ENS_10bfloat16_tEfNS_4arch4Sm80ELb1ELb0ELb1ELb1ELb1ELb1ELb1ELb1EEENS1_21CollectiveEpilogueFwdINS6_IJS8_SA_S9_EEENS6_IJNS7_ILi1EEESI_SI_EEESC_SE_Li256ELb1ELb1ELb1ELb0EEENS1_36VarlenDynamicPersistentTileSchedulerILi128ELi64ELi256ELi256ELb1ELb1ELb0ELb1ELb1ELb1EEEEEEEEEvNT_6ParamsE,@"STO_CUDA_ENTRY STV_DEFAULT"
_ZN7cutlass13device_kernelIN5flash19enable_sm80_to_sm89INS1_16FlashAttnFwdSm80INS1_25CollectiveMainloopFwdSm80ILi8ELi1ELb0EN4cute5tupleIJNS5_1CILi128EEENS7_ILi64EEENS7_ILi192EEEEEELi192ENS_10bfloat16_tEfNS_4arch4Sm80ELb1ELb0ELb1ELb1ELb1ELb1ELb1ELb1EEENS1_21CollectiveEpilogueFwdINS6_IJS8_SA_S9_EEENS6_IJNS7_ILi1EEESI_SI_EEESC_SE_Li256ELb1ELb1ELb1ELb0EEENS1_36VarlenDynamicPersistentTileSchedulerILi128ELi64ELi256ELi256ELb1ELb1ELb0ELb1ELb1ELb1EEEEEEEEEvNT_6ParamsE:
        /* <DEDUP_REMOVED lines=52> */
.L_x_1285:
        /* <DEDUP_REMOVED lines=16> */
.L_x_1474:
        /* <DEDUP_REMOVED lines=16> */
.L_x_1475:
[----:B---3--:R-:W-:-:S05]  /*0540*/  IMAD R0, R0, c[0x0][0x538], RZ ;  /* 0x00014e0000007a24 */ /* 0x008fca00078e02ff */
[----:B------:R-:W-:-:S04]  /*0550*/  IADD3 R6, R0, R6, RZ ;  /* 0x0000000600067210 */ /* 0x000fc80007ffe0ff */
[----:B------:R-:W-:-:S13]  /*0560*/  ISETP.GT.AND P0, PT, R6, UR4, PT ;  /* 0x0000000406007c0c */ /* 0x000fda000bf04270 */
[----:B-12---:R-:W-:Y:S05]  /*0570*/  @!P0 BRA `(.L_x_1285) ;  /* 0xfffffdc000008947 */ /* 0x006fea000383ffff */
.L_x_1281:
[----:B------:R-:W-:-:S05]  /*0580*/  IADD3 R11, -R0, R6, RZ ;  /* 0x00000006000b7210 */ /* 0x000fca0007ffe1ff */
[----:B------:R-:W-:-:S05]  /*0590*/  IMAD R0, R4, c[0x0][0x538], R11 ;  /* 0x00014e0004007a24 */ /* 0x000fca00078e020b */
[----:B------:R-:W-:Y:S01]  /*05a0*/  ISETP.GT.AND P0, PT, R0, UR4, PT ;  /* 0x0000000400007c0c */ /* 0x000fe2000bf04270 */
[----:B------:R-:W-:-:S12]  /*05b0*/  BRA.DIV ~URZ, `(.L_x_1286) ;  /* 0x0001e0527f007947 */ /* 0x000fd8000b800000 */
[----:B------:R-:W-:-:S04]  /*05c0*/  VOTE.ANY R10, PT, !P0 ;  /* 0x00000000000a7806 */ /* 0x000fc800040e0100 */
.L_x_1476:
[----:B------:R-:W1:Y:S02]  /*05d0*/  POPC R5, R10 ;  /* 0x0000000a00057309 */ /* 0x000e640000000000 */
[----:B-12---:R-:W-:Y:S01]  /*05e0*/  IADD3 R247, R5, R7, RZ ;  /* 0x0000000705f77210 */ /* 0x006fe20007ffe0ff */
[----:B------:R-:W-:Y:S05]  /*05f0*/  BRA.DIV ~URZ, `(.L_x_1287) ;  /* 0x0001e0627f007947 */ /* 0x000fea000b800000 */
[----:B------:R1:W2:Y:S01]  /*0600*/  SHFL.IDX PT, R12, R9, R5, 0x1f ;  /* 0x00001f05090c7589 */ /* 0x0002a200000e0000 */
[----:B------:R-:W-:-:S03]  /*0610*/  MOV R6, RZ ;  /* 0x000000ff00067202 */ /* 0x000fc60000000f00 */
[----:B------:R1:W3:Y:S04]  /*0620*/  SHFL.IDX PT, R9, R8, R5, 0x1f ;  /* 0x00001f0508097589 */ /* 0x0002e800000e0000 */
.L_x_1477:
[----:B------:R-:W-:Y:S01]  /*0630*/  ISETP.NE.AND P0, PT, R10, RZ, PT ;  /* 0x000000ff0a00720c */ /* 0x000fe20003f05270 */
[----:B------:R-:W-:-:S12]  /*0640*/  BSSY B0, `(.L_x_1288) ;  /* 0x0000005000007945 */ /* 0x000fd80003800000 */
[----:B------:R-:W-:Y:S05]  /*0650*/  @!P0 BRA `(.L_x_1289) ;  /* 0x0000003000008947 */ /* 0x000fea0003800000 */
[----:B------:R-:W-:Y:S01]  /*0660*/  IADD3 R0, R5, -0x1, RZ ;  /* 0xffffffff05007810 */ /* 0x000fe20007ffe0ff */
[----:B------:R-:W-:Y:S05]  /*0670*/  BRA.DIV ~URZ, `(.L_x_1290) ;  /* 0x0001e0c27f007947 */ /* 0x000fea000b800000 */
[----:B------:R4:W1:Y:S02]  /*0680*/  SHFL.IDX PT, R6, R4, R0, 0x1f ;  /* 0x00001f0004067589 */ /* 0x00086400000e0000 */
.L_x_1289:
[----:B------:R-:W-:Y:S05]  /*0690*/  BSYNC B0 ;  /* 0x0000000000007941 */ /* 0x000fea0003800000 */
.L_x_1288:
[----:B---3--:R-:W-:Y:S01]  /*06a0*/  ISETP.NE.AND P0, PT, R9, 0x1, PT ;  /* 0x000000010900780c */ /* 0x008fe20003f05270 */
[----:B-1----:R-:W-:Y:S01]  /*06b0*/  IMAD R244, R6, c[0x0][0x538], R11 ;  /* 0x00014e0006f47a24 */ /* 0x002fe200078e020b */
[----:B------:R-:W-:Y:S04]  /*06c0*/  BSSY B0, `(.L_x_1291) ;  /* 0x0000085000007945 */ /* 0x000fe80003800000 */
[----:B------:R-:W-:-:S07]  /*06d0*/  IADD3 R11, -R244, UR4, RZ ;  /* 0x00000004f40b7c10 */ /* 0x000fce000fffe1ff */
[----:B------:R-:W-:Y:S05]  /*06e0*/  @!P0 BRA `(.L_x_1292) ;  /* 0x000003e000008947 */ /* 0x000fea0003800000 */
[-C--:B--2-4-:R-:W-:Y:S02]  /*06f0*/  IABS R0, R12.reuse ;  /* 0x0000000c00007213 */ /* 0x094fe40000000000 */
        /* <DEDUP_REMOVED lines=61> */
.L_x_1292:
[----:B------:R-:W-:-:S04]  /*0ad0*/  IMAD.MOV.U32 R2, RZ, RZ, 0x4 ;  /* 0x00000004ff027424 */ /* 0x000fc800078e00ff */
[----:B------:R-:W-:-:S05]  /*0ae0*/  IMAD.WIDE R2, R247, R2, c[0x0][0x590] ;  /* 0x00016400f7027625 */ /* 0x000fca00078e0202 */
[----:B------:R-:W3:Y:S02]  /*0af0*/  LDG.E R7, [R2.64] ;  /* 0x0000000802077981 */ /* 0x000ee4000c1e1900 */
[----:B--23--:R-:W-:-:S05]  /*0b00*/  IMAD R9, R7, R12, RZ ;  /* 0x0000000c07097224 */ /* 0x00cfca00078e02ff */
[-C--:B----4-:R-:W-:Y:S02]  /*0b10*/  IABS R0, R9.reuse ;  /* 0x0000000900007213 */ /* 0x090fe40000000000 */
        /* <DEDUP_REMOVED lines=63> */
.L_x_1293:
[----:B------:R-:W-:Y:S05]  /*0f10*/  BSYNC B0 ;  /* 0x0000000000007941 */ /* 0x000fea0003800000 */
.L_x_1291:
[----:B------:R-:W-:-:S04]  /*0f20*/  LOP3.LUT R0, RZ, R0, RZ, 0x33, !PT ;  /* 0x00000000ff007212 */ /* 0x000fc800078e33ff */
[----:B------:R-:W-:Y:S01]  /*0f30*/  IADD3 R245, R0, R12, RZ ;  /* 0x0000000c00f57210 */ /* 0x000fe20007ffe0ff */
[----:B------:R-:W-:Y:S05]  /*0f40*/  BRA `(.L_x_1294) ;  /* 0x0000004000007947 */ /* 0x000fea0003800000 */
.L_x_1282:
[----:B--2---:R-:W-:Y:S01]  /*0f50*/  IMAD.MOV.U32 R245, RZ, RZ, RZ ;  /* 0x000000fffff57224 */ /* 0x004fe200078e00ff */
[----:B------:R-:W-:Y:S01]  /*0f60*/  MOV R246, RZ ;  /* 0x000000ff00f67202 */ /* 0x000fe20000000f00 */
[----:B------:R-:W-:Y:S01]  /*0f70*/  IMAD.U32 R244, RZ, RZ, UR4 ;  /* 0x00000004fff47e24 */ /* 0x000fe2000f8e00ff */
[----:B------:R-:W-:Y:S02]  /*0f80*/  MOV R247, c[0x0][0x53c] ;  /* 0x00014f0000f77a02 */ /* 0x000fe40000000f00 */
.L_x_1294:
[----:B------:R-:W-:Y:S01]  /*0f90*/  ISETP.NE.AND P0, PT, R13, RZ, PT ;  /* 0x000000ff0d00720c */ /* 0x000fe20003f05270 */
[----:B------:R-:W-:-:S12]  /*0fa0*/  WARPSYNC 0xffffffff ;  /* 0xffffffff00007948 */ /* 0x000fd80003800000 */
[----:B------:R1:W-:Y:S04]  /*0fb0*/  @!P0 STS.128 [0x18100], R244 ;  /* 0x018100f4ff008388 */ /* 0x0003e80000000c00 */
[----:B------:R-:W-:Y:S06]  /*0fc0*/  BAR.ARV 0x5, 0x100 ;  /* 0x0144000000007b1d */ /* 0x000fec0000002000 */
.L_x_1280:
[----:B-12---:R-:W-:-:S13]  /*0fd0*/  ISETP.GE.AND P0, PT, R247, c[0x0][0x53c], PT ;  /* 0x00014f00f7007a0c */ /* 0x006fda0003f06270 */
        /* <DEDUP_REMOVED lines=10> */
[----:B------:R-:W-:Y:S02]  /*1080*/  SHF.R.S32.HI R25, RZ, 0x3, R6 ;  /* 0x00000003ff197819 */ /* 0x000fe40000011406 */
[----:B------:R-:W-:Y:S02]  /*1090*/  LOP3.LUT R3, R6, 0xfffffff8, RZ, 0xc0, !PT ;  /* 0xfffffff806037812 */ /* 0x000fe400078ec0ff */
[C---:B------:R-:W-:Y:S01]  /*10a0*/  LEA.HI R0, R2.reuse, R4, RZ, 0x1 ;  /* 0x0000000402007211 */ /* 0x040fe200078f08ff */
[----:B------:R-:W-:Y:S01]  /*10b0*/  IMAD.SHL.U32 R5, R25, 0x40, RZ ;  /* 0x0000004019057824 */ /* 0x000fe200078e00ff */
[----:B------:R-:W-:Y:S01]  /*10c0*/  LOP3.LUT R2, R2, 0xfffffff0, RZ, 0xc0, !PT ;  /* 0xfffffff002027812 */ /* 0x000fe200078ec0ff */
[----:B------:R-:W-:Y:S01]  /*10d0*/  IMAD.IADD R8, R16, 0x1, -R3 ;  /* 0x0000000110087824 */ /* 0x000fe200078e0a03 */
[----:B------:R-:W-:-:S02]  /*10e0*/  LOP3.LUT R3, R0, 0xfffffffe, RZ, 0xc0, !PT ;  /* 0xfffffffe00037812 */ /* 0x000fc400078ec0ff */
[----:B------:R-:W-:Y:S01]  /*10f0*/  LOP3.LUT R0, R5, 0x1c0, RZ, 0xc0, !PT ;  /* 0x000001c005007812 */ /* 0x000fe200078ec0ff */
[----:B------:R-:W-:Y:S01]  /*1100*/  IMAD.SHL.U32 R202, R8, 0x8, RZ ;  /* 0x0000000808ca7824 */ /* 0x000fe200078e00ff */
[-C--:B------:R-:W-:Y:S01]  /*1110*/  LEA.HI R14, R12, R16.reuse, RZ, 0x2 ;  /* 0x000000100c0e7211 */ /* 0x080fe200078f10ff */
[----:B------:R-:W-:Y:S01]  /*1120*/  IMAD.IADD R2, R16, 0x1, -R2 ;  /* 0x0000000110027824 */ /* 0x000fe200078e0a02 */
[----:B------:R-:W-:Y:S01]  /*1130*/  LEA.HI R13, R12, R16, RZ, 0x5 ;  /* 0x000000100c0d7211 */ /* 0x000fe200078f28ff */
[----:B------:R-:W-:Y:S01]  /*1140*/  IMAD.IADD R10, R4, 0x1, -R3 ;  /* 0x00000001040a7824 */ /* 0x000fe200078e0a03 */
[----:B------:R-:W-:Y:S01]  /*1150*/  LOP3.LUT R3, R0, 0x38, R202, 0xf8, !PT ;  /* 0x0000003800037812 */ /* 0x000fe200078ef8ca */
[C---:B------:R-:W-:Y:S01]  /*1160*/  IMAD.SHL.U32 R4, R8.reuse, 0x40, RZ ;  /* 0x0000004008047824 */ /* 0x040fe200078e00ff */
[----:B------:R-:W-:Y:S01]  /*1170*/  SHF.R.U32.HI R0, RZ, 0x3, R0 ;  /* 0x00000003ff007819 */ /* 0x000fe20000011600 */
[----:B------:R-:W-:Y:S01]  /*1180*/  IMAD R220, R8, 0x20, R25 ;  /* 0x0000002008dc7824 */ /* 0x000fe200078e0219 */
[----:B------:R-:W-:-:S02]  /*1190*/  SHF.R.S32.HI R5, RZ, 0x1f, R2 ;  /* 0x0000001fff057819 */ /* 0x000fc40000011402 */
[----:B------:R-:W-:Y:S02]  /*11a0*/  LOP3.LUT R9, R3, R0, RZ, 0x3c, !PT ;  /* 0x0000000003097212 */ /* 0x000fe400078e3cff */
[----:B------:R-:W-:Y:S02]  /*11b0*/  LOP3.LUT R0, R4, 0x1c0, RZ, 0xc0, !PT ;  /* 0x000001c004007812 */ /* 0x000fe400078ec0ff */
[--C-:B------:R-:W-:Y:S02]  /*11c0*/  SHF.R.S32.HI R215, RZ, 0x2, R14.reuse ;  /* 0x00000002ffd77819 */ /* 0x100fe4000001140e */
[----:B------:R-:W-:Y:S02]  /*11d0*/  SHF.R.S32.HI R7, RZ, 0x1f, R14 ;  /* 0x0000001fff077819 */ /* 0x000fe4000001140e */
[----:B------:R-:W-:Y:S02]  /*11e0*/  LEA.HI R11, R5, R2, RZ, 0x3 ;  /* 0x00000002050b7211 */ /* 0x000fe400078f18ff */
[----:B------:R-:W-:-:S02]  /*11f0*/  LOP3.LUT R5, R0, 0x8, R6, 0xf8, !PT ;  /* 0x0000000800057812 */ /* 0x000fc400078ef806 */
[----:B------:R-:W-:Y:S02]  /*1200*/  SHF.R.U32.HI R3, RZ, 0x3, R0 ;  /* 0x00000003ff037819 */ /* 0x000fe40000011600 */
[----:B------:R-:W-:Y:S02]  /*1210*/  LEA.HI R0, R7, R215, RZ, 0x3 ;  /* 0x000000d707007211 */ /* 0x000fe400078f18ff */
[----:B------:R-:W-:Y:S02]  /*1220*/  LOP3.LUT R4, R11, 0xfffffff8, RZ, 0xc0, !PT ;  /* 0xfffffff80b047812 */ /* 0x000fe400078ec0ff */
[----:B------:R-:W-:Y:S02]  /*1230*/  LOP3.LUT R0, R0, 0xfffffff8, RZ, 0xc0, !PT ;  /* 0xfffffff800007812 */ /* 0x000fe400078ec0ff */
[----:B------:R-:W-:Y:S01]  /*1240*/  LOP3.LUT R7, R5, R3, RZ, 0x3c, !PT ;  /* 0x0000000305077212 */ /* 0x000fe200078e3cff */
[----:B------:R-:W-:Y:S01]  /*1250*/  IMAD.IADD R6, R2, 0x1, -R4 ;  /* 0x0000000102067824 */ /* 0x000fe200078e0a04 */
[----:B------:R-:W-:Y:S01]  /*1260*/  LOP3.LUT R2, R13, 0xffffffe0, RZ, 0xc0, !PT ;  /* 0xffffffe00d027812 */ /* 0x000fe200078ec0ff */
[----:B------:R-:W-:Y:S01]  /*1270*/  IMAD.IADD R0, R215, 0x1, -R0 ;  /* 0x00000001d7007824 */ /* 0x000fe200078e0a00 */
[----:B------:R-:W-:-:S02]  /*1280*/  SHF.R.S32.HI R5, RZ, 0x5, R13 ;  /* 0x00000005ff057819 */ /* 0x000fc4000001140d */
[----:B------:R-:W-:Y:S01]  /*1290*/  SHF.R.S32.HI R3, RZ, 0x1f, R13 ;  /* 0x0000001fff037819 */ /* 0x000fe2000001140d */
[----:B------:R-:W-:Y:S01]  /*12a0*/  IMAD.IADD R23, R16, 0x1, -R2 ;  /* 0x0000000110177824 */ /* 0x000fe200078e0a02 */
[----:B------:R-:W-:Y:S01]  /*12b0*/  LEA.HI R4, R12, R16, RZ, 0x6 ;  /* 0x000000100c047211 */ /* 0x000fe200078f30ff */
[----:B------:R-:W-:Y:S01]  /*12c0*/  IMAD.SHL.U32 R228, R5, 0x200, RZ ;  /* 0x0000020005e47824 */ /* 0x000fe200078e00ff */
[----:B------:R-:W-:Y:S01]  /*12d0*/  LEA.HI R2, R3, R5, RZ, 0x3 ;  /* 0x0000000503027211 */ /* 0x000fe200078f18ff */
[----:B------:R-:W-:Y:S01]  /*12e0*/  IMAD.SHL.U32 R13, R11, 0x40, RZ ;  /* 0x000000400b0d7824 */ /* 0x000fe200078e00ff */
[----:B------:R-:W-:Y:S01]  /*12f0*/  LOP3.LUT R3, R0, 0x1, RZ, 0xc0, !PT ;  /* 0x0000000100037812 */ /* 0x000fe200078ec0ff */
[----:B------:R-:W-:Y:S01]  /*1300*/  IMAD.SHL.U32 R4, R4, 0x8, RZ ;  /* 0x0000000804047824 */ /* 0x000fe200078e00ff */
[----:B------:R-:W-:Y:S02]  /*1310*/  SHF.R.S32.HI R12, RZ, 0x1f, R23 ;  /* 0x0000001fff0c7819 */ /* 0x000fe40000011417 */
[----:B------:R-:W-:-:S02]  /*1320*/  ISETP.NE.U32.AND P0, PT, R3, 0x1, PT ;  /* 0x000000010300780c */ /* 0x000fc40003f05070 */
[----:B------:R-:W-:Y:S02]  /*1330*/  LOP3.LUT R2, R2, 0xffffff8, RZ, 0xc0, !PT ;  /* 0x0ffffff802027812 */ /* 0x000fe400078ec0ff */
[C---:B------:R-:W-:Y:S01]  /*1340*/  R2P PR, R0.reuse, 0x6 ;  /* 0x0000000600007804 */ /* 0x040fe20000000000 */
[----:B------:R-:W-:Y:S01]  /*1350*/  IMAD.SHL.U32 R0, R0, 0x40, RZ ;  /* 0x0000004000007824 */ /* 0x000fe200078e00ff */
[----:B------:R-:W-:Y:S01]  /*1360*/  LEA.HI R15, R12, R23, RZ, 0x2 ;  /* 0x000000170c0f7211 */ /* 0x000fe200078f10ff */
[----:B------:R-:W-:Y:S01]  /*1370*/  IMAD.IADD R3, R5, 0x1, -R2 ;  /* 0x0000000105037824 */ /* 0x000fe200078e0a02 */
[----:B------:R-:W-:Y:S02]  /*1380*/  LOP3.LUT R193, R9, 0x7ffffe00, R4, 0xf8, !PT ;  /* 0x7ffffe0009c17812 */ /* 0x000fe400078ef804 */
[----:B------:R-:W-:Y:S02]  /*1390*/  SHF.R.S32.HI R2, RZ, 0x2, R15 ;  /* 0x00000002ff027819 */ /* 0x000fe4000001140f */
[----:B------:R-:W-:Y:S01]  /*13a0*/  LOP3.LUT R226, R0, 0x1c0, RZ, 0xc0, !PT ;  /* 0x000001c000e27812 */ /* 0x000fe200078ec0ff */
[----:B------:R-:W-:Y:S01]  /*13b0*/  IMAD.SHL.U32 R0, R6, 0x40, RZ ;  /* 0x0000004006007824 */ /* 0x000fe200078e00ff */
[----:B------:R-:W-:Y:S01]  /*13c0*/  LOP3.LUT R4, R14, 0xfffffffc, RZ, 0xc0, !PT ;  /* 0xfffffffc0e047812 */ /* 0x000fe200078ec0ff */
[----:B------:R-:W-:Y:S01]  /*13d0*/  IMAD R22, R3, 0x10, R2 ;  /* 0x0000001003167824 */ /* 0x000fe200078e0202 */
[----:B------:R-:W-:Y:S01]  /*13e0*/  IADD3 R9, R215, 0x40, RZ ;  /* 0x00000040d7097810 */ /* 0x000fe20007ffe0ff */
[----:B------:R-:W-:Y:S01]  /*13f0*/  IMAD.SHL.U32 R2, R10, 0x8, RZ ;  /* 0x000000080a027824 */ /* 0x000fe200078e00ff */
[----:B------:R-:W-:Y:S01]  /*1400*/  LOP3.LUT R0, R0, 0x1c0, RZ, 0xc0, !PT ;  /* 0x000001c000007812 */ /* 0x000fe200078ec0ff */
[----:B------:R-:W-:Y:S01]  /*1410*/  IMAD.IADD R243, R16, 0x1, -R4 ;  /* 0x0000000110f37824 */ /* 0x000fe200078e0a04 */
[----:B------:R-:W-:Y:S01]  /*1420*/  SHF.R.U32.HI R227, RZ, 0x3, R226 ;  /* 0x00000003ffe37819 */ /* 0x000fe200000116e2 */
[----:B------:R-:W-:Y:S01]  /*1430*/  IMAD.SHL.U32 R14, R5, 0x400, RZ ;  /* 0x00000400050e7824 */ /* 0x000fe200078e00ff */
[----:B------:R-:W-:Y:S01]  /*1440*/  LOP3.LUT R3, R0, 0x8, R2, 0xf8, !PT ;  /* 0x0000000800037812 */ /* 0x000fe200078ef802 */
[C---:B------:R-:W-:Y:S01]  /*1450*/  IMAD.SHL.U32 R140, R243.reuse, 0x4, RZ ;  /* 0x00000004f38c7824 */ /* 0x040fe200078e00ff */
[----:B------:R-:W-:Y:S01]  /*1460*/  SHF.R.U32.HI R0, RZ, 0x3, R0 ;  /* 0x00000003ff007819 */ /* 0x000fe20000011600 */
[----:B------:R-:W-:Y:S01]  /*1470*/  IMAD R2, R10, 0x200, R7 ;  /* 0x000002000a027824 */ /* 0x000fe200078e0207 */
[----:B------:R-:W-:Y:S01]  /*1480*/  LOP3.LUT P6, RZ, R6, 0x2, RZ, 0xc0, !PT ;  /* 0x0000000206ff7812 */ /* 0x000fe200078cc0ff */
[----:B------:R-:W-:Y:S01]  /*1490*/  IMAD.SHL.U32 R102, R243, 0x8, RZ ;  /* 0x00000008f3667824 */ /* 0x000fe200078e00ff */
[----:B------:R-:W-:Y:S01]  /*14a0*/  LOP3.LUT R7, R3, R0, RZ, 0x3c, !PT ;  /* 0x0000000003077212 */ /* 0x000fe200078e3cff */
[----:B------:R-:W-:Y:S01]  /*14b0*/  IMAD.SHL.U32 R3, R9, 0x40, RZ ;  /* 0x0000004009037824 */ /* 0x000fe200078e00ff */
[----:B------:R-:W-:Y:S01]  /*14c0*/  SHF.R.S32.HI R0, RZ, 0x1f, R9 ;  /* 0x0000001fff007819 */ /* 0x000fe20000011409 */
[----:B------:R-:W-:Y:S01]  /*14d0*/  STL [R1+0x58], R22 ;  /* 0x0000581601007387 */ /* 0x000fe20000100800 */
[----:B------:R-:W-:Y:S01]  /*14e0*/  IADD3 R142, R140, 0x20, RZ ;  /* 0x000000208c8e7810 */ /* 0x000fe20007ffe0ff */
[----:B------:R-:W-:Y:S01]  /*14f0*/  IMAD.SHL.U32 R193, R193, 0x2, RZ ;  /* 0x00000002c1c17824 */ /* 0x000fe200078e00ff */
[----:B------:R-:W-:Y:S01]  /*1500*/  LOP3.LUT P5, RZ, R6, 0x4, RZ, 0xc0, !PT ;  /* 0x0000000406ff7812 */ /* 0x000fe200078ac0ff */
[----:B------:R-:W-:Y:S01]  /*1510*/  IMAD R6, R243, 0x2, R14 ;  /* 0x00000002f3067824 */ /* 0x000fe200078e020e */
[----:B------:R-:W-:Y:S01]  /*1520*/  LOP3.LUT R4, R227, R226, RZ, 0xfc, !PT ;  /* 0x000000e2e3047212 */ /* 0x000fe200078efcff */
[C---:B------:R-:W-:Y:S01]  /*1530*/  IMAD.IADD R106, R140.reuse, 0x1, R142 ;  /* 0x000000018c6a7824 */ /* 0x040fe200078e028e */
[----:B------:R-:W-:-:S02]  /*1540*/  IADD3 R107, R140, 0x40, RZ ;  /* 0x000000408c6b7810 */ /* 0x000fc40007ffe0ff */
[----:B------:R-:W-:Y:S01]  /*1550*/  LEA.HI R0, R0, R9, RZ, 0x3 ;  /* 0x0000000900007211 */ /* 0x000fe200078f18ff */
[----:B------:R-:W-:Y:S01]  /*1560*/  IMAD.IADD R18, R6, 0x1, R4 ;  /* 0x0000000106127824 */ /* 0x000fe200078e0204 */
[----:B------:R-:W-:Y:S01]  /*1570*/  LOP3.LUT R24, R3, 0x1c0, RZ, 0xc0, !PT ;  /* 0x000001c003187812 */ /* 0x000fe200078ec0ff */
[----:B------:R-:W-:Y:S01]  /*1580*/  IMAD.IADD R105, R140, 0x1, R107 ;  /* 0x000000018c697824 */ /* 0x000fe200078e026b */
[----:B------:R-:W-:Y:S01]  /*1590*/  SHF.R.S32.HI R3, RZ, 0x1f, R106 ;  /* 0x0000001fff037819 */ /* 0x000fe2000001146a */
[----:B------:R-:W-:Y:S01]  /*15a0*/  IMAD.SHL.U32 R4, R0, 0x40, RZ ;  /* 0x0000004000047824 */ /* 0x000fe200078e00ff */
[----:B------:R-:W-:Y:S02]  /*15b0*/  SHF.R.U32.HI R21, RZ, 0x3, R24 ;  /* 0x00000003ff157819 */ /* 0x000fe40000011618 */
[----:B------:R-:W-:Y:S02]  /*15c0*/  SHF.R.S32.HI R0, RZ, 0x1f, R105 ;  /* 0x0000001fff007819 */ /* 0x000fe40000011469 */
[----:B------:R-:W-:-:S02]  /*15d0*/  LOP3.LUT R20, R4, 0xfffffe00, RZ, 0xc0, !PT ;  /* 0xfffffe0004147812 */ /* 0x000fc400078ec0ff */
[CC--:B------:R-:W-:Y:S02]  /*15e0*/  LEA.HI R4, R3.reuse, R106.reuse, RZ, 0x6 ;  /* 0x0000006a03047211 */ /* 0x0c0fe400078f30ff */
[-C--:B------:R-:W-:Y:S01]  /*15f0*/  LEA.HI R5, R0, R105.reuse, RZ, 0x6 ;  /* 0x0000006900057211 */ /* 0x080fe200078f30ff */
[----:B------:R-:W-:Y:S01]  /*1600*/  STL [R1+0x24], R20 ;  /* 0x0000241401007387 */ /* 0x000fe20000100800 */
[----:B------:R-:W-:Y:S01]  /*1610*/  LEA.HI R12, R3, R106, RZ, 0x3 ;  /* 0x0000006a030c7211 */ /* 0x000fe200078f18ff */
[----:B------:R-:W-:Y:S01]  /*1620*/  IMAD.SHL.U32 R3, R4, 0x80, RZ ;  /* 0x0000008004037824 */ /* 0x000fe200078e00ff */
[----:B------:R-:W-:Y:S01]  /*1630*/  LEA.HI R11, R0, R105, RZ, 0x3 ;  /* 0x00000069000b7211 */ /* 0x000fe200078f18ff */
[----:B------:R-:W-:Y:S01]  /*1640*/  IMAD.SHL.U32 R5, R5, 0x80, RZ ;  /* 0x0000008005057824 */ /* 0x000fe200078e00ff */
[--C-:B------:R-:W-:Y:S02]  /*1650*/  LOP3.LUT R4, R226, 0x38, R12.reuse, 0xf8, !PT ;  /* 0x00000038e2047812 */ /* 0x100fe400078ef80c */
[----:B------:R-:W-:-:S02]  /*1660*/  LOP3.LUT R0, R24, 0x38, R12, 0xf8, !PT ;  /* 0x0000003818007812 */ /* 0x000fc400078ef80c */
[--C-:B------:R-:W-:Y:S02]  /*1670*/  LOP3.LUT R6, R226, 0x38, R11.reuse, 0xf8, !PT ;  /* 0x00000038e2067812 */ /* 0x100fe400078ef80b */
[----:B------:R-:W-:Y:S02]  /*1680*/  LOP3.LUT R10, R24, 0x38, R11, 0xf8, !PT ;  /* 0x00000038180a7812 */ /* 0x000fe400078ef80b */
[----:B------:R-:W-:Y:S02]  /*1690*/  LOP3.LUT R9, R4, R227, RZ, 0x3c, !PT ;  /* 0x000000e304097212 */ /* 0x000fe400078e3cff */
[----:B------:R-:W-:Y:S02]  /*16a0*/  LOP3.LUT R3, R3, 0xffffe000, RZ, 0xc0, !PT ;  /* 0xffffe00003037812 */ /* 0x000fe400078ec0ff */
[----:B------:R-:W-:Y:S02]  /*16b0*/  LOP3.LUT R4, R0, R21, RZ, 0x3c, !PT ;  /* 0x0000001500047212 */ /* 0x000fe400078e3cff */
[----:B------:R-:W-:-:S02]  /*16c0*/  LOP3.LUT R0, R5, 0xffffe000, RZ, 0xc0, !PT ;  /* 0xffffe00005007812 */ /* 0x000fc400078ec0ff */
[----:B------:R-:W-:Y:S02]  /*16d0*/  LOP3.LUT R6, R6, R227, RZ, 0x3c, !PT ;  /* 0x000000e306067212 */ /* 0x000fe400078e3cff */
[----:B------:R-:W-:Y:S02]  /*16e0*/  LOP3.LUT R5, R10, R21, RZ, 0x3c, !PT ;  /* 0x000000150a057212 */ /* 0x000fe400078e3cff */
[-C--:B------:R-:W-:Y:S02]  /*16f0*/  IADD3 R17, R9, R3.reuse, R228 ;  /* 0x0000000309117210 */ /* 0x080fe40007ffe0e4 */
[----:B------:R-:W-:Y:S02]  /*1700*/  IADD3 R16, R4, R3, R20 ;  /* 0x0000000304107210 */ /* 0x000fe40007ffe014 */
[----:B------:R-:W-:Y:S02]  /*1710*/  LOP3.LUT R3, R13, 0xfffffe00, RZ, 0xc0, !PT ;  /* 0xfffffe000d037812 */ /* 0x000fe400078ec0ff */
[----:B------:R-:W-:-:S02]  /*1720*/  IADD3 R13, R6, R0, R228 ;  /* 0x00000000060d7210 */ /* 0x000fc40007ffe0e4 */
[----:B------:R-:W-:Y:S02]  /*1730*/  IADD3 R10, R5, R0, R20 ;  /* 0x00000000050a7210 */ /* 0x000fe40007ffe014 */
[----:B------:R-:W-:Y:S02]  /*1740*/  LEA.HI R0, R243, R243, RZ, 0x1 ;  /* 0x000000f3f3007211 */ /* 0x000fe400078f08ff */
[CC--:B------:R-:W-:Y:S01]  /*1750*/  IADD3 R4, R7.reuse, R3.reuse, R14 ;  /* 0x0000000307047210 */ /* 0x0c0fe20007ffe00e */
[----:B------:R-:W-:Y:S01]  /*1760*/  IMAD.MOV.U32 R14, RZ, RZ, 0x40 ;  /* 0x00000040ff0e7424 */ /* 0x000fe200078e00ff */
[----:B------:R-:W-:Y:S02]  /*1770*/  LOP3.LUT R5, R7, R3, RZ, 0xfc, !PT ;  /* 0x0000000307057212 */ /* 0x000fe400078efcff */
[----:B------:R-:W-:Y:S02]  /*1780*/  LOP3.LUT R3, R0, 0x1ffffffe, RZ, 0xc0, !PT ;  /* 0x1ffffffe00037812 */ /* 0x000fe400078ec0ff */
[----:B------:R-:W-:-:S02]  /*1790*/  IADD3 R145, R140, 0x10, RZ ;  /* 0x000000108c917810 */ /* 0x000fc40007ffe0ff */
[C---:B------:R-:W-:Y:S02]  /*17a0*/  LOP3.LUT P4, RZ, R8.reuse, 0x2, RZ, 0xc0, !PT ;  /* 0x0000000208ff7812 */ /* 0x040fe4000788c0ff */
[----:B------:R-:W-:Y:S01]  /*17b0*/  LOP3.LUT P3, RZ, R8, 0x4, RZ, 0xc0, !PT ;  /* 0x0000000408ff7812 */ /* 0x000fe2000786c0ff */
[----:B------:R-:W-:Y:S01]  /*17c0*/  IMAD.IADD R8, R243, 0x1, -R3 ;  /* 0x00000001f3087824 */ /* 0x000fe200078e0a03 */
[----:B------:R-:W-:Y:S02]  /*17d0*/  SHF.R.S32.HI R9, RZ, 0x1f, R145 ;  /* 0x0000001fff097819 */ /* 0x000fe40000011491 */
[----:B------:R-:W-:Y:S01]  /*17e0*/  IADD3 R144, R140, 0x30, RZ ;  /* 0x000000308c907810 */ /* 0x000fe20007ffe0ff */
[----:B------:R-:W-:Y:S01]  /*17f0*/  IMAD R248, R8, 0x8, R22 ;  /* 0x0000000808f87824 */ /* 0x000fe200078e0216 */
[----:B------:R-:W-:Y:S01]  /*1800*/  SHF.R.S32.HI R3, RZ, 0x1f, R142 ;  /* 0x0000001fff037819 */ /* 0x000fe2000001148e */
[----:B------:R1:W-:Y:S01]  /*1810*/  STL [R1+0x38], R9 ;  /* 0x0000380901007387 */ /* 0x0003e20000100800 */
[----:B------:R-:W-:-:S02]  /*1820*/  IADD3 R143, R140, 0x50, RZ ;  /* 0x000000508c8f7810 */ /* 0x000fc40007ffe0ff */
[----:B------:R-:W-:Y:S01]  /*1830*/  LOP3.LUT R6, R15, 0x7ffffffc, RZ, 0xc0, !PT ;  /* 0x7ffffffc0f067812 */ /* 0x000fe200078ec0ff */
[----:B------:R2:W-:Y:S01]  /*1840*/  STL [R1+0x34], R3 ;  /* 0x0000340301007387 */ /* 0x0005e20000100800 */
[----:B------:R-:W-:Y:S02]  /*1850*/  SHF.R.S32.HI R15, RZ, 0x1f, R144 ;  /* 0x0000001fff0f7819 */ /* 0x000fe40000011490 */
[--C-:B------:R-:W-:Y:S02]  /*1860*/  LOP3.LUT R7, R24, 0x38, R102.reuse, 0xf8, !PT ;  /* 0x0000003818077812 */ /* 0x100fe400078ef866 */
[----:B------:R-:W-:Y:S01]  /*1870*/  SHF.R.S32.HI R224, RZ, 0x3, R11 ;  /* 0x00000003ffe07819 */ /* 0x000fe2000001140b */
[----:B------:R-:W-:Y:S01]  /*1880*/  STL [R1+0x30], R15 ;  /* 0x0000300f01007387 */ /* 0x000fe20000100800 */
[----:B------:R-:W-:Y:S02]  /*1890*/  LOP3.LUT R8, R20, R7, R21, 0xf6, !PT ;  /* 0x0000000714087212 */ /* 0x000fe400078ef615 */
[----:B------:R-:W-:-:S02]  /*18a0*/  LOP3.LUT R7, R226, 0x38, R102, 0xf8, !PT ;  /* 0x00000038e2077812 */ /* 0x000fc400078ef866 */
[----:B------:R-:W-:Y:S02]  /*18b0*/  LEA R8, R8, 0xc100, 0x1 ;  /* 0x0000c10008087811 */ /* 0x000fe400078e08ff */
[----:B------:R-:W-:Y:S02]  /*18c0*/  LOP3.LUT R7, R228, R7, R227, 0xf6, !PT ;  /* 0x00000007e4077212 */ /* 0x000fe400078ef6e3 */
[----:B------:R-:W-:Y:S02]  /*18d0*/  SHF.R.S32.HI R225, RZ, 0x3, R12 ;  /* 0x00000003ffe17819 */ /* 0x000fe4000001140c */
[----:B------:R-:W-:Y:S02]  /*18e0*/  LEA R7, R7, 0xc100, 0x1 ;  /* 0x0000c10007077811 */ /* 0x000fe400078e08ff */
[----:B------:R-:W-:Y:S02]  /*18f0*/  LEA R146, R2, 0x6100, 0x1 ;  /* 0x0000610002927811 */ /* 0x000fe400078e08ff */
[----:B-1----:R-:W-:-:S02]  /*1900*/  SHF.R.S32.HI R9, RZ, 0x1f, R107 ;  /* 0x0000001fff097819 */ /* 0x002fc4000001146b */
[----:B------:R-:W-:Y:S02]  /*1910*/  IADD3 R181, R146, 0x20, RZ ;  /* 0x0000002092b57810 */ /* 0x000fe40007ffe0ff */
[----:B--2---:R-:W-:Y:S01]  /*1920*/  SHF.R.S32.HI R3, RZ, 0x1f, R143 ;  /* 0x0000001fff037819 */ /* 0x004fe2000001148f */
[----:B------:R1:W-:Y:S01]  /*1930*/  STL [R1+0x2c], R9 ;  /* 0x00002c0901007387 */ /* 0x0003e20000100800 */
[----:B------:R-:W-:Y:S02]  /*1940*/  SEL R0, R14, 0xffffffc0, !P3 ;  /* 0xffffffc00e007807 */ /* 0x000fe40005800000 */
[----:B------:R-:W-:Y:S01]  /*1950*/  @P4 IADD3 R181, R146, -0x20, RZ ;  /* 0xffffffe092b54810 */ /* 0x000fe20007ffe0ff */
[----:B------:R2:W-:Y:S01]  /*1960*/  STL [R1+0x28], R3 ;  /* 0x0000280301007387 */ /* 0x0005e20000100800 */
[----:B------:R-:W-:Y:S01]  /*1970*/  LEA R177, R4, 0xc100, 0x1 ;  /* 0x0000c10004b17811 */ /* 0x000fe200078e08ff */
[----:B------:R-:W-:Y:S01]  /*1980*/  IMAD.IADD R176, R146, 0x1, R0 ;  /* 0x0000000192b07824 */ /* 0x000fe200078e0200 */
[----:B------:R-:W-:Y:S01]  /*1990*/  LEA R147, R5, 0x100, 0x1 ;  /* 0x0000010005937811 */ /* 0x000fe200078e08ff */
[----:B------:R-:W-:Y:S01]  /*19a0*/  STL [R1+0x50], R8 ;  /* 0x0000500801007387 */ /* 0x000fe20000100800 */
[----:B------:R-:W-:Y:S01]  /*19b0*/  IMAD.IADD R173, R0, 0x1, R181 ;  /* 0x0000000100ad7824 */ /* 0x000fe200078e02b5 */
[----:B------:R-:W-:-:S02]  /*19c0*/  LOP3.LUT R209, R226, 0x18, R102, 0xf8, !PT ;  /* 0x00000018e2d17812 */ /* 0x000fc400078ef866 */
[----:B------:R3:W-:Y:S01]  /*19d0*/  STL [R1+0x4c], R7 ;  /* 0x00004c0701007387 */ /* 0x0007e20000100800 */
[----:B------:R-:W-:Y:S02]  /*19e0*/  SEL R2, R14, 0xffffffc0, !P5 ;  /* 0xffffffc00e027807 */ /* 0x000fe40006800000 */
[----:B------:R-:W-:Y:S02]  /*19f0*/  LOP3.LUT R209, R228, R209, R227, 0xf6, !PT ;  /* 0x000000d1e4d17212 */ /* 0x000fe400078ef6e3 */
[----:B------:R-:W-:Y:S01]  /*1a00*/  IADD3 R205, R202, 0x40, RZ ;  /* 0x00000040cacd7810 */ /* 0x000fe20007ffe0ff */
[----:B------:R-:W-:Y:S01]  /*1a10*/  IMAD.IADD R180, R177, 0x1, R2 ;  /* 0x00000001b1b47824 */ /* 0x000fe200078e0202 */
[----:B------:R-:W-:Y:S01]  /*1a20*/  LEA R209, R209, 0x100, 0x1 ;  /* 0x00000100d1d17811 */ /* 0x000fe200078e08ff */
[----:B------:R-:W-:Y:S01]  /*1a30*/  IMAD.IADD R175, R2, 0x1, R147 ;  /* 0x0000000102af7824 */ /* 0x000fe200078e0293 */
[----:B------:R-:W-:Y:S02]  /*1a40*/  IADD3 R206, R202, 0x80, RZ ;  /* 0x00000080cace7810 */ /* 0x000fe40007ffe0ff */
[----:B------:R-:W-:-:S02]  /*1a50*/  IADD3 R213, R102, 0x60, RZ ;  /* 0x0000006066d57810 */ /* 0x000fc40007ffe0ff */
[----:B-1----:R-:W-:Y:S02]  /*1a60*/  SEL R9, R19, 0xffffffe0, !P1 ;  /* 0xffffffe013097807 */ /* 0x002fe40004800000 */
[----:B------:R-:W-:Y:S01]  /*1a70*/  IADD3 R212, R102, 0x80, RZ ;  /* 0x0000008066d47810 */ /* 0x000fe20007ffe0ff */
[----:B--2---:R-:W-:Y:S01]  /*1a80*/  IMAD.IADD R3, R23, 0x1, -R6 ;  /* 0x0000000117037824 */ /* 0x004fe200078e0a06 */
[----:B------:R-:W-:Y:S02]  /*1a90*/  SEL R6, R14, 0xffffffc0, !P2 ;  /* 0xffffffc00e067807 */ /* 0x000fe40005000000 */
[----:B------:R-:W-:Y:S01]  /*1aa0*/  IADD3 R211, R102, 0xa0, RZ ;  /* 0x000000a066d37810 */ /* 0x000fe20007ffe0ff */
[----:B------:R-:W-:Y:S01]  /*1ab0*/  IMAD.SHL.U32 R242, R3, 0x2, RZ ;  /* 0x0000000203f27824 */ /* 0x000fe200078e00ff */
[----:B------:R-:W-:Y:S01]  /*1ac0*/  SEL R3, R19, 0xffffffe0, !P6 ;  /* 0xffffffe013037807 */ /* 0x000fe20007000000 */
[----:B------:R-:W-:Y:S01]  /*1ad0*/  IMAD.IADD R210, R209, 0x1, R6 ;  /* 0x00000001d1d27824 */ /* 0x000fe200078e0206 */
[----:B------:R-:W-:-:S02]  /*1ae0*/  SHF.R.S32.HI R203, RZ, 0x1f, R202 ;  /* 0x0000001fffcb7819 */ /* 0x000fc400000114ca */
[C---:B------:R-:W-:Y:S01]  /*1af0*/  IADD3 R36, R242.reuse, 0x10, RZ ;  /* 0x00000010f2247810 */ /* 0x040fe20007ffe0ff */
[----:B------:R-:W-:Y:S01]  /*1b00*/  IMAD.IADD R178, R177, 0x1, R3 ;  /* 0x00000001b1b27824 */ /* 0x000fe200078e0203 */
[C---:B------:R-:W-:Y:S01]  /*1b10*/  IADD3 R33, R242.reuse, 0x28, RZ ;  /* 0x00000028f2217810 */ /* 0x040fe20007ffe0ff */
[----:B------:R-:W-:Y:S01]  /*1b20*/  IMAD.IADD R172, R3, 0x1, R147 ;  /* 0x0000000103ac7824 */ /* 0x000fe200078e0293 */
[----:B------:R-:W-:Y:S01]  /*1b30*/  IADD3 R30, R242, 0x40, RZ ;  /* 0x00000040f21e7810 */ /* 0x000fe20007ffe0ff */
[----:B------:R-:W-:Y:S01]  /*1b40*/  IMAD.IADD R179, R178, 0x1, R2 ;  /* 0x00000001b2b37824 */ /* 0x000fe200078e0202 */
[----:B------:R-:W-:Y:S01]  /*1b50*/  IADD3 R27, R242, 0x58, RZ ;  /* 0x00000058f21b7810 */ /* 0x000fe20007ffe0ff */
[----:B------:R-:W-:Y:S01]  /*1b60*/  IMAD.IADD R174, R2, 0x1, R172 ;  /* 0x0000000102ae7824 */ /* 0x000fe200078e02ac */
[----:B------:R-:W-:Y:S02]  /*1b70*/  IADD3 R24, R242, 0x70, RZ ;  /* 0x00000070f2187810 */ /* 0x000fe40007ffe0ff */
[----:B---3--:R-:W-:-:S02]  /*1b80*/  SHF.R.S32.HI R7, RZ, 0x1f, R36 ;  /* 0x0000001fff077819 */ /* 0x008fc40000011424 */
[C---:B------:R-:W-:Y:S02]  /*1b90*/  IADD3 R21, R242.reuse, 0x88, RZ ;  /* 0x00000088f2157810 */ /* 0x040fe40007ffe0ff */
[----:B------:R-:W-:Y:S02]  /*1ba0*/  SHF.R.S32.HI R7, RZ, 0x1f, R33 ;  /* 0x0000001fff077819 */ /* 0x000fe40000011421 */
[C---:B------:R-:W-:Y:S02]  /*1bb0*/  IADD3 R37, R242.reuse, 0x8, RZ ;  /* 0x00000008f2257810 */ /* 0x040fe40007ffe0ff */
[C---:B------:R-:W-:Y:S02]  /*1bc0*/  IADD3 R15, R242.reuse, 0xa0, RZ ;  /* 0x000000a0f20f7810 */ /* 0x040fe40007ffe0ff */
[----:B------:R-:W-:Y:S02]  /*1bd0*/  SHF.R.S32.HI R7, RZ, 0x1f, R30 ;  /* 0x0000001fff077819 */ /* 0x000fe4000001141e */
[----:B------:R-:W-:-:S02]  /*1be0*/  IADD3 R34, R242, 0x20, RZ ;  /* 0x00000020f2227810 */ /* 0x000fc40007ffe0ff */
        /* <DEDUP_REMOVED lines=8> */
[----:B------:R-:W-:Y:S02]  /*1c70*/  SHF.R.S32.HI R7, RZ, 0x1f, R15 ;  /* 0x0000001fff077819 */ /* 0x000fe4000001140f */
[----:B------:R-:W-:Y:S02]  /*1c80*/  IADD3 R22, R242, 0x80, RZ ;  /* 0x00000080f2167810 */ /* 0x000fe40007ffe0ff */
[----:B------:R-:W-:Y:S02]  /*1c90*/  SHF.R.S32.HI R8, RZ, 0x1f, R34 ;  /* 0x0000001fff087819 */ /* 0x000fe40000011422 */
[----:B------:R-:W-:-:S02]  /*1ca0*/  SHF.R.S32.HI R7, RZ, 0x1f, R11 ;  /* 0x0000001fff077819 */ /* 0x000fc4000001140b */
[----:B------:R-:W-:Y:S02]  /*1cb0*/  IADD3 R19, R242, 0x98, RZ ;  /* 0x00000098f2137810 */ /* 0x000fe40007ffe0ff */
[----:B------:R-:W-:Y:S02]  /*1cc0*/  SHF.R.S32.HI R8, RZ, 0x1f, R31 ;  /* 0x0000001fff087819 */ /* 0x000fe4000001141f */
[----:B------:R-:W-:Y:S02]  /*1cd0*/  LEA R11, R18, 0x80, 0x1 ;  /* 0x00000080120b7811 */ /* 0x000fe400078e08ff */
[----:B------:R-:W-:Y:S02]  /*1ce0*/  IADD3 R12, R242, 0xb0, RZ ;  /* 0x000000b0f20c7810 */ /* 0x000fe40007ffe0ff */
[----:B------:R-:W-:Y:S01]  /*1cf0*/  SHF.R.S32.HI R8, RZ, 0x1f, R28 ;  /* 0x0000001fff087819 */ /* 0x000fe2000001141c */
[----:B------:R-:W-:Y:S01]  /*1d00*/  STL [R1+0x4], R11 ;  /* 0x0000040b01007387 */ /* 0x000fe20000100800 */
[----:B------:R-:W-:Y:S01]  /*1d10*/  LEA R7, R17, 0xc100, 0x1 ;  /* 0x0000c10011077811 */ /* 0x000fe200078e08ff */
[----:B------:R-:W-:Y:S01]  /*1d20*/  IMAD.IADD R0, R11, 0x1, R6 ;  /* 0x000000010b007824 */ /* 0x000fe200078e0206 */
[----:B------:R-:W-:-:S02]  /*1d30*/  SHF.R.S32.HI R8, RZ, 0x1f, R25 ;  /* 0x0000001fff087819 */ /* 0x000fc40000011419 */
[----:B------:R-:W-:Y:S01]  /*1d40*/  SHF.R.S32.HI R8, RZ, 0x1f, R22 ;  /* 0x0000001fff087819 */ /* 0x000fe20000011416 */
[----:B------:R1:W-:Y:S01]  /*1d50*/  STL [R1+0x48], R7 ;  /* 0x0000480701007387 */ /* 0x0003e20000100800 */
[----:B------:R-:W-:Y:S02]  /*1d60*/  SHF.R.S32.HI R8, RZ, 0x1f, R19 ;  /* 0x0000001fff087819 */ /* 0x000fe40000011413 */
[----:B------:R-:W-:Y:S02]  /*1d70*/  SHF.R.S32.HI R8, RZ, 0x1f, R12 ;  /* 0x0000001fff087819 */ /* 0x000fe4000001140c */
[----:B------:R-:W-:Y:S02]  /*1d80*/  LEA R12, R16, 0xc100, 0x1 ;  /* 0x0000c100100c7811 */ /* 0x000fe400078e08ff */
[----:B------:R-:W-:Y:S02]  /*1d90*/  LEA R8, R10, 0xc100, 0x1 ;  /* 0x0000c1000a087811 */ /* 0x000fe400078e08ff */
        /* <DEDUP_REMOVED lines=9> */
[----:B-1----:R-:W-:Y:S02]  /*1e30*/  LEA R7, R13, 0xc100, 0x1 ;  /* 0x0000c1000d077811 */ /* 0x002fe400078e08ff */
[----:B------:R-:W-:Y:S02]  /*1e40*/  SHF.R.S32.HI R235, RZ, 0x1f, R213 ;  /* 0x0000001fffeb7819 */ /* 0x000fe400000114d5 */
[----:B------:R-:W-:Y:S01]  /*1e50*/  SHF.R.S32.HI R234, RZ, 0x1f, R212 ;  /* 0x0000001fffea7819 */ /* 0x000fe200000114d4 */
[----:B------:R1:W-:Y:S01]  /*1e60*/  STL [R1+0x40], R7 ;  /* 0x0000400701007387 */ /* 0x0003e20000100800 */
[----:B------:R-:W-:Y:S02]  /*1e70*/  SHF.R.S32.HI R229, RZ, 0x1f, R211 ;  /* 0x0000001fffe57819 */ /* 0x000fe400000114d3 */
[----:B------:R-:W-:Y:S01]  /*1e80*/  SHF.R.S32.HI R219, RZ, 0x1f, R205 ;  /* 0x0000001fffdb7819 */ /* 0x000fe200000114cd */
[----:B------:R2:W-:Y:S01]  /*1e90*/  STL [R1+0x3c], R8 ;  /* 0x00003c0801007387 */ /* 0x0005e20000100800 */
[----:B------:R-:W-:-:S02]  /*1ea0*/  SHF.R.S32.HI R218, RZ, 0x1f, R206 ;  /* 0x0000001fffda7819 */ /* 0x000fc400000114ce */
[----:B------:R-:W-:Y:S01]  /*1eb0*/  SHF.R.S32.HI R35, RZ, 0x1f, R35 ;  /* 0x0000001fff237819 */ /* 0x000fe20000011423 */
[----:B------:R3:W-:Y:S01]  /*1ec0*/  STL [R1+0x20], R0 ;  /* 0x0000200001007387 */ /* 0x0007e20000100800 */
[----:B------:R-:W-:Y:S02]  /*1ed0*/  SHF.R.S32.HI R32, RZ, 0x1f, R32 ;  /* 0x0000001fff207819 */ /* 0x000fe40000011420 */
[----:B------:R-:W-:Y:S02]  /*1ee0*/  SHF.R.S32.HI R29, RZ, 0x1f, R29 ;  /* 0x0000001fff1d7819 */ /* 0x000fe4000001141d */
[----:B------:R-:W-:Y:S02]  /*1ef0*/  SHF.R.S32.HI R26, RZ, 0x1f, R26 ;  /* 0x0000001fff1a7819 */ /* 0x000fe4000001141a */
[----:B------:R-:W-:Y:S02]  /*1f00*/  SHF.R.S32.HI R23, RZ, 0x1f, R23 ;  /* 0x0000001fff177819 */ /* 0x000fe40000011417 */
[----:B------:R-:W-:-:S02]  /*1f10*/  SHF.R.S32.HI R20, RZ, 0x1f, R20 ;  /* 0x0000001fff147819 */ /* 0x000fc40000011414 */
[----:B------:R-:W-:Y:S02]  /*1f20*/  SHF.R.S32.HI R14, RZ, 0x1f, R14 ;  /* 0x0000001fff0e7819 */ /* 0x000fe4000001140e */
[C---:B------:R-:W-:Y:S02]  /*1f30*/  IADD3 R192, R181.reuse, 0x800, RZ ;  /* 0x00000800b5c07810 */ /* 0x040fe40007ffe0ff */
[----:B------:R-:W-:Y:S02]  /*1f40*/  IADD3 R191, R181, 0x1000, RZ ;  /* 0x00001000b5bf7810 */ /* 0x000fe40007ffe0ff */
[C---:B-1----:R-:W-:Y:S02]  /*1f50*/  IADD3 R7, R11.reuse, -0x10, RZ ;  /* 0xfffffff00b077810 */ /* 0x042fe40007ffe0ff */
[C---:B------:R-:W-:Y:S01]  /*1f60*/  @P0 IADD3 R7, R11.reuse, 0x10, RZ ;  /* 0x000000100b070810 */ /* 0x040fe20007ffe0ff */
[----:B--2---:R-:W-:Y:S01]  /*1f70*/  IMAD.IADD R8, R11, 0x1, R9 ;  /* 0x000000010b087824 */ /* 0x004fe200078e0209 */
[----:B------:R-:W-:-:S03]  /*1f80*/  IADD3 R190, R181, 0x1800, RZ ;  /* 0x00001800b5be7810 */ /* 0x000fc60007ffe0ff */
[C---:B------:R-:W-:Y:S01]  /*1f90*/  IMAD.IADD R3, R6.reuse, 0x1, R7 ;  /* 0x0000000106037824 */ /* 0x040fe200078e0207 */
[C---:B------:R-:W-:Y:S01]  /*1fa0*/  IADD3 R189, R181.reuse, 0x2000, RZ ;  /* 0x00002000b5bd7810 */ /* 0x040fe20007ffe0ff */
[----:B---3--:R-:W-:Y:S01]  /*1fb0*/  IMAD.IADD R0, R6, 0x1, R8 ;  /* 0x0000000106007824 */ /* 0x008fe200078e0208 */
[----:B------:R-:W-:Y:S01]  /*1fc0*/  STL [R1+0x10], R8 ;  /* 0x0000100801007387 */ /* 0x000fe20000100800 */
[C---:B------:R-:W-:Y:S02]  /*1fd0*/  IADD3 R188, R181.reuse, 0x2800, RZ ;  /* 0x00002800b5bc7810 */ /* 0x040fe40007ffe0ff */
[C---:B------:R-:W-:Y:S01]  /*1fe0*/  IADD3 R187, R181.reuse, 0x3000, RZ ;  /* 0x00003000b5bb7810 */ /* 0x040fe20007ffe0ff */
[----:B------:R1:W-:Y:S01]  /*1ff0*/  STL [R1+0x1c], R0 ;  /* 0x00001c0001007387 */ /* 0x0003e20000100800 */
[C---:B------:R-:W-:Y:S02]  /*2000*/  IADD3 R186, R181.reuse, 0x3800, RZ ;  /* 0x00003800b5ba7810 */ /* 0x040fe40007ffe0ff */
[C---:B------:R-:W-:Y:S01]  /*2010*/  IADD3 R185, R181.reuse, 0x4000, RZ ;  /* 0x00004000b5b97810 */ /* 0x040fe20007ffe0ff */
[----:B------:R-:W-:Y:S01]  /*2020*/  STL [R1+0x8], R7 ;  /* 0x0000080701007387 */ /* 0x000fe20000100800 */
[----:B------:R-:W-:-:S02]  /*2030*/  IADD3 R184, R181, 0x4800, RZ ;  /* 0x00004800b5b87810 */ /* 0x000fc40007ffe0ff */
[C---:B------:R-:W-:Y:S02]  /*2040*/  IADD3 R183, R181.reuse, 0x5000, RZ ;  /* 0x00005000b5b77810 */ /* 0x040fe40007ffe0ff */
[----:B------:R-:W-:Y:S01]  /*2050*/  IADD3 R182, R181, 0x5800, RZ ;  /* 0x00005800b5b67810 */ /* 0x000fe20007ffe0ff */
[----:B-1----:R-:W-:-:S05]  /*2060*/  IMAD.IADD R0, R9, 0x1, R7 ;  /* 0x0000000109007824 */ /* 0x002fca00078e0207 */
[----:B------:R1:W-:Y:S04]  /*2070*/  STL [R1+0xc], R0 ;  /* 0x00000c0001007387 */ /* 0x0003e80000100800 */
[----:B------:R2:W-:Y:S01]  /*2080*/  STL [R1+0x18], R3 ;  /* 0x0000180301007387 */ /* 0x0005e20000100800 */
[----:B-1----:R-:W-:-:S05]  /*2090*/  IMAD.IADD R0, R6, 0x1, R0 ;  /* 0x0000000106007824 */ /* 0x002fca00078e0200 */
[----:B------:R2:W-:Y:S02]  /*20a0*/  STL [R1+0x14], R0 ;  /* 0x0000140001007387 */ /* 0x0005e40000100800 */
.L_x_1473:
[----:B------:R-:W-:-:S04]  /*20b0*/  IMAD.MOV.U32 R2, RZ, RZ, 0x4 ;  /* 0x00000004ff027424 */ /* 0x000fc800078e00ff */
[----:B--2---:R-:W-:-:S05]  /*20c0*/  IMAD.WIDE R2, R247, R2, c[0x0][0x588] ;  /* 0x00016200f7027625 */ /* 0x004fca00078e0202 */
        /* <DEDUP_REMOVED lines=12> */
[----:B------:R-:W-:Y:S01]  /*2190*/  IMAD.MOV.U32 R129, RZ, RZ, RZ ;  /* 0x000000ffff817224 */ /* 0x000fe200078e00ff */
[----:B------:R-:W-:Y:S01]  /*21a0*/  CS2R R12, SRZ ;  /* 0x00000000000c7805 */ /* 0x000fe2000001ff00 */
        /* <DEDUP_REMOVED lines=25> */
.L_x_1295:
[----:B------:R-:W-:-:S04]  /*2340*/  ISETP.NE.U32.AND P0, PT, RZ, c[0x0][0x368], PT ;  /* 0x0000da00ff007a0c */ /* 0x000fc80003f05070 */
[----:B------:R-:W-:-:S13]  /*2350*/  ISETP.NE.AND.EX P0, PT, RZ, c[0x0][0x36c], PT, P0 ;  /* 0x0000db00ff007a0c */ /* 0x000fda0003f05300 */
[----:B------:R-:W-:Y:S05]  /*2360*/  @!P0 BRA `(.L_x_1296) ;  /* 0x0000004000008947 */ /* 0x000fea0003800000 */
[----:B---3--:R-:W-:-:S04]  /*2370*/  IADD3 R4, P0, R249, c[0x0][0x368], RZ ;  /* 0x0000da00f9047a10 */ /* 0x008fc80007f1e0ff */
[----:B------:R-:W-:-:S05]  /*2380*/  IADD3.X R5, R250, c[0x0][0x36c], RZ, P0, !PT ;  /* 0x0000db00fa057a10 */ /* 0x000fca00007fe4ff */
[----:B------:R1:W5:Y:S01]  /*2390*/  LDG.E R8, [R4.64] ;  /* 0x0000000804087981 */ /* 0x000362000c1e1900 */
[----:B------:R-:W-:Y:S05]  /*23a0*/  BRA `(.L_x_1297) ;  /* 0x0000005000007947 */ /* 0x000fea0003800000 */
.L_x_1296:
[----:B------:R-:W-:Y:S01]  /*23b0*/  MOV R8, UR6 ;  /* 0x0000000600087c02 */ /* 0x000fe20008000f00 */
[----:B------:R-:W-:Y:S05]  /*23c0*/  @!P5 BRA `(.L_x_1297) ;  /* 0x000000300000d947 */ /* 0x000fea0003800000 */
[----:B---3--:R-:W2:Y:S04]  /*23d0*/  LDG.E R6, [R4.64] ;  /* 0x0000000804067981 */ /* 0x008ea8000c1e1900 */
[----:B------:R-:W2:Y:S02]  /*23e0*/  LDG.E R0, [R4.64+0x4] ;  /* 0x0000040804007981 */ /* 0x000ea4000c1e1900 */
[----:B--2---:R-:W-:Y:S02]  /*23f0*/  IADD3 R8, -R6, R0, RZ ;  /* 0x0000000006087210 */ /* 0x004fe40007ffe1ff */
.L_x_1297:
[----:B-1-3--:R1:W2:Y:S04]  /*2400*/  @P6 LDG.E R5, [R2.64] ;  /* 0x0000000802056981 */ /* 0x00a2a8000c1e1900 */
[----:B------:R1:W2:Y:S01]  /*2410*/  @P6 LDG.E R4, [R2.64+0x4] ;  /* 0x0000040802046981 */ /* 0x0002a2000c1e1900 */
[----:B------:R-:W-:Y:S01]  /*2420*/  ISETP.NE.U32.AND P0, PT, RZ, c[0x0][0x378], PT ;  /* 0x0000de00ff007a0c */ /* 0x000fe20003f05070 */
[----:B-----5:R-:W-:-:S03]  /*2430*/  IMAD.MOV.U32 R128, RZ, RZ, R8 ;  /* 0x000000ffff807224 */ /* 0x020fc600078e0008 */
[----:B------:R-:W-:Y:S01]  /*2440*/  ISETP.NE.AND.EX P1, PT, RZ, c[0x0][0x37c], PT, P0 ;  /* 0x0000df00ff007a0c */ /* 0x000fe20003f25300 */
[----:B------:R-:W-:Y:S02]  /*2450*/  IMAD.MOV.U32 R0, RZ, RZ, c[0x0][0x2c4] ;  /* 0x0000b100ff007624 */ /* 0x000fe400078e00ff */
[----:B------:R-:W-:-:S03]  /*2460*/  IMAD.SHL.U32 R239, R245, 0x80, RZ ;  /* 0x00000080f5ef7824 */ /* 0x000fc600078e00ff */
[----:B------:R-:W-:Y:S01]  /*2470*/  ISETP.NE.AND P2, PT, R0, 0x1, PT ;  /* 0x000000010000780c */ /* 0x000fe20003f45270 */
[----:B------:R-:W-:Y:S01]  /*2480*/  IMAD.MOV.U32 R59, RZ, RZ, c[0x0][0x228] ;  /* 0x00008a00ff3b7624 */ /* 0x000fe200078e00ff */
[----:B------:R-:W-:Y:S01]  /*2490*/  IADD3 R0, R239, 0x7f, RZ ;  /* 0x0000007fef007810 */ /* 0x000fe20007ffe0ff */
[----:B------:R-:W-:-:S04]  /*24a0*/  IMAD.IADD R7, R8, 0x1, -R238 ;  /* 0x0000000108077824 */ /* 0x000fc800078e0aee */
[----:B-1----:R-:W-:-:S04]  /*24b0*/  @P1 IADD3 R2, P0, R249, c[0x0][0x378], RZ ;  /* 0x0000de00f9021a10 */ /* 0x002fc80007f1e0ff */
[----:B------:R-:W-:-:S05]  /*24c0*/  @P1 IADD3.X R3, R250, c[0x0][0x37c], RZ, P0, !PT ;  /* 0x0000df00fa031a10 */ /* 0x000fca00007fe4ff */
[----:B------:R1:W5:Y:S01]  /*24d0*/  @P1 LDG.E R128, [R2.64] ;  /* 0x0000000802801981 */ /* 0x000362000c1e1900 */
[----:B------:R-:W-:Y:S01]  /*24e0*/  LOP3.LUT R9, R246, 0xff0000, RZ, 0xc0, !PT ;  /* 0x00ff0000f6097812 */ /* 0x000fe200078ec0ff */
[----:B------:R-:W-:Y:S01]  /*24f0*/  BSSY B0, `(.L_x_1298) ;  /* 0x0000038000007945 */ /* 0x000fe20003800000 */
[----:B------:R-:W-:-:S04]  /*2500*/  LOP3.LUT R217, R217, 0xffffffdf, RZ, 0xc0, !PT ;  /* 0xffffffdfd9d97812 */ /* 0x000fc800078ec0ff */
[----:B------:R-:W-:Y:S01]  /*2510*/  @P2 LOP3.LUT R217, R217, 0x20, RZ, 0xfc, !PT ;  /* 0x00000020d9d92812 */ /* 0x000fe200078efcff */
[----:B-1----:R-:W-:Y:S01]  /*2520*/  @P2 IMAD.HI.U32 R2, R0, c[0x0][0x2c8], RZ ;  /* 0x0000b20000022a27 */ /* 0x002fe200078e00ff */
[----:B------:R-:W-:-:S04]  /*2530*/  LOP3.LUT R3, R246, 0xff000000, RZ, 0xc0, !PT ;  /* 0xff000000f6037812 */ /* 0x000fc800078ec0ff */
[----:B------:R-:W-:Y:S02]  /*2540*/  @P2 SHF.R.U32.HI R0, RZ, c[0x0][0x2cc], R2 ;  /* 0x0000b300ff002a19 */ /* 0x000fe40000011602 */
[----:B------:R-:W-:Y:S01]  /*2550*/  SHF.R.U32.HI R6, RZ, 0x8, R3 ;  /* 0x00000008ff067819 */ /* 0x000fe20000011603 */
[----:B--2---:R-:W-:-:S04]  /*2560*/  @P6 IMAD.IADD R59, R4, 0x1, -R5 ;  /* 0x00000001043b6824 */ /* 0x004fc800078e0a05 */
[----:B------:R-:W-:-:S05]  /*2570*/  IMAD.IADD R240, R7, 0x1, R59 ;  /* 0x0000000107f07824 */ /* 0x000fca00078e023b */
[C---:B------:R-:W-:Y:S02]  /*2580*/  IADD3 R114, R240.reuse, 0x40, -R241 ;  /* 0x00000040f0727810 */ /* 0x040fe40007ffe8f1 */
[----:B------:R-:W-:-:S03]  /*2590*/  IADD3 R2, R240, 0x3f, RZ ;  /* 0x0000003ff0027810 */ /* 0x000fc60007ffe0ff */
[----:B------:R-:W-:Y:S01]  /*25a0*/  IMAD.IADD R0, R114, 0x1, R0 ;  /* 0x0000000172007824 */ /* 0x000fe200078e0200 */
[----:B------:R-:W-:-:S04]  /*25b0*/  SHF.R.S32.HI R4, RZ, 0x1f, R2 ;  /* 0x0000001fff047819 */ /* 0x000fc80000011402 */
[----:B------:R-:W-:Y:S02]  /*25c0*/  SHF.R.S32.HI R5, RZ, 0x1f, R0 ;  /* 0x0000001fff057819 */ /* 0x000fe40000011400 */
[----:B------:R-:W-:Y:S02]  /*25d0*/  LEA.HI R3, R4, R2, RZ, 0x6 ;  /* 0x0000000204037211 */ /* 0x000fe400078f30ff */
[----:B------:R-:W-:Y:S02]  /*25e0*/  LEA.HI R2, R9, R6, RZ, 0x10 ;  /* 0x0000000609027211 */ /* 0x000fe400078f80ff */
[----:B------:R-:W-:Y:S02]  /*25f0*/  LEA.HI R0, R5, R0, RZ, 0x6 ;  /* 0x0000000005007211 */ /* 0x000fe400078f30ff */
[----:B------:R-:W-:Y:S02]  /*2600*/  LOP3.LUT R14, R2, 0xff, RZ, 0xc0, !PT ;  /* 0x000000ff020e7812 */ /* 0x000fe400078ec0ff */
[----:B------:R-:W-:-:S02]  /*2610*/  SHF.R.S32.HI R113, RZ, 0x6, R3 ;  /* 0x00000006ff717819 */ /* 0x000fc40000011403 */
[----:B------:R-:W-:Y:S01]  /*2620*/  SHF.R.S32.HI R0, RZ, 0x6, R0 ;  /* 0x00000006ff007819 */ /* 0x000fe20000011400 */
[----:B------:R1:W-:Y:S01]  /*2630*/  STL [R1], R14 ;  /* 0x0000000e01007387 */ /* 0x0003e20000100800 */
[----:B------:R-:W-:Y:S02]  /*2640*/  SHF.R.U32.HI R245, RZ, 0x10, R2 ;  /* 0x00000010fff57819 */ /* 0x000fe40000011602 */
[----:B------:R-:W-:Y:S01]  /*2650*/  IMNMX R6, R113, R0, PT ;  /* 0x0000000071067217 */ /* 0x000fe20003800200 */
[----:B------:R-:W-:Y:S01]  /*2660*/  IMAD.MOV.U32 R0, RZ, RZ, RZ ;  /* 0x000000ffff007224 */ /* 0x000fe200078e00ff */
[C---:B------:R-:W-:Y:S02]  /*2670*/  ISETP.NE.AND P1, PT, R245.reuse, RZ, PT ;  /* 0x000000fff500720c */ /* 0x040fe40003f25270 */
[----:B------:R-:W-:Y:S02]  /*2680*/  ISETP.GE.AND P0, PT, R6, 0x1, PT ;  /* 0x000000010600780c */ /* 0x000fe40003f06270 */
[----:B------:R-:W-:-:S11]  /*2690*/  SEL R111, R245, c[0x0][0x338], P1 ;  /* 0x0000ce00f56f7a07 */ /* 0x000fd60000800000 */
[----:B------:R-:W-:Y:S05]  /*26a0*/  @!P0 BRA `(.L_x_1299) ;  /* 0x000001c000008947 */ /* 0x000fea0003800000 */
[----:B------:R-:W-:Y:S01]  /*26b0*/  IABS R2, R111 ;  /* 0x0000006f00027213 */ /* 0x000fe20000000000 */
[----:B------:R-:W-:Y:S01]  /*26c0*/  IMAD.MOV.U32 R4, RZ, RZ, RZ ;  /* 0x000000ffff047224 */ /* 0x000fe200078e00ff */
[----:B------:R-:W-:Y:S02]  /*26d0*/  IADD3 R9, R111, -0x1, R6 ;  /* 0xffffffff6f097810 */ /* 0x000fe40007ffe006 */
[----:B------:R-:W2:Y:S02]  /*26e0*/  I2F.RP R0, R2 ;  /* 0x0000000200007306 */ /* 0x000ea40000209400 */
[----:B------:R-:W-:-:S06]  /*26f0*/  IABS R11, R9 ;  /* 0x00000009000b7213 */ /* 0x000fcc0000000000 */
[----:B--2---:R-:W2:Y:S02]  /*2700*/  MUFU.RCP R0, R0 ;  /* 0x0000000000007308 */ /* 0x004ea40000001000 */
[----:B--2---:R-:W-:-:S06]  /*2710*/  IADD3 R0, R0, 0xffffffe, RZ ;  /* 0x0ffffffe00007810 */ /* 0x004fcc0007ffe0ff */
[----:B------:R-:W2:Y:S02]  /*2720*/  F2I.FTZ.U32.TRUNC.NTZ R5, R0 ;  /* 0x0000000000057305 */ /* 0x000ea4000021f000 */
[----:B--2---:R-:W-:-:S04]  /*2730*/  IMAD.MOV R0, RZ, RZ, -R5 ;  /* 0x000000ffff007224 */ /* 0x004fc800078e0a05 */
        /* <DEDUP_REMOVED lines=19> */
.L_x_1299:
[----:B------:R-:W-:Y:S05]  /*2870*/  BSYNC B0 ;  /* 0x0000000000007941 */ /* 0x000fea0003800000 */
.L_x_1298:
        /* <DEDUP_REMOVED lines=16> */
[----:B------:R-:W2:Y:S01]  /*2980*/  S2R R4, SR_TID.X ;  /* 0x0000000000047919 */ /* 0x000ea20000002100 */
[----:B------:R-:W-:Y:S01]  /*2990*/  SHF.R.S32.HI R2, RZ, 0x1f, R12 ;  /* 0x0000001fff027819 */ /* 0x000fe2000001140c */
[----:B------:R-:W-:Y:S01]  /*29a0*/  IMAD.MOV.U32 R5, RZ, RZ, c[0x0][0x238] ;  /* 0x00008e00ff057624 */ /* 0x000fe200078e00ff */
[----:B------:R-:W-:Y:S01]  /*29b0*/  LOP3.LUT R23, R246, 0xffff, RZ, 0xc0, !PT ;  /* 0x0000fffff6177812 */ /* 0x000fe200078ec0ff */
[----:B------:R-:W-:Y:S01]  /*29c0*/  IMAD.MOV.U32 R116, RZ, RZ, 0x6 ;  /* 0x00000006ff747424 */ /* 0x000fe200078e00ff */
[----:B------:R-:W-:Y:S01]  /*29d0*/  IADD3 R52, R0, -0x1, RZ ;  /* 0xffffffff00347810 */ /* 0x000fe20007ffe0ff */
[C---:B------:R-:W-:Y:S01]  /*29e0*/  IMAD.SHL.U32 R119, R5.reuse, 0x40, RZ ;  /* 0x0000004005777824 */ /* 0x040fe200078e00ff */
[----:B------:R-:W-:Y:S01]  /*29f0*/  SEL R9, R252, RZ, !P6 ;  /* 0x000000fffc097207 */ /* 0x000fe20007000000 */
[----:B------:R-:W-:Y:S01]  /*2a00*/  IMAD.MOV.U32 R117, RZ, RZ, 0x5 ;  /* 0x00000005ff757424 */ /* 0x000fe200078e00ff */
[C---:B------:R-:W-:Y:S01]  /*2a10*/  SHF.L.U64.HI R118, R5.reuse, R116, c[0x0][0x23c] ;  /* 0x00008f0005767619 */ /* 0x040fe20000010274 */
[----:B------:R-:W-:Y:S01]  /*2a20*/  IMAD.SHL.U32 R122, R5, 0x20, RZ ;  /* 0x00000020057a7824 */ /* 0x000fe200078e00ff */
[----:B------:R-:W-:-:S02]  /*2a30*/  ISETP.NE.U32.AND P2, PT, RZ, c[0x0][0x340], PT ;  /* 0x0000d000ff007a0c */ /* 0x000fc40003f45070 */
[----:B------:R-:W-:Y:S02]  /*2a40*/  SHF.L.U64.HI R117, R5, R117, c[0x0][0x23c] ;  /* 0x00008f0005757619 */ /* 0x000fe40000010275 */
[----:B------:R-:W-:Y:S02]  /*2a50*/  ISETP.NE.AND.EX P4, PT, RZ, c[0x0][0x344], PT, P2 ;  /* 0x0000d100ff007a0c */ /* 0x000fe40003f85320 */
[----:B------:R-:W-:Y:S02]  /*2a60*/  ISETP.GE.AND P5, PT, R205, c[0x0][0x1d4], PT ;  /* 0x00007500cd007a0c */ /* 0x000fe40003fa6270 */
[----:B------:R-:W-:Y:S02]  /*2a70*/  P2R R11, PR, RZ, 0x10 ;  /* 0x00000010ff0b7803 */ /* 0x000fe40000000000 */
[----:B--2---:R-:W-:-:S04]  /*2a80*/  SHF.R.S32.HI R10, RZ, 0x1f, R4 ;  /* 0x0000001fff0a7819 */ /* 0x004fc80000011404 */
[----:B------:R-:W-:-:S04]  /*2a90*/  LEA.HI R10, R10, R4, RZ, 0x3 ;  /* 0x000000040a0a7211 */ /* 0x000fc800078f18ff */
[----:B------:R-:W-:-:S04]  /*2aa0*/  SHF.R.S32.HI R10, RZ, 0x3, R10 ;  /* 0x00000003ff0a7819 */ /* 0x000fc8000001140a */
[----:B------:R-:W-:Y:S01]  /*2ab0*/  IADD3 R60, P0, R10, R12, RZ ;  /* 0x0000000c0a3c7210 */ /* 0x000fe20007f1e0ff */
[----:B------:R-:W-:-:S03]  /*2ac0*/  IMAD.IADD R108, R59, 0x1, -R10 ;  /* 0x000000013b6c7824 */ /* 0x000fc600078e0a0a */
[----:B------:R-:W-:Y:S01]  /*2ad0*/  LEA.HI.X.SX32 R61, R10, R2, 0x1, P0 ;  /* 0x000000020a3d7211 */ /* 0x000fe200000f0eff */
[----:B------:R-:W-:Y:S01]  /*2ae0*/  IMAD.WIDE.U32 R2, R60, c[0x0][0x238], R202 ;  /* 0x00008e003c027a25 */ /* 0x000fe200078e00ca */
[----:B------:R-:W-:Y:S02]  /*2af0*/  SEL R10, R251, RZ, !P6 ;  /* 0x000000fffb0a7207 */ /* 0x000fe40007000000 */
[----:B------:R-:W-:Y:S01]  /*2b00*/  ISETP.GE.AND P6, PT, R202, c[0x0][0x1d4], PT ;  /* 0x00007500ca007a0c */ /* 0x000fe20003fc6270 */
[----:B------:R-:W-:Y:S02]  /*2b10*/  IMAD R4, R61, c[0x0][0x238], RZ ;  /* 0x00008e003d047a24 */ /* 0x000fe400078e02ff */
[----:B------:R-:W-:Y:S02]  /*2b20*/  IMAD R0, R52, -0x40, R108 ;  /* 0xffffffc034007824 */ /* 0x000fe400078e026c */
[----:B------:R-:W-:-:S03]  /*2b30*/  IMAD R4, R60, c[0x0][0x23c], R4 ;  /* 0x00008f003c047a24 */ /* 0x000fc600078e0204 */
[C---:B------:R-:W-:Y:S01]  /*2b40*/  ISETP.GT.AND P0, PT, R0.reuse, 0x20, PT ;  /* 0x000000200000780c */ /* 0x040fe20003f04270 */
[----:B------:R-:W-:Y:S01]  /*2b50*/  IMAD.IADD R3, R3, 0x1, R4 ;  /* 0x0000000103037824 */ /* 0x000fe200078e0204 */
[----:B------:R-:W-:Y:S01]  /*2b60*/  ISETP.GE.AND P1, PT, R0, 0x1, PT ;  /* 0x000000010000780c */ /* 0x000fe20003f26270 */
[----:B------:R-:W-:Y:S02]  /*2b70*/  IMAD R4, R9, c[0x0][0x248], RZ ;  /* 0x0000920009047a24 */ /* 0x000fe400078e02ff */
[----:B------:R-:W-:-:S04]  /*2b80*/  IMAD.WIDE.U32 R2, R23, c[0x0][0x240], R2 ;  /* 0x0000900017027a25 */ /* 0x000fc800078e0002 */
[----:B------:R-:W-:Y:S02]  /*2b90*/  IMAD R3, R23, c[0x0][0x244], R3 ;  /* 0x0000910017037a24 */ /* 0x000fe400078e0203 */
[C---:B------:R-:W-:Y:S02]  /*2ba0*/  IMAD R4, R10.reuse, c[0x0][0x24c], R4 ;  /* 0x000093000a047a24 */ /* 0x040fe400078e0204 */
[----:B------:R-:W-:Y:S01]  /*2bb0*/  IMAD.WIDE.U32 R70, R10, c[0x0][0x248], R2 ;  /* 0x000092000a467a25 */ /* 0x000fe200078e0002 */
[----:B------:R-:W-:-:S03]  /*2bc0*/  SHF.R.S32.HI R3, RZ, 0x1f, R52 ;  /* 0x0000001fff037819 */ /* 0x000fc60000011434 */
[----:B------:R-:W-:Y:S02]  /*2bd0*/  IMAD.IADD R69, R71, 0x1, R4 ;  /* 0x0000000147457824 */ /* 0x000fe400078e0204 */
[----:B------:R-:W-:Y:S02]  /*2be0*/  IMAD.MOV.U32 R68, RZ, RZ, R70 ;  /* 0x000000ffff447224 */ /* 0x000fe400078e0046 */
[----:B------:R-:W-:Y:S02]  /*2bf0*/  IMAD R2, R118, R52, RZ ;  /* 0x0000003476027224 */ /* 0x000fe400078e02ff */
[----:B------:R-:W-:-:S04]  /*2c00*/  IMAD.WIDE.U32 R6, R52, R119, R68 ;  /* 0x0000007734067225 */ /* 0x000fc800078e0044 */
[----:B------:R-:W-:Y:S01]  /*2c10*/  IMAD R0, R3, R119, R2 ;  /* 0x0000007703007224 */ /* 0x000fe200078e0202 */
[----:B------:R-:W-:Y:S02]  /*2c20*/  @P0 IADD3 R3, P2, R122, R6, RZ ;  /* 0x000000067a030210 */ /* 0x000fe40007f5e0ff */
[----:B------:R-:W-:Y:S01]  /*2c30*/  @P1 LEA R4, P3, R6, c[0x0][0x220], 0x1 ;  /* 0x0000880006041a11 */ /* 0x000fe200078608ff */
[----:B------:R-:W-:-:S04]  /*2c40*/  IMAD.IADD R0, R7, 0x1, R0 ;  /* 0x0000000107007824 */ /* 0x000fc800078e0200 */
[----:B------:R-:W-:Y:S01]  /*2c50*/  @P0 IMAD.X R7, R0, 0x1, R117, P2 ;  /* 0x0000000100070824 */ /* 0x000fe200010e0675 */
[----:B------:R-:W-:Y:S02]  /*2c60*/  @P0 LEA R2, P2, R3, c[0x0][0x220], 0x1 ;  /* 0x0000880003020a11 */ /* 0x000fe400078408ff */
[----:B------:R-:W-:Y:S02]  /*2c70*/  @P1 LEA.HI.X R5, R6, c[0x0][0x224], R0, 0x1, P3 ;  /* 0x0000890006051a11 */ /* 0x000fe400018f0c00 */
[----:B------:R-:W-:Y:S02]  /*2c80*/  @P4 IADD3 R6, P3, R249, c[0x0][0x340], RZ ;  /* 0x0000d000f9064a10 */ /* 0x000fe40007f7e0ff */
[----:B------:R-:W-:Y:S01]  /*2c90*/  @P0 LEA.HI.X R3, R3, c[0x0][0x224], R7, 0x1, P2 ;  /* 0x0000890003030a11 */ /* 0x000fe200010f0c07 */
[----:B------:R-:W-:Y:S01]  /*2ca0*/  @!PT LDS RZ, [RZ] ;  /* 0x00000000fffff984 */ /* 0x000fe20000000800 */
[----:B------:R-:W-:Y:S01]  /*2cb0*/  @!PT LDS RZ, [RZ] ;  /* 0x00000000fffff984 */ /* 0x000fe20000000800 */
[----:B------:R-:W-:Y:S01]  /*2cc0*/  @!PT LDS RZ, [RZ] ;  /* 0x00000000fffff984 */ /* 0x000fe20000000800 */
[----:B------:R2:W-:Y:S01]  /*2cd0*/  @P1 LDGSTS.E.BYPASS.LTC128B.128 [R193+0x6100], [R4.64], !P6 ;  /* 0x0610000004c11fae */ /* 0x0005e2000f101d48 */
[----:B------:R-:W-:Y:S02]  /*2ce0*/  @P4 IADD3.X R7, R250, c[0x0][0x344], RZ, P3, !PT ;  /* 0x0000d100fa074a10 */ /* 0x000fe40001ffe4ff */
[----:B------:R-:W-:Y:S01]  /*2cf0*/  ISETP.NE.AND P3, PT, R11, RZ, PT ;  /* 0x000000ff0b00720c */ /* 0x000fe20003f65270 */
[----:B------:R2:W-:Y:S01]  /*2d00*/  @P1 LDGSTS.E.BYPASS.LTC128B.128 [R193+0x8100], [R4.64+0x80], !P5 ;  /* 0x0810008004c11fae */ /* 0x0005e2000e901d48 */
[----:B------:R-:W-:-:S11]  /*2d10*/  ISETP.GE.AND P4, PT, R206, c[0x0][0x1d4], PT ;  /* 0x00007500ce007a0c */ /* 0x000fd60003f86270 */
[----:B------:R-:W3:Y:S01]  /*2d20*/  @P3 LDG.E R0, [R6.64] ;  /* 0x0000000806003981 */ /* 0x000ee2000c1e1900 */
[----:B------:R-:W-:-:S03]  /*2d30*/  ISETP.GE.AND P2, PT, R102, c[0x0][0x27c], PT ;  /* 0x00009f0066007a0c */ /* 0x000fc60003f46270 */
[----:B------:R2:W-:Y:S01]  /*2d40*/  @P1 LDGSTS.E.BYPASS.LTC128B.128 [R193+0xa100], [R4.64+0x100], !P4 ;  /* 0x0a10010004c11fae */ /* 0x0005e2000e101d48 */
[----:B------:R-:W-:Y:S01]  /*2d50*/  IMAD.MOV.U32 R112, RZ, RZ, c[0x0][0x27c] ;  /* 0x00009f00ff707624 */ /* 0x000fe200078e00ff */
[----:B------:R-:W-:Y:S02]  /*2d60*/  LOP3.LUT R217, R217, 0xfffffffd, RZ, 0xc0, !PT ;  /* 0xfffffffdd9d97812 */ /* 0x000fe400078ec0ff */
[----:B------:R2:W-:Y:S04]  /*2d70*/  @P0 LDGSTS.E.BYPASS.LTC128B.128 [R193+0x7100], [R2.64], !P6 ;  /* 0x0710000002c10fae */ /* 0x0005e8000f101d48 */
[----:B------:R2:W-:Y:S04]  /*2d80*/  @P0 LDGSTS.E.BYPASS.LTC128B.128 [R193+0x9100], [R2.64+0x80], !P5 ;  /* 0x0910008002c10fae */ /* 0x0005e8000e901d48 */
[----:B------:R2:W-:Y:S01]  /*2d90*/  @P0 LDGSTS.E.BYPASS.LTC128B.128 [R193+0xb100], [R2.64+0x100], !P4 ;  /* 0x0b10010002c10fae */ /* 0x0005e2000e101d48 */
[----:B------:R-:W-:-:S03]  /*2da0*/  SHF.R.S32.HI R141, RZ, 0x1f, R140 ;  /* 0x0000001fff8d7819 */ /* 0x000fc6000001148c */
[----:B------:R-:W0:Y:S01]  /*2db0*/  LDGDEPBAR ;  /* 0x00000000000079af */ /* 0x000e220000000000 */
[----:B------:R-:W-:Y:S01]  /*2dc0*/  WARPSYNC 0xffffffff ;  /* 0xffffffff00007948 */ /* 0x000fe20003800000 */
[----:B------:R-:W-:Y:S01]  /*2dd0*/  SHF.R.S32.HI R11, RZ, 0x1f, R215 ;  /* 0x0000001fff0b7819 */ /* 0x000fe200000114d7 */
[----:B------:R-:W-:Y:S01]  /*2de0*/  IMAD.SHL.U32 R112, R112, 0x2, RZ ;  /* 0x0000000270707824 */ /* 0x000fe200078e00ff */
[----:B------:R-:W-:Y:S02]  /*2df0*/  @P2 LOP3.LUT R217, R217, 0x2, RZ, 0xfc, !PT ;  /* 0x00000002d9d92812 */ /* 0x000fe400078efcff */
[----:B-----5:R-:W-:Y:S02]  /*2e00*/  SHF.R.S32.HI R17, RZ, 0x1f, R128 ;  /* 0x0000001fff117819 */ /* 0x020fe40000011480 */
[----:B---3--:R-:W-:Y:S01]  /*2e10*/  @P3 SHF.R.S32.HI R16, RZ, 0x1f, R0 ;  /* 0x0000001fff103819 */ /* 0x008fe20000011400 */
[----:B------:R-:W-:Y:S02]  /*2e20*/  @!P3 IMAD.MOV.U32 R0, RZ, RZ, R251 ;  /* 0x000000ffff00b224 */ /* 0x000fe400078e00fb */
[----:B------:R-:W-:-:S02]  /*2e30*/  @!P3 IMAD.MOV.U32 R16, RZ, RZ, R252 ;  /* 0x000000ffff10b224 */ /* 0x000fc400078e00fc */
[----:B--2---:R-:W-:Y:S01]  /*2e40*/  IMAD R6, R11, c[0x0][0x280], RZ ;  /* 0x0000a0000b067a24 */ /* 0x004fe200078e02ff */
[----:B------:R-:W-:Y:S01]  /*2e50*/  ISETP.GE.AND P1, PT, R106, c[0x0][0x27c], PT ;  /* 0x00009f006a007a0c */ /* 0x000fe20003f26270 */
[----:B------:R-:W-:Y:S01]  /*2e60*/  IMAD.WIDE.U32 R4, R215, c[0x0][0x280], R140 ;  /* 0x0000a000d7047a25 */ /* 0x000fe200078e008c */
[----:B------:R-:W-:Y:S01]  /*2e70*/  ISETP.GE.AND P0, PT, R105, c[0x0][0x27c], PT ;  /* 0x00009f0069007a0c */ /* 0x000fe20003f06270 */
[----:B------:R-:W-:Y:S01]  /*2e80*/  BAR.SYNC.DEFER_BLOCKING 0x0 ;  /* 0x0000000000007b1d */ /* 0x000fe20000010000 */
[----:B------:R-:W-:Y:S01]  /*2e90*/  LOP3.LUT R217, R217, 0xfffffffe, RZ, 0xc0, !PT ;  /* 0xfffffffed9d97812 */ /* 0x000fe200078ec0ff */
[----:B------:R-:W-:Y:S01]  /*2ea0*/  IMAD R6, R215, c[0x0][0x284], R6 ;  /* 0x0000a100d7067a24 */ /* 0x000fe200078e0206 */
[----:B------:R-:W-:Y:S01]  /*2eb0*/  MOV R121, c[0x0][0x290] ;  /* 0x0000a40000797a02 */ /* 0x000fe20000000f00 */
[----:B------:R-:W-:-:S02]  /*2ec0*/  IMAD.WIDE.U32 R2, R23, c[0x0][0x260], R202 ;  /* 0x0000980017027a25 */ /* 0x000fc400078e00ca */
[----:B------:R-:W-:Y:S02]  /*2ed0*/  ULDC.U8 UR5, c[0x0][0x298] ;  /* 0x0000a60000057ab9 */ /* 0x000fe40000000000 */
[----:B------:R-:W-:Y:S02]  /*2ee0*/  IMAD R7, R9, c[0x0][0x268], RZ ;  /* 0x00009a0009077a24 */ /* 0x000fe400078e02ff */
[----:B------:R-:W-:Y:S01]  /*2ef0*/  IMAD.IADD R9, R5, 0x1, R6 ;  /* 0x0000000105097824 */ /* 0x000fe200078e0206 */
[----:B------:R-:W-:Y:S01]  /*2f00*/  @P1 LOP3.LUT R217, R217, 0x1, RZ, 0xfc, !PT ;  /* 0x00000001d9d91812 */ /* 0x000fe200078efcff */
[----:B------:R-:W-:Y:S01]  /*2f10*/  IMAD R5, R11, c[0x0][0x290], RZ ;  /* 0x0000a4000b057a24 */ /* 0x000fe200078e02ff */
[----:B------:R-:W-:Y:S01]  /*2f20*/  SEL R11, RZ, c[0x0][0x27c], !P1 ;  /* 0x00009f00ff0b7a07 */ /* 0x000fe20004800000 */
[----:B------:R-:W-:Y:S01]  /*2f30*/  IMAD R3, R23, c[0x0][0x264], R3 ;  /* 0x0000990017037a24 */ /* 0x000fe200078e0203 */
[----:B------:R-:W-:Y:S01]  /*2f40*/  LOP3.LUT R217, R217, 0xfffffffb, RZ, 0xc0, !PT ;  /* 0xfffffffbd9d97812 */ /* 0x000fe200078ec0ff */
[----:B------:R-:W-:Y:S01]  /*2f50*/  IMAD.IADD R109, R8, 0x1, R13 ;  /* 0x00000001086d7824 */ /* 0x000fe200078e020d */
[----:B------:R-:W-:Y:S01]  /*2f60*/  SEL R13, RZ, c[0x0][0x27c], !P0 ;  /* 0x00009f00ff0d7a07 */ /* 0x000fe20004000000 */
[----:B------:R-:W-:Y:S01]  /*2f70*/  IMAD.MOV.U32 R8, RZ, RZ, R4 ;  /* 0x000000ffff087224 */ /* 0x000fe200078e0004 */
[----:B------:R-:W-:Y:S01]  /*2f80*/  @P0 LOP3.LUT R217, R217, 0x4, RZ, 0xfc, !PT ;  /* 0x00000004d9d90812 */ /* 0x000fe200078efcff */
[----:B-1----:R-:W-:-:S02]  /*2f90*/  IMAD R14, R215, c[0x0][0x294], R5 ;  /* 0x0000a500d70e7a24 */ /* 0x002fc400078e0205 */
[----:B------:R-:W-:Y:S01]  /*2fa0*/  IMAD.WIDE.U32 R62, R10, c[0x0][0x268], R2 ;  /* 0x00009a000a3e7a25 */ /* 0x000fe200078e0002 */
[----:B------:R-:W-:-:S03]  /*2fb0*/  LOP3.LUT R217, R217, 0xffffffef, RZ, 0xc0, !PT ;  /* 0xffffffefd9d97812 */ /* 0x000fc600078ec0ff */
[----:B------:R-:W-:Y:S01]  /*2fc0*/  IMAD.WIDE.U32 R4, R215, c[0x0][0x280], R102 ;  /* 0x0000a000d7047a25 */ /* 0x000fe200078e0066 */
[----:B------:R-:W-:-:S03]  /*2fd0*/  LOP3.LUT R217, R217, 0xfffffff7, RZ, 0xc0, !PT ;  /* 0xfffffff7d9d97812 */ /* 0x000fc600078ec0ff */
[----:B------:R-:W-:Y:S01]  /*2fe0*/  IMAD R24, R10, c[0x0][0x26c], R7 ;  /* 0x00009b000a187a24 */ /* 0x000fe200078e0207 */
[----:B------:R-:W-:Y:S01]  /*2ff0*/  SEL R10, RZ, c[0x0][0x27c], !P2 ;  /* 0x00009f00ff0a7a07 */ /* 0x000fe20005000000 */
[----:B------:R-:W-:-:S04]  /*3000*/  IMAD.WIDE.U32 R2, R215, c[0x0][0x290], R140 ;  /* 0x0000a400d7027a25 */ /* 0x000fc800078e008c */
[----:B------:R-:W-:Y:S02]  /*3010*/  IMAD.IADD R5, R6, 0x1, R5 ;  /* 0x0000000106057824 */ /* 0x000fe400078e0205 */
[----:B------:R-:W-:Y:S01]  /*3020*/  IMAD.IADD R7, R3, 0x1, R14 ;  /* 0x0000000103077824 */ /* 0x000fe200078e020e */
[----:B------:R-:W-:Y:S01]  /*3030*/  IADD3 R3, R102, R10, RZ ;  /* 0x0000000a66037210 */ /* 0x000fe20007ffe0ff */
[----:B------:R-:W-:Y:S02]  /*3040*/  IMAD.MOV.U32 R6, RZ, RZ, R2 ;  /* 0x000000ffff067224 */ /* 0x000fe400078e0002 */
[----:B------:R-:W-:Y:S01]  /*3050*/  IMAD.IADD R2, R106, 0x1, R11 ;  /* 0x000000016a027824 */ /* 0x000fe200078e020b */
[----:B------:R-:W-:Y:S01]  /*3060*/  SHF.R.S32.HI R11, RZ, 0x1f, R3 ;  /* 0x0000001fff0b7819 */ /* 0x000fe20000011403 */
[----:B------:R-:W-:Y:S02]  /*3070*/  IMAD.IADD R13, R105, 0x1, R13 ;  /* 0x00000001690d7824 */ /* 0x000fe400078e020d */
[----:B------:R-:W-:Y:S01]  /*3080*/  IMAD.MOV.U32 R125, RZ, RZ, c[0x0][0x2b8] ;  /* 0x0000ae00ff7d7624 */ /* 0x000fe200078e00ff */
[----:B------:R-:W-:Y:S01]  /*3090*/  SHF.R.S32.HI R10, RZ, 0x1f, R2 ;  /* 0x0000001fff0a7819 */ /* 0x000fe20000011402 */
[----:B------:R-:W-:Y:S01]  /*30a0*/  IMAD.MOV.U32 R124, RZ, RZ, c[0x0][0x27c] ;  /* 0x00009f00ff7c7624 */ /* 0x000fe200078e00ff */
[----:B------:R-:W-:Y:S01]  /*30b0*/  SHF.R.S32.HI R15, RZ, 0x1f, R13 ;  /* 0x0000001fff0f7819 */ /* 0x000fe2000001140d */
[----:B------:R-:W-:Y:S01]  /*30c0*/  IMAD.MOV.U32 R120, RZ, RZ, c[0x0][0x280] ;  /* 0x0000a000ff787624 */ /* 0x000fe200078e00ff */
[CC--:B------:R-:W-:Y:S01]  /*30d0*/  LEA.HI R12, R11.reuse, R3.reuse, RZ, 0x3 ;  /* 0x000000030b0c7211 */ /* 0x0c0fe200078f18ff */
[----:B------:R-:W-:Y:S01]  /*30e0*/  IMAD.WIDE.U32 R84, R0, c[0x0][0x2b0], RZ ;  /* 0x0000ac0000547a25 */ /* 0x000fe200078e00ff */
[----:B------:R-:W-:-:S02]  /*30f0*/  LEA.HI R18, R11, R3, RZ, 0x6 ;  /* 0x000000030b127211 */ /* 0x000fc400078f30ff */
[-C--:B------:R-:W-:Y:S01]  /*3100*/  LEA.HI R11, R10, R2.reuse, RZ, 0x3 ;  /* 0x000000020a0b7211 */ /* 0x080fe200078f18ff */
[----:B------:R-:W-:Y:S01]  /*3110*/  IMAD.WIDE.U32 R76, R128, c[0x0][0x290], R6 ;  /* 0x0000a400804c7a25 */ /* 0x000fe200078e0006 */
[----:B------:R-:W-:Y:S02]  /*3120*/  LEA.HI R20, R10, R2, RZ, 0x6 ;  /* 0x000000020a147211 */ /* 0x000fe400078f30ff */
[-C--:B------:R-:W-:Y:S01]  /*3130*/  LEA.HI R10, R15, R13.reuse, RZ, 0x3 ;  /* 0x0000000d0f0a7211 */ /* 0x080fe200078f18ff */
[----:B------:R-:W-:Y:S01]  /*3140*/  IMAD.WIDE.U32 R2, R215, c[0x0][0x290], R102 ;  /* 0x0000a400d7027a25 */ /* 0x000fe200078e0066 */
[----:B------:R-:W-:Y:S02]  /*3150*/  LEA.HI R13, R15, R13, RZ, 0x6 ;  /* 0x0000000d0f0d7211 */ /* 0x000fe400078f30ff */
[----:B------:R-:W-:Y:S01]  /*3160*/  SHF.L.U32 R18, R18, 0x6, RZ ;  /* 0x0000000612127819 */ /* 0x000fe200000006ff */
[----:B------:R-:W-:Y:S01]  /*3170*/  IMAD.IADD R3, R14, 0x1, R3 ;  /* 0x000000010e037824 */ /* 0x000fe200078e0203 */
[----:B------:R-:W-:Y:S01]  /*3180*/  LOP3.LUT R19, R226, 0x38, R12, 0xf8, !PT ;  /* 0x00000038e2137812 */ /* 0x000fe200078ef80c */
[----:B------:R-:W-:Y:S01]  /*3190*/  IMAD.SHL.U32 R14, R20, 0x40, RZ ;  /* 0x00000040140e7824 */ /* 0x000fe200078e00ff */
[----:B------:R-:W-:Y:S01]  /*31a0*/  LOP3.LUT R22, R18, 0x7ffff000, RZ, 0xc0, !PT ;  /* 0x7ffff00012167812 */ /* 0x000fe200078ec0ff */
[----:B------:R-:W-:Y:S01]  /*31b0*/  IMAD.SHL.U32 R13, R13, 0x40, RZ ;  /* 0x000000400d0d7824 */ /* 0x000fe200078e00ff */
[----:B------:R-:W-:Y:S01]  /*31c0*/  LOP3.LUT R18, R226, 0x38, R10, 0xf8, !PT ;  /* 0x00000038e2127812 */ /* 0x000fe200078ef80a */
[----:B------:R-:W-:Y:S01]  /*31d0*/  IMAD.WIDE.U32 R82, R23, c[0x0][0x1e8], RZ ;  /* 0x00007a0017527a25 */ /* 0x000fe200078e00ff */
[----:B------:R-:W-:-:S02]  /*31e0*/  LOP3.LUT R21, R19, R227, RZ, 0x3c, !PT ;  /* 0x000000e313157212 */ /* 0x000fc400078e3cff */
[----:B------:R-:W-:Y:S01]  /*31f0*/  LOP3.LUT R15, R226, 0x38, R11, 0xf8, !PT ;  /* 0x00000038e20f7812 */ /* 0x000fe200078ef80b */
[----:B------:R-:W-:Y:S01]  /*3200*/  IMAD.WIDE.U32 R80, R23, c[0x0][0x210], RZ ;  /* 0x0000840017507a25 */ /* 0x000fe200078e00ff */
[----:B------:R-:W-:Y:S02]  /*3210*/  LOP3.LUT R19, R14, 0x7ffff000, RZ, 0xc0, !PT ;  /* 0x7ffff0000e137812 */ /* 0x000fe400078ec0ff */
[----:B------:R-:W-:Y:S01]  /*3220*/  ISETP.NE.AND P1, PT, R125, 0x1, PT ;  /* 0x000000017d00780c */ /* 0x000fe20003f25270 */
[----:B------:R-:W-:Y:S01]  /*3230*/  IMAD.WIDE.U32 R78, R128, c[0x0][0x280], R8 ;  /* 0x0000a000804e7a25 */ /* 0x000fe200078e0008 */
[----:B------:R-:W-:Y:S02]  /*3240*/  LOP3.LUT R14, R13, 0x7ffff000, RZ, 0xc0, !PT ;  /* 0x7ffff0000d0e7812 */ /* 0x000fe400078ec0ff */
[-C--:B------:R-:W-:Y:S01]  /*3250*/  LOP3.LUT R13, R18, R227.reuse, RZ, 0x3c, !PT ;  /* 0x000000e3120d7212 */ /* 0x080fe200078e3cff */
[----:B------:R-:W-:Y:S01]  /*3260*/  IMAD.WIDE.U32 R74, R128, c[0x0][0x280], R4 ;  /* 0x0000a000804a7a25 */ /* 0x000fe200078e0004 */
[----:B------:R-:W-:-:S02]  /*3270*/  LOP3.LUT R15, R15, R227, RZ, 0x3c, !PT ;  /* 0x000000e30f0f7212 */ /* 0x000fc400078e3cff */
[----:B------:R-:W-:Y:S01]  /*3280*/  ISETP.GE.AND P0, PT, R124, 0x1, PT ;  /* 0x000000017c00780c */ /* 0x000fe20003f06270 */
[----:B------:R-:W-:Y:S01]  /*3290*/  IMAD.WIDE.U32 R72, R128, c[0x0][0x290], R2 ;  /* 0x0000a40080487a25 */ /* 0x000fe200078e0002 */
[--C-:B------:R-:W-:Y:S02]  /*32a0*/  IADD3 R18, R13, R14, R228.reuse ;  /* 0x0000000e0d127210 */ /* 0x100fe40007ffe0e4 */
[--C-:B------:R-:W-:Y:S01]  /*32b0*/  IADD3 R19, R15, R19, R228.reuse ;  /* 0x000000130f137210 */ /* 0x100fe20007ffe0e4 */
[----:B------:R-:W-:Y:S01]  /*32c0*/  IMAD R13, R16, c[0x0][0x2b0], RZ ;  /* 0x0000ac00100d7a24 */ /* 0x000fe200078e02ff */
[----:B------:R-:W-:Y:S01]  /*32d0*/  IADD3 R21, R21, R22, R228 ;  /* 0x0000001615157210 */ /* 0x000fe20007ffe0e4 */
[C---:B------:R-:W-:Y:S01]  /*32e0*/  IMAD R15, R17.reuse, c[0x0][0x290], RZ ;  /* 0x0000a400110f7a24 */ /* 0x040fe200078e02ff */
[----:B------:R-:W-:Y:S01]  /*32f0*/  LOP3.LUT R67, R12, 0xfffffff8, RZ, 0xc0, !PT ;  /* 0xfffffff80c437812 */ /* 0x000fe200078ec0ff */
[----:B------:R-:W-:Y:S01]  /*3300*/  IMAD R16, R17, c[0x0][0x280], RZ ;  /* 0x0000a00011107a24 */ /* 0x000fe200078e02ff */
[----:B------:R-:W-:Y:S01]  /*3310*/  LOP3.LUT R66, R11, 0xfffffff8, RZ, 0xc0, !PT ;  /* 0xfffffff80b427812 */ /* 0x000fe200078ec0ff */
[----:B------:R-:W-:Y:S01]  /*3320*/  IMAD R14, R0, c[0x0][0x2b4], R13 ;  /* 0x0000ad00000e7a24 */ /* 0x000fe200078e020d */
[----:B------:R-:W-:Y:S01]  /*3330*/  LOP3.LUT R65, R10, 0xfffffff8, RZ, 0xc0, !PT ;  /* 0xfffffff80a417812 */ /* 0x000fe200078ec0ff */
[C---:B------:R-:W-:Y:S01]  /*3340*/  IMAD R0, R128.reuse, c[0x0][0x294], R15 ;  /* 0x0000a50080007a24 */ /* 0x040fe200078e020f */
[----:B------:R-:W-:Y:S01]  /*3350*/  @P1 LOP3.LUT R217, R217, 0x8, RZ, 0xfc, !PT ;  /* 0x00000008d9d91812 */ /* 0x000fe200078efcff */
[----:B------:R-:W-:Y:S01]  /*3360*/  IMAD R13, R128, c[0x0][0x284], R16 ;  /* 0x0000a100800d7a24 */ /* 0x000fe200078e0210 */
[CC--:B------:R-:W-:Y:S01]  /*3370*/  SHF.L.U64.HI R115, R120.reuse, R116.reuse, c[0x0][0x284] ;  /* 0x0000a10078737619 */ /* 0x0c0fe20000010274 */
[----:B------:R-:W-:Y:S01]  /*3380*/  IMAD R123, R243, 0x40, R215 ;  /* 0x00000040f37b7824 */ /* 0x000fe200078e02d7 */
[----:B------:R-:W-:Y:S01]  /*3390*/  SHF.L.U64.HI R116, R121, R116, c[0x0][0x294] ;  /* 0x0000a50079747619 */ /* 0x000fe20000010274 */
[----:B------:R-:W-:Y:S01]  /*33a0*/  IMAD.SHL.U32 R120, R120, 0x40, RZ ;  /* 0x0000004078787824 */ /* 0x000fe200078e00ff */
[----:B------:R-:W-:Y:S01]  /*33b0*/  IADD3 R100, R85, R14, RZ ;  /* 0x0000000e55647210 */ /* 0x000fe20007ffe0ff */
[----:B------:R-:W-:Y:S01]  /*33c0*/  IMAD.SHL.U32 R121, R121, 0x40, RZ ;  /* 0x0000004079797824 */ /* 0x000fe200078e00ff */
[----:B------:R-:W-:Y:S01]  /*33d0*/  SHF.R.S32.HI R99, RZ, 0x3, R12 ;  /* 0x00000003ff637819 */ /* 0x000fe2000001140c */
[C---:B------:R-:W-:Y:S01]  /*33e0*/  IMAD R104, R23.reuse, c[0x0][0x1ec], R83 ;  /* 0x00007b0017687a24 */ /* 0x040fe200078e0253 */
[----:B------:R-:W-:Y:S01]  /*33f0*/  SHF.R.S32.HI R98, RZ, 0x3, R11 ;  /* 0x00000003ff627819 */ /* 0x000fe2000001140b */
[----:B------:R-:W-:Y:S01]  /*3400*/  IMAD R101, R23, c[0x0][0x214], R81 ;  /* 0x0000850017657a24 */ /* 0x000fe200078e0251 */
[----:B------:R-:W-:Y:S01]  /*3410*/  SHF.R.S32.HI R97, RZ, 0x3, R10 ;  /* 0x00000003ff617819 */ /* 0x000fe2000001140a */
[----:B------:R-:W-:Y:S01]  /*3420*/  IMAD.IADD R64, R63, 0x1, R24 ;  /* 0x000000013f407824 */ /* 0x000fe200078e0218 */
[----:B------:R-:W-:Y:S01]  /*3430*/  IADD3 R95, R77, R0, RZ ;  /* 0x000000004d5f7210 */ /* 0x000fe20007ffe0ff */
[----:B------:R-:W-:Y:S01]  /*3440*/  IMAD.IADD R96, R79, 0x1, R13 ;  /* 0x000000014f607824 */ /* 0x000fe200078e020d */
[----:B------:R-:W-:Y:S01]  /*3450*/  SHF.R.S32.HI R93, RZ, 0x1f, R67 ;  /* 0x0000001fff5d7819 */ /* 0x000fe20000011443 */
[----:B------:R-:W-:Y:S01]  /*3460*/  IMAD.IADD R94, R13, 0x1, R75 ;  /* 0x000000010d5e7824 */ /* 0x000fe200078e024b */
[----:B------:R-:W-:Y:S01]  /*3470*/  SHF.R.S32.HI R92, RZ, 0x1f, R66 ;  /* 0x0000001fff5c7819 */ /* 0x000fe20000011442 */
[----:B------:R-:W-:Y:S01]  /*3480*/  IMAD.IADD R90, R0, 0x1, R73 ;  /* 0x00000001005a7824 */ /* 0x000fe200078e0249 */
[----:B------:R-:W-:Y:S01]  /*3490*/  SHF.R.S32.HI R91, RZ, 0x1f, R65 ;  /* 0x0000001fff5b7819 */ /* 0x000fe20000011441 */
[----:B------:R-:W-:Y:S01]  /*34a0*/  IMAD.SHL.U32 R89, R21, 0x2, RZ ;  /* 0x0000000215597824 */ /* 0x000fe200078e00ff */
[----:B------:R-:W-:Y:S01]  /*34b0*/  SHF.L.U32 R87, R18, 0x1, RZ ;  /* 0x0000000112577819 */ /* 0x000fe200000006ff */
[----:B------:R-:W-:Y:S01]  /*34c0*/  IMAD.SHL.U32 R88, R19, 0x2, RZ ;  /* 0x0000000213587824 */ /* 0x000fe200078e00ff */
[----:B------:R-:W-:-:S02]  /*34d0*/  @P0 LOP3.LUT R217, R217, 0x10, RZ, 0xfc, !PT ;  /* 0x00000010d9d90812 */ /* 0x000fc400078efcff */
.L_x_1325:
[----:B------:R-:W-:Y:S01]  /*34e0*/  IMAD.SHL.U32 R56, R52, 0x40, RZ ;  /* 0x0000004034387824 */ /* 0x000fe200078e00ff */
[----:B------:R-:W-:Y:S04]  /*34f0*/  DEPBAR.LE SB0, 0x0 ;  /* 0x000080000000791a */ /* 0x000fe80000000000 */
[----:B------:R-:W-:Y:S01]  /*3500*/  IMAD.IADD R0, R123, 0x1, R56 ;  /* 0x000000017b007824 */ /* 0x000fe200078e0238 */
[----:B------:R-:W-:Y:S01]  /*3510*/  ISETP.NE.AND P1, PT, R125, 0x1, PT ;  /* 0x000000017d00780c */ /* 0x000fe20003f25270 */
[----:B------:R-:W-:Y:S01]  /*3520*/  IMAD.MOV.U32 R53, RZ, RZ, RZ ;  /* 0x000000ffff357224 */ /* 0x000fe200078e00ff */
[----:B------:R-:W-:Y:S01]  /*3530*/  WARPSYNC 0xffffffff ;  /* 0xffffffff00007948 */ /* 0x000fe20003800000 */
[----:B-1----:R-:W-:Y:S01]  /*3540*/  IMAD.IADD R2, R109, 0x1, R0 ;  /* 0x000000016d027824 */ /* 0x002fe200078e0200 */
        /* <DEDUP_REMOVED lines=21> */
[C---:B------:R-:W-:Y:S04]  /*36a0*/  IMAD.WIDE.U32 R2, R53.reuse, c[0x0][0x1f0], R2 ;  /* 0x00007c0035027a25 */ /* 0x040fe800078e0002 */
        /* <DEDUP_REMOVED lines=9> */
[-C--:B------:R-:W-:Y:S01]  /*3740*/  IMAD R2, R116, R52.reuse, RZ ;  /* 0x0000003474027224 */ /* 0x080fe200078e02ff */
[----:B------:R-:W-:Y:S01]  /*3750*/  SHF.R.S32.HI R0, RZ, 0x1f, R52 ;  /* 0x0000001fff007819 */ /* 0x000fe20000011434 */
[----:B------:R-:W-:Y:S01]  /*3760*/  IMAD.WIDE.U32 R24, R120, R52, RZ ;  /* 0x0000003478187225 */ /* 0x000fe200078e00ff */
[----:B------:R-:W-:Y:S03]  /*3770*/  IADD3 R4, -R56, R59, RZ ;  /* 0x0000003b38047210 */ /* 0x000fe60007ffe1ff */
[----:B------:R-:W-:Y:S01]  /*3780*/  IMAD R3, R0, R120, R3 ;  /* 0x0000007800037224 */ /* 0x000fe200078e0203 */
[----:B------:R-:W-:Y:S01]  /*3790*/  IMNMX R55, R4, 0x40, PT ;  /* 0x0000004004377817 */ /* 0x000fe20003800200 */
[----:B------:R-:W-:Y:S02]  /*37a0*/  IMAD R2, R0, R121, R2 ;  /* 0x0000007900027224 */ /* 0x000fe400078e0202 */
[----:B------:R-:W-:Y:S01]  /*37b0*/  IMAD.WIDE.U32 R34, R121, R52, RZ ;  /* 0x0000003479227225 */ /* 0x000fe200078e00ff */
        /* <DEDUP_REMOVED lines=62> */
.L_x_1305:
[----:B------:R-:W-:Y:S05]  /*3ba0*/  BSYNC B0 ;  /* 0x0000000000007941 */ /* 0x000fea0003800000 */
.L_x_1304:
        /* <DEDUP_REMOVED lines=96> */
.L_x_1308:
[----:B------:R-:W-:Y:S05]  /*41b0*/  BSYNC B0 ;  /* 0x0000000000007941 */ /* 0x000fea0003800000 */
.L_x_1307:
        /* <DEDUP_REMOVED lines=59> */
.L_x_1310:
[----:B------:R-:W-:Y:S05]  /*4570*/  BSYNC B0 ;  /* 0x0000000000007941 */ /* 0x000fea0003800000 */
.L_x_1309:
        /* <DEDUP_REMOVED lines=12> */
[C---:B------:R-:W-:Y:S01]  /*4640*/  @!P0 IMAD.U32 R4, R7.reuse, 0x10000, RZ ;  /* 0x0001000007048824 */ /* 0x040fe200078e00ff */
[----:B------:R-:W-:Y:S02]  /*4650*/  @!P0 SHF.R.U32.HI R5, RZ, 0x10, R29 ;  /* 0x00000010ff058819 */ /* 0x000fe4000001161d */
[----:B------:R-:W-:Y:S02]  /*4660*/  @!P0 LOP3.LUT R7, R7, 0xffff0000, RZ, 0xc0, !PT ;  /* 0xffff000007078812 */ /* 0x000fe400078ec0ff */
        /* <DEDUP_REMOVED lines=9> */
[C---:B------:R-:W-:Y:S01]  /*4700*/  @!P0 LOP3.LUT R2, R9.reuse, 0xffff0000, RZ, 0xc0, !PT ;  /* 0xffff000009028812 */ /* 0x040fe200078ec0ff */
[----:B------:R-:W-:Y:S01]  /*4710*/  @!P0 FFMA.FTZ R0, R4, R6, R0 ;  /* 0x0000000604008223 */ /* 0x000fe20000010000 */
[----:B------:R-:W-:Y:S03]  /*4720*/  @!P0 SHF.L.U32 R4, R9, 0x10, RZ ;  /* 0x0000001009048819 */ /* 0x000fe600000006ff */
[C---:B------:R-:W-:Y:S02]  /*4730*/  @!P0 FMUL.FTZ R6, R2.reuse, R7 ;  /* 0x0000000702068220 */ /* 0x040fe40000410000 */
[-C--:B------:R-:W-:Y:S02]  /*4740*/  @!P0 FMUL.FTZ R2, R2, R3.reuse ;  /* 0x0000000302028220 */ /* 0x080fe40000410000 */
[----:B------:R-:W-:Y:S01]  /*4750*/  @!P0 FFMA.FTZ R21, R4, R3, -R6 ;  /* 0x0000000304158223 */ /* 0x000fe20000010806 */
[----:B------:R-:W-:Y:S01]  /*4760*/  @!P0 LOP3.LUT R3, R10, 0xffff0000, RZ, 0xc0, !PT ;  /* 0xffff00000a038812 */ /* 0x000fe200078ec0ff */
[----:B------:R-:W-:Y:S01]  /*4770*/  @!P0 FFMA.FTZ R2, R7, R4, R2 ;  /* 0x0000000407028223 */ /* 0x000fe20000010002 */
[C---:B------:R-:W-:Y:S01]  /*4780*/  @!P0 SHF.L.U32 R4, R5.reuse, 0x10, RZ ;  /* 0x0000001005048819 */ /* 0x040fe200000006ff */
[----:B------:R-:W-:Y:S01]  /*4790*/  @!P0 IMAD.U32 R6, R12, 0x10000, RZ ;  /* 0x000100000c068824 */ /* 0x000fe200078e00ff */
[----:B------:R-:W-:Y:S01]  /*47a0*/  @!P0 LOP3.LUT R5, R5, 0xffff0000, RZ, 0xc0, !PT ;  /* 0xffff000005058812 */ /* 0x000fe200078ec0ff */
[----:B------:R-:W-:Y:S01]  /*47b0*/  @!P0 IMAD.U32 R7, R10, 0x10000, RZ ;  /* 0x000100000a078824 */ /* 0x000fe200078e00ff */
[----:B------:R-:W-:Y:S01]  /*47c0*/  @!P0 F2FP.BF16.PACK_AB R2, R2, R21 ;  /* 0x000000150202823e */ /* 0x000fe200000010ff */
[C---:B------:R-:W-:Y:S02]  /*47d0*/  @!P0 FMUL.FTZ R13, R3.reuse, R6 ;  /* 0x00000006030d8220 */ /* 0x040fe40000410000 */
[----:B------:R-:W-:Y:S01]  /*47e0*/  @!P0 FMUL.FTZ R3, R3, R4 ;  /* 0x0000000403038220 */ /* 0x000fe20000410000 */
[----:B------:R-:W-:Y:S01]  /*47f0*/  @!P0 MOV R9, R2 ;  /* 0x0000000200098202 */ /* 0x000fe20000000f00 */
[----:B------:R-:W-:Y:S01]  /*4800*/  @!P0 FFMA.FTZ R13, R7, R4, -R13 ;  /* 0x00000004070d8223 */ /* 0x000fe2000001080d */
[C---:B------:R-:W-:Y:S01]  /*4810*/  @!P0 LOP3.LUT R4, R11.reuse, 0xffff0000, RZ, 0xc0, !PT ;  /* 0xffff00000b048812 */ /* 0x040fe200078ec0ff */
[----:B------:R-:W-:Y:S01]  /*4820*/  @!P0 FFMA.FTZ R3, R6, R7, R3 ;  /* 0x0000000706038223 */ /* 0x000fe20000010003 */
[----:B------:R-:W-:Y:S01]  /*4830*/  @!P0 LOP3.LUT R6, R12, 0xffff0000, RZ, 0xc0, !PT ;  /* 0xffff00000c068812 */ /* 0x000fe200078ec0ff */
[----:B------:R-:W-:Y:S03]  /*4840*/  @!P0 IMAD.U32 R7, R11, 0x10000, RZ ;  /* 0x000100000b078824 */ /* 0x000fe600078e00ff */
[----:B------:R-:W-:Y:S01]  /*4850*/  @!P0 F2FP.BF16.PACK_AB R3, R3, R13 ;  /* 0x0000000d0303823e */ /* 0x000fe200000010ff */
[C---:B------:R-:W-:Y:S02]  /*4860*/  @!P0 FMUL.FTZ R12, R4.reuse, R6 ;  /* 0x00000006040c8220 */ /* 0x040fe40000410000 */
[-C--:B------:R-:W-:Y:S02]  /*4870*/  @!P0 FMUL.FTZ R4, R4, R5.reuse ;  /* 0x0000000504048220 */ /* 0x080fe40000410000 */
[----:B------:R-:W-:Y:S01]  /*4880*/  @!P0 FFMA.FTZ R20, R7, R5, -R12 ;  /* 0x0000000507148223 */ /* 0x000fe2000001080c */
[----:B------:R-:W-:Y:S01]  /*4890*/  @!P0 F2FP.BF16.PACK_AB R12, R0, R25 ;  /* 0x00000019000c823e */ /* 0x000fe200000010ff */
[----:B------:R-:W-:Y:S02]  /*48a0*/  IMAD.SHL.U32 R5, R224, 0x8, RZ ;  /* 0x00000008e0057824 */ /* 0x000fe400078e00ff */
[----:B------:R-:W-:Y:S01]  /*48b0*/  @!P0 FFMA.FTZ R4, R6, R7, R4 ;  /* 0x0000000706048223 */ /* 0x000fe20000010004 */
[----:B----4-:R-:W-:Y:S01]  /*48c0*/  MOV R6, R44 ;  /* 0x0000002c00067202 */ /* 0x010fe20000000f00 */
[----:B---3--:R-:W-:Y:S02]  /*48d0*/  IMAD.MOV.U32 R7, RZ, RZ, R45 ;  /* 0x000000ffff077224 */ /* 0x008fe400078e002d */
[----:B------:R-:W-:Y:S01]  /*48e0*/  @!P0 IMAD.MOV.U32 R8, RZ, RZ, R12 ;  /* 0x000000ffff088224 */ /* 0x000fe200078e000c */
[C---:B------:R-:W-:Y:S01]  /*48f0*/  LEA R6, P1, R5.reuse, R6, 0x1 ;  /* 0x0000000605067211 */ /* 0x040fe200078208ff */
[----:B------:R-:W-:Y:S01]  /*4900*/  @!P0 IMAD.MOV.U32 R10, RZ, RZ, R3 ;  /* 0x000000ffff0a8224 */ /* 0x000fe200078e0003 */
[----:B------:R-:W-:Y:S02]  /*4910*/  @!P0 F2FP.BF16.PACK_AB R0, R4, R20 ;  /* 0x000000140400823e */ /* 0x000fe400000010ff */
[----:B------:R-:W-:Y:S02]  /*4920*/  LEA.HI.X.SX32 R7, R5, R7, 0x1, P1 ;  /* 0x0000000705077211 */ /* 0x000fe400008f0eff */
[----:B------:R-:W-:Y:S05]  /*4930*/  @!P0 MOV R11, R0 ;  /* 0x00000000000b8202 */ /* 0x000fea0000000f00 */
[----:B------:R1:W-:Y:S02]  /*4940*/  ST.E.128 [R6.64], R8 ;  /* 0x0000000806007985 */ /* 0x0003e4000c101d08 */
.L_x_1312:
[----:B------:R-:W-:Y:S05]  /*4950*/  BSYNC B0 ;  /* 0x0000000000007941 */ /* 0x000fea0003800000 */
.L_x_1311:
        /* <DEDUP_REMOVED lines=16> */
[----:B------:R-:W-:Y:S01]  /*4a60*/  @!P0 IMAD.U32 R6, R2, 0x10000, RZ ;  /* 0x0001000002068824 */ /* 0x000fe200078e00ff */
[----:B------:R-:W-:Y:S02]  /*4a70*/  @!P0 PRMT R14, R40, 0x5432, R4 ;  /* 0x00005432280e8816 */ /* 0x000fe40000000004 */
[----:B------:R-:W-:Y:S02]  /*4a80*/  @!P0 PRMT R5, R22, 0x5432, R3 ;  /* 0x0000543216058816 */ /* 0x000fe40000000003 */
[----:B------:R-:W-:Y:S01]  /*4a90*/  @!P0 LOP3.LUT R12, R12, 0xffff0000, RZ, 0xc0, !PT ;  /* 0xffff00000c0c8812 */ /* 0x000fe200078ec0ff */
[C---:B-1----:R-:W-:Y:S01]  /*4aa0*/  @!P0 IMAD.U32 R3, R8.reuse, 0x10000, RZ ;  /* 0x0001000008038824 */ /* 0x042fe200078e00ff */
[----:B------:R-:W-:Y:S02]  /*4ab0*/  @!P0 LOP3.LUT R0, R8, 0xffff0000, RZ, 0xc0, !PT ;  /* 0xffff000008008812 */ /* 0x000fe400078ec0ff */
[----:B------:R-:W-:Y:S03]  /*4ac0*/  @!P0 LOP3.LUT R4, R9, 0xffff0000, RZ, 0xc0, !PT ;  /* 0xffff000009048812 */ /* 0x000fe600078ec0ff */
[C---:B------:R-:W-:Y:S02]  /*4ad0*/  @!P0 FMUL.FTZ R13, R0.reuse, R7 ;  /* 0x00000007000d8220 */ /* 0x040fe40000410000 */
[-C--:B------:R-:W-:Y:S02]  /*4ae0*/  @!P0 FMUL.FTZ R0, R0, R6.reuse ;  /* 0x0000000600008220 */ /* 0x080fe40000410000 */
[----:B------:R-:W-:Y:S01]  /*4af0*/  @!P0 FFMA.FTZ R25, R3, R6, -R13 ;  /* 0x0000000603198223 */ /* 0x000fe2000001080d */
[----:B------:R-:W-:Y:S01]  /*4b00*/  @!P0 LOP3.LUT R6, R2, 0xffff0000, RZ, 0xc0, !PT ;  /* 0xffff000002068812 */ /* 0x000fe200078ec0ff */
[----:B------:R-:W-:Y:S01]  /*4b10*/  @!P0 FFMA.FTZ R0, R7, R3, R0 ;  /* 0x0000000307008223 */ /* 0x000fe20000010000 */
[----:B------:R-:W-:Y:S01]  /*4b20*/  @!P0 SHF.L.U32 R7, R9, 0x10, RZ ;  /* 0x0000001009078819 */ /* 0x000fe200000006ff */
[----:B------:R-:W-:Y:S01]  /*4b30*/  @!P0 FMUL.FTZ R15, R4, R12 ;  /* 0x0000000c040f8220 */ /* 0x000fe20000410000 */
[----:B------:R-:W-:Y:S01]  /*4b40*/  @!P0 LOP3.LUT R3, R10, 0xffff0000, RZ, 0xc0, !PT ;  /* 0xffff00000a038812 */ /* 0x000fe200078ec0ff */
[C---:B------:R-:W-:Y:S01]  /*4b50*/  @!P0 IMAD.U32 R13, R14.reuse, 0x10000, RZ ;  /* 0x000100000e0d8824 */ /* 0x040fe200078e00ff */
[----:B------:R-:W-:Y:S01]  /*4b60*/  @!P0 LOP3.LUT R14, R14, 0xffff0000, RZ, 0xc0, !PT ;  /* 0xffff00000e0e8812 */ /* 0x000fe200078ec0ff */
[-C--:B------:R-:W-:Y:S02]  /*4b70*/  @!P0 FMUL.FTZ R2, R4, R6.reuse ;  /* 0x0000000604028220 */ /* 0x080fe40000410000 */
[----:B------:R-:W-:Y:S01]  /*4b80*/  @!P0 FFMA.FTZ R15, R7, R6, -R15 ;  /* 0x00000006070f8223 */ /* 0x000fe2000001080f */
[----:B------:R-:W-:Y:S01]  /*4b90*/  @!P0 SHF.L.U32 R6, R10, 0x10, RZ ;  /* 0x000000100a068819 */ /* 0x000fe200000006ff */
[C---:B------:R-:W-:Y:S01]  /*4ba0*/  @!P0 IMAD.U32 R4, R5.reuse, 0x10000, RZ ;  /* 0x0001000005048824 */ /* 0x040fe200078e00ff */
[----:B------:R-:W-:Y:S01]  /*4bb0*/  @!P0 LOP3.LUT R5, R5, 0xffff0000, RZ, 0xc0, !PT ;  /* 0xffff000005058812 */ /* 0x000fe200078ec0ff */
[C---:B------:R-:W-:Y:S02]  /*4bc0*/  @!P0 FMUL.FTZ R22, R3.reuse, R13 ;  /* 0x0000000d03168220 */ /* 0x040fe40000410000 */
[-C--:B------:R-:W-:Y:S02]  /*4bd0*/  @!P0 FMUL.FTZ R3, R3, R4.reuse ;  /* 0x0000000403038220 */ /* 0x080fe40000410000 */
[----:B------:R-:W-:Y:S01]  /*4be0*/  @!P0 FFMA.FTZ R22, R6, R4, -R22 ;  /* 0x0000000406168223 */ /* 0x000fe20000010816 */
[C---:B------:R-:W-:Y:S01]  /*4bf0*/  @!P0 LOP3.LUT R4, R11.reuse, 0xffff0000, RZ, 0xc0, !PT ;  /* 0xffff00000b048812 */ /* 0x040fe200078ec0ff */
[----:B------:R-:W-:Y:S02]  /*4c00*/  @!P0 FFMA.FTZ R2, R12, R7, R2 ;  /* 0x000000070c028223 */ /* 0x000fe40000010002 */
[----:B------:R-:W-:Y:S02]  /*4c10*/  @!P0 IMAD.U32 R7, R11, 0x10000, RZ ;  /* 0x000100000b078824 */ /* 0x000fe400078e00ff */
[----:B------:R-:W-:Y:S01]  /*4c20*/  @!P0 FMUL.FTZ R12, R4, R14 ;  /* 0x0000000e040c8220 */ /* 0x000fe20000410000 */
[----:B------:R-:W-:Y:S01]  /*4c30*/  @!P0 F2FP.BF16.PACK_AB R2, R2, R15 ;  /* 0x0000000f0202823e */ /* 0x000fe200000010ff */
[-C--:B------:R-:W-:Y:S02]  /*4c40*/  @!P0 FMUL.FTZ R4, R4, R5.reuse ;  /* 0x0000000504048220 */ /* 0x080fe40000410000 */
[----:B------:R-:W-:Y:S01]  /*4c50*/  @!P0 FFMA.FTZ R3, R13, R6, R3 ;  /* 0x000000060d038223 */ /* 0x000fe20000010003 */
[----:B------:R-:W-:Y:S01]  /*4c60*/  @!P0 MOV R9, R2 ;  /* 0x0000000200098202 */ /* 0x000fe20000000f00 */
        /* <DEDUP_REMOVED lines=9> */
.L_x_1314:
[----:B------:R-:W-:Y:S05]  /*4d00*/  BSYNC B0 ;  /* 0x0000000000007941 */ /* 0x000fea0003800000 */
.L_x_1313:
        /* <DEDUP_REMOVED lines=58> */
.L_x_1316:
[----:B------:R-:W-:Y:S05]  /*50b0*/  BSYNC B0 ;  /* 0x0000000000007941 */ /* 0x000fea0003800000 */
.L_x_1315:
        /* <DEDUP_REMOVED lines=58> */
.L_x_1303:
        /* <DEDUP_REMOVED lines=47> */
.L_x_1318:
[----:B------:R-:W-:Y:S05]  /*5750*/  BSYNC B0 ;  /* 0x0000000000007941 */ /* 0x000fea0003800000 */
.L_x_1317:
        /* <DEDUP_REMOVED lines=26> */
[----:B--2---:R-:W-:Y:S02]  /*5900*/  PRMT R46, R2, 0x5410, R0 ;  /* 0x00005410022e7816 */ /* 0x004fe40000000000 */
[----:B------:R-:W-:Y:S04]  /*5910*/  MOV R0, R36 ;  /* 0x0000002400007202 */ /* 0x000fe80000000f00 */
[----:B------:R-:W-:Y:S01]  /*5920*/  PRMT R45, R0, 0x7610, R45 ;  /* 0x00007610002d7816 */ /* 0x000fe2000000002d */
[----:B------:R-:W-:Y:S05]  /*5930*/  IMAD.MOV.U32 R0, RZ, RZ, R37 ;  /* 0x000000ffff007224 */ /* 0x000fea00078e0025 */
        /* <DEDUP_REMOVED lines=11> */
[----:B------:R-:W-:Y:S02]  /*59f0*/  IMAD.MOV.U32 R28, RZ, RZ, R13 ;  /* 0x000000ffff1c7224 */ /* 0x000fe400078e000d */
[----:B------:R-:W-:Y:S01]  /*5a00*/  IMAD.MOV.U32 R8, RZ, RZ, R7 ;  /* 0x000000ffff087224 */ /* 0x000fe200078e0007 */
        /* <DEDUP_REMOVED lines=16> */
[----:B------:R-:W-:Y:S02]  /*5b10*/  @!P0 SHF.R.U32.HI R5, RZ, 0x10, R5 ;  /* 0x00000010ff058819 */ /* 0x000fe40000011605 */
[----:B------:R-:W-:Y:S02]  /*5b20*/  IADD3 R3, R4, R3, R228 ;  /* 0x0000000304037210 */ /* 0x000fe40007ffe0e4 */
[----:B------:R-:W-:Y:S02]  /*5b30*/  @!P0 PRMT R5, R9, 0x5410, R5 ;  /* 0x0000541009058816 */ /* 0x000fe40000000005 */
[----:B------:R-:W-:Y:S01]  /*5b40*/  @!P0 PRMT R28, R28, 0x5410, R10 ;  /* 0x000054101c1c8816 */ /* 0x000fe2000000000a */
[----:B------:R-:W-:Y:S01]  /*5b50*/  IMAD.SHL.U32 R13, R3, 0x2, RZ ;  /* 0x00000002030d7824 */ /* 0x000fe200078e00ff */
[--C-:B------:R-:W-:Y:S02]  /*5b60*/  @!P0 SHF.R.U32.HI R3, RZ, 0x10, R7.reuse ;  /* 0x00000010ff038819 */ /* 0x100fe40000011607 */
[----:B------:R-:W-:Y:S02]  /*5b70*/  MOV R4, R6 ;  /* 0x0000000600047202 */ /* 0x000fe40000000f00 */
[----:B------:R-:W-:Y:S01]  /*5b80*/  @!P0 SHF.R.U64 R6, R6, 0x10, R7 ;  /* 0x0000001006068819 */ /* 0x000fe20000001207 */
[----:B------:R-:W2:Y:S01]  /*5b90*/  LDS.128 R12, [R13+0x6100] ;  /* 0x006100000d0c7984 */ /* 0x000ea20000000c00 */
[----:B------:R-:W-:Y:S02]  /*5ba0*/  @!P0 PRMT R7, R0, 0x5410, R2 ;  /* 0x0000541000078816 */ /* 0x000fe40000000002 */
[----:B------:R-:W-:Y:S01]  /*5bb0*/  @!P0 PRMT R9, R4, 0x5410, R6 ;  /* 0x0000541004098816 */ /* 0x000fe20000000006 */
[----:B------:R-:W-:Y:S01]  /*5bc0*/  @!P0 IMAD.U32 R4, R11, 0x10000, RZ ;  /* 0x000100000b048824 */ /* 0x000fe200078e00ff */
[----:B------:R-:W-:Y:S01]  /*5bd0*/  @!P0 PRMT R10, R8, 0x5410, R3 ;  /* 0x00005410080a8816 */ /* 0x000fe20000000003 */
[----:B------:R-:W-:Y:S01]  /*5be0*/  @!P0 IMAD.U32 R2, R7, 0x10000, RZ ;  /* 0x0001000007028824 */ /* 0x000fe200078e00ff */
[----:B------:R-:W-:Y:S01]  /*5bf0*/  @!P0 PRMT R29, R29, 0x5410, R30 ;  /* 0x000054101d1d8816 */ /* 0x000fe2000000001e */
[----:B-1----:R-:W-:Y:S01]  /*5c00*/  @!P0 IMAD.U32 R3, R32, 0x10000, RZ ;  /* 0x0001000020038824 */ /* 0x002fe200078e00ff */
[----:B------:R-:W-:Y:S02]  /*5c10*/  @!P0 PRMT R31, R44, 0x5410, R31 ;  /* 0x000054102c1f8816 */ /* 0x000fe4000000001f */
        /* <DEDUP_REMOVED lines=53> */
[C---:B------:R-:W-:Y:S01]  /*5f70*/  @!P0 SHF.L.U32 R8, R10.reuse, 0x10, RZ ;  /* 0x000000100a088819 */ /* 0x040fe200000006ff */
[----:B------:R-:W-:Y:S02]  /*5f80*/  @!P0 IMAD.U32 R9, R31, 0x10000, RZ ;  /* 0x000100001f098824 */ /* 0x000fe400078e00ff */
        /* <DEDUP_REMOVED lines=28> */
.L_x_1320:
[----:B------:R-:W-:Y:S05]  /*6150*/  BSYNC B0 ;  /* 0x0000000000007941 */ /* 0x000fea0003800000 */
.L_x_1319:
[----:B------:R-:W-:Y:S01]  /*6160*/  ISETP.GE.AND P0, PT, R106, c[0x0][0x1d4], PT ;  /* 0x000075006a007a0c */ /* 0x000fe20003f06270 */
[----:B------:R-:W-:Y:S01]  /*6170*/  @!UPT UIADD3 URZ, URZ, URZ, URZ ;  /* 0x0000003f3f3ff290 */ /* 0x000fe2000fffe03f */
[----:B------:R-:W-:Y:S11]  /*6180*/  BSSY B0, `(.L_x_1321) ;  /* 0x0000079000007945 */ /* 0x000ff60003800000 */
[----:B------:R-:W-:-:S05]  /*6190*/  @P0 BRA `(.L_x_1322) ;  /* 0x0000077000000947 */ /* 0x000fca0003800000 */
[----:B------:R-:W-:Y:S01]  /*61a0*/  LOP3.LUT P1, RZ, R217, 0x1, RZ, 0xc0, !PT ;  /* 0x00000001d9ff7812 */ /* 0x000fe2000782c0ff */
[----:B------:R-:W2:Y:S01]  /*61b0*/  LDS.128 R28, [R88+0x6100] ;  /* 0x00610000581c7984 */ /* 0x000ea20000000c00 */
[----:B------:R-:W-:Y:S02]  /*61c0*/  ISETP.GE.AND P0, PT, R106, c[0x0][0x27c], PT ;  /* 0x00009f006a007a0c */ /* 0x000fe40003f06270 */
[----:B------:R-:W-:Y:S04]  /*61d0*/  SEL R0, R112, R110, !P1 ;  /* 0x0000006e70007207 */ /* 0x000fe80004800000 */
[----:B-1----:R-:W-:Y:S04]  /*61e0*/  SHF.R.S32.HI R2, RZ, 0x1f, R0 ;  /* 0x0000001fff027819 */ /* 0x002fe80000011400 */
[----:B------:R-:W-:Y:S03]  /*61f0*/  LEA.HI R0, R2, R0, RZ, 0x4 ;  /* 0x0000000002007211 */ /* 0x000fe600078f20ff */
[--C-:B------:R-:W-:Y:S02]  /*6200*/  @!P0 SHF.R.U64 R3, R36, 0x10, R37.reuse ;  /* 0x0000001024038819 */ /* 0x100fe40000001225 */
[----:B------:R-:W-:Y:S02]  /*6210*/  LEA.HI.SX32 R0, R0, R98, 0x1c ;  /* 0x0000006200007211 */ /* 0x000fe400078fe2ff */
[----:B------:R-:W-:Y:S02]  /*6220*/  @!P0 SHF.R.U32.HI R6, RZ, 0x10, R37 ;  /* 0x00000010ff068819 */ /* 0x000fe40000011625 */
[----:B------:R-:W-:Y:S01]  /*6230*/  SHF.R.S32.HI R2, RZ, 0x1f, R0 ;  /* 0x0000001fff027819 */ /* 0x000fe20000011400 */
[----:B------:R-:W-:Y:S01]  /*6240*/  IMAD.SHL.U32 R32, R0, 0x8, RZ ;  /* 0x0000000800207824 */ /* 0x000fe200078e00ff */
[C---:B------:R-:W-:Y:S02]  /*6250*/  @!P0 PRMT R13, R45.reuse, 0x5410, R3 ;  /* 0x000054102d0d8816 */ /* 0x040fe40000000003 */
        /* <DEDUP_REMOVED lines=11> */
[----:B------:R-:W-:Y:S01]  /*6310*/  @!P0 PRMT R15, R46, 0x5432, R15 ;  /* 0x000054322e0f8816 */ /* 0x000fe2000000000f */
        /* <DEDUP_REMOVED lines=8> */
[----:B--2---:R-:W-:Y:S01]  /*63a0*/  @!P0 IMAD.U32 R5, R28, 0x10000, RZ ;  /* 0x000100001c058824 */ /* 0x004fe200078e00ff */
[----:B------:R-:W-:Y:S02]  /*63b0*/  @!P0 LOP3.LUT R3, R3, 0xffff0000, RZ, 0xc0, !PT ;  /* 0xffff000003038812 */ /* 0x000fe400078ec0ff */
[----:B-1----:R-:W-:Y:S04]  /*63c0*/  @!P0 SHF.R.U64 R4, R18, 0x10, R19 ;  /* 0x0000001012048819 */ /* 0x002fe80000001213 */
        /* <DEDUP_REMOVED lines=84> */
.L_x_1322:
[----:B------:R-:W-:Y:S05]  /*6910*/  BSYNC B0 ;  /* 0x0000000000007941 */ /* 0x000fea0003800000 */
.L_x_1321:
        /* <DEDUP_REMOVED lines=9> */
[----:B------:R-:W-:Y:S02]  /*69b0*/  @!P0 SHF.R.U64 R8, R42, 0x10, R43 ;  /* 0x000000102a088819 */ /* 0x000fe4000000122b */
[----:B------:R-:W-:Y:S02]  /*69c0*/  LEA.HI.SX32 R0, R0, R97, 0x1c ;  /* 0x0000006100007211 */ /* 0x000fe400078fe2ff */
[----:B------:R-:W-:Y:S02]  /*69d0*/  @!P0 SHF.R.U64 R3, R22, 0x10, R23 ;  /* 0x0000001016038819 */ /* 0x000fe40000001217 */
[----:B------:R-:W-:Y:S01]  /*69e0*/  SHF.R.S32.HI R2, RZ, 0x1f, R0 ;  /* 0x0000001fff027819 */ /* 0x000fe20000011400 */
[----:B------:R-:W-:Y:S01]  /*69f0*/  IMAD.SHL.U32 R32, R0, 0x8, RZ ;  /* 0x0000000800207824 */ /* 0x000fe200078e00ff */
[----:B------:R-:W-:Y:S02]  /*6a00*/  @!P0 PRMT R22, R48, 0x5410, R8 ;  /* 0x0000541030168816 */ /* 0x000fe40000000008 */
[----:B------:R-:W-:Y:S02]  /*6a10*/  LEA.HI R0, R2, R0, RZ, 0x3 ;  /* 0x0000000002007211 */ /* 0x000fe400078f18ff */
[----:B------:R-:W-:Y:S02]  /*6a20*/  LOP3.LUT R2, R226, 0x38, R32, 0xf8, !PT ;  /* 0x00000038e2027812 */ /* 0x000fe400078ef820 */
[----:B------:R-:W-:Y:S01]  /*6a30*/  @!P0 SHF.R.U32.HI R7, RZ, 0x10, R41 ;  /* 0x00000010ff078819 */ /* 0x000fe20000011629 */
[----:B------:R-:W-:Y:S01]  /*6a40*/  IMAD.SHL.U32 R0, R0, 0x200, RZ ;  /* 0x0000020000007824 */ /* 0x000fe200078e00ff */
[----:B------:R-:W-:Y:S02]  /*6a50*/  LOP3.LUT R2, R2, R227, RZ, 0x3c, !PT ;  /* 0x000000e302027212 */ /* 0x000fe400078e3cff */
[----:B------:R-:W-:Y:S02]  /*6a60*/  @!P0 PRMT R11, R47, 0x5432, R7 ;  /* 0x000054322f0b8816 */ /* 0x000fe40000000007 */
[----:B------:R-:W-:Y:S02]  /*6a70*/  LOP3.LUT R0, R0, 0x7ffff000, RZ, 0xc0, !PT ;  /* 0x7ffff00000007812 */ /* 0x000fe400078ec0ff */
[----:B------:R-:W-:Y:S01]  /*6a80*/  @!P0 SHF.R.U32.HI R5, RZ, 0x10, R23 ;  /* 0x00000010ff058819 */ /* 0x000fe20000011617 */
[----:B------:R-:W-:Y:S01]  /*6a90*/  @!P0 IMAD.U32 R16, R11, 0x10000, RZ ;  /* 0x000100000b108824 */ /* 0x000fe200078e00ff */
[----:B------:R-:W-:Y:S01]  /*6aa0*/  IADD3 R0, R2, R0, R228 ;  /* 0x0000000002007210 */ /* 0x000fe20007ffe0e4 */
[----:B-1----:R-:W-:Y:S01]  /*6ab0*/  @!P0 IMAD.U32 R8, R28, 0x10000, RZ ;  /* 0x000100001c088824 */ /* 0x002fe200078e00ff */
[----:B------:R-:W-:Y:S01]  /*6ac0*/  @!P0 PRMT R10, R27, 0x5432, R3 ;  /* 0x000054321b0a8816 */ /* 0x000fe20000000003 */
[----:B------:R-:W-:Y:S01]  /*6ad0*/  @!P0 IMAD.U32 R17, R29, 0x10000, RZ ;  /* 0x000100001d118824 */ /* 0x000fe200078e00ff */
[----:B------:R-:W-:Y:S01]  /*6ae0*/  @!P0 SHF.R.U64 R4, R40, 0x10, R41 ;  /* 0x0000001028048819 */ /* 0x000fe20000001229 */
[----:B------:R-:W-:Y:S01]  /*6af0*/  IMAD.SHL.U32 R0, R0, 0x2, RZ ;  /* 0x0000000200007824 */ /* 0x000fe200078e00ff */
[----:B------:R-:W-:Y:S02]  /*6b00*/  @!P0 SHF.R.U32.HI R2, RZ, 0x10, R21 ;  /* 0x00000010ff028819 */ /* 0x000fe40000011615 */
[----:B------:R-:W-:Y:S02]  /*6b10*/  @!P0 SHF.R.U32.HI R9, RZ, 0x10, R43 ;  /* 0x00000010ff098819 */ /* 0x000fe4000001162b */
[----:B------:R1:W2:Y:S02]  /*6b20*/  LDS.128 R12, [R0+0x6100] ;  /* 0x00610000000c7984 */ /* 0x0002a40000000c00 */
[----:B-1----:R-:W-:Y:S02]  /*6b30*/  @!P0 SHF.R.U64 R0, R20, 0x10, R21 ;  /* 0x0000001014008819 */ /* 0x002fe40000001215 */
[----:B------:R-:W-:Y:S02]  /*6b40*/  @!P0 PRMT R20, R47, 0x5410, R4 ;  /* 0x000054102f148816 */ /* 0x000fe40000000004 */
[C---:B------:R-:W-:Y:S02]  /*6b50*/  @!P0 PRMT R6, R26.reuse, 0x5432, R0 ;  /* 0x000054321a068816 */ /* 0x040fe40000000000 */
[----:B------:R-:W-:Y:S01]  /*6b60*/  @!P0 PRMT R4, R26, 0x5410, R2 ;  /* 0x000054101a048816 */ /* 0x000fe20000000002 */
[----:B------:R-:W-:Y:S01]  /*6b70*/  @!P0 IMAD.U32 R7, R20, 0x10000, RZ ;  /* 0x0001000014078824 */ /* 0x000fe200078e00ff */
[----:B------:R-:W-:Y:S01]  /*6b80*/  @!P0 PRMT R21, R48, 0x5432, R9 ;  /* 0x0000543230158816 */ /* 0x000fe20000000009 */
[C---:B------:R-:W-:Y:S01]  /*6b90*/  @!P0 IMAD.U32 R2, R6.reuse, 0x10000, RZ ;  /* 0x0001000006028824 */ /* 0x040fe200078e00ff */
[----:B------:R-:W-:Y:S02]  /*6ba0*/  @!P0 LOP3.LUT R6, R6, 0xffff0000, RZ, 0xc0, !PT ;  /* 0xffff000006068812 */ /* 0x000fe400078ec0ff */
[----:B------:R-:W-:Y:S02]  /*6bb0*/  @!P0 PRMT R9, R27, 0x5410, R5 ;  /* 0x000054101b098816 */ /* 0x000fe40000000005 */
[----:B------:R-:W-:Y:S01]  /*6bc0*/  @!P0 SHF.L.U32 R5, R4, 0x10, RZ ;  /* 0x0000001004058819 */ /* 0x000fe200000006ff */
        /* <DEDUP_REMOVED lines=12> */
[----:B------:R-:W-:Y:S02]  /*6c90*/  @!P0 LOP3.LUT R2, R13, 0xffff0000, RZ, 0xc0, !PT ;  /* 0xffff00000d028812 */ /* 0x000fe400078ec0ff */
[----:B------:R-:W-:Y:S02]  /*6ca0*/  @!P0 LOP3.LUT R19, R29, 0xffff0000, RZ, 0xc0, !PT ;  /* 0xffff00001d138812 */ /* 0x000fe400078ec0ff */
[----:B------:R-:W-:Y:S01]  /*6cb0*/  @!P0 LOP3.LUT R5, R12, 0xffff0000, RZ, 0xc0, !PT ;  /* 0xffff00000c058812 */ /* 0x000fe200078ec0ff */
[----:B------:R-:W-:Y:S01]  /*6cc0*/  @!P0 FMUL.FTZ R20, R2, R18 ;  /* 0x0000001202148220 */ /* 0x000fe20000410000 */
[----:B------:R-:W-:Y:S03]  /*6cd0*/  @!P0 LOP3.LUT R7, R4, 0xffff0000, RZ, 0xc0, !PT ;  /* 0xffff000004078812 */ /* 0x000fe600078ec0ff */
[----:B------:R-:W-:Y:S02]  /*6ce0*/  @!P0 FMUL.FTZ R23, R5, R8 ;  /* 0x0000000805178220 */ /* 0x000fe40000410000 */
[-C--:B------:R-:W-:Y:S02]  /*6cf0*/  @!P0 FMUL.FTZ R4, R2, R7.reuse ;  /* 0x0000000702048220 */ /* 0x080fe40000410000 */
[----:B------:R-:W-:Y:S02]  /*6d00*/  @!P0 FFMA.FTZ R25, R19, R7, -R20 ;  /* 0x0000000713198223 */ /* 0x000fe40000010814 */
[----:B------:R-:W-:Y:S02]  /*6d10*/  @!P0 FMUL.FTZ R2, R5, R6 ;  /* 0x0000000605028220 */ /* 0x000fe40000410000 */
[----:B------:R-:W-:Y:S01]  /*6d20*/  @!P0 IMAD.U32 R20, R22, 0x10000, RZ ;  /* 0x0001000016148824 */ /* 0x000fe200078e00ff */
[----:B------:R-:W-:Y:S01]  /*6d30*/  @!P0 F2FP.BF16.PACK_AB R25, R25, R24 ;  /* 0x000000181919823e */ /* 0x000fe200000010ff */
[----:B------:R-:W-:Y:S02]  /*6d40*/  @!P0 IMAD.U32 R5, R14, 0x10000, RZ ;  /* 0x000100000e058824 */ /* 0x000fe400078e00ff */
[----:B------:R-:W-:Y:S02]  /*6d50*/  @!P0 FFMA.FTZ R23, R11, R6, -R23 ;  /* 0x000000060b178223 */ /* 0x000fe40000010817 */
[----:B------:R-:W-:Y:S02]  /*6d60*/  @!P0 FFMA.FTZ R2, R8, R11, R2 ;  /* 0x0000000b08028223 */ /* 0x000fe40000010002 */
[----:B------:R-:W-:Y:S01]  /*6d70*/  @!P0 IMAD.U32 R8, R30, 0x10000, RZ ;  /* 0x000100001e088824 */ /* 0x000fe200078e00ff */
[----:B------:R-:W-:Y:S01]  /*6d80*/  @!P0 F2FP.BF16.PACK_AB R24, R23, R33 ;  /* 0x000000211718823e */ /* 0x000fe200000010ff */
[----:B------:R-:W-:Y:S02]  /*6d90*/  @!P0 IMAD.U32 R6, R10, 0x10000, RZ ;  /* 0x000100000a068824 */ /* 0x000fe400078e00ff */
[C---:B------:R-:W-:Y:S02]  /*6da0*/  @!P0 FMUL.FTZ R7, R5.reuse, R20 ;  /* 0x0000001405078220 */ /* 0x040fe40000410000 */
[-C--:B------:R-:W-:Y:S02]  /*6db0*/  @!P0 FMUL.FTZ R5, R5, R6.reuse ;  /* 0x0000000605058220 */ /* 0x080fe40000410000 */
[----:B------:R-:W-:Y:S01]  /*6dc0*/  @!P0 FFMA.FTZ R27, R8, R6, -R7 ;  /* 0x00000006081b8223 */ /* 0x000fe20000010807 */
[----:B------:R-:W-:Y:S01]  /*6dd0*/  @!P0 SHF.L.U32 R7, R15, 0x10, RZ ;  /* 0x000000100f078819 */ /* 0x000fe200000006ff */
[----:B------:R-:W-:Y:S01]  /*6de0*/  @!P0 FFMA.FTZ R3, R16, R17, R3 ;  /* 0x0000001110038223 */ /* 0x000fe20000010003 */
[----:B------:R-:W-:Y:S01]  /*6df0*/  @!P0 LOP3.LUT R16, R30, 0xffff0000, RZ, 0xc0, !PT ;  /* 0xffff00001e108812 */ /* 0x000fe200078ec0ff */
[----:B------:R-:W-:Y:S01]  /*6e00*/  @!P0 IMAD.U32 R17, R21, 0x10000, RZ ;  /* 0x0001000015118824 */ /* 0x000fe200078e00ff */
[----:B------:R-:W-:Y:S01]  /*6e10*/  @!P0 LOP3.LUT R6, R15, 0xffff0000, RZ, 0xc0, !PT ;  /* 0xffff00000f068812 */ /* 0x000fe200078ec0ff */
[----:B------:R-:W-:Y:S01]  /*6e20*/  @!P0 FFMA.FTZ R4, R18, R19, R4 ;  /* 0x0000001312048223 */ /* 0x000fe20000010004 */
[----:B------:R-:W-:Y:S01]  /*6e30*/  @!P0 LOP3.LUT R19, R21, 0xffff0000, RZ, 0xc0, !PT ;  /* 0xffff000015138812 */ /* 0x000fe200078ec0ff */
[----:B------:R-:W-:Y:S01]  /*6e40*/  @!P0 FFMA.FTZ R5, R20, R8, R5 ;  /* 0x0000000814058223 */ /* 0x000fe20000010005 */
[----:B------:R-:W-:Y:S01]  /*6e50*/  @!P0 LOP3.LUT R20, R31, 0xffff0000, RZ, 0xc0, !PT ;  /* 0xffff00001f148812 */ /* 0x000fe200078ec0ff */
[----:B------:R-:W-:Y:S01]  /*6e60*/  @!P0 IMAD.U32 R8, R9, 0x10000, RZ ;  /* 0x0001000009088824 */ /* 0x000fe200078e00ff */
[----:B------:R-:W-:Y:S01]  /*6e70*/  @!P0 F2FP.BF16.PACK_AB R3, R4, R3 ;  /* 0x000000030403823e */ /* 0x000fe200000010ff */
[----:B------:R-:W-:Y:S02]  /*6e80*/  @!P0 IMAD.U32 R18, R31, 0x10000, RZ ;  /* 0x000100001f128824 */ /* 0x000fe400078e00ff */
[C---:B------:R-:W-:Y:S02]  /*6e90*/  @!P0 FMUL.FTZ R11, R7.reuse, R17 ;  /* 0x00000011070b8220 */ /* 0x040fe40000410000 */
[-C--:B------:R-:W-:Y:S02]  /*6ea0*/  @!P0 FMUL.FTZ R7, R7, R8.reuse ;  /* 0x0000000807078220 */ /* 0x080fe40000410000 */
[----:B------:R-:W-:Y:S01]  /*6eb0*/  @!P0 FFMA.FTZ R26, R18, R8, -R11 ;  /* 0x00000008121a8223 */ /* 0x000fe2000001080b */
[----:B------:R-:W-:Y:S01]  /*6ec0*/  @!P0 LOP3.LUT R8, R9, 0xffff0000, RZ, 0xc0, !PT ;  /* 0xffff000009088812 */ /* 0x000fe200078ec0ff */
[----:B------:R-:W-:Y:S01]  /*6ed0*/  @!P0 FMUL.FTZ R9, R6, R19 ;  /* 0x0000001306098220 */ /* 0x000fe20000410000 */
[----:B------:R-:W-:Y:S01]  /*6ee0*/  @!P0 LOP3.LUT R11, R22, 0xffff0000, RZ, 0xc0, !PT ;  /* 0xffff0000160b8812 */ /* 0x000fe200078ec0ff */
[----:B------:R-:W-:Y:S01]  /*6ef0*/  @!P0 IMAD.MOV.U32 R28, RZ, RZ, R24 ;  /* 0x000000ffff1c8224 */ /* 0x000fe200078e0018 */
[C---:B----4-:R-:W-:Y:S01]  /*6f00*/  LEA R22, P1, R65.reuse, R50, 0x1 ;  /* 0x0000003241167211 */ /* 0x050fe200078208ff */
[-C--:B------:R-:W-:Y:S01]  /*6f10*/  @!P0 FFMA.FTZ R21, R20, R8.reuse, -R9 ;  /* 0x0000000814158223 */ /* 0x080fe20000010809 */
[----:B------:R-:W-:Y:S01]  /*6f20*/  @!P0 LOP3.LUT R9, R10, 0xffff0000, RZ, 0xc0, !PT ;  /* 0xffff00000a098812 */ /* 0x000fe200078ec0ff */
[----:B------:R-:W-:Y:S01]  /*6f30*/  @!P0 FMUL.FTZ R8, R6, R8 ;  /* 0x0000000806088220 */ /* 0x000fe20000410000 */
[----:B------:R-:W-:Y:S01]  /*6f40*/  @!P0 LOP3.LUT R6, R14, 0xffff0000, RZ, 0xc0, !PT ;  /* 0xffff00000e068812 */ /* 0x000fe200078ec0ff */
[----:B------:R-:W-:Y:S01]  /*6f50*/  @!P0 IMAD.MOV.U32 R29, RZ, RZ, R25 ;  /* 0x000000ffff1d8224 */ /* 0x000fe200078e0019 */
[----:B---3--:R-:W-:Y:S01]  /*6f60*/  LEA.HI.X R23, R65, R51, R91, 0x1, P1 ;  /* 0x0000003341177211 */ /* 0x008fe200008f0c5b */
[----:B------:R-:W-:Y:S01]  /*6f70*/  @!P0 IMAD.MOV.U32 R13, RZ, RZ, R3 ;  /* 0x000000ffff0d8224 */ /* 0x000fe200078e0003 */
[----:B------:R-:W-:Y:S01]  /*6f80*/  @!P0 F2FP.BF16.PACK_AB R21, R21, R26 ;  /* 0x0000001a1515823e */ /* 0x000fe200000010ff */
[C---:B------:R-:W-:Y:S02]  /*6f90*/  @!P0 FMUL.FTZ R10, R6.reuse, R11 ;  /* 0x0000000b060a8220 */ /* 0x040fe40000410000 */
[----:B------:R-:W-:Y:S01]  /*6fa0*/  @!P0 FMUL.FTZ R6, R6, R9 ;  /* 0x0000000906068220 */ /* 0x000fe20000410000 */
[----:B------:R-:W-:Y:S01]  /*6fb0*/  @!P0 MOV R31, R21 ;  /* 0x00000015001f8202 */ /* 0x000fe20000000f00 */
[----:B------:R-:W-:Y:S01]  /*6fc0*/  @!P0 FFMA.FTZ R10, R16, R9, -R10 ;  /* 0x00000009100a8223 */ /* 0x000fe2000001080a */
[----:B------:R-:W-:Y:S01]  /*6fd0*/  @!P0 F2FP.BF16.PACK_AB R9, R2, R0 ;  /* 0x000000000209823e */ /* 0x000fe200000010ff */
[----:B------:R-:W-:Y:S02]  /*6fe0*/  @!P0 FFMA.FTZ R6, R11, R16, R6 ;  /* 0x000000100b068223 */ /* 0x000fe40000010006 */
[----:B------:R-:W-:Y:S01]  /*6ff0*/  @!P0 FFMA.FTZ R7, R17, R18, R7 ;  /* 0x0000001211078223 */ /* 0x000fe20000010007 */
[----:B------:R-:W-:Y:S01]  /*7000*/  @!P0 F2FP.BF16.PACK_AB R10, R10, R27 ;  /* 0x0000001b0a0a823e */ /* 0x000fe200000010ff */
[----:B------:R-:W-:Y:S01]  /*7010*/  @!P0 FFMA.FTZ R8, R19, R20, R8 ;  /* 0x0000001413088223 */ /* 0x000fe20000010008 */
[----:B------:R-:W-:Y:S01]  /*7020*/  @!P0 F2FP.BF16.PACK_AB R2, R6, R5 ;  /* 0x000000050602823e */ /* 0x000fe200000010ff */
[----:B------:R-:W-:Y:S02]  /*7030*/  @!P0 IMAD.MOV.U32 R12, RZ, RZ, R9 ;  /* 0x000000ffff0c8224 */ /* 0x000fe400078e0009 */
[----:B------:R-:W-:Y:S01]  /*7040*/  @!P0 IMAD.MOV.U32 R30, RZ, RZ, R10 ;  /* 0x000000ffff1e8224 */ /* 0x000fe200078e000a */
[----:B------:R-:W-:Y:S01]  /*7050*/  @!P0 F2FP.BF16.PACK_AB R0, R8, R7 ;  /* 0x000000070800823e */ /* 0x000fe200000010ff */
[----:B------:R-:W-:Y:S03]  /*7060*/  @!P0 IMAD.MOV.U32 R14, RZ, RZ, R2 ;  /* 0x000000ffff0e8224 */ /* 0x000fe600078e0002 */
        /* <DEDUP_REMOVED lines=9> */
.L_x_1302:
        /* <DEDUP_REMOVED lines=39> */
.L_x_1306:
[----:B------:R-:W-:Y:S05]  /*7370*/  BSYNC B1 ;  /* 0x0000000000017941 */ /* 0x000fea0003800000 */
.L_x_1301:
        /* <DEDUP_REMOVED lines=10> */
[C---:B------:R-:W-:Y:S04]  /*7420*/  IMAD.WIDE.U32 R4, R53.reuse, c[0x0][0x218], R4 ;  /* 0x0000860035047a25 */ /* 0x040fe800078e0004 */
        /* <DEDUP_REMOVED lines=15> */
[C---:B------:R-:W-:Y:S01]  /*7520*/  @P0 IMAD R0, R9.reuse, c[0x0][0x25c], R0 ;  /* 0x0000970009000a24 */ /* 0x040fe200078e0200 */
[----:B------:R-:W-:Y:S02]  /*7530*/  @P0 MOV R7, R64 ;  /* 0x0000004000070202 */ /* 0x000fe40000000f00 */
        /* <DEDUP_REMOVED lines=13> */
[----:B------:R-:W-:Y:S05]  /*7610*/  @P0 LEA.HI.X R3, R6, c[0x0][0x254], R0, 0x1, P2 ;  /* 0x0000950006030a11 */ /* 0x000fea00010f0c00 */
[----:B------:R2:W-:Y:S04]  /*7620*/  @P0 LDGSTS.E.BYPASS.LTC128B.128 [R193+0x1100], [R2.64], !P6 ;  /* 0x0110000002c10fae */ /* 0x0005e8000f101d48 */
[----:B------:R2:W-:Y:S04]  /*7630*/  @P0 LDGSTS.E.BYPASS.LTC128B.128 [R193+0x3100], [R2.64+0x80], !P5 ;  /* 0x0310008002c10fae */ /* 0x0005e8000e901d48 */
[----:B------:R2:W-:Y:S01]  /*7640*/  @P0 LDGSTS.E.BYPASS.LTC128B.128 [R193+0x5100], [R2.64+0x100], !P4 ;  /* 0x0510010002c10fae */ /* 0x0005e2000e101d48 */
[----:B------:R-:W-:Y:S03]  /*7650*/  ISETP.GT.AND P0, PT, R55, R215, PT ;  /* 0x000000d73700720c */ /* 0x000fe60003f04270 */
[----:B------:R-:W0:Y:S04]  /*7660*/  LDGDEPBAR ;  /* 0x00000000000079af */ /* 0x000e280000000000 */
[----:B--2---:R1:W2:Y:S01]  /*7670*/  SHFL.IDX PT, R2, R10, RZ, 0x1c1f ;  /* 0x001c1fff0a027589 */ /* 0x0042a200000e0000 */
[----:B------:R-:W-:Y:S04]  /*7680*/  DEPBAR.LE SB0, 0x0 ;  /* 0x000080000000791a */ /* 0x000fe80000000000 */
[----:B------:R1:W3:Y:S04]  /*7690*/  SHFL.IDX PT, R3, R11, RZ, 0x1c1f ;  /* 0x001c1fff0b037589 */ /* 0x0002e800000e0000 */
[----:B------:R-:W-:Y:S06]  /*76a0*/  BAR.SYNC.DEFER_BLOCKING 0x0 ;  /* 0x0000000000007b1d */ /* 0x000fec0000010000 */
[----:B------:R-:W-:-:S05]  /*76b0*/  @!P0 BRA `(.L_x_1324) ;  /* 0x0000020000008947 */ /* 0x000fca0003800000 */
[----:B------:R-:W-:Y:S02]  /*76c0*/  ISETP.GE.AND P1, PT, R102, c[0x0][0x1d4], PT ;  /* 0x0000750066007a0c */ /* 0x000fe40003f26270 */
[C---:B------:R-:W-:Y:S02]  /*76d0*/  ISETP.GE.AND P3, PT, R213.reuse, c[0x0][0x1d4], PT ;  /* 0x00007500d5007a0c */ /* 0x040fe40003f66270 */
[----:B------:R-:W-:Y:S09]  /*76e0*/  ISETP.GE.AND P2, PT, R212, c[0x0][0x1d4], PT ;  /* 0x00007500d4007a0c */ /* 0x000ff20003f46270 */
[----:B------:R-:W5:Y:S01]  /*76f0*/  @!P1 LDS.128 R12, [R209] ;  /* 0x00000000d10c9984 */ /* 0x000f620000000c00 */
[CC--:B-12---:R-:W-:Y:S04]  /*7700*/  @!P1 LEA R4, P0, R102.reuse, R2.reuse, 0x1 ;  /* 0x0000000266049211 */ /* 0x0c6fe800078008ff */
[-C--:B---3--:R-:W-:Y:S02]  /*7710*/  @!P1 LEA.HI.X R5, R102, R3.reuse, R103, 0x1, P0 ;  /* 0x0000000366059211 */ /* 0x088fe400000f0c67 */
[CC--:B------:R-:W-:Y:S04]  /*7720*/  @!P3 LEA R8, P0, R213.reuse, R2.reuse, 0x1 ;  /* 0x00000002d508b211 */ /* 0x0c0fe800078008ff */
[-C--:B------:R-:W-:Y:S02]  /*7730*/  @!P3 LEA.HI.X R9, R213, R3.reuse, R235, 0x1, P0 ;  /* 0x00000003d509b211 */ /* 0x080fe400000f0ceb */
[CC--:B------:R-:W-:Y:S04]  /*7740*/  @!P2 LEA R6, P0, R212.reuse, R2.reuse, 0x1 ;  /* 0x00000002d406a211 */ /* 0x0c0fe800078008ff */
[-C--:B------:R-:W-:Y:S02]  /*7750*/  @!P2 LEA.HI.X R7, R212, R3.reuse, R234, 0x1, P0 ;  /* 0x00000003d407a211 */ /* 0x080fe400000f0cea */
[----:B------:R-:W-:Y:S11]  /*7760*/  ISETP.GE.AND P0, PT, R106, c[0x0][0x1d4], PT ;  /* 0x000075006a007a0c */ /* 0x000ff60003f06270 */
[----:B------:R-:W-:Y:S02]  /*7770*/  @!UPT UIADD3 URZ, URZ, URZ, URZ ;  /* 0x0000003f3f3ff290 */ /* 0x000fe4000fffe03f */
[----:B------:R-:W-:Y:S01]  /*7780*/  @!P0 IMAD.SHL.U32 R0, R225, 0x8, RZ ;  /* 0x00000008e1008824 */ /* 0x000fe200078e00ff */
[----:B-----5:R1:W-:Y:S04]  /*7790*/  @!P1 ST.E.128 [R4.64], R12 ;  /* 0x0000000c04009985 */ /* 0x0203e8000c101d08 */
        /* <DEDUP_REMOVED lines=18> */
.L_x_1324:
[----:B------:R-:W-:Y:S05]  /*78c0*/  BSYNC B0 ;  /* 0x0000000000007941 */ /* 0x000fea0003800000 */
.L_x_1323:
[C---:B------:R-:W-:Y:S02]  /*78d0*/  ISETP.GT.AND P0, PT, R52.reuse, R86, PT ;  /* 0x000000563400720c */ /* 0x040fe40003f04270 */
[----:B------:R-:W-:Y:S11]  /*78e0*/  IADD3 R52, R52, -0x1, RZ ;  /* 0xffffffff34347810 */ /* 0x000ff60007ffe0ff */
[----:B-12---:R-:W-:Y:S01]  /*78f0*/  @P0 SHF.R.S32.HI R2, RZ, 0x1f, R52 ;  /* 0x0000001fff020819 */ /* 0x006fe20000011434 */
[----:B------:R-:W-:Y:S02]  /*7900*/  @P0 IMAD R0, R118, R52, RZ ;  /* 0x0000003476000224 */ /* 0x000fe400078e02ff */
[----:B------:R-:W-:Y:S02]  /*7910*/  @P0 IMAD.MOV.U32 R4, RZ, RZ, R70 ;  /* 0x000000ffff040224 */ /* 0x000fe400078e0046 */
[----:B------:R-:W-:Y:S02]  /*7920*/  @P0 IMAD.MOV.U32 R5, RZ, RZ, R69 ;  /* 0x000000ffff050224 */ /* 0x000fe400078e0045 */
[-C--:B------:R-:W-:Y:S02]  /*7930*/  @P0 IMAD R0, R2, R119.reuse, R0 ;  /* 0x0000007702000224 */ /* 0x080fe400078e0200 */
[----:B------:R-:W-:Y:S04]  /*7940*/  @P0 IMAD.WIDE.U32 R4, R52, R119, R4 ;  /* 0x0000007734040225 */ /* 0x000fe800078e0004 */
[----:B------:R-:W-:Y:S01]  /*7950*/  @P0 IMAD.IADD R0, R5, 0x1, R0 ;  /* 0x0000000105000824 */ /* 0x000fe200078e0200 */
[C---:B------:R-:W-:Y:S04]  /*7960*/  @P0 LEA R2, P1, R4.reuse, c[0x0][0x220], 0x1 ;  /* 0x0000880004020a11 */ /* 0x040fe800078208ff */
[----:B---3--:R-:W-:Y:S02]  /*7970*/  @P0 LEA.HI.X R3, R4, c[0x0][0x224], R0, 0x1, P1 ;  /* 0x0000890004030a11 */ /* 0x008fe400008f0c00 */
        /* <DEDUP_REMOVED lines=15> */
.L_x_1300:
[----:B------:R-:W-:Y:S01]  /*7a70*/  IMAD.MOV.U32 R0, RZ, RZ, c[0x0][0x2c4] ;  /* 0x0000b100ff007624 */ /* 0x000fe200078e00ff */
[----:B------:R-:W-:Y:S04]  /*7a80*/  BSSY B0, `(.L_x_1326) ;  /* 0x0000029000007945 */ /* 0x000fe80003800000 */
[----:B------:R-:W-:-:S02]  /*7a90*/  ISETP.NE.AND P3, PT, R0, 0x1, PT ;  /* 0x000000010000780c */ /* 0x000fc40003f65270 */
[----:B------:R-:W-:-:S11]  /*7aa0*/  IADD3 R0, R239, 0x7f, RZ ;  /* 0x0000007fef007810 */ /* 0x000fd60007ffe0ff */
[----:B-1----:R-:W-:-:S05]  /*7ab0*/  @P3 IMAD.HI.U32 R2, R0, c[0x0][0x2c8], RZ ;  /* 0x0000b20000023a27 */ /* 0x002fca00078e00ff */
[----:B------:R-:W-:-:S05]  /*7ac0*/  @P3 SHF.R.U32.HI R0, RZ, c[0x0][0x2cc], R2 ;  /* 0x0000b300ff003a19 */ /* 0x000fca0000011602 */
[----:B------:R-:W-:-:S05]  /*7ad0*/  IMAD.IADD R0, R114, 0x1, R0 ;  /* 0x0000000172007824 */ /* 0x000fca00078e0200 */
[----:B------:R-:W-:-:S04]  /*7ae0*/  SHF.R.S32.HI R2, RZ, 0x1f, R0 ;  /* 0x0000001fff027819 */ /* 0x000fc80000011400 */
[----:B------:R-:W-:-:S04]  /*7af0*/  LEA.HI R0, R2, R0, RZ, 0x6 ;  /* 0x0000000002007211 */ /* 0x000fc800078f30ff */
[----:B------:R-:W-:-:S04]  /*7b00*/  SHF.R.S32.HI R0, RZ, 0x6, R0 ;  /* 0x00000006ff007819 */ /* 0x000fc80000011400 */
[----:B------:R-:W-:Y:S01]  /*7b10*/  IMNMX R6, R113, R0, PT ;  /* 0x0000000071067217 */ /* 0x000fe20003800200 */
[----:B------:R-:W-:-:S03]  /*7b20*/  IMAD.MOV.U32 R0, RZ, RZ, RZ ;  /* 0x000000ffff007224 */ /* 0x000fc600078e00ff */
[----:B------:R-:W-:-:S13]  /*7b30*/  ISETP.GE.AND P0, PT, R6, 0x1, PT ;  /* 0x000000010600780c */ /* 0x000fda0003f06270 */
        /* <DEDUP_REMOVED lines=29> */
.L_x_1327:
[----:B------:R-:W-:Y:S05]  /*7d10*/  BSYNC B0 ;  /* 0x0000000000007941 */ /* 0x000fea0003800000 */
.L_x_1326:
[----:B------:R-:W2:Y:S01]  /*7d20*/  LDL R2, [R1] ;  /* 0x0000000001027983 */ /* 0x000ea20000100800 */
[----:B------:R-:W-:Y:S01]  /*7d30*/  MOV R18, RZ ;  /* 0x000000ff00127202 */ /* 0x000fe20000000f00 */
[----:B------:R-:W-:Y:S01]  /*7d40*/  IMAD.MOV.U32 R15, RZ, RZ, RZ ;  /* 0x000000ffff0f7224 */ /* 0x000fe200078e00ff */
        /* <DEDUP_REMOVED lines=48> */
[----:B--2---:R-:W-:-:S04]  /*8050*/  IMAD R214, R2, R0, RZ ;  /* 0x0000000002d67224 */ /* 0x004fc800078e02ff */
[--C-:B------:R-:W-:Y:S01]  /*8060*/  IMAD.IADD R2, R214, 0x1, R0.reuse ;  /* 0x00000001d6027824 */ /* 0x100fe200078e0200 */
[----:B------:R-:W-:-:S04]  /*8070*/  PRMT R0, RZ, 0x7610, R0 ;  /* 0x00007610ff007816 */ /* 0x000fc80000000000 */
[----:B------:R-:W-:-:S04]  /*8080*/  IMNMX R194, R6, R2, PT ;  /* 0x0000000206c27217 */ /* 0x000fc80003800200 */
[----:B------:R-:W-:-:S13]  /*8090*/  ISETP.GT.AND P0, PT, R194, R214, PT ;  /* 0x000000d6c200720c */ /* 0x000fda0003f04270 */
        /* <DEDUP_REMOVED lines=8> */
[----:B------:R-:W-:Y:S01]  /*8120*/  ISETP.NE.U32.AND P0, PT, RZ, c[0x0][0x348], PT ;  /* 0x0000d200ff007a0c */ /* 0x000fe20003f05070 */
[----:B------:R-:W2:Y:S01]  /*8130*/  S2R R9, SR_TID.X ;  /* 0x0000000000097919 */ /* 0x000ea20000002100 */
[----:B------:R-:W-:Y:S01]  /*8140*/  LOP3.LUT R83, R246, 0xffff, RZ, 0xc0, !PT ;  /* 0x0000fffff6537812 */ /* 0x000fe200078ec0ff */
[----:B------:R-:W-:Y:S01]  /*8150*/  IMAD R0, R0, c[0x0][0x178], RZ ;  /* 0x00005e0000007a24 */ /* 0x000fe200078e02ff */
[----:B------:R-:W-:Y:S01]  /*8160*/  ISETP.NE.AND.EX P0, PT, RZ, c[0x0][0x34c], PT, P0 ;  /* 0x0000d300ff007a0c */ /* 0x000fe20003f05300 */
[----:B------:R-:W-:Y:S01]  /*8170*/  @P3 IMAD.HI.U32 R7, R4, c[0x0][0x2c8], RZ ;  /* 0x0000b20004073a27 */ /* 0x000fe200078e00ff */
[----:B------:R-:W-:Y:S02]  /*8180*/  ISETP.GE.AND P5, PT, R202, c[0x0][0x198], PT ;  /* 0x00006600ca007a0c */ /* 0x000fe40003fa6270 */
[----:B------:R-:W-:Y:S01]  /*8190*/  SEL R6, R252, RZ, !P0 ;  /* 0x000000fffc067207 */ /* 0x000fe20004000000 */
[----:B------:R-:W-:Y:S01]  /*81a0*/  IMAD R0, R129, c[0x0][0x17c], R0 ;  /* 0x00005f0081007a24 */ /* 0x000fe200078e0200 */
[----:B------:R-:W-:-:S02]  /*81b0*/  SEL R5, R251, RZ, !P0 ;  /* 0x000000fffb057207 */ /* 0x000fc40004000000 */
[----:B------:R-:W-:Y:S01]  /*81c0*/  ISETP.GE.AND P4, PT, R205, c[0x0][0x198], PT ;  /* 0x00006600cd007a0c */ /* 0x000fe20003f86270 */
[----:B------:R-:W-:Y:S01]  /*81d0*/  IMAD R6, R6, c[0x0][0x1c0], RZ ;  /* 0x0000700006067a24 */ /* 0x000fe200078e02ff */
[----:B------:R-:W-:-:S03]  /*81e0*/  IADD3 R92, R194, -0x1, RZ ;  /* 0xffffffffc25c7810 */ /* 0x000fc60007ffe0ff */
[----:B------:R-:W-:Y:S02]  /*81f0*/  IMAD R6, R5, c[0x0][0x1c4], R6 ;  /* 0x0000710005067a24 */ /* 0x000fe400078e0206 */
[----:B-1----:R-:W-:Y:S01]  /*8200*/  IMAD.WIDE.U32 R2, R129, c[0x0][0x178], RZ ;  /* 0x00005e0081027a25 */ /* 0x002fe200078e00ff */
[----:B--2---:R-:W-:-:S03]  /*8210*/  SHF.R.S32.HI R8, RZ, 0x1f, R9 ;  /* 0x0000001fff087819 */ /* 0x004fc60000011409 */
[----:B------:R-:W-:Y:S02]  /*8220*/  IMAD.IADD R3, R3, 0x1, R0 ;  /* 0x0000000103037824 */ /* 0x000fe400078e0200 */
[----:B------:R-:W-:Y:S01]  /*8230*/  IMAD.MOV.U32 R0, RZ, RZ, R4 ;  /* 0x000000ffff007224 */ /* 0x000fe200078e0004 */
[----:B------:R-:W-:Y:S01]  /*8240*/  @P3 SHF.R.U32.HI R0, RZ, c[0x0][0x2cc], R7 ;  /* 0x0000b300ff003a19 */ /* 0x000fe20000011607 */
[C---:B------:R-:W-:Y:S01]  /*8250*/  IMAD.WIDE.U32 R2, R83.reuse, c[0x0][0x1b8], R2 ;  /* 0x00006e0053027a25 */ /* 0x040fe200078e0002 */
[----:B------:R-:W-:Y:S02]  /*8260*/  LEA.HI R8, R8, R9, RZ, 0x3 ;  /* 0x0000000908087211 */ /* 0x000fe400078f18ff */
[----:B------:R-:W-:Y:S01]  /*8270*/  SHF.R.S32.HI R7, RZ, 0x1f, R0 ;  /* 0x0000001fff077819 */ /* 0x000fe20000011400 */
[----:B------:R-:W-:Y:S01]  /*8280*/  IMAD R3, R83, c[0x0][0x1bc], R3 ;  /* 0x00006f0053037a24 */ /* 0x000fe200078e0203 */
[----:B------:R-:W-:Y:S02]  /*8290*/  SHF.R.S32.HI R8, RZ, 0x3, R8 ;  /* 0x00000003ff087819 */ /* 0x000fe40000011408 */
[----:B------:R-:W-:Y:S01]  /*82a0*/  ISETP.GE.AND P3, PT, R206, c[0x0][0x198], PT ;  /* 0x00006600ce007a0c */ /* 0x000fe20003f66270 */
[----:B------:R-:W-:Y:S01]  /*82b0*/  IMAD.WIDE.U32 R2, R5, c[0x0][0x1c0], R2 ;  /* 0x0000700005027a25 */ /* 0x000fe200078e0002 */
[----:B------:R-:W-:-:S03]  /*82c0*/  IADD3 R5, -R0, RZ, RZ ;  /* 0x000000ff00057210 */ /* 0x000fc60007ffe1ff */
[----:B------:R-:W-:Y:S02]  /*82d0*/  IMAD.IADD R3, R3, 0x1, R6 ;  /* 0x0000000103037824 */ /* 0x000fe400078e0206 */
        /* <DEDUP_REMOVED lines=10> */
[----:B------:R-:W-:-:S03]  /*8380*/  IMAD.IADD R4, R8, 0x1, R239 ;  /* 0x0000000108047824 */ /* 0x000fc600078e02ef */
[----:B------:R-:W-:-:S04]  /*8390*/  IADD3 R0, R3, R0, RZ ;  /* 0x0000000003007210 */ /* 0x000fc80007ffe0ff */
[----:B------:R-:W-:Y:S02]  /*83a0*/  LEA.HI.X R5, R2, c[0x0][0x164], R0, 0x1, P0 ;  /* 0x0000590002057a11 */ /* 0x000fe400000f0c00 */
[----:B------:R-:W-:Y:S01]  /*83b0*/  @!P1 MOV R12, R251 ;  /* 0x000000fb000c9202 */ /* 0x000fe20000000f00 */
[----:B------:R-:W-:Y:S05]  /*83c0*/  BRA.DIV ~URZ, `(.L_x_1329) ;  /* 0x000163d27f007947 */ /* 0x000fea000b800000 */
[----:B------:R1:W2:Y:S02]  /*83d0*/  SHFL.IDX PT, R6, R5, RZ, 0x181f ;  /* 0x00181fff05067589 */ /* 0x0002a400000e0000 */
.L_x_1478:
[----:B------:R-:W-:Y:S05]  /*83e0*/  BRA.DIV ~URZ, `(.L_x_1330) ;  /* 0x000164227f007947 */ /* 0x000fea000b800000 */
[----:B------:R3:W4:Y:S02]  /*83f0*/  SHFL.IDX PT, R0, R7, RZ, 0x181f ;  /* 0x00181fff07007589 */ /* 0x00072400000e0000 */
.L_x_1479:
        /* <DEDUP_REMOVED lines=16> */
.L_x_1332:
[----:B------:R-:W-:Y:S05]  /*8500*/  BSYNC B0 ;  /* 0x0000000000007941 */ /* 0x000fea0003800000 */
.L_x_1331:
[----:B------:R-:W-:Y:S05]  /*8510*/  BRA.DIV ~URZ, `(.L_x_1333) ;  /* 0x000163527f007947 */ /* 0x000fea000b800000 */
[----:B--2---:R2:W1:Y:S04]  /*8520*/  SHFL.IDX PT, R6, R5, 0x1, 0x181f ;  /* 0x00381f0005067f89 */ /* 0x00446800000e0000 */
[----:B----4-:R2:W4:Y:S02]  /*8530*/  SHFL.IDX PT, R0, R7, 0x1, 0x181f ;  /* 0x00381f0007007f89 */ /* 0x01052400000e0000 */
.L_x_1480:
        /* <DEDUP_REMOVED lines=16> */
.L_x_1335:
[----:B------:R-:W-:Y:S05]  /*8640*/  BSYNC B0 ;  /* 0x0000000000007941 */ /* 0x000fea0003800000 */
.L_x_1334:
[----:B------:R-:W-:Y:S05]  /*8650*/  BRA.DIV ~URZ, `(.L_x_1336) ;  /* 0x000162d27f007947 */ /* 0x000fea000b800000 */
[----:B-1----:R1:W2:Y:S02]  /*8660*/  SHFL.IDX PT, R6, R5, 0x2, 0x181f ;  /* 0x00581f0005067f89 */ /* 0x0022a400000e0000 */
.L_x_1481:
[----:B------:R-:W-:Y:S05]  /*8670*/  BRA.DIV ~URZ, `(.L_x_1337) ;  /* 0x000163227f007947 */ /* 0x000fea000b800000 */
[----:B----4-:R4:W1:Y:S02]  /*8680*/  SHFL.IDX PT, R0, R7, 0x2, 0x181f ;  /* 0x00581f0007007f89 */ /* 0x01086400000e0000 */
.L_x_1482:
        /* <DEDUP_REMOVED lines=16> */
.L_x_1339:
[----:B------:R-:W-:Y:S05]  /*8790*/  BSYNC B0 ;  /* 0x0000000000007941 */ /* 0x000fea0003800000 */
.L_x_1338:
[----:B------:R-:W-:Y:S05]  /*87a0*/  BRA.DIV ~URZ, `(.L_x_1340) ;  /* 0x000162527f007947 */ /* 0x000fea000b800000 */
[----:B-12---:R-:W1:Y:S04]  /*87b0*/  SHFL.IDX PT, R5, R5, 0x3, 0x181f ;  /* 0x00781f0005057f89 */ /* 0x006e6800000e0000 */
[----:B------:R2:W3:Y:S02]  /*87c0*/  SHFL.IDX PT, R0, R7, 0x3, 0x181f ;  /* 0x00781f0007007f89 */ /* 0x0004e400000e0000 */
.L_x_1483:
[----:B------:R-:W-:Y:S01]  /*87d0*/  IADD3 R2, R4, 0x60, RZ ;  /* 0x0000006004027810 */ /* 0x000fe20007ffe0ff */
[----:B-----5:R-:W-:-:S03]  /*87e0*/  IMAD.WIDE.U32 R232, R12, c[0x0][0x2b0], RZ ;  /* 0x0000ac000ce87a25 */ /* 0x020fc600078e00ff */
[----:B------:R-:W-:-:S13]  /*87f0*/  ISETP.GE.AND P0, PT, R2, R36, PT ;  /* 0x000000240200720c */ /* 0x000fda0003f06270 */
[CC--:B---3--:R-:W-:Y:S02]  /*8800*/  @!P0 LEA R8, P1, R202.reuse, R0.reuse, 0x1 ;  /* 0x00000000ca088211 */ /* 0x0c8fe400078208ff */
[CC--:B------:R-:W-:Y:S02]  /*8810*/  @!P0 LEA R6, P2, R205.reuse, R0.reuse, 0x1 ;  /* 0x00000000cd068211 */ /* 0x0c0fe400078408ff */
[-C--:B-1----:R-:W-:Y:S02]  /*8820*/  @!P0 LEA.HI.X R9, R202, R5.reuse, R203, 0x1, P1 ;  /* 0x00000005ca098211 */ /* 0x082fe400008f0ccb */
[----:B------:R-:W-:Y:S02]  /*8830*/  @!P0 LEA R2, P1, R206, R0, 0x1 ;  /* 0x00000000ce028211 */ /* 0x000fe400078208ff */
[----:B------:R-:W-:Y:S01]  /*8840*/  SHF.R.S32.HI R0, RZ, 0x1f, R12 ;  /* 0x0000001fff007819 */ /* 0x000fe2000001140c */
[----:B------:R-:W-:Y:S01]  /*8850*/  @!PT LDS RZ, [RZ] ;  /* 0x00000000fffff984 */ /* 0x000fe20000000800 */
[----:B------:R-:W-:Y:S01]  /*8860*/  @!PT LDS RZ, [RZ] ;  /* 0x00000000fffff984 */ /* 0x000fe20000000800 */
[----:B------:R-:W-:Y:S01]  /*8870*/  @!PT LDS RZ, [RZ] ;  /* 0x00000000fffff984 */ /* 0x000fe20000000800 */
[----:B------:R1:W-:Y:S01]  /*8880*/  @!P0 LDGSTS.E.BYPASS.LTC128B.128 [R193+0xf100], [R8.64], !P5 ;  /* 0x0f10000008c18fae */ /* 0x0003e2000e901d48 */
[----:B--2-4-:R-:W-:-:S02]  /*8890*/  @!P0 LEA.HI.X R7, R205, R5, R219, 0x1, P2 ;  /* 0x00000005cd078211 */ /* 0x014fc400010f0cdb */
        /* <DEDUP_REMOVED lines=10> */
[----:B-1----:R-:W-:Y:S01]  /*8940*/  IMAD R2, R92, 0x40, R220 ;  /* 0x000000405c027824 */ /* 0x002fe200078e02dc */
[----:B------:R-:W-:Y:S01]  /*8950*/  LOP3.LUT R217, R217, 0xfffffffd, RZ, 0xc0, !PT ;  /* 0xfffffffdd9d97812 */ /* 0x000fe200078ec0ff */
[----:B------:R-:W-:Y:S01]  /*8960*/  IMAD.MOV.U32 R195, RZ, RZ, RZ ;  /* 0x000000ffffc37224 */ /* 0x000fe200078e00ff */
[----:B------:R-:W-:-:S02]  /*8970*/  ISETP.NE.AND P1, PT, R96, 0x1, PT ;  /* 0x000000016000780c */ /* 0x000fc40003f25270 */
[C---:B------:R-:W-:Y:S01]  /*8980*/  ISETP.GE.AND P0, PT, R2.reuse, R240, PT ;  /* 0x000000f00200720c */ /* 0x040fe20003f06270 */
[----:B------:R-:W-:-:S03]  /*8990*/  IMAD.IADD R2, R2, 0x1, R238 ;  /* 0x0000000102027824 */ /* 0x000fc600078e02ee */
[----:B------:R-:W-:Y:S01]  /*89a0*/  ISETP.GT.OR P0, PT, R220, 0x3f, P0 ;  /* 0x0000003fdc00780c */ /* 0x000fe20000704670 */
[----:B------:R-:W-:-:S06]  /*89b0*/  IMAD.MOV.U32 R0, RZ, RZ, R2 ;  /* 0x000000ffff007224 */ /* 0x000fcc00078e0002 */
[----:B------:R-:W-:Y:S01]  /*89c0*/  @P1 IMAD.HI.U32 R3, R2, c[0x0][0x2bc], RZ ;  /* 0x0000af0002031a27 */ /* 0x000fe200078e00ff */
[----:B------:R-:W-:-:S04]  /*89d0*/  @P1 LOP3.LUT R217, R217, 0x2, RZ, 0xfc, !PT ;  /* 0x00000002d9d91812 */ /* 0x000fc800078efcff */
[----:B------:R-:W-:-:S04]  /*89e0*/  @P1 SHF.R.U32.HI R0, RZ, c[0x0][0x2c0], R3 ;  /* 0x0000b000ff001a19 */ /* 0x000fc80000011603 */
[----:B------:R-:W-:-:S04]  /*89f0*/  @!P0 IADD3 R3, P1, R0, R232, RZ ;  /* 0x000000e800038210 */ /* 0x000fc80007f3e0ff */
[----:B------:R-:W-:Y:S02]  /*8a00*/  @!P0 LEA.HI.X.SX32 R5, R0, R237, 0x1, P1 ;  /* 0x000000ed00058211 */ /* 0x000fe400008f0eff */
[----:B------:R-:W-:-:S04]  /*8a10*/  @!P0 LEA R4, P1, R3, c[0x0][0x2a0], 0x2 ;  /* 0x0000a80003048a11 */ /* 0x000fc800078210ff */
[----:B------:R-:W-:-:S05]  /*8a20*/  @!P0 LEA.HI.X R5, R3, c[0x0][0x2a4], R5, 0x2, P1 ;  /* 0x0000a90003058a11 */ /* 0x000fca00008f1405 */
[----:B------:R-:W2:Y:S01]  /*8a30*/  @!P0 LDG.E R195, [R4.64] ;  /* 0x0000000804c38981 */ /* 0x000ea2000c1e1900 */
[----:B------:R-:W-:Y:S01]  /*8a40*/  IMAD.MOV R0, RZ, RZ, -R0 ;  /* 0x000000ffff007224 */ /* 0x000fe200078e0a00 */
[----:B------:R-:W-:Y:S01]  /*8a50*/  ISETP.GT.AND P6, PT, R220, 0x3f, PT ;  /* 0x0000003fdc00780c */ /* 0x000fe20003fc4270 */
[----:B------:R-:W-:Y:S01]  /*8a60*/  IMAD.WIDE.U32 R230, R83, c[0x0][0x1e8], RZ ;  /* 0x00007a0053e67a25 */ /* 0x000fe200078e00ff */
[----:B------:R-:W1:Y:S01]  /*8a70*/  S2R R11, SR_TID.X ;  /* 0x00000000000b7919 */ /* 0x000e620000002100 */
[----:B------:R-:W-:Y:S02]  /*8a80*/  LOP3.LUT R217, R217, 0xfffffffe, RZ, 0xc0, !PT ;  /* 0xfffffffed9d97812 */ /* 0x000fe400078ec0ff */
[----:B------:R-:W-:Y:S02]  /*8a90*/  IMAD R197, R0, c[0x0][0x2b8], R2 ;  /* 0x0000ae0000c57a24 */ /* 0x000fe400078e0202 */
[----:B------:R-:W-:Y:S02]  /*8aa0*/  IMAD R236, R83, c[0x0][0x1ec], R231 ;  /* 0x00007b0053ec7a24 */ /* 0x000fe400078e02e7 */
[----:B------:R-:W-:Y:S01]  /*8ab0*/  IMAD.WIDE.U32 R2, R197, c[0x0][0x1e0], RZ ;  /* 0x00007800c5027a25 */ /* 0x000fe200078e00ff */
[----:B------:R-:W-:-:S03]  /*8ac0*/  SHF.R.S32.HI R93, RZ, 0x1f, R197 ;  /* 0x0000001fff5d7819 */ /* 0x000fc600000114c5 */
[----:B------:R-:W-:Y:S01]  /*8ad0*/  IMAD R95, R92, -0x40, R240 ;  /* 0xffffffc05c5f7824 */ /* 0x000fe200078e02f0 */
[----:B------:R-:W-:Y:S01]  /*8ae0*/  @P6 LOP3.LUT R217, R217, 0x1, RZ, 0xfc, !PT ;  /* 0x00000001d9d96812 */ /* 0x000fe200078efcff */
[----:B------:R-:W-:-:S04]  /*8af0*/  IMAD R0, R93, c[0x0][0x1e0], RZ ;  /* 0x000078005d007a24 */ /* 0x000fc800078e02ff */
[----:B------:R-:W-:-:S04]  /*8b00*/  IMAD R0, R197, c[0x0][0x1e4], R0 ;  /* 0x00007900c5007a24 */ /* 0x000fc800078e0200 */
[----:B------:R-:W-:Y:S01]  /*8b10*/  IMAD.IADD R3, R3, 0x1, R0 ;  /* 0x0000000103037824 */ /* 0x000fe200078e0200 */
[----:B-1----:R-:W-:-:S04]  /*8b20*/  SHF.R.S32.HI R10, RZ, 0x1f, R11 ;  /* 0x0000001fff0a7819 */ /* 0x002fc8000001140b */
[----:B------:R-:W-:-:S04]  /*8b30*/  LEA.HI R10, R10, R11, RZ, 0x3 ;  /* 0x0000000b0a0a7211 */ /* 0x000fc800078f18ff */
[----:B------:R-:W-:-:S05]  /*8b40*/  SHF.R.S32.HI R10, RZ, 0x3, R10 ;  /* 0x00000003ff0a7819 */ /* 0x000fca000001140a */
[----:B------:R-:W-:-:S05]  /*8b50*/  IMAD.IADD R73, R95, 0x1, -R10 ;  /* 0x000000015f497824 */ /* 0x000fca00078e0a0a */
[----:B------:R-:W-:-:S13]  /*8b60*/  ISETP.GE.AND P1, PT, R73, 0x1, PT ;  /* 0x000000014900780c */ /* 0x000fda0003f26270 */
[----:B------:R-:W-:Y:S02]  /*8b70*/  @P1 ISETP.GE.AND P2, PT, R202, c[0x0][0x1d4], PT ;  /* 0x00007500ca001a0c */ /* 0x000fe40003f46270 */
[----:B------:R-:W-:Y:S02]  /*8b80*/  @P1 ISETP.GE.AND P4, PT, R205, c[0x0][0x1d4], PT ;  /* 0x00007500cd001a0c */ /* 0x000fe40003f86270 */
        /* <DEDUP_REMOVED lines=12> */
[----:B-1----:R-:W-:-:S02]  /*8c50*/  @P1 LEA R6, P0, R202, R3, 0x1 ;  /* 0x00000003ca061211 */ /* 0x002fc400078008ff */
[----:B------:R-:W-:Y:S02]  /*8c60*/  @P1 LEA R8, P3, R205, R3, 0x1 ;  /* 0x00000003cd081211 */ /* 0x000fe400078608ff */
[-C--:B--2---:R-:W-:Y:S02]  /*8c70*/  @P1 LEA.HI.X R7, R202, R4.reuse, R203, 0x1, P0 ;  /* 0x00000004ca071211 */ /* 0x084fe400000f0ccb */
[----:B------:R-:W-:Y:S02]  /*8c80*/  ISETP.GE.AND P0, PT, R73, 0x21, PT ;  /* 0x000000214900780c */ /* 0x000fe40003f06270 */
[----:B------:R-:W-:Y:S01]  /*8c90*/  @P1 LEA.HI.X R9, R205, R4, R219, 0x1, P3 ;  /* 0x00000004cd091211 */ /* 0x000fe200018f0cdb */
[----:B------:R1:W-:Y:S01]  /*8ca0*/  @P1 LDGSTS.E.BYPASS.LTC128B.128 [R193+0x6100], [R6.64], !P2 ;  /* 0x0610000006c11fae */ /* 0x0003e2000d101d48 */
[----:B------:R-:W-:-:S03]  /*8cb0*/  @P1 ISETP.GE.AND P2, PT, R206, c[0x0][0x1d4], PT ;  /* 0x00007500ce001a0c */ /* 0x000fc60003f46270 */
[----:B------:R3:W-:Y:S06]  /*8cc0*/  @P1 LDGSTS.E.BYPASS.LTC128B.128 [R193+0x8100], [R8.64], !P4 ;  /* 0x0810000008c11fae */ /* 0x0007ec000e101d48 */
[----:B------:R-:W-:Y:S02]  /*8cd0*/  @P0 ISETP.GE.AND P4, PT, R202, c[0x0][0x1d4], PT ;  /* 0x00007500ca000a0c */ /* 0x000fe40003f86270 */
[----:B-1----:R-:W-:-:S04]  /*8ce0*/  @P1 LEA R6, P3, R206, R3, 0x1 ;  /* 0x00000003ce061211 */ /* 0x002fc800078608ff */
[----:B------:R-:W-:Y:S02]  /*8cf0*/  @P1 LEA.HI.X R7, R206, R4, R218, 0x1, P3 ;  /* 0x00000004ce071211 */ /* 0x000fe400018f0cda */
[----:B------:R-:W-:Y:S02]  /*8d00*/  @P0 ISETP.GE.AND P3, PT, R205, c[0x0][0x1d4], PT ;  /* 0x00007500cd000a0c */ /* 0x000fe40003f66270 */
[----:B---3--:R-:W-:Y:S01]  /*8d10*/  @P0 LEA R8, P5, R202, R0, 0x1 ;  /* 0x00000000ca080211 */ /* 0x008fe200078a08ff */
[----:B------:R1:W-:Y:S01]  /*8d20*/  @P1 LDGSTS.E.BYPASS.LTC128B.128 [R193+0xa100], [R6.64], !P2 ;  /* 0x0a10000006c11fae */ /* 0x0003e2000d101d48 */
[----:B------:R-:W-:Y:S02]  /*8d30*/  @P0 ISETP.GE.AND P2, PT, R206, c[0x0][0x1d4], PT ;  /* 0x00007500ce000a0c */ /* 0x000fe40003f46270 */
[----:B----4-:R-:W-:-:S05]  /*8d40*/  @P0 LEA.HI.X R9, R202, R2, R203, 0x1, P5 ;  /* 0x00000002ca090211 */ /* 0x010fca00028f0ccb */
[----:B------:R2:W-:Y:S01]  /*8d50*/  @P0 LDGSTS.E.BYPASS.LTC128B.128 [R193+0x7100], [R8.64], !P4 ;  /* 0x0710000008c10fae */ /* 0x0005e2000e101d48 */
[----:B-1----:R-:W-:-:S04]  /*8d60*/  @P0 LEA R6, P1, R205, R0, 0x1 ;  /* 0x00000000cd060211 */ /* 0x002fc800078208ff */
[----:B------:R-:W-:Y:S02]  /*8d70*/  @P0 LEA.HI.X R7, R205, R2, R219, 0x1, P1 ;  /* 0x00000002cd070211 */ /* 0x000fe400008f0cdb */
[----:B------:R-:W-:-:S03]  /*8d80*/  @P0 LEA R4, P1, R206, R0, 0x1 ;  /* 0x00000000ce040211 */ /* 0x000fc600078208ff */
[----:B------:R2:W-:Y:S01]  /*8d90*/  @P0 LDGSTS.E.BYPASS.LTC128B.128 [R193+0x9100], [R6.64], !P3 ;  /* 0x0910000006c10fae */ /* 0x0005e2000d901d48 */
[----:B------:R-:W-:-:S05]  /*8da0*/  @P0 LEA.HI.X R5, R206, R2, R218, 0x1, P1 ;  /* 0x00000002ce050211 */ /* 0x000fca00008f0cda */
[----:B------:R2:W-:Y:S01]  /*8db0*/  @P0 LDGSTS.E.BYPASS.LTC128B.128 [R193+0xb100], [R4.64], !P2 ;  /* 0x0b10000004c10fae */ /* 0x0005e2000d101d48 */
[----:B------:R-:W-:-:S03]  /*8dc0*/  ISETP.LT.AND P0, PT, RZ, c[0x0][0x27c], PT ;  /* 0x00009f00ff007a0c */ /* 0x000fc60003f01270 */
[----:B------:R-:W0:Y:S10]  /*8dd0*/  LDGDEPBAR ;  /* 0x00000000000079af */ /* 0x000e340000000000 */
[----:B------:R-:W-:Y:S05]  /*8de0*/  @P0 BRA `(.L_x_1341) ;  /* 0x0000002000000947 */ /* 0x000fea0003800000 */
[----:B------:R-:W-:-:S04]  /*8df0*/  DEPBAR.LE SB0, 0x1 ;  /* 0x000080400000791a */ /* 0x000fc80000000000 */
[----:B------:R-:W-:Y:S05]  /*8e00*/  BRA `(.L_x_1342) ;  /* 0x00006d8000007947 */ /* 0x000fea0003800000 */
.L_x_1341:
[----:B------:R-:W-:Y:S01]  /*8e10*/  ULDC.U8 UR4, c[0x0][0x298] ;  /* 0x0000a60000047ab9 */ /* 0x000fe20000000000 */
[----:B------:R-:W-:Y:S01]  /*8e20*/  SHF.R.S32.HI R0, RZ, 0x1f, R128 ;  /* 0x0000001fff007819 */ /* 0x000fe20000011480 */
[----:B--2---:R-:W-:Y:S01]  /*8e30*/  IMAD.WIDE.U32 R4, R128, c[0x0][0x280], RZ ;  /* 0x0000a00080047a25 */ /* 0x004fe200078e00ff */
[----:B------:R-:W-:Y:S01]  /*8e40*/  ISETP.NE.AND P0, PT, RZ, UR4, PT ;  /* 0x00000004ff007c0c */ /* 0x000fe2000bf05270 */
[----:B------:R-:W-:Y:S01]  /*8e50*/  BSSY B2, `(.L_x_1342) ;  /* 0x00006d3000027945 */ /* 0x000fe20003800000 */
[----:B------:R-:W-:Y:S01]  /*8e60*/  IADD3 R30, R215, R239, RZ ;  /* 0x000000efd71e7210 */ /* 0x000fe20007ffe0ff */
[C---:B------:R-:W-:Y:S02]  /*8e70*/  IMAD R2, R0.reuse, c[0x0][0x280], RZ ;  /* 0x0000a00000027a24 */ /* 0x040fe400078e02ff */
[----:B------:R-:W-:Y:S02]  /*8e80*/  IMAD R0, R0, c[0x0][0x290], RZ ;  /* 0x0000a40000007a24 */ /* 0x000fe400078e02ff */
[----:B------:R-:W-:-:S02]  /*8e90*/  IMAD R7, R128, c[0x0][0x284], R2 ;  /* 0x0000a10080077a24 */ /* 0x000fc400078e0202 */
[C---:B------:R-:W-:Y:S01]  /*8ea0*/  IMAD R6, R128.reuse, c[0x0][0x294], R0 ;  /* 0x0000a50080067a24 */ /* 0x040fe200078e0200 */
[----:B------:R-:W-:Y:S01]  /*8eb0*/  LEA R0, R243, R30, 0x6 ;  /* 0x0000001ef3007211 */ /* 0x000fe200078e30ff */
[----:B------:R-:W-:Y:S01]  /*8ec0*/  IMAD.WIDE.U32 R2, R128, c[0x0][0x290], RZ ;  /* 0x0000a40080027a25 */ /* 0x000fe200078e00ff */
[----:B------:R-:W-:-:S04]  /*8ed0*/  IADD3 R7, R7, R5, RZ ;  /* 0x0000000507077210 */ /* 0x000fc80007ffe0ff */
[----:B------:R-:W-:Y:S01]  /*8ee0*/  IADD3 R6, R6, R3, RZ ;  /* 0x0000000306067210 */ /* 0x000fe20007ffe0ff */
[----:B------:R-:W-:Y:S05]  /*8ef0*/  @!P0 BRA `(.L_x_1343) ;  /* 0x0000368000008947 */ /* 0x000fea0003800000 */
[----:B------:R1:W5:Y:S01]  /*8f00*/  LDL R78, [R1+0x38] ;  /* 0x00003800014e7983 */ /* 0x0003620000100800 */
[----:B------:R-:W-:-:S03]  /*8f10*/  IMAD.MOV.U32 R8, RZ, RZ, c[0x0][0x2c4] ;  /* 0x0000b100ff087624 */ /* 0x000fc600078e00ff */
[----:B------:R1:W5:Y:S02]  /*8f20*/  LDL R77, [R1+0x34] ;  /* 0x00003400014d7983 */ /* 0x0003640000100800 */
[----:B------:R-:W-:Y:S02]  /*8f30*/  ISETP.NE.AND P1, PT, R8, 0x1, PT ;  /* 0x000000010800780c */ /* 0x000fe40003f25270 */
[----:B------:R1:W5:Y:S04]  /*8f40*/  LDL R76, [R1+0x30] ;  /* 0x00003000014c7983 */ /* 0x0003680000100800 */
[----:B------:R1:W5:Y:S04]  /*8f50*/  LDL R72, [R1+0x2c] ;  /* 0x00002c0001487983 */ /* 0x0003680000100800 */
[----:B------:R1:W5:Y:S03]  /*8f60*/  LDL R71, [R1+0x28] ;  /* 0x0000280001477983 */ /* 0x0003660000100800 */
[----:B------:R-:W-:-:S05]  /*8f70*/  @P1 IMAD.HI.U32 R3, R0, c[0x0][0x2c8], RZ ;  /* 0x0000b20000031a27 */ /* 0x000fca00078e00ff */
[----:B------:R-:W-:Y:S01]  /*8f80*/  @P1 SHF.R.U32.HI R0, RZ, c[0x0][0x2cc], R3 ;  /* 0x0000b300ff001a19 */ /* 0x000fe20000011603 */
[----:B------:R-:W-:-:S03]  /*8f90*/  IMAD.MOV.U32 R5, RZ, RZ, R7 ;  /* 0x000000ffff057224 */ /* 0x000fc600078e0007 */
[----:B------:R-:W-:Y:S02]  /*8fa0*/  SHF.R.S32.HI R3, RZ, 0x1f, R0 ;  /* 0x0000001fff037819 */ /* 0x000fe40000011400 */
[----:B------:R-:W-:Y:S01]  /*8fb0*/  MOV R7, R6 ;  /* 0x0000000600077202 */ /* 0x000fe20000000f00 */
[----:B------:R-:W-:Y:S02]  /*8fc0*/  IMAD.MOV.U32 R6, RZ, RZ, R2 ;  /* 0x000000ffff067224 */ /* 0x000fe400078e0002 */
[C---:B------:R-:W-:Y:S02]  /*8fd0*/  IMAD R9, R3.reuse, c[0x0][0x280], RZ ;  /* 0x0000a00003097a24 */ /* 0x040fe400078e02ff */
[----:B------:R-:W-:Y:S02]  /*8fe0*/  IMAD R8, R3, c[0x0][0x290], RZ ;  /* 0x0000a40003087a24 */ /* 0x000fe400078e02ff */
[----:B------:R-:W-:-:S04]  /*8ff0*/  IMAD.WIDE.U32 R2, R0, c[0x0][0x290], R6 ;  /* 0x0000a40000027a25 */ /* 0x000fc800078e0006 */
[----:B------:R-:W-:-:S04]  /*9000*/  IMAD.WIDE.U32 R4, R0, c[0x0][0x280], R4 ;  /* 0x0000a00000047a25 */ /* 0x000fc800078e0004 */
[C---:B------:R-:W-:Y:S02]  /*9010*/  IMAD R6, R0.reuse, c[0x0][0x284], R9 ;  /* 0x0000a10000067a24 */ /* 0x040fe400078e0209 */
[----:B------:R-:W-:Y:S01]  /*9020*/  IMAD R0, R0, c[0x0][0x294], R8 ;  /* 0x0000a50000007a24 */ /* 0x000fe200078e0208 */
[----:B------:R-:W-:-:S04]  /*9030*/  LEA R43, P0, R2, c[0x0][0x288], 0x1 ;  /* 0x0000a200022b7a11 */ /* 0x000fc800078008ff */
[----:B------:R-:W-:-:S04]  /*9040*/  IADD3 R0, R3, R0, RZ ;  /* 0x0000000003007210 */ /* 0x000fc80007ffe0ff */
[----:B------:R-:W-:Y:S02]  /*9050*/  LEA.HI.X R31, R2, c[0x0][0x28c], R0, 0x1, P0 ;  /* 0x0000a300021f7a11 */ /* 0x000fe400000f0c00 */
[----:B------:R-:W-:Y:S02]  /*9060*/  ISETP.GE.AND P0, PT, R30, R36, PT ;  /* 0x000000241e00720c */ /* 0x000fe40003f06270 */
[----:B------:R-:W-:Y:S02]  /*9070*/  LEA R42, P1, R4, c[0x0][0x270], 0x1 ;  /* 0x00009c00042a7a11 */ /* 0x000fe400078208ff */
[----:B------:R-:W-:-:S04]  /*9080*/  IADD3 R6, R5, R6, RZ ;  /* 0x0000000605067210 */ /* 0x000fc80007ffe0ff */
[----:B------:R-:W-:Y:S01]  /*9090*/  LEA.HI.X R37, R4, c[0x0][0x274], R6, 0x1, P1 ;  /* 0x00009d0004257a11 */ /* 0x000fe200008f0c06 */
[----:B------:R1:W2:Y:S01]  /*90a0*/  SHFL.IDX PT, R2, R43, RZ, 0x1c1f ;  /* 0x001c1fff2b027589 */ /* 0x0002a200000e0000 */
[----:B------:R-:W-:Y:S03]  /*90b0*/  BSSY B0, `(.L_x_1344) ;  /* 0x0000050000007945 */ /* 0x000fe60003800000 */
[----:B------:R1:W3:Y:S01]  /*90c0*/  SHFL.IDX PT, R4, R42, RZ, 0x1c1f ;  /* 0x001c1fff2a047589 */ /* 0x0002e200000e0000 */
[----:B------:R-:W-:-:S03]  /*90d0*/  CS2R R62, SRZ ;  /* 0x00000000003e7805 */ /* 0x000fc6000001ff00 */
[----:B------:R1:W4:Y:S01]  /*90e0*/  SHFL.IDX PT, R5, R37, RZ, 0x1c1f ;  /* 0x001c1fff25057589 */ /* 0x00032200000e0000 */
[----:B------:R-:W-:-:S03]  /*90f0*/  CS2R R44, SRZ ;  /* 0x00000000002c7805 */ /* 0x000fc6000001ff00 */
[----:B------:R1:W1:Y:S01]  /*9100*/  SHFL.IDX PT, R3, R31, RZ, 0x1c1f ;  /* 0x001c1fff1f037589 */ /* 0x00026200000e0000 */
        /* <DEDUP_REMOVED lines=11> */
[----:B------:R-:W-:Y:S05]  /*91c0*/  @P0 BRA `(.L_x_1345) ;  /* 0x000003e000000947 */ /* 0x000fea0003800000 */
[----:B--2---:R-:W-:Y:S01]  /*91d0*/  ISETP.GE.AND P0, PT, R145, c[0x0][0x27c], PT ;  /* 0x00009f0091007a0c */ /* 0x004fe20003f06270 */
[----:B------:R-:W-:Y:S01]  /*91e0*/  CS2R R12, SRZ ;  /* 0x00000000000c7805 */ /* 0x000fe2000001ff00 */
[----:B------:R-:W-:-:S11]  /*91f0*/  ISETP.GE.AND P2, PT, R142, c[0x0][0x27c], PT ;  /* 0x00009f008e007a0c */ /* 0x000fd60003f46270 */
[C---:B------:R-:W-:Y:S01]  /*9200*/  @!P0 IMAD.SHL.U32 R0, R145.reuse, 0x2, RZ ;  /* 0x0000000291008824 */ /* 0x040fe200078e00ff */
[----:B-----5:R-:W-:-:S04]  /*9210*/  @!P0 SHF.L.U64.HI R8, R145, 0x1, R78 ;  /* 0x0000000191088819 */ /* 0x020fc8000001024e */
[-C--:B---3--:R-:W-:Y:S02]  /*9220*/  @!P0 IADD3 R6, P3, R4, R0.reuse, RZ ;  /* 0x0000000004068210 */ /* 0x088fe40007f7e0ff */
[----:B------:R-:W-:Y:S01]  /*9230*/  @!P0 IADD3 R10, P1, R2, R0, RZ ;  /* 0x00000000020a8210 */ /* 0x000fe20007f3e0ff */
[----:B------:R-:W-:Y:S02]  /*9240*/  @!P2 IMAD.SHL.U32 R0, R142, 0x2, RZ ;  /* 0x000000028e00a824 */ /* 0x000fe400078e00ff */
[--C-:B----4-:R-:W-:Y:S01]  /*9250*/  @!P0 IMAD.X R7, R5, 0x1, R8.reuse, P3 ;  /* 0x0000000105078824 */ /* 0x110fe200018e0608 */
[----:B------:R-:W-:Y:S01]  /*9260*/  ISETP.GE.AND P3, PT, R144, c[0x0][0x27c], PT ;  /* 0x00009f0090007a0c */ /* 0x000fe20003f66270 */
[----:B-1----:R-:W-:Y:S02]  /*9270*/  @!P0 IMAD.X R11, R3, 0x1, R8, P1 ;  /* 0x00000001030b8824 */ /* 0x002fe400008e0608 */
[----:B------:R-:W-:Y:S01]  /*9280*/  CS2R R8, SRZ ;  /* 0x0000000000087805 */ /* 0x000fe2000001ff00 */
[----:B------:R1:W5:Y:S01]  /*9290*/  @!P0 LD.E.64 R12, [R6.64] ;  /* 0x00000008060c8980 */ /* 0x000362000c101b00 */
[----:B------:R-:W-:-:S02]  /*92a0*/  @!P2 IADD3 R18, P4, R4, R0, RZ ;  /* 0x000000000412a210 */ /* 0x000fc40007f9e0ff */
[----:B------:R-:W-:Y:S02]  /*92b0*/  ISETP.GE.AND P1, PT, R107, c[0x0][0x27c], PT ;  /* 0x00009f006b007a0c */ /* 0x000fe40003f26270 */
[----:B------:R2:W5:Y:S01]  /*92c0*/  @!P0 LD.E.64 R8, [R10.64] ;  /* 0x000000080a088980 */ /* 0x000562000c101b00 */
[----:B------:R-:W-:Y:S01]  /*92d0*/  CS2R R14, SRZ ;  /* 0x00000000000e7805 */ /* 0x000fe2000001ff00 */
[----:B------:R-:W-:Y:S01]  /*92e0*/  CS2R R16, SRZ ;  /* 0x0000000000107805 */ /* 0x000fe2000001ff00 */
[----:B-1----:R-:W-:Y:S02]  /*92f0*/  @!P2 SHF.L.U64.HI R7, R142, 0x1, R77 ;  /* 0x000000018e07a819 */ /* 0x002fe4000001024d */
[----:B------:R-:W-:Y:S01]  /*9300*/  @!P2 IADD3 R6, P0, R2, R0, RZ ;  /* 0x000000000206a210 */ /* 0x000fe20007f1e0ff */
[----:B------:R-:W-:Y:S02]  /*9310*/  @!P3 IMAD.SHL.U32 R0, R144, 0x2, RZ ;  /* 0x000000029000b824 */ /* 0x000fe400078e00ff */
[----:B------:R-:W-:-:S02]  /*9320*/  @!P2 IMAD.X R19, R5, 0x1, R7, P4 ;  /* 0x000000010513a824 */ /* 0x000fc400020e0607 */
[----:B------:R-:W-:Y:S01]  /*9330*/  @!P2 IMAD.X R7, R3, 0x1, R7, P0 ;  /* 0x000000010307a824 */ /* 0x000fe200000e0607 */
[-C--:B------:R-:W-:Y:S02]  /*9340*/  @!P3 IADD3 R24, P0, R4, R0.reuse, RZ ;  /* 0x000000000418b210 */ /* 0x080fe40007f1e0ff */
[C---:B--2---:R-:W-:Y:S01]  /*9350*/  @!P1 SHF.L.U64.HI R10, R107.reuse, 0x1, R72 ;  /* 0x000000016b0a9819 */ /* 0x044fe20000010248 */
[----:B------:R1:W5:Y:S04]  /*9360*/  @!P2 LD.E.64 R16, [R18.64] ;  /* 0x000000081210a980 */ /* 0x000368000c101b00 */
[----:B------:R2:W5:Y:S01]  /*9370*/  @!P2 LD.E.64 R14, [R6.64] ;  /* 0x00000008060ea980 */ /* 0x000562000c101b00 */
[----:B------:R-:W-:Y:S02]  /*9380*/  @!P3 IADD3 R22, P2, R2, R0, RZ ;  /* 0x000000000216b210 */ /* 0x000fe40007f5e0ff */
[----:B--2---:R-:W-:Y:S01]  /*9390*/  @!P3 SHF.L.U64.HI R6, R144, 0x1, R76 ;  /* 0x000000019006b819 */ /* 0x004fe2000001024c */
[----:B------:R-:W-:-:S04]  /*93a0*/  @!P1 IMAD.SHL.U32 R7, R107, 0x2, RZ ;  /* 0x000000026b079824 */ /* 0x000fc800078e00ff */
[----:B------:R-:W-:Y:S01]  /*93b0*/  @!P3 IMAD.X R25, R5, 0x1, R6, P0 ;  /* 0x000000010519b824 */ /* 0x000fe200000e0606 */
[----:B------:R-:W-:-:S05]  /*93c0*/  @!P1 IADD3 R20, P0, R4, R7, RZ ;  /* 0x0000000704149210 */ /* 0x000fca0007f1e0ff */
[----:B------:R-:W-:Y:S01]  /*93d0*/  @!P1 IMAD.X R21, R5, 0x1, R10, P0 ;  /* 0x0000000105159824 */ /* 0x000fe200000e060a */
[----:B-1----:R-:W-:Y:S01]  /*93e0*/  @!P1 IADD3 R18, P0, R2, R7, RZ ;  /* 0x0000000702129210 */ /* 0x002fe20007f1e0ff */
[----:B------:R-:W-:Y:S01]  /*93f0*/  @!P3 IMAD.X R23, R3, 0x1, R6, P2 ;  /* 0x000000010317b824 */ /* 0x000fe200010e0606 */
[----:B------:R-:W-:-:S03]  /*9400*/  ISETP.GE.AND P2, PT, R140, c[0x0][0x27c], PT ;  /* 0x00009f008c007a0c */ /* 0x000fc60003f46270 */
[----:B------:R-:W-:Y:S01]  /*9410*/  @!P1 IMAD.X R19, R3, 0x1, R10, P0 ;  /* 0x0000000103139824 */ /* 0x000fe200000e060a */
[----:B------:R-:W-:Y:S01]  /*9420*/  ISETP.GE.AND P0, PT, R143, c[0x0][0x27c], PT ;  /* 0x00009f008f007a0c */ /* 0x000fe20003f06270 */
[----:B------:R-:W-:Y:S01]  /*9430*/  CS2R R10, SRZ ;  /* 0x00000000000a7805 */ /* 0x000fe2000001ff00 */
[----:B------:R-:W-:-:S07]  /*9440*/  CS2R R6, SRZ ;  /* 0x0000000000067805 */ /* 0x000fce000001ff00 */
[----:B------:R-:W-:-:S04]  /*9450*/  @!P2 IMAD.WIDE R28, R140, 0x2, R4 ;  /* 0x000000028c1ca825 */ /* 0x000fc800078e0204 */
[----:B------:R-:W-:Y:S01]  /*9460*/  @!P2 IMAD.WIDE R26, R140, 0x2, R2 ;  /* 0x000000028c1aa825 */ /* 0x000fe200078e0202 */
[----:B------:R1:W5:Y:S03]  /*9470*/  @!P2 LD.E.64 R10, [R28.64] ;  /* 0x000000081c0aa980 */ /* 0x000366000c101b00 */
[C---:B------:R-:W-:Y:S01]  /*9480*/  @!P0 IMAD.SHL.U32 R0, R143.reuse, 0x2, RZ ;  /* 0x000000028f008824 */ /* 0x040fe200078e00ff */
[----:B------:R2:W5:Y:S04]  /*9490*/  @!P2 LD.E.64 R6, [R26.64] ;  /* 0x000000081a06a980 */ /* 0x000568000c101b00 */
[----:B------:R-:W-:Y:S01]  /*94a0*/  @!P0 IADD3 R4, P2, R4, R0, RZ ;  /* 0x0000000004048210 */ /* 0x000fe20007f5e0ff */
[----:B------:R-:W-:Y:S01]  /*94b0*/  CS2R R32, SRZ ;  /* 0x0000000000207805 */ /* 0x000fe2000001ff00 */
[----:B------:R-:W-:Y:S01]  /*94c0*/  CS2R R34, SRZ ;  /* 0x0000000000227805 */ /* 0x000fe2000001ff00 */
[----:B------:R-:W-:Y:S01]  /*94d0*/  CS2R R38, SRZ ;  /* 0x0000000000267805 */ /* 0x000fe2000001ff00 */
[----:B------:R-:W-:Y:S01]  /*94e0*/  CS2R R40, SRZ ;  /* 0x0000000000287805 */ /* 0x000fe2000001ff00 */
[----:B------:R-:W-:Y:S01]  /*94f0*/  CS2R R44, SRZ ;  /* 0x00000000002c7805 */ /* 0x000fe2000001ff00 */
[----:B------:R-:W-:Y:S01]  /*9500*/  CS2R R46, SRZ ;  /* 0x00000000002e7805 */ /* 0x000fe2000001ff00 */
[----:B------:R1:W5:Y:S04]  /*9510*/  @!P3 LD.E.64 R32, [R24.64] ;  /* 0x000000081820b980 */ /* 0x000368000c101b00 */
[----:B------:R1:W5:Y:S04]  /*9520*/  @!P3 LD.E.64 R34, [R22.64] ;  /* 0x000000081622b980 */ /* 0x000368000c101b00 */
[----:B------:R1:W5:Y:S04]  /*9530*/  @!P1 LD.E.64 R38, [R20.64] ;  /* 0x0000000814269980 */ /* 0x000368000c101b00 */
[----:B------:R1:W5:Y:S01]  /*9540*/  @!P1 LD.E.64 R40, [R18.64] ;  /* 0x0000000812289980 */ /* 0x000362000c101b00 */
[----:B--2---:R-:W-:-:S05]  /*9550*/  @!P0 SHF.L.U64.HI R26, R143, 0x1, R71 ;  /* 0x000000018f1a8819 */ /* 0x004fca0000010247 */
[----:B------:R-:W-:Y:S01]  /*9560*/  @!P0 IMAD.X R5, R5, 0x1, R26, P2 ;  /* 0x0000000105058824 */ /* 0x000fe200010e061a */
[----:B------:R-:W-:-:S04]  /*9570*/  @!P0 IADD3 R2, P2, R2, R0, RZ ;  /* 0x0000000002028210 */ /* 0x000fc80007f5e0ff */
[----:B------:R1:W5:Y:S01]  /*9580*/  @!P0 LD.E.64 R44, [R4.64] ;  /* 0x00000008042c8980 */ /* 0x000362000c101b00 */
[----:B------:R-:W-:-:S05]  /*9590*/  @!P0 IMAD.X R3, R3, 0x1, R26, P2 ;  /* 0x0000000103038824 */ /* 0x000fca00010e061a */
[----:B------:R1:W5:Y:S03]  /*95a0*/  @!P0 LD.E.64 R46, [R2.64] ;  /* 0x00000008022e8980 */ /* 0x000366000c101b00 */
.L_x_1345:
[----:B--2---:R-:W-:Y:S05]  /*95b0*/  BSYNC B0 ;  /* 0x0000000000007941 */ /* 0x004fea0003800000 */
.L_x_1344:
[----:B------:R-:W-:Y:S01]  /*95c0*/  IADD3 R0, R30, 0x40, RZ ;  /* 0x000000401e007810 */ /* 0x000fe20007ffe0ff */
[----:B-1---5:R-:W-:Y:S01]  /*95d0*/  IMAD.MOV.U32 R2, RZ, RZ, R38 ;  /* 0x000000ffff027224 */ /* 0x022fe200078e0026 */
[----:B------:R-:W-:Y:S01]  /*95e0*/  MOV R19, R9 ;  /* 0x0000000900137202 */ /* 0x000fe20000000f00 */
[----:B---3--:R-:W-:Y:S01]  /*95f0*/  IMAD.MOV.U32 R4, RZ, RZ, R44 ;  /* 0x000000ffff047224 */ /* 0x008fe200078e002c */
[----:B------:R-:W-:Y:S01]  /*9600*/  ISETP.GE.AND P0, PT, R0, R36, PT ;  /* 0x000000240000720c */ /* 0x000fe20003f06270 */
[----:B------:R-:W-:Y:S01]  /*9610*/  IMAD.MOV.U32 R0, RZ, RZ, R39 ;  /* 0x000000ffff007224 */ /* 0x000fe200078e0027 */
[----:B----4-:R1:W2:Y:S01]  /*9620*/  SHFL.IDX PT, R5, R37, 0x1, 0x1c1f ;  /* 0x003c1f0025057f89 */ /* 0x0102a200000e0000 */
[----:B------:R-:W-:Y:S01]  /*9630*/  IMAD.MOV.U32 R3, RZ, RZ, R45 ;  /* 0x000000ffff037224 */ /* 0x000fe200078e002d */
[----:B------:R-:W-:Y:S01]  /*9640*/  BSSY B0, `(.L_x_1346) ;  /* 0x000006f000007945 */ /* 0x000fe20003800000 */
[----:B------:R-:W-:Y:S01]  /*9650*/  IMAD.MOV.U32 R20, RZ, RZ, R8 ;  /* 0x000000ffff147224 */ /* 0x000fe200078e0008 */
[----:B------:R-:W-:Y:S01]  /*9660*/  PRMT R70, R0, 0x5410, R2 ;  /* 0x0000541000467816 */ /* 0x000fe20000000002 */
[----:B------:R-:W-:Y:S01]  /*9670*/  IMAD.MOV.U32 R2, RZ, RZ, R16 ;  /* 0x000000ffff027224 */ /* 0x000fe200078e0010 */
[----:B------:R-:W-:Y:S01]  /*9680*/  PRMT R75, R3, 0x5410, R4 ;  /* 0x00005410034b7816 */ /* 0x000fe20000000004 */
[----:B------:R-:W-:Y:S01]  /*9690*/  IMAD.MOV.U32 R0, RZ, RZ, R17 ;  /* 0x000000ffff007224 */ /* 0x000fe200078e0011 */
[----:B------:R-:W-:Y:S01]  /*96a0*/  MOV R4, R32 ;  /* 0x0000002000047202 */ /* 0x000fe20000000f00 */
[----:B------:R-:W-:Y:S01]  /*96b0*/  IMAD.MOV.U32 R3, RZ, RZ, R33 ;  /* 0x000000ffff037224 */ /* 0x000fe200078e0021 */
[----:B------:R-:W-:Y:S01]  /*96c0*/  CS2R R24, SRZ ;  /* 0x0000000000187805 */ /* 0x000fe2000001ff00 */
        /* <DEDUP_REMOVED lines=8> */
[----:B------:R-:W-:Y:S01]  /*9750*/  CS2R R52, SRZ ;  /* 0x0000000000347805 */ /* 0x000fe2000001ff00 */
[----:B------:R-:W-:Y:S01]  /*9760*/  PRMT R60, R0, 0x5410, R2 ;  /* 0x00005410003c7816 */ /* 0x000fe20000000002 */
[----:B------:R-:W-:Y:S01]  /*9770*/  IMAD.MOV.U32 R2, RZ, RZ, R40 ;  /* 0x000000ffff027224 */ /* 0x000fe200078e0028 */
[----:B------:R-:W-:Y:S01]  /*9780*/  PRMT R64, R64, 0x5410, R4 ;  /* 0x0000541040407816 */ /* 0x000fe20000000004 */
[----:B------:R-:W-:Y:S01]  /*9790*/  IMAD.MOV.U32 R0, RZ, RZ, R41 ;  /* 0x000000ffff007224 */ /* 0x000fe200078e0029 */
[----:B------:R-:W-:Y:S01]  /*97a0*/  PRMT R61, R61, 0x5410, R3 ;  /* 0x000054103d3d7816 */ /* 0x000fe20000000003 */
[----:B------:R-:W-:Y:S01]  /*97b0*/  IMAD.MOV.U32 R4, RZ, RZ, R46 ;  /* 0x000000ffff047224 */ /* 0x000fe200078e002e */
[----:B------:R-:W-:Y:S01]  /*97c0*/  MOV R3, R47 ;  /* 0x0000002f00037202 */ /* 0x000fe20000000f00 */
[----:B------:R-:W-:Y:S01]  /*97d0*/  CS2R R50, SRZ ;  /* 0x0000000000327805 */ /* 0x000fe2000001ff00 */
[----:B------:R-:W-:Y:S01]  /*97e0*/  PRMT R69, R0, 0x5410, R2 ;  /* 0x0000541000457816 */ /* 0x000fe20000000002 */
[----:B------:R-:W-:Y:S01]  /*97f0*/  IMAD.MOV.U32 R2, RZ, RZ, R14 ;  /* 0x000000ffff027224 */ /* 0x000fe200078e000e */
[----:B------:R-:W-:Y:S01]  /*9800*/  PRMT R74, R3, 0x5410, R4 ;  /* 0x00005410034a7816 */ /* 0x000fe20000000004 */
[----:B------:R-:W-:Y:S01]  /*9810*/  IMAD.MOV.U32 R0, RZ, RZ, R15 ;  /* 0x000000ffff007224 */ /* 0x000fe200078e000f */
[----:B------:R-:W-:Y:S01]  /*9820*/  MOV R3, R35 ;  /* 0x0000002300037202 */ /* 0x000fe20000000f00 */
[----:B------:R-:W-:Y:S01]  /*9830*/  IMAD.MOV.U32 R4, RZ, RZ, R34 ;  /* 0x000000ffff047224 */ /* 0x000fe200078e0022 */
[----:B------:R-:W-:Y:S01]  /*9840*/  PRMT R64, R20, 0x7610, R64 ;  /* 0x0000761014407816 */ /* 0x000fe20000000040 */
[----:B------:R-:W-:Y:S01]  /*9850*/  CS2R R58, SRZ ;  /* 0x00000000003a7805 */ /* 0x000fe2000001ff00 */
[----:B------:R-:W-:Y:S01]  /*9860*/  PRMT R65, R0, 0x5410, R2 ;  /* 0x0000541000417816 */ /* 0x000fe20000000002 */
[----:B------:R-:W-:Y:S01]  /*9870*/  IMAD.MOV.U32 R0, RZ, RZ, R7 ;  /* 0x000000ffff007224 */ /* 0x000fe200078e0007 */
[----:B------:R-:W-:Y:S01]  /*9880*/  PRMT R67, R3, 0x5410, R4 ;  /* 0x0000541003437816 */ /* 0x000fe20000000004 */
[----:B------:R-:W3:Y:S01]  /*9890*/  SHFL.IDX PT, R2, R43, 0x1, 0x1c1f ;  /* 0x003c1f002b027f89 */ /* 0x000ee200000e0000 */
[----:B------:R-:W-:Y:S01]  /*98a0*/  PRMT R61, R19, 0x7610, R61 ;  /* 0x00007610133d7816 */ /* 0x000fe2000000003d */
[----:B------:R-:W-:Y:S01]  /*98b0*/  CS2R R56, SRZ ;  /* 0x0000000000387805 */ /* 0x000fe2000001ff00 */
[----:B-1----:R-:W-:Y:S01]  /*98c0*/  PRMT R37, R0, 0x5410, R18 ;  /* 0x0000541000257816 */ /* 0x002fe20000000012 */
[----:B------:R1:W4:Y:S01]  /*98d0*/  SHFL.IDX PT, R4, R42, 0x1, 0x1c1f ;  /* 0x003c1f002a047f89 */ /* 0x00032200000e0000 */
[----:B------:R-:W-:Y:S01]  /*98e0*/  CS2R R26, SRZ ;  /* 0x00000000001a7805 */ /* 0x000fe2000001ff00 */
[----:B------:R-:W-:Y:S01]  /*98f0*/  CS2R R54, SRZ ;  /* 0x0000000000367805 */ /* 0x000fe2000001ff00 */
[----:B------:R-:W-:Y:S01]  /*9900*/  CS2R R48, SRZ ;  /* 0x0000000000307805 */ /* 0x000fe2000001ff00 */
[----:B------:R2:W3:Y:S01]  /*9910*/  SHFL.IDX PT, R3, R31, 0x1, 0x1c1f ;  /* 0x003c1f001f037f89 */ /* 0x0004e200000e0000 */
[----:B-1----:R-:W-:Y:S01]  /*9920*/  CS2R R42, SRZ ;  /* 0x00000000002a7805 */ /* 0x002fe2000001ff00 */
[----:B--2---:R-:W-:Y:S01]  /*9930*/  CS2R R30, SRZ ;  /* 0x00000000001e7805 */ /* 0x004fe2000001ff00 */
[----:B------:R-:W-:Y:S05]  /*9940*/  @P0 BRA `(.L_x_1347) ;  /* 0x000003e000000947 */ /* 0x000fea0003800000 */
[----:B---34-:R-:W-:Y:S01]  /*9950*/  ISETP.GE.AND P0, PT, R145, c[0x0][0x27c], PT ;  /* 0x00009f0091007a0c */ /* 0x018fe20003f06270 */
[----:B------:R-:W-:Y:S01]  /*9960*/  CS2R R50, SRZ ;  /* 0x0000000000327805 */ /* 0x000fe2000001ff00 */
[----:B------:R-:W-:-:S11]  /*9970*/  ISETP.GE.AND P2, PT, R142, c[0x0][0x27c], PT ;  /* 0x00009f008e007a0c */ /* 0x000fd60003f46270 */
[C---:B------:R-:W-:Y:S01]  /*9980*/  @!P0 IMAD.SHL.U32 R0, R145.reuse, 0x2, RZ ;  /* 0x0000000291008824 */ /* 0x040fe200078e00ff */
[----:B------:R-:W-:Y:S01]  /*9990*/  @!P0 SHF.L.U64.HI R20, R145, 0x1, R78 ;  /* 0x0000000191148819 */ /* 0x000fe2000001024e */
[----:B------:R-:W-:Y:S01]  /*99a0*/  CS2R R48, SRZ ;  /* 0x0000000000307805 */ /* 0x000fe2000001ff00 */
[----:B------:R-:W-:Y:S02]  /*99b0*/  @!P2 IMAD.SHL.U32 R24, R142, 0x2, RZ ;  /* 0x000000028e18a824 */ /* 0x000fe400078e00ff */
[-C--:B------:R-:W-:Y:S02]  /*99c0*/  @!P0 IADD3 R18, P3, R4, R0.reuse, RZ ;  /* 0x0000000004128210 */ /* 0x080fe40007f7e0ff */
[----:B------:R-:W-:-:S03]  /*99d0*/  @!P0 IADD3 R22, P1, R2, R0, RZ ;  /* 0x0000000002168210 */ /* 0x000fc60007f3e0ff */
[--C-:B------:R-:W-:Y:S01]  /*99e0*/  @!P0 IMAD.X R19, R5, 0x1, R20.reuse, P3 ;  /* 0x0000000105138824 */ /* 0x100fe200018e0614 */
[----:B------:R-:W-:Y:S01]  /*99f0*/  ISETP.GE.AND P3, PT, R144, c[0x0][0x27c], PT ;  /* 0x00009f0090007a0c */ /* 0x000fe20003f66270 */
[----:B------:R-:W-:Y:S01]  /*9a00*/  @!P0 IMAD.X R23, R3, 0x1, R20, P1 ;  /* 0x0000000103178824 */ /* 0x000fe200008e0614 */
[----:B------:R-:W-:Y:S02]  /*9a10*/  ISETP.GE.AND P1, PT, R107, c[0x0][0x27c], PT ;  /* 0x00009f006b007a0c */ /* 0x000fe40003f26270 */
[----:B------:R1:W5:Y:S01]  /*9a20*/  @!P0 LD.E.64 R50, [R18.64] ;  /* 0x0000000812328980 */ /* 0x000362000c101b00 */
[----:B------:R-:W-:Y:S02]  /*9a30*/  @!P2 SHF.L.U64.HI R0, R142, 0x1, R77 ;  /* 0x000000018e00a819 */ /* 0x000fe4000001024d */
[----:B------:R-:W-:Y:S01]  /*9a40*/  @!P2 IADD3 R20, P4, R4, R24, RZ ;  /* 0x000000180414a210 */ /* 0x000fe20007f9e0ff */
[----:B------:R2:W5:Y:S01]  /*9a50*/  @!P0 LD.E.64 R48, [R22.64] ;  /* 0x0000000816308980 */ /* 0x000562000c101b00 */
[----:B------:R-:W-:Y:S01]  /*9a60*/  CS2R R54, SRZ ;  /* 0x0000000000367805 */ /* 0x000fe2000001ff00 */
[----:B------:R-:W-:-:S02]  /*9a70*/  CS2R R52, SRZ ;  /* 0x0000000000347805 */ /* 0x000fc4000001ff00 */
[----:B------:R-:W-:-:S03]  /*9a80*/  @!P2 IMAD.X R21, R5, 0x1, R0, P4 ;  /* 0x000000010515a824 */ /* 0x000fc600020e0600 */
[----:B------:R-:W-:Y:S02]  /*9a90*/  @!P1 SHF.L.U64.HI R26, R107, 0x1, R72 ;  /* 0x000000016b1a9819 */ /* 0x000fe40000010248 */
[----:B------:R3:W5:Y:S01]  /*9aa0*/  @!P2 LD.E.64 R52, [R20.64] ;  /* 0x000000081434a980 */ /* 0x000762000c101b00 */
[----:B-1----:R-:W-:-:S05]  /*9ab0*/  @!P2 IADD3 R18, P0, R2, R24, RZ ;  /* 0x000000180212a210 */ /* 0x002fca0007f1e0ff */
[----:B------:R-:W-:Y:S02]  /*9ac0*/  @!P2 IMAD.X R19, R3, 0x1, R0, P0 ;  /* 0x000000010313a824 */ /* 0x000fe400000e0600 */
[----:B------:R-:W-:-:S03]  /*9ad0*/  @!P3 IMAD.SHL.U32 R0, R144, 0x2, RZ ;  /* 0x000000029000b824 */ /* 0x000fc600078e00ff */
[----:B------:R1:W5:Y:S02]  /*9ae0*/  @!P2 LD.E.64 R54, [R18.64] ;  /* 0x000000081236a980 */ /* 0x000364000c101b00 */
[-C--:B------:R-:W-:Y:S02]  /*9af0*/  @!P3 IADD3 R24, P0, R4, R0.reuse, RZ ;  /* 0x000000000418b210 */ /* 0x080fe40007f1e0ff */
[----:B--2---:R-:W-:Y:S02]  /*9b00*/  @!P3 IADD3 R22, P2, R2, R0, RZ ;  /* 0x000000000216b210 */ /* 0x004fe40007f5e0ff */
[----:B-1----:R-:W-:Y:S01]  /*9b10*/  @!P3 SHF.L.U64.HI R19, R144, 0x1, R76 ;  /* 0x000000019013b819 */ /* 0x002fe2000001024c */
[----:B------:R-:W-:-:S04]  /*9b20*/  @!P1 IMAD.SHL.U32 R18, R107, 0x2, RZ ;  /* 0x000000026b129824 */ /* 0x000fc800078e00ff */
[----:B------:R-:W-:Y:S01]  /*9b30*/  @!P3 IMAD.X R25, R5, 0x1, R19, P0 ;  /* 0x000000010519b824 */ /* 0x000fe200000e0613 */
[----:B---3--:R-:W-:-:S05]  /*9b40*/  @!P1 IADD3 R20, P0, R4, R18, RZ ;  /* 0x0000001204149210 */ /* 0x008fca0007f1e0ff */
[----:B------:R-:W-:Y:S01]  /*9b50*/  @!P1 IMAD.X R21, R5, 0x1, R26, P0 ;  /* 0x0000000105159824 */ /* 0x000fe200000e061a */
[----:B------:R-:W-:Y:S01]  /*9b60*/  @!P1 IADD3 R18, P0, R2, R18, RZ ;  /* 0x0000001202129210 */ /* 0x000fe20007f1e0ff */
        /* <DEDUP_REMOVED lines=9> */
[----:B------:R-:W-:Y:S01]  /*9c00*/  @!P0 IMAD.SHL.U32 R0, R143, 0x2, RZ ;  /* 0x000000028f008824 */ /* 0x000fe200078e00ff */
[----:B------:R2:W5:Y:S04]  /*9c10*/  @!P2 LD.E.64 R42, [R26.64] ;  /* 0x000000081a2aa980 */ /* 0x000568000c101b00 */
[----:B------:R-:W-:Y:S01]  /*9c20*/  @!P0 IADD3 R4, P2, R4, R0, RZ ;  /* 0x0000000004048210 */ /* 0x000fe20007f5e0ff */
[----:B------:R-:W-:Y:S01]  /*9c30*/  CS2R R56, SRZ ;  /* 0x0000000000387805 */ /* 0x000fe2000001ff00 */
[----:B------:R-:W-:Y:S01]  /*9c40*/  CS2R R62, SRZ ;  /* 0x00000000003e7805 */ /* 0x000fe2000001ff00 */
[----:B------:R-:W-:-:S04]  /*9c50*/  CS2R R58, SRZ ;  /* 0x00000000003a7805 */ /* 0x000fc8000001ff00 */
[----:B------:R3:W5:Y:S01]  /*9c60*/  @!P1 LD.E.64 R56, [R18.64] ;  /* 0x0000000812389980 */ /* 0x000762000c101b00 */
[----:B--2---:R-:W-:Y:S01]  /*9c70*/  @!P0 SHF.L.U64.HI R26, R143, 0x1, R71 ;  /* 0x000000018f1a8819 */ /* 0x004fe20000010247 */
[----:B-1----:R-:W-:-:S04]  /*9c80*/  CS2R R28, SRZ ;  /* 0x00000000001c7805 */ /* 0x002fc8000001ff00 */
[--C-:B------:R-:W-:Y:S01]  /*9c90*/  @!P0 IMAD.X R5, R5, 0x1, R26.reuse, P2 ;  /* 0x0000000105058824 */ /* 0x100fe200010e061a */
[----:B------:R-:W-:Y:S01]  /*9ca0*/  @!P0 IADD3 R2, P2, R2, R0, RZ ;  /* 0x0000000002028210 */ /* 0x000fe20007f5e0ff */
[----:B------:R1:W5:Y:S04]  /*9cb0*/  @!P3 LD.E.64 R28, [R24.64] ;  /* 0x00000008181cb980 */ /* 0x000368000c101b00 */
[----:B------:R-:W-:Y:S01]  /*9cc0*/  @!P0 IMAD.X R3, R3, 0x1, R26, P2 ;  /* 0x0000000103038824 */ /* 0x000fe200010e061a */
[----:B------:R3:W5:Y:S01]  /*9cd0*/  @!P0 LD.E.64 R62, [R4.64] ;  /* 0x00000008043e8980 */ /* 0x000762000c101b00 */
[----:B------:R-:W-:-:S03]  /*9ce0*/  CS2R R26, SRZ ;  /* 0x00000000001a7805 */ /* 0x000fc6000001ff00 */
[----:B------:R3:W5:Y:S04]  /*9cf0*/  @!P0 LD.E.64 R58, [R2.64] ;  /* 0x00000008023a8980 */ /* 0x000768000c101b00 */
[----:B------:R3:W5:Y:S01]  /*9d00*/  @!P3 LD.E.64 R26, [R22.64] ;  /* 0x00000008161ab980 */ /* 0x000762000c101b00 */
[----:B-1----:R-:W-:-:S06]  /*9d10*/  CS2R R24, SRZ ;  /* 0x0000000000187805 */ /* 0x002fcc000001ff00 */
[----:B------:R3:W5:Y:S02]  /*9d20*/  @!P1 LD.E.64 R24, [R20.64] ;  /* 0x0000000814189980 */ /* 0x000764000c101b00 */
.L_x_1347:
[----:B---34-:R-:W-:Y:S05]  /*9d30*/  BSYNC B0 ;  /* 0x0000000000007941 */ /* 0x018fea0003800000 */
.L_x_1346:
[----:B-----5:R-:W-:Y:S01]  /*9d40*/  IMAD.MOV.U32 R2, RZ, RZ, R24 ;  /* 0x000000ffff027224 */ /* 0x020fe200078e0018 */
[----:B------:R-:W-:Y:S01]  /*9d50*/  MOV R0, R25 ;  /* 0x0000001900007202 */ /* 0x000fe20000000f00 */
[----:B------:R-:W-:Y:S01]  /*9d60*/  IMAD.MOV.U32 R4, RZ, RZ, R62 ;  /* 0x000000ffff047224 */ /* 0x000fe200078e003e */
[----:B------:R-:W-:-:S04]  /*9d70*/  DEPBAR.LE SB0, 0x1 ;  /* 0x000080400000791a */ /* 0x000fc80000000000 */
[----:B------:R-:W-:Y:S01]  /*9d80*/  PRMT R84, R0, 0x5410, R2 ;  /* 0x0000541000547816 */ /* 0x000fe20000000002 */
[----:B------:R-:W-:Y:S01]  /*9d90*/  IMAD.MOV.U32 R2, RZ, RZ, R52 ;  /* 0x000000ffff027224 */ /* 0x000fe200078e0034 */
[----:B------:R-:W-:Y:S01]  /*9da0*/  MOV R0, R53 ;  /* 0x0000003500007202 */ /* 0x000fe20000000f00 */
[----:B------:R-:W-:Y:S01]  /*9db0*/  IMAD.MOV.U32 R3, RZ, RZ, R63 ;  /* 0x000000ffff037224 */ /* 0x000fe200078e003f */
[----:B------:R-:W-:Y:S02]  /*9dc0*/  BSSY B1, `(.L_x_1348) ;  /* 0x000014d000017945 */ /* 0x000fe40003800000 */
[----:B------:R-:W-:Y:S01]  /*9dd0*/  PRMT R79, R0, 0x5410, R2 ;  /* 0x00005410004f7816 */ /* 0x000fe20000000002 */
[----:B------:R-:W-:Y:S01]  /*9de0*/  IMAD.MOV.U32 R2, RZ, RZ, R30 ;  /* 0x000000ffff027224 */ /* 0x000fe200078e001e */
[----:B------:R-:W-:Y:S02]  /*9df0*/  MOV R0, R31 ;  /* 0x0000001f00007202 */ /* 0x000fe40000000f00 */
[----:B------:R-:W-:Y:S01]  /*9e00*/  PRMT R86, R3, 0x5410, R4 ;  /* 0x0000541003567816 */ /* 0x000fe20000000004 */
[----:B------:R-:W-:Y:S01]  /*9e10*/  IMAD.MOV.U32 R4, RZ, RZ, R28 ;  /* 0x000000ffff047224 */ /* 0x000fe200078e001c */
[----:B------:R-:W-:Y:S01]  /*9e20*/  PRMT R72, R0, 0x5410, R2 ;  /* 0x0000541000487816 */ /* 0x000fe20000000002 */
[----:B------:R-:W-:-:S02]  /*9e30*/  IMAD.MOV.U32 R3, RZ, RZ, R29 ;  /* 0x000000ffff037224 */ /* 0x000fc400078e001d */
        /* <DEDUP_REMOVED lines=9> */
[----:B------:R-:W-:Y:S01]  /*9ed0*/  IMAD.IADD R3, R36, 0x1, -R239 ;  /* 0x0000000124037824 */ /* 0x000fe200078e0aef */
[----:B------:R-:W-:Y:S01]  /*9ee0*/  PRMT R82, R0, 0x5410, R2 ;  /* 0x0000541000527816 */ /* 0x000fe20000000002 */
[----:B------:R-:W-:Y:S01]  /*9ef0*/  IMAD.MOV.U32 R2, RZ, RZ, R26 ;  /* 0x000000ffff027224 */ /* 0x000fe200078e001a */
[----:B------:R-:W-:-:S02]  /*9f00*/  MOV R0, R27 ;  /* 0x0000001b00007202 */ /* 0x000fc40000000f00 */
[----:B------:R-:W-:Y:S02]  /*9f10*/  IMNMX R36, R3, 0x80, PT ;  /* 0x0000008003247817 */ /* 0x000fe40003800200 */
[----:B------:R-:W-:Y:S01]  /*9f20*/  PRMT R80, R0, 0x5410, R2 ;  /* 0x0000541000507816 */ /* 0x000fe20000000002 */
[----:B------:R-:W-:Y:S01]  /*9f30*/  IMAD.MOV.U32 R2, RZ, RZ, R54 ;  /* 0x000000ffff027224 */ /* 0x000fe200078e0036 */
[----:B------:R-:W-:Y:S01]  /*9f40*/  MOV R0, R55 ;  /* 0x0000003700007202 */ /* 0x000fe20000000f00 */
[----:B------:R-:W-:Y:S01]  /*9f50*/  BAR.SYNC.DEFER_BLOCKING 0x0 ;  /* 0x0000000000007b1d */ /* 0x000fe20000010000 */
[----:B------:R-:W-:Y:S02]  /*9f60*/  ISETP.GE.AND P0, PT, R215, R36, PT ;  /* 0x00000024d700720c */ /* 0x000fe40003f06270 */
[----:B------:R-:W-:Y:S01]  /*9f70*/  PRMT R78, R0, 0x5410, R2 ;  /* 0x00005410004e7816 */ /* 0x000fe20000000002 */
[----:B------:R-:W-:Y:S02]  /*9f80*/  IMAD.MOV.U32 R2, RZ, RZ, R48 ;  /* 0x000000ffff027224 */ /* 0x000fe400078e0030 */
[----:B------:R-:W-:-:S05]  /*9f90*/  IMAD.MOV.U32 R0, RZ, RZ, R49 ;  /* 0x000000ffff007224 */ /* 0x000fca00078e0031 */
[----:B------:R-:W-:Y:S01]  /*9fa0*/  PRMT R76, R0, 0x5410, R2 ;  /* 0x00005410004c7816 */ /* 0x000fe20000000002 */
[----:B------:R-:W-:Y:S01]  /*9fb0*/  IMAD.MOV.U32 R0, RZ, RZ, R43 ;  /* 0x000000ffff007224 */ /* 0x000fe200078e002b */
[----:B------:R-:W-:-:S04]  /*9fc0*/  MOV R2, R42 ;  /* 0x0000002a00027202 */ /* 0x000fc80000000f00 */
[----:B------:R-:W-:Y:S01]  /*9fd0*/  PRMT R71, R0, 0x5410, R2 ;  /* 0x0000541000477816 */ /* 0x000fe20000000002 */
[----:B------:R-:W-:Y:S05]  /*9fe0*/  @P0 BRA `(.L_x_1349) ;  /* 0x000012a000000947 */ /* 0x000fea0003800000 */
[----:B------:R-:W-:Y:S01]  /*9ff0*/  ISETP.GE.AND P0, PT, R140, c[0x0][0x27c], PT ;  /* 0x00009f008c007a0c */ /* 0x000fe20003f06270 */
[----:B------:R-:W-:-:S12]  /*a000*/  BSSY B0, `(.L_x_1350) ;  /* 0x0000030000007945 */ /* 0x000fd80003800000 */
[----:B------:R-:W-:Y:S05]  /*a010*/  @P0 BRA `(.L_x_1351) ;  /* 0x000002e000000947 */ /* 0x000fea0003800000 */
[----:B------:R-:W1:Y:S01]  /*a020*/  LDS.128 R20, [R209+0xc000] ;  /* 0x00c00000d1147984 */ /* 0x000e620000000c00 */
[----:B------:R-:W-:Y:S02]  /*a030*/  SHF.R.U32.HI R0, RZ, 0x10, R7 ;  /* 0x00000010ff007819 */ /* 0x000fe40000011607 */
[----:B------:R-:W-:Y:S02]  /*a040*/  SHF.R.U32.HI R2, RZ, 0x10, R11 ;  /* 0x00000010ff027819 */ /* 0x000fe4000001160b */
[----:B------:R-:W-:Y:S02]  /*a050*/  PRMT R0, R37, 0x5410, R0 ;  /* 0x0000541025007816 */ /* 0x000fe40000000000 */
[----:B------:R-:W-:Y:S02]  /*a060*/  PRMT R2, R60, 0x5410, R2 ;  /* 0x000054103c027816 */ /* 0x000fe40000000002 */
[----:B------:R-:W-:Y:S01]  /*a070*/  SHF.R.U64 R6, R6, 0x10, R7 ;  /* 0x0000001006067819 */ /* 0x000fe20000001207 */
[C---:B------:R-:W-:Y:S01]  /*a080*/  IMAD.U32 R18, R0.reuse, 0x10000, RZ ;  /* 0x0001000000127824 */ /* 0x040fe200078e00ff */
[----:B------:R-:W-:Y:S01]  /*a090*/  LOP3.LUT R7, R0, 0xffff0000, RZ, 0xc0, !PT ;  /* 0xffff000000077812 */ /* 0x000fe200078ec0ff */
[----:B------:R-:W-:Y:S01]  /*a0a0*/  IMAD.U32 R19, R2, 0x10000, RZ ;  /* 0x0001000002137824 */ /* 0x000fe200078e00ff */
[C---:B-1----:R-:W-:Y:S01]  /*a0b0*/  LOP3.LUT R3, R22.reuse, 0xffff0000, RZ, 0xc0, !PT ;  /* 0xffff000016037812 */ /* 0x042fe200078ec0ff */
[----:B------:R-:W-:Y:S01]  /*a0c0*/  IMAD.U32 R0, R23, 0x10000, RZ ;  /* 0x0001000017007824 */ /* 0x000fe200078e00ff */
[----:B------:R-:W-:-:S03]  /*a0d0*/  SHF.L.U32 R4, R22, 0x10, RZ ;  /* 0x0000001016047819 */ /* 0x000fc600000006ff */
[CC--:B------:R-:W-:Y:S02]  /*a0e0*/  FMUL.FTZ R5, R3.reuse, R18.reuse ;  /* 0x0000001203057220 */ /* 0x0c0fe40000410000 */
[-C--:B------:R-:W-:Y:S02]  /*a0f0*/  FMUL.FTZ R3, R3, R19.reuse ;  /* 0x0000001303037220 */ /* 0x080fe40000410000 */
[----:B------:R-:W-:Y:S01]  /*a100*/  FFMA.FTZ R19, R4, R19, -R5 ;  /* 0x0000001304137223 */ /* 0x000fe20000010805 */
[----:B------:R-:W-:Y:S01]  /*a110*/  LOP3.LUT R5, R2, 0xffff0000, RZ, 0xc0, !PT ;  /* 0xffff000002057812 */ /* 0x000fe200078ec0ff */
[----:B------:R-:W-:Y:S01]  /*a120*/  FFMA.FTZ R18, R4, R18, R3 ;  /* 0x0000001204127223 */ /* 0x000fe20000010003 */
[----:B------:R-:W-:Y:S02]  /*a130*/  LOP3.LUT R2, R23, 0xffff0000, RZ, 0xc0, !PT ;  /* 0xffff000017027812 */ /* 0x000fe400078ec0ff */
[----:B------:R-:W-:-:S03]  /*a140*/  SHF.R.U64 R4, R10, 0x10, R11 ;  /* 0x000000100a047819 */ /* 0x000fc6000000120b */
[C---:B------:R-:W-:Y:S02]  /*a150*/  FMUL.FTZ R3, R2.reuse, R7 ;  /* 0x0000000702037220 */ /* 0x040fe40000410000 */
[-C--:B------:R-:W-:Y:S02]  /*a160*/  FMUL.FTZ R2, R2, R5.reuse ;  /* 0x0000000502027220 */ /* 0x080fe40000410000 */
[----:B------:R-:W-:Y:S01]  /*a170*/  FFMA.FTZ R10, R0, R5, -R3 ;  /* 0x00000005000a7223 */ /* 0x000fe20000010803 */
[----:B------:R-:W-:Y:S01]  /*a180*/  LOP3.LUT R3, R20, 0xffff0000, RZ, 0xc0, !PT ;  /* 0xffff000014037812 */ /* 0x000fe200078ec0ff */
[----:B------:R-:W-:Y:S01]  /*a190*/  FFMA.FTZ R7, R0, R7, R2 ;  /* 0x0000000700077223 */ /* 0x000fe20000010002 */
[----:B------:R-:W-:Y:S02]  /*a1a0*/  PRMT R0, R37, 0x5432, R6 ;  /* 0x0000543225007816 */ /* 0x000fe40000000006 */
[----:B------:R-:W-:Y:S01]  /*a1b0*/  PRMT R2, R60, 0x5432, R4 ;  /* 0x000054323c027816 */ /* 0x000fe20000000004 */
[----:B------:R-:W-:Y:S01]  /*a1c0*/  IMAD.U32 R4, R20, 0x10000, RZ ;  /* 0x0001000014047824 */ /* 0x000fe200078e00ff */
[----:B------:R-:W-:Y:S01]  /*a1d0*/  F2FP.BF16.PACK_AB R7, R7, R10 ;  /* 0x0000000a0707723e */ /* 0x000fe200000010ff */
        /* <DEDUP_REMOVED lines=8> */
[C---:B------:R-:W-:Y:S02]  /*a260*/  LOP3.LUT R2, R21.reuse, 0xffff0000, RZ, 0xc0, !PT ;  /* 0xffff000015027812 */ /* 0x040fe400078ec0ff */
[----:B------:R-:W-:-:S02]  /*a270*/  SHF.L.U32 R0, R21, 0x10, RZ ;  /* 0x0000001015007819 */ /* 0x000fc400000006ff */
[----:B------:R-:W-:Y:S01]  /*a280*/  F2FP.BF16.PACK_AB R4, R4, R5 ;  /* 0x000000050404723e */ /* 0x000fe200000010ff */
[CC--:B------:R-:W-:Y:S02]  /*a290*/  FMUL.FTZ R3, R2.reuse, R6.reuse ;  /* 0x0000000602037220 */ /* 0x0c0fe40000410000 */
[-C--:B------:R-:W-:Y:S02]  /*a2a0*/  FMUL.FTZ R2, R2, R11.reuse ;  /* 0x0000000b02027220 */ /* 0x080fe40000410000 */
[C---:B------:R-:W-:Y:S02]  /*a2b0*/  FFMA.FTZ R3, R0.reuse, R11, -R3 ;  /* 0x0000000b00037223 */ /* 0x040fe40000010803 */
[----:B------:R-:W-:Y:S01]  /*a2c0*/  FFMA.FTZ R2, R0, R6, R2 ;  /* 0x0000000600027223 */ /* 0x000fe20000010002 */
[----:B------:R-:W-:-:S04]  /*a2d0*/  F2FP.BF16.PACK_AB R6, R18, R19 ;  /* 0x000000131206723e */ /* 0x000fc800000010ff */
[----:B------:R-:W-:-:S05]  /*a2e0*/  F2FP.BF16.PACK_AB R5, R2, R3 ;  /* 0x000000030205723e */ /* 0x000fca00000010ff */
[----:B------:R1:W-:Y:S02]  /*a2f0*/  STS.128 [R209+0xc000], R4 ;  /* 0x00c00004d1007388 */ /* 0x0003e40000000c00 */
.L_x_1351:
[----:B------:R-:W-:Y:S05]  /*a300*/  BSYNC B0 ;  /* 0x0000000000007941 */ /* 0x000fea0003800000 */
.L_x_1350:
[----:B------:R-:W-:Y:S01]  /*a310*/  ISETP.GE.AND P0, PT, R145, c[0x0][0x27c], PT ;  /* 0x00009f0091007a0c */ /* 0x000fe20003f06270 */
[----:B------:R-:W-:-:S12]  /*a320*/  BSSY B0, `(.L_x_1352) ;  /* 0x0000030000007945 */ /* 0x000fd80003800000 */
[----:B------:R-:W-:Y:S05]  /*a330*/  @P0 BRA `(.L_x_1353) ;  /* 0x000002e000000947 */ /* 0x000fea0003800000 */
[----:B-1----:R-:W1:Y:S01]  /*a340*/  LDS.128 R4, [R210+0xc000] ;  /* 0x00c00000d2047984 */ /* 0x002e620000000c00 */
[----:B------:R-:W-:Y:S02]  /*a350*/  SHF.R.U32.HI R0, RZ, 0x10, R9 ;  /* 0x00000010ff007819 */ /* 0x000fe40000011609 */
[----:B------:R-:W-:Y:S02]  /*a360*/  SHF.R.U32.HI R2, RZ, 0x10, R13 ;  /* 0x00000010ff027819 */ /* 0x000fe4000001160d */
[C---:B------:R-:W-:Y:S02]  /*a370*/  PRMT R0, R61.reuse, 0x5410, R0 ;  /* 0x000054103d007816 */ /* 0x040fe40000000000 */
[----:B------:R-:W-:-:S03]  /*a380*/  PRMT R2, R61, 0x5432, R2 ;  /* 0x000054323d027816 */ /* 0x000fc60000000002 */
[----:B------:R-:W-:Y:S02]  /*a390*/  IMAD.U32 R19, R0, 0x10000, RZ ;  /* 0x0001000000137824 */ /* 0x000fe400078e00ff */
[----:B------:R-:W-:Y:S01]  /*a3a0*/  IMAD.U32 R11, R2, 0x10000, RZ ;  /* 0x00010000020b7824 */ /* 0x000fe200078e00ff */
[C---:B-1----:R-:W-:Y:S02]  /*a3b0*/  LOP3.LUT R3, R6.reuse, 0xffff0000, RZ, 0xc0, !PT ;  /* 0xffff000006037812 */ /* 0x042fe400078ec0ff */
[----:B------:R-:W-:-:S03]  /*a3c0*/  SHF.L.U32 R6, R6, 0x10, RZ ;  /* 0x0000001006067819 */ /* 0x000fc600000006ff */
[C---:B------:R-:W-:Y:S02]  /*a3d0*/  FMUL.FTZ R10, R3.reuse, R19 ;  /* 0x00000013030a7220 */ /* 0x040fe40000410000 */
[-C--:B------:R-:W-:Y:S02]  /*a3e0*/  FMUL.FTZ R3, R3, R11.reuse ;  /* 0x0000000b03037220 */ /* 0x080fe40000410000 */
[----:B------:R-:W-:Y:S01]  /*a3f0*/  FFMA.FTZ R18, R6, R11, -R10 ;  /* 0x0000000b06127223 */ /* 0x000fe2000001080a */
[----:B------:R-:W-:Y:S01]  /*a400*/  SHF.R.U64 R10, R12, 0x10, R13 ;  /* 0x000000100c0a7819 */ /* 0x000fe2000000120d */
[----:B------:R-:W-:Y:S01]  /*a410*/  FFMA.FTZ R11, R6, R19, R3 ;  /* 0x00000013060b7223 */ /* 0x000fe20000010003 */
[----:B------:R-:W-:Y:S02]  /*a420*/  SHF.R.U64 R6, R8, 0x10, R9 ;  /* 0x0000001008067819 */ /* 0x000fe40000001209 */
[----:B------:R-:W-:Y:S02]  /*a430*/  LOP3.LUT R9, R2, 0xffff0000, RZ, 0xc0, !PT ;  /* 0xffff000002097812 */ /* 0x000fe400078ec0ff */
[----:B------:R-:W-:Y:S01]  /*a440*/  LOP3.LUT R8, R0, 0xffff0000, RZ, 0xc0, !PT ;  /* 0xffff000000087812 */ /* 0x000fe200078ec0ff */
[C---:B------:R-:W-:Y:S01]  /*a450*/  IMAD.U32 R0, R7.reuse, 0x10000, RZ ;  /* 0x0001000007007824 */ /* 0x040fe200078e00ff */
[----:B------:R-:W-:-:S05]  /*a460*/  LOP3.LUT R2, R7, 0xffff0000, RZ, 0xc0, !PT ;  /* 0xffff000007027812 */ /* 0x000fca00078ec0ff */
[CC--:B------:R-:W-:Y:S02]  /*a470*/  FMUL.FTZ R3, R2.reuse, R8.reuse ;  /* 0x0000000802037220 */ /* 0x0c0fe40000410000 */
[-C--:B------:R-:W-:Y:S02]  /*a480*/  FMUL.FTZ R2, R2, R9.reuse ;  /* 0x0000000902027220 */ /* 0x080fe40000410000 */
[----:B------:R-:W-:Y:S01]  /*a490*/  FFMA.FTZ R9, R0, R9, -R3 ;  /* 0x0000000900097223 */ /* 0x000fe20000010803 */
[----:B------:R-:W-:Y:S01]  /*a4a0*/  LOP3.LUT R3, R4, 0xffff0000, RZ, 0xc0, !PT ;  /* 0xffff000004037812 */ /* 0x000fe200078ec0ff */
[----:B------:R-:W-:Y:S01]  /*a4b0*/  FFMA.FTZ R7, R0, R8, R2 ;  /* 0x0000000800077223 */ /* 0x000fe20000010002 */
[----:B------:R-:W-:Y:S01]  /*a4c0*/  PRMT R0, R64, 0x5410, R6 ;  /* 0x0000541040007816 */ /* 0x000fe20000000006 */
[----:B------:R-:W-:Y:S01]  /*a4d0*/  IMAD.U32 R4, R4, 0x10000, RZ ;  /* 0x0001000004047824 */ /* 0x000fe200078e00ff */
[----:B------:R-:W-:Y:S02]  /*a4e0*/  PRMT R2, R64, 0x5432, R10 ;  /* 0x0000543240027816 */ /* 0x000fe4000000000a */
[----:B------:R-:W-:Y:S01]  /*a4f0*/  F2FP.BF16.PACK_AB R7, R7, R9 ;  /* 0x000000090707723e */ /* 0x000fe200000010ff */
[----:B------:R-:W-:Y:S01]  /*a500*/  IMAD.U32 R10, R0, 0x10000, RZ ;  /* 0x00010000000a7824 */ /* 0x000fe200078e00ff */
[----:B------:R-:W-:-:S03]  /*a510*/  SHF.L.U32 R8, R2, 0x10, RZ ;  /* 0x0000001002087819 */ /* 0x000fc600000006ff */
[C---:B------:R-:W-:Y:S02]  /*a520*/  FMUL.FTZ R6, R3.reuse, R10 ;  /* 0x0000000a03067220 */ /* 0x040fe40000410000 */
        /* <DEDUP_REMOVED lines=8> */
[C---:B------:R-:W-:Y:S02]  /*a5b0*/  FMUL.FTZ R3, R2.reuse, R6 ;  /* 0x0000000602037220 */ /* 0x040fe40000410000 */
[-C--:B------:R-:W-:Y:S02]  /*a5c0*/  FMUL.FTZ R2, R2, R10.reuse ;  /* 0x0000000a02027220 */ /* 0x080fe40000410000 */
[C---:B------:R-:W-:Y:S02]  /*a5d0*/  FFMA.FTZ R3, R0.reuse, R10, -R3 ;  /* 0x0000000a00037223 */ /* 0x040fe40000010803 */
[----:B------:R-:W-:Y:S01]  /*a5e0*/  FFMA.FTZ R2, R0, R6, R2 ;  /* 0x0000000600027223 */ /* 0x000fe20000010002 */
[----:B------:R-:W-:-:S04]  /*a5f0*/  F2FP.BF16.PACK_AB R6, R11, R18 ;  /* 0x000000120b06723e */ /* 0x000fc800000010ff */
[----:B------:R-:W-:-:S05]  /*a600*/  F2FP.BF16.PACK_AB R5, R2, R3 ;  /* 0x000000030205723e */ /* 0x000fca00000010ff */
[----:B------:R1:W-:Y:S02]  /*a610*/  STS.128 [R210+0xc000], R4 ;  /* 0x00c00004d2007388 */ /* 0x0003e40000000c00 */
.L_x_1353:
[----:B------:R-:W-:Y:S05]  /*a620*/  BSYNC B0 ;  /* 0x0000000000007941 */ /* 0x000fea0003800000 */
.L_x_1352:
[----:B------:R-:W-:Y:S01]  /*a630*/  ISETP.GE.AND P0, PT, R142, c[0x0][0x27c], PT ;  /* 0x00009f008e007a0c */ /* 0x000fe20003f06270 */
[----:B------:R-:W-:-:S12]  /*a640*/  BSSY B0, `(.L_x_1354) ;  /* 0x0000030000007945 */ /* 0x000fd80003800000 */
[----:B------:R-:W-:Y:S05]  /*a650*/  @P0 BRA `(.L_x_1355) ;  /* 0x000002e000000947 */ /* 0x000fea0003800000 */
[----:B-1----:R-:W1:Y:S01]  /*a660*/  LDS.128 R4, [R209+0x10000] ;  /* 0x01000000d1047984 */ /* 0x002e620000000c00 */
[----:B------:R-:W-:Y:S02]  /*a670*/  SHF.R.U32.HI R0, RZ, 0x10, R17 ;  /* 0x00000010ff007819 */ /* 0x000fe40000011611 */
[----:B------:R-:W-:Y:S02]  /*a680*/  SHF.R.U32.HI R2, RZ, 0x10, R15 ;  /* 0x00000010ff027819 */ /* 0x000fe4000001160f */
[----:B------:R-:W-:Y:S02]  /*a690*/  PRMT R8, R66, 0x5410, R0 ;  /* 0x0000541042087816 */ /* 0x000fe40000000000 */
[----:B------:R-:W-:Y:S02]  /*a6a0*/  PRMT R0, R65, 0x5410, R2 ;  /* 0x0000541041007816 */ /* 0x000fe40000000002 */
[----:B------:R-:W-:Y:S02]  /*a6b0*/  SHF.R.U64 R3, R16, 0x10, R17 ;  /* 0x0000001010037819 */ /* 0x000fe40000001211 */
[----:B------:R-:W-:Y:S01]  /*a6c0*/  SHF.L.U32 R13, R8, 0x10, RZ ;  /* 0x00000010080d7819 */ /* 0x000fe200000006ff */
[----:B------:R-:W-:Y:S01]  /*a6d0*/  IMAD.U32 R12, R0, 0x10000, RZ ;  /* 0x00010000000c7824 */ /* 0x000fe200078e00ff */
[----:B------:R-:W-:-:S02]  /*a6e0*/  PRMT R10, R66, 0x5432, R3 ;  /* 0x00005432420a7816 */ /* 0x000fc40000000003 */
[----:B------:R-:W-:Y:S02]  /*a6f0*/  SHF.R.U64 R9, R14, 0x10, R15 ;  /* 0x000000100e097819 */ /* 0x000fe4000000120f */
[----:B------:R-:W-:Y:S02]  /*a700*/  LOP3.LUT R14, R0, 0xffff0000, RZ, 0xc0, !PT ;  /* 0xffff0000000e7812 */ /* 0x000fe400078ec0ff */
[----:B------:R-:W-:Y:S02]  /*a710*/  LOP3.LUT R8, R8, 0xffff0000, RZ, 0xc0, !PT ;  /* 0xffff000008087812 */ /* 0x000fe400078ec0ff */
[----:B------:R-:W-:-:S05]  /*a720*/  PRMT R9, R65, 0x5432, R9 ;  /* 0x0000543241097816 */ /* 0x000fca0000000009 */
[C---:B------:R-:W-:Y:S01]  /*a730*/  IMAD.U32 R15, R9.reuse, 0x10000, RZ ;  /* 0x00010000090f7824 */ /* 0x040fe200078e00ff */
[----:B------:R-:W-:Y:S02]  /*a740*/  LOP3.LUT R9, R9, 0xffff0000, RZ, 0xc0, !PT ;  /* 0xffff000009097812 */ /* 0x000fe400078ec0ff */
[C---:B-1----:R-:W-:Y:S01]  /*a750*/  LOP3.LUT R2, R6.reuse, 0xffff0000, RZ, 0xc0, !PT ;  /* 0xffff000006027812 */ /* 0x042fe200078ec0ff */
[----:B------:R-:W-:Y:S01]  /*a760*/  IMAD.U32 R3, R6, 0x10000, RZ ;  /* 0x0001000006037824 */ /* 0x000fe200078e00ff */
[----:B------:R-:W-:Y:S01]  /*a770*/  LOP3.LUT R0, R5, 0xffff0000, RZ, 0xc0, !PT ;  /* 0xffff000005007812 */ /* 0x000fe200078ec0ff */
[C---:B------:R-:W-:Y:S01]  /*a780*/  IMAD.U32 R11, R7.reuse, 0x10000, RZ ;  /* 0x00010000070b7824 */ /* 0x040fe200078e00ff */
[----:B------:R-:W-:Y:S01]  /*a790*/  LOP3.LUT R7, R7, 0xffff0000, RZ, 0xc0, !PT ;  /* 0xffff000007077812 */ /* 0x000fe200078ec0ff */
[C---:B------:R-:W-:Y:S02]  /*a7a0*/  FMUL.FTZ R6, R2.reuse, R12 ;  /* 0x0000000c02067220 */ /* 0x040fe40000410000 */
[----:B------:R-:W-:-:S02]  /*a7b0*/  FMUL.FTZ R2, R2, R13 ;  /* 0x0000000d02027220 */ /* 0x000fc40000410000 */
[C---:B------:R-:W-:Y:S02]  /*a7c0*/  FFMA.FTZ R13, R3.reuse, R13, -R6 ;  /* 0x0000000d030d7223 */ /* 0x040fe40000010806 */
[----:B------:R-:W-:Y:S01]  /*a7d0*/  FFMA.FTZ R12, R3, R12, R2 ;  /* 0x0000000c030c7223 */ /* 0x000fe20000010002 */
[C---:B------:R-:W-:Y:S01]  /*a7e0*/  LOP3.LUT R3, R4.reuse, 0xffff0000, RZ, 0xc0, !PT ;  /* 0xffff000004037812 */ /* 0x040fe200078ec0ff */
[----:B------:R-:W-:Y:S01]  /*a7f0*/  IMAD.U32 R6, R4, 0x10000, RZ ;  /* 0x0001000004067824 */ /* 0x000fe200078e00ff */
[----:B------:R-:W-:Y:S01]  /*a800*/  SHF.L.U32 R2, R5, 0x10, RZ ;  /* 0x0000001005027819 */ /* 0x000fe200000006ff */
[C---:B------:R-:W-:Y:S02]  /*a810*/  FMUL.FTZ R4, R7.reuse, R14 ;  /* 0x0000000e07047220 */ /* 0x040fe40000410000 */
[-C--:B------:R-:W-:Y:S02]  /*a820*/  FMUL.FTZ R7, R7, R8.reuse ;  /* 0x0000000807077220 */ /* 0x080fe40000410000 */
[----:B------:R-:W-:-:S02]  /*a830*/  FFMA.FTZ R8, R11, R8, -R4 ;  /* 0x000000080b087223 */ /* 0x000fc40000010804 */
[----:B------:R-:W-:Y:S01]  /*a840*/  FFMA.FTZ R7, R11, R14, R7 ;  /* 0x0000000e0b077223 */ /* 0x000fe20000010007 */
[C---:B------:R-:W-:Y:S01]  /*a850*/  SHF.L.U32 R11, R10.reuse, 0x10, RZ ;  /* 0x000000100a0b7819 */ /* 0x040fe200000006ff */
[----:B------:R-:W-:Y:S01]  /*a860*/  FMUL.FTZ R5, R3, R15 ;  /* 0x0000000f03057220 */ /* 0x000fe20000410000 */
[----:B------:R-:W-:Y:S02]  /*a870*/  LOP3.LUT R10, R10, 0xffff0000, RZ, 0xc0, !PT ;  /* 0xffff00000a0a7812 */ /* 0x000fe400078ec0ff */
[----:B------:R-:W-:Y:S01]  /*a880*/  F2FP.BF16.PACK_AB R7, R7, R8 ;  /* 0x000000080707723e */ /* 0x000fe200000010ff */
[----:B------:R-:W-:Y:S02]  /*a890*/  FMUL.FTZ R4, R3, R11 ;  /* 0x0000000b03047220 */ /* 0x000fe40000410000 */
[C---:B------:R-:W-:Y:S02]  /*a8a0*/  FMUL.FTZ R3, R0.reuse, R9 ;  /* 0x0000000900037220 */ /* 0x040fe40000410000 */
[----:B------:R-:W-:-:S02]  /*a8b0*/  FMUL.FTZ R0, R0, R10 ;  /* 0x0000000a00007220 */ /* 0x000fc40000410000 */
[C---:B------:R-:W-:Y:S02]  /*a8c0*/  FFMA.FTZ R5, R6.reuse, R11, -R5 ;  /* 0x0000000b06057223 */ /* 0x040fe40000010805 */
[----:B------:R-:W-:Y:S01]  /*a8d0*/  FFMA.FTZ R4, R6, R15, R4 ;  /* 0x0000000f06047223 */ /* 0x000fe20000010004 */
[----:B------:R-:W-:Y:S01]  /*a8e0*/  F2FP.BF16.PACK_AB R6, R12, R13 ;  /* 0x0000000d0c06723e */ /* 0x000fe200000010ff */
[C---:B------:R-:W-:Y:S02]  /*a8f0*/  FFMA.FTZ R3, R2.reuse, R10, -R3 ;  /* 0x0000000a02037223 */ /* 0x040fe40000010803 */
[----:B------:R-:W-:Y:S01]  /*a900*/  FFMA.FTZ R0, R2, R9, R0 ;  /* 0x0000000902007223 */ /* 0x000fe20000010000 */
[----:B------:R-:W-:-:S04]  /*a910*/  F2FP.BF16.PACK_AB R4, R4, R5 ;  /* 0x000000050404723e */ /* 0x000fc800000010ff */
[----:B------:R-:W-:-:S05]  /*a920*/  F2FP.BF16.PACK_AB R5, R0, R3 ;  /* 0x000000030005723e */ /* 0x000fca00000010ff */
[----:B------:R1:W-:Y:S02]  /*a930*/  STS.128 [R209+0x10000], R4 ;  /* 0x01000004d1007388 */ /* 0x0003e40000000c00 */
.L_x_1355:
[----:B------:R-:W-:Y:S05]  /*a940*/  BSYNC B0 ;  /* 0x0000000000007941 */ /* 0x000fea0003800000 */
.L_x_1354:
[----:B------:R-:W-:Y:S01]  /*a950*/  ISETP.GE.AND P0, PT, R144, c[0x0][0x27c], PT ;  /* 0x00009f0090007a0c */ /* 0x000fe20003f06270 */
[----:B------:R-:W-:-:S12]  /*a960*/  BSSY B0, `(.L_x_1356) ;  /* 0x0000030000007945 */ /* 0x000fd80003800000 */
[----:B------:R-:W-:Y:S05]  /*a970*/  @P0 BRA `(.L_x_1357) ;  /* 0x000002e000000947 */ /* 0x000fea0003800000 */
[----:B-1----:R-:W1:Y:S01]  /*a980*/  LDS.128 R4, [R210+0x10000] ;  /* 0x01000000d2047984 */ /* 0x002e620000000c00 */
[--C-:B------:R-:W-:Y:S02]  /*a990*/  SHF.R.U64 R0, R32, 0x10, R33.reuse ;  /* 0x0000001020007819 */ /* 0x100fe40000001221 */
[----:B------:R-:W-:Y:S02]  /*a9a0*/  SHF.R.U32.HI R2, RZ, 0x10, R33 ;  /* 0x00000010ff027819 */ /* 0x000fe40000011621 */
[----:B------:R-:W-:Y:S02]  /*a9b0*/  SHF.R.U32.HI R9, RZ, 0x10, R35 ;  /* 0x00000010ff097819 */ /* 0x000fe40000011623 */
[C---:B------:R-:W-:Y:S02]  /*a9c0*/  PRMT R11, R68.reuse, 0x5432, R0 ;  /* 0x00005432440b7816 */ /* 0x040fe40000000000 */
[----:B------:R-:W-:Y:S02]  /*a9d0*/  PRMT R8, R68, 0x5410, R2 ;  /* 0x0000541044087816 */ /* 0x000fe40000000002 */
[----:B------:R-:W-:-:S02]  /*a9e0*/  PRMT R0, R67, 0x5410, R9 ;  /* 0x0000541043007816 */ /* 0x000fc40000000009 */
[----:B------:R-:W-:Y:S01]  /*a9f0*/  SHF.R.U64 R3, R34, 0x10, R35 ;  /* 0x0000001022037819 */ /* 0x000fe20000001223 */
[----:B------:R-:W-:Y:S01]  /*aa00*/  IMAD.U32 R14, R8, 0x10000, RZ ;  /* 0x00010000080e7824 */ /* 0x000fe200078e00ff */
[C---:B------:R-:W-:Y:S01]  /*aa10*/  LOP3.LUT R17, R0.reuse, 0xffff0000, RZ, 0xc0, !PT ;  /* 0xffff000000117812 */ /* 0x040fe200078ec0ff */
[----:B------:R-:W-:Y:S01]  /*aa20*/  IMAD.U32 R15, R0, 0x10000, RZ ;  /* 0x00010000000f7824 */ /* 0x000fe200078e00ff */
[----:B------:R-:W-:Y:S02]  /*aa30*/  PRMT R10, R67, 0x5432, R3 ;  /* 0x00005432430a7816 */ /* 0x000fe40000000003 */
[----:B------:R-:W-:Y:S02]  /*aa40*/  LOP3.LUT R16, R8, 0xffff0000, RZ, 0xc0, !PT ;  /* 0xffff000008107812 */ /* 0x000fe400078ec0ff */
[C---:B-1----:R-:W-:Y:S01]  /*aa50*/  LOP3.LUT R9, R6.reuse, 0xffff0000, RZ, 0xc0, !PT ;  /* 0xffff000006097812 */ /* 0x042fe200078ec0ff */
[C---:B------:R-:W-:Y:S01]  /*aa60*/  IMAD.U32 R12, R7.reuse, 0x10000, RZ ;  /* 0x00010000070c7824 */ /* 0x040fe200078e00ff */
[----:B------:R-:W-:Y:S01]  /*aa70*/  LOP3.LUT R2, R7, 0xffff0000, RZ, 0xc0, !PT ;  /* 0xffff000007027812 */ /* 0x000fe200078ec0ff */
[----:B------:R-:W-:Y:S01]  /*aa80*/  IMAD.U32 R13, R6, 0x10000, RZ ;  /* 0x00010000060d7824 */ /* 0x000fe200078e00ff */
[C---:B------:R-:W-:Y:S01]  /*aa90*/  SHF.L.U32 R6, R4.reuse, 0x10, RZ ;  /* 0x0000001004067819 */ /* 0x040fe200000006ff */
[----:B------:R-:W-:Y:S01]  /*aaa0*/  FMUL.FTZ R7, R9, R14 ;  /* 0x0000000e09077220 */ /* 0x000fe20000410000 */
[----:B------:R-:W-:Y:S01]  /*aab0*/  SHF.L.U32 R3, R5, 0x10, RZ ;  /* 0x0000001005037819 */ /* 0x000fe200000006ff */
[-C--:B------:R-:W-:Y:S01]  /*aac0*/  FMUL.FTZ R8, R9, R15.reuse ;  /* 0x0000000f09087220 */ /* 0x080fe20000410000 */
[----:B------:R-:W-:Y:S01]  /*aad0*/  LOP3.LUT R0, R5, 0xffff0000, RZ, 0xc0, !PT ;  /* 0xffff000005007812 */ /* 0x000fe200078ec0ff */
[----:B------:R-:W-:Y:S01]  /*aae0*/  FFMA.FTZ R9, R13, R15, R7 ;  /* 0x0000000f0d097223 */ /* 0x000fe20000010007 */
[----:B------:R-:W-:Y:S01]  /*aaf0*/  LOP3.LUT R4, R4, 0xffff0000, RZ, 0xc0, !PT ;  /* 0xffff000004047812 */ /* 0x000fe200078ec0ff */
[----:B------:R-:W-:-:S02]  /*ab00*/  FMUL.FTZ R5, R2, R17 ;  /* 0x0000001102057220 */ /* 0x000fc40000410000 */
[----:B------:R-:W-:Y:S01]  /*ab10*/  FFMA.FTZ R14, R13, R14, -R8 ;  /* 0x0000000e0d0e7223 */ /* 0x000fe20000010808 */
[C---:B------:R-:W-:Y:S01]  /*ab20*/  SHF.L.U32 R13, R11.reuse, 0x10, RZ ;  /* 0x000000100b0d7819 */ /* 0x040fe200000006ff */
[C---:B------:R-:W-:Y:S01]  /*ab30*/  IMAD.U32 R15, R10.reuse, 0x10000, RZ ;  /* 0x000100000a0f7824 */ /* 0x040fe200078e00ff */
[----:B------:R-:W-:Y:S01]  /*ab40*/  LOP3.LUT R10, R10, 0xffff0000, RZ, 0xc0, !PT ;  /* 0xffff00000a0a7812 */ /* 0x000fe200078ec0ff */
[-C--:B------:R-:W-:Y:S01]  /*ab50*/  FMUL.FTZ R2, R2, R16.reuse ;  /* 0x0000001002027220 */ /* 0x080fe20000410000 */
[----:B------:R-:W-:Y:S01]  /*ab60*/  LOP3.LUT R11, R11, 0xffff0000, RZ, 0xc0, !PT ;  /* 0xffff00000b0b7812 */ /* 0x000fe200078ec0ff */
[C---:B------:R-:W-:Y:S02]  /*ab70*/  FFMA.FTZ R8, R12.reuse, R16, -R5 ;  /* 0x000000100c087223 */ /* 0x040fe40000010805 */
[----:B------:R-:W-:Y:S02]  /*ab80*/  FFMA.FTZ R7, R12, R17, R2 ;  /* 0x000000110c077223 */ /* 0x000fe40000010002 */
[----:B------:R-:W-:-:S02]  /*ab90*/  FMUL.FTZ R5, R4, R15 ;  /* 0x0000000f04057220 */ /* 0x000fc40000410000 */
[----:B------:R-:W-:Y:S01]  /*aba0*/  FMUL.FTZ R4, R4, R13 ;  /* 0x0000000d04047220 */ /* 0x000fe20000410000 */
[----:B------:R-:W-:Y:S01]  /*abb0*/  F2FP.BF16.PACK_AB R7, R7, R8 ;  /* 0x000000080707723e */ /* 0x000fe200000010ff */
[C---:B------:R-:W-:Y:S02]  /*abc0*/  FMUL.FTZ R2, R0.reuse, R10 ;  /* 0x0000000a00027220 */ /* 0x040fe40000410000 */
[----:B------:R-:W-:Y:S02]  /*abd0*/  FMUL.FTZ R0, R0, R11 ;  /* 0x0000000b00007220 */ /* 0x000fe40000410000 */
[C---:B------:R-:W-:Y:S02]  /*abe0*/  FFMA.FTZ R5, R6.reuse, R13, -R5 ;  /* 0x0000000d06057223 */ /* 0x040fe40000010805 */
[----:B------:R-:W-:Y:S01]  /*abf0*/  FFMA.FTZ R4, R6, R15, R4 ;  /* 0x0000000f06047223 */ /* 0x000fe20000010004 */
[----:B------:R-:W-:Y:S01]  /*ac00*/  F2FP.BF16.PACK_AB R6, R9, R14 ;  /* 0x0000000e0906723e */ /* 0x000fe200000010ff */
[----:B------:R-:W-:-:S02]  /*ac10*/  FFMA.FTZ R2, R3, R11, -R2 ;  /* 0x0000000b03027223 */ /* 0x000fc40000010802 */
[----:B------:R-:W-:Y:S01]  /*ac20*/  FFMA.FTZ R0, R3, R10, R0 ;  /* 0x0000000a03007223 */ /* 0x000fe20000010000 */
[----:B------:R-:W-:-:S04]  /*ac30*/  F2FP.BF16.PACK_AB R4, R4, R5 ;  /* 0x000000050404723e */ /* 0x000fc800000010ff */
[----:B------:R-:W-:-:S05]  /*ac40*/  F2FP.BF16.PACK_AB R5, R0, R2 ;  /* 0x000000020005723e */ /* 0x000fca00000010ff */
[----:B------:R1:W-:Y:S02]  /*ac50*/  STS.128 [R210+0x10000], R4 ;  /* 0x01000004d2007388 */ /* 0x0003e40000000c00 */
.L_x_1357:
[----:B------:R-:W-:Y:S05]  /*ac60*/  BSYNC B0 ;  /* 0x0000000000007941 */ /* 0x000fea0003800000 */
.L_x_1356:
        /* <DEDUP_REMOVED lines=49> */
.L_x_1359:
[----:B------:R-:W-:Y:S05]  /*af80*/  BSYNC B0 ;  /* 0x0000000000007941 */ /* 0x000fea0003800000 */
.L_x_1358:
[----:B------:R-:W-:-:S13]  /*af90*/  ISETP.GE.AND P0, PT, R143, c[0x0][0x27c], PT ;  /* 0x00009f008f007a0c */ /* 0x000fda0003f06270 */
        /* <DEDUP_REMOVED lines=47> */
.L_x_1349:
[----:B------:R-:W-:Y:S05]  /*b290*/  BSYNC B1 ;  /* 0x0000000000017941 */ /* 0x000fea0003800000 */
.L_x_1348:
[----:B------:R-:W-:-:S04]  /*b2a0*/  IADD3 R0, R215, 0x40, RZ ;  /* 0x00000040d7007810 */ /* 0x000fc80007ffe0ff */
[----:B------:R-:W-:-:S13]  /*b2b0*/  ISETP.GE.AND P0, PT, R0, R36, PT ;  /* 0x000000240000720c */ /* 0x000fda0003f06270 */
[----:B------:R-:W-:Y:S05]  /*b2c0*/  @P0 BRA `(.L_x_1360) ;  /* 0x000048b000000947 */ /* 0x000fea0003800000 */
        /* <DEDUP_REMOVED lines=49> */
.L_x_1362:
[----:B------:R-:W-:Y:S05]  /*b5e0*/  BSYNC B0 ;  /* 0x0000000000007941 */ /* 0x000fea0003800000 */
.L_x_1361:
        /* <DEDUP_REMOVED lines=49> */
.L_x_1364:
[----:B------:R-:W-:Y:S05]  /*b900*/  BSYNC B0 ;  /* 0x0000000000007941 */ /* 0x000fea0003800000 */
.L_x_1363:
        /* <DEDUP_REMOVED lines=49> */
.L_x_1366:
[----:B------:R-:W-:Y:S05]  /*bc20*/  BSYNC B0 ;  /* 0x0000000000007941 */ /* 0x000fea0003800000 */
.L_x_1365:
        /* <DEDUP_REMOVED lines=49> */
.L_x_1368:
[----:B------:R-:W-:Y:S05]  /*bf40*/  BSYNC B0 ;  /* 0x0000000000007941 */ /* 0x000fea0003800000 */
.L_x_1367:
        /* <DEDUP_REMOVED lines=49> */
.L_x_1370:
[----:B------:R-:W-:Y:S05]  /*c260*/  BSYNC B0 ;  /* 0x0000000000007941 */ /* 0x000fea0003800000 */
.L_x_1369:
        /* <DEDUP_REMOVED lines=49> */
.L_x_1343:
[----:B------:R-:W-:Y:S01]  /*c580*/  IMAD.MOV.U32 R3, RZ, RZ, c[0x0][0x2c4] ;  /* 0x0000b100ff037624 */ /* 0x000fe200078e00ff */
[----:B------:R-:W-:Y:S01]  /*c590*/  BSSY B0, `(.L_x_1371) ;  /* 0x0000048000007945 */ /* 0x000fe20003800000 */
[----:B------:R-:W-:Y:S01]  /*c5a0*/  IMAD.MOV.U32 R5, RZ, RZ, R7 ;  /* 0x000000ffff057224 */ /* 0x000fe200078e0007 */
[----:B------:R-:W-:Y:S01]  /*c5b0*/  MOV R7, R6 ;  /* 0x0000000600077202 */ /* 0x000fe20000000f00 */
[----:B------:R-:W-:Y:S01]  /*c5c0*/  IMAD.MOV.U32 R6, RZ, RZ, R2 ;  /* 0x000000ffff067224 */ /* 0x000fe200078e0002 */
[----:B------:R-:W-:Y:S01]  /*c5d0*/  ISETP.NE.AND P0, PT, R3, 0x1, PT ;  /* 0x000000010300780c */ /* 0x000fe20003f05270 */
        /* <DEDUP_REMOVED lines=9> */
[----:B------:R-:W-:-:S03]  /*c670*/  CS2R R12, SRZ ;  /* 0x00000000000c7805 */ /* 0x000fc6000001ff00 */
[----:B------:R-:W-:-:S05]  /*c680*/  @P0 IMAD.HI.U32 R3, R0, c[0x0][0x2c8], RZ ;  /* 0x0000b20000030a27 */ /* 0x000fca00078e00ff */
[----:B------:R-:W-:-:S04]  /*c690*/  @P0 SHF.R.U32.HI R0, RZ, c[0x0][0x2cc], R3 ;  /* 0x0000b300ff000a19 */ /* 0x000fc80000011603 */
[----:B------:R-:W-:Y:S01]  /*c6a0*/  SHF.R.S32.HI R3, RZ, 0x1f, R0 ;  /* 0x0000001fff037819 */ /* 0x000fe20000011400 */
[----:B------:R-:W-:-:S04]  /*c6b0*/  IMAD.WIDE.U32 R4, R0, c[0x0][0x280], R4 ;  /* 0x0000a00000047a25 */ /* 0x000fc800078e0004 */
[C---:B------:R-:W-:Y:S01]  /*c6c0*/  IMAD R9, R3.reuse, c[0x0][0x280], RZ ;  /* 0x0000a00003097a24 */ /* 0x040fe200078e02ff */
[----:B------:R-:W-:Y:S01]  /*c6d0*/  LEA R28, P1, R4, c[0x0][0x270], 0x1 ;  /* 0x00009c00041c7a11 */ /* 0x000fe200078208ff */
[----:B------:R-:W-:Y:S02]  /*c6e0*/  IMAD R8, R3, c[0x0][0x290], RZ ;  /* 0x0000a40003087a24 */ /* 0x000fe400078e02ff */
[C---:B------:R-:W-:Y:S02]  /*c6f0*/  IMAD.WIDE.U32 R2, R0.reuse, c[0x0][0x290], R6 ;  /* 0x0000a40000027a25 */ /* 0x040fe400078e0006 */
[----:B------:R1:W2:Y:S02]  /*c700*/  SHFL.IDX PT, R20, R28, RZ, 0x1c1f ;  /* 0x001c1fff1c147589 */ /* 0x0002a400000e0000 */
[----:B------:R-:W-:Y:S01]  /*c710*/  IMAD R6, R0, c[0x0][0x284], R9 ;  /* 0x0000a10000067a24 */ /* 0x000fe200078e0209 */
[----:B------:R-:W-:Y:S01]  /*c720*/  LEA R29, P0, R2, c[0x0][0x288], 0x1 ;  /* 0x0000a200021d7a11 */ /* 0x000fe200078008ff */
[----:B------:R-:W-:-:S02]  /*c730*/  IMAD R0, R0, c[0x0][0x294], R8 ;  /* 0x0000a50000007a24 */ /* 0x000fc400078e0208 */
[----:B------:R-:W-:Y:S01]  /*c740*/  CS2R R8, SRZ ;  /* 0x0000000000087805 */ /* 0x000fe2000001ff00 */
[----:B------:R-:W-:Y:S02]  /*c750*/  IADD3 R6, R5, R6, RZ ;  /* 0x0000000605067210 */ /* 0x000fe40007ffe0ff */
[----:B------:R-:W-:Y:S02]  /*c760*/  IADD3 R0, R3, R0, RZ ;  /* 0x0000000003007210 */ /* 0x000fe40007ffe0ff */
[----:B------:R-:W-:Y:S02]  /*c770*/  LEA.HI.X R27, R4, c[0x0][0x274], R6, 0x1, P1 ;  /* 0x00009d00041b7a11 */ /* 0x000fe400008f0c06 */
[----:B------:R-:W-:Y:S01]  /*c780*/  LEA.HI.X R26, R2, c[0x0][0x28c], R0, 0x1, P0 ;  /* 0x0000a300021a7a11 */ /* 0x000fe200000f0c00 */
[----:B------:R-:W-:Y:S01]  /*c790*/  CS2R R6, SRZ ;  /* 0x0000000000067805 */ /* 0x000fe2000001ff00 */
[----:B------:R-:W-:Y:S01]  /*c7a0*/  ISETP.GE.AND P0, PT, R30, R36, PT ;  /* 0x000000241e00720c */ /* 0x000fe20003f06270 */
[----:B------:R1:W3:Y:S01]  /*c7b0*/  SHFL.IDX PT, R2, R29, RZ, 0x1c1f ;  /* 0x001c1fff1d027589 */ /* 0x0002e200000e0000 */
[----:B------:R-:W-:-:S03]  /*c7c0*/  CS2R R4, SRZ ;  /* 0x0000000000047805 */ /* 0x000fc6000001ff00 */
[----:B------:R1:W4:Y:S04]  /*c7d0*/  SHFL.IDX PT, R21, R27, RZ, 0x1c1f ;  /* 0x001c1fff1b157589 */ /* 0x00032800000e0000 */
[----:B------:R1:W1:Y:S04]  /*c7e0*/  SHFL.IDX PT, R3, R26, RZ, 0x1c1f ;  /* 0x001c1fff1a037589 */ /* 0x00026800000e0000 */
[----:B------:R-:W-:Y:S05]  /*c7f0*/  @P0 BRA `(.L_x_1372) ;  /* 0x0000021000000947 */ /* 0x000fea0003800000 */
[----:B--2---:R-:W-:Y:S01]  /*c800*/  ISETP.GE.AND P0, PT, R102, c[0x0][0x27c], PT ;  /* 0x00009f0066007a0c */ /* 0x004fe20003f06270 */
[----:B------:R-:W-:Y:S01]  /*c810*/  CS2R R10, SRZ ;  /* 0x00000000000a7805 */ /* 0x000fe2000001ff00 */
[----:B------:R-:W-:Y:S01]  /*c820*/  ISETP.GE.AND P1, PT, R105, c[0x0][0x27c], PT ;  /* 0x00009f0069007a0c */ /* 0x000fe20003f26270 */
[----:B------:R-:W-:Y:S01]  /*c830*/  CS2R R8, SRZ ;  /* 0x0000000000087805 */ /* 0x000fe2000001ff00 */
[----:B------:R-:W-:Y:S01]  /*c840*/  ISETP.GE.AND P2, PT, R106, c[0x0][0x27c], PT ;  /* 0x00009f006a007a0c */ /* 0x000fe20003f46270 */
[----:B------:R-:W-:Y:S01]  /*c850*/  CS2R R6, SRZ ;  /* 0x0000000000067805 */ /* 0x000fe2000001ff00 */
[----:B------:R-:W-:Y:S01]  /*c860*/  CS2R R4, SRZ ;  /* 0x0000000000047805 */ /* 0x000fe2000001ff00 */
[----:B------:R-:W-:Y:S01]  /*c870*/  CS2R R46, SRZ ;  /* 0x00000000002e7805 */ /* 0x000fe2000001ff00 */
[----:B------:R-:W-:-:S05]  /*c880*/  CS2R R44, SRZ ;  /* 0x00000000002c7805 */ /* 0x000fca000001ff00 */
[C---:B------:R-:W-:Y:S01]  /*c890*/  @!P0 IMAD.SHL.U32 R0, R102.reuse, 0x2, RZ ;  /* 0x0000000266008824 */ /* 0x040fe200078e00ff */
[----:B------:R-:W-:-:S03]  /*c8a0*/  @!P0 SHF.L.U64.HI R13, R102, 0x1, R103 ;  /* 0x00000001660d8819 */ /* 0x000fc60000010267 */
[----:B------:R-:W-:Y:S01]  /*c8b0*/  @!P2 IMAD.SHL.U32 R12, R225, 0x8, RZ ;  /* 0x00000008e10ca824 */ /* 0x000fe200078e00ff */
[----:B------:R-:W-:-:S03]  /*c8c0*/  @!P0 IADD3 R24, P3, R20, R0, RZ ;  /* 0x0000000014188210 */ /* 0x000fc60007f7e0ff */
[----:B----4-:R-:W-:Y:S01]  /*c8d0*/  @!P2 IMAD.WIDE R18, R12, 0x2, R20 ;  /* 0x000000020c12a825 */ /* 0x010fe200078e0214 */
[----:B------:R-:W-:Y:S02]  /*c8e0*/  @!P0 IADD3.X R25, R21, R13, RZ, P3, !PT ;  /* 0x0000000d15198210 */ /* 0x000fe40001ffe4ff */
[----:B---3--:R-:W-:Y:S01]  /*c8f0*/  @!P0 IADD3 R22, P3, R2, R0, RZ ;  /* 0x0000000002168210 */ /* 0x008fe20007f7e0ff */
[----:B-1----:R-:W-:Y:S01]  /*c900*/  @!P2 IMAD.WIDE R16, R12, 0x2, R2 ;  /* 0x000000020c10a825 */ /* 0x002fe200078e0202 */
[----:B------:R-:W-:Y:S01]  /*c910*/  @!P1 SHF.L.U32 R0, R224, 0x3, RZ ;  /* 0x00000003e0009819 */ /* 0x000fe200000006ff */
[----:B------:R1:W5:Y:S01]  /*c920*/  @!P2 LD.E.128 R8, [R18.64] ;  /* 0x000000081208a980 */ /* 0x000362000c101d00 */
[----:B------:R-:W-:Y:S01]  /*c930*/  CS2R R42, SRZ ;  /* 0x00000000002a7805 */ /* 0x000fe2000001ff00 */
[----:B------:R-:W-:Y:S02]  /*c940*/  @!P0 IMAD.X R23, R3, 0x1, R13, P3 ;  /* 0x0000000103178824 */ /* 0x000fe400018e060d */
[C---:B------:R-:W-:Y:S01]  /*c950*/  @!P1 IMAD.WIDE R14, R0.reuse, 0x2, R20 ;  /* 0x00000002000e9825 */ /* 0x040fe200078e0214 */
[----:B------:R2:W5:Y:S01]  /*c960*/  @!P2 LD.E.128 R4, [R16.64] ;  /* 0x000000081004a980 */ /* 0x000562000c101d00 */
[----:B------:R-:W-:Y:S01]  /*c970*/  CS2R R40, SRZ ;  /* 0x0000000000287805 */ /* 0x000fe2000001ff00 */
[----:B------:R-:W-:Y:S01]  /*c980*/  CS2R R12, SRZ ;  /* 0x00000000000c7805 */ /* 0x000fe2000001ff00 */
[----:B------:R-:W-:Y:S01]  /*c990*/  @!P1 IMAD.WIDE R20, R0, 0x2, R2 ;  /* 0x0000000200149825 */ /* 0x000fe200078e0202 */
[----:B------:R3:W5:Y:S04]  /*c9a0*/  @!P1 LD.E.128 R44, [R14.64] ;  /* 0x000000080e2c9980 */ /* 0x000768000c101d00 */
[----:B------:R4:W5:Y:S01]  /*c9b0*/  @!P1 LD.E.128 R40, [R20.64] ;  /* 0x0000000814289980 */ /* 0x000962000c101d00 */
[----:B-1----:R-:W-:Y:S01]  /*c9c0*/  CS2R R18, SRZ ;  /* 0x0000000000127805 */ /* 0x002fe2000001ff00 */
[----:B--2---:R-:W-:Y:S01]  /*c9d0*/  CS2R R16, SRZ ;  /* 0x0000000000107805 */ /* 0x004fe2000001ff00 */
[----:B---3--:R-:W-:-:S05]  /*c9e0*/  CS2R R14, SRZ ;  /* 0x00000000000e7805 */ /* 0x008fca000001ff00 */
[----:B------:R4:W5:Y:S04]  /*c9f0*/  @!P0 LD.E.128 R16, [R24.64] ;  /* 0x0000000818108980 */ /* 0x000968000c101d00 */
[----:B------:R4:W5:Y:S02]  /*ca00*/  @!P0 LD.E.128 R12, [R22.64] ;  /* 0x00000008160c8980 */ /* 0x000964000c101d00 */
.L_x_1372:
[----:B--2---:R-:W-:Y:S05]  /*ca10*/  BSYNC B0 ;  /* 0x0000000000007941 */ /* 0x004fea0003800000 */
.L_x_1371:
[----:B------:R-:W-:Y:S01]  /*ca20*/  IADD3 R0, R30, 0x40, RZ ;  /* 0x000000401e007810 */ /* 0x000fe20007ffe0ff */
[----:B---3-5:R-:W-:Y:S01]  /*ca30*/  IMAD.MOV.U32 R2, RZ, RZ, R44 ;  /* 0x000000ffff027224 */ /* 0x028fe200078e002c */
[----:B----4-:R-:W-:Y:S01]  /*ca40*/  MOV R23, R15 ;  /* 0x0000000f00177202 */ /* 0x010fe20000000f00 */
[----:B------:R-:W-:Y:S01]  /*ca50*/  IMAD.MOV.U32 R20, RZ, RZ, R46 ;  /* 0x000000ffff147224 */ /* 0x000fe200078e002e */
[----:B------:R-:W-:Y:S01]  /*ca60*/  ISETP.GE.AND P0, PT, R0, R36, PT ;  /* 0x000000240000720c */ /* 0x000fe20003f06270 */
[----:B------:R-:W-:Y:S01]  /*ca70*/  IMAD.MOV.U32 R0, RZ, RZ, R45 ;  /* 0x000000ffff007224 */ /* 0x000fe200078e002d */
[----:B------:R2:W3:Y:S01]  /*ca80*/  SHFL.IDX PT, R21, R27, 0x1, 0x1c1f ;  /* 0x003c1f001b157f89 */ /* 0x0004e200000e0000 */
[----:B-1----:R-:W-:Y:S01]  /*ca90*/  IMAD.MOV.U32 R3, RZ, RZ, R47 ;  /* 0x000000ffff037224 */ /* 0x002fe200078e002f */
        /* <DEDUP_REMOVED lines=37> */
[----:B------:R2:W1:Y:S01]  /*ccf0*/  SHFL.IDX PT, R2, R29, 0x1, 0x1c1f ;  /* 0x003c1f001d027f89 */ /* 0x00046200000e0000 */
[----:B------:R-:W-:Y:S01]  /*cd00*/  PRMT R72, R3, 0x7610, R72 ;  /* 0x0000761003487816 */ /* 0x000fe20000000048 */
[----:B------:R-:W-:Y:S01]  /*cd10*/  CS2R R62, SRZ ;  /* 0x00000000003e7805 */ /* 0x000fe2000001ff00 */
[----:B------:R-:W-:Y:S01]  /*cd20*/  PRMT R37, R0, 0x5410, R22 ;  /* 0x0000541000257816 */ /* 0x000fe20000000016 */
[----:B------:R2:W4:Y:S01]  /*cd30*/  SHFL.IDX PT, R20, R28, 0x1, 0x1c1f ;  /* 0x003c1f001c147f89 */ /* 0x00052200000e0000 */
[----:B------:R-:W-:Y:S01]  /*cd40*/  CS2R R60, SRZ ;  /* 0x00000000003c7805 */ /* 0x000fe2000001ff00 */
[----:B------:R-:W-:Y:S01]  /*cd50*/  CS2R R58, SRZ ;  /* 0x00000000003a7805 */ /* 0x000fe2000001ff00 */
[----:B------:R-:W-:Y:S01]  /*cd60*/  CS2R R56, SRZ ;  /* 0x0000000000387805 */ /* 0x000fe2000001ff00 */
[----:B------:R2:W1:Y:S01]  /*cd70*/  SHFL.IDX PT, R3, R26, 0x1, 0x1c1f ;  /* 0x003c1f001a037f89 */ /* 0x00046200000e0000 */
[----:B------:R-:W-:Y:S01]  /*cd80*/  CS2R R50, SRZ ;  /* 0x0000000000327805 */ /* 0x000fe2000001ff00 */
[----:B------:R-:W-:Y:S01]  /*cd90*/  CS2R R48, SRZ ;  /* 0x0000000000307805 */ /* 0x000fe2000001ff00 */
[----:B------:R-:W-:Y:S05]  /*cda0*/  @P0 BRA `(.L_x_1374) ;  /* 0x0000021000000947 */ /* 0x000fea0003800000 */
[----:B---3--:R-:W-:Y:S01]  /*cdb0*/  ISETP.GE.AND P0, PT, R102, c[0x0][0x27c], PT ;  /* 0x00009f0066007a0c */ /* 0x008fe20003f06270 */
        /* <DEDUP_REMOVED lines=9> */
[----:B--2---:R-:W-:Y:S01]  /*ce50*/  @!P0 SHF.L.U64.HI R26, R102, 0x1, R103 ;  /* 0x00000001661a8819 */ /* 0x004fe20000010267 */
[----:B------:R-:W-:-:S03]  /*ce60*/  @!P2 IMAD.SHL.U32 R23, R225, 0x8, RZ ;  /* 0x00000008e117a824 */ /* 0x000fc600078e00ff */
[----:B----4-:R-:W-:Y:S01]  /*ce70*/  @!P0 IADD3 R24, P3, R20, R0, RZ ;  /* 0x0000000014188210 */ /* 0x010fe20007f7e0ff */
[----:B------:R-:W-:-:S03]  /*ce80*/  @!P2 IMAD.WIDE R32, R23, 0x2, R20 ;  /* 0x000000021720a825 */ /* 0x000fc600078e0214 */
[----:B------:R-:W-:Y:S01]  /*ce90*/  @!P0 IADD3.X R25, R21, R26, RZ, P3, !PT ;  /* 0x0000001a15198210 */ /* 0x000fe20001ffe4ff */
[----:B-1----:R-:W-:Y:S01]  /*cea0*/  @!P2 IMAD.WIDE R30, R23, 0x2, R2 ;  /* 0x00000002171ea825 */ /* 0x002fe200078e0202 */
[----:B------:R-:W-:Y:S01]  /*ceb0*/  @!P0 IADD3 R22, P3, R2, R0, RZ ;  /* 0x0000000002168210 */ /* 0x000fe20007f7e0ff */
[----:B------:R1:W5:Y:S01]  /*cec0*/  @!P2 LD.E.128 R52, [R32.64] ;  /* 0x000000082034a980 */ /* 0x000362000c101d00 */
[----:B------:R-:W-:Y:S01]  /*ced0*/  @!P1 SHF.L.U32 R0, R224, 0x3, RZ ;  /* 0x00000003e0009819 */ /* 0x000fe200000006ff */
[----:B------:R-:W-:Y:S01]  /*cee0*/  CS2R R62, SRZ ;  /* 0x00000000003e7805 */ /* 0x000fe2000001ff00 */
[----:B------:R-:W-:Y:S01]  /*cef0*/  CS2R R60, SRZ ;  /* 0x00000000003c7805 */ /* 0x000fe2000001ff00 */
[----:B------:R-:W-:Y:S01]  /*cf00*/  CS2R R34, SRZ ;  /* 0x0000000000227805 */ /* 0x000fe2000001ff00 */
[----:B------:R-:W-:Y:S01]  /*cf10*/  CS2R R50, SRZ ;  /* 0x0000000000327805 */ /* 0x000fe2000001ff00 */
[C---:B------:R-:W-:Y:S01]  /*cf20*/  @!P1 IMAD.WIDE R28, R0.reuse, 0x2, R20 ;  /* 0x00000002001c9825 */ /* 0x040fe200078e0214 */
[----:B------:R-:W-:Y:S01]  /*cf30*/  CS2R R48, SRZ ;  /* 0x0000000000307805 */ /* 0x000fe2000001ff00 */
[----:B------:R2:W5:Y:S02]  /*cf40*/  @!P2 LD.E.128 R56, [R30.64] ;  /* 0x000000081e38a980 */ /* 0x000564000c101d00 */
[----:B------:R-:W-:-:S02]  /*cf50*/  @!P1 IMAD.WIDE R20, R0, 0x2, R2 ;  /* 0x0000000200149825 */ /* 0x000fc400078e0202 */
[----:B------:R2:W5:Y:S02]  /*cf60*/  @!P1 LD.E.128 R64, [R28.64] ;  /* 0x000000081c409980 */ /* 0x000564000c101d00 */
[----:B------:R-:W-:Y:S02]  /*cf70*/  @!P0 IMAD.X R23, R3, 0x1, R26, P3 ;  /* 0x0000000103178824 */ /* 0x000fe400018e061a */
[----:B------:R2:W5:Y:S04]  /*cf80*/  @!P1 LD.E.128 R60, [R20.64] ;  /* 0x00000008143c9980 */ /* 0x000568000c101d00 */
[----:B------:R2:W5:Y:S01]  /*cf90*/  @!P0 LD.E.128 R48, [R22.64] ;  /* 0x0000000816308980 */ /* 0x000562000c101d00 */
[----:B-1----:R-:W-:-:S06]  /*cfa0*/  CS2R R32, SRZ ;  /* 0x0000000000207805 */ /* 0x002fcc000001ff00 */
[----:B------:R2:W5:Y:S02]  /*cfb0*/  @!P0 LD.E.128 R32, [R24.64] ;  /* 0x0000000818208980 */ /* 0x000564000c101d00 */
.L_x_1374:
[----:B---3--:R-:W-:Y:S05]  /*cfc0*/  BSYNC B0 ;  /* 0x0000000000007941 */ /* 0x008fea0003800000 */
.L_x_1373:
[----:B-1---5:R-:W-:Y:S01]  /*cfd0*/  IMAD.MOV.U32 R2, RZ, RZ, R64 ;  /* 0x000000ffff027224 */ /* 0x022fe200078e0040 */
[----:B------:R-:W-:Y:S01]  /*cfe0*/  MOV R0, R65 ;  /* 0x0000004100007202 */ /* 0x000fe20000000f00 */
[----:B--2-4-:R-:W-:Y:S01]  /*cff0*/  IMAD.MOV.U32 R20, RZ, RZ, R66 ;  /* 0x000000ffff147224 */ /* 0x014fe200078e0042 */
        /* <DEDUP_REMOVED lines=43> */
[----:B------:R-:W2:Y:S01]  /*d2b0*/  LDL R97, [R1+0x4c] ;  /* 0x00004c0001617983 */ /* 0x000ea20000100800 */
[----:B------:R-:W-:Y:S01]  /*d2c0*/  IMAD.MOV.U32 R2, RZ, RZ, c[0x0][0x27c] ;  /* 0x00009f00ff027624 */ /* 0x000fe200078e00ff */
[----:B------:R-:W-:Y:S02]  /*d2d0*/  SHF.R.U64 R12, R12, 0x10, R13 ;  /* 0x000000100c0c7819 */ /* 0x000fe4000000120d */
[----:B------:R-:W-:Y:S02]  /*d2e0*/  SHF.R.U64 R16, R16, 0x10, R17 ;  /* 0x0000001010107819 */ /* 0x000fe40000001211 */
[----:B------:R-:W-:Y:S02]  /*d2f0*/  LEA.HI R2, R2, R243, RZ, 0x1d ;  /* 0x000000f302027211 */ /* 0x000fe400078fe8ff */
[----:B------:R-:W-:Y:S02]  /*d300*/  SHF.R.U32.HI R3, RZ, 0x10, R13 ;  /* 0x00000010ff037819 */ /* 0x000fe4000001160d */
[----:B------:R-:W-:-:S02]  /*d310*/  SHF.R.S32.HI R0, RZ, 0x1f, R2 ;  /* 0x0000001fff007819 */ /* 0x000fc40000011402 */
[----:B------:R-:W-:Y:S02]  /*d320*/  SHF.R.U64 R18, R18, 0x10, R19 ;  /* 0x0000001012127819 */ /* 0x000fe40000001213 */
[----:B------:R-:W-:Y:S01]  /*d330*/  LEA.HI R0, R0, R2, RZ, 0x3 ;  /* 0x0000000200007211 */ /* 0x000fe200078f18ff */
[----:B------:R-:W-:Y:S01]  /*d340*/  IMAD.SHL.U32 R2, R2, 0x8, RZ ;  /* 0x0000000802027824 */ /* 0x000fe200078e00ff */
[----:B------:R-:W-:Y:S02]  /*d350*/  PRMT R13, R37, 0x5432, R12 ;  /* 0x00005432250d7816 */ /* 0x000fe4000000000c */
[--C-:B------:R-:W-:Y:S01]  /*d360*/  SHF.R.U64 R14, R14, 0x10, R15.reuse ;  /* 0x000000100e0e7819 */ /* 0x100fe2000000120f */
[----:B------:R-:W-:Y:S01]  /*d370*/  IMAD.SHL.U32 R0, R0, 0x400, RZ ;  /* 0x0000040000007824 */ /* 0x000fe200078e00ff */
[----:B------:R-:W-:Y:S02]  /*d380*/  LOP3.LUT R2, R226, 0x38, R2, 0xf8, !PT ;  /* 0x00000038e2027812 */ /* 0x000fe400078ef802 */
[----:B------:R-:W-:-:S02]  /*d390*/  SHF.R.U32.HI R29, RZ, 0x10, R15 ;  /* 0x00000010ff1d7819 */ /* 0x000fc4000001160f */
[----:B------:R-:W-:Y:S02]  /*d3a0*/  LOP3.LUT R2, R2, R227, RZ, 0x3c, !PT ;  /* 0x000000e302027212 */ /* 0x000fe400078e3cff */
[----:B------:R-:W-:Y:S02]  /*d3b0*/  LOP3.LUT R0, R0, 0x7fffe000, RZ, 0xc0, !PT ;  /* 0x7fffe00000007812 */ /* 0x000fe400078ec0ff */
[----:B------:R-:W-:Y:S02]  /*d3c0*/  PRMT R15, R37, 0x5410, R3 ;  /* 0x00005410250f7816 */ /* 0x000fe40000000003 */
[----:B------:R-:W-:Y:S02]  /*d3d0*/  IADD3 R0, R2, R0, R228 ;  /* 0x0000000002007210 */ /* 0x000fe40007ffe0e4 */
[----:B------:R-:W-:Y:S01]  /*d3e0*/  SHF.R.U32.HI R2, RZ, 0x10, R19 ;  /* 0x00000010ff027819 */ /* 0x000fe20000011613 */
[----:B------:R-:W-:Y:S01]  /*d3f0*/  IMAD.U32 R31, R15, 0x10000, RZ ;  /* 0x000100000f1f7824 */ /* 0x000fe200078e00ff */
[----:B------:R-:W-:Y:S01]  /*d400*/  PRMT R19, R39, 0x5432, R18 ;  /* 0x0000543227137816 */ /* 0x000fe20000000012 */
[----:B------:R-:W-:Y:S01]  /*d410*/  IMAD.SHL.U32 R30, R0, 0x2, RZ ;  /* 0x00000002001e7824 */ /* 0x000fe200078e00ff */
[----:B------:R-:W-:Y:S01]  /*d420*/  SHF.R.U32.HI R0, RZ, 0x10, R17 ;  /* 0x00000010ff007819 */ /* 0x000fe20000011611 */
[----:B------:R-:W-:Y:S01]  /*d430*/  IMAD.U32 R18, R13, 0x10000, RZ ;  /* 0x000100000d127824 */ /* 0x000fe200078e00ff */
[----:B------:R-:W-:-:S02]  /*d440*/  PRMT R17, R38, 0x5432, R16 ;  /* 0x0000543226117816 */ /* 0x000fc40000000010 */
[----:B------:R-:W1:Y:S01]  /*d450*/  LDS.128 R20, [R30+0xc100] ;  /* 0x00c100001e147984 */ /* 0x000e620000000c00 */
[----:B------:R-:W-:Y:S02]  /*d460*/  PRMT R16, R38, 0x5410, R0 ;  /* 0x0000541026107816 */ /* 0x000fe40000000000 */
[----:B------:R-:W-:Y:S01]  /*d470*/  IMAD.U32 R12, R17, 0x10000, RZ ;  /* 0x00010000110c7824 */ /* 0x000fe200078e00ff */
[----:B------:R-:W-:Y:S02]  /*d480*/  PRMT R28, R39, 0x5410, R2 ;  /* 0x00005410271c7816 */ /* 0x000fe40000000002 */
[----:B------:R-:W-:Y:S02]  /*d490*/  LOP3.LUT R17, R17, 0xffff0000, RZ, 0xc0, !PT ;  /* 0xffff000011117812 */ /* 0x000fe400078ec0ff */
[----:B------:R-:W-:Y:S02]  /*d4a0*/  LOP3.LUT R15, R15, 0xffff0000, RZ, 0xc0, !PT ;  /* 0xffff00000f0f7812 */ /* 0x000fe400078ec0ff */
[----:B------:R-:W-:-:S02]  /*d4b0*/  PRMT R14, R68, 0x5432, R14 ;  /* 0x00005432440e7816 */ /* 0x000fc4000000000e */
[----:B-1----:R-:W-:-:S05]  /*d4c0*/  SHF.L.U32 R0, R20, 0x10, RZ ;  /* 0x0000001014007819 */ /* 0x002fca00000006ff */
[C---:B------:R-:W-:Y:S02]  /*d4d0*/  FMUL.FTZ R3, R0.reuse, R18 ;  /* 0x0000001200037220 */ /* 0x040fe40000410000 */
[----:B------:R-:W-:Y:S01]  /*d4e0*/  FMUL.FTZ R0, R0, R12 ;  /* 0x0000000c00007220 */ /* 0x000fe20000410000 */
[----:B--2---:R-:W1:Y:S02]  /*d4f0*/  LDS.128 R24, [R97] ;  /* 0x0000000061187984 */ /* 0x004e640000000c00 */
[----:B-1----:R-:W-:-:S04]  /*d500*/  IMAD.U32 R2, R24, 0x10000, RZ ;  /* 0x0001000018027824 */ /* 0x002fc800078e00ff */
[C---:B------:R-:W-:Y:S01]  /*d510*/  FFMA.FTZ R38, R2.reuse, R18, R0 ;  /* 0x0000001202267223 */ /* 0x040fe20000010000 */
[----:B------:R-:W-:Y:S01]  /*d520*/  SHF.L.U32 R0, R21, 0x10, RZ ;  /* 0x0000001015007819 */ /* 0x000fe200000006ff */
[----:B------:R-:W-:Y:S01]  /*d530*/  FFMA.FTZ R39, R2, R12, -R3 ;  /* 0x0000000c02277223 */ /* 0x000fe20000010803 */
[----:B------:R-:W-:Y:S01]  /*d540*/  PRMT R18, R68, 0x5410, R29 ;  /* 0x0000541044127816 */ /* 0x000fe2000000001d */
[----:B------:R-:W-:Y:S02]  /*d550*/  IMAD.U32 R12, R16, 0x10000, RZ ;  /* 0x00010000100c7824 */ /* 0x000fe400078e00ff */
[C---:B------:R-:W-:Y:S02]  /*d560*/  FMUL.FTZ R3, R0.reuse, R31 ;  /* 0x0000001f00037220 */ /* 0x040fe40000410000 */
[----:B------:R-:W-:Y:S02]  /*d570*/  IMAD.U32 R2, R25, 0x10000, RZ ;  /* 0x0001000019027824 */ /* 0x000fe400078e00ff */
[----:B------:R-:W-:-:S02]  /*d580*/  FMUL.FTZ R0, R0, R12 ;  /* 0x0000000c00007220 */ /* 0x000fc40000410000 */
[C---:B------:R-:W-:Y:S02]  /*d590*/  FFMA.FTZ R37, R2.reuse, R12, -R3 ;  /* 0x0000000c02257223 */ /* 0x040fe40000010803 */
[----:B------:R-:W-:Y:S01]  /*d5a0*/  FFMA.FTZ R31, R2, R31, R0 ;  /* 0x0000001f021f7223 */ /* 0x000fe20000010000 */
[----:B------:R-:W-:Y:S01]  /*d5b0*/  SHF.L.U32 R0, R23, 0x10, RZ ;  /* 0x0000001017007819 */ /* 0x000fe200000006ff */
[C---:B------:R-:W-:Y:S01]  /*d5c0*/  IMAD.U32 R29, R18.reuse, 0x10000, RZ ;  /* 0x00010000121d7824 */ /* 0x040fe200078e00ff */
[----:B------:R-:W-:Y:S01]  /*d5d0*/  LOP3.LUT R18, R18, 0xffff0000, RZ, 0xc0, !PT ;  /* 0xffff000012127812 */ /* 0x000fe200078ec0ff */
[----:B------:R-:W-:Y:S02]  /*d5e0*/  IMAD.U32 R12, R28, 0x10000, RZ ;  /* 0x000100001c0c7824 */ /* 0x000fe400078e00ff */
[----:B------:R-:W-:Y:S02]  /*d5f0*/  IMAD.U32 R2, R27, 0x10000, RZ ;  /* 0x000100001b027824 */ /* 0x000fe400078e00ff */
[----:B------:R-:W-:-:S02]  /*d600*/  FMUL.FTZ R3, R0, R29 ;  /* 0x0000001d00037220 */ /* 0x000fc40000410000 */
[-C--:B------:R-:W-:Y:S02]  /*d610*/  FMUL.FTZ R0, R0, R12.reuse ;  /* 0x0000000c00007220 */ /* 0x080fe40000410000 */
[C---:B------:R-:W-:Y:S01]  /*d620*/  FFMA.FTZ R36, R2.reuse, R12, -R3 ;  /* 0x0000000c02247223 */ /* 0x040fe20000010803 */
[----:B------:R-:W-:Y:S01]  /*d630*/  LOP3.LUT R3, R25, 0xffff0000, RZ, 0xc0, !PT ;  /* 0xffff000019037812 */ /* 0x000fe200078ec0ff */
[----:B------:R-:W-:Y:S01]  /*d640*/  FFMA.FTZ R29, R2, R29, R0 ;  /* 0x0000001d021d7223 */ /* 0x000fe20000010000 */
[----:B------:R-:W-:Y:S02]  /*d650*/  LOP3.LUT R25, R13, 0xffff0000, RZ, 0xc0, !PT ;  /* 0xffff00000d197812 */ /* 0x000fe400078ec0ff */
[----:B------:R-:W-:Y:S02]  /*d660*/  LOP3.LUT R2, R20, 0xffff0000, RZ, 0xc0, !PT ;  /* 0xffff000014027812 */ /* 0x000fe400078ec0ff */
[----:B------:R-:W-:Y:S02]  /*d670*/  LOP3.LUT R12, R24, 0xffff0000, RZ, 0xc0, !PT ;  /* 0xffff0000180c7812 */ /* 0x000fe400078ec0ff */
[----:B------:R-:W-:Y:S01]  /*d680*/  LOP3.LUT R0, R21, 0xffff0000, RZ, 0xc0, !PT ;  /* 0xffff000015007812 */ /* 0x000fe200078ec0ff */
[----:B------:R-:W-:-:S02]  /*d690*/  FMUL.FTZ R13, R2, R25 ;  /* 0x00000019020d7220 */ /* 0x000fc40000410000 */
[-C--:B------:R-:W-:Y:S02]  /*d6a0*/  FMUL.FTZ R2, R2, R17.reuse ;  /* 0x0000001102027220 */ /* 0x080fe40000410000 */
[----:B------:R-:W-:Y:S01]  /*d6b0*/  FFMA.FTZ R24, R12, R17, -R13 ;  /* 0x000000110c187223 */ /* 0x000fe2000001080d */
[----:B------:R-:W-:Y:S01]  /*d6c0*/  LOP3.LUT R13, R16, 0xffff0000, RZ, 0xc0, !PT ;  /* 0xffff0000100d7812 */ /* 0x000fe200078ec0ff */
[----:B------:R-:W-:Y:S02]  /*d6d0*/  FFMA.FTZ R12, R12, R25, R2 ;  /* 0x000000190c0c7223 */ /* 0x000fe40000010002 */
[C---:B------:R-:W-:Y:S02]  /*d6e0*/  FMUL.FTZ R2, R0.reuse, R15 ;  /* 0x0000000f00027220 */ /* 0x040fe40000410000 */
[-C--:B------:R-:W-:Y:S01]  /*d6f0*/  FMUL.FTZ R0, R0, R13.reuse ;  /* 0x0000000d00007220 */ /* 0x080fe20000410000 */
[----:B------:R-:W-:Y:S01]  /*d700*/  F2FP.BF16.PACK_AB R12, R12, R38 ;  /* 0x000000260c0c723e */ /* 0x000fe200000010ff */
[----:B------:R-:W-:-:S02]  /*d710*/  FFMA.FTZ R17, R3, R13, -R2 ;  /* 0x0000000d03117223 */ /* 0x000fc40000010802 */
[----:B------:R-:W-:Y:S01]  /*d720*/  FFMA.FTZ R13, R3, R15, R0 ;  /* 0x0000000f030d7223 */ /* 0x000fe20000010000 */
[----:B------:R-:W-:Y:S01]  /*d730*/  SHF.L.U32 R0, R22, 0x10, RZ ;  /* 0x0000001016007819 */ /* 0x000fe200000006ff */
[----:B------:R-:W-:Y:S01]  /*d740*/  IMAD.U32 R16, R14, 0x10000, RZ ;  /* 0x000100000e107824 */ /* 0x000fe200078e00ff */
[----:B------:R-:W-:Y:S01]  /*d750*/  F2FP.BF16.PACK_AB R17, R17, R37 ;  /* 0x000000251111723e */ /* 0x000fe200000010ff */
[----:B------:R-:W-:Y:S01]  /*d760*/  IMAD.U32 R15, R19, 0x10000, RZ ;  /* 0x00010000130f7824 */ /* 0x000fe200078e00ff */
[----:B------:R-:W-:Y:S01]  /*d770*/  F2FP.BF16.PACK_AB R13, R13, R31 ;  /* 0x0000001f0d0d723e */ /* 0x000fe200000010ff */
[----:B------:R-:W-:Y:S02]  /*d780*/  FMUL.FTZ R3, R0, R16 ;  /* 0x0000001000037220 */ /* 0x000fe40000410000 */
[----:B------:R-:W-:Y:S02]  /*d790*/  IMAD.U32 R2, R26, 0x10000, RZ ;  /* 0x000100001a027824 */ /* 0x000fe400078e00ff */
[----:B------:R-:W-:-:S02]  /*d7a0*/  FMUL.FTZ R0, R0, R15 ;  /* 0x0000000f00007220 */ /* 0x000fc40000410000 */
[C---:B------:R-:W-:Y:S02]  /*d7b0*/  FFMA.FTZ R21, R2.reuse, R15, -R3 ;  /* 0x0000000f02157223 */ /* 0x040fe40000010803 */
[----:B------:R-:W-:Y:S01]  /*d7c0*/  FFMA.FTZ R20, R2, R16, R0 ;  /* 0x0000001002147223 */ /* 0x000fe20000010000 */
[----:B------:R-:W-:Y:S02]  /*d7d0*/  LOP3.LUT R16, R14, 0xffff0000, RZ, 0xc0, !PT ;  /* 0xffff00000e107812 */ /* 0x000fe400078ec0ff */
[----:B------:R-:W-:Y:S02]  /*d7e0*/  LOP3.LUT R0, R22, 0xffff0000, RZ, 0xc0, !PT ;  /* 0xffff000016007812 */ /* 0x000fe400078ec0ff */
[----:B------:R-:W-:Y:S02]  /*d7f0*/  LOP3.LUT R14, R19, 0xffff0000, RZ, 0xc0, !PT ;  /* 0xffff0000130e7812 */ /* 0x000fe400078ec0ff */
[----:B------:R-:W-:Y:S01]  /*d800*/  LOP3.LUT R2, R26, 0xffff0000, RZ, 0xc0, !PT ;  /* 0xffff00001a027812 */ /* 0x000fe200078ec0ff */
[----:B------:R-:W-:-:S02]  /*d810*/  FMUL.FTZ R3, R0, R16 ;  /* 0x0000001000037220 */ /* 0x000fc40000410000 */
[-C--:B------:R-:W-:Y:S02]  /*d820*/  FMUL.FTZ R0, R0, R14.reuse ;  /* 0x0000000e00007220 */ /* 0x080fe40000410000 */
[C---:B------:R-:W-:Y:S02]  /*d830*/  FFMA.FTZ R15, R2.reuse, R14, -R3 ;  /* 0x0000000e020f7223 */ /* 0x040fe40000010803 */
[----:B------:R-:W-:Y:S01]  /*d840*/  FFMA.FTZ R14, R2, R16, R0 ;  /* 0x00000010020e7223 */ /* 0x000fe20000010000 */
[----:B------:R-:W-:Y:S02]  /*d850*/  LOP3.LUT R2, R23, 0xffff0000, RZ, 0xc0, !PT ;  /* 0xffff000017027812 */ /* 0x000fe400078ec0ff */
[----:B------:R-:W-:Y:S02]  /*d860*/  LOP3.LUT R16, R28, 0xffff0000, RZ, 0xc0, !PT ;  /* 0xffff00001c107812 */ /* 0x000fe400078ec0ff */
[----:B------:R-:W-:Y:S01]  /*d870*/  LOP3.LUT R0, R27, 0xffff0000, RZ, 0xc0, !PT ;  /* 0xffff00001b007812 */ /* 0x000fe200078ec0ff */
[----:B------:R-:W-:Y:S01]  /*d880*/  FMUL.FTZ R3, R2, R18 ;  /* 0x0000001202037220 */ /* 0x000fe20000410000 */
[----:B------:R-:W-:Y:S01]  /*d890*/  F2FP.BF16.PACK_AB R14, R14, R20 ;  /* 0x000000140e0e723e */ /* 0x000fe200000010ff */
[----:B------:R-:W-:-:S02]  /*d8a0*/  FMUL.FTZ R2, R2, R16 ;  /* 0x0000001002027220 */ /* 0x000fc40000410000 */
[----:B------:R-:W-:Y:S01]  /*d8b0*/  FFMA.FTZ R3, R0, R16, -R3 ;  /* 0x0000001000037223 */ /* 0x000fe20000010803 */
[----:B------:R-:W-:Y:S01]  /*d8c0*/  F2FP.BF16.PACK_AB R16, R24, R39 ;  /* 0x000000271810723e */ /* 0x000fe200000010ff */
[----:B------:R-:W-:Y:S01]  /*d8d0*/  FFMA.FTZ R2, R0, R18, R2 ;  /* 0x0000001200027223 */ /* 0x000fe20000010002 */
[----:B------:R-:W-:Y:S02]  /*d8e0*/  F2FP.BF16.PACK_AB R18, R15, R21 ;  /* 0x000000150f12723e */ /* 0x000fe400000010ff */
[----:B------:R-:W-:Y:S02]  /*d8f0*/  F2FP.BF16.PACK_AB R19, R3, R36 ;  /* 0x000000240313723e */ /* 0x000fe400000010ff */
[----:B------:R-:W-:-:S03]  /*d900*/  F2FP.BF16.PACK_AB R15, R2, R29 ;  /* 0x0000001d020f723e */ /* 0x000fc600000010ff */
[----:B------:R1:W-:Y:S04]  /*d910*/  STS.128 [R97], R16 ;  /* 0x0000001061007388 */ /* 0x0003e80000000c00 */
[----:B------:R1:W-:Y:S02]  /*d920*/  STS.128 [R30+0xc100], R12 ;  /* 0x00c1000c1e007388 */ /* 0x0003e40000000c00 */
.L_x_1378:
[----:B------:R-:W-:Y:S05]  /*d930*/  BSYNC B0 ;  /* 0x0000000000007941 */ /* 0x000fea0003800000 */
.L_x_1377:
[----:B------:R-:W-:Y:S01]  /*d940*/  ISETP.GE.AND P0, PT, R106, c[0x0][0x27c], PT ;  /* 0x00009f006a007a0c */ /* 0x000fe20003f06270 */
[----:B------:R-:W-:-:S12]  /*d950*/  BSSY B0, `(.L_x_1379) ;  /* 0x000006a000007945 */ /* 0x000fd80003800000 */
[----:B------:R-:W-:Y:S05]  /*d960*/  @P0 BRA `(.L_x_1380) ;  /* 0x0000068000000947 */ /* 0x000fea0003800000 */
[----:B-1----:R-:W2:Y:S01]  /*d970*/  LDL R30, [R1+0x48] ;  /* 0x00004800011e7983 */ /* 0x002ea20000100800 */
[----:B------:R-:W-:Y:S01]  /*d980*/  IMAD.MOV.U32 R0, RZ, RZ, c[0x0][0x27c] ;  /* 0x00009f00ff007624 */ /* 0x000fe200078e00ff */
[----:B------:R-:W-:-:S04]  /*d990*/  SHF.R.U64 R6, R6, 0x10, R7 ;  /* 0x0000001006067819 */ /* 0x000fc80000001207 */
[----:B------:R-:W-:-:S04]  /*d9a0*/  LEA.HI R0, R0, R225, RZ, 0x1d ;  /* 0x000000e100007211 */ /* 0x000fc800078fe8ff */
[----:B------:R-:W-:Y:S01]  /*d9b0*/  SHF.R.S32.HI R2, RZ, 0x1f, R0 ;  /* 0x0000001fff027819 */ /* 0x000fe20000011400 */
[----:B------:R-:W-:-:S03]  /*d9c0*/  IMAD.SHL.U32 R3, R0, 0x8, RZ ;  /* 0x0000000800037824 */ /* 0x000fc600078e00ff */
[----:B------:R-:W-:Y:S02]  /*d9d0*/  LEA.HI R0, R2, R0, RZ, 0x3 ;  /* 0x0000000002007211 */ /* 0x000fe400078f18ff */
[----:B------:R-:W-:Y:S02]  /*d9e0*/  LOP3.LUT R2, R226, 0x38, R3, 0xf8, !PT ;  /* 0x00000038e2027812 */ /* 0x000fe400078ef803 */
[----:B------:R-:W-:Y:S01]  /*d9f0*/  SHF.R.U64 R3, R4, 0x10, R5 ;  /* 0x0000001004037819 */ /* 0x000fe20000001205 */
[----:B------:R-:W-:Y:S01]  /*da00*/  IMAD.SHL.U32 R0, R0, 0x400, RZ ;  /* 0x0000040000007824 */ /* 0x000fe200078e00ff */
[----:B------:R-:W-:Y:S02]  /*da10*/  LOP3.LUT R2, R2, R227, RZ, 0x3c, !PT ;  /* 0x000000e302027212 */ /* 0x000fe400078e3cff */
[----:B------:R-:W-:Y:S02]  /*da20*/  PRMT R3, R70, 0x5410, R3 ;  /* 0x0000541046037816 */ /* 0x000fe40000000003 */
[----:B------:R-:W-:-:S03]  /*da30*/  LOP3.LUT R0, R0, 0x7fffe000, RZ, 0xc0, !PT ;  /* 0x7fffe00000007812 */ /* 0x000fc600078ec0ff */
[----:B------:R-:W-:Y:S01]  /*da40*/  IMAD.U32 R20, R3, 0x10000, RZ ;  /* 0x0001000003147824 */ /* 0x000fe200078e00ff */
[----:B------:R-:W-:-:S05]  /*da50*/  IADD3 R0, R2, R0, R228 ;  /* 0x0000000002007210 */ /* 0x000fca0007ffe0e4 */
[----:B------:R-:W-:Y:S01]  /*da60*/  IMAD.SHL.U32 R22, R0, 0x2, RZ ;  /* 0x0000000200167824 */ /* 0x000fe200078e00ff */
[--C-:B------:R-:W-:Y:S02]  /*da70*/  SHF.R.U64 R0, R8, 0x10, R9.reuse ;  /* 0x0000001008007819 */ /* 0x100fe40000001209 */
[----:B------:R-:W-:Y:S02]  /*da80*/  SHF.R.U32.HI R8, RZ, 0x10, R9 ;  /* 0x00000010ff087819 */ /* 0x000fe40000011609 */
[----:B------:R-:W1:Y:S01]  /*da90*/  LDS.128 R12, [R22+0xc100] ;  /* 0x00c10000160c7984 */ /* 0x000e620000000c00 */
[C---:B------:R-:W-:Y:S02]  /*daa0*/  PRMT R4, R71.reuse, 0x5410, R0 ;  /* 0x0000541047047816 */ /* 0x040fe40000000000 */
[----:B------:R-:W-:Y:S02]  /*dab0*/  SHF.R.U32.HI R9, RZ, 0x10, R5 ;  /* 0x00000010ff097819 */ /* 0x000fe40000011605 */
[----:B------:R-:W-:Y:S01]  /*dac0*/  PRMT R8, R71, 0x5432, R8 ;  /* 0x0000543247087816 */ /* 0x000fe20000000008 */
[----:B------:R-:W-:Y:S01]  /*dad0*/  IMAD.U32 R21, R4, 0x10000, RZ ;  /* 0x0001000004157824 */ /* 0x000fe200078e00ff */
[----:B-1----:R-:W-:-:S05]  /*dae0*/  SHF.L.U32 R0, R12, 0x10, RZ ;  /* 0x000000100c007819 */ /* 0x002fca00000006ff */
[C---:B------:R-:W-:Y:S02]  /*daf0*/  FMUL.FTZ R5, R0.reuse, R20 ;  /* 0x0000001400057220 */ /* 0x040fe40000410000 */
[----:B------:R-:W-:Y:S01]  /*db00*/  FMUL.FTZ R0, R0, R21 ;  /* 0x0000001500007220 */ /* 0x000fe20000410000 */
[----:B--2---:R-:W1:Y:S02]  /*db10*/  LDS.128 R16, [R30] ;  /* 0x000000001e107984 */ /* 0x004e640000000c00 */
[----:B-1----:R-:W-:-:S04]  /*db20*/  IMAD.U32 R2, R16, 0x10000, RZ ;  /* 0x0001000010027824 */ /* 0x002fc800078e00ff */
[----:B------:R-:W-:Y:S01]  /*db30*/  FFMA.FTZ R29, R2, R21, -R5 ;  /* 0x00000015021d7223 */ /* 0x000fe20000010805 */
[----:B------:R-:W-:Y:S01]  /*db40*/  PRMT R5, R70, 0x5432, R9 ;  /* 0x0000543246057816 */ /* 0x000fe20000000009 */
[----:B------:R-:W-:Y:S01]  /*db50*/  FFMA.FTZ R27, R2, R20, R0 ;  /* 0x00000014021b7223 */ /* 0x000fe20000010000 */
[----:B------:R-:W-:Y:S01]  /*db60*/  SHF.L.U32 R0, R13, 0x10, RZ ;  /* 0x000000100d007819 */ /* 0x000fe200000006ff */
[----:B------:R-:W-:Y:S02]  /*db70*/  IMAD.U32 R20, R8, 0x10000, RZ ;  /* 0x0001000008147824 */ /* 0x000fe400078e00ff */
[----:B------:R-:W-:Y:S02]  /*db80*/  IMAD.U32 R21, R5, 0x10000, RZ ;  /* 0x0001000005157824 */ /* 0x000fe400078e00ff */
[----:B------:R-:W-:Y:S02]  /*db90*/  IMAD.U32 R2, R17, 0x10000, RZ ;  /* 0x0001000011027824 */ /* 0x000fe400078e00ff */
[----:B------:R-:W-:-:S02]  /*dba0*/  FMUL.FTZ R9, R0, R21 ;  /* 0x0000001500097220 */ /* 0x000fc40000410000 */
[-C--:B------:R-:W-:Y:S02]  /*dbb0*/  FMUL.FTZ R0, R0, R20.reuse ;  /* 0x0000001400007220 */ /* 0x080fe40000410000 */
[C---:B------:R-:W-:Y:S02]  /*dbc0*/  FFMA.FTZ R26, R2.reuse, R20, -R9 ;  /* 0x00000014021a7223 */ /* 0x040fe40000010809 */
[----:B------:R-:W-:Y:S01]  /*dbd0*/  FFMA.FTZ R25, R2, R21, R0 ;  /* 0x0000001502197223 */ /* 0x000fe20000010000 */
[----:B------:R-:W-:Y:S02]  /*dbe0*/  SHF.R.U32.HI R2, RZ, 0x10, R7 ;  /* 0x00000010ff027819 */ /* 0x000fe40000011607 */
[----:B------:R-:W-:Y:S02]  /*dbf0*/  SHF.R.U32.HI R0, RZ, 0x10, R11 ;  /* 0x00000010ff007819 */ /* 0x000fe4000001160b */
[C---:B------:R-:W-:Y:S01]  /*dc00*/  PRMT R9, R72.reuse, 0x5410, R2 ;  /* 0x0000541048097816 */ /* 0x040fe20000000002 */
[----:B------:R-:W-:Y:S01]  /*dc10*/  IMAD.U32 R2, R19, 0x10000, RZ ;  /* 0x0001000013027824 */ /* 0x000fe200078e00ff */
[----:B------:R-:W-:-:S02]  /*dc20*/  PRMT R20, R72, 0x5432, R0 ;  /* 0x0000543248147816 */ /* 0x000fc40000000000 */
[----:B------:R-:W-:Y:S01]  /*dc30*/  SHF.L.U32 R0, R15, 0x10, RZ ;  /* 0x000000100f007819 */ /* 0x000fe200000006ff */
[----:B------:R-:W-:Y:S01]  /*dc40*/  IMAD.U32 R28, R9, 0x10000, RZ ;  /* 0x00010000091c7824 */ /* 0x000fe200078e00ff */
[----:B------:R-:W-:Y:S01]  /*dc50*/  LOP3.LUT R7, R5, 0xffff0000, RZ, 0xc0, !PT ;  /* 0xffff000005077812 */ /* 0x000fe200078ec0ff */
[----:B------:R-:W-:Y:S01]  /*dc60*/  IMAD.U32 R23, R20, 0x10000, RZ ;  /* 0x0001000014177824 */ /* 0x000fe200078e00ff */
[----:B------:R-:W-:Y:S01]  /*dc70*/  LOP3.LUT R5, R8, 0xffff0000, RZ, 0xc0, !PT ;  /* 0xffff000008057812 */ /* 0x000fe200078ec0ff */
[CC--:B------:R-:W-:Y:S02]  /*dc80*/  FMUL.FTZ R21, R0.reuse, R28.reuse ;  /* 0x0000001c00157220 */ /* 0x0c0fe40000410000 */
[-C--:B------:R-:W-:Y:S02]  /*dc90*/  FMUL.FTZ R0, R0, R23.reuse ;  /* 0x0000001700007220 */ /* 0x080fe40000410000 */
[----:B------:R-:W-:Y:S01]  /*dca0*/  FFMA.FTZ R24, R2, R23, -R21 ;  /* 0x0000001702187223 */ /* 0x000fe20000010815 */
[----:B------:R-:W-:Y:S01]  /*dcb0*/  LOP3.LUT R21, R4, 0xffff0000, RZ, 0xc0, !PT ;  /* 0xffff000004157812 */ /* 0x000fe200078ec0ff */
[----:B------:R-:W-:Y:S01]  /*dcc0*/  FFMA.FTZ R23, R2, R28, R0 ;  /* 0x0000001c02177223 */ /* 0x000fe20000010000 */
[----:B------:R-:W-:-:S02]  /*dcd0*/  LOP3.LUT R4, R3, 0xffff0000, RZ, 0xc0, !PT ;  /* 0xffff000003047812 */ /* 0x000fc400078ec0ff */
[----:B------:R-:W-:Y:S02]  /*dce0*/  LOP3.LUT R0, R12, 0xffff0000, RZ, 0xc0, !PT ;  /* 0xffff00000c007812 */ /* 0x000fe400078ec0ff */
[----:B------:R-:W-:-:S03]  /*dcf0*/  LOP3.LUT R2, R16, 0xffff0000, RZ, 0xc0, !PT ;  /* 0xffff000010027812 */ /* 0x000fc600078ec0ff */
[CC--:B------:R-:W-:Y:S02]  /*dd00*/  FMUL.FTZ R3, R0.reuse, R4.reuse ;  /* 0x0000000400037220 */ /* 0x0c0fe40000410000 */
[-C--:B------:R-:W-:Y:S02]  /*dd10*/  FMUL.FTZ R0, R0, R21.reuse ;  /* 0x0000001500007220 */ /* 0x080fe40000410000 */
[C---:B------:R-:W-:Y:S02]  /*dd20*/  FFMA.FTZ R21, R2.reuse, R21, -R3 ;  /* 0x0000001502157223 */ /* 0x040fe40000010803 */
[----:B------:R-:W-:Y:S01]  /*dd30*/  FFMA.FTZ R16, R2, R4, R0 ;  /* 0x0000000402107223 */ /* 0x000fe20000010000 */
[----:B------:R-:W-:Y:S02]  /*dd40*/  LOP3.LUT R2, R13, 0xffff0000, RZ, 0xc0, !PT ;  /* 0xffff00000d027812 */ /* 0x000fe400078ec0ff */
[----:B------:R-:W-:Y:S02]  /*dd50*/  LOP3.LUT R0, R17, 0xffff0000, RZ, 0xc0, !PT ;  /* 0xffff000011007812 */ /* 0x000fe400078ec0ff */
[----:B------:R-:W-:Y:S01]  /*dd60*/  SHF.R.U64 R4, R10, 0x10, R11 ;  /* 0x000000100a047819 */ /* 0x000fe2000000120b */
[C---:B------:R-:W-:Y:S01]  /*dd70*/  FMUL.FTZ R3, R2.reuse, R7 ;  /* 0x0000000702037220 */ /* 0x040fe20000410000 */
[----:B------:R-:W-:Y:S01]  /*dd80*/  F2FP.BF16.PACK_AB R8, R21, R29 ;  /* 0x0000001d1508723e */ /* 0x000fe200000010ff */
[----:B------:R-:W-:-:S02]  /*dd90*/  FMUL.FTZ R2, R2, R5 ;  /* 0x0000000502027220 */ /* 0x000fc40000410000 */
[----:B------:R-:W-:Y:S01]  /*dda0*/  FFMA.FTZ R13, R0, R5, -R3 ;  /* 0x00000005000d7223 */ /* 0x000fe20000010803 */
[----:B------:R-:W-:Y:S01]  /*ddb0*/  SHF.L.U32 R3, R14, 0x10, RZ ;  /* 0x000000100e037819 */ /* 0x000fe200000006ff */
[----:B------:R-:W-:Y:S01]  /*ddc0*/  FFMA.FTZ R12, R0, R7, R2 ;  /* 0x00000007000c7223 */ /* 0x000fe20000010002 */
[C---:B------:R-:W-:Y:S02]  /*ddd0*/  PRMT R0, R74.reuse, 0x5410, R6 ;  /* 0x000054104a007816 */ /* 0x040fe40000000006 */
[----:B------:R-:W-:Y:S01]  /*dde0*/  PRMT R2, R74, 0x5432, R4 ;  /* 0x000054324a027816 */ /* 0x000fe20000000004 */
[----:B------:R-:W-:Y:S02]  /*ddf0*/  IMAD.U32 R4, R18, 0x10000, RZ ;  /* 0x0001000012047824 */ /* 0x000fe400078e00ff */
[----:B------:R-:W-:Y:S02]  /*de00*/  IMAD.U32 R7, R0, 0x10000, RZ ;  /* 0x0001000000077824 */ /* 0x000fe400078e00ff */
[----:B------:R-:W-:-:S02]  /*de10*/  IMAD.U32 R6, R2, 0x10000, RZ ;  /* 0x0001000002067824 */ /* 0x000fc400078e00ff */
[CC--:B------:R-:W-:Y:S02]  /*de20*/  FMUL.FTZ R5, R3.reuse, R7.reuse ;  /* 0x0000000703057220 */ /* 0x0c0fe40000410000 */
[-C--:B------:R-:W-:Y:S02]  /*de30*/  FMUL.FTZ R3, R3, R6.reuse ;  /* 0x0000000603037220 */ /* 0x080fe40000410000 */
[----:B------:R-:W-:Y:S01]  /*de40*/  FFMA.FTZ R10, R4, R6, -R5 ;  /* 0x00000006040a7223 */ /* 0x000fe20000010805 */
[----:B------:R-:W-:Y:S01]  /*de50*/  LOP3.LUT R6, R0, 0xffff0000, RZ, 0xc0, !PT ;  /* 0xffff000000067812 */ /* 0x000fe200078ec0ff */
[----:B------:R-:W-:Y:S01]  /*de60*/  FFMA.FTZ R11, R4, R7, R3 ;  /* 0x00000007040b7223 */ /* 0x000fe20000010003 */
[----:B------:R-:W-:Y:S02]  /*de70*/  LOP3.LUT R0, R14, 0xffff0000, RZ, 0xc0, !PT ;  /* 0xffff00000e007812 */ /* 0x000fe400078ec0ff */
[----:B------:R-:W-:Y:S02]  /*de80*/  LOP3.LUT R7, R2, 0xffff0000, RZ, 0xc0, !PT ;  /* 0xffff000002077812 */ /* 0x000fe400078ec0ff */
[----:B------:R-:W-:Y:S01]  /*de90*/  LOP3.LUT R2, R18, 0xffff0000, RZ, 0xc0, !PT ;  /* 0xffff000012027812 */ /* 0x000fe200078ec0ff */
[C---:B------:R-:W-:Y:S01]  /*dea0*/  FMUL.FTZ R3, R0.reuse, R6 ;  /* 0x0000000600037220 */ /* 0x040fe20000410000 */
[----:B------:R-:W-:Y:S01]  /*deb0*/  LOP3.LUT R5, R9, 0xffff0000, RZ, 0xc0, !PT ;  /* 0xffff000009057812 */ /* 0x000fe200078ec0ff */
[-C--:B------:R-:W-:Y:S01]  /*dec0*/  FMUL.FTZ R0, R0, R7.reuse ;  /* 0x0000000700007220 */ /* 0x080fe20000410000 */
[----:B------:R-:W-:Y:S01]  /*ded0*/  LOP3.LUT R4, R20, 0xffff0000, RZ, 0xc0, !PT ;  /* 0xffff000014047812 */ /* 0x000fe200078ec0ff */
[C---:B------:R-:W-:Y:S01]  /*dee0*/  FFMA.FTZ R7, R2.reuse, R7, -R3 ;  /* 0x0000000702077223 */ /* 0x040fe20000010803 */
[----:B------:R-:W-:Y:S01]  /*def0*/  F2FP.BF16.PACK_AB R9, R13, R26 ;  /* 0x0000001a0d09723e */ /* 0x000fe200000010ff */
[----:B------:R-:W-:Y:S01]  /*df00*/  FFMA.FTZ R6, R2, R6, R0 ;  /* 0x0000000602067223 */ /* 0x000fe20000010000 */
[----:B------:R-:W-:-:S02]  /*df10*/  LOP3.LUT R2, R15, 0xffff0000, RZ, 0xc0, !PT ;  /* 0xffff00000f027812 */ /* 0x000fc400078ec0ff */
[----:B------:R-:W-:Y:S02]  /*df20*/  LOP3.LUT R0, R19, 0xffff0000, RZ, 0xc0, !PT ;  /* 0xffff000013007812 */ /* 0x000fe400078ec0ff */
[----:B------:R-:W-:Y:S01]  /*df30*/  F2FP.BF16.PACK_AB R6, R6, R11 ;  /* 0x0000000b0606723e */ /* 0x000fe200000010ff */
[C---:B------:R-:W-:Y:S01]  /*df40*/  FMUL.FTZ R3, R2.reuse, R5 ;  /* 0x0000000502037220 */ /* 0x040fe20000410000 */
[----:B------:R-:W-:Y:S01]  /*df50*/  F2FP.BF16.PACK_AB R10, R7, R10 ;  /* 0x0000000a070a723e */ /* 0x000fe200000010ff */
[-C--:B------:R-:W-:Y:S02]  /*df60*/  FMUL.FTZ R2, R2, R4.reuse ;  /* 0x0000000402027220 */ /* 0x080fe40000410000 */
[----:B------:R-:W-:Y:S01]  /*df70*/  FFMA.FTZ R3, R0, R4, -R3 ;  /* 0x0000000400037223 */ /* 0x000fe20000010803 */
[----:B------:R-:W-:Y:S01]  /*df80*/  F2FP.BF16.PACK_AB R4, R16, R27 ;  /* 0x0000001b1004723e */ /* 0x000fe200000010ff */
[----:B------:R-:W-:Y:S01]  /*df90*/  FFMA.FTZ R2, R0, R5, R2 ;  /* 0x0000000500027223 */ /* 0x000fe20000010002 */
[----:B------:R-:W-:-:S02]  /*dfa0*/  F2FP.BF16.PACK_AB R5, R12, R25 ;  /* 0x000000190c05723e */ /* 0x000fc400000010ff */
[----:B------:R-:W-:Y:S02]  /*dfb0*/  F2FP.BF16.PACK_AB R11, R3, R24 ;  /* 0x00000018030b723e */ /* 0x000fe400000010ff */
[----:B------:R-:W-:-:S03]  /*dfc0*/  F2FP.BF16.PACK_AB R7, R2, R23 ;  /* 0x000000170207723e */ /* 0x000fc600000010ff */
[----:B------:R1:W-:Y:S04]  /*dfd0*/  STS.128 [R30], R8 ;  /* 0x000000081e007388 */ /* 0x0003e80000000c00 */
[----:B------:R1:W-:Y:S02]  /*dfe0*/  STS.128 [R22+0xc100], R4 ;  /* 0x00c1000416007388 */ /* 0x0003e40000000c00 */
.L_x_1380:
[----:B------:R-:W-:Y:S05]  /*dff0*/  BSYNC B0 ;  /* 0x0000000000007941 */ /* 0x000fea0003800000 */
.L_x_1379:
[----:B------:R-:W-:-:S13]  /*e000*/  ISETP.GE.AND P0, PT, R105, c[0x0][0x27c], PT ;  /* 0x00009f0069007a0c */ /* 0x000fda0003f06270 */
[----:B------:R-:W-:Y:S05]  /*e010*/  @P0 BRA `(.L_x_1376) ;  /* 0x0000068000000947 */ /* 0x000fea0003800000 */
[----:B------:R-:W2:Y:S01]  /*e020*/  LDL R38, [R1+0x40] ;  /* 0x0000400001267983 */ /* 0x000ea20000100800 */
[----:B------:R-:W-:Y:S01]  /*e030*/  IMAD.MOV.U32 R0, RZ, RZ, c[0x0][0x27c] ;  /* 0x00009f00ff007624 */ /* 0x000fe200078e00ff */
[----:B-1----:R-:W-:Y:S02]  /*e040*/  SHF.R.U64 R13, R40, 0x10, R41 ;  /* 0x00000010280d7819 */ /* 0x002fe40000001229 */
[----:B------:R-:W-:Y:S02]  /*e050*/  SHF.R.U64 R14, R42, 0x10, R43 ;  /* 0x000000102a0e7819 */ /* 0x000fe4000000122b */
[----:B------:R-:W-:Y:S02]  /*e060*/  LEA.HI R0, R0, R224, RZ, 0x1d ;  /* 0x000000e000007211 */ /* 0x000fe400078fe8ff */
[----:B------:R-:W-:Y:S02]  /*e070*/  PRMT R16, R75, 0x5432, R13 ;  /* 0x000054324b107816 */ /* 0x000fe4000000000d */
[----:B------:R-:W-:Y:S01]  /*e080*/  SHF.R.S32.HI R2, RZ, 0x1f, R0 ;  /* 0x0000001fff027819 */ /* 0x000fe20000011400 */
[----:B------:R-:W-:Y:S01]  /*e090*/  IMAD.SHL.U32 R3, R0, 0x8, RZ ;  /* 0x0000000800037824 */ /* 0x000fe200078e00ff */
[----:B------:R-:W-:Y:S01]  /*e0a0*/  SHF.R.U32.HI R19, RZ, 0x10, R43 ;  /* 0x00000010ff137819 */ /* 0x000fe2000001162b */
[----:B------:R-:W-:Y:S01]  /*e0b0*/  IMAD.U32 R29, R16, 0x10000, RZ ;  /* 0x00010000101d7824 */ /* 0x000fe200078e00ff */
[----:B------:R-:W-:-:S02]  /*e0c0*/  LEA.HI R0, R2, R0, RZ, 0x3 ;  /* 0x0000000002007211 */ /* 0x000fc400078f18ff */
[----:B------:R-:W-:Y:S02]  /*e0d0*/  LOP3.LUT R2, R226, 0x38, R3, 0xf8, !PT ;  /* 0x00000038e2027812 */ /* 0x000fe400078ef803 */
[----:B------:R-:W-:Y:S01]  /*e0e0*/  SHF.R.U64 R3, R46, 0x10, R47 ;  /* 0x000000102e037819 */ /* 0x000fe2000000122f */
[----:B------:R-:W-:Y:S01]  /*e0f0*/  IMAD.SHL.U32 R0, R0, 0x400, RZ ;  /* 0x0000040000007824 */ /* 0x000fe200078e00ff */
[----:B------:R-:W-:Y:S02]  /*e100*/  LOP3.LUT R2, R2, R227, RZ, 0x3c, !PT ;  /* 0x000000e302027212 */ /* 0x000fe400078e3cff */
[----:B------:R-:W-:Y:S02]  /*e110*/  SHF.R.U32.HI R15, RZ, 0x10, R41 ;  /* 0x00000010ff0f7819 */ /* 0x000fe40000011629 */
[----:B------:R-:W-:Y:S02]  /*e120*/  LOP3.LUT R0, R0, 0x7fffe000, RZ, 0xc0, !PT ;  /* 0x7fffe00000007812 */ /* 0x000fe400078ec0ff */
[----:B------:R-:W-:-:S02]  /*e130*/  PRMT R23, R76, 0x5432, R14 ;  /* 0x000054324c177816 */ /* 0x000fc4000000000e */
[----:B------:R-:W-:Y:S02]  /*e140*/  IADD3 R0, R2, R0, R228 ;  /* 0x0000000002007210 */ /* 0x000fe40007ffe0e4 */
[----:B------:R-:W-:Y:S02]  /*e150*/  SHF.R.U32.HI R2, RZ, 0x10, R45 ;  /* 0x00000010ff027819 */ /* 0x000fe4000001162d */
[----:B------:R-:W-:Y:S01]  /*e160*/  PRMT R22, R76, 0x5410, R19 ;  /* 0x000054104c167816 */ /* 0x000fe20000000013 */
[----:B------:R-:W-:Y:S01]  /*e170*/  IMAD.SHL.U32 R28, R0, 0x2, RZ ;  /* 0x00000002001c7824 */ /* 0x000fe200078e00ff */
[----:B------:R-:W-:Y:S02]  /*e180*/  SHF.R.U64 R0, R44, 0x10, R45 ;  /* 0x000000102c007819 */ /* 0x000fe4000000122d */
[----:B------:R-:W-:Y:S01]  /*e190*/  SHF.R.U32.HI R12, RZ, 0x10, R47 ;  /* 0x00000010ff0c7819 */ /* 0x000fe2000001162f */
[----:B------:R-:W-:Y:S01]  /*e1a0*/  IMAD.U32 R31, R22, 0x10000, RZ ;  /* 0x00010000161f7824 */ /* 0x000fe200078e00ff */
[----:B------:R-:W1:Y:S01]  /*e1b0*/  LDS.128 R4, [R28+0xc100] ;  /* 0x00c100001c047984 */ /* 0x000e620000000c00 */
[----:B------:R-:W-:-:S02]  /*e1c0*/  PRMT R18, R77, 0x5432, R0 ;  /* 0x000054324d127816 */ /* 0x000fc40000000000 */
[----:B------:R-:W-:Y:S02]  /*e1d0*/  PRMT R25, R78, 0x5432, R3 ;  /* 0x000054324e197816 */ /* 0x000fe40000000003 */
[----:B------:R-:W-:Y:S01]  /*e1e0*/  PRMT R15, R75, 0x5410, R15 ;  /* 0x000054104b0f7816 */ /* 0x000fe2000000000f */
[----:B------:R-:W-:Y:S01]  /*e1f0*/  IMAD.U32 R30, R18, 0x10000, RZ ;  /* 0x00010000121e7824 */ /* 0x000fe200078e00ff */
[----:B------:R-:W-:Y:S02]  /*e200*/  PRMT R17, R77, 0x5410, R2 ;  /* 0x000054104d117816 */ /* 0x000fe40000000002 */
[----:B------:R-:W-:Y:S01]  /*e210*/  PRMT R24, R78, 0x5410, R12 ;  /* 0x000054104e187816 */ /* 0x000fe2000000000c */
[C---:B------:R-:W-:Y:S01]  /*e220*/  IMAD.U32 R36, R15.reuse, 0x10000, RZ ;  /* 0x000100000f247824 */ /* 0x040fe200078e00ff */
[----:B------:R-:W-:Y:S02]  /*e230*/  LOP3.LUT R37, R16, 0xffff0000, RZ, 0xc0, !PT ;  /* 0xffff000010257812 */ /* 0x000fe400078ec0ff */
[----:B------:R-:W-:-:S02]  /*e240*/  LOP3.LUT R15, R15, 0xffff0000, RZ, 0xc0, !PT ;  /* 0xffff00000f0f7812 */ /* 0x000fc400078ec0ff */
[----:B-1----:R-:W-:Y:S01]  /*e250*/  LOP3.LUT R3, R6, 0xffff0000, RZ, 0xc0, !PT ;  /* 0xffff000006037812 */ /* 0x002fe200078ec0ff */
[C---:B------:R-:W-:Y:S01]  /*e260*/  IMAD.U32 R2, R7.reuse, 0x10000, RZ ;  /* 0x0001000007027824 */ /* 0x040fe200078e00ff */
[----:B------:R-:W-:Y:S01]  /*e270*/  LOP3.LUT R0, R7, 0xffff0000, RZ, 0xc0, !PT ;  /* 0xffff000007007812 */ /* 0x000fe200078ec0ff */
[----:B--2---:R-:W1:Y:S02]  /*e280*/  LDS.128 R8, [R38] ;  /* 0x0000000026087984 */ /* 0x004e640000000c00 */
[C---:B-1----:R-:W-:Y:S01]  /*e290*/  IMAD.U32 R13, R10.reuse, 0x10000, RZ ;  /* 0x000100000a0d7824 */ /* 0x042fe200078e00ff */
[----:B------:R-:W-:Y:S01]  /*e2a0*/  LOP3.LUT R26, R10, 0xffff0000, RZ, 0xc0, !PT ;  /* 0xffff00000a1a7812 */ /* 0x000fe200078ec0ff */
[----:B------:R-:W-:Y:S01]  /*e2b0*/  IMAD.U32 R10, R4, 0x10000, RZ ;  /* 0x00010000040a7824 */ /* 0x000fe200078e00ff */
[C---:B------:R-:W-:Y:S01]  /*e2c0*/  SHF.L.U32 R19, R9.reuse, 0x10, RZ ;  /* 0x0000001009137819 */ /* 0x040fe200000006ff */
[----:B------:R-:W-:Y:S01]  /*e2d0*/  IMAD.U32 R21, R8, 0x10000, RZ ;  /* 0x0001000008157824 */ /* 0x000fe200078e00ff */
[----:B------:R-:W-:Y:S01]  /*e2e0*/  LOP3.LUT R14, R9, 0xffff0000, RZ, 0xc0, !PT ;  /* 0xffff0000090e7812 */ /* 0x000fe200078ec0ff */
[-C--:B------:R-:W-:Y:S01]  /*e2f0*/  FMUL.FTZ R27, R10, R29.reuse ;  /* 0x0000001d0a1b7220 */ /* 0x080fe20000410000 */
[----:B------:R-:W-:Y:S01]  /*e300*/  LOP3.LUT R9, R4, 0xffff0000, RZ, 0xc0, !PT ;  /* 0xffff000004097812 */ /* 0x000fe200078ec0ff */
[----:B------:R-:W-:Y:S01]  /*e310*/  IMAD.U32 R12, R11, 0x10000, RZ ;  /* 0x000100000b0c7824 */ /* 0x000fe200078e00ff */
[----:B------:R-:W-:Y:S01]  /*e320*/  SHF.L.U32 R4, R6, 0x10, RZ ;  /* 0x0000001006047819 */ /* 0x000fe200000006ff */
[-C--:B------:R-:W-:Y:S01]  /*e330*/  FMUL.FTZ R6, R10, R30.reuse ;  /* 0x0000001e0a067220 */ /* 0x080fe20000410000 */
[----:B------:R-:W-:Y:S01]  /*e340*/  LOP3.LUT R20, R8, 0xffff0000, RZ, 0xc0, !PT ;  /* 0xffff000008147812 */ /* 0x000fe200078ec0ff */
[----:B------:R-:W-:Y:S01]  /*e350*/  FFMA.FTZ R30, R21, R30, -R27 ;  /* 0x0000001e151e7223 */ /* 0x000fe2000001081b */
[----:B------:R-:W-:Y:S01]  /*e360*/  SHF.L.U32 R8, R5, 0x10, RZ ;  /* 0x0000001005087819 */ /* 0x000fe200000006ff */
[----:B------:R-:W-:Y:S01]  /*e370*/  FFMA.FTZ R29, R21, R29, R6 ;  /* 0x0000001d151d7223 */ /* 0x000fe20000010006 */
[----:B------:R-:W-:Y:S01]  /*e380*/  SHF.L.U32 R21, R24, 0x10, RZ ;  /* 0x0000001018157819 */ /* 0x000fe200000006ff */
[----:B------:R-:W-:Y:S01]  /*e390*/  IMAD.U32 R27, R17, 0x10000, RZ ;  /* 0x00010000111b7824 */ /* 0x000fe200078e00ff */
[----:B------:R-:W-:Y:S01]  /*e3a0*/  LOP3.LUT R5, R5, 0xffff0000, RZ, 0xc0, !PT ;  /* 0xffff000005057812 */ /* 0x000fe200078ec0ff */
[C---:B------:R-:W-:Y:S01]  /*e3b0*/  FMUL.FTZ R10, R8.reuse, R36 ;  /* 0x00000024080a7220 */ /* 0x040fe20000410000 */
[----:B------:R-:W-:Y:S01]  /*e3c0*/  LOP3.LUT R17, R17, 0xffff0000, RZ, 0xc0, !PT ;  /* 0xffff000011117812 */ /* 0x000fe200078ec0ff */
[----:B------:R-:W-:Y:S01]  /*e3d0*/  FMUL.FTZ R7, R8, R27 ;  /* 0x0000001b08077220 */ /* 0x000fe20000410000 */
[----:B------:R-:W-:Y:S01]  /*e3e0*/  LOP3.LUT R11, R11, 0xffff0000, RZ, 0xc0, !PT ;  /* 0xffff00000b0b7812 */ /* 0x000fe200078ec0ff */
[----:B------:R-:W-:-:S02]  /*e3f0*/  FMUL.FTZ R6, R2, R31 ;  /* 0x0000001f02067220 */ /* 0x000fc40000410000 */
[----:B------:R-:W-:Y:S02]  /*e400*/  FMUL.FTZ R2, R2, R21 ;  /* 0x0000001502027220 */ /* 0x000fe40000410000 */
[C---:B------:R-:W-:Y:S02]  /*e410*/  FFMA.FTZ R27, R19.reuse, R27, -R10 ;  /* 0x0000001b131b7223 */ /* 0x040fe4000001080a */
[----:B------:R-:W-:Y:S01]  /*e420*/  FFMA.FTZ R19, R19, R36, R7 ;  /* 0x0000002413137223 */ /* 0x000fe20000010007 */
[----:B------:R-:W-:Y:S01]  /*e430*/  LOP3.LUT R7, R18, 0xffff0000, RZ, 0xc0, !PT ;  /* 0xffff000012077812 */ /* 0x000fe200078ec0ff */
[C---:B------:R-:W-:Y:S02]  /*e440*/  FFMA.FTZ R16, R12.reuse, R31, R2 ;  /* 0x0000001f0c107223 */ /* 0x040fe40000010002 */
[----:B------:R-:W-:Y:S02]  /*e450*/  FMUL.FTZ R2, R9, R37 ;  /* 0x0000002509027220 */ /* 0x000fe40000410000 */
[----:B------:R-:W-:-:S02]  /*e460*/  FFMA.FTZ R21, R12, R21, -R6 ;  /* 0x000000150c157223 */ /* 0x000fc40000010806 */
[-C--:B------:R-:W-:Y:S02]  /*e470*/  FMUL.FTZ R6, R9, R7.reuse ;  /* 0x0000000709067220 */ /* 0x080fe40000410000 */
[----:B------:R-:W-:Y:S02]  /*e480*/  FFMA.FTZ R8, R20, R7, -R2 ;  /* 0x0000000714087223 */ /* 0x000fe40000010802 */
[----:B------:R-:W-:Y:S02]  /*e490*/  IMAD.U32 R18, R23, 0x10000, RZ ;  /* 0x0001000017127824 */ /* 0x000fe400078e00ff */
[C---:B------:R-:W-:Y:S01]  /*e4a0*/  FMUL.FTZ R7, R5.reuse, R15 ;  /* 0x0000000f05077220 */ /* 0x040fe20000410000 */
[----:B------:R-:W-:Y:S01]  /*e4b0*/  F2FP.BF16.PACK_AB R8, R8, R30 ;  /* 0x0000001e0808723e */ /* 0x000fe200000010ff */
[----:B------:R-:W-:Y:S02]  /*e4c0*/  FMUL.FTZ R2, R5, R17 ;  /* 0x0000001105027220 */ /* 0x000fe40000410000 */
[----:B------:R-:W-:-:S02]  /*e4d0*/  IMAD.U32 R10, R25, 0x10000, RZ ;  /* 0x00010000190a7824 */ /* 0x000fc400078e00ff */
[----:B------:R-:W-:Y:S02]  /*e4e0*/  FMUL.FTZ R5, R4, R18 ;  /* 0x0000001204057220 */ /* 0x000fe40000410000 */
[C---:B------:R-:W-:Y:S01]  /*e4f0*/  FFMA.FTZ R9, R14.reuse, R17, -R7 ;  /* 0x000000110e097223 */ /* 0x040fe20000010807 */
[----:B------:R-:W-:Y:S01]  /*e500*/  LOP3.LUT R17, R23, 0xffff0000, RZ, 0xc0, !PT ;  /* 0xffff000017117812 */ /* 0x000fe200078ec0ff */
[----:B------:R-:W-:Y:S01]  /*e510*/  FFMA.FTZ R14, R14, R15, R2 ;  /* 0x0000000f0e0e7223 */ /* 0x000fe20000010002 */
[----:B------:R-:W-:Y:S01]  /*e520*/  LOP3.LUT R15, R22, 0xffff0000, RZ, 0xc0, !PT ;  /* 0xffff0000160f7812 */ /* 0x000fe200078ec0ff */
[----:B------:R-:W-:Y:S01]  /*e530*/  FFMA.FTZ R12, R20, R37, R6 ;  /* 0x00000025140c7223 */ /* 0x000fe20000010006 */
[----:B------:R-:W-:Y:S01]  /*e540*/  LOP3.LUT R6, R25, 0xffff0000, RZ, 0xc0, !PT ;  /* 0xffff000019067812 */ /* 0x000fe200078ec0ff */
[-C--:B------:R-:W-:Y:S01]  /*e550*/  FMUL.FTZ R2, R4, R10.reuse ;  /* 0x0000000a04027220 */ /* 0x080fe20000410000 */
[----:B------:R-:W-:Y:S01]  /*e560*/  F2FP.BF16.PACK_AB R9, R9, R27 ;  /* 0x0000001b0909723e */ /* 0x000fe200000010ff */
[C---:B------:R-:W-:Y:S01]  /*e570*/  FFMA.FTZ R10, R13.reuse, R10, -R5 ;  /* 0x0000000a0d0a7223 */ /* 0x040fe20000010805 */
[----:B------:R-:W-:Y:S01]  /*e580*/  LOP3.LUT R5, R24, 0xffff0000, RZ, 0xc0, !PT ;  /* 0xffff000018057812 */ /* 0x000fe200078ec0ff */
[----:B------:R-:W-:-:S02]  /*e590*/  FFMA.FTZ R7, R13, R18, R2 ;  /* 0x000000120d077223 */ /* 0x000fc40000010002 */
[C---:B------:R-:W-:Y:S02]  /*e5a0*/  FMUL.FTZ R4, R3.reuse, R17 ;  /* 0x0000001103047220 */ /* 0x040fe40000410000 */
[-C--:B------:R-:W-:Y:S02]  /*e5b0*/  FMUL.FTZ R3, R3, R6.reuse ;  /* 0x0000000603037220 */ /* 0x080fe40000410000 */
[C---:B------:R-:W-:Y:S02]  /*e5c0*/  FMUL.FTZ R2, R0.reuse, R15 ;  /* 0x0000000f00027220 */ /* 0x040fe40000410000 */
[----:B------:R-:W-:Y:S02]  /*e5d0*/  FMUL.FTZ R0, R0, R5 ;  /* 0x0000000500007220 */ /* 0x000fe40000410000 */
[----:B------:R-:W-:Y:S01]  /*e5e0*/  FFMA.FTZ R6, R26, R6, -R4 ;  /* 0x000000061a067223 */ /* 0x000fe20000010804 */
[----:B------:R-:W-:Y:S01]  /*e5f0*/  F2FP.BF16.PACK_AB R4, R12, R29 ;  /* 0x0000001d0c04723e */ /* 0x000fe200000010ff */
[----:B------:R-:W-:-:S02]  /*e600*/  FFMA.FTZ R3, R26, R17, R3 ;  /* 0x000000111a037223 */ /* 0x000fc40000010003 */
[C---:B------:R-:W-:Y:S01]  /*e610*/  FFMA.FTZ R2, R11.reuse, R5, -R2 ;  /* 0x000000050b027223 */ /* 0x040fe20000010802 */
[----:B------:R-:W-:Y:S01]  /*e620*/  F2FP.BF16.PACK_AB R10, R6, R10 ;  /* 0x0000000a060a723e */ /* 0x000fe200000010ff */
[----:B------:R-:W-:Y:S01]  /*e630*/  FFMA.FTZ R0, R11, R15, R0 ;  /* 0x0000000f0b007223 */ /* 0x000fe20000010000 */
[----:B------:R-:W-:Y:S02]  /*e640*/  F2FP.BF16.PACK_AB R6, R3, R7 ;  /* 0x000000070306723e */ /* 0x000fe400000010ff */
[----:B------:R-:W-:Y:S02]  /*e650*/  F2FP.BF16.PACK_AB R11, R2, R21 ;  /* 0x00000015020b723e */ /* 0x000fe400000010ff */
[----:B------:R-:W-:Y:S02]  /*e660*/  F2FP.BF16.PACK_AB R5, R14, R19 ;  /* 0x000000130e05723e */ /* 0x000fe400000010ff */
[----:B------:R-:W-:Y:S01]  /*e670*/  F2FP.BF16.PACK_AB R7, R0, R16 ;  /* 0x000000100007723e */ /* 0x000fe200000010ff */
[----:B------:R1:W-:Y:S04]  /*e680*/  STS.128 [R38], R8 ;  /* 0x0000000826007388 */ /* 0x0003e80000000c00 */
[----:B------:R1:W-:Y:S02]  /*e690*/  STS.128 [R28+0xc100], R4 ;  /* 0x00c100041c007388 */ /* 0x0003e40000000c00 */
.L_x_1376:
[----:B------:R-:W-:Y:S05]  /*e6a0*/  BSYNC B1 ;  /* 0x0000000000017941 */ /* 0x000fea0003800000 */
.L_x_1375:
[----:B------:R-:W-:-:S04]  /*e6b0*/  IADD3 R0, R215, 0x40, RZ ;  /* 0x00000040d7007810 */ /* 0x000fc80007ffe0ff */
[----:B------:R-:W-:-:S13]  /*e6c0*/  ISETP.GE.AND P0, PT, R0, R69, PT ;  /* 0x000000450000720c */ /* 0x000fda0003f06270 */
[----:B------:R-:W-:Y:S05]  /*e6d0*/  @P0 BRA `(.L_x_1360) ;  /* 0x000014a000000947 */ /* 0x000fea0003800000 */
[----:B------:R2:W5:Y:S01]  /*e6e0*/  LDL R36, [R1+0x24] ;  /* 0x0000240001247983 */ /* 0x0005620000100800 */
[----:B------:R-:W-:Y:S01]  /*e6f0*/  ISETP.GE.AND P0, PT, R102, c[0x0][0x27c], PT ;  /* 0x00009f0066007a0c */ /* 0x000fe20003f06270 */
[----:B------:R-:W-:Y:S01]  /*e700*/  BSSY B0, `(.L_x_1381) ;  /* 0x0000071000007945 */ /* 0x000fe20003800000 */
[C---:B------:R-:W-:Y:S02]  /*e710*/  IADD3 R37, R215.reuse, 0x40, RZ ;  /* 0x00000040d7257810 */ /* 0x040fe40007ffe0ff */
[----:B-1----:R-:W-:-:S03]  /*e720*/  IADD3 R38, R215, 0x40, RZ ;  /* 0x00000040d7267810 */ /* 0x002fc60007ffe0ff */
[----:B------:R-:W-:Y:S02]  /*e730*/  IMAD.SHL.U32 R37, R37, 0x40, RZ ;  /* 0x0000004025257824 */ /* 0x000fe400078e00ff */
[----:B------:R-:W-:-:S03]  /*e740*/  IMAD.SHL.U32 R38, R38, 0x40, RZ ;  /* 0x0000004026267824 */ /* 0x000fc600078e00ff */
[----:B------:R-:W-:Y:S02]  /*e750*/  LOP3.LUT R37, R37, 0x1c0, RZ, 0xc0, !PT ;  /* 0x000001c025257812 */ /* 0x000fe400078ec0ff */
[----:B------:R-:W-:Y:S02]  /*e760*/  LOP3.LUT R38, R38, 0x1c0, RZ, 0xc0, !PT ;  /* 0x000001c026267812 */ /* 0x000fe400078ec0ff */
[----:B------:R-:W-:Y:S01]  /*e770*/  SHF.R.U32.HI R37, RZ, 0x3, R37 ;  /* 0x00000003ff257819 */ /* 0x000fe20000011625 */
[----:B------:R-:W-:Y:S05]  /*e780*/  @P0 BRA `(.L_x_1382) ;  /* 0x0000068000000947 */ /* 0x000fea0003800000 */
[----:B------:R-:W3:Y:S01]  /*e790*/  LDL R39, [R1+0x50] ;  /* 0x0000500001277983 */ /* 0x000ee20000100800 */
[----:B------:R-:W-:Y:S01]  /*e7a0*/  IMAD.MOV.U32 R0, RZ, RZ, c[0x0][0x27c] ;  /* 0x00009f00ff007624 */ /* 0x000fe200078e00ff */
[----:B------:R-:W-:Y:S02]  /*e7b0*/  SHF.R.U64 R13, R48, 0x10, R49 ;  /* 0x00000010300d7819 */ /* 0x000fe40000001231 */
[----:B------:R-:W-:Y:S02]  /*e7c0*/  SHF.R.U64 R14, R50, 0x10, R51 ;  /* 0x00000010320e7819 */ /* 0x000fe40000001233 */
[----:B------:R-:W-:-:S02]  /*e7d0*/  LEA.HI R0, R0, R243, RZ, 0x1d ;  /* 0x000000f300007211 */ /* 0x000fc400078fe8ff */
[----:B------:R-:W-:Y:S02]  /*e7e0*/  PRMT R16, R79, 0x5432, R13 ;  /* 0x000054324f107816 */ /* 0x000fe4000000000d */
[----:B------:R-:W-:Y:S01]  /*e7f0*/  SHF.R.S32.HI R3, RZ, 0x1f, R0 ;  /* 0x0000001fff037819 */ /* 0x000fe20000011400 */
[----:B------:R-:W-:Y:S01]  /*e800*/  IMAD.SHL.U32 R2, R0, 0x8, RZ ;  /* 0x0000000800027824 */ /* 0x000fe200078e00ff */
[----:B------:R-:W-:Y:S01]  /*e810*/  SHF.R.U32.HI R19, RZ, 0x10, R51 ;  /* 0x00000010ff137819 */ /* 0x000fe20000011633 */
[----:B------:R-:W-:Y:S01]  /*e820*/  IMAD.U32 R29, R16, 0x10000, RZ ;  /* 0x00010000101d7824 */ /* 0x000fe200078e00ff */
[----:B------:R-:W-:Y:S02]  /*e830*/  LEA.HI R0, R3, R0, RZ, 0x3 ;  /* 0x0000000003007211 */ /* 0x000fe400078f18ff */
[----:B------:R-:W-:Y:S02]  /*e840*/  LOP3.LUT R2, R38, 0x38, R2, 0xf8, !PT ;  /* 0x0000003826027812 */ /* 0x000fe400078ef802 */
[----:B------:R-:W-:Y:S01]  /*e850*/  SHF.R.U64 R3, R34, 0x10, R35 ;  /* 0x0000001022037819 */ /* 0x000fe20000001223 */
[----:B------:R-:W-:Y:S01]  /*e860*/  IMAD.SHL.U32 R0, R0, 0x400, RZ ;  /* 0x0000040000007824 */ /* 0x000fe200078e00ff */
[----:B------:R-:W-:-:S02]  /*e870*/  LOP3.LUT R2, R2, R37, RZ, 0x3c, !PT ;  /* 0x0000002502027212 */ /* 0x000fc400078e3cff */
[----:B------:R-:W-:Y:S02]  /*e880*/  SHF.R.U32.HI R15, RZ, 0x10, R49 ;  /* 0x00000010ff0f7819 */ /* 0x000fe40000011631 */
[----:B------:R-:W-:Y:S02]  /*e890*/  LOP3.LUT R0, R0, 0x7fffe000, RZ, 0xc0, !PT ;  /* 0x7fffe00000007812 */ /* 0x000fe400078ec0ff */
[----:B------:R-:W-:Y:S02]  /*e8a0*/  PRMT R23, R80, 0x5432, R14 ;  /* 0x0000543250177816 */ /* 0x000fe4000000000e */
[----:B-----5:R-:W-:Y:S02]  /*e8b0*/  IADD3 R0, R2, R0, R36 ;  /* 0x0000000002007210 */ /* 0x020fe40007ffe024 */
[----:B------:R-:W-:Y:S02]  /*e8c0*/  SHF.R.U32.HI R2, RZ, 0x10, R33 ;  /* 0x00000010ff027819 */ /* 0x000fe40000011621 */
[----:B------:R-:W-:Y:S01]  /*e8d0*/  PRMT R22, R80, 0x5410, R19 ;  /* 0x0000541050167816 */ /* 0x000fe20000000013 */
[----:B------:R-:W-:Y:S01]  /*e8e0*/  IMAD.SHL.U32 R28, R0, 0x2, RZ ;  /* 0x00000002001c7824 */ /* 0x000fe200078e00ff */
[----:B------:R-:W-:-:S02]  /*e8f0*/  SHF.R.U64 R0, R32, 0x10, R33 ;  /* 0x0000001020007819 */ /* 0x000fc40000001221 */
[----:B------:R-:W-:Y:S01]  /*e900*/  SHF.R.U32.HI R12, RZ, 0x10, R35 ;  /* 0x00000010ff0c7819 */ /* 0x000fe20000011623 */
[----:B------:R-:W-:Y:S01]  /*e910*/  IMAD.U32 R31, R22, 0x10000, RZ ;  /* 0x00010000161f7824 */ /* 0x000fe200078e00ff */
[----:B------:R-:W1:Y:S01]  /*e920*/  LDS.128 R4, [R28+0xc100] ;  /* 0x00c100001c047984 */ /* 0x000e620000000c00 */
[----:B------:R-:W-:Y:S02]  /*e930*/  PRMT R18, R81, 0x5432, R0 ;  /* 0x0000543251127816 */ /* 0x000fe40000000000 */
[----:B------:R-:W-:Y:S02]  /*e940*/  PRMT R25, R82, 0x5432, R3 ;  /* 0x0000543252197816 */ /* 0x000fe40000000003 */
[----:B------:R-:W-:Y:S01]  /*e950*/  PRMT R15, R79, 0x5410, R15 ;  /* 0x000054104f0f7816 */ /* 0x000fe2000000000f */
[----:B------:R-:W-:Y:S01]  /*e960*/  IMAD.U32 R30, R18, 0x10000, RZ ;  /* 0x00010000121e7824 */ /* 0x000fe200078e00ff */
[----:B------:R-:W-:Y:S02]  /*e970*/  PRMT R17, R81, 0x5410, R2 ;  /* 0x0000541051117816 */ /* 0x000fe40000000002 */
[----:B------:R-:W-:Y:S01]  /*e980*/  PRMT R24, R82, 0x5410, R12 ;  /* 0x0000541052187816 */ /* 0x000fe2000000000c */
[----:B------:R-:W-:Y:S01]  /*e990*/  IMAD.U32 R32, R15, 0x10000, RZ ;  /* 0x000100000f207824 */ /* 0x000fe200078e00ff */
[----:B------:R-:W-:-:S02]  /*e9a0*/  LOP3.LUT R33, R16, 0xffff0000, RZ, 0xc0, !PT ;  /* 0xffff000010217812 */ /* 0x000fc400078ec0ff */
[----:B------:R-:W-:Y:S02]  /*e9b0*/  LOP3.LUT R15, R15, 0xffff0000, RZ, 0xc0, !PT ;  /* 0xffff00000f0f7812 */ /* 0x000fe400078ec0ff */
[----:B-1----:R-:W-:Y:S01]  /*e9c0*/  LOP3.LUT R3, R6, 0xffff0000, RZ, 0xc0, !PT ;  /* 0xffff000006037812 */ /* 0x002fe200078ec0ff */
[C---:B------:R-:W-:Y:S01]  /*e9d0*/  IMAD.U32 R2, R7.reuse, 0x10000, RZ ;  /* 0x0001000007027824 */ /* 0x040fe200078e00ff */
[----:B------:R-:W-:Y:S01]  /*e9e0*/  LOP3.LUT R0, R7, 0xffff0000, RZ, 0xc0, !PT ;  /* 0xffff000007007812 */ /* 0x000fe200078ec0ff */
[----:B---3--:R-:W1:Y:S02]  /*e9f0*/  LDS.128 R8, [R39] ;  /* 0x0000000027087984 */ /* 0x008e640000000c00 */
        /* <DEDUP_REMOVED lines=65> */
.L_x_1382:
[----:B------:R-:W-:Y:S05]  /*ee10*/  BSYNC B0 ;  /* 0x0000000000007941 */ /* 0x000fea0003800000 */
.L_x_1381:
[----:B------:R-:W-:Y:S01]  /*ee20*/  ISETP.GE.AND P0, PT, R106, c[0x0][0x27c], PT ;  /* 0x00009f006a007a0c */ /* 0x000fe20003f06270 */
[----:B------:R-:W-:-:S12]  /*ee30*/  BSSY B0, `(.L_x_1383) ;  /* 0x000006a000007945 */ /* 0x000fd80003800000 */
[----:B------:R-:W-:Y:S05]  /*ee40*/  @P0 BRA `(.L_x_1384) ;  /* 0x0000068000000947 */ /* 0x000fea0003800000 */
[----:B------:R-:W3:Y:S01]  /*ee50*/  LDL R34, [R1+0x44] ;  /* 0x0000440001227983 */ /* 0x000ee20000100800 */
[----:B------:R-:W-:Y:S01]  /*ee60*/  IMAD.MOV.U32 R0, RZ, RZ, c[0x0][0x27c] ;  /* 0x00009f00ff007624 */ /* 0x000fe200078e00ff */
[----:B------:R-:W-:Y:S02]  /*ee70*/  SHF.R.U64 R13, R56, 0x10, R57 ;  /* 0x00000010380d7819 */ /* 0x000fe40000001239 */
        /* <DEDUP_REMOVED lines=15> */
[----:B-----5:R-:W-:Y:S02]  /*ef70*/  IADD3 R0, R2, R0, R36 ;  /* 0x0000000002007210 */ /* 0x020fe40007ffe024 */
[----:B------:R-:W-:Y:S02]  /*ef80*/  SHF.R.U32.HI R2, RZ, 0x10, R53 ;  /* 0x00000010ff027819 */ /* 0x000fe40000011635 */
[----:B------:R-:W-:Y:S01]  /*ef90*/  PRMT R22, R85, 0x5410, R19 ;  /* 0x0000541055167816 */ /* 0x000fe20000000013 */
[----:B-1----:R-:W-:Y:S01]  /*efa0*/  IMAD.SHL.U32 R28, R0, 0x2, RZ ;  /* 0x00000002001c7824 */ /* 0x002fe200078e00ff */
[----:B------:R-:W-:Y:S02]  /*efb0*/  SHF.R.U64 R0, R52, 0x10, R53 ;  /* 0x0000001034007819 */ /* 0x000fe40000001235 */
[----:B------:R-:W-:Y:S01]  /*efc0*/  SHF.R.U32.HI R12, RZ, 0x10, R55 ;  /* 0x00000010ff0c7819 */ /* 0x000fe20000011637 */
[----:B------:R-:W-:Y:S01]  /*efd0*/  IMAD.U32 R31, R22, 0x10000, RZ ;  /* 0x00010000161f7824 */ /* 0x000fe200078e00ff */
[----:B------:R-:W1:Y:S01]  /*efe0*/  LDS.128 R4, [R28+0xc100] ;  /* 0x00c100001c047984 */ /* 0x000e620000000c00 */
[----:B------:R-:W-:-:S02]  /*eff0*/  PRMT R18, R86, 0x5432, R0 ;  /* 0x0000543256127816 */ /* 0x000fc40000000000 */
[C---:B------:R-:W-:Y:S02]  /*f000*/  PRMT R25, R87.reuse, 0x5432, R3 ;  /* 0x0000543257197816 */ /* 0x040fe40000000003 */
        /* <DEDUP_REMOVED lines=76> */
.L_x_1384:
[----:B------:R-:W-:Y:S05]  /*f4d0*/  BSYNC B0 ;  /* 0x0000000000007941 */ /* 0x000fea0003800000 */
.L_x_1383:
[----:B------:R-:W-:-:S13]  /*f4e0*/  ISETP.GE.AND P0, PT, R105, c[0x0][0x27c], PT ;  /* 0x00009f0069007a0c */ /* 0x000fda0003f06270 */
[----:B------:R-:W-:Y:S05]  /*f4f0*/  @P0 BRA `(.L_x_1360) ;  /* 0x0000068000000947 */ /* 0x000fea0003800000 */
[----:B-1----:R-:W3:Y:S01]  /*f500*/  LDL R34, [R1+0x3c] ;  /* 0x00003c0001227983 */ /* 0x002ee20000100800 */
        /* <DEDUP_REMOVED lines=103> */
.L_x_1360:
[----:B------:R-:W-:Y:S05]  /*fb80*/  BSYNC B2 ;  /* 0x0000000000027941 */ /* 0x000fea0003800000 */
.L_x_1342:
[----:B------:R-:W-:Y:S01]  /*fb90*/  IMAD R0, R93, c[0x0][0x208], RZ ;  /* 0x000082005d007a24 */ /* 0x000fe200078e02ff */
[----:B------:R-:W-:-:S04]  /*fba0*/  DEPBAR.LE SB0, 0x0 ;  /* 0x000080000000791a */ /* 0x000fc80000000000 */
[C---:B------:R-:W-:Y:S01]  /*fbb0*/  IMAD.WIDE.U32 R2, R197.reuse, c[0x0][0x208], RZ ;  /* 0x00008200c5027a25 */ /* 0x040fe200078e00ff */
[----:B------:R-:W-:Y:S01]  /*fbc0*/  BAR.SYNC.DEFER_BLOCKING 0x0 ;  /* 0x0000000000007b1d */ /* 0x000fe20000010000 */
[C---:B------:R-:W-:Y:S02]  /*fbd0*/  SHF.L.U32 R84, R202.reuse, 0x1, RZ ;  /* 0x00000001ca547819 */ /* 0x040fe400000006ff */
[----:B------:R-:W-:Y:S01]  /*fbe0*/  IMAD R0, R197, c[0x0][0x20c], R0 ;  /* 0x00008300c5007a24 */ /* 0x000fe200078e0200 */
[----:B------:R-:W-:Y:S01]  /*fbf0*/  SHF.L.U64.HI R87, R202, 0x1, R203 ;  /* 0x00000001ca577819 */ /* 0x000fe200000102cb */
[----:B------:R-:W-:Y:S01]  /*fc00*/  IMAD.WIDE.U32 R222, R83, c[0x0][0x210], RZ ;  /* 0x0000840053de7a25 */ /* 0x000fe200078e00ff */
[----:B------:R-:W-:Y:S01]  /*fc10*/  SHF.L.U32 R85, R205, 0x1, RZ ;  /* 0x00000001cd557819 */ /* 0x000fe200000006ff */
[----:B------:R-:W-:Y:S01]  /*fc20*/  BSSY B0, `(.L_x_1385) ;  /* 0x0000157000007945 */ /* 0x000fe20003800000 */
[----:B------:R-:W-:Y:S01]  /*fc30*/  IADD3 R3, R3, R0, RZ ;  /* 0x0000000003037210 */ /* 0x000fe20007ffe0ff */
[----:B------:R-:W-:Y:S01]  /*fc40*/  IMAD R0, R94, c[0x0][0x218], RZ ;  /* 0x000086005e007a24 */ /* 0x000fe200078e02ff */
[----:B------:R-:W-:Y:S01]  /*fc50*/  SHF.L.U64.HI R88, R205, 0x1, R219 ;  /* 0x00000001cd587819 */ /* 0x000fe200000102db */
[----:B------:R-:W-:Y:S01]  /*fc60*/  IMAD R221, R83, c[0x0][0x214], R223 ;  /* 0x0000850053dd7a24 */ /* 0x000fe200078e02df */
[----:B------:R-:W-:Y:S01]  /*fc70*/  SHF.L.U32 R86, R206, 0x1, RZ ;  /* 0x00000001ce567819 */ /* 0x000fe200000006ff */
[----:B------:R-:W-:Y:S01]  /*fc80*/  IMAD.WIDE.U32 R2, R195, c[0x0][0x218], R2 ;  /* 0x00008600c3027a25 */ /* 0x000fe200078e0002 */
[----:B------:R-:W-:-:S02]  /*fc90*/  ISETP.GE.AND P4, PT, R202, c[0x0][0x1d4], PT ;  /* 0x00007500ca007a0c */ /* 0x000fc40003f86270 */
[----:B------:R-:W-:Y:S01]  /*fca0*/  SHF.L.U64.HI R89, R206, 0x1, R218 ;  /* 0x00000001ce597819 */ /* 0x000fe200000102da */
[----:B-12---:R-:W-:Y:S01]  /*fcb0*/  IMAD R8, R195, c[0x0][0x21c], R0 ;  /* 0x00008700c3087a24 */ /* 0x006fe200078e0200 */
[----:B------:R-:W-:Y:S02]  /*fcc0*/  IADD3 R0, P0, R2, R222, RZ ;  /* 0x000000de02007210 */ /* 0x000fe40007f1e0ff */
[----:B------:R-:W-:Y:S02]  /*fcd0*/  ISETP.LT.OR P3, PT, R73, 0x1, P4 ;  /* 0x000000014900780c */ /* 0x000fe40002761670 */
[----:B------:R-:W-:Y:S02]  /*fce0*/  IADD3.X R3, R221, R3, R8, P0, !PT ;  /* 0x00000003dd037210 */ /* 0x000fe400007fe408 */
[C---:B------:R-:W-:Y:S01]  /*fcf0*/  LEA R2, P0, R0.reuse, c[0x0][0x1f8], 0x1 ;  /* 0x00007e0000027a11 */ /* 0x040fe200078008ff */
[----:B------:R-:W-:Y:S03]  /*fd00*/  LDSM.16.M88.4 R4, [R177] ;  /* 0x00000000b104783b */ /* 0x000fe60000000200 */
[----:B------:R-:W-:Y:S01]  /*fd10*/  LEA.HI.X R9, R0, c[0x0][0x1fc], R3, 0x1, P0 ;  /* 0x00007f0000097a11 */ /* 0x000fe200000f0c03 */
[----:B------:R-:W-:Y:S04]  /*fd20*/  LDSM.16.M88.4 R12, [R146] ;  /* 0x00000000920c783b */ /* 0x000fe80000000200 */
[----:B------:R-:W1:Y:S04]  /*fd30*/  SHFL.IDX PT, R3, R2, RZ, 0x181f ;  /* 0x00181fff02037589 */ /* 0x000e6800000e0000 */
[----:B------:R-:W2:Y:S04]  /*fd40*/  SHFL.IDX PT, R8, R9, RZ, 0x181f ;  /* 0x00181fff09087589 */ /* 0x000ea800000e0000 */
[----:B------:R-:W3:Y:S04]  /*fd50*/  SHFL.IDX PT, R0, R2, 0x1, 0x181f ;  /* 0x00381f0002007f89 */ /* 0x000ee800000e0000 */
[----:B------:R-:W4:Y:S04]  /*fd60*/  SHFL.IDX PT, R2, R9, 0x1, 0x181f ;  /* 0x00381f0009027f89 */ /* 0x000f2800000e0000 */
[----:B------:R-:W4:Y:S04]  /*fd70*/  LDSM.16.M88.4 R28, [R146+0x800] ;  /* 0x00080000921c783b */ /* 0x000f280000000200 */
[----:B------:R-:W4:Y:S01]  /*fd80*/  LDSM.16.M88.4 R24, [R146+0x1000] ;  /* 0x001000009218783b */ /* 0x000f220000000200 */
[----:B-1----:R-:W-:-:S03]  /*fd90*/  IADD3 R22, P1, R3, R84, RZ ;  /* 0x0000005403167210 */ /* 0x002fc60007f3e0ff */
[----:B------:R-:W1:Y:S01]  /*fda0*/  LDSM.16.M88.4 R44, [R146+0x1800] ;  /* 0x00180000922c783b */ /* 0x000e620000000200 */
[C---:B------:R-:W-:Y:S02]  /*fdb0*/  IADD3 R20, P0, R3.reuse, R85, RZ ;  /* 0x0000005503147210 */ /* 0x040fe40007f1e0ff */
[----:B--2---:R-:W-:Y:S01]  /*fdc0*/  IADD3.X R23, R8, R87, RZ, P1, !PT ;  /* 0x0000005708177210 */ /* 0x004fe20000ffe4ff */
[----:B-----5:R-:W-:Y:S01]  /*fdd0*/  LDSM.16.M88.4 R36, [R181] ;  /* 0x00000000b524783b */ /* 0x020fe20000000200 */
[----:B------:R-:W-:Y:S02]  /*fde0*/  IADD3 R18, P2, R3, R86, RZ ;  /* 0x0000005603127210 */ /* 0x000fe40007f5e0ff */
[----:B---3--:R-:W-:Y:S01]  /*fdf0*/  IADD3 R10, P1, R0, R85, RZ ;  /* 0x00000055000a7210 */ /* 0x008fe20007f3e0ff */
[----:B------:R-:W-:Y:S01]  /*fe00*/  LDSM.16.M88.4 R32, [R192] ;  /* 0x00000000c020783b */ /* 0x000fe20000000200 */
[-C--:B------:R-:W-:Y:S02]  /*fe10*/  IADD3.X R21, R8, R88.reuse, RZ, P0, !PT ;  /* 0x0000005808157210 */ /* 0x080fe400007fe4ff */
[----:B----4-:R-:W-:Y:S01]  /*fe20*/  IADD3.X R11, R2, R88, RZ, P1, !PT ;  /* 0x00000058020b7210 */ /* 0x010fe20000ffe4ff */
[----:B------:R-:W-:Y:S01]  /*fe30*/  HMMA.16816.F32.BF16 R56, R4, R12, RZ ;  /* 0x0000000c0438723c */ /* 0x000fe200000418ff */
[----:B------:R-:W-:Y:S01]  /*fe40*/  ISETP.GE.AND P1, PT, R205, c[0x0][0x1d4], PT ;  /* 0x00007500cd007a0c */ /* 0x000fe20003f26270 */
[----:B------:R-:W-:Y:S01]  /*fe50*/  LDSM.16.M88.4 R60, [R191] ;  /* 0x00000000bf3c783b */ /* 0x000fe20000000200 */
[----:B------:R-:W-:-:S02]  /*fe60*/  IADD3 R16, P0, R0, R84, RZ ;  /* 0x0000005400107210 */ /* 0x000fc40007f1e0ff */
[----:B------:R-:W-:Y:S01]  /*fe70*/  IADD3.X R19, R8, R89, RZ, P2, !PT ;  /* 0x0000005908137210 */ /* 0x000fe200017fe4ff */
[----:B------:R-:W-:Y:S01]  /*fe80*/  LDSM.16.M88.4 R68, [R190] ;  /* 0x00000000be44783b */ /* 0x000fe20000000200 */
[C---:B------:R-:W-:Y:S01]  /*fe90*/  ISETP.LT.OR P2, PT, R73.reuse, 0x1, P1 ;  /* 0x000000014900780c */ /* 0x040fe20000f41670 */
[----:B------:R-:W-:Y:S01]  /*fea0*/  HMMA.16816.F32.BF16 R52, R4, R14, RZ ;  /* 0x0000000e0434723c */ /* 0x000fe200000418ff */
[----:B------:R-:W-:Y:S01]  /*feb0*/  IADD3.X R17, R2, R87, RZ, P0, !PT ;  /* 0x0000005702117210 */ /* 0x000fe200007fe4ff */
[----:B------:R-:W2:Y:S01]  /*fec0*/  LDSM.16.M88.4 R12, [R178] ;  /* 0x00000000b20c783b */ /* 0x000ea20000000200 */
[----:B------:R-:W-:Y:S02]  /*fed0*/  IADD3 R8, P0, R0, R86, RZ ;  /* 0x0000005600087210 */ /* 0x000fe40007f1e0ff */
[----:B------:R-:W-:Y:S01]  /*fee0*/  ISETP.LT.OR P1, PT, R73, 0x21, P1 ;  /* 0x000000214900780c */ /* 0x000fe20000f21670 */
[----:B------:R-:W-:Y:S01]  /*fef0*/  @!PT LDS RZ, [RZ] ;  /* 0x00000000fffff984 */ /* 0x000fe20000000800 */
[----:B------:R-:W-:Y:S01]  /*ff00*/  @!PT LDS RZ, [RZ] ;  /* 0x00000000fffff984 */ /* 0x000fe20000000800 */
[----:B------:R-:W-:Y:S01]  /*ff10*/  @!PT LDS RZ, [RZ] ;  /* 0x00000000fffff984 */ /* 0x000fe20000000800 */
[----:B------:R1:W-:Y:S01]  /*ff20*/  LDGSTS.E.BYPASS.LTC128B.128 [R193+0x100], [R22.64], !P3 ;  /* 0x0010000016c17fae */ /* 0x0003e2000d901d48 */
[----:B------:R-:W-:-:S02]  /*ff30*/  IADD3.X R9, R2, R89, RZ, P0, !PT ;  /* 0x0000005902097210 */ /* 0x000fc400007fe4ff */
[----:B------:R-:W-:Y:S01]  /*ff40*/  ISETP.GE.AND P0, PT, R206, c[0x0][0x1d4], PT ;  /* 0x00007500ce007a0c */ /* 0x000fe20003f06270 */
[C---:B------:R-:W-:Y:S02]  /*ff50*/  HMMA.16816.F32.BF16 R48, R4.reuse, R28, RZ ;  /* 0x0000001c0430723c */ /* 0x040fe400000418ff */
[----:B------:R1:W-:Y:S01]  /*ff60*/  LDGSTS.E.BYPASS.LTC128B.128 [R193+0x2100], [R20.64], !P2 ;  /* 0x0210000014c17fae */ /* 0x0003e2000d101d48 */
[C---:B------:R-:W-:Y:S02]  /*ff70*/  ISETP.LT.OR P3, PT, R73.reuse, 0x1, P0 ;  /* 0x000000014900780c */ /* 0x040fe40000761670 */
[C---:B------:R-:W-:Y:S02]  /*ff80*/  ISETP.LT.OR P2, PT, R73.reuse, 0x21, P4 ;  /* 0x000000214900780c */ /* 0x040fe40002741670 */
[----:B------:R-:W-:Y:S01]  /*ff90*/  ISETP.LT.OR P0, PT, R73, 0x21, P0 ;  /* 0x000000214900780c */ /* 0x000fe20000701670 */
[C---:B------:R-:W-:Y:S08]  /*ffa0*/  HMMA.16816.F32.BF16 R40, R4.reuse, R30, RZ ;  /* 0x0000001e0428723c */ /* 0x040ff000000418ff */
[----:B------:R3:W-:Y:S01]  /*ffb0*/  LDGSTS.E.BYPASS.LTC128B.128 [R193+0x4100], [R18.64], !P3 ;  /* 0x0410000012c17fae */ /* 0x0007e2000d901d48 */
[C---:B------:R-:W-:Y:S03]  /*ffc0*/  HMMA.16816.F32.BF16 R28, R4.reuse, R24, RZ ;  /* 0x00000018041c723c */ /* 0x040fe600000418ff */
[----:B------:R3:W-:Y:S04]  /*ffd0*/  LDGSTS.E.BYPASS.LTC128B.128 [R193+0x1100], [R16.64], !P2 ;  /* 0x0110000010c17fae */ /* 0x0007e8000d101d48 */
[----:B------:R4:W-:Y:S01]  /*ffe0*/  LDGSTS.E.BYPASS.LTC128B.128 [R193+0x3100], [R10.64], !P1 ;  /* 0x031000000ac17fae */ /* 0x0009e2000c901d48 */
[----:B------:R-:W-:Y:S03]  /*fff0*/  HMMA.16816.F32.BF16 R24, R4, R26, RZ ;  /* 0x0000001a0418723c */ /* 0x000fe600000418ff */
[----:B------:R4:W-:Y:S01]  /*10000*/  LDGSTS.E.BYPASS.LTC128B.128 [R193+0x5100], [R8.64], !P0 ;  /* 0x0510000008c17fae */ /* 0x0009e2000c101d48 */
[----:B------:R-:W-:-:S03]  /*10010*/  ISETP.GT.AND P0, PT, R92, R214, PT ;  /* 0x000000d65c00720c */ /* 0x000fc60003f04270 */
[----:B------:R-:W-:Y:S01]  /*10020*/  LDSM.16.M88.4 R72, [R176] ;  /* 0x00000000b048783b */ /* 0x000fe20000000200 */
[C---:B-1----:R-:W-:Y:S03]  /*10030*/  HMMA.16816.F32.BF16 R20, R4.reuse, R44, RZ ;  /* 0x0000002c0414723c */ /* 0x042fe600000418ff */
[----:B------:R-:W-:Y:S04]  /*10040*/  LDSM.16.M88.4 R76, [R176+0x800] ;  /* 0x00080000b04c783b */ /* 0x000fe80000000200 */
[----:B------:R-:W-:Y:S01]  /*10050*/  LDSM.16.M88.4 R80, [R146+0x3800] ;  /* 0x003800009250783b */ /* 0x000fe20000000200 */
[----:B------:R-:W-:Y:S03]  /*10060*/  HMMA.16816.F32.BF16 R4, R4, R46, RZ ;  /* 0x0000002e0404723c */ /* 0x000fe600000418ff */
[----:B------:R-:W0:Y:S05]  /*10070*/  LDGDEPBAR ;  /* 0x00000000000079af */ /* 0x000e2a0000000000 */
[C---:B--2---:R-:W-:Y:S01]  /*10080*/  HMMA.16816.F32.BF16 R64, R12.reuse, R36, R56 ;  /* 0x000000240c40723c */ /* 0x044fe20000041838 */
[----:B----4-:R-:W1:Y:S07]  /*10090*/  LDSM.16.M88.4 R8, [R180] ;  /* 0x00000000b408783b */ /* 0x010e6e0000000200 */
[C---:B---3--:R-:W-:Y:S08]  /*100a0*/  HMMA.16816.F32.BF16 R16, R12.reuse, R38, R52 ;  /* 0x000000260c10723c */ /* 0x048ff00000041834 */
[C---:B------:R-:W-:Y:S08]  /*100b0*/  HMMA.16816.F32.BF16 R56, R12.reuse, R32, R48 ;  /* 0x000000200c38723c */ /* 0x040ff00000041830 */
[C---:B------:R-:W-:Y:S01]  /*100c0*/  HMMA.16816.F32.BF16 R52, R12.reuse, R34, R40 ;  /* 0x000000220c34723c */ /* 0x040fe20000041828 */
[----:B------:R-:W2:Y:S04]  /*100d0*/  LDSM.16.M88.4 R40, [R176+0x1000] ;  /* 0x00100000b028783b */ /* 0x000ea80000000200 */
[----:B------:R-:W-:Y:S03]  /*100e0*/  LDSM.16.M88.4 R32, [R176+0x1800] ;  /* 0x00180000b020783b */ /* 0x000fe60000000200 */
[C---:B------:R-:W-:Y:S08]  /*100f0*/  HMMA.16816.F32.BF16 R48, R12.reuse, R60, R28 ;  /* 0x0000003c0c30723c */ /* 0x040ff0000004181c */
[C---:B------:R-:W-:Y:S01]  /*10100*/  HMMA.16816.F32.BF16 R44, R12.reuse, R62, R24 ;  /* 0x0000003e0c2c723c */ /* 0x040fe20000041818 */
[----:B------:R-:W-:Y:S07]  /*10110*/  LDSM.16.M88.4 R24, [R173] ;  /* 0x00000000ad18783b */ /* 0x000fee0000000200 */
[C---:B------:R-:W-:Y:S01]  /*10120*/  HMMA.16816.F32.BF16 R28, R12.reuse, R70, R4 ;  /* 0x000000460c1c723c */ /* 0x040fe20000041804 */
[----:B------:R-:W3:Y:S07]  /*10130*/  LDSM.16.M88.4 R4, [R179] ;  /* 0x00000000b304783b */ /* 0x000eee0000000200 */
[----:B------:R-:W-:Y:S01]  /*10140*/  HMMA.16816.F32.BF16 R36, R12, R68, R20 ;  /* 0x000000440c24723c */ /* 0x000fe20000041814 */
[----:B------:R-:W4:Y:S07]  /*10150*/  LDSM.16.M88.4 R68, [R173+0x800] ;  /* 0x00080000ad44783b */ /* 0x000f2e0000000200 */
[C---:B-1----:R-:W-:Y:S08]  /*10160*/  HMMA.16816.F32.BF16 R20, R8.reuse, R72, R64 ;  /* 0x000000480814723c */ /* 0x042ff00000041840 */
[C---:B------:R-:W-:Y:S01]  /*10170*/  HMMA.16816.F32.BF16 R16, R8.reuse, R74, R16 ;  /* 0x0000004a0810723c */ /* 0x040fe20000041810 */
[----:B------:R-:W1:Y:S07]  /*10180*/  LDSM.16.M88.4 R72, [R173+0x1000] ;  /* 0x00100000ad48783b */ /* 0x000e6e0000000200 */
[C---:B------:R-:W-:Y:S08]  /*10190*/  HMMA.16816.F32.BF16 R12, R8.reuse, R76, R56 ;  /* 0x0000004c080c723c */ /* 0x040ff00000041838 */
[C---:B------:R-:W-:Y:S01]  /*101a0*/  HMMA.16816.F32.BF16 R64, R8.reuse, R78, R52 ;  /* 0x0000004e0840723c */ /* 0x040fe20000041834 */
[----:B------:R-:W1:Y:S07]  /*101b0*/  LDSM.16.M88.4 R76, [R173+0x1800] ;  /* 0x00180000ad4c783b */ /* 0x000e6e0000000200 */
[C---:B--2---:R-:W-:Y:S08]  /*101c0*/  HMMA.16816.F32.BF16 R60, R8.reuse, R40, R48 ;  /* 0x00000028083c723c */ /* 0x044ff00000041830 */
[----:B------:R-:W-:Y:S08]  /*101d0*/  HMMA.16816.F32.BF16 R56, R8, R42, R44 ;  /* 0x0000002a0838723c */ /* 0x000ff0000004182c */
[C---:B---3--:R-:W-:Y:S08]  /*101e0*/  HMMA.16816.F32.BF16 R44, R4.reuse, R24, R20 ;  /* 0x00000018042c723c */ /* 0x048ff00000041814 */
[----:B------:R-:W-:Y:S08]  /*101f0*/  HMMA.16816.F32.BF16 R40, R4, R26, R16 ;  /* 0x0000001a0428723c */ /* 0x000ff00000041810 */
[----:B------:R-:W-:Y:S01]  /*10200*/  HMMA.16816.F32.BF16 R52, R8, R32, R36 ;  /* 0x000000200834723c */ /* 0x000fe20000041824 */
[----:B------:R-:W-:Y:S07]  /*10210*/  LDSM.16.M88.4 R36, [R146+0x2000] ;  /* 0x002000009224783b */ /* 0x000fee0000000200 */
[----:B----4-:R-:W-:Y:S01]  /*10220*/  HMMA.16816.F32.BF16 R24, R4, R68, R12 ;  /* 0x000000440418723c */ /* 0x010fe2000004180c */
[----:B------:R-:W2:Y:S07]  /*10230*/  LDSM.16.M88.4 R12, [R177+0x4000] ;  /* 0x00400000b10c783b */ /* 0x000eae0000000200 */
[----:B------:R-:W-:Y:S01]  /*10240*/  HMMA.16816.F32.BF16 R48, R8, R34, R28 ;  /* 0x000000220830723c */ /* 0x000fe2000004181c */
[----:B------:R-:W3:Y:S04]  /*10250*/  LDSM.16.M88.4 R32, [R146+0x2800] ;  /* 0x002800009220783b */ /* 0x000ee80000000200 */
[----:B------:R-:W4:Y:S03]  /*10260*/  LDSM.16.M88.4 R28, [R146+0x3000] ;  /* 0x00300000921c783b */ /* 0x000f260000000200 */
[C---:B------:R-:W-:Y:S01]  /*10270*/  HMMA.16816.F32.BF16 R20, R4.reuse, R70, R64 ;  /* 0x000000460414723c */ /* 0x040fe20000041840 */
[----:B------:R-:W-:Y:S04]  /*10280*/  LDSM.16.M88.4 R64, [R189] ;  /* 0x00000000bd40783b */ /* 0x000fe80000000200 */
[----:B------:R-:W-:Y:S03]  /*10290*/  LDSM.16.M88.4 R68, [R188] ;  /* 0x00000000bc44783b */ /* 0x000fe60000000200 */
[C---:B-1----:R-:W-:Y:S08]  /*102a0*/  HMMA.16816.F32.BF16 R16, R4.reuse, R72, R60 ;  /* 0x000000480410723c */ /* 0x042ff0000004183c */
[C---:B------:R-:W-:Y:S01]  /*102b0*/  HMMA.16816.F32.BF16 R8, R4.reuse, R74, R56 ;  /* 0x0000004a0408723c */ /* 0x040fe20000041838 */
[----:B------:R-:W-:Y:S07]  /*102c0*/  LDSM.16.M88.4 R72, [R176+0x3000] ;  /* 0x00300000b048783b */ /* 0x000fee0000000200 */
[C---:B------:R-:W-:Y:S08]  /*102d0*/  HMMA.16816.F32.BF16 R52, R4.reuse, R76, R52 ;  /* 0x0000004c0434723c */ /* 0x040ff00000041834 */
[----:B------:R-:W-:Y:S01]  /*102e0*/  HMMA.16816.F32.BF16 R60, R4, R78, R48 ;  /* 0x0000004e043c723c */ /* 0x000fe20000041830 */
[----:B------:R-:W1:Y:S04]  /*102f0*/  LDSM.16.M88.4 R4, [R178+0x4000] ;  /* 0x00400000b204783b */ /* 0x000e680000000200 */
[----:B------:R-:W-:Y:S03]  /*10300*/  LDSM.16.M88.4 R76, [R176+0x2000] ;  /* 0x00200000b04c783b */ /* 0x000fe60000000200 */
[C---:B--2---:R-:W-:Y:S08]  /*10310*/  HMMA.16816.F32.BF16 R56, R12.reuse, R36, R44 ;  /* 0x000000240c38723c */ /* 0x044ff0000004182c */
[C---:B------:R-:W-:Y:S08]  /*10320*/  HMMA.16816.F32.BF16 R48, R12.reuse, R38, R40 ;  /* 0x000000260c30723c */ /* 0x040ff00000041828 */
[C---:B---3--:R-:W-:Y:S08]  /*10330*/  HMMA.16816.F32.BF16 R44, R12.reuse, R32, R24 ;  /* 0x000000200c2c723c */ /* 0x048ff00000041818 */
[C---:B------:R-:W-:Y:S01]  /*10340*/  HMMA.16816.F32.BF16 R40, R12.reuse, R34, R20 ;  /* 0x000000220c28723c */ /* 0x040fe20000041814 */
[----:B------:R-:W2:Y:S07]  /*10350*/  LDSM.16.M88.4 R32, [R187] ;  /* 0x00000000bb20783b */ /* 0x000eae0000000200 */
[C---:B----4-:R-:W-:Y:S08]  /*10360*/  HMMA.16816.F32.BF16 R36, R12.reuse, R28, R16 ;  /* 0x0000001c0c24723c */ /* 0x050ff00000041810 */
[C---:B------:R-:W-:Y:S01]  /*10370*/  HMMA.16816.F32.BF16 R24, R12.reuse, R30, R8 ;  /* 0x0000001e0c18723c */ /* 0x040fe20000041808 */
[----:B------:R-:W3:Y:S04]  /*10380*/  LDSM.16.M88.4 R28, [R186] ;  /* 0x00000000ba1c783b */ /* 0x000ee80000000200 */
[----:B------:R-:W4:Y:S03]  /*10390*/  LDSM.16.M88.4 R8, [R180+0x4000] ;  /* 0x00400000b408783b */ /* 0x000f260000000200 */
[C---:B------:R-:W-:Y:S08]  /*103a0*/  HMMA.16816.F32.BF16 R20, R12.reuse, R80, R52 ;  /* 0x000000500c14723c */ /* 0x040ff00000041834 */
[----:B------:R-:W-:Y:S01]  /*103b0*/  HMMA.16816.F32.BF16 R16, R12, R82, R60 ;  /* 0x000000520c10723c */ /* 0x000fe2000004183c */
[----:B------:R-:W-:Y:S07]  /*103c0*/  LDSM.16.M88.4 R80, [R176+0x3800] ;  /* 0x00380000b050783b */ /* 0x000fee0000000200 */
[C---:B-1----:R-:W-:Y:S08]  /*103d0*/  HMMA.16816.F32.BF16 R12, R4.reuse, R64, R56 ;  /* 0x00000040040c723c */ /* 0x042ff00000041838 */
[C---:B------:R-:W-:Y:S01]  /*103e0*/  HMMA.16816.F32.BF16 R60, R4.reuse, R66, R48 ;  /* 0x00000042043c723c */ /* 0x040fe20000041830 */
[----:B------:R-:W1:Y:S07]  /*103f0*/  LDSM.16.M88.4 R64, [R176+0x2800] ;  /* 0x00280000b040783b */ /* 0x000e6e0000000200 */
[C---:B------:R-:W-:Y:S08]  /*10400*/  HMMA.16816.F32.BF16 R56, R4.reuse, R68, R44 ;  /* 0x000000440438723c */ /* 0x040ff0000004182c */
[C---:B------:R-:W-:Y:S01]  /*10410*/  HMMA.16816.F32.BF16 R48, R4.reuse, R70, R40 ;  /* 0x000000460430723c */ /* 0x040fe20000041828 */
[----:B------:R-:W-:Y:S07]  /*10420*/  LDSM.16.M88.4 R68, [R173+0x2800] ;  /* 0x00280000ad44783b */ /* 0x000fee0000000200 */
[C---:B--2---:R-:W-:Y:S08]  /*10430*/  HMMA.16816.F32.BF16 R52, R4.reuse, R32, R36 ;  /* 0x000000200434723c */ /* 0x044ff00000041824 */
[C---:B------:R-:W-:Y:S01]  /*10440*/  HMMA.16816.F32.BF16 R44, R4.reuse, R34, R24 ;  /* 0x00000022042c723c */ /* 0x040fe20000041818 */
[----:B------:R-:W-:Y:S07]  /*10450*/  LDSM.16.M88.4 R24, [R173+0x2000] ;  /* 0x00200000ad18783b */ /* 0x000fee0000000200 */
[C---:B---3--:R-:W-:Y:S08]  /*10460*/  HMMA.16816.F32.BF16 R40, R4.reuse, R28, R20 ;  /* 0x0000001c0428723c */ /* 0x048ff00000041814 */
[----:B------:R-:W-:Y:S01]  /*10470*/  HMMA.16816.F32.BF16 R36, R4, R30, R16 ;  /* 0x0000001e0424723c */ /* 0x000fe20000041810 */
[----:B------:R-:W2:Y:S04]  /*10480*/  LDSM.16.M88.4 R4, [R179+0x4000] ;  /* 0x00400000b304783b */ /* 0x000ea80000000200 */
[----:B------:R-:W-:Y:S03]  /*10490*/  LDSM.16.M88.4 R16, [R177+0x8000] ;  /* 0x00800000b110783b */ /* 0x000fe60000000200 */
[C---:B----4-:R-:W-:Y:S08]  /*104a0*/  HMMA.16816.F32.BF16 R20, R8.reuse, R76, R12 ;  /* 0x0000004c0814723c */ /* 0x050ff0000004180c */
[C---:B------:R-:W-:Y:S01]  /*104b0*/  HMMA.16816.F32.BF16 R12, R8.reuse, R78, R60 ;  /* 0x0000004e080c723c */ /* 0x040fe2000004183c */
[----:B------:R-:W3:Y:S04]  /*104c0*/  LDSM.16.M88.4 R76, [R173+0x3000] ;  /* 0x00300000ad4c783b */ /* 0x000ee80000000200 */
[----:B------:R-:W-:Y:S03]  /*104d0*/  LDSM.16.M88.4 R60, [R173+0x3800] ;  /* 0x00380000ad3c783b */ /* 0x000fe60000000200 */
[C---:B-1----:R-:W-:Y:S08]  /*104e0*/  HMMA.16816.F32.BF16 R32, R8.reuse, R64, R56 ;  /* 0x000000400820723c */ /* 0x042ff00000041838 */
[C---:B------:R-:W-:Y:S01]  /*104f0*/  HMMA.16816.F32.BF16 R28, R8.reuse, R66, R48 ;  /* 0x00000042081c723c */ /* 0x040fe20000041830 */
[----:B------:R-:W1:Y:S07]  /*10500*/  LDSM.16.M88.4 R64, [R146+0x4000] ;  /* 0x004000009240783b */ /* 0x000e6e0000000200 */
[C---:B------:R-:W-:Y:S08]  /*10510*/  HMMA.16816.F32.BF16 R52, R8.reuse, R72, R52 ;  /* 0x000000480834723c */ /* 0x040ff00000041834 */
[----:B------:R-:W-:Y:S08]  /*10520*/  HMMA.16816.F32.BF16 R48, R8, R82, R36 ;  /* 0x000000520830723c */ /* 0x000ff00000041824 */
[----:B--2---:R-:W-:Y:S08]  /*10530*/  HMMA.16816.F32.BF16 R36, R4, R24, R20 ;  /* 0x000000180424723c */ /* 0x004ff00000041814 */
[C---:B------:R-:W-:Y:S08]  /*10540*/  HMMA.16816.F32.BF16 R72, R8.reuse, R74, R44 ;  /* 0x0000004a0848723c */ /* 0x040ff0000004182c */
[----:B------:R-:W-:Y:S01]  /*10550*/  HMMA.16816.F32.BF16 R56, R8, R80, R40 ;  /* 0x000000500838723c */ /* 0x000fe20000041828 */
[----:B------:R-:W-:Y:S07]  /*10560*/  LDSM.16.M88.4 R40, [R185] ;  /* 0x00000000b928783b */ /* 0x000fee0000000200 */
[C---:B------:R-:W-:Y:S01]  /*10570*/  HMMA.16816.F32.BF16 R44, R4.reuse, R68, R32 ;  /* 0x00000044042c723c */ /* 0x040fe20000041820 */
[----:B------:R-:W2:Y:S07]  /*10580*/  LDSM.16.M88.4 R32, [R146+0x4800] ;  /* 0x004800009220783b */ /* 0x000eae0000000200 */
[C---:B------:R-:W-:Y:S01]  /*10590*/  HMMA.16816.F32.BF16 R8, R4.reuse, R26, R12 ;  /* 0x0000001a0408723c */ /* 0x040fe2000004180c */
[----:B------:R-:W4:Y:S07]  /*105a0*/  LDSM.16.M88.4 R12, [R178+0x8000] ;  /* 0x00800000b20c783b */ /* 0x000f2e0000000200 */
[C---:B---3--:R-:W-:Y:S01]  /*105b0*/  HMMA.16816.F32.BF16 R20, R4.reuse, R76, R52 ;  /* 0x0000004c0414723c */ /* 0x048fe20000041834 */
[----:B------:R-:W3:Y:S07]  /*105c0*/  LDSM.16.M88.4 R52, [R146+0x5000] ;  /* 0x005000009234783b */ /* 0x000eee0000000200 */
[----:B------:R-:W-:Y:S08]  /*105d0*/  HMMA.16816.F32.BF16 R28, R4, R70, R28 ;  /* 0x00000046041c723c */ /* 0x000ff0000004181c */
[----:B-1----:R-:W-:Y:S01]  /*105e0*/  HMMA.16816.F32.BF16 R24, R16, R64, R36 ;  /* 0x000000401018723c */ /* 0x002fe20000041824 */
[----:B------:R-:W-:Y:S07]  /*105f0*/  LDSM.16.M88.4 R36, [R176+0x4000] ;  /* 0x00400000b024783b */ /* 0x000fee0000000200 */
[C---:B------:R-:W-:Y:S08]  /*10600*/  HMMA.16816.F32.BF16 R72, R4.reuse, R78, R72 ;  /* 0x0000004e0448723c */ /* 0x040ff00000041848 */
[C---:B------:R-:W-:Y:S08]  /*10610*/  HMMA.16816.F32.BF16 R76, R4.reuse, R60, R56 ;  /* 0x0000003c044c723c */ /* 0x040ff00000041838 */
[----:B------:R-:W-:Y:S01]  /*10620*/  HMMA.16816.F32.BF16 R80, R4, R62, R48 ;  /* 0x0000003e0450723c */ /* 0x000fe20000041830 */
[----:B------:R-:W-:Y:S04]  /*10630*/  LDSM.16.M88.4 R48, [R183] ;  /* 0x00000000b730783b */ /* 0x000fe80000000200 */
[----:B------:R-:W-:Y:S03]  /*10640*/  LDSM.16.M88.4 R60, [R146+0x5800] ;  /* 0x00580000923c783b */ /* 0x000fe60000000200 */
[C---:B------:R-:W-:Y:S01]  /*10650*/  HMMA.16816.F32.BF16 R4, R16.reuse, R66, R8 ;  /* 0x000000421004723c */ /* 0x040fe20000041808 */
[----:B------:R-:W1:Y:S07]  /*10660*/  LDSM.16.M88.4 R8, [R180+0x8000] ;  /* 0x00800000b408783b */ /* 0x000e6e0000000200 */
[C---:B--2---:R-:W-:Y:S08]  /*10670*/  HMMA.16816.F32.BF16 R44, R16.reuse, R32, R44 ;  /* 0x00000020102c723c */ /* 0x044ff0000004182c */
[----:B------:R-:W-:Y:S01]  /*10680*/  HMMA.16816.F32.BF16 R56, R16, R34, R28 ;  /* 0x000000221038723c */ /* 0x000fe2000004181c */
[----:B------:R-:W2:Y:S07]  /*10690*/  LDSM.16.M88.4 R32, [R184] ;  /* 0x00000000b820783b */ /* 0x000eae0000000200 */
[----:B----4-:R-:W-:Y:S08]  /*106a0*/  HMMA.16816.F32.BF16 R24, R12, R40, R24 ;  /* 0x000000280c18723c */ /* 0x010ff00000041818 */
[----:B---3--:R-:W-:Y:S08]  /*106b0*/  HMMA.16816.F32.BF16 R68, R16, R52, R20 ;  /* 0x000000341044723c */ /* 0x008ff00000041814 */
[----:B------:R-:W-:Y:S01]  /*106c0*/  HMMA.16816.F32.BF16 R20, R12, R42, R4 ;  /* 0x0000002a0c14723c */ /* 0x000fe20000041804 */
[----:B------:R-:W-:Y:S04]  /*106d0*/  LDSM.16.M88.4 R4, [R179+0x8000] ;  /* 0x00800000b304783b */ /* 0x000fe80000000200 */
[----:B------:R-:W3:Y:S03]  /*106e0*/  LDSM.16.M88.4 R40, [R173+0x4000] ;  /* 0x00400000ad28783b */ /* 0x000ee60000000200 */
[----:B------:R-:W-:Y:S01]  /*106f0*/  HMMA.16816.F32.BF16 R64, R16, R54, R72 ;  /* 0x000000361040723c */ /* 0x000fe20000041848 */
[----:B------:R-:W4:Y:S07]  /*10700*/  LDSM.16.M88.4 R52, [R176+0x4800] ;  /* 0x00480000b034783b */ /* 0x000f2e0000000200 */
[----:B-1----:R-:W-:Y:S08]  /*10710*/  HMMA.16816.F32.BF16 R24, R8, R36, R24 ;  /* 0x000000240818723c */ /* 0x002ff00000041818 */
[----:B--2---:R-:W-:Y:S01]  /*10720*/  HMMA.16816.F32.BF16 R28, R12, R32, R44 ;  /* 0x000000200c1c723c */ /* 0x004fe2000004182c */
[----:B------:R-:W1:Y:S07]  /*10730*/  LDSM.16.M88.4 R44, [R173+0x4800] ;  /* 0x00480000ad2c783b */ /* 0x000e6e0000000200 */
[----:B------:R-:W-:Y:S08]  /*10740*/  HMMA.16816.F32.BF16 R20, R8, R38, R20 ;  /* 0x000000260814723c */ /* 0x000ff00000041814 */
[----:B------:R-:W-:Y:S08]  /*10750*/  HMMA.16816.F32.BF16 R76, R16, R60, R76 ;  /* 0x0000003c104c723c */ /* 0x000ff0000004184c */
[----:B---3--:R-:W-:Y:S08]  /*10760*/  HMMA.16816.F32.BF16 R36, R4, R40, R24 ;  /* 0x000000280424723c */ /* 0x008ff00000041818 */
[----:B------:R-:W-:Y:S01]  /*10770*/  HMMA.16816.F32.BF16 R24, R12, R34, R56 ;  /* 0x000000220c18723c */ /* 0x000fe20000041838 */
[----:B------:R-:W2:Y:S07]  /*10780*/  LDSM.16.M88.4 R56, [R176+0x5000] ;  /* 0x00500000b038783b */ /* 0x000eae0000000200 */
[----:B----4-:R-:W-:Y:S08]  /*10790*/  HMMA.16816.F32.BF16 R32, R8, R52, R28 ;  /* 0x000000340820723c */ /* 0x010ff0000004181c */
[----:B------:R-:W-:Y:S01]  /*107a0*/  HMMA.16816.F32.BF16 R20, R4, R42, R20 ;  /* 0x0000002a0414723c */ /* 0x000fe20000041814 */
[----:B------:R-:W-:-:S04]  /*107b0*/  FMUL.FTZ R0, R36, c[0x0][0x320] ;  /* 0x0000c80024007a20 */ /* 0x000fc80000410000 */
[----:B------:R3:W4:Y:S03]  /*107c0*/  MUFU.TANH R73, R0 ;  /* 0x0000000000497308 */ /* 0x0007260000002400 */
[----:B------:R-:W-:Y:S08]  /*107d0*/  HMMA.16816.F32.BF16 R28, R12, R48, R68 ;  /* 0x000000300c1c723c */ /* 0x000ff00000041844 */
[----:B------:R-:W-:Y:S01]  /*107e0*/  HMMA.16816.F32.BF16 R24, R8, R54, R24 ;  /* 0x000000360818723c */ /* 0x000fe20000041818 */
[----:B------:R-:W2:Y:S01]  /*107f0*/  LDSM.16.M88.4 R52, [R182] ;  /* 0x00000000b634783b */ /* 0x000ea20000000200 */
[----:B---3--:R-:W-:-:S06]  /*10800*/  FMUL.FTZ R0, R37, c[0x0][0x320] ;  /* 0x0000c80025007a20 */ /* 0x008fcc0000410000 */
[----:B------:R-:W-:Y:S01]  /*10810*/  HMMA.16816.F32.BF16 R40, R12, R50, R64 ;  /* 0x000000320c28723c */ /* 0x000fe20000041840 */
[----:B------:R3:W2:Y:S01]  /*10820*/  MUFU.TANH R72, R0 ;  /* 0x0000000000487308 */ /* 0x0006a20000002400 */
[----:B------:R-:W-:Y:S06]  /*10830*/  LDSM.16.M88.4 R48, [R173+0x5000] ;  /* 0x00500000ad30783b */ /* 0x000fec0000000200 */
[C---:B-1----:R-:W-:Y:S08]  /*10840*/  HMMA.16816.F32.BF16 R32, R4.reuse, R44, R32 ;  /* 0x0000002c0420723c */ /* 0x042ff00000041820 */
[----:B------:R-:W-:Y:S01]  /*10850*/  HMMA.16816.F32.BF16 R24, R4, R46, R24 ;  /* 0x0000002e0418723c */ /* 0x000fe20000041818 */
[----:B---3--:R-:W-:Y:S01]  /*10860*/  FMUL.FTZ R0, R38, c[0x0][0x320] ;  /* 0x0000c80026007a20 */ /* 0x008fe20000410000 */
[----:B------:R-:W1:Y:S03]  /*10870*/  LDSM.16.M88.4 R44, [R176+0x5800] ;  /* 0x00580000b02c783b */ /* 0x000e660000000200 */
[----:B------:R3:W1:Y:S03]  /*10880*/  MUFU.TANH R70, R0 ;  /* 0x0000000000467308 */ /* 0x0006660000002400 */
[----:B------:R-:W-:Y:S01]  /*10890*/  HMMA.16816.F32.BF16 R16, R16, R62, R80 ;  /* 0x0000003e1010723c */ /* 0x000fe20000041850 */
[----:B---3--:R-:W-:-:S07]  /*108a0*/  FMUL.FTZ R0, R39, c[0x0][0x320] ;  /* 0x0000c80027007a20 */ /* 0x008fce0000410000 */
[C---:B--2---:R-:W-:Y:S01]  /*108b0*/  HMMA.16816.F32.BF16 R36, R8.reuse, R56, R28 ;  /* 0x000000380824723c */ /* 0x044fe2000004181c */
[----:B------:R2:W3:Y:S07]  /*108c0*/  MUFU.TANH R69, R0 ;  /* 0x0000000000457308 */ /* 0x0004ee0000002400 */
[----:B------:R-:W-:Y:S01]  /*108d0*/  HMMA.16816.F32.BF16 R28, R8, R58, R40 ;  /* 0x0000003a081c723c */ /* 0x000fe20000041828 */
[----:B--2---:R-:W-:-:S04]  /*108e0*/  FMUL.FTZ R0, R20, c[0x0][0x320] ;  /* 0x0000c80014007a20 */ /* 0x004fc80000410000 */
[----:B------:R2:W1:Y:S02]  /*108f0*/  MUFU.TANH R68, R0 ;  /* 0x0000000000447308 */ /* 0x0004640000002400 */
[----:B--2---:R-:W-:-:S06]  /*10900*/  FMUL.FTZ R0, R21, c[0x0][0x320] ;  /* 0x0000c80015007a20 */ /* 0x004fcc0000410000 */
[----:B------:R2:W1:Y:S02]  /*10910*/  MUFU.TANH R60, R0 ;  /* 0x00000000003c7308 */ /* 0x0004640000002400 */
[----:B--2---:R-:W-:-:S06]  /*10920*/  FMUL.FTZ R0, R22, c[0x0][0x320] ;  /* 0x0000c80016007a20 */ /* 0x004fcc0000410000 */
[----:B------:R2:W1:Y:S02]  /*10930*/  MUFU.TANH R64, R0 ;  /* 0x0000000000407308 */ /* 0x0004640000002400 */
[----:B--2---:R-:W-:Y:S02]  /*10940*/  FMUL.FTZ R0, R23, c[0x0][0x320] ;  /* 0x0000c80017007a20 */ /* 0x004fe40000410000 */
[C---:B------:R-:W-:Y:S04]  /*10950*/  HMMA.16816.F32.BF16 R20, R12.reuse, R52, R76 ;  /* 0x000000340c14723c */ /* 0x040fe8000004184c */
[----:B------:R2:W1:Y:S04]  /*10960*/  MUFU.TANH R61, R0 ;  /* 0x00000000003d7308 */ /* 0x0004680000002400 */
[----:B------:R-:W-:Y:S01]  /*10970*/  HMMA.16816.F32.BF16 R12, R12, R54, R16 ;  /* 0x000000360c0c723c */ /* 0x000fe20000041810 */
[----:B--2---:R-:W-:-:S04]  /*10980*/  FMUL.FTZ R0, R32, c[0x0][0x320] ;  /* 0x0000c80020007a20 */ /* 0x004fc80000410000 */
[----:B------:R2:W2:Y:S11]  /*10990*/  MUFU.TANH R57, R0 ;  /* 0x0000000000397308 */ /* 0x0004b60000002400 */
[----:B-1----:R-:W-:Y:S08]  /*109a0*/  HMMA.16816.F32.BF16 R16, R8, R44, R20 ;  /* 0x0000002c0810723c */ /* 0x002ff00000041814 */
[----:B------:R-:W-:Y:S01]  /*109b0*/  HMMA.16816.F32.BF16 R20, R4, R50, R28 ;  /* 0x000000320414723c */ /* 0x000fe2000004181c */
[----:B--2---:R-:W-:-:S07]  /*109c0*/  FMUL.FTZ R0, R33, c[0x0][0x320] ;  /* 0x0000c80021007a20 */ /* 0x004fce0000410000 */
[----:B------:R-:W-:Y:S01]  /*109d0*/  HMMA.16816.F32.BF16 R8, R8, R46, R12 ;  /* 0x0000002e0808723c */ /* 0x000fe2000004180c */
[----:B------:R1:W2:Y:S02]  /*109e0*/  MUFU.TANH R56, R0 ;  /* 0x0000000000387308 */ /* 0x0002a40000002400 */
[----:B-1----:R-:W-:-:S06]  /*109f0*/  FMUL.FTZ R0, R34, c[0x0][0x320] ;  /* 0x0000c80022007a20 */ /* 0x002fcc0000410000 */
[----:B------:R1:W1:Y:S02]  /*10a00*/  MUFU.TANH R53, R0 ;  /* 0x0000000000357308 */ /* 0x0002640000002400 */
[----:B-1----:R-:W-:Y:S02]  /*10a10*/  FMUL.FTZ R0, R35, c[0x0][0x320] ;  /* 0x0000c80023007a20 */ /* 0x002fe40000410000 */
[----:B------:R-:W-:Y:S01]  /*10a20*/  HMMA.16816.F32.BF16 R32, R4, R48, R36 ;  /* 0x000000300420723c */ /* 0x000fe20000041824 */
[----:B------:R-:W1:Y:S03]  /*10a30*/  LDSM.16.M88.4 R36, [R173+0x5800] ;  /* 0x00580000ad24783b */ /* 0x000e660000000200 */
[----:B------:R2:W1:Y:S01]  /*10a40*/  MUFU.TANH R52, R0 ;  /* 0x0000000000347308 */ /* 0x0004620000002400 */
[----:B------:R-:W-:-:S04]  /*10a50*/  DEPBAR.LE SB0, 0x0 ;  /* 0x000080000000791a */ /* 0x000fc80000000000 */
[----:B--2---:R-:W-:-:S04]  /*10a60*/  FMUL.FTZ R0, R24, c[0x0][0x320] ;  /* 0x0000c80018007a20 */ /* 0x004fc80000410000 */
[----:B------:R2:W1:Y:S02]  /*10a70*/  MUFU.TANH R41, R0 ;  /* 0x0000000000297308 */ /* 0x0004640000002400 */
[----:B--2---:R-:W-:Y:S01]  /*10a80*/  FMUL.FTZ R0, R25, c[0x0][0x320] ;  /* 0x0000c80019007a20 */ /* 0x004fe20000410000 */
[C---:B-1----:R-:W-:Y:S05]  /*10a90*/  HMMA.16816.F32.BF16 R12, R4.reuse, R36, R16 ;  /* 0x00000024040c723c */ /* 0x042fea0000041810 */
[----:B------:R1:W2:Y:S03]  /*10aa0*/  MUFU.TANH R40, R0 ;  /* 0x0000000000287308 */ /* 0x0002a60000002400 */
        /* <DEDUP_REMOVED lines=39> */
[----:B--234-:R-:W-:Y:S01]  /*10d20*/  ISETP.NE.AND P5, PT, R96, 0x1, PT ;  /* 0x000000016000780c */ /* 0x01cfe20003fa5270 */
[----:B------:R-:W-:Y:S02]  /*10d30*/  IMAD R2, R92, 0x40, R238 ;  /* 0x000000405c027824 */ /* 0x000fe400078e02ee */
[----:B------:R-:W-:-:S03]  /*10d40*/  IMAD.MOV.U32 R195, RZ, RZ, RZ ;  /* 0x000000ffffc37224 */ /* 0x000fc600078e00ff */
[----:B------:R-:W-:-:S05]  /*10d50*/  IADD3 R2, R2, -0x40, R220 ;  /* 0xffffffc002027810 */ /* 0x000fca0007ffe0dc */
[----:B-1----:R-:W-:Y:S02]  /*10d60*/  IMAD.MOV.U32 R0, RZ, RZ, R2 ;  /* 0x000000ffff007224 */ /* 0x002fe400078e0002 */
[----:B------:R-:W-:-:S05]  /*10d70*/  @P5 IMAD.HI.U32 R3, R2, c[0x0][0x2bc], RZ ;  /* 0x0000af0002035a27 */ /* 0x000fca00078e00ff */
        /* <DEDUP_REMOVED lines=23> */
.L_x_1484:
        /* <DEDUP_REMOVED lines=21> */
.L_x_1485:
        /* <DEDUP_REMOVED lines=21> */
.L_x_1386:
[----:B--234-:R-:W-:Y:S05]  /*11190*/  BSYNC B0 ;  /* 0x0000000000007941 */ /* 0x01cfea0003800000 */
.L_x_1385:
[----:B-1----:R-:W-:Y:S01]  /*111a0*/  IMAD.MOV.U32 R0, RZ, RZ, c[0x0][0x2c4] ;  /* 0x0000b100ff007624 */ /* 0x002fe200078e00ff */
[----:B------:R-:W0:Y:S01]  /*111b0*/  LDGDEPBAR ;  /* 0x00000000000079af */ /* 0x000e220000000000 */
[----:B------:R-:W-:Y:S01]  /*111c0*/  IMAD.MOV.U32 R2, RZ, RZ, 0x1 ;  /* 0x00000001ff027424 */ /* 0x000fe200078e00ff */
[----:B------:R-:W-:-:S02]  /*111d0*/  IADD3 R6, -R242, R95, RZ ;  /* 0x0000005ff2067210 */ /* 0x000fc40007ffe1ff */
[----:B------:R-:W-:Y:S01]  /*111e0*/  ISETP.NE.AND P0, PT, R0, 0x1, PT ;  /* 0x000000010000780c */ /* 0x000fe20003f05270 */
[----:B------:R-:W-:Y:S01]  /*111f0*/  IMAD R2, R92, -0x40, R2 ;  /* 0xffffffc05c027824 */ /* 0x000fe200078e0202 */
[----:B------:R-:W-:-:S05]  /*11200*/  IADD3 R0, R248, R239, RZ ;  /* 0x000000eff8007210 */ /* 0x000fca0007ffe0ff */
[----:B------:R-:W-:-:S06]  /*11210*/  IMAD.MOV.U32 R4, RZ, RZ, R0 ;  /* 0x000000ffff047224 */ /* 0x000fcc00078e0000 */
[----:B------:R-:W-:Y:S01]  /*11220*/  @P0 IMAD.HI.U32 R3, R0, c[0x0][0x2c8], RZ ;  /* 0x0000b20000030a27 */ /* 0x000fe200078e00ff */
[----:B------:R-:W-:-:S04]  /*11230*/  IADD3 R0, -R242, R2, R240 ;  /* 0x00000002f2007210 */ /* 0x000fc80007ffe1f0 */
[----:B------:R-:W-:Y:S02]  /*11240*/  @P0 SHF.R.U32.HI R4, RZ, c[0x0][0x2cc], R3 ;  /* 0x0000b300ff040a19 */ /* 0x000fe40000011603 */
[----:B------:R-:W-:Y:S01]  /*11250*/  IADD3 R5, R0, -R241, RZ ;  /* 0x800000f100057210 */ /* 0x000fe20007ffe0ff */
[----:B------:R-:W-:Y:S05]  /*11260*/  BRA.DIV ~URZ, `(.L_x_1389) ;  /* 0x0000daf27f007947 */ /* 0x000fea000b800000 */
[----:B------:R1:W2:Y:S02]  /*11270*/  SHFL.IDX PT, R0, R4, RZ, 0x1c1f ;  /* 0x001c1fff04007589 */ /* 0x0002a400000e0000 */
.L_x_1486:
[----:B--2---:R-:W-:-:S05]  /*11280*/  IMAD.IADD R0, R5, 0x1, R0 ;  /* 0x0000000105007824 */ /* 0x004fca00078e0200 */
[----:B------:R-:W-:-:S04]  /*11290*/  IMNMX R0, R6, R0, PT ;  /* 0x0000000006007217 */ /* 0x000fc80003800200 */
[C---:B------:R-:W-:Y:S02]  /*112a0*/  ISETP.GT.AND P0, PT, R0.reuse, RZ, PT ;  /* 0x000000ff0000720c */ /* 0x040fe40003f04270 */
[C---:B------:R-:W-:Y:S02]  /*112b0*/  ISETP.GT.AND P2, PT, R0.reuse, 0x1, PT ;  /* 0x000000010000780c */ /* 0x040fe40003f44270 */
[----:B------:R-:W-:Y:S02]  /*112c0*/  FSEL R8, R73, -INF , P0 ;  /* 0xff80000049087808 */ /* 0x000fe40000000000 */
[C---:B------:R-:W-:Y:S02]  /*112d0*/  ISETP.GT.AND P3, PT, R0.reuse, 0x8, PT ;  /* 0x000000080000780c */ /* 0x040fe40003f64270 */
[C---:B------:R-:W-:Y:S02]  /*112e0*/  ISETP.GT.AND P4, PT, R0.reuse, 0x9, PT ;  /* 0x000000090000780c */ /* 0x040fe40003f84270 */
[----:B------:R-:W-:-:S02]  /*112f0*/  ISETP.GT.AND P1, PT, R0, 0x10, PT ;  /* 0x000000100000780c */ /* 0x000fc40003f24270 */
[----:B------:R-:W-:Y:S02]  /*11300*/  ISETP.GT.AND P0, PT, R0, 0x11, PT ;  /* 0x000000110000780c */ /* 0x000fe40003f04270 */
[----:B------:R-:W-:Y:S02]  /*11310*/  FSEL R9, R72, -INF , P2 ;  /* 0xff80000048097808 */ /* 0x000fe40001000000 */
[----:B------:R-:W-:Y:S02]  /*11320*/  FSEL R10, R68, -INF , P3 ;  /* 0xff800000440a7808 */ /* 0x000fe40001800000 */
[----:B------:R-:W-:Y:S02]  /*11330*/  FSEL R11, R60, -INF , P4 ;  /* 0xff8000003c0b7808 */ /* 0x000fe40002000000 */
[----:B------:R-:W-:Y:S02]  /*11340*/  FSEL R14, R57, -INF , P1 ;  /* 0xff800000390e7808 */ /* 0x000fe40000800000 */
[----:B------:R-:W-:-:S02]  /*11350*/  FSEL R15, R56, -INF , P0 ;  /* 0xff800000380f7808 */ /* 0x000fc40000000000 */
[C---:B------:R-:W-:Y:S02]  /*11360*/  ISETP.GT.AND P3, PT, R0.reuse, 0x18, PT ;  /* 0x000000180000780c */ /* 0x040fe40003f64270 */
[C---:B------:R-:W-:Y:S02]  /*11370*/  ISETP.GT.AND P4, PT, R0.reuse, 0x19, PT ;  /* 0x000000190000780c */ /* 0x040fe40003f84270 */
[C---:B------:R-:W-:Y:S02]  /*11380*/  ISETP.GT.AND P2, PT, R0.reuse, 0x20, PT ;  /* 0x000000200000780c */ /* 0x040fe40003f44270 */
[C---:B------:R-:W-:Y:S02]  /*11390*/  ISETP.GT.AND P1, PT, R0.reuse, 0x21, PT ;  /* 0x000000210000780c */ /* 0x040fe40003f24270 */
[----:B------:R-:W-:Y:S02]  /*113a0*/  ISETP.GT.AND P0, PT, R0, 0x28, PT ;  /* 0x000000280000780c */ /* 0x000fe40003f04270 */
[----:B------:R-:W-:-:S02]  /*113b0*/  FSEL R19, R41, -INF , P3 ;  /* 0xff80000029137808 */ /* 0x000fc40001800000 */
[----:B------:R-:W-:Y:S02]  /*113c0*/  FSEL R21, R40, -INF , P4 ;  /* 0xff80000028157808 */ /* 0x000fe40002000000 */
[----:B------:R-:W-:Y:S02]  /*113d0*/  FSEL R83, R28, -INF , P2 ;  /* 0xff8000001c537808 */ /* 0x000fe40001000000 */
[----:B------:R-:W-:Y:S02]  /*113e0*/  FSEL R82, R27, -INF , P1 ;  /* 0xff8000001b527808 */ /* 0x000fe40000800000 */
[----:B------:R-:W-:Y:S02]  /*113f0*/  FSEL R81, R24, -INF , P0 ;  /* 0xff80000018517808 */ /* 0x000fe40000000000 */
[C---:B------:R-:W-:Y:S02]  /*11400*/  ISETP.GT.AND P4, PT, R0.reuse, 0x29, PT ;  /* 0x000000290000780c */ /* 0x040fe40003f84270 */
[----:B------:R-:W-:-:S02]  /*11410*/  ISETP.GT.AND P3, PT, R0, 0x30, PT ;  /* 0x000000300000780c */ /* 0x000fc40003f64270 */
[C---:B------:R-:W-:Y:S02]  /*11420*/  ISETP.GT.AND P2, PT, R0.reuse, 0x31, PT ;  /* 0x000000310000780c */ /* 0x040fe40003f44270 */
[C---:B------:R-:W-:Y:S02]  /*11430*/  ISETP.GT.AND P1, PT, R0.reuse, 0x38, PT ;  /* 0x000000380000780c */ /* 0x040fe40003f24270 */
[----:B------:R-:W-:Y:S02]  /*11440*/  ISETP.GT.AND P0, PT, R0, 0x39, PT ;  /* 0x000000390000780c */ /* 0x000fe40003f04270 */
[----:B------:R-:W-:Y:S02]  /*11450*/  FSEL R80, R20, -INF , P4 ;  /* 0xff80000014507808 */ /* 0x000fe40002000000 */
        /* <DEDUP_REMOVED lines=27> */
[C---:B------:R-:W-:Y:S02]  /*11610*/  ISETP.GT.AND P0, PT, R0.reuse, 0x11, PT ;  /* 0x000000110000780c */ /* 0x040fe40003f04270 */
        /* <DEDUP_REMOVED lines=43> */
[----:B-1----:R-:W1:Y:S01]  /*118d0*/  SHFL.BFLY PT, R4, R2, 0x2, 0x1f ;  /* 0x0c401f0002047f89 */ /* 0x002e6200000e0000 */
[----:B--2---:R-:W-:-:S05]  /*118e0*/  FMNMX.FTZ R0, R3, R0, !PT ;  /* 0x0000000003007209 */ /* 0x004fca0007810000 */
[----:B------:R-:W2:Y:S01]  /*118f0*/  SHFL.BFLY PT, R3, R0, 0x1, 0x1f ;  /* 0x0c201f0000037f89 */ /* 0x000ea200000e0000 */
[----:B-1----:R-:W-:-:S05]  /*11900*/  FMNMX.FTZ R4, R2, R4, !PT ;  /* 0x0000000402047209 */ /* 0x002fca0007810000 */
[----:B------:R1:W3:Y:S01]  /*11910*/  SHFL.BFLY PT, R5, R4, 0x1, 0x1f ;  /* 0x0c201f0004057f89 */ /* 0x0002e200000e0000 */
[----:B--2---:R-:W-:-:S05]  /*11920*/  FMNMX.FTZ R100, R0, R3, !PT ;  /* 0x0000000300647209 */ /* 0x004fca0007810000 */
.L_x_1487:
[C---:B------:R-:W-:Y:S01]  /*11930*/  FMUL.FTZ R2, R100.reuse, c[0x0][0x2d0] ;  /* 0x0000b40064027a20 */ /* 0x040fe20000410000 */
[----:B------:R-:W-:Y:S01]  /*11940*/  FSETP.NEU.FTZ.AND P0, PT, R100, -INF , PT ;  /* 0xff8000006400780b */ /* 0x000fe20003f1d000 */
[----:B------:R-:W-:Y:S01]  /*11950*/  WARPSYNC 0xffffffff ;  /* 0xffffffff00007948 */ /* 0x000fe20003800000 */
[----:B---3--:R-:W-:Y:S01]  /*11960*/  FMNMX.FTZ R16, R5, R4, !PT ;  /* 0x0000000405107209 */ /* 0x008fe20007810000 */
[----:B------:R-:W-:Y:S01]  /*11970*/  LDSM.16.MT88.4 R28, [R172+0x800] ;  /* 0x00080000ac1c783b */ /* 0x000fe20000004200 */
[----:B------:R-:W-:Y:S02]  /*11980*/  FSEL R2, R2, RZ, P0 ;  /* 0x000000ff02027208 */ /* 0x000fe40000000000 */
[----:B------:R-:W-:Y:S01]  /*11990*/  FSETP.NEU.FTZ.AND P0, PT, R16, -INF , PT ;  /* 0xff8000001000780b */ /* 0x000fe20003f1d000 */
[----:B------:R-:W-:Y:S01]  /*119a0*/  LDSM.16.MT88.4 R40, [R174] ;  /* 0x00000000ae28783b */ /* 0x000fe20000004200 */
[----:B------:R-:W-:Y:S01]  /*119b0*/  MOV R104, c[0x0][0x2c4] ;  /* 0x0000b10000687a02 */ /* 0x000fe20000000f00 */
[--C-:B------:R-:W-:Y:S01]  /*119c0*/  FFMA.FTZ R0, R8, c[0x0][0x2d0], -R2.reuse ;  /* 0x0000b40008007a23 */ /* 0x100fe20000010802 */
[----:B------:R-:W-:Y:S01]  /*119d0*/  IADD3 R194, R194, -0x2, RZ ;  /* 0xfffffffec2c27810 */ /* 0x000fe20007ffe0ff */
[----:B------:R-:W-:Y:S01]  /*119e0*/  FFMA.FTZ R3, R11, c[0x0][0x2d0], -R2 ;  /* 0x0000b4000b037a23 */ /* 0x000fe20000010802 */
[----:B------:R-:W-:Y:S01]  /*119f0*/  LDSM.16.MT88.4 R52, [R175] ;  /* 0x00000000af34783b */ /* 0x000fe20000004200 */
[----:B------:R2:W-:Y:S01]  /*11a00*/  MUFU.EX2 R86, R0 ;  /* 0x0000000000567308 */ /* 0x0005e20000000800 */
[----:B------:R-:W-:-:S02]  /*11a10*/  ISETP.NE.AND P1, PT, R104, 0x1, PT ;  /* 0x000000016800780c */ /* 0x000fc40003f25270 */
[----:B------:R-:W-:Y:S04]  /*11a20*/  LDSM.16.MT88.4 R32, [R147+0x800] ;  /* 0x000800009320783b */ /* 0x000fe80000004200 */
[----:B------:R-:W-:Y:S01]  /*11a30*/  LDSM.16.MT88.4 R56, [R175+0x800] ;  /* 0x00080000af38783b */ /* 0x000fe20000004200 */
[----:B------:R3:W-:Y:S03]  /*11a40*/  MUFU.EX2 R90, R3 ;  /* 0x00000003005a7308 */ /* 0x0007e60000000800 */
[----:B------:R-:W-:Y:S04]  /*11a50*/  LDSM.16.MT88.4 R60, [R147+0x2000] ;  /* 0x00200000933c783b */ /* 0x000fe80000004200 */
[----:B------:R-:W-:Y:S01]  /*11a60*/  LDSM.16.MT88.4 R64, [R147+0x2800] ;  /* 0x002800009340783b */ /* 0x000fe20000004200 */
[----:B--2---:R-:W-:-:S04]  /*11a70*/  FFMA.FTZ R0, R9, c[0x0][0x2d0], -R2 ;  /* 0x0000b40009007a23 */ /* 0x004fc80000010802 */
[----:B------:R2:W-:Y:S01]  /*11a80*/  MUFU.EX2 R84, R0 ;  /* 0x0000000000547308 */ /* 0x0005e20000000800 */
[----:B---3--:R-:W-:-:S07]  /*11a90*/  FFMA.FTZ R3, R14, c[0x0][0x2d0], -R2 ;  /* 0x0000b4000e037a23 */ /* 0x008fce0000010802 */
[----:B------:R-:W-:Y:S01]  /*11aa0*/  MUFU.EX2 R95, R3 ;  /* 0x00000003005f7308 */ /* 0x000fe20000000800 */
[----:B--2---:R-:W-:Y:S02]  /*11ab0*/  FFMA.FTZ R0, R10, c[0x0][0x2d0], -R2 ;  /* 0x0000b4000a007a23 */ /* 0x004fe40000010802 */
[----:B------:R-:W-:Y:S05]  /*11ac0*/  LDSM.16.MT88.4 R8, [R147] ;  /* 0x000000009308783b */ /* 0x000fea0000004200 */
[----:B------:R2:W3:Y:S02]  /*11ad0*/  MUFU.EX2 R88, R0 ;  /* 0x0000000000587308 */ /* 0x0004e40000000800 */
[----:B--2---:R-:W-:Y:S01]  /*11ae0*/  FMUL.FTZ R0, R16, c[0x0][0x2d0] ;  /* 0x0000b40010007a20 */ /* 0x004fe20000410000 */
[----:B---3--:R-:W-:-:S04]  /*11af0*/  F2FP.BF16.PACK_AB R14, R90, R88 ;  /* 0x000000585a0e723e */ /* 0x008fc800000010ff */
[----:B------:R-:W-:-:S05]  /*11b00*/  FSEL R0, R0, RZ, P0 ;  /* 0x000000ff00007208 */ /* 0x000fca0000000000 */
[----:B------:R-:W-:-:S04]  /*11b10*/  FFMA.FTZ R3, R6, c[0x0][0x2d0], -R0 ;  /* 0x0000b40006037a23 */ /* 0x000fc80000010800 */
[----:B------:R2:W-:Y:S02]  /*11b20*/  MUFU.EX2 R87, R3 ;  /* 0x0000000300577308 */ /* 0x0005e40000000800 */
[--C-:B--2---:R-:W-:Y:S02]  /*11b30*/  FFMA.FTZ R3, R7, c[0x0][0x2d0], -R0.reuse ;  /* 0x0000b40007037a23 */ /* 0x104fe40000010800 */
[----:B-1----:R-:W1:Y:S04]  /*11b40*/  LDSM.16.MT88.4 R4, [R172] ;  /* 0x00000000ac04783b */ /* 0x002e680000004200 */
[----:B------:R2:W3:Y:S02]  /*11b50*/  MUFU.EX2 R85, R3 ;  /* 0x0000000300557308 */ /* 0x0004e40000000800 */
[----:B--2---:R-:W-:Y:S01]  /*11b60*/  FFMA.FTZ R3, R12, c[0x0][0x2d0], -R0 ;  /* 0x0000b4000c037a23 */ /* 0x004fe20000010800 */
[----:B------:R-:W-:-:S05]  /*11b70*/  F2FP.BF16.PACK_AB R12, R84, R86 ;  /* 0x00000056540c723e */ /* 0x000fca00000010ff */
[----:B------:R2:W-:Y:S02]  /*11b80*/  MUFU.EX2 R89, R3 ;  /* 0x0000000300597308 */ /* 0x0005e40000000800 */
[----:B--2---:R-:W-:Y:S01]  /*11b90*/  FFMA.FTZ R3, R13, c[0x0][0x2d0], -R0 ;  /* 0x0000b4000d037a23 */ /* 0x004fe20000010800 */
[----:B---3--:R-:W-:-:S05]  /*11ba0*/  F2FP.BF16.PACK_AB R13, R85, R87 ;  /* 0x00000057550d723e */ /* 0x008fca00000010ff */
[----:B------:R2:W3:Y:S02]  /*11bb0*/  MUFU.EX2 R92, R3 ;  /* 0x00000003005c7308 */ /* 0x0004e40000000800 */
[----:B--2---:R-:W-:Y:S01]  /*11bc0*/  FFMA.FTZ R3, R15, c[0x0][0x2d0], -R2 ;  /* 0x0000b4000f037a23 */ /* 0x004fe20000010802 */
[----:B---3--:R-:W-:-:S05]  /*11bd0*/  F2FP.BF16.PACK_AB R15, R92, R89 ;  /* 0x000000595c0f723e */ /* 0x008fca00000010ff */
[----:B------:R2:W3:Y:S02]  /*11be0*/  MUFU.EX2 R93, R3 ;  /* 0x00000003005d7308 */ /* 0x0004e40000000800 */
[C---:B-1----:R-:W-:Y:S08]  /*11bf0*/  HMMA.16816.F32.BF16 R24, R12.reuse, R4, RZ ;  /* 0x000000040c18723c */ /* 0x042ff000000418ff */
[----:B------:R-:W-:Y:S01]  /*11c00*/  HMMA.16816.F32.BF16 R44, R12, R8, RZ ;  /* 0x000000080c2c723c */ /* 0x000fe200000418ff */
[----:B--2---:R-:W-:-:S02]  /*11c10*/  FFMA.FTZ R3, R19, c[0x0][0x2d0], -R2 ;  /* 0x0000b40013037a23 */ /* 0x004fc40000010802 */
[----:B------:R-:W-:-:S04]  /*11c20*/  FFMA.FTZ R19, R82, c[0x0][0x2d0], -R2 ;  /* 0x0000b40052137a23 */ /* 0x000fc80000010802 */
[----:B---3--:R-:W-:Y:S01]  /*11c30*/  F2FP.BF16.PACK_AB R8, R93, R95 ;  /* 0x0000005f5d08723e */ /* 0x008fe200000010ff */
[----:B------:R1:W-:Y:S01]  /*11c40*/  MUFU.EX2 R96, R3 ;  /* 0x0000000300607308 */ /* 0x0003e20000000800 */
[----:B------:R-:W-:Y:S01]  /*11c50*/  HMMA.16816.F32.BF16 R36, R12, R10, RZ ;  /* 0x0000000a0c24723c */ /* 0x000fe200000418ff */
[----:B-1----:R-:W-:-:S06]  /*11c60*/  FFMA.FTZ R3, R21, c[0x0][0x2d0], -R2 ;  /* 0x0000b40015037a23 */ /* 0x002fcc0000010802 */
[----:B------:R1:W2:Y:S02]  /*11c70*/  MUFU.EX2 R99, R3 ;  /* 0x0000000300637308 */ /* 0x0002a40000000800 */
[----:B-1----:R-:W-:Y:S01]  /*11c80*/  FFMA.FTZ R3, R18, c[0x0][0x2d0], -R0 ;  /* 0x0000b40012037a23 */ /* 0x002fe20000010800 */
[----:B--2---:R-:W-:Y:S01]  /*11c90*/  F2FP.BF16.PACK_AB R10, R99, R96 ;  /* 0x00000060630a723e */ /* 0x004fe200000010ff */
[----:B------:R-:W-:-:S04]  /*11ca0*/  FFMA.FTZ R18, R81, c[0x0][0x2d0], -R2 ;  /* 0x0000b40051127a23 */ /* 0x000fc80000010802 */
[----:B------:R1:W-:Y:S02]  /*11cb0*/  MUFU.EX2 R94, R3 ;  /* 0x00000003005e7308 */ /* 0x0003e40000000800 */
[----:B-1----:R-:W-:Y:S02]  /*11cc0*/  FFMA.FTZ R3, R17, c[0x0][0x2d0], -R0 ;  /* 0x0000b40011037a23 */ /* 0x002fe40000010800 */
[----:B------:R-:W-:-:S04]  /*11cd0*/  FADD.FTZ R17, R87, R85 ;  /* 0x0000005557117221 */ /* 0x000fc80000010000 */
[----:B------:R1:W2:Y:S01]  /*11ce0*/  MUFU.EX2 R97, R3 ;  /* 0x0000000300617308 */ /* 0x0002a20000000800 */
[----:B------:R-:W-:Y:S02]  /*11cf0*/  FADD.FTZ R17, R89, R17 ;  /* 0x0000001159117221 */ /* 0x000fe40000010000 */
[--C-:B-1----:R-:W-:Y:S01]  /*11d00*/  FFMA.FTZ R3, R20, c[0x0][0x2d0], -R0.reuse ;  /* 0x0000b40014037a23 */ /* 0x102fe20000010800 */
[----:B--2---:R-:W-:Y:S01]  /*11d10*/  F2FP.BF16.PACK_AB R9, R97, R94 ;  /* 0x0000005e6109723e */ /* 0x004fe200000010ff */
[C---:B------:R-:W-:Y:S03]  /*11d20*/  HMMA.16816.F32.BF16 R20, R12.reuse, R6, RZ ;  /* 0x000000060c14723c */ /* 0x040fe600000418ff */
[----:B------:R1:W-:Y:S05]  /*11d30*/  MUFU.EX2 R98, R3 ;  /* 0x0000000300627308 */ /* 0x0003ea0000000800 */
        /* <DEDUP_REMOVED lines=10> */
[----:B------:R-:W-:Y:S02]  /*11de0*/  HMMA.16816.F32.BF16 R120, R8, R30, R20 ;  /* 0x0000001e0878723c */ /* 0x000fe40000041814 */
[----:B------:R-:W-:-:S06]  /*11df0*/  FADD.FTZ R3, R93, R3 ;  /* 0x000000035d037221 */ /* 0x000fcc0000010000 */
[C---:B------:R-:W-:Y:S08]  /*11e00*/  HMMA.16816.F32.BF16 R24, R12.reuse, R40, RZ ;  /* 0x000000280c18723c */ /* 0x040ff000000418ff */
[----:B------:R-:W-:Y:S01]  /*11e10*/  HMMA.16816.F32.BF16 R20, R12, R42, RZ ;  /* 0x0000002a0c14723c */ /* 0x000fe200000418ff */
[----:B------:R-:W2:Y:S07]  /*11e20*/  LDSM.16.MT88.4 R40, [R172+0x2000] ;  /* 0x00200000ac28783b */ /* 0x000eae0000004200 */
[C---:B------:R-:W-:Y:S01]  /*11e30*/  HMMA.16816.F32.BF16 R136, R8.reuse, R32, R44 ;  /* 0x000000200888723c */ /* 0x040fe2000004182c */
[----:B------:R-:W3:Y:S07]  /*11e40*/  LDSM.16.MT88.4 R44, [R175+0x2000] ;  /* 0x00200000af2c783b */ /* 0x000eee0000004200 */
[C---:B------:R-:W-:Y:S01]  /*11e50*/  HMMA.16816.F32.BF16 R128, R8.reuse, R34, R36 ;  /* 0x000000220880723c */ /* 0x040fe20000041824 */
[----:B------:R-:W4:Y:S04]  /*11e60*/  LDSM.16.MT88.4 R32, [R172+0x2800] ;  /* 0x00280000ac20783b */ /* 0x000f280000004200 */
[----:B------:R-:W5:Y:S03]  /*11e70*/  LDSM.16.MT88.4 R36, [R175+0x2800] ;  /* 0x00280000af24783b */ /* 0x000f660000004200 */
[----:B------:R-:W-:Y:S08]  /*11e80*/  HMMA.16816.F32.BF16 R160, R8, R56, R4 ;  /* 0x0000003808a0723c */ /* 0x000ff00000041804 */
[C---:B------:R-:W-:Y:S08]  /*11e90*/  HMMA.16816.F32.BF16 R4, R12.reuse, R60, RZ ;  /* 0x0000003c0c04723c */ /* 0x040ff000000418ff */
        /* <DEDUP_REMOVED lines=9> */
[----:B----4-:R-:W-:Y:S01]  /*11f30*/  HMMA.16816.F32.BF16 R56, R8, R32, R24 ;  /* 0x000000200838723c */ /* 0x010fe20000041818 */
[----:B------:R-:W2:Y:S06]  /*11f40*/  LDSM.16.MT88.4 R24, [R174+0x2800] ;  /* 0x00280000ae18783b */ /* 0x000eac0000004200 */
[--C-:B------:R-:W-:Y:S01]  /*11f50*/  FFMA.FTZ R32, R70, c[0x0][0x2d0], -R0.reuse ;  /* 0x0000b40046207a23 */ /* 0x100fe20000010800 */
[----:B------:R-:W-:Y:S01]  /*11f60*/  HMMA.16816.F32.BF16 R28, R12, R62, RZ ;  /* 0x0000003e0c1c723c */ /* 0x000fe200000418ff */
[----:B------:R-:W-:-:S07]  /*11f70*/  FFMA.FTZ R33, R68, c[0x0][0x2d0], -R0 ;  /* 0x0000b40044217a23 */ /* 0x000fce0000010800 */
[----:B-----5:R-:W-:Y:S07]  /*11f80*/  HMMA.16816.F32.BF16 R124, R8, R36, R4 ;  /* 0x00000024087c723c */ /* 0x020fee0000041804 */
        /* <DEDUP_REMOVED lines=91> */
[----:B------:R-:W-:Y:S01]  /*12540*/  MOV R0, R239 ;  /* 0x000000ef00007202 */ /* 0x000fe20000000f00 */
[----:B------:R-:W-:-:S05]  /*12550*/  @P1 IMAD.HI.U32 R2, R239, c[0x0][0x2c8], RZ ;  /* 0x0000b200ef021a27 */ /* 0x000fca00078e00ff */
[----:B------:R-:W-:-:S04]  /*12560*/  @P1 SHF.R.U32.HI R0, RZ, c[0x0][0x2cc], R2 ;  /* 0x0000b300ff001a19 */ /* 0x000fc80000011602 */
[----:B------:R-:W-:Y:S01]  /*12570*/  IADD3 R0, R0, R240, -R241 ;  /* 0x000000f000007210 */ /* 0x000fe20007ffe8f1 */
[----:B----4-:R-:W-:Y:S03]  /*12580*/  HMMA.16816.F32.BF16 R24, R12, R20, RZ ;  /* 0x000000140c18723c */ /* 0x010fe600000418ff */
[----:B------:R-:W-:-:S04]  /*12590*/  SHF.R.S32.HI R2, RZ, 0x1f, R0 ;  /* 0x0000001fff027819 */ /* 0x000fc80000011400 */
[----:B------:R-:W-:Y:S01]  /*125a0*/  LEA.HI R0, R2, R0, RZ, 0x6 ;  /* 0x0000000002007211 */ /* 0x000fe200078f30ff */
[----:B------:R-:W-:Y:S01]  /*125b0*/  HMMA.16816.F32.BF16 R12, R12, R22, RZ ;  /* 0x000000160c0c723c */ /* 0x000fe200000418ff */
[----:B------:R-:W1:Y:S02]  /*125c0*/  LDSM.16.MT88.4 R20, [R174+0x4800] ;  /* 0x00480000ae14783b */ /* 0x000e640000004200 */
[----:B------:R-:W-:-:S04]  /*125d0*/  SHF.R.S32.HI R0, RZ, 0x6, R0 ;  /* 0x00000006ff007819 */ /* 0x000fc80000011400 */
[----:B------:R-:W-:-:S04]  /*125e0*/  IMNMX R216, R214, R0, !PT ;  /* 0x00000000d6d87217 */ /* 0x000fc80007800200 */
[----:B------:R-:W-:-:S05]  /*125f0*/  ISETP.GE.AND P0, PT, R194, R216, PT ;  /* 0x000000d8c200720c */ /* 0x000fca0003f06270 */
        /* <DEDUP_REMOVED lines=74> */
[----:B------:R-:W-:Y:S01]  /*12aa0*/  @!UPT UIADD3 URZ, URZ, URZ, URZ ;  /* 0x0000003f3f3ff290 */ /* 0x000fe2000fffe03f */
[----:B------:R-:W-:Y:S11]  /*12ab0*/  @!P0 BRA `(.L_x_1391) ;  /* 0x000036b000008947 */ /* 0x000ff60003800000 */
[----:B------:R-:W-:Y:S02]  /*12ac0*/  MOV R104, R16 ;  /* 0x0000001000687202 */ /* 0x000fe40000000f00 */
[----:B------:R-:W-:-:S02]  /*12ad0*/  MOV R101, R100 ;  /* 0x0000006400657202 */ /* 0x000fc40000000f00 */
[----:B------:R-:W-:-:S07]  /*12ae0*/  MOV R196, R194 ;  /* 0x000000c200c47202 */ /* 0x000fce0000000f00 */
.L_x_1402:
        /* <DEDUP_REMOVED lines=20> */
[----:B------:R-:W-:Y:S01]  /*12c30*/  SHF.L.U64.HI R23, R206, 0x1, R218 ;  /* 0x00000001ce177819 */ /* 0x000fe200000102da */
[----:B------:R-:W-:Y:S01]  /*12c40*/  IMAD R0, R0, c[0x0][0x208], RZ ;  /* 0x0000820000007a24 */ /* 0x000fe200078e02ff */
[C---:B------:R-:W-:Y:S01]  /*12c50*/  SHF.L.U64.HI R21, R205.reuse, 0x1, R219 ;  /* 0x00000001cd157819 */ /* 0x040fe200000102db */
[----:B------:R-:W-:Y:S01]  /*12c60*/  IMAD R4, R4, c[0x0][0x218], RZ ;  /* 0x0000860004047a24 */ /* 0x000fe200078e02ff */
[----:B------:R-:W-:Y:S01]  /*12c70*/  SHF.L.U32 R20, R205, 0x1, RZ ;  /* 0x00000001cd147819 */ /* 0x000fe200000006ff */
[----:B------:R-:W-:Y:S01]  /*12c80*/  IMAD R0, R197, c[0x0][0x20c], R0 ;  /* 0x00008300c5007a24 */ /* 0x000fe200078e0200 */
[C---:B------:R-:W-:Y:S01]  /*12c90*/  SHF.L.U64.HI R15, R202.reuse, 0x1, R203 ;  /* 0x00000001ca0f7819 */ /* 0x040fe200000102cb */
[----:B------:R-:W-:Y:S02]  /*12ca0*/  IMAD R4, R195, c[0x0][0x21c], R4 ;  /* 0x00008700c3047a24 */ /* 0x000fe400078e0204 */
[----:B------:R-:W-:Y:S02]  /*12cb0*/  IMAD.IADD R3, R3, 0x1, R0 ;  /* 0x0000000103037824 */ /* 0x000fe400078e0200 */
[----:B------:R-:W-:Y:S02]  /*12cc0*/  IMAD.SHL.U32 R14, R202, 0x2, RZ ;  /* 0x00000002ca0e7824 */ /* 0x000fe400078e00ff */
[----:B------:R-:W-:Y:S05]  /*12cd0*/  IMAD.WIDE.U32 R2, R195, c[0x0][0x218], R2 ;  /* 0x00008600c3027a25 */ /* 0x000fea00078e0002 */
[----:B------:R-:W-:Y:S04]  /*12ce0*/  IADD3 R0, P0, R222, R2, RZ ;  /* 0x00000002de007210 */ /* 0x000fe80007f1e0ff */
[----:B------:R-:W-:Y:S02]  /*12cf0*/  IADD3.X R2, R221, R3, R4, P0, !PT ;  /* 0x00000003dd027210 */ /* 0x000fe400007fe404 */
[C---:B------:R-:W-:Y:S04]  /*12d00*/  LEA R13, P0, R0.reuse, c[0x0][0x1f8], 0x1 ;  /* 0x00007e00000d7a11 */ /* 0x040fe800078008ff */
[----:B------:R-:W-:Y:S01]  /*12d10*/  LEA.HI.X R5, R0, c[0x0][0x1fc], R2, 0x1, P0 ;  /* 0x00007f0000057a11 */ /* 0x000fe200000f0c02 */
[----:B------:R-:W-:-:S06]  /*12d20*/  BRA.DIV ~URZ, `(.L_x_1394) ;  /* 0x0000c6227f007947 */ /* 0x000fcc000b800000 */
[----:B------:R4:W3:Y:S02]  /*12d30*/  SHFL.IDX PT, R4, R5, RZ, 0x181f ;  /* 0x00181fff05047589 */ /* 0x0008e400000e0000 */
.L_x_1488:
[----:B------:R-:W-:-:S05]  /*12d40*/  BRA.DIV ~URZ, `(.L_x_1395) ;  /* 0x0000c6727f007947 */ /* 0x000fca000b800000 */
[----:B------:R-:W5:Y:S01]  /*12d50*/  SHFL.IDX PT, R0, R13, RZ, 0x181f ;  /* 0x00181fff0d007589 */ /* 0x000f6200000e0000 */
[----:B------:R-:W-:Y:S02]  /*12d60*/  ISETP.GE.AND P3, PT, R202, c[0x0][0x1d4], PT ;  /* 0x00007500ca007a0c */ /* 0x000fe40003f66270 */
[----:B------:R-:W-:Y:S04]  /*12d70*/  ISETP.GE.AND P1, PT, R205, c[0x0][0x1d4], PT ;  /* 0x00007500cd007a0c */ /* 0x000fe80003f26270 */
[----:B------:R-:W-:Y:S02]  /*12d80*/  SEL R12, RZ, 0x10, P1 ;  /* 0x00000010ff0c7807 */ /* 0x000fe40000800000 */
[----:B-----5:R-:W-:Y:S05]  /*12d90*/  IADD3 R2, P0, R0, R14, RZ ;  /* 0x0000000e00027210 */ /* 0x020fea0007f1e0ff */
[----:B---3--:R-:W-:Y:S01]  /*12da0*/  IMAD.X R3, R4, 0x1, R15, P0 ;  /* 0x0000000104037824 */ /* 0x008fe200000e060f */
[----:B------:R-:W-:Y:S04]  /*12db0*/  ISETP.GE.AND P0, PT, R206, c[0x0][0x1d4], PT ;  /* 0x00007500ce007a0c */ /* 0x000fe80003f06270 */
[----:B------:R-:W-:Y:S01]  /*12dc0*/  @!PT LDS RZ, [RZ] ;  /* 0x00000000fffff984 */ /* 0x000fe20000000800 */
[----:B------:R-:W-:Y:S01]  /*12dd0*/  @!PT LDS RZ, [RZ] ;  /* 0x00000000fffff984 */ /* 0x000fe20000000800 */
[----:B------:R3:W-:Y:S02]  /*12de0*/  LDGSTS.E.BYPASS.LTC128B.128 [R193+0x100], [R2.64], !P3 ;  /* 0x0010000002c17fae */ /* 0x0007e4000d901d48 */
[----:B---3--:R-:W-:Y:S05]  /*12df0*/  IADD3 R2, P2, R0, R20, RZ ;  /* 0x0000001400027210 */ /* 0x008fea0007f5e0ff */
[----:B------:R-:W-:Y:S01]  /*12e00*/  IMAD.X R3, R4, 0x1, R21, P2 ;  /* 0x0000000104037824 */ /* 0x000fe200010e0615 */
[----:B------:R-:W-:Y:S02]  /*12e10*/  IADD3 R6, P2, R0, R22, RZ ;  /* 0x0000001600067210 */ /* 0x000fe40007f5e0ff */
[----:B------:R-:W3:Y:S03]  /*12e20*/  SHFL.IDX PT, R0, R13, 0x1, 0x181f ;  /* 0x00381f000d007f89 */ /* 0x000ee600000e0000 */
[----:B------:R-:W-:Y:S01]  /*12e30*/  IMAD.X R7, R4, 0x1, R23, P2 ;  /* 0x0000000104077824 */ /* 0x000fe200010e0617 */
[----:B------:R4:W-:Y:S04]  /*12e40*/  LDGSTS.E.BYPASS.LTC128B.128 [R193+0x2100], [R2.64], !P1 ;  /* 0x0210000002c17fae */ /* 0x0009e8000c901d48 */
[----:B------:R5:W-:Y:S04]  /*12e50*/  LDGSTS.E.BYPASS.LTC128B.128 [R193+0x4100], [R6.64], !P0 ;  /* 0x0410000006c17fae */ /* 0x000be8000c101d48 */
[----:B------:R2:W1:Y:S02]  /*12e60*/  SHFL.IDX PT, R4, R5, 0x1, 0x181f ;  /* 0x00381f0005047f89 */ /* 0x00046400000e0000 */
[----:B--2-4-:R-:W-:Y:S02]  /*12e70*/  SEL R5, RZ, 0x10, P3 ;  /* 0x00000010ff057807 */ /* 0x014fe40001800000 */
[----:B-----5:R-:W-:Y:S02]  /*12e80*/  SEL R7, RZ, 0x10, P0 ;  /* 0x00000010ff077807 */ /* 0x020fe40000000000 */
.L_x_1489:
        /* <DEDUP_REMOVED lines=21> */
.L_x_1393:
[----:B------:R-:W-:Y:S05]  /*12fe0*/  BSYNC B0 ;  /* 0x0000000000007941 */ /* 0x000fea0003800000 */
.L_x_1392:
        /* <DEDUP_REMOVED lines=118> */
[----:B------:R-:W1:Y:S07]  /*13750*/  LDSM.16.M88.4 R156, [R182] ;  /* 0x00000000b69c783b */ /* 0x000e6e0000000200 */
[C---:B------:R-:W-:Y:S08]  /*13760*/  HMMA.16816.F32.BF16 R12, R152.reuse, R160, R12 ;  /* 0x000000a0980c723c */ /* 0x040ff0000004180c */
[C---:B------:R-:W-:Y:S01]  /*13770*/  HMMA.16816.F32.BF16 R16, R152.reuse, R162, R16 ;  /* 0x000000a29810723c */ /* 0x040fe20000041810 */
[----:B------:R-:W3:Y:S07]  /*13780*/  LDSM.16.M88.4 R160, [R180+0x8000] ;  /* 0x00800000b4a0783b */ /* 0x000eee0000000200 */
[C---:B--2---:R-:W-:Y:S08]  /*13790*/  HMMA.16816.F32.BF16 R20, R152.reuse, R148, R20 ;  /* 0x000000949814723c */ /* 0x044ff00000041814 */
[C---:B------:R-:W-:Y:S01]  /*137a0*/  HMMA.16816.F32.BF16 R24, R152.reuse, R150, R24 ;  /* 0x000000969818723c */ /* 0x040fe20000041818 */
[----:B------:R-:W2:Y:S07]  /*137b0*/  LDSM.16.M88.4 R148, [R176+0x4800] ;  /* 0x00480000b094783b */ /* 0x000eae0000000200 */
[C---:B-1----:R-:W-:Y:S08]  /*137c0*/  HMMA.16816.F32.BF16 R28, R152.reuse, R156, R28 ;  /* 0x0000009c981c723c */ /* 0x042ff0000004181c */
[----:B------:R-:W-:Y:S01]  /*137d0*/  HMMA.16816.F32.BF16 R32, R152, R158, R32 ;  /* 0x0000009e9820723c */ /* 0x000fe20000041820 */
[----:B------:R-:W1:Y:S07]  /*137e0*/  LDSM.16.M88.4 R152, [R176+0x5000] ;  /* 0x00500000b098783b */ /* 0x000e6e0000000200 */
[C---:B---3--:R-:W-:Y:S01]  /*137f0*/  HMMA.16816.F32.BF16 R4, R160.reuse, R164, R4 ;  /* 0x000000a4a004723c */ /* 0x048fe20000041804 */
[----:B------:R-:W3:Y:S07]  /*13800*/  LDSM.16.M88.4 R156, [R176+0x5800] ;  /* 0x00580000b09c783b */ /* 0x000eee0000000200 */
[C---:B------:R-:W-:Y:S01]  /*13810*/  HMMA.16816.F32.BF16 R8, R160.reuse, R166, R8 ;  /* 0x000000a6a008723c */ /* 0x040fe20000041808 */
[----:B------:R-:W-:Y:S07]  /*13820*/  LDSM.16.M88.4 R164, [R173+0x4000] ;  /* 0x00400000ada4783b */ /* 0x000fee0000000200 */
[C---:B--2---:R-:W-:Y:S08]  /*13830*/  HMMA.16816.F32.BF16 R12, R160.reuse, R148, R12 ;  /* 0x00000094a00c723c */ /* 0x044ff0000004180c */
[C---:B------:R-:W-:Y:S01]  /*13840*/  HMMA.16816.F32.BF16 R16, R160.reuse, R150, R16 ;  /* 0x00000096a010723c */ /* 0x040fe20000041810 */
[----:B------:R-:W2:Y:S07]  /*13850*/  LDSM.16.M88.4 R148, [R179+0x8000] ;  /* 0x00800000b394783b */ /* 0x000eae0000000200 */
[C---:B-1----:R-:W-:Y:S08]  /*13860*/  HMMA.16816.F32.BF16 R20, R160.reuse, R152, R20 ;  /* 0x00000098a014723c */ /* 0x042ff00000041814 */
[C---:B------:R-:W-:Y:S01]  /*13870*/  HMMA.16816.F32.BF16 R24, R160.reuse, R154, R24 ;  /* 0x0000009aa018723c */ /* 0x040fe20000041818 */
[----:B------:R-:W1:Y:S07]  /*13880*/  LDSM.16.M88.4 R152, [R173+0x4800] ;  /* 0x00480000ad98783b */ /* 0x000e6e0000000200 */
[C---:B---3--:R-:W-:Y:S08]  /*13890*/  HMMA.16816.F32.BF16 R28, R160.reuse, R156, R28 ;  /* 0x0000009ca01c723c */ /* 0x048ff0000004181c */
[----:B------:R-:W-:Y:S08]  /*138a0*/  HMMA.16816.F32.BF16 R32, R160, R158, R32 ;  /* 0x0000009ea020723c */ /* 0x000ff00000041820 */
[C---:B--2---:R-:W-:Y:S08]  /*138b0*/  HMMA.16816.F32.BF16 R4, R148.reuse, R164, R4 ;  /* 0x000000a49404723c */ /* 0x044ff00000041804 */
[C---:B------:R-:W-:Y:S08]  /*138c0*/  HMMA.16816.F32.BF16 R8, R148.reuse, R166, R8 ;  /* 0x000000a69408723c */ /* 0x040ff00000041808 */
[C---:B-1----:R-:W-:Y:S08]  /*138d0*/  HMMA.16816.F32.BF16 R12, R148.reuse, R152, R12 ;  /* 0x00000098940c723c */ /* 0x042ff0000004180c */
[----:B------:R-:W-:Y:S01]  /*138e0*/  FMUL.FTZ R0, R4, c[0x0][0x320] ;  /* 0x0000c80004007a20 */ /* 0x000fe20000410000 */
[C---:B------:R-:W-:Y:S03]  /*138f0*/  HMMA.16816.F32.BF16 R16, R148.reuse, R154, R16 ;  /* 0x0000009a9410723c */ /* 0x040fe60000041810 */
[----:B------:R1:W2:Y:S04]  /*13900*/  MUFU.TANH R168, R0 ;  /* 0x0000000000a87308 */ /* 0x0002a80000002400 */
[----:B------:R-:W-:Y:S06]  /*13910*/  FMUL.FTZ R2, R11, c[0x0][0x320] ;  /* 0x0000c8000b027a20 */ /* 0x000fec0000410000 */
[----:B------:R3:W4:Y:S11]  /*13920*/  MUFU.TANH R169, R2 ;  /* 0x0000000200a97308 */ /* 0x0007360000002400 */
[----:B------:R-:W-:Y:S02]  /*13930*/  FMUL.FTZ R3, R18, c[0x0][0x320] ;  /* 0x0000c80012037a20 */ /* 0x000fe40000410000 */
[----:B-1----:R-:W-:Y:S02]  /*13940*/  FMUL.FTZ R0, R5, c[0x0][0x320] ;  /* 0x0000c80005007a20 */ /* 0x002fe40000410000 */
[----:B------:R-:W1:Y:S01]  /*13950*/  MUFU.TANH R162, R3 ;  /* 0x0000000300a27308 */ /* 0x000e620000002400 */
[----:B---3--:R-:W-:Y:S09]  /*13960*/  FMUL.FTZ R2, R19, c[0x0][0x320] ;  /* 0x0000c80013027a20 */ /* 0x008ff20000410000 */
[----:B------:R3:W1:Y:S10]  /*13970*/  MUFU.TANH R167, R0 ;  /* 0x0000000000a77308 */ /* 0x0006740000002400 */
[----:B------:R-:W1:Y:S01]  /*13980*/  MUFU.TANH R161, R2 ;  /* 0x0000000200a17308 */ /* 0x000e620000002400 */
[----:B---3--:R-:W-:Y:S09]  /*13990*/  FMUL.FTZ R0, R6, c[0x0][0x320] ;  /* 0x0000c80006007a20 */ /* 0x008ff20000410000 */
[----:B------:R3:W1:Y:S02]  /*139a0*/  MUFU.TANH R194, R0 ;  /* 0x0000000000c27308 */ /* 0x0006640000002400 */
[----:B---3--:R-:W-:Y:S02]  /*139b0*/  FMUL.FTZ R0, R7, c[0x0][0x320] ;  /* 0x0000c80007007a20 */ /* 0x008fe40000410000 */
[----:B------:R-:W3:Y:S06]  /*139c0*/  LDSM.16.M88.4 R4, [R173+0x5000] ;  /* 0x00500000ad04783b */ /* 0x000eec0000000200 */
[----:B------:R5:W1:Y:S02]  /*139d0*/  MUFU.TANH R171, R0 ;  /* 0x0000000000ab7308 */ /* 0x000a640000002400 */
[----:B-----5:R-:W-:Y:S08]  /*139e0*/  FMUL.FTZ R0, R8, c[0x0][0x320] ;  /* 0x0000c80008007a20 */ /* 0x020ff00000410000 */
[----:B------:R5:W1:Y:S01]  /*139f0*/  MUFU.TANH R166, R0 ;  /* 0x0000000000a67308 */ /* 0x000a620000002400 */
[C---:B---3--:R-:W-:Y:S08]  /*13a00*/  HMMA.16816.F32.BF16 R20, R148.reuse, R4, R20 ;  /* 0x000000049414723c */ /* 0x048ff00000041814 */
[C---:B------:R-:W-:Y:S04]  /*13a10*/  HMMA.16816.F32.BF16 R24, R148.reuse, R6, R24 ;  /* 0x000000069418723c */ /* 0x040fe80000041818 */
[----:B-----5:R-:W-:Y:S04]  /*13a20*/  FMUL.FTZ R0, R9, c[0x0][0x320] ;  /* 0x0000c80009007a20 */ /* 0x020fe80000410000 */
[----:B------:R3:W1:Y:S04]  /*13a30*/  MUFU.TANH R163, R0 ;  /* 0x0000000000a37308 */ /* 0x0006680000002400 */
[----:B---3--:R-:W-:Y:S02]  /*13a40*/  FMUL.FTZ R0, R10, c[0x0][0x320] ;  /* 0x0000c8000a007a20 */ /* 0x008fe40000410000 */
[----:B------:R-:W3:Y:S01]  /*13a50*/  LDSM.16.M88.4 R8, [R173+0x5800] ;  /* 0x00580000ad08783b */ /* 0x000ee20000000200 */
[----:B------:R-:W-:Y:S04]  /*13a60*/  DEPBAR.LE SB0, 0x0 ;  /* 0x000080000000791a */ /* 0x000fe80000000000 */
[----:B------:R5:W1:Y:S03]  /*13a70*/  MUFU.TANH R170, R0 ;  /* 0x0000000000aa7308 */ /* 0x000a660000002400 */
[----:B------:R-:W-:Y:S01]  /*13a80*/  BAR.SYNC.DEFER_BLOCKING 0x0 ;  /* 0x0000000000007b1d */ /* 0x000fe20000010000 */
[----:B-----5:R-:W-:Y:S06]  /*13a90*/  FMUL.FTZ R0, R12, c[0x0][0x320] ;  /* 0x0000c8000c007a20 */ /* 0x020fec0000410000 */
[----:B------:R5:W1:Y:S01]  /*13aa0*/  MUFU.TANH R160, R0 ;  /* 0x0000000000a07308 */ /* 0x000a620000002400 */
[C---:B---3--:R-:W-:Y:S08]  /*13ab0*/  HMMA.16816.F32.BF16 R28, R148.reuse, R8, R28 ;  /* 0x00000008941c723c */ /* 0x048ff0000004181c */
[----:B------:R-:W-:Y:S04]  /*13ac0*/  HMMA.16816.F32.BF16 R32, R148, R10, R32 ;  /* 0x0000000a9420723c */ /* 0x000fe80000041820 */
[----:B-----5:R-:W-:Y:S04]  /*13ad0*/  FMUL.FTZ R0, R13, c[0x0][0x320] ;  /* 0x0000c8000d007a20 */ /* 0x020fe80000410000 */
[----:B------:R3:W1:Y:S04]  /*13ae0*/  MUFU.TANH R159, R0 ;  /* 0x00000000009f7308 */ /* 0x0006680000002400 */
[----:B---3--:R-:W-:Y:S06]  /*13af0*/  FMUL.FTZ R0, R14, c[0x0][0x320] ;  /* 0x0000c8000e007a20 */ /* 0x008fec0000410000 */
[----:B------:R3:W1:Y:S02]  /*13b00*/  MUFU.TANH R165, R0 ;  /* 0x0000000000a57308 */ /* 0x0006640000002400 */
[----:B---3--:R-:W-:Y:S08]  /*13b10*/  FMUL.FTZ R0, R15, c[0x0][0x320] ;  /* 0x0000c8000f007a20 */ /* 0x008ff00000410000 */
        /* <DEDUP_REMOVED lines=36> */
[----:B------:R3:W1:Y:S01]  /*13d60*/  MUFU.TANH R148, R0 ;  /* 0x0000000000947308 */ /* 0x0006620000002400 */
[----:B------:R-:W-:-:S05]  /*13d70*/  @!P0 BRA `(.L_x_1397) ;  /* 0x000004f000008947 */ /* 0x000fca0003800000 */
[----:B--2-4-:R-:W-:Y:S01]  /*13d80*/  IMAD.MOV.U32 R198, RZ, RZ, c[0x0][0x2b8] ;  /* 0x0000ae00ffc67624 */ /* 0x014fe200078e00ff */
[----:B------:R-:W-:Y:S01]  /*13d90*/  ISETP.GT.AND P1, PT, R220, 0x3f, PT ;  /* 0x0000003fdc00780c */ /* 0x000fe20003f24270 */
[----:B------:R-:W-:Y:S01]  /*13da0*/  IMAD R2, R196, 0x40, R238 ;  /* 0x00000040c4027824 */ /* 0x000fe200078e02ee */
[----:B------:R-:W-:Y:S01]  /*13db0*/  SHF.L.U64.HI R14, R206, 0x1, R218 ;  /* 0x00000001ce0e7819 */ /* 0x000fe200000102da */
[----:B------:R-:W-:Y:S01]  /*13dc0*/  IMAD.MOV.U32 R195, RZ, RZ, RZ ;  /* 0x000000ffffc37224 */ /* 0x000fe200078e00ff */
[----:B------:R-:W-:Y:S01]  /*13dd0*/  ISETP.NE.AND P2, PT, R198, 0x1, PT ;  /* 0x00000001c600780c */ /* 0x000fe20003f45270 */
[----:B------:R-:W-:Y:S01]  /*13de0*/  IMAD.SHL.U32 R13, R206, 0x2, RZ ;  /* 0x00000002ce0d7824 */ /* 0x000fe200078e00ff */
[----:B------:R-:W-:Y:S01]  /*13df0*/  IADD3 R2, R2, -0x40, R220 ;  /* 0xffffffc002027810 */ /* 0x000fe20007ffe0dc */
[C---:B------:R-:W-:Y:S01]  /*13e00*/  IMAD.SHL.U32 R11, R205.reuse, 0x2, RZ ;  /* 0x00000002cd0b7824 */ /* 0x040fe200078e00ff */
[----:B------:R-:W-:Y:S01]  /*13e10*/  SHF.L.U64.HI R12, R205, 0x1, R219 ;  /* 0x00000001cd0c7819 */ /* 0x000fe200000102db */
[C---:B------:R-:W-:Y:S01]  /*13e20*/  IMAD.SHL.U32 R9, R202.reuse, 0x2, RZ ;  /* 0x00000002ca097824 */ /* 0x040fe200078e00ff */
[----:B------:R-:W-:Y:S01]  /*13e30*/  SHF.L.U64.HI R10, R202, 0x1, R203 ;  /* 0x00000001ca0a7819 */ /* 0x000fe200000102cb */
[----:B---3--:R-:W-:Y:S06]  /*13e40*/  IMAD.MOV.U32 R0, RZ, RZ, R2 ;  /* 0x000000ffff007224 */ /* 0x008fec00078e0002 */
        /* <DEDUP_REMOVED lines=24> */
.L_x_1490:
        /* <DEDUP_REMOVED lines=21> */
.L_x_1491:
        /* <DEDUP_REMOVED lines=21> */
.L_x_1397:
[----:B--2-4-:R-:W-:Y:S05]  /*14270*/  BSYNC B0 ;  /* 0x0000000000007941 */ /* 0x014fea0003800000 */
.L_x_1396:
[----:B---3--:R-:W-:Y:S01]  /*14280*/  IMAD.MOV.U32 R0, RZ, RZ, c[0x0][0x2c4] ;  /* 0x0000b100ff007624 */ /* 0x008fe200078e00ff */
[----:B------:R-:W0:Y:S01]  /*14290*/  LDGDEPBAR ;  /* 0x00000000000079af */ /* 0x000e220000000000 */
[----:B------:R-:W-:Y:S03]  /*142a0*/  IMAD.IADD R4, R248, 0x1, R239 ;  /* 0x00000001f8047824 */ /* 0x000fe600078e02ef */
[----:B------:R-:W-:Y:S11]  /*142b0*/  ISETP.NE.AND P0, PT, R0, 0x1, PT ;  /* 0x000000010000780c */ /* 0x000ff60003f05270 */
[----:B------:R-:W-:Y:S02]  /*142c0*/  @!UPT UIADD3 URZ, URZ, URZ, URZ ;  /* 0x0000003f3f3ff290 */ /* 0x000fe4000fffe03f */
[----:B------:R-:W-:Y:S05]  /*142d0*/  @P0 IMAD.HI.U32 R0, R4, c[0x0][0x2c8], RZ ;  /* 0x0000b20004000a27 */ /* 0x000fea00078e00ff */
[----:B------:R-:W-:Y:S02]  /*142e0*/  @P0 SHF.R.U32.HI R4, RZ, c[0x0][0x2cc], R0 ;  /* 0x0000b300ff040a19 */ /* 0x000fe40000011600 */
[----:B------:R-:W-:Y:S05]  /*142f0*/  MOV R0, 0x1 ;  /* 0x0000000100007802 */ /* 0x000fea0000000f00 */
[----:B------:R-:W-:Y:S05]  /*14300*/  IMAD R0, R196, -0x40, R0 ;  /* 0xffffffc0c4007824 */ /* 0x000fea00078e0200 */
[----:B------:R-:W-:Y:S04]  /*14310*/  IADD3 R0, R240, R0, -R242 ;  /* 0x00000000f0007210 */ /* 0x000fe80007ffe8f2 */
[----:B------:R-:W-:Y:S01]  /*14320*/  IADD3 R5, R0, -R241, RZ ;  /* 0x800000f100057210 */ /* 0x000fe20007ffe0ff */
[----:B------:R-:W-:-:S05]  /*14330*/  BRA.DIV ~URZ, `(.L_x_1400) ;  /* 0x0000b5527f007947 */ /* 0x000fca000b800000 */
[----:B------:R2:W3:Y:S02]  /*14340*/  SHFL.IDX PT, R0, R4, RZ, 0x1c1f ;  /* 0x001c1fff04007589 */ /* 0x0004e400000e0000 */
.L_x_1492:
[----:B---3--:R-:W-:Y:S05]  /*14350*/  IMAD.IADD R0, R5, 0x1, R0 ;  /* 0x0000000105007824 */ /* 0x008fea00078e0200 */
[C---:B------:R-:W-:Y:S02]  /*14360*/  ISETP.GT.AND P0, PT, R0.reuse, RZ, PT ;  /* 0x000000ff0000720c */ /* 0x040fe40003f04270 */
[C---:B------:R-:W-:Y:S02]  /*14370*/  ISETP.GT.AND P2, PT, R0.reuse, 0x1, PT ;  /* 0x000000010000780c */ /* 0x040fe40003f44270 */
[C---:B------:R-:W-:Y:S02]  /*14380*/  ISETP.GT.AND P3, PT, R0.reuse, 0x8, PT ;  /* 0x000000080000780c */ /* 0x040fe40003f64270 */
[----:B------:R-:W-:Y:S02]  /*14390*/  ISETP.GT.AND P4, PT, R0, 0x9, PT ;  /* 0x000000090000780c */ /* 0x000fe40003f84270 */
[----:B-1----:R-:W-:Y:S02]  /*143a0*/  FSEL R6, R168, -INF , P0 ;  /* 0xff800000a8067808 */ /* 0x002fe40000000000 */
[C---:B------:R-:W-:Y:S02]  /*143b0*/  ISETP.GT.AND P1, PT, R0.reuse, 0x10, PT ;  /* 0x000000100000780c */ /* 0x040fe40003f24270 */
[----:B------:R-:W-:Y:S02]  /*143c0*/  ISETP.GT.AND P0, PT, R0, 0x11, PT ;  /* 0x000000110000780c */ /* 0x000fe40003f04270 */
[----:B------:R-:W-:Y:S02]  /*143d0*/  FSEL R25, R167, -INF , P2 ;  /* 0xff800000a7197808 */ /* 0x000fe40001000000 */
[----:B------:R-:W-:Y:S02]  /*143e0*/  FSEL R24, R166, -INF , P3 ;  /* 0xff800000a6187808 */ /* 0x000fe40001800000 */
[C---:B------:R-:W-:Y:S02]  /*143f0*/  ISETP.GT.AND P3, PT, R0.reuse, 0x18, PT ;  /* 0x000000180000780c */ /* 0x040fe40003f64270 */
[----:B------:R-:W-:Y:S02]  /*14400*/  FSEL R23, R163, -INF , P4 ;  /* 0xff800000a3177808 */ /* 0x000fe40002000000 */
[----:B------:R-:W-:Y:S02]  /*14410*/  ISETP.GT.AND P4, PT, R0, 0x19, PT ;  /* 0x000000190000780c */ /* 0x000fe40003f84270 */
[----:B------:R-:W-:Y:S02]  /*14420*/  FSEL R22, R160, -INF , P1 ;  /* 0xff800000a0167808 */ /* 0x000fe40000800000 */
[C---:B------:R-:W-:Y:S02]  /*14430*/  ISETP.GT.AND P2, PT, R0.reuse, 0x20, PT ;  /* 0x000000200000780c */ /* 0x040fe40003f44270 */
[----:B------:R-:W-:Y:S02]  /*14440*/  FSEL R21, R159, -INF , P0 ;  /* 0xff8000009f157808 */ /* 0x000fe40000000000 */
[C---:B------:R-:W-:Y:S02]  /*14450*/  ISETP.GT.AND P1, PT, R0.reuse, 0x21, PT ;  /* 0x000000210000780c */ /* 0x040fe40003f24270 */
[----:B------:R-:W-:Y:S02]  /*14460*/  ISETP.GT.AND P0, PT, R0, 0x28, PT ;  /* 0x000000280000780c */ /* 0x000fe40003f04270 */
[----:B------:R-:W-:Y:S02]  /*14470*/  FSEL R20, R158, -INF , P3 ;  /* 0xff8000009e147808 */ /* 0x000fe40001800000 */
        /* <DEDUP_REMOVED lines=8> */
[----:B------:R-:W-:Y:S02]  /*14500*/  ISETP.GT.AND P0, PT, R0, 0x39, PT ;  /* 0x000000390000780c */ /* 0x000fe40003f04270 */
[----:B------:R-:W-:Y:S02]  /*14510*/  FSEL R15, R15, -INF , P4 ;  /* 0xff8000000f0f7808 */ /* 0x000fe40002000000 */
[----:B------:R-:W-:Y:S02]  /*14520*/  FSEL R14, R100, -INF , P3 ;  /* 0xff800000640e7808 */ /* 0x000fe40001800000 */
[----:B------:R-:W-:Y:S02]  /*14530*/  FSEL R13, R28, -INF , P2 ;  /* 0xff8000001c0d7808 */ /* 0x000fe40001000000 */
[----:B------:R-:W-:Y:S02]  /*14540*/  FSEL R12, R27, -INF , P1 ;  /* 0xff8000001b0c7808 */ /* 0x000fe40000800000 */
[----:B------:R-:W-:Y:S01]  /*14550*/  FSEL R11, R26, -INF , P0 ;  /* 0xff8000001a0b7808 */ /* 0x000fe20000000000 */
[----:B------:R-:W-:-:S05]  /*14560*/  BRA.DIV ~URZ, `(.L_x_1401) ;  /* 0x0000b3827f007947 */ /* 0x000fca000b800000 */
[----:B------:R-:W1:Y:S02]  /*14570*/  SHFL.IDX PT, R0, R4, 0x1, 0x1c1f ;  /* 0x003c1f0004007f89 */ /* 0x000e6400000e0000 */
[----:B-1----:R-:W-:Y:S05]  /*14580*/  IMAD.IADD R0, R5, 0x1, R0 ;  /* 0x0000000105007824 */ /* 0x002fea00078e0200 */
[C---:B------:R-:W-:Y:S02]  /*14590*/  ISETP.GT.AND P0, PT, R0.reuse, RZ, PT ;  /* 0x000000ff0000720c */ /* 0x040fe40003f04270 */
[C---:B------:R-:W-:Y:S02]  /*145a0*/  ISETP.GT.AND P2, PT, R0.reuse, 0x1, PT ;  /* 0x000000010000780c */ /* 0x040fe40003f44270 */
[C---:B------:R-:W-:Y:S02]  /*145b0*/  ISETP.GT.AND P3, PT, R0.reuse, 0x8, PT ;  /* 0x000000080000780c */ /* 0x040fe40003f64270 */
[----:B------:R-:W-:Y:S02]  /*145c0*/  ISETP.GT.AND P4, PT, R0, 0x9, PT ;  /* 0x000000090000780c */ /* 0x000fe40003f84270 */
[----:B------:R-:W-:Y:S02]  /*145d0*/  FSEL R5, R194, -INF , P0 ;  /* 0xff800000c2057808 */ /* 0x000fe40000000000 */
[C---:B------:R-:W-:Y:S02]  /*145e0*/  ISETP.GT.AND P1, PT, R0.reuse, 0x10, PT ;  /* 0x000000100000780c */ /* 0x040fe40003f24270 */
[----:B------:R-:W-:Y:S02]  /*145f0*/  ISETP.GT.AND P0, PT, R0, 0x11, PT ;  /* 0x000000110000780c */ /* 0x000fe40003f04270 */
[----:B------:R-:W-:Y:S02]  /*14600*/  FSEL R149, R171, -INF , P2 ;  /* 0xff800000ab957808 */ /* 0x000fe40001000000 */
[----:B------:R-:W-:Y:S02]  /*14610*/  FSEL R35, R170, -INF , P3 ;  /* 0xff800000aa237808 */ /* 0x000fe40001800000 */
[C---:B------:R-:W-:Y:S02]  /*14620*/  ISETP.GT.AND P3, PT, R0.reuse, 0x18, PT ;  /* 0x000000180000780c */ /* 0x040fe40003f64270 */
        /* <DEDUP_REMOVED lines=13> */
[C---:B------:R-:W-:Y:S02]  /*14700*/  ISETP.GT.AND P2, PT, R0.reuse, 0x31, PT ;  /* 0x000000310000780c */ /* 0x040fe40003f44270 */
[----:B------:R-:W-:Y:S02]  /*14710*/  FSEL R27, R153, -INF , P0 ;  /* 0xff800000991b7808 */ /* 0x000fe40000000000 */
[C---:B------:R-:W-:Y:S02]  /*14720*/  ISETP.GT.AND P1, PT, R0.reuse, 0x38, PT ;  /* 0x000000380000780c */ /* 0x040fe40003f24270 */
[----:B------:R-:W-:Y:S02]  /*14730*/  ISETP.GT.AND P0, PT, R0, 0x39, PT ;  /* 0x000000390000780c */ /* 0x000fe40003f04270 */
[----:B------:R-:W-:Y:S02]  /*14740*/  FMNMX.FTZ R0, R6, R101, !PT ;  /* 0x0000006506007209 */ /* 0x000fe40007810000 */
[----:B------:R-:W-:Y:S02]  /*14750*/  FSEL R26, R152, -INF , P4 ;  /* 0xff800000981a7808 */ /* 0x000fe40002000000 */
        /* <DEDUP_REMOVED lines=20> */
[----:B-1----:R-:W-:Y:S06]  /*148a0*/  FMNMX.FTZ R0, R2, R0, !PT ;  /* 0x0000000002007209 */ /* 0x002fec0007810000 */
        /* <DEDUP_REMOVED lines=21> */
.L_x_1493:
[C---:B------:R-:W-:Y:S01]  /*14a00*/  FSETP.NEU.FTZ.AND P0, PT, R100.reuse, -INF , PT ;  /* 0xff8000006400780b */ /* 0x040fe20003f1d000 */
[----:B------:R-:W-:Y:S01]  /*14a10*/  FMUL.FTZ R2, R100, c[0x0][0x2d0] ;  /* 0x0000b40064027a20 */ /* 0x000fe20000410000 */
[----:B--2---:R-:W-:Y:S01]  /*14a20*/  FMNMX.FTZ R3, R0, R4, !PT ;  /* 0x0000000400037209 */ /* 0x004fe20007810000 */
[----:B------:R-:W-:Y:S01]  /*14a30*/  WARPSYNC 0xffffffff ;  /* 0xffffffff00007948 */ /* 0x000fe20003800000 */
[----:B------:R-:W-:Y:S02]  /*14a40*/  FSEL R0, R100, RZ, P0 ;  /* 0x000000ff64007208 */ /* 0x000fe40000000000 */
[----:B------:R-:W-:Y:S02]  /*14a50*/  FSEL R2, R2, RZ, P0 ;  /* 0x000000ff02027208 */ /* 0x000fe40000000000 */
[----:B------:R-:W-:Y:S01]  /*14a60*/  FSETP.NEU.FTZ.AND P0, PT, R3, -INF , PT ;  /* 0xff8000000300780b */ /* 0x000fe20003f1d000 */
[----:B------:R-:W-:Y:S02]  /*14a70*/  FADD.FTZ R0, -R0, R101 ;  /* 0x0000006500007221 */ /* 0x000fe40000010100 */
[--C-:B------:R-:W-:Y:S02]  /*14a80*/  FFMA.FTZ R6, R6, c[0x0][0x2d0], -R2.reuse ;  /* 0x0000b40006067a23 */ /* 0x100fe40000010802 */
[----:B------:R-:W-:Y:S02]  /*14a90*/  FMUL.FTZ R0, R0, c[0x0][0x2d0] ;  /* 0x0000b40000007a20 */ /* 0x000fe40000410000 */
[--C-:B-1----:R-:W-:Y:S02]  /*14aa0*/  FFMA.FTZ R4, R25, c[0x0][0x2d0], -R2.reuse ;  /* 0x0000b40019047a23 */ /* 0x102fe40000010802 */
        /* <DEDUP_REMOVED lines=22> */
[----:B------:R-:W-:Y:S02]  /*14c10*/  FMUL.FTZ R17, R0, R125 ;  /* 0x0000007d00117220 */ /* 0x000fe40000410000 */
[----:B------:R-:W-:Y:S01]  /*14c20*/  FADD.FTZ R11, R4, R2 ;  /* 0x00000002040b7221 */ /* 0x000fe20000010000 */
[C---:B------:R-:W-:Y:S01]  /*14c30*/  FSEL R2, R3.reuse, RZ, P0 ;  /* 0x000000ff03027208 */ /* 0x040fe20000000000 */
[----:B------:R-:W-:Y:S02]  /*14c40*/  FMUL.FTZ R4, R3, c[0x0][0x2d0] ;  /* 0x0000b40003047a20 */ /* 0x000fe40000410000 */
[----:B------:R-:W-:Y:S02]  /*14c50*/  FMUL.FTZ R16, R0, R124 ;  /* 0x0000007c00107220 */ /* 0x000fe40000410000 */
[----:B------:R-:W-:Y:S01]  /*14c60*/  FADD.FTZ R2, -R2, R104 ;  /* 0x0000006802027221 */ /* 0x000fe20000010100 */
[----:B------:R-:W-:Y:S01]  /*14c70*/  FSEL R4, R4, RZ, P0 ;  /* 0x000000ff04047208 */ /* 0x000fe20000000000 */
[----:B------:R-:W-:Y:S01]  /*14c80*/  FMUL.FTZ R21, R0, R121 ;  /* 0x0000007900157220 */ /* 0x000fe20000410000 */
[----:B------:R-:W-:Y:S01]  /*14c90*/  MUFU.EX2 R124, R171 ;  /* 0x000000ab007c7308 */ /* 0x000fe20000000800 */
[----:B------:R-:W-:Y:S01]  /*14ca0*/  FMUL.FTZ R2, R2, c[0x0][0x2d0] ;  /* 0x0000b40002027a20 */ /* 0x000fe20000410000 */
[----:B------:R-:W-:Y:S01]  /*14cb0*/  ISETP.GT.AND P0, PT, R196, R216, PT ;  /* 0x000000d8c400720c */ /* 0x000fe20003f04270 */
[--C-:B------:R-:W-:Y:S02]  /*14cc0*/  FFMA.FTZ R101, R35, c[0x0][0x2d0], -R4.reuse ;  /* 0x0000b40023657a23 */ /* 0x100fe40000010804 */
[--C-:B------:R-:W-:Y:S02]  /*14cd0*/  FFMA.FTZ R104, R34, c[0x0][0x2d0], -R4.reuse ;  /* 0x0000b40022687a23 */ /* 0x100fe40000010804 */
[--C-:B------:R-:W-:Y:S02]  /*14ce0*/  FFMA.FTZ R154, R33, c[0x0][0x2d0], -R4.reuse ;  /* 0x0000b400219a7a23 */ /* 0x100fe40000010804 */
[----:B------:R-:W-:Y:S01]  /*14cf0*/  FMUL.FTZ R33, R0, R109 ;  /* 0x0000006d00217220 */ /* 0x000fe20000410000 */
[----:B------:R-:W1:Y:S01]  /*14d00*/  MUFU.EX2 R2, R2 ;  /* 0x0000000200027308 */ /* 0x000e620000000800 */
[--C-:B------:R-:W-:Y:S02]  /*14d10*/  FFMA.FTZ R153, R32, c[0x0][0x2d0], -R4.reuse ;  /* 0x0000b40020997a23 */ /* 0x100fe40000010804 */
[----:B------:R-:W-:Y:S02]  /*14d20*/  FMUL.FTZ R32, R0, R108 ;  /* 0x0000006c00207220 */ /* 0x000fe40000410000 */
        /* <DEDUP_REMOVED lines=12> */
[C---:B-1----:R-:W-:Y:S02]  /*14df0*/  FMUL.FTZ R34, R2.reuse, R110 ;  /* 0x0000006e02227220 */ /* 0x042fe40000410000 */
[C---:B------:R-:W-:Y:S02]  /*14e00*/  FMUL.FTZ R35, R2.reuse, R111 ;  /* 0x0000006f02237220 */ /* 0x040fe40000410000 */
[----:B------:R-:W1:Y:S01]  /*14e10*/  LDSM.16.MT88.4 R108, [R147] ;  /* 0x00000000936c783b */ /* 0x000e620000004200 */
[----:B------:R-:W-:Y:S01]  /*14e20*/  FMUL.FTZ R18, R2, R126 ;  /* 0x0000007e02127220 */ /* 0x000fe20000410000 */
[----:B------:R-:W3:Y:S01]  /*14e30*/  MUFU.EX2 R6, R6 ;  /* 0x0000000600067308 */ /* 0x000ee20000000800 */
[--C-:B------:R-:W-:Y:S02]  /*14e40*/  FFMA.FTZ R170, R9, c[0x0][0x2d0], -R4.reuse ;  /* 0x0000b40009aa7a23 */ /* 0x100fe40000010804 */
[----:B------:R-:W-:Y:S02]  /*14e50*/  FFMA.FTZ R198, R8, c[0x0][0x2d0], -R4 ;  /* 0x0000b40008c67a23 */ /* 0x000fe40000010804 */
[----:B------:R-:W-:Y:S02]  /*14e60*/  FADD.FTZ R4, R13, R11 ;  /* 0x0000000b0d047221 */ /* 0x000fe40000010000 */
[----:B------:R-:W-:Y:S02]  /*14e70*/  FMUL.FTZ R8, R0, R132 ;  /* 0x0000008400087220 */ /* 0x000fe40000410000 */
[----:B------:R-:W-:Y:S01]  /*14e80*/  FADD.FTZ R152, R12, R4 ;  /* 0x000000040c987221 */ /* 0x000fe20000010000 */
[----:B------:R-:W4:Y:S01]  /*14e90*/  MUFU.EX2 R126, R104 ;  /* 0x00000068007e7308 */ /* 0x000f220000000800 */
[----:B------:R-:W-:Y:S02]  /*14ea0*/  FMUL.FTZ R4, R0, R136 ;  /* 0x0000008800047220 */ /* 0x000fe40000410000 */
[----:B--2---:R-:W-:Y:S02]  /*14eb0*/  FFMA.FTZ R5, R2, R204, R7 ;  /* 0x000000cc02057223 */ /* 0x004fe40000010007 */
[----:B------:R-:W-:Y:S02]  /*14ec0*/  FMUL.FTZ R9, R0, R133 ;  /* 0x0000008500097220 */ /* 0x000fe40000410000 */
[C---:B------:R-:W-:Y:S02]  /*14ed0*/  FMUL.FTZ R10, R2.reuse, R134 ;  /* 0x00000086020a7220 */ /* 0x040fe40000410000 */
[----:B------:R-:W-:Y:S01]  /*14ee0*/  FMUL.FTZ R11, R2, R135 ;  /* 0x00000087020b7220 */ /* 0x000fe20000410000 */
[----:B------:R-:W-:Y:S01]  /*14ef0*/  MUFU.EX2 R104, R157 ;  /* 0x0000009d00687308 */ /* 0x000fe20000000800 */
[C---:B------:R-:W-:Y:S01]  /*14f00*/  FMUL.FTZ R12, R0.reuse, R128 ;  /* 0x00000080000c7220 */ /* 0x040fe20000410000 */
[----:B------:R-:W-:Y:S01]  /*14f10*/  LDSM.16.MT88.4 R132, [R147+0x1800] ;  /* 0x001800009384783b */ /* 0x000fe20000004200 */
[----:B------:R-:W-:Y:S01]  /*14f20*/  FMUL.FTZ R13, R0, R129 ;  /* 0x00000081000d7220 */ /* 0x000fe20000410000 */
[C---:B---3--:R-:W-:Y:S01]  /*14f30*/  F2FP.BF16.PACK_AB R149, R6.reuse, R7 ;  /* 0x000000070695723e */ /* 0x048fe200000010ff */
[----:B------:R-:W-:Y:S02]  /*14f40*/  FADD.FTZ R204, R6, R5 ;  /* 0x0000000506cc7221 */ /* 0x000fe40000010000 */
[----:B------:R-:W-:Y:S02]  /*14f50*/  FMUL.FTZ R5, R0, R137 ;  /* 0x0000008900057220 */ /* 0x000fe40000410000 */
[C---:B------:R-:W-:Y:S01]  /*14f60*/  FMUL.FTZ R6, R2.reuse, R138 ;  /* 0x0000008a02067220 */ /* 0x040fe20000410000 */
[----:B------:R-:W-:Y:S01]  /*14f70*/  MUFU.EX2 R157, R162 ;  /* 0x000000a2009d7308 */ /* 0x000fe20000000800 */
[C---:B------:R-:W-:Y:S02]  /*14f80*/  FMUL.FTZ R7, R2.reuse, R139 ;  /* 0x0000008b02077220 */ /* 0x040fe40000410000 */
[----:B------:R-:W-:Y:S01]  /*14f90*/  FMUL.FTZ R14, R2, R130 ;  /* 0x00000082020e7220 */ /* 0x000fe20000410000 */
[----:B----4-:R-:W-:Y:S01]  /*14fa0*/  F2FP.BF16.PACK_AB R151, R126, R125 ;  /* 0x0000007d7e97723e */ /* 0x010fe200000010ff */
[C---:B------:R-:W-:Y:S02]  /*14fb0*/  FMUL.FTZ R19, R2.reuse, R127 ;  /* 0x0000007f02137220 */ /* 0x040fe40000410000 */
[C---:B------:R-:W-:Y:S02]  /*14fc0*/  FMUL.FTZ R22, R2.reuse, R122 ;  /* 0x0000007a02167220 */ /* 0x040fe40000410000 */
[----:B------:R-:W-:Y:S01]  /*14fd0*/  FMUL.FTZ R23, R2, R123 ;  /* 0x0000007b02177220 */ /* 0x000fe20000410000 */
[----:B------:R-:W2:Y:S01]  /*14fe0*/  MUFU.EX2 R101, R160 ;  /* 0x000000a000657308 */ /* 0x000ea20000000800 */
[C---:B-1----:R-:W-:Y:S05]  /*14ff0*/  HMMA.16816.F32.BF16 R4, R148.reuse, R108, R4 ;  /* 0x0000006c9404723c */ /* 0x042fea0000041804 */
[----:B------:R-:W-:Y:S02]  /*15000*/  FMUL.FTZ R25, R0, R117 ;  /* 0x0000007500197220 */ /* 0x000fe40000410000 */
[C---:B------:R-:W-:Y:S01]  /*15010*/  FMUL.FTZ R26, R2.reuse, R118 ;  /* 0x00000076021a7220 */ /* 0x040fe20000410000 */
[C---:B------:R-:W-:Y:S01]  /*15020*/  HMMA.16816.F32.BF16 R8, R148.reuse, R110, R8 ;  /* 0x0000006e9408723c */ /* 0x040fe20000041808 */
[----:B------:R-:W1:Y:S01]  /*15030*/  LDSM.16.MT88.4 R108, [R172] ;  /* 0x00000000ac6c783b */ /* 0x000e620000004200 */
[----:B------:R-:W-:Y:S02]  /*15040*/  MUFU.EX2 R207, R154 ;  /* 0x0000009a00cf7308 */ /* 0x000fe40000000800 */
[C---:B------:R-:W-:Y:S02]  /*15050*/  FMUL.FTZ R15, R2.reuse, R131 ;  /* 0x00000083020f7220 */ /* 0x040fe40000410000 */
[----:B------:R-:W-:Y:S02]  /*15060*/  FMUL.FTZ R27, R2, R119 ;  /* 0x00000077021b7220 */ /* 0x000fe40000410000 */
[C---:B------:R-:W-:Y:S04]  /*15070*/  FMUL.FTZ R28, R0.reuse, R112 ;  /* 0x00000070001c7220 */ /* 0x040fe80000410000 */
[----:B------:R-:W-:Y:S01]  /*15080*/  FMUL.FTZ R29, R0, R113 ;  /* 0x00000071001d7220 */ /* 0x000fe20000410000 */
[----:B------:R-:W-:Y:S01]  /*15090*/  MUFU.EX2 R154, R164 ;  /* 0x000000a4009a7308 */ /* 0x000fe20000000800 */
[C---:B------:R-:W-:Y:S02]  /*150a0*/  FMUL.FTZ R30, R2.reuse, R114 ;  /* 0x00000072021e7220 */ /* 0x040fe40000410000 */
[----:B------:R-:W-:Y:S02]  /*150b0*/  FMUL.FTZ R31, R2, R115 ;  /* 0x00000073021f7220 */ /* 0x000fe40000410000 */
[----:B------:R-:W-:Y:S01]  /*150c0*/  LDSM.16.MT88.4 R112, [R147+0x800] ;  /* 0x000800009370783b */ /* 0x000fe20000004200 */
[C---:B------:R-:W-:Y:S02]  /*150d0*/  FMUL.FTZ R20, R0.reuse, R120 ;  /* 0x0000007800147220 */ /* 0x040fe40000410000 */
[C---:B------:R-:W-:Y:S02]  /*150e0*/  FMUL.FTZ R24, R0.reuse, R116 ;  /* 0x0000007400187220 */ /* 0x040fe40000410000 */
        /* <DEDUP_REMOVED lines=10> */
[C---:B------:R-:W-:Y:S01]  /*15190*/  FMUL.FTZ R44, R0.reuse, R44 ;  /* 0x0000002c002c7220 */ /* 0x040fe20000410000 */
[C---:B-1----:R-:W-:Y:S02]  /*151a0*/  HMMA.16816.F32.BF16 R12, R148.reuse, R108, R12 ;  /* 0x0000006c940c723c */ /* 0x042fe4000004180c */
[----:B------:R-:W-:Y:S01]  /*151b0*/  MUFU.EX2 R160, R153 ;  /* 0x0000009900a07308 */ /* 0x000fe20000000800 */
[----:B------:R-:W-:Y:S02]  /*151c0*/  FMUL.FTZ R45, R0, R45 ;  /* 0x0000002d002d7220 */ /* 0x000fe40000410000 */
[C---:B------:R-:W-:Y:S02]  /*151d0*/  FMUL.FTZ R46, R2.reuse, R46 ;  /* 0x0000002e022e7220 */ /* 0x040fe40000410000 */
[----:B------:R-:W-:Y:S01]  /*151e0*/  FMUL.FTZ R47, R2, R47 ;  /* 0x0000002f022f7220 */ /* 0x000fe20000410000 */
[C---:B------:R-:W-:Y:S01]  /*151f0*/  HMMA.16816.F32.BF16 R16, R148.reuse, R110, R16 ;  /* 0x0000006e9410723c */ /* 0x040fe20000041810 */
[----:B------:R-:W1:Y:S03]  /*15200*/  LDSM.16.MT88.4 R108, [R175] ;  /* 0x00000000af6c783b */ /* 0x000e660000004200 */
[C---:B------:R-:W-:Y:S01]  /*15210*/  FMUL.FTZ R48, R0.reuse, R48 ;  /* 0x0000003000307220 */ /* 0x040fe20000410000 */
[----:B------:R-:W-:Y:S01]  /*15220*/  MUFU.EX2 R158, R156 ;  /* 0x0000009c009e7308 */ /* 0x000fe20000000800 */
[----:B------:R-:W-:Y:S02]  /*15230*/  FMUL.FTZ R49, R0, R49 ;  /* 0x0000003100317220 */ /* 0x000fe40000410000 */
[C---:B------:R-:W-:Y:S04]  /*15240*/  FMUL.FTZ R50, R2.reuse, R50 ;  /* 0x0000003202327220 */ /* 0x040fe80000410000 */
        /* <DEDUP_REMOVED lines=48> */
[C---:B------:R-:W-:Y:S02]  /*15550*/  FMUL.FTZ R91, R2.reuse, R91 ;  /* 0x0000005b025b7220 */ /* 0x040fe40000410000 */
[C---:B------:R-:W-:Y:S04]  /*15560*/  FMUL.FTZ R94, R2.reuse, R94 ;  /* 0x0000005e025e7220 */ /* 0x040fe80000410000 */
[C---:B------:R-:W-:Y:S02]  /*15570*/  FMUL.FTZ R95, R2.reuse, R95 ;  /* 0x0000005f025f7220 */ /* 0x040fe40000410000 */
[C---:B------:R-:W-:Y:S02]  /*15580*/  FMUL.FTZ R98, R2.reuse, R98 ;  /* 0x0000006202627220 */ /* 0x040fe40000410000 */
[----:B------:R-:W-:Y:S02]  /*15590*/  FMUL.FTZ R99, R2, R99 ;  /* 0x0000006302637220 */ /* 0x000fe40000410000 */
[----:B------:R-:W3:Y:S01]  /*155a0*/  MUFU.EX2 R2, R159 ;  /* 0x0000009f00027308 */ /* 0x000ee20000000800 */
[C---:B------:R-:W-:Y:S02]  /*155b0*/  FMUL.FTZ R92, R0.reuse, R92 ;  /* 0x0000005c005c7220 */ /* 0x040fe40000410000 */
[C---:B------:R-:W-:Y:S02]  /*155c0*/  FMUL.FTZ R93, R0.reuse, R93 ;  /* 0x0000005d005d7220 */ /* 0x040fe40000410000 */
[C---:B------:R-:W-:Y:S02]  /*155d0*/  FMUL.FTZ R96, R0.reuse, R96 ;  /* 0x0000006000607220 */ /* 0x040fe40000410000 */
[----:B------:R-:W-:Y:S02]  /*155e0*/  FMUL.FTZ R97, R0, R97 ;  /* 0x0000006100617220 */ /* 0x000fe40000410000 */
[----:B--2---:R-:W-:Y:S01]  /*155f0*/  FADD.FTZ R0, R101, R152 ;  /* 0x0000009865007221 */ /* 0x004fe20000010000 */
[----:B------:R-:W2:Y:S10]  /*15600*/  MUFU.EX2 R159, R155 ;  /* 0x0000009b009f7308 */ /* 0x000eb40000000800 */
[----:B------:R-:W-:Y:S01]  /*15610*/  MUFU.EX2 R155, R163 ;  /* 0x000000a3009b7308 */ /* 0x000fe20000000800 */
[C---:B-1----:R-:W-:Y:S03]  /*15620*/  HMMA.16816.F32.BF16 R36, R148.reuse, R108, R36 ;  /* 0x0000006c9424723c */ /* 0x042fe60000041824 */
[----:B---3--:R-:W-:Y:S04]  /*15630*/  FADD.FTZ R0, R2, R0 ;  /* 0x0000000002007221 */ /* 0x008fe80000010000 */
[----:B------:R-:W-:Y:S01]  /*15640*/  FADD.FTZ R0, R116, R0 ;  /* 0x0000000074007221 */ /* 0x000fe20000010000 */
[C---:B------:R-:W-:Y:S01]  /*15650*/  HMMA.16816.F32.BF16 R40, R148.reuse, R110, R40 ;  /* 0x0000006e9428723c */ /* 0x040fe20000041828 */
[----:B------:R-:W1:Y:S01]  /*15660*/  LDSM.16.MT88.4 R108, [R172+0x2000] ;  /* 0x00200000ac6c783b */ /* 0x000e620000004200 */
[----:B------:R-:W3:Y:S02]  /*15670*/  MUFU.EX2 R152, R170 ;  /* 0x000000aa00987308 */ /* 0x000ee40000000800 */
[----:B------:R-:W-:Y:S04]  /*15680*/  FADD.FTZ R0, R104, R0 ;  /* 0x0000000068007221 */ /* 0x000fe80000010000 */
        /* <DEDUP_REMOVED lines=24> */
[----:B------:R-:W4:Y:S02]  /*15810*/  LDSM.16.MT88.4 R116, [R172+0x800] ;  /* 0x00080000ac74783b */ /* 0x000f240000004200 */
[----:B------:R-:W5:Y:S01]  /*15820*/  MUFU.EX2 R2, R167 ;  /* 0x000000a700027308 */ /* 0x000f620000000800 */
[----:B--2---:R-:W-:Y:S02]  /*15830*/  F2FP.BF16.PACK_AB R111, R158, R159 ;  /* 0x0000009f9e6f723e */ /* 0x004fe400000010ff */
[----:B---3--:R-:W-:Y:S05]  /*15840*/  F2FP.BF16.PACK_AB R149, R152, R153 ;  /* 0x000000999895723e */ /* 0x008fea00000010ff */
[C---:B------:R-:W-:Y:S02]  /*15850*/  HMMA.16816.F32.BF16 R4, R108.reuse, R112, R4 ;  /* 0x000000706c04723c */ /* 0x040fe40000041804 */
[----:B------:R-:W2:Y:S03]  /*15860*/  MUFU.EX2 R104, R165 ;  /* 0x000000a500687308 */ /* 0x000ea60000000800 */
[----:B-1----:R-:W-:Y:S03]  /*15870*/  FADD.FTZ R0, R101, R0 ;  /* 0x0000000065007221 */ /* 0x002fe60000010000 */
[C---:B------:R-:W-:Y:S01]  /*15880*/  HMMA.16816.F32.BF16 R8, R108.reuse, R114, R8 ;  /* 0x000000726c08723c */ /* 0x040fe20000041808 */
[----:B------:R-:W1:Y:S03]  /*15890*/  LDSM.16.MT88.4 R112, [R175+0x800] ;  /* 0x00080000af70783b */ /* 0x000e660000004200 */
[----:B-----5:R-:W-:Y:S04]  /*158a0*/  FADD.FTZ R0, R2, R0 ;  /* 0x0000000002007221 */ /* 0x020fe80000010000 */
[----:B------:R-:W-:Y:S04]  /*158b0*/  FADD.FTZ R0, R120, R0 ;  /* 0x0000000078007221 */ /* 0x000fe80000010000 */
[----:B--2---:R-:W-:Y:S01]  /*158c0*/  FADD.FTZ R0, R104, R0 ;  /* 0x0000000068007221 */ /* 0x004fe20000010000 */
[C---:B----4-:R-:W-:Y:S03]  /*158d0*/  HMMA.16816.F32.BF16 R12, R108.reuse, R116, R12 ;  /* 0x000000746c0c723c */ /* 0x050fe6000004180c */
        /* <DEDUP_REMOVED lines=46> */
[----:B------:R-:W-:Y:S01]  /*15bc0*/  FADD.FTZ R0, R2, R0 ;  /* 0x0000000002007221 */ /* 0x000fe20000010000 */
[----:B------:R-:W-:Y:S01]  /*15bd0*/  IADD3 R194, R196, -0x1, RZ ;  /* 0xffffffffc4c27810 */ /* 0x000fe20007ffe0ff */
[----:B------:R-:W-:Y:S01]  /*15be0*/  FADD.FTZ R2, R125, R204 ;  /* 0x000000cc7d027221 */ /* 0x000fe20000010000 */
[C---:B------:R-:W-:Y:S01]  /*15bf0*/  HMMA.16816.F32.BF16 R16, R108.reuse, R118, R16 ;  /* 0x000000766c10723c */ /* 0x040fe20000041810 */
[----:B------:R-:W2:Y:S03]  /*15c00*/  LDSM.16.MT88.4 R116, [R147+0x3000] ;  /* 0x003000009374783b */ /* 0x000ea60000004200 */
[----:B------:R-:W-:Y:S01]  /*15c10*/  FADD.FTZ R0, R104, R0 ;  /* 0x0000000068007221 */ /* 0x000fe20000010000 */
[C---:B-1----:R-:W-:Y:S02]  /*15c20*/  F2FP.BF16.PACK_AB R150, R101.reuse, R104 ;  /* 0x000000686596723e */ /* 0x042fe400000010ff */
[----:B------:R-:W-:Y:S01]  /*15c30*/  MOV R196, R194 ;  /* 0x000000c200c47202 */ /* 0x000fe20000000f00 */
[C---:B---3--:R-:W-:Y:S04]  /*15c40*/  HMMA.16816.F32.BF16 R20, R108.reuse, R120, R20 ;  /* 0x000000786c14723c */ /* 0x048fe80000041814 */
[----:B------:R-:W-:Y:S01]  /*15c50*/  FADD.FTZ R208, R101, R0 ;  /* 0x0000000065d07221 */ /* 0x000fe20000010000 */
[----:B------:R-:W-:Y:S01]  /*15c60*/  MOV R104, R3 ;  /* 0x0000000300687202 */ /* 0x000fe20000000f00 */
[----:B------:R-:W-:Y:S01]  /*15c70*/  FADD.FTZ R0, R126, R2 ;  /* 0x000000027e007221 */ /* 0x000fe20000010000 */
[----:B------:R-:W-:Y:S01]  /*15c80*/  MUFU.EX2 R101, R198 ;  /* 0x000000c600657308 */ /* 0x000fe20000000800 */
[C---:B------:R-:W-:Y:S01]  /*15c90*/  HMMA.16816.F32.BF16 R24, R108.reuse, R122, R24 ;  /* 0x0000007a6c18723c */ /* 0x040fe20000041818 */
[----:B------:R-:W1:Y:S03]  /*15ca0*/  LDSM.16.MT88.4 R120, [R172+0x3000] ;  /* 0x00300000ac78783b */ /* 0x000e660000004200 */
[----:B------:R-:W-:Y:S04]  /*15cb0*/  FADD.FTZ R0, R207, R0 ;  /* 0x00000000cf007221 */ /* 0x000fe80000010000 */
[C---:B-----5:R-:W-:Y:S01]  /*15cc0*/  HMMA.16816.F32.BF16 R28, R108.reuse, R112, R28 ;  /* 0x000000706c1c723c */ /* 0x060fe2000004181c */
[----:B------:R-:W-:Y:S01]  /*15cd0*/  LDSM.16.MT88.4 R124, [R172+0x1800] ;  /* 0x00180000ac7c783b */ /* 0x000fe20000004200 */
[----:B------:R-:W3:Y:S02]  /*15ce0*/  MUFU.EX2 R2, R201 ;  /* 0x000000c900027308 */ /* 0x000ee40000000800 */
        /* <DEDUP_REMOVED lines=21> */
[----:B------:R-:W-:Y:S01]  /*15e40*/  FADD.FTZ R0, R101, R0 ;  /* 0x0000000065007221 */ /* 0x000fe20000010000 */
[----:B------:R-:W-:Y:S03]  /*15e50*/  MOV R101, R100 ;  /* 0x0000006400657202 */ /* 0x000fe60000000f00 */
[----:B------:R-:W-:Y:S01]  /*15e60*/  FADD.FTZ R204, R2, R0 ;  /* 0x0000000002cc7221 */ /* 0x000fe20000010000 */
[C---:B--2---:R-:W-:Y:S08]  /*15e70*/  HMMA.16816.F32.BF16 R60, R108.reuse, R116, R60 ;  /* 0x000000746c3c723c */ /* 0x044ff0000004183c */
        /* <DEDUP_REMOVED lines=46> */
[----:B------:R-:W-:-:S07]  /*16160*/  @P0 BRA `(.L_x_1402) ;  /* 0xffffc98000000947 */ /* 0x000fce000383ffff */
.L_x_1391:
[----:B------:R-:W-:-:S13]  /*16170*/  ISETP.GE.AND P0, PT, R194, R214, PT ;  /* 0x000000d6c200720c */ /* 0x000fda0003f06270 */
[----:B------:R-:W-:Y:S05]  /*16180*/  @!P0 BRA `(.L_x_1403) ;  /* 0x0000302000008947 */ /* 0x000fea0003800000 */
[----:B------:R-:W-:Y:S02]  /*16190*/  MOV R104, R16 ;  /* 0x0000001000687202 */ /* 0x000fe40000000f00 */
[----:B------:R-:W-:Y:S02]  /*161a0*/  MOV R101, R100 ;  /* 0x0000006400657202 */ /* 0x000fe40000000f00 */
.L_x_1410:
[----:B------:R-:W-:Y:S04]  /*161b0*/  DEPBAR.LE SB0, 0x0 ;  /* 0x000080000000791a */ /* 0x000fe80000000000 */
[----:B------:R-:W-:Y:S01]  /*161c0*/  WARPSYNC 0xffffffff ;  /* 0xffffffff00007948 */ /* 0x000fe20003800000 */
[----:B------:R-:W-:Y:S01]  /*161d0*/  BAR.SYNC.DEFER_BLOCKING 0x0 ;  /* 0x0000000000007b1d */ /* 0x000fe20000010000 */
[----:B------:R-:W-:Y:S01]  /*161e0*/  SHF.R.S32.HI R0, RZ, 0x1f, R197 ;  /* 0x0000001fff007819 */ /* 0x000fe200000114c5 */
[----:B------:R-:W-:Y:S01]  /*161f0*/  IMAD.WIDE.U32 R2, R197, c[0x0][0x208], RZ ;  /* 0x00008200c5027a25 */ /* 0x000fe200078e00ff */
[----:B------:R-:W-:Y:S02]  /*16200*/  SHF.L.U64.HI R30, R206, 0x1, R218 ;  /* 0x00000001ce1e7819 */ /* 0x000fe400000102da */
[C---:B------:R-:W-:Y:S01]  /*16210*/  SHF.L.U64.HI R22, R205.reuse, 0x1, R219 ;  /* 0x00000001cd167819 */ /* 0x040fe200000102db */
[----:B------:R-:W-:Y:S01]  /*16220*/  IMAD R0, R0, c[0x0][0x208], RZ ;  /* 0x0000820000007a24 */ /* 0x000fe200078e02ff */
[----:B------:R-:W-:Y:S01]  /*16230*/  SHF.L.U32 R15, R205, 0x1, RZ ;  /* 0x00000001cd0f7819 */ /* 0x000fe200000006ff */
[----:B------:R-:W-:Y:S01]  /*16240*/  IMAD.SHL.U32 R23, R206, 0x2, RZ ;  /* 0x00000002ce177824 */ /* 0x000fe200078e00ff */
[C---:B------:R-:W-:Y:S01]  /*16250*/  SHF.L.U64.HI R13, R202.reuse, 0x1, R203 ;  /* 0x00000001ca0d7819 */ /* 0x040fe200000102cb */
[----:B------:R-:W-:Y:S02]  /*16260*/  IMAD R0, R197, c[0x0][0x20c], R0 ;  /* 0x00008300c5007a24 */ /* 0x000fe400078e0200 */
[----:B------:R-:W-:Y:S02]  /*16270*/  IMAD.SHL.U32 R12, R202, 0x2, RZ ;  /* 0x00000002ca0c7824 */ /* 0x000fe400078e00ff */
[----:B------:R-:W-:Y:S01]  /*16280*/  IMAD.IADD R3, R3, 0x1, R0 ;  /* 0x0000000103037824 */ /* 0x000fe200078e0200 */
[----:B------:R-:W-:Y:S03]  /*16290*/  SHF.R.S32.HI R0, RZ, 0x1f, R195 ;  /* 0x0000001fff007819 */ /* 0x000fe600000114c3 */
[C---:B------:R-:W-:Y:S04]  /*162a0*/  IMAD.WIDE.U32 R2, R195.reuse, c[0x0][0x218], R2 ;  /* 0x00008600c3027a25 */ /* 0x040fe800078e0002 */
        /* <DEDUP_REMOVED lines=18> */
.L_x_1494:
[----:B------:R-:W5:Y:S01]  /*163d0*/  SHFL.IDX PT, R4, R5, RZ, 0x181f ;  /* 0x00181fff05047589 */ /* 0x000f6200000e0000 */
[----:B------:R-:W-:Y:S01]  /*163e0*/  ISETP.GE.AND P0, PT, R202, c[0x0][0x1d4], PT ;  /* 0x00007500ca007a0c */ /* 0x000fe20003f06270 */
[----:B------:R-:W-:Y:S01]  /*163f0*/  BSSY B0, `(.L_x_1405) ;  /* 0x0000140000007945 */ /* 0x000fe20003800000 */
[----:B------:R-:W-:Y:S02]  /*16400*/  ISETP.GE.AND P5, PT, R205, c[0x0][0x1d4], PT ;  /* 0x00007500cd007a0c */ /* 0x000fe40003fa6270 */
[----:B------:R-:W-:Y:S02]  /*16410*/  SEL R100, RZ, 0x10, P0 ;  /* 0x00000010ff647807 */ /* 0x000fe40000000000 */
[----:B------:R-:W-:Y:S01]  /*16420*/  ISETP.GE.AND P4, PT, R206, c[0x0][0x1d4], PT ;  /* 0x00007500ce007a0c */ /* 0x000fe20003f86270 */
[----:B------:R-:W-:Y:S03]  /*16430*/  SHFL.IDX PT, R3, R7, 0x1, 0x181f ;  /* 0x00381f0007037f89 */ /* 0x000fe600000e0000 */
[----:B------:R-:W-:Y:S05]  /*16440*/  SEL R14, RZ, 0x10, P4 ;  /* 0x00000010ff0e7807 */ /* 0x000fea0002000000 */
[----:B------:R4:W3:Y:S02]  /*16450*/  SHFL.IDX PT, R2, R5, 0x1, 0x181f ;  /* 0x00381f0005027f89 */ /* 0x0008e400000e0000 */
[----:B----4-:R-:W-:Y:S02]  /*16460*/  SEL R5, RZ, 0x10, P5 ;  /* 0x00000010ff057807 */ /* 0x010fe40002800000 */
[----:B-----5:R-:W-:Y:S02]  /*16470*/  IADD3 R6, P1, R4, R12, RZ ;  /* 0x0000000c04067210 */ /* 0x020fe40007f3e0ff */
[C---:B------:R-:W-:Y:S02]  /*16480*/  ISETP.NE.U32.AND P6, PT, R5.reuse, RZ, PT ;  /* 0x000000ff0500720c */ /* 0x040fe40003fc5070 */
[----:B---3--:R-:W-:Y:S02]  /*16490*/  IADD3.X R7, R0, R13, RZ, P1, !PT ;  /* 0x0000000d00077210 */ /* 0x008fe40000ffe4ff */
[----:B------:R-:W-:Y:S03]  /*164a0*/  IADD3 R5, -R5, 0x10, RZ ;  /* 0x0000001005057810 */ /* 0x000fe60007ffe1ff */
[----:B------:R3:W-:Y:S01]  /*164b0*/  LDGSTS.E.BYPASS.LTC128B.128 [R193+0x100], [R6.64], !P0 ;  /* 0x0010000006c17fae */ /* 0x0007e2000c101d48 */
[----:B------:R-:W-:Y:S02]  /*164c0*/  LOP3.LUT R5, R5, 0xf, RZ, 0xc0, !PT ;  /* 0x0000000f05057812 */ /* 0x000fe400078ec0ff */
[----:B---3--:R-:W-:Y:S04]  /*164d0*/  IADD3 R6, -R100, 0x10, RZ ;  /* 0x0000001064067810 */ /* 0x008fe80007ffe1ff */
[----:B------:R-:W-:Y:S04]  /*164e0*/  LOP3.LUT R6, R6, 0xf, RZ, 0xc0, !PT ;  /* 0x0000000f06067812 */ /* 0x000fe800078ec0ff */
[-C--:B------:R-:W-:Y:S02]  /*164f0*/  IADD3 R20, P1, P0, R6, R2.reuse, R12 ;  /* 0x0000000206147210 */ /* 0x080fe4000783e00c */
[----:B------:R-:W-:Y:S02]  /*16500*/  IADD3 R6, -R14, 0x10, RZ ;  /* 0x000000100e067810 */ /* 0x000fe40007ffe1ff */
[----:B------:R-:W-:Y:S02]  /*16510*/  IADD3.X R21, RZ, R3, R13, P1, P0 ;  /* 0x00000003ff157210 */ /* 0x000fe40000fe040d */
[----:B------:R-:W-:Y:S02]  /*16520*/  IADD3 R28, P1, P0, R5, R2, R15 ;  /* 0x00000002051c7210 */ /* 0x000fe4000783e00f */
[----:B------:R-:W-:Y:S02]  /*16530*/  LOP3.LUT R5, R6, 0xf, RZ, 0xc0, !PT ;  /* 0x0000000f06057812 */ /* 0x000fe400078ec0ff */
[C---:B------:R-:W-:Y:S02]  /*16540*/  IADD3 R6, P2, R4.reuse, R15, RZ ;  /* 0x0000000f04067210 */ /* 0x040fe40007f5e0ff */
[----:B------:R-:W-:Y:S02]  /*16550*/  IADD3 R12, P3, R4, R23, RZ ;  /* 0x00000017040c7210 */ /* 0x000fe40007f7e0ff */
[C---:B------:R-:W-:Y:S02]  /*16560*/  IADD3.X R7, R0.reuse, R22, RZ, P2, !PT ;  /* 0x0000001600077210 */ /* 0x040fe400017fe4ff */
[----:B------:R-:W-:Y:S02]  /*16570*/  IADD3.X R13, R0, R30, RZ, P3, !PT ;  /* 0x0000001e000d7210 */ /* 0x000fe40001ffe4ff */
[-C--:B------:R-:W-:Y:S01]  /*16580*/  IADD3.X R29, RZ, R3.reuse, R22, P1, P0 ;  /* 0x00000003ff1d7210 */ /* 0x080fe20000fe0416 */
[----:B------:R3:W-:Y:S01]  /*16590*/  LDGSTS.E.BYPASS.LTC128B.128 [R193+0x2100], [R6.64], !P5 ;  /* 0x0210000006c17fae */ /* 0x0007e2000e901d48 */
[----:B------:R-:W-:Y:S04]  /*165a0*/  IADD3 R2, P1, P0, R5, R2, R23 ;  /* 0x0000000205027210 */ /* 0x000fe8000783e017 */
[----:B------:R-:W-:Y:S02]  /*165b0*/  IADD3.X R3, RZ, R3, R30, P1, P0 ;  /* 0x00000003ff037210 */ /* 0x000fe40000fe041e */
[----:B------:R-:W-:Y:S01]  /*165c0*/  ISETP.NE.U32.AND P1, PT, R100, RZ, PT ;  /* 0x000000ff6400720c */ /* 0x000fe20003f25070 */
[----:B------:R4:W-:Y:S01]  /*165d0*/  LDGSTS.E.BYPASS.LTC128B.128 [R193+0x4100], [R12.64], !P4 ;  /* 0x041000000cc17fae */ /* 0x0009e2000e101d48 */
[----:B------:R-:W-:Y:S11]  /*165e0*/  ISETP.NE.U32.AND P0, PT, R14, RZ, PT ;  /* 0x000000ff0e00720c */ /* 0x000ff60003f05070 */
[----:B------:R5:W-:Y:S01]  /*165f0*/  LDGSTS.E.BYPASS.LTC128B.128.ZFILL [R193+0x1100], [R20.64], P1 ;  /* 0x0110000014c17fae */ /* 0x000be20008941d48 */
[C---:B--23--:R-:W-:Y:S07]  /*16600*/  HMMA.16816.F32.BF16 R4, R32.reuse, R8, RZ ;  /* 0x000000082004723c */ /* 0x04cfee00000418ff */
[----:B------:R2:W-:Y:S01]  /*16610*/  LDGSTS.E.BYPASS.LTC128B.128.ZFILL [R193+0x3100], [R28.64], P6 ;  /* 0x031000001cc17fae */ /* 0x0005e2000b141d48 */
[C---:B------:R-:W-:Y:S07]  /*16620*/  HMMA.16816.F32.BF16 R8, R32.reuse, R10, RZ ;  /* 0x0000000a2008723c */ /* 0x040fee00000418ff */
[----:B------:R3:W-:Y:S01]  /*16630*/  LDGSTS.E.BYPASS.LTC128B.128.ZFILL [R193+0x5100], [R2.64], P0 ;  /* 0x0510000002c17fae */ /* 0x0007e20008141d48 */
[----:B------:R-:W-:Y:S01]  /*16640*/  ISETP.GT.AND P0, PT, R194, R214, PT ;  /* 0x000000d6c200720c */ /* 0x000fe20003f04270 */
[C---:B----4-:R-:W-:Y:S06]  /*16650*/  HMMA.16816.F32.BF16 R12, R32.reuse, R16, RZ ;  /* 0x00000010200c723c */ /* 0x050fec00000418ff */
[----:B------:R-:W0:Y:S02]  /*16660*/  LDGDEPBAR ;  /* 0x00000000000079af */ /* 0x000e240000000000 */
[C---:B------:R-:W-:Y:S08]  /*16670*/  HMMA.16816.F32.BF16 R16, R32.reuse, R18, RZ ;  /* 0x000000122010723c */ /* 0x040ff000000418ff */
[C---:B-1---5:R-:W-:Y:S08]  /*16680*/  HMMA.16816.F32.BF16 R20, R32.reuse, R24, RZ ;  /* 0x000000182014723c */ /* 0x062ff000000418ff */
        /* <DEDUP_REMOVED lines=19> */
[C---:B--2---:R-:W-:Y:S08]  /*167c0*/  HMMA.16816.F32.BF16 R12, R148.reuse, R160, R12 ;  /* 0x000000a0940c723c */ /* 0x044ff0000004180c */
[C---:B------:R-:W-:Y:S01]  /*167d0*/  HMMA.16816.F32.BF16 R16, R148.reuse, R162, R16 ;  /* 0x000000a29410723c */ /* 0x040fe20000041810 */
[----:B------:R-:W-:Y:S07]  /*167e0*/  LDSM.16.M88.4 R160, [R173+0x800] ;  /* 0x00080000ada0783b */ /* 0x000fee0000000200 */
[C---:B----4-:R-:W-:Y:S08]  /*167f0*/  HMMA.16816.F32.BF16 R20, R148.reuse, R152, R20 ;  /* 0x000000989414723c */ /* 0x050ff00000041814 */
[C---:B------:R-:W-:Y:S01]  /*16800*/  HMMA.16816.F32.BF16 R24, R148.reuse, R154, R24 ;  /* 0x0000009a9418723c */ /* 0x040fe20000041818 */
[----:B------:R-:W1:Y:S07]  /*16810*/  LDSM.16.M88.4 R152, [R179] ;  /* 0x00000000b398783b */ /* 0x000e6e0000000200 */
[C---:B------:R-:W-:Y:S08]  /*16820*/  HMMA.16816.F32.BF16 R28, R148.reuse, R164, R28 ;  /* 0x000000a4941c723c */ /* 0x040ff0000004181c */
[----:B------:R-:W-:Y:S01]  /*16830*/  HMMA.16816.F32.BF16 R32, R148, R166, R32 ;  /* 0x000000a69420723c */ /* 0x000fe20000041820 */
[----:B------:R-:W2:Y:S08]  /*16840*/  LDSM.16.M88.4 R148, [R173+0x1000] ;  /* 0x00100000ad94783b */ /* 0x000eb00000000200 */
[----:B------:R-:W4:Y:S01]  /*16850*/  LDSM.16.M88.4 R164, [R173+0x1800] ;  /* 0x00180000ada4783b */ /* 0x000f220000000200 */
        /* <DEDUP_REMOVED lines=83> */
[----:B------:R-:W4:Y:S07]  /*16d90*/  LDSM.16.M88.4 R160, [R180+0x8000] ;  /* 0x00800000b4a0783b */ /* 0x000f2e0000000200 */
[C---:B--2---:R-:W-:Y:S08]  /*16da0*/  HMMA.16816.F32.BF16 R20, R152.reuse, R148, R20 ;  /* 0x000000949814723c */ /* 0x044ff00000041814 */
[C---:B------:R-:W-:Y:S01]  /*16db0*/  HMMA.16816.F32.BF16 R24, R152.reuse, R150, R24 ;  /* 0x000000969818723c */ /* 0x040fe20000041818 */
[----:B------:R-:W2:Y:S07]  /*16dc0*/  LDSM.16.M88.4 R148, [R176+0x4800] ;  /* 0x00480000b094783b */ /* 0x000eae0000000200 */
[C---:B-1----:R-:W-:Y:S08]  /*16dd0*/  HMMA.16816.F32.BF16 R28, R152.reuse, R156, R28 ;  /* 0x0000009c981c723c */ /* 0x042ff0000004181c */
[----:B------:R-:W-:Y:S01]  /*16de0*/  HMMA.16816.F32.BF16 R32, R152, R158, R32 ;  /* 0x0000009e9820723c */ /* 0x000fe20000041820 */
[----:B------:R-:W1:Y:S07]  /*16df0*/  LDSM.16.M88.4 R152, [R176+0x5000] ;  /* 0x00500000b098783b */ /* 0x000e6e0000000200 */
[C---:B----4-:R-:W-:Y:S01]  /*16e00*/  HMMA.16816.F32.BF16 R4, R160.reuse, R164, R4 ;  /* 0x000000a4a004723c */ /* 0x050fe20000041804 */
[----:B------:R-:W4:Y:S07]  /*16e10*/  LDSM.16.M88.4 R156, [R176+0x5800] ;  /* 0x00580000b09c783b */ /* 0x000f2e0000000200 */
        /* <DEDUP_REMOVED lines=8> */
[C---:B----4-:R-:W-:Y:S08]  /*16ea0*/  HMMA.16816.F32.BF16 R28, R160.reuse, R156, R28 ;  /* 0x0000009ca01c723c */ /* 0x050ff0000004181c */
[----:B------:R-:W-:Y:S08]  /*16eb0*/  HMMA.16816.F32.BF16 R32, R160, R158, R32 ;  /* 0x0000009ea020723c */ /* 0x000ff00000041820 */
[C---:B--2---:R-:W-:Y:S08]  /*16ec0*/  HMMA.16816.F32.BF16 R4, R148.reuse, R164, R4 ;  /* 0x000000a49404723c */ /* 0x044ff00000041804 */
[C---:B------:R-:W-:Y:S08]  /*16ed0*/  HMMA.16816.F32.BF16 R8, R148.reuse, R166, R8 ;  /* 0x000000a69408723c */ /* 0x040ff00000041808 */
[C---:B-1----:R-:W-:Y:S08]  /*16ee0*/  HMMA.16816.F32.BF16 R12, R148.reuse, R152, R12 ;  /* 0x00000098940c723c */ /* 0x042ff0000004180c */
[----:B------:R-:W-:Y:S01]  /*16ef0*/  FMUL.FTZ R0, R4, c[0x0][0x320] ;  /* 0x0000c80004007a20 */ /* 0x000fe20000410000 */
[C---:B------:R-:W-:Y:S03]  /*16f00*/  HMMA.16816.F32.BF16 R16, R148.reuse, R154, R16 ;  /* 0x0000009a9410723c */ /* 0x040fe60000041810 */
[----:B------:R1:W2:Y:S04]  /*16f10*/  MUFU.TANH R165, R0 ;  /* 0x0000000000a57308 */ /* 0x0002a80000002400 */
[----:B------:R-:W-:Y:S02]  /*16f20*/  FMUL.FTZ R10, R10, c[0x0][0x320] ;  /* 0x0000c8000a0a7a20 */ /* 0x000fe40000410000 */
[----:B---3--:R-:W-:Y:S04]  /*16f30*/  FMUL.FTZ R3, R11, c[0x0][0x320] ;  /* 0x0000c8000b037a20 */ /* 0x008fe80000410000 */
[----:B------:R-:W3:Y:S02]  /*16f40*/  MUFU.TANH R169, R10 ;  /* 0x0000000a00a97308 */ /* 0x000ee40000002400 */
        /* <DEDUP_REMOVED lines=68> */
[----:B--234-:R-:W-:Y:S01]  /*17390*/  IMAD.MOV.U32 R196, RZ, RZ, c[0x0][0x2b8] ;  /* 0x0000ae00ffc47624 */ /* 0x01cfe200078e00ff */
        /* <DEDUP_REMOVED lines=11> */
[----:B-1----:R-:W-:Y:S06]  /*17450*/  IMAD.MOV.U32 R0, RZ, RZ, R2 ;  /* 0x000000ffff007224 */ /* 0x002fec00078e0002 */
        /* <DEDUP_REMOVED lines=24> */
.L_x_1495:
        /* <DEDUP_REMOVED lines=18> */
.L_x_1496:
        /* <DEDUP_REMOVED lines=15> */
.L_x_1406:
[----:B--234-:R-:W-:Y:S05]  /*177f0*/  BSYNC B0 ;  /* 0x0000000000007941 */ /* 0x01cfea0003800000 */
.L_x_1405:
        /* <DEDUP_REMOVED lines=41> */
.L_x_1497:
        /* <DEDUP_REMOVED lines=370> */
.L_x_1403:
[----:B------:R-:W-:Y:S05]  /*191b0*/  BRA.DIV ~URZ, `(.L_x_1411) ;  /* 0x000070827f007947 */ /* 0x000fea000b800000 */
[----:B------:R1:W2:Y:S02]  /*191c0*/  SHFL.BFLY PT, R0, R208, 0x2, 0x1f ;  /* 0x0c401f00d0007f89 */ /* 0x0002a400000e0000 */
.L_x_1498:
[----:B--2---:R-:W-:Y:S01]  /*191d0*/  FADD.FTZ R5, R0, R208 ;  /* 0x000000d000057221 */ /* 0x004fe20000010000 */
[----:B------:R-:W-:Y:S05]  /*191e0*/  BRA.DIV ~URZ, `(.L_x_1412) ;  /* 0x000070a27f007947 */ /* 0x000fea000b800000 */
[----:B------:R-:W2:Y:S02]  /*191f0*/  SHFL.BFLY PT, R0, R204, 0x2, 0x1f ;  /* 0x0c401f00cc007f89 */ /* 0x000ea400000e0000 */
[----:B--2---:R-:W-:-:S02]  /*19200*/  FADD.FTZ R4, R0, R204 ;  /* 0x000000cc00047221 */ /* 0x004fc40000010000 */
[----:B------:R-:W2:Y:S04]  /*19210*/  SHFL.BFLY PT, R0, R5, 0x1, 0x1f ;  /* 0x0c201f0005007f89 */ /* 0x000ea800000e0000 */
[----:B------:R3:W4:Y:S01]  /*19220*/  SHFL.BFLY PT, R3, R4, 0x1, 0x1f ;  /* 0x0c201f0004037f89 */ /* 0x00072200000e0000 */
[----:B--2---:R-:W-:-:S05]  /*19230*/  FADD.FTZ R5, R5, R0 ;  /* 0x0000000005057221 */ /* 0x004fca0000010000 */
.L_x_1499:
[----:B------:R-:W-:Y:S01]  /*19240*/  FSETP.NE.FTZ.AND P1, PT, R5, RZ, PT ;  /* 0x000000ff0500720b */ /* 0x000fe20003f35000 */
[----:B----4-:R-:W-:Y:S01]  /*19250*/  FADD.FTZ R3, R3, R4 ;  /* 0x0000000403037221 */ /* 0x010fe20000010000 */
[----:B------:R-:W-:Y:S02]  /*19260*/  MOV R2, RZ ;  /* 0x000000ff00027202 */ /* 0x000fe40000000f00 */
[----:B------:R-:W-:Y:S02]  /*19270*/  MOV R15, 0xff800000 ;  /* 0xff800000000f7802 */ /* 0x000fe40000000f00 */
[----:B------:R-:W-:-:S02]  /*19280*/  FSETP.NE.FTZ.AND P0, PT, R3, RZ, PT ;  /* 0x000000ff0300720b */ /* 0x000fc40003f15000 */
[----:B------:R-:W-:-:S05]  /*19290*/  MOV R18, 0xff800000 ;  /* 0xff80000000127802 */ /* 0x000fca0000000f00 */
[----:B------:R-:W2:Y:S08]  /*192a0*/  @P1 MUFU.LG2 R0, R5 ;  /* 0x0000000500001308 */ /* 0x000eb00000000c00 */
[----:B------:R4:W5:Y:S01]  /*192b0*/  @P1 MUFU.RCP R2, R5 ;  /* 0x0000000500021308 */ /* 0x0009620000001000 */
[----:B--23--:R-:W-:Y:S01]  /*192c0*/  @P1 FMUL.FTZ R4, R0, 0.69314718246459960938 ;  /* 0x3f31721800041820 */ /* 0x00cfe20000410000 */
[----:B----4-:R-:W-:Y:S01]  /*192d0*/  @P1 MOV R5, 0x3f317218 ;  /* 0x3f31721800051802 */ /* 0x010fe20000000f00 */
[----:B-----5:R-:W-:-:S02]  /*192e0*/  FMUL.FTZ R34, R2, R116 ;  /* 0x0000007402227220 */ /* 0x020fc40000410000 */
[C---:B------:R-:W-:Y:S02]  /*192f0*/  FMUL.FTZ R35, R2.reuse, R117 ;  /* 0x0000007502237220 */ /* 0x040fe40000410000 */
[----:B------:R-:W-:Y:S01]  /*19300*/  @P1 FMUL.FTZ R0, R5, c[0x0][0x2d0] ;  /* 0x0000b40005001a20 */ /* 0x000fe20000410000 */
[----:B------:R-:W-:Y:S01]  /*19310*/  @P0 MOV R5, 0x3f317218 ;  /* 0x3f31721800050802 */ /* 0x000fe20000000f00 */
[----:B------:R-:W-:Y:S02]  /*19320*/  FMUL.FTZ R101, R2, R113 ;  /* 0x0000007102657220 */ /* 0x000fe40000410000 */
[----:B------:R-:W-:Y:S01]  /*19330*/  @P1 FFMA.FTZ R15, R0, R100, R4 ;  /* 0x00000064000f1223 */ /* 0x000fe20000010004 */
[----:B------:R-:W-:Y:S01]  /*19340*/  MOV R0, RZ ;  /* 0x000000ff00007202 */ /* 0x000fe20000000f00 */
[----:B------:R-:W-:Y:S01]  /*19350*/  @P0 MUFU.LG2 R4, R3 ;  /* 0x0000000300040308 */ /* 0x000fe20000000c00 */
[C---:B------:R-:W-:Y:S02]  /*19360*/  FMUL.FTZ R100, R2.reuse, R112 ;  /* 0x0000007002647220 */ /* 0x040fe40000410000 */
[----:B------:R-:W-:-:S02]  /*19370*/  FMUL.FTZ R116, R2, R88 ;  /* 0x0000005802747220 */ /* 0x000fc40000410000 */
[C---:B------:R-:W-:Y:S02]  /*19380*/  FMUL.FTZ R117, R2.reuse, R89 ;  /* 0x0000005902757220 */ /* 0x040fe40000410000 */
[C---:B------:R-:W-:Y:S01]  /*19390*/  FMUL.FTZ R112, R2.reuse, R68 ;  /* 0x0000004402707220 */ /* 0x040fe20000410000 */
[----:B------:R-:W2:Y:S01]  /*193a0*/  @P0 MUFU.RCP R0, R3 ;  /* 0x0000000300000308 */ /* 0x000ea20000001000 */
[C---:B------:R-:W-:Y:S02]  /*193b0*/  FMUL.FTZ R113, R2.reuse, R69 ;  /* 0x0000004502717220 */ /* 0x040fe40000410000 */
[C---:B------:R-:W-:Y:S02]  /*193c0*/  FMUL.FTZ R24, R2.reuse, R132 ;  /* 0x0000008402187220 */ /* 0x040fe40000410000 */
[C---:B------:R-:W-:Y:S02]  /*193d0*/  FMUL.FTZ R25, R2.reuse, R133 ;  /* 0x0000008502197220 */ /* 0x040fe40000410000 */
[----:B------:R-:W-:-:S02]  /*193e0*/  FMUL.FTZ R68, R2, R72 ;  /* 0x0000004802447220 */ /* 0x000fc40000410000 */
[C---:B------:R-:W-:Y:S02]  /*193f0*/  FMUL.FTZ R69, R2.reuse, R73 ;  /* 0x0000004902457220 */ /* 0x040fe40000410000 */
[C---:B------:R-:W-:Y:S02]  /*19400*/  FMUL.FTZ R20, R2.reuse, R96 ;  /* 0x0000006002147220 */ /* 0x040fe40000410000 */
[C---:B------:R-:W-:Y:S02]  /*19410*/  FMUL.FTZ R21, R2.reuse, R97 ;  /* 0x0000006102157220 */ /* 0x040fe40000410000 */
[----:B------:R-:W-:Y:S02]  /*19420*/  FMUL.FTZ R32, R2, R120 ;  /* 0x0000007802207220 */ /* 0x000fe40000410000 */
[C---:B--2---:R-:W-:Y:S02]  /*19430*/  FMUL.FTZ R88, R0.reuse, R122 ;  /* 0x0000007a00587220 */ /* 0x044fe40000410000 */
[----:B------:R-:W-:-:S02]  /*19440*/  FMUL.FTZ R89, R0, R123 ;  /* 0x0000007b00597220 */ /* 0x000fc40000410000 */
[----:B------:R-:W-:Y:S02]  /*19450*/  @P0 FMUL.FTZ R3, R4, 0.69314718246459960938 ;  /* 0x3f31721804030820 */ /* 0x000fe40000410000 */
[C---:B------:R-:W-:Y:S02]  /*19460*/  FMUL.FTZ R122, R0.reuse, R38 ;  /* 0x00000026007a7220 */ /* 0x040fe40000410000 */
[----:B------:R-:W-:Y:S02]  /*19470*/  FMUL.FTZ R123, R0, R39 ;  /* 0x00000027007b7220 */ /* 0x000fe40000410000 */
[----:B------:R-:W-:Y:S02]  /*19480*/  @P0 FMUL.FTZ R4, R5, c[0x0][0x2d0] ;  /* 0x0000b40005040a20 */ /* 0x000fe40000410000 */
[C---:B------:R-:W-:Y:S02]  /*19490*/  FMUL.FTZ R33, R2.reuse, R121 ;  /* 0x0000007902217220 */ /* 0x040fe40000410000 */
[----:B------:R-:W-:-:S02]  /*194a0*/  FMUL.FTZ R72, R2, R76 ;  /* 0x0000004c02487220 */ /* 0x000fc40000410000 */
[----:B------:R-:W-:Y:S02]  /*194b0*/  FMUL.FTZ R73, R2, R77 ;  /* 0x0000004d02497220 */ /* 0x000fe40000410000 */
[C---:B------:R-:W-:Y:S02]  /*194c0*/  FMUL.FTZ R96, R0.reuse, R110 ;  /* 0x0000006e00607220 */ /* 0x040fe40000410000 */
[C---:B------:R-:W-:Y:S02]  /*194d0*/  FMUL.FTZ R97, R0.reuse, R111 ;  /* 0x0000006f00617220 */ /* 0x040fe40000410000 */
[C---:B------:R-:W-:Y:S02]  /*194e0*/  FMUL.FTZ R38, R0.reuse, R46 ;  /* 0x0000002e00267220 */ /* 0x040fe40000410000 */
[C---:B------:R-:W-:Y:S02]  /*194f0*/  FMUL.FTZ R39, R0.reuse, R47 ;  /* 0x0000002f00277220 */ /* 0x040fe40000410000 */
[----:B------:R-:W-:-:S02]  /*19500*/  FMUL.FTZ R132, R0, R62 ;  /* 0x0000003e00847220 */ /* 0x000fc40000410000 */
[----:B------:R-:W-:Y:S02]  /*19510*/  FMUL.FTZ R133, R0, R63 ;  /* 0x0000003f00857220 */ /* 0x000fe40000410000 */
[C---:B------:R-:W-:Y:S02]  /*19520*/  FMUL.FTZ R30, R2.reuse, R124 ;  /* 0x0000007c021e7220 */ /* 0x040fe40000410000 */
[C---:B------:R-:W-:Y:S02]  /*19530*/  FMUL.FTZ R31, R2.reuse, R125 ;  /* 0x0000007d021f7220 */ /* 0x040fe40000410000 */
[C---:B------:R-:W-:Y:S02]  /*19540*/  FMUL.FTZ R76, R2.reuse, R80 ;  /* 0x00000050024c7220 */ /* 0x040fe40000410000 */
[----:B------:R-:W-:Y:S02]  /*19550*/  FMUL.FTZ R77, R2, R81 ;  /* 0x00000051024d7220 */ /* 0x000fe40000410000 */
        /* <DEDUP_REMOVED lines=41> */
[----:B------:R-:W-:Y:S01]  /*197f0*/  FMUL.FTZ R51, R0, R99 ;  /* 0x0000006300337220 */ /* 0x000fe20000410000 */
[----:B------:R-:W-:Y:S01]  /*19800*/  MOV R0, 0x1 ;  /* 0x0000000100007802 */ /* 0x000fe20000000f00 */
[----:B------:R-:W-:-:S02]  /*19810*/  @P0 FFMA.FTZ R18, R4, R16, R3 ;  /* 0x0000001004120223 */ /* 0x000fc40000010003 */
        /* <DEDUP_REMOVED lines=22> */
.L_x_1328:
        /* <DEDUP_REMOVED lines=17> */
.L_x_1414:
[----:B------:R-:W-:Y:S05]  /*19a90*/  BSYNC B0 ;  /* 0x0000000000007941 */ /* 0x000fea0003800000 */
.L_x_1413:
        /* <DEDUP_REMOVED lines=8> */
[----:B------:R-:W3:Y:S04]  /*19b20*/  LDL R7, [R1+0xc] ;  /* 0x00000c0001077983 */ /* 0x000ee80000100800 */
[----:B------:R-:W3:Y:S04]  /*19b30*/  LDL R6, [R1+0x20] ;  /* 0x0000200001067983 */ /* 0x000ee80000100800 */
[----:B------:R-:W3:Y:S04]  /*19b40*/  LDL R5, [R1+0x18] ;  /* 0x0000180001057983 */ /* 0x000ee80000100800 */
[----:B------:R-:W3:Y:S04]  /*19b50*/  LDL R4, [R1+0x1c] ;  /* 0x00001c0001047983 */ /* 0x000ee80000100800 */
[----:B------:R-:W3:Y:S01]  /*19b60*/  LDL R3, [R1+0x14] ;  /* 0x0000140001037983 */ /* 0x000ee20000100800 */
[----:B------:R-:W-:Y:S01]  /*19b70*/  WARPSYNC 0xffffffff ;  /* 0xffffffff00007948 */ /* 0x000fe20003800000 */
[----:B------:R-:W-:Y:S01]  /*19b80*/  F2FP.BF16.PACK_AB R2, R23, R22 ;  /* 0x000000161702723e */ /* 0x000fe200000010ff */
[----:B------:R-:W-:Y:S01]  /*19b90*/  IMAD.MOV.U32 R14, RZ, RZ, c[0x0][0x388] ;  /* 0x0000e200ff0e7624 */ /* 0x000fe200078e00ff */
[----:B------:R-:W-:Y:S01]  /*19ba0*/  BAR.SYNC.DEFER_BLOCKING 0x1, 0x100 ;  /* 0x0044000000007b1d */ /* 0x000fe20000010000 */
[----:B------:R-:W-:-:S02]  /*19bb0*/  F2FP.BF16.PACK_AB R0, R93, R92 ;  /* 0x0000005c5d00723e */ /* 0x000fc400000010ff */
[----:B------:R-:W-:-:S04]  /*19bc0*/  ISETP.NE.U32.AND P0, PT, RZ, c[0x0][0x508], PT ;  /* 0x00014200ff007a0c */ /* 0x000fc80003f05070 */
[----:B------:R-:W-:Y:S02]  /*19bd0*/  ISETP.NE.AND.EX P1, PT, RZ, c[0x0][0x50c], PT, P0 ;  /* 0x00014300ff007a0c */ /* 0x000fe40003f25300 */
[----:B------:R-:W-:-:S04]  /*19be0*/  ISETP.NE.U32.AND P2, PT, RZ, c[0x0][0x500], PT ;  /* 0x00014000ff007a0c */ /* 0x000fc80003f45070 */
[----:B------:R-:W-:Y:S01]  /*19bf0*/  ISETP.NE.AND.EX P2, PT, RZ, c[0x0][0x504], PT, P2 ;  /* 0x00014100ff007a0c */ /* 0x000fe20003f45320 */
[----:B--2---:R2:W-:Y:S04]  /*19c00*/  STS [R10], R2 ;  /* 0x000000020a007388 */ /* 0x0045e80000000800 */
[----:B------:R1:W-:Y:S01]  /*19c10*/  STS [R10+0x400], R0 ;  /* 0x000400000a007388 */ /* 0x0003e20000000800 */
[----:B--2---:R-:W-:Y:S02]  /*19c20*/  F2FP.BF16.PACK_AB R2, R25, R24 ;  /* 0x000000181902723e */ /* 0x004fe400000010ff */
[----:B-1----:R-:W-:-:S03]  /*19c30*/  F2FP.BF16.PACK_AB R0, R85, R84 ;  /* 0x000000545500723e */ /* 0x002fc600000010ff */
        /* <DEDUP_REMOVED lines=105> */
.L_x_1417:
[----:B------:R-:W2:Y:S01]  /*1a2d0*/  LDL R19, [R1] ;  /* 0x0000000001137983 */ /* 0x000ea20000100800 */
[----:B------:R-:W-:Y:S01]  /*1a2e0*/  IMAD.MOV.U32 R13, RZ, RZ, 0x368 ;  /* 0x00000368ff0d7424 */ /* 0x000fe200078e00ff */
[----:B------:R-:W-:Y:S02]  /*1a2f0*/  ISETP.GT.AND P2, PT, R0, 0x1, PT ;  /* 0x000000010000780c */ /* 0x000fe40003f44270 */
[----:B------:R-:W3:Y:S01]  /*1a300*/  LDL R29, [R1+0x58] ;  /* 0x00005800011d7983 */ /* 0x000ee20000100800 */
[----:B------:R-:W-:-:S02]  /*1a310*/  ISETP.NE.U32.AND P0, PT, RZ, c[0x0][0x500], PT ;  /* 0x00014000ff007a0c */ /* 0x000fc40003f05070 */
[----:B------:R-:W-:Y:S02]  /*1a320*/  SEL R13, R13, 0x328, P2 ;  /* 0x000003280d0d7807 */ /* 0x000fe40001000000 */
[----:B------:R-:W-:Y:S02]  /*1a330*/  ISETP.NE.AND.EX P0, PT, RZ, c[0x0][0x504], PT, P0 ;  /* 0x00014100ff007a0c */ /* 0x000fe40003f05300 */
[----:B------:R-:W4:Y:S01]  /*1a340*/  LDC.64 R6, c[0x0][R13+0x170] ;  /* 0x00005c000d067b82 */ /* 0x000f220000000a00 */
[----:B-1----:R-:W-:Y:S02]  /*1a350*/  LOP3.LUT R5, R246, 0xffff, RZ, 0xc0, !PT ;  /* 0x0000fffff6057812 */ /* 0x002fe400078ec0ff */
[----:B------:R-:W-:Y:S02]  /*1a360*/  SEL R0, R251, RZ, !P0 ;  /* 0x000000fffb007207 */ /* 0x000fe40004000000 */
[----:B------:R-:W-:-:S03]  /*1a370*/  SEL R4, R252, RZ, !P0 ;  /* 0x000000fffc047207 */ /* 0x000fc60004000000 */
[----:B------:R-:W1:Y:S08]  /*1a380*/  LDC.64 R10, c[0x0][R13+0x168] ;  /* 0x00005a000d0a7b82 */ /* 0x000e700000000a00 */
[----:B------:R-:W2:Y:S01]  /*1a390*/  LDC.64 R16, c[0x0][R13+0x178] ;  /* 0x00005e000d107b82 */ /* 0x000ea20000000a00 */
[----:B----4-:R-:W-:-:S04]  /*1a3a0*/  IMAD R3, R7, R0, RZ ;  /* 0x0000000007037224 */ /* 0x010fc800078e02ff */
[C---:B------:R-:W-:Y:S02]  /*1a3b0*/  IMAD R4, R6.reuse, R4, R3 ;  /* 0x0000000406047224 */ /* 0x040fe400078e0203 */
[----:B------:R-:W-:-:S04]  /*1a3c0*/  IMAD.WIDE.U32 R6, R6, R0, RZ ;  /* 0x0000000006067225 */ /* 0x000fc800078e00ff */
[----:B-1----:R-:W-:-:S04]  /*1a3d0*/  IMAD.WIDE.U32 R8, R10, R5, RZ ;  /* 0x000000050a087225 */ /* 0x002fc800078e00ff */
[----:B------:R-:W-:Y:S01]  /*1a3e0*/  IMAD R3, R11, R5, RZ ;  /* 0x000000050b037224 */ /* 0x000fe200078e02ff */
[----:B-----5:R-:W-:Y:S01]  /*1a3f0*/  IADD3 R12, P1, P0, R6, R8, R2 ;  /* 0x00000008060c7210 */ /* 0x020fe2000783e002 */
[----:B------:R-:W-:Y:S01]  /*1a400*/  IMAD.IADD R4, R7, 0x1, R4 ;  /* 0x0000000107047824 */ /* 0x000fe200078e0204 */
[----:B------:R-:W-:Y:S01]  /*1a410*/  SHF.R.S32.HI R8, RZ, 0x1f, R2 ;  /* 0x0000001fff087819 */ /* 0x000fe20000011402 */
[----:B------:R-:W-:Y:S02]  /*1a420*/  IMAD.IADD R9, R9, 0x1, R3 ;  /* 0x0000000109097824 */ /* 0x000fe400078e0203 */
[----:B------:R-:W-:-:S05]  /*1a430*/  IMAD.MOV.U32 R3, RZ, RZ, c[0x0][0x4e8] ;  /* 0x00013a00ff037624 */ /* 0x000fca00078e00ff */
[----:B------:R-:W-:Y:S01]  /*1a440*/  ISETP.NE.AND P3, PT, R3, 0x1, PT ;  /* 0x000000010300780c */ /* 0x000fe20003f65270 */
[----:B------:R-:W-:Y:S01]  /*1a450*/  IMAD.IADD R3, R248, 0x1, R239 ;  /* 0x00000001f8037824 */ /* 0x000fe200078e02ef */
[----:B------:R-:W-:-:S03]  /*1a460*/  IADD3.X R11, R4, R9, R8, P1, P0 ;  /* 0x00000009040b7210 */ /* 0x000fc60000fe0408 */
[----:B------:R-:W-:-:S08]  /*1a470*/  IMAD.MOV.U32 R4, RZ, RZ, R3 ;  /* 0x000000ffff047224 */ /* 0x000fd000078e0003 */
[----:B------:R-:W-:-:S05]  /*1a480*/  @P3 IMAD.HI.U32 R9, R3, c[0x0][0x4ec], RZ ;  /* 0x00013b0003093a27 */ /* 0x000fca00078e00ff */
[----:B------:R-:W-:Y:S01]  /*1a490*/  @P3 SHF.R.U32.HI R4, RZ, c[0x0][0x4f0], R9 ;  /* 0x00013c00ff043a19 */ /* 0x000fe20000011609 */
[----:B------:R-:W1:Y:S01]  /*1a4a0*/  S2R R86, SR_TID.X ;  /* 0x0000000000567919 */ /* 0x000e620000002100 */
[----:B--2---:R-:W-:-:S05]  /*1a4b0*/  SEL R6, R19, RZ, P2 ;  /* 0x000000ff13067207 */ /* 0x004fca0001000000 */
[-C--:B------:R-:W-:Y:S02]  /*1a4c0*/  IMAD R10, R17, R6.reuse, RZ ;  /* 0x00000006110a7224 */ /* 0x080fe400078e02ff */
[----:B------:R-:W-:-:S04]  /*1a4d0*/  IMAD.WIDE.U32 R6, R16, R6, RZ ;  /* 0x0000000610067225 */ /* 0x000fc800078e00ff */
[----:B------:R-:W-:Y:S01]  /*1a4e0*/  IMAD.IADD R10, R7, 0x1, R10 ;  /* 0x00000001070a7824 */ /* 0x000fe200078e020a */
        /* <DEDUP_REMOVED lines=42> */
[----:B------:R-:W-:Y:S01]  /*1a790*/  IADD3 R8, R220, R239, RZ ;  /* 0x000000efdc087210 */ /* 0x000fe20007ffe0ff */
        /* <DEDUP_REMOVED lines=18> */
[----:B--2---:R2:W1:Y:S01]  /*1a8c0*/  LDS.128 R16, [R193+0x8080] ;  /* 0x00808000c1107984 */ /* 0x0044620000000c00 */
        /* <DEDUP_REMOVED lines=10> */
[----:B------:R-:W5:Y:S01]  /*1a970*/  S2R R29, SR_TID.X ;  /* 0x00000000001d7919 */ /* 0x000f620000002100 */
[----:B------:R-:W-:Y:S01]  /*1a980*/  IADD3 R3, R3, R8, RZ ;  /* 0x0000000803037210 */ /* 0x000fe20007ffe0ff */
[----:B------:R-:W-:-:S04]  /*1a990*/  IMAD R5, R5, c[0x0][0x3d8], RZ ;  /* 0x0000f60005057a24 */ /* 0x000fc800078e02ff */
[----:B------:R-:W-:-:S04]  /*1a9a0*/  IMAD.WIDE.U32 R2, R0, c[0x0][0x3d8], R2 ;  /* 0x0000f60000027a25 */ /* 0x000fc800078e0002 */
[----:B------:R-:W-:Y:S01]  /*1a9b0*/  IMAD R0, R0, c[0x0][0x3dc], R5 ;  /* 0x0000f70000007a24 */ /* 0x000fe200078e0205 */
[----:B------:R-:W-:-:S04]  /*1a9c0*/  LEA R7, P0, R2, c[0x0][0x380], 0x1 ;  /* 0x0000e00002077a11 */ /* 0x000fc800078008ff */
[----:B------:R-:W-:-:S04]  /*1a9d0*/  IADD3 R0, R3, R0, RZ ;  /* 0x0000000003007210 */ /* 0x000fc80007ffe0ff */
[----:B------:R-:W-:Y:S02]  /*1a9e0*/  LEA.HI.X R6, R2, c[0x0][0x384], R0, 0x1, P0 ;  /* 0x0000e10002067a11 */ /* 0x000fe400000f0c00 */
[----:B-----5:R-:W-:-:S04]  /*1a9f0*/  SHF.R.S32.HI R14, RZ, 0x1f, R29 ;  /* 0x0000001fff0e7819 */ /* 0x020fc8000001141d */
[----:B------:R-:W-:-:S04]  /*1aa00*/  LEA.HI R14, R14, R29, RZ, 0x3 ;  /* 0x0000001d0e0e7211 */ /* 0x000fc800078f18ff */
[----:B------:R-:W-:-:S04]  /*1aa10*/  SHF.R.S32.HI R14, RZ, 0x3, R14 ;  /* 0x00000003ff0e7819 */ /* 0x000fc8000001140e */
[----:B------:R-:W-:Y:S01]  /*1aa20*/  IADD3 R5, R14, R239, RZ ;  /* 0x000000ef0e057210 */ /* 0x000fe20007ffe0ff */
[----:B------:R-:W-:Y:S05]  /*1aa30*/  BRA.DIV ~URZ, `(.L_x_1419) ;  /* 0x000059427f007947 */ /* 0x000fea000b800000 */
[----:B-1234-:R1:W2:Y:S02]  /*1aa40*/  SHFL.IDX PT, R8, R6, RZ, 0x181f ;  /* 0x00181fff06087589 */ /* 0x01e2a400000e0000 */
.L_x_1500:
[----:B------:R-:W-:Y:S05]  /*1aa50*/  BRA.DIV ~URZ, `(.L_x_1420) ;  /* 0x000059927f007947 */ /* 0x000fea000b800000 */
[----:B------:R3:W4:Y:S02]  /*1aa60*/  SHFL.IDX PT, R0, R7, RZ, 0x181f ;  /* 0x00181fff07007589 */ /* 0x00072400000e0000 */
.L_x_1501:
[----:B------:R-:W-:Y:S01]  /*1aa70*/  ISETP.GE.AND P0, PT, R5, R4, PT ;  /* 0x000000040500720c */ /* 0x000fe20003f06270 */
[----:B------:R-:W-:-:S12]  /*1aa80*/  BSSY B0, `(.L_x_1421) ;  /* 0x000000e000007945 */ /* 0x000fd80003800000 */
        /* <DEDUP_REMOVED lines=10> */
[----:B------:R2:W-:Y:S04]  /*1ab30*/  @!P2 ST.E.128 [R12.64], R24 ;  /* 0x000000180c00a985 */ /* 0x0005e8000c101d08 */
[----:B------:R2:W-:Y:S04]  /*1ab40*/  @!P1 ST.E.128 [R10.64], R20 ;  /* 0x000000140a009985 */ /* 0x0005e8000c101d08 */
[----:B------:R2:W-:Y:S02]  /*1ab50*/  @!P0 ST.E.128 [R2.64], R16 ;  /* 0x0000001002008985 */ /* 0x0005e4000c101d08 */
.L_x_1422:
[----:B------:R-:W-:Y:S05]  /*1ab60*/  BSYNC B0 ;  /* 0x0000000000007941 */ /* 0x000fea0003800000 */
.L_x_1421:
[----:B------:R-:W-:Y:S05]  /*1ab70*/  BRA.DIV ~URZ, `(.L_x_1423) ;  /* 0x000058d27f007947 */ /* 0x000fea000b800000 */
[----:B--2---:R2:W1:Y:S04]  /*1ab80*/  SHFL.IDX PT, R8, R6, 0x1, 0x181f ;  /* 0x00381f0006087f89 */ /* 0x00446800000e0000 */
[----:B----4-:R2:W4:Y:S02]  /*1ab90*/  SHFL.IDX PT, R0, R7, 0x1, 0x181f ;  /* 0x00381f0007007f89 */ /* 0x01052400000e0000 */
.L_x_1502:
        /* <DEDUP_REMOVED lines=13> */
[----:B------:R1:W-:Y:S04]  /*1ac70*/  @!P2 ST.E.128 [R12.64], R40 ;  /* 0x000000280c00a985 */ /* 0x0003e8000c101d08 */
[----:B------:R1:W-:Y:S04]  /*1ac80*/  @!P1 ST.E.128 [R10.64], R36 ;  /* 0x000000240a009985 */ /* 0x0003e8000c101d08 */
[----:B------:R1:W-:Y:S02]  /*1ac90*/  @!P0 ST.E.128 [R2.64], R32 ;  /* 0x0000002002008985 */ /* 0x0003e4000c101d08 */
.L_x_1425:
[----:B------:R-:W-:Y:S05]  /*1aca0*/  BSYNC B0 ;  /* 0x0000000000007941 */ /* 0x000fea0003800000 */
.L_x_1424:
[----:B------:R-:W-:Y:S05]  /*1acb0*/  BRA.DIV ~URZ, `(.L_x_1426) ;  /* 0x000058527f007947 */ /* 0x000fea000b800000 */
[----:B-1----:R1:W2:Y:S02]  /*1acc0*/  SHFL.IDX PT, R8, R6, 0x2, 0x181f ;  /* 0x00581f0006087f89 */ /* 0x0022a400000e0000 */
.L_x_1503:
[----:B------:R-:W-:Y:S05]  /*1acd0*/  BRA.DIV ~URZ, `(.L_x_1427) ;  /* 0x000058a27f007947 */ /* 0x000fea000b800000 */
[----:B----4-:R4:W1:Y:S02]  /*1ace0*/  SHFL.IDX PT, R0, R7, 0x2, 0x181f ;  /* 0x00581f0007007f89 */ /* 0x01086400000e0000 */
.L_x_1504:
        /* <DEDUP_REMOVED lines=16> */
.L_x_1429:
[----:B------:R-:W-:Y:S05]  /*1adf0*/  BSYNC B0 ;  /* 0x0000000000007941 */ /* 0x000fea0003800000 */
.L_x_1428:
[----:B------:R-:W-:Y:S05]  /*1ae00*/  BRA.DIV ~URZ, `(.L_x_1430) ;  /* 0x000057d27f007947 */ /* 0x000fea000b800000 */
[----:B-12---:R-:W1:Y:S04]  /*1ae10*/  SHFL.IDX PT, R6, R6, 0x3, 0x181f ;  /* 0x00781f0006067f89 */ /* 0x006e6800000e0000 */
[----:B------:R2:W3:Y:S02]  /*1ae20*/  SHFL.IDX PT, R0, R7, 0x3, 0x181f ;  /* 0x00781f0007007f89 */ /* 0x0004e400000e0000 */
.L_x_1505:
[----:B------:R-:W-:-:S04]  /*1ae30*/  IADD3 R2, R5, 0x60, RZ ;  /* 0x0000006005027810 */ /* 0x000fc80007ffe0ff */
[----:B------:R-:W-:-:S13]  /*1ae40*/  ISETP.GE.AND P0, PT, R2, R4, PT ;  /* 0x000000040200720c */ /* 0x000fda0003f06270 */
[----:B------:R-:W-:Y:S05]  /*1ae50*/  @P0 BRA `(.L_x_1431) ;  /* 0x0000258000000947 */ /* 0x000fea0003800000 */
[----:B------:R-:W-:Y:S02]  /*1ae60*/  ISETP.GE.AND P1, PT, R202, c[0x0][0x3c8], PT ;  /* 0x0000f200ca007a0c */ /* 0x000fe40003f26270 */
[----:B------:R-:W-:-:S11]  /*1ae70*/  ISETP.GE.AND P0, PT, R205, c[0x0][0x3c8], PT ;  /* 0x0000f200cd007a0c */ /* 0x000fd60003f06270 */
[CC--:B---3--:R-:W-:Y:S02]  /*1ae80*/  @!P1 LEA R4, P3, R202.reuse, R0.reuse, 0x1 ;  /* 0x00000000ca049211 */ /* 0x0c8fe400078608ff */
[C---:B------:R-:W-:Y:S02]  /*1ae90*/  @!P0 LEA R2, P2, R205.reuse, R0, 0x1 ;  /* 0x00000000cd028211 */ /* 0x040fe400078408ff */
[-C--:B-1----:R-:W-:Y:S02]  /*1aea0*/  @!P1 LEA.HI.X R5, R202, R6.reuse, R203, 0x1, P3 ;  /* 0x00000006ca059211 */ /* 0x082fe400018f0ccb */
[----:B------:R-:W-:-:S03]  /*1aeb0*/  @!P0 LEA.HI.X R3, R205, R6, R219, 0x1, P2 ;  /* 0x00000006cd038211 */ /* 0x000fc600010f0cdb */
[----:B------:R1:W-:Y:S04]  /*1aec0*/  @!P1 ST.E.128 [R4.64], R60 ;  /* 0x0000003c04009985 */ /* 0x0003e8000c101d08 */
[----:B------:R1:W-:Y:S01]  /*1aed0*/  @!P0 ST.E.128 [R2.64], R56 ;  /* 0x0000003802008985 */ /* 0x0003e2000c101d08 */
[----:B------:R-:W-:-:S13]  /*1aee0*/  ISETP.GE.AND P0, PT, R206, c[0x0][0x3c8], PT ;  /* 0x0000f200ce007a0c */ /* 0x000fda0003f06270 */
[----:B------:R-:W-:Y:S05]  /*1aef0*/  @P0 BRA `(.L_x_1431) ;  /* 0x000024e000000947 */ /* 0x000fea0003800000 */
[----:B-1----:R-:W-:-:S04]  /*1af00*/  LEA R2, P0, R206, R0, 0x1 ;  /* 0x00000000ce027211 */ /* 0x002fc800078008ff */
[----:B------:R-:W-:-:S05]  /*1af10*/  LEA.HI.X R3, R206, R6, R218, 0x1, P0 ;  /* 0x00000006ce037211 */ /* 0x000fca00000f0cda */
[----:B------:R1:W-:Y:S01]  /*1af20*/  ST.E.128 [R2.64], R64 ;  /* 0x0000004002007985 */ /* 0x0003e2000c101d08 */
[----:B------:R-:W-:Y:S05]  /*1af30*/  BRA `(.L_x_1431) ;  /* 0x000024a000007947 */ /* 0x000fea0003800000 */
.L_x_1418:
[----:B------:R-:W3:Y:S01]  /*1af40*/  LDL.LU R9, [R1] ;  /* 0x0000000001097983 */ /* 0x000ee20000300800 */
        /* <DEDUP_REMOVED lines=13> */
[----:B------:R-:W-:-:S05]  /*1b020*/  @P3 IMAD.HI.U32 R2, R3, c[0x0][0x4ec], RZ ;  /* 0x00013b0003023a27 */ /* 0x000fca00078e00ff */
[----:B------:R-:W-:-:S04]  /*1b030*/  @P3 SHF.R.U32.HI R0, RZ, c[0x0][0x4f0], R2 ;  /* 0x00013c00ff003a19 */ /* 0x000fc80000011602 */
[----:B------:R-:W-:-:S05]  /*1b040*/  SHF.R.S32.HI R2, RZ, 0x1f, R0 ;  /* 0x0000001fff027819 */ /* 0x000fca0000011400 */
[----:B------:R-:W-:-:S04]  /*1b050*/  IMAD R2, R2, c[0x0][0x430], RZ ;  /* 0x00010c0002027a24 */ /* 0x000fc800078e02ff */
[----:B------:R-:W-:Y:S02]  /*1b060*/  IMAD R2, R0, c[0x0][0x434], R2 ;  /* 0x00010d0000027a24 */ /* 0x000fe400078e0202 */
[----:B---3--:R-:W-:-:S04]  /*1b070*/  IMAD.WIDE.U32 R4, R9, c[0x0][0x448], R4 ;  /* 0x0001120009047a25 */ /* 0x008fc800078e0004 */
[----:B------:R-:W-:-:S04]  /*1b080*/  IMAD R5, R9, c[0x0][0x44c], R5 ;  /* 0x0001130009057a24 */ /* 0x000fc800078e0205 */
[C---:B------:R-:W-:Y:S01]  /*1b090*/  IMAD.WIDE.U32 R4, R0.reuse, c[0x0][0x430], R4 ;  /* 0x00010c0000047a25 */ /* 0x040fe200078e0004 */
        /* <DEDUP_REMOVED lines=13> */
.L_x_1506:
[----:B------:R-:W-:Y:S05]  /*1b170*/  BRA.DIV ~URZ, `(.L_x_1433) ;  /* 0x000055927f007947 */ /* 0x000fea000b800000 */
[----:B------:R4:W1:Y:S02]  /*1b180*/  SHFL.IDX PT, R0, R12, RZ, 0x1c1f ;  /* 0x001c1fff0c007589 */ /* 0x00086400000e0000 */
.L_x_1507:
        /* <DEDUP_REMOVED lines=12> */
[C---:B------:R-:W-:Y:S02]  /*1b250*/  IADD3 R14, R242.reuse, 0x20, RZ ;  /* 0x00000020f20e7810 */ /* 0x040fe40007ffe0ff */
[C---:B--2---:R-:W-:Y:S01]  /*1b260*/  IADD3 R10, R242.reuse, 0x30, RZ ;  /* 0x00000030f20a7810 */ /* 0x044fe20007ffe0ff */
[C---:B------:R-:W-:Y:S01]  /*1b270*/  @!P0 IMAD.WIDE R2, R242.reuse, 0x4, R2 ;  /* 0x00000004f2028825 */ /* 0x040fe200078e0202 */
[----:B------:R-:W-:-:S02]  /*1b280*/  IADD3 R15, R242, 0x20, RZ ;  /* 0x00000020f20f7810 */ /* 0x000fc40007ffe0ff */
[C---:B------:R-:W-:Y:S02]  /*1b290*/  IADD3 R11, R242.reuse, 0x28, RZ ;  /* 0x00000028f20b7810 */ /* 0x040fe40007ffe0ff */
[----:B------:R1:W-:Y:S01]  /*1b2a0*/  @!P0 ST.E.64 [R2.64], R22 ;  /* 0x0000001602008985 */ /* 0x0003e2000c101b08 */
[----:B------:R-:W-:Y:S02]  /*1b2b0*/  SHF.R.S32.HI R15, RZ, 0x1f, R15 ;  /* 0x0000001fff0f7819 */ /* 0x000fe4000001140f */
[----:B------:R-:W-:Y:S02]  /*1b2c0*/  SHF.R.S32.HI R11, RZ, 0x1f, R11 ;  /* 0x0000001fff0b7819 */ /* 0x000fe4000001140b */
[C---:B------:R-:W-:Y:S02]  /*1b2d0*/  IADD3 R16, R242.reuse, 0x60, RZ ;  /* 0x00000060f2107810 */ /* 0x040fe40007ffe0ff */
[C---:B------:R-:W-:Y:S02]  /*1b2e0*/  IADD3 R17, R242.reuse, 0x70, RZ ;  /* 0x00000070f2117810 */ /* 0x040fe40007ffe0ff */
[----:B------:R-:W-:-:S02]  /*1b2f0*/  IADD3 R18, R242, 0x60, RZ ;  /* 0x00000060f2127810 */ /* 0x000fc40007ffe0ff */
[----:B------:R-:W-:Y:S02]  /*1b300*/  IADD3 R19, R242, 0xa8, RZ ;  /* 0x000000a8f2137810 */ /* 0x000fe40007ffe0ff */
[----:B------:R-:W-:Y:S02]  /*1b310*/  SHF.R.S32.HI R18, RZ, 0x1f, R18 ;  /* 0x0000001fff127819 */ /* 0x000fe40000011412 */
        /* <DEDUP_REMOVED lines=8> */
[----:B------:R-:W-:-:S02]  /*1b3a0*/  ISETP.GE.AND P3, PT, R9, c[0x0][0x3c8], PT ;  /* 0x0000f20009007a0c */ /* 0x000fc40003f66270 */
        /* <DEDUP_REMOVED lines=10> */
[----:B------:R-:W-:-:S03]  /*1b450*/  @!P3 LEA R6, P0, R9, R0, 0x2 ;  /* 0x000000000906b211 */ /* 0x000fc600078010ff */
[----:B------:R1:W-:Y:S01]  /*1b460*/  @!P1 ST.E.64 [R2.64], R30 ;  /* 0x0000001e02009985 */ /* 0x0003e2000c101b08 */
[----:B------:R-:W-:Y:S02]  /*1b470*/  ISETP.GE.AND P1, PT, R10, c[0x0][0x3c8], PT ;  /* 0x0000f2000a007a0c */ /* 0x000fe40003f26270 */
[----:B------:R-:W-:Y:S02]  /*1b480*/  @!P3 LEA.HI.X R7, R9, R4, R11, 0x2, P0 ;  /* 0x000000040907b211 */ /* 0x000fe400000f140b */
[C---:B------:R-:W-:Y:S02]  /*1b490*/  IADD3 R9, R242.reuse, 0x48, RZ ;  /* 0x00000048f2097810 */ /* 0x040fe40007ffe0ff */
        /* <DEDUP_REMOVED lines=8> */
[----:B------:R-:W-:Y:S01]  /*1b520*/  SHF.R.S32.HI R15, RZ, 0x1f, R15 ;  /* 0x0000001fff0f7819 */ /* 0x000fe2000001140f */
[----:B------:R2:W-:Y:S01]  /*1b530*/  @!P3 ST.E.64 [R6.64], R34 ;  /* 0x000000220600b985 */ /* 0x0005e2000c101b08 */
[----:B------:R-:W-:-:S02]  /*1b540*/  ISETP.GE.AND P3, PT, R9, c[0x0][0x3c8], PT ;  /* 0x0000f20009007a0c */ /* 0x000fc40003f66270 */
[-C--:B-1----:R-:W-:Y:S02]  /*1b550*/  @!P1 LEA R2, P5, R10, R0.reuse, 0x2 ;  /* 0x000000000a029211 */ /* 0x082fe400078a10ff */
[----:B--2---:R-:W-:Y:S02]  /*1b560*/  @!P4 LEA R6, P0, R8, R0, 0x2 ;  /* 0x000000000806c211 */ /* 0x004fe400078010ff */
[-C--:B------:R-:W-:Y:S02]  /*1b570*/  @!P1 LEA.HI.X R3, R10, R4.reuse, R15, 0x2, P5 ;  /* 0x000000040a039211 */ /* 0x080fe400028f140f */
[----:B------:R-:W-:Y:S02]  /*1b580*/  @!P4 LEA.HI.X R7, R8, R4, R11, 0x2, P0 ;  /* 0x000000040807c211 */ /* 0x000fe400000f140b */
[C---:B------:R-:W-:Y:S01]  /*1b590*/  IADD3 R10, R242.reuse, 0x50, RZ ;  /* 0x00000050f20a7810 */ /* 0x040fe20007ffe0ff */
[----:B------:R1:W-:Y:S01]  /*1b5a0*/  @!P1 ST.E.64 [R2.64], R100 ;  /* 0x0000006402009985 */ /* 0x0003e2000c101b08 */
[----:B------:R-:W-:-:S02]  /*1b5b0*/  IADD3 R8, R242, 0x58, RZ ;  /* 0x00000058f2087810 */ /* 0x000fc40007ffe0ff */
[C---:B------:R-:W-:Y:S01]  /*1b5c0*/  IADD3 R15, R242.reuse, 0x40, RZ ;  /* 0x00000040f20f7810 */ /* 0x040fe20007ffe0ff */
[----:B------:R2:W-:Y:S01]  /*1b5d0*/  @!P4 ST.E.64 [R6.64], R108 ;  /* 0x0000006c0600c985 */ /* 0x0005e2000c101b08 */
[----:B------:R-:W-:Y:S02]  /*1b5e0*/  IADD3 R11, R242, 0x48, RZ ;  /* 0x00000048f20b7810 */ /* 0x000fe40007ffe0ff */
[----:B------:R-:W-:Y:S02]  /*1b5f0*/  ISETP.GE.AND P1, PT, R10, c[0x0][0x3c8], PT ;  /* 0x0000f2000a007a0c */ /* 0x000fe40003f26270 */
[----:B------:R-:W-:Y:S02]  /*1b600*/  ISETP.GE.AND P4, PT, R8, c[0x0][0x3c8], PT ;  /* 0x0000f20008007a0c */ /* 0x000fe40003f86270 */
[----:B------:R-:W-:Y:S02]  /*1b610*/  SHF.R.S32.HI R15, RZ, 0x1f, R15 ;  /* 0x0000001fff0f7819 */ /* 0x000fe4000001140f */
[----:B------:R-:W-:-:S02]  /*1b620*/  SHF.R.S32.HI R11, RZ, 0x1f, R11 ;  /* 0x0000001fff0b7819 */ /* 0x000fc4000001140b */
[CC--:B-1----:R-:W-:Y:S02]  /*1b630*/  @!P2 LEA R2, P5, R14.reuse, R0.reuse, 0x2 ;  /* 0x000000000e02a211 */ /* 0x0c2fe400078a10ff */
[C---:B--2---:R-:W-:Y:S02]  /*1b640*/  @!P3 LEA R6, P0, R9.reuse, R0, 0x2 ;  /* 0x000000000906b211 */ /* 0x044fe400078010ff */
[-C--:B------:R-:W-:Y:S02]  /*1b650*/  @!P2 LEA.HI.X R3, R14, R4.reuse, R15, 0x2, P5 ;  /* 0x000000040e03a211 */ /* 0x080fe400028f140f */
[----:B------:R-:W-:Y:S02]  /*1b660*/  @!P3 LEA.HI.X R7, R9, R4, R11, 0x2, P0 ;  /* 0x000000040907b211 */ /* 0x000fe400000f140b */
[C---:B------:R-:W-:Y:S01]  /*1b670*/  IADD3 R11, R242.reuse, 0x68, RZ ;  /* 0x00000068f20b7810 */ /* 0x040fe20007ffe0ff */
[----:B------:R1:W-:Y:S01]  /*1b680*/  @!P2 ST.E.64 [R2.64], R36 ;  /* 0x000000240200a985 */ /* 0x0003e2000c101b08 */
[----:B------:R-:W-:-:S02]  /*1b690*/  IADD3 R14, R242, 0x50, RZ ;  /* 0x00000050f20e7810 */ /* 0x000fc40007ffe0ff */
[----:B------:R-:W-:Y:S01]  /*1b6a0*/  IADD3 R9, R242, 0x58, RZ ;  /* 0x00000058f2097810 */ /* 0x000fe20007ffe0ff */
[----:B------:R2:W-:Y:S01]  /*1b6b0*/  @!P3 ST.E.64 [R6.64], R40 ;  /* 0x000000280600b985 */ /* 0x0005e2000c101b08 */
[----:B------:R-:W-:Y:S02]  /*1b6c0*/  ISETP.GE.AND P2, PT, R16, c[0x0][0x3c8], PT ;  /* 0x0000f20010007a0c */ /* 0x000fe40003f46270 */
[----:B------:R-:W-:Y:S02]  /*1b6d0*/  ISETP.GE.AND P3, PT, R11, c[0x0][0x3c8], PT ;  /* 0x0000f2000b007a0c */ /* 0x000fe40003f66270 */
[----:B------:R-:W-:Y:S02]  /*1b6e0*/  SHF.R.S32.HI R14, RZ, 0x1f, R14 ;  /* 0x0000001fff0e7819 */ /* 0x000fe4000001140e */
[----:B------:R-:W-:Y:S02]  /*1b6f0*/  SHF.R.S32.HI R9, RZ, 0x1f, R9 ;  /* 0x0000001fff097819 */ /* 0x000fe40000011409 */
[----:B------:R-:W-:-:S02]  /*1b700*/  IADD3 R15, R242, 0x80, RZ ;  /* 0x00000080f20f7810 */ /* 0x000fc40007ffe0ff */
[-C--:B-1----:R-:W-:Y:S02]  /*1b710*/  @!P1 LEA R2, P5, R10, R0.reuse, 0x2 ;  /* 0x000000000a029211 */ /* 0x082fe400078a10ff */
[----:B--2---:R-:W-:Y:S02]  /*1b720*/  @!P4 LEA R6, P0, R8, R0, 0x2 ;  /* 0x000000000806c211 */ /* 0x004fe400078010ff */
[-C--:B------:R-:W-:Y:S02]  /*1b730*/  @!P1 LEA.HI.X R3, R10, R4.reuse, R14, 0x2, P5 ;  /* 0x000000040a039211 */ /* 0x080fe400028f140e */
[----:B------:R-:W-:Y:S02]  /*1b740*/  @!P4 LEA.HI.X R7, R8, R4, R9, 0x2, P0 ;  /* 0x000000040807c211 */ /* 0x000fe400000f1409 */
[C---:B------:R-:W-:Y:S01]  /*1b750*/  IADD3 R10, R242.reuse, 0x78, RZ ;  /* 0x00000078f20a7810 */ /* 0x040fe20007ffe0ff */
[----:B------:R1:W-:Y:S01]  /*1b760*/  @!P1 ST.E.64 [R2.64], R44 ;  /* 0x0000002c02009985 */ /* 0x0003e2000c101b08 */
[----:B------:R-:W-:-:S02]  /*1b770*/  IADD3 R14, R242, 0x68, RZ ;  /* 0x00000068f20e7810 */ /* 0x000fc40007ffe0ff */
[----:B------:R-:W-:Y:S01]  /*1b780*/  ISETP.GE.AND P0, PT, R17, c[0x0][0x3c8], PT ;  /* 0x0000f20011007a0c */ /* 0x000fe20003f06270 */
[----:B------:R2:W-:Y:S01]  /*1b790*/  @!P4 ST.E.64 [R6.64], R48 ;  /* 0x000000300600c985 */ /* 0x0005e2000c101b08 */
[----:B------:R-:W-:Y:S02]  /*1b7a0*/  ISETP.GE.AND P4, PT, R10, c[0x0][0x3c8], PT ;  /* 0x0000f2000a007a0c */ /* 0x000fe40003f86270 */
[----:B------:R-:W-:Y:S02]  /*1b7b0*/  SHF.R.S32.HI R14, RZ, 0x1f, R14 ;  /* 0x0000001fff0e7819 */ /* 0x000fe4000001140e */
[----:B------:R-:W-:-:S04]  /*1b7c0*/  @!P3 LEA R8, P1, R11, R0, 0x2 ;  /* 0x000000000b08b211 */ /* 0x000fc800078210ff */
[----:B------:R-:W-:Y:S02]  /*1b7d0*/  @!P3 LEA.HI.X R9, R11, R4, R14, 0x2, P1 ;  /* 0x000000040b09b211 */ /* 0x000fe400008f140e */
[C---:B------:R-:W-:Y:S02]  /*1b7e0*/  IADD3 R14, R242.reuse, 0x88, RZ ;  /* 0x00000088f20e7810 */ /* 0x040fe40007ffe0ff */
[----:B------:R-:W-:Y:S02]  /*1b7f0*/  IADD3 R11, R242, 0x90, RZ ;  /* 0x00000090f20b7810 */ /* 0x000fe40007ffe0ff */
[----:B------:R-:W-:Y:S02]  /*1b800*/  ISETP.GE.AND P1, PT, R14, c[0x0][0x3c8], PT ;  /* 0x0000f2000e007a0c */ /* 0x000fe40003f26270 */
[----:B------:R-:W-:Y:S02]  /*1b810*/  ISETP.GE.AND P6, PT, R11, c[0x0][0x3c8], PT ;  /* 0x0000f2000b007a0c */ /* 0x000fe40003fc6270 */
[----:B-1----:R-:W-:-:S04]  /*1b820*/  @!P2 LEA R2, P5, R16, R0, 0x2 ;  /* 0x000000001002a211 */ /* 0x002fc800078a10ff */
[----:B------:R-:W-:Y:S02]  /*1b830*/  @!P2 LEA.HI.X R3, R16, R4, R18, 0x2, P5 ;  /* 0x000000041003a211 */ /* 0x000fe400028f1412 */
[C---:B------:R-:W-:Y:S02]  /*1b840*/  IADD3 R18, R242.reuse, 0x70, RZ ;  /* 0x00000070f2127810 */ /* 0x040fe40007ffe0ff */
[----:B------:R-:W-:Y:S01]  /*1b850*/  IADD3 R16, R242, 0x78, RZ ;  /* 0x00000078f2107810 */ /* 0x000fe20007ffe0ff */
[----:B------:R1:W-:Y:S01]  /*1b860*/  @!P2 ST.E.64 [R2.64], R52 ;  /* 0x000000340200a985 */ /* 0x0003e2000c101b08 */
[----:B------:R-:W-:Y:S02]  /*1b870*/  ISETP.GE.AND P2, PT, R15, c[0x0][0x3c8], PT ;  /* 0x0000f2000f007a0c */ /* 0x000fe40003f46270 */
[----:B--2---:R-:W-:Y:S01]  /*1b880*/  @!P0 LEA R6, P5, R17, R0, 0x2 ;  /* 0x0000000011068211 */ /* 0x004fe200078a10ff */
[----:B------:R2:W-:Y:S01]  /*1b890*/  @!P3 ST.E.64 [R8.64], R56 ;  /* 0x000000380800b985 */ /* 0x0005e2000c101b08 */
[----:B------:R-:W-:-:S02]  /*1b8a0*/  SHF.R.S32.HI R18, RZ, 0x1f, R18 ;  /* 0x0000001fff127819 */ /* 0x000fc40000011412 */
[----:B------:R-:W-:Y:S02]  /*1b8b0*/  SHF.R.S32.HI R16, RZ, 0x1f, R16 ;  /* 0x0000001fff107819 */ /* 0x000fe40000011410 */
[----:B------:R-:W-:Y:S02]  /*1b8c0*/  @!P0 LEA.HI.X R7, R17, R4, R18, 0x2, P5 ;  /* 0x0000000411078211 */ /* 0x000fe400028f1412 */
[C---:B------:R-:W-:Y:S02]  /*1b8d0*/  IADD3 R17, R242.reuse, 0x80, RZ ;  /* 0x00000080f2117810 */ /* 0x040fe40007ffe0ff */
[----:B------:R-:W-:Y:S01]  /*1b8e0*/  IADD3 R18, R242, 0xa8, RZ ;  /* 0x000000a8f2127810 */ /* 0x000fe20007ffe0ff */
[----:B------:R3:W-:Y:S01]  /*1b8f0*/  @!P0 ST.E.64 [R6.64], R60 ;  /* 0x0000003c06008985 */ /* 0x0007e2000c101b08 */
[----:B------:R-:W-:Y:S02]  /*1b900*/  SHF.R.S32.HI R17, RZ, 0x1f, R17 ;  /* 0x0000001fff117819 */ /* 0x000fe40000011411 */
[----:B-1----:R-:W-:-:S04]  /*1b910*/  @!P4 LEA R2, P3, R10, R0, 0x2 ;  /* 0x000000000a02c211 */ /* 0x002fc800078610ff */
[----:B------:R-:W-:Y:S02]  /*1b920*/  @!P4 LEA.HI.X R3, R10, R4, R16, 0x2, P3 ;  /* 0x000000040a03c211 */ /* 0x000fe400018f1410 */
[C---:B------:R-:W-:Y:S02]  /*1b930*/  IADD3 R16, R242.reuse, 0x88, RZ ;  /* 0x00000088f2107810 */ /* 0x040fe40007ffe0ff */
[----:B------:R-:W-:Y:S01]  /*1b940*/  IADD3 R10, R242, 0x98, RZ ;  /* 0x00000098f20a7810 */ /* 0x000fe20007ffe0ff */
[----:B------:R1:W-:Y:S01]  /*1b950*/  @!P4 ST.E.64 [R2.64], R64 ;  /* 0x000000400200c985 */ /* 0x0003e2000c101b08 */
[----:B------:R-:W-:Y:S02]  /*1b960*/  SHF.R.S32.HI R16, RZ, 0x1f, R16 ;  /* 0x0000001fff107819 */ /* 0x000fe40000011410 */
[----:B--2---:R-:W-:Y:S02]  /*1b970*/  @!P2 LEA R8, P0, R15, R0, 0x2 ;  /* 0x000000000f08a211 */ /* 0x004fe400078010ff */
[----:B------:R-:W-:-:S02]  /*1b980*/  ISETP.GE.AND P5, PT, R10, c[0x0][0x3c8], PT ;  /* 0x0000f2000a007a0c */ /* 0x000fc40003fa6270 */
[----:B------:R-:W-:Y:S02]  /*1b990*/  @!P2 LEA.HI.X R9, R15, R4, R17, 0x2, P0 ;  /* 0x000000040f09a211 */ /* 0x000fe400000f1411 */
[----:B------:R-:W-:Y:S02]  /*1b9a0*/  IADD3 R15, R242, 0xa0, RZ ;  /* 0x000000a0f20f7810 */ /* 0x000fe40007ffe0ff */
[----:B---3--:R-:W-:Y:S01]  /*1b9b0*/  @!P6 LEA R6, P0, R11, R0, 0x2 ;  /* 0x000000000b06e211 */ /* 0x008fe200078010ff */
[----:B------:R-:W-:Y:S01]  /*1b9c0*/  @!P2 ST.E.64 [R8.64], R112 ;  /* 0x000000700800a985 */ /* 0x000fe2000c101b08 */
[----:B------:R-:W-:Y:S02]  /*1b9d0*/  ISETP.GE.AND P4, PT, R15, c[0x0][0x3c8], PT ;  /* 0x0000f2000f007a0c */ /* 0x000fe40003f86270 */
[----:B------:R-:W-:Y:S02]  /*1b9e0*/  ISETP.GE.AND P2, PT, R18, c[0x0][0x3c8], PT ;  /* 0x0000f20012007a0c */ /* 0x000fe40003f46270 */
[----:B------:R-:W-:-:S04]  /*1b9f0*/  IADD3 R17, R242, 0xa0, RZ ;  /* 0x000000a0f2117810 */ /* 0x000fc80007ffe0ff */
[----:B------:R-:W-:Y:S02]  /*1ba00*/  SHF.R.S32.HI R17, RZ, 0x1f, R17 ;  /* 0x0000001fff117819 */ /* 0x000fe40000011411 */
        /* <DEDUP_REMOVED lines=8> */
[C---:B------:R-:W-:Y:S02]  /*1ba90*/  IADD3 R11, R242.reuse, 0x98, RZ ;  /* 0x00000098f20b7810 */ /* 0x040fe40007ffe0ff */
[----:B------:R-:W-:Y:S01]  /*1baa0*/  IADD3 R14, R242, 0xb8, RZ ;  /* 0x000000b8f20e7810 */ /* 0x000fe20007ffe0ff */
[----:B------:R2:W-:Y:S01]  /*1bab0*/  @!P6 ST.E.64 [R6.64], R72 ;  /* 0x000000480600e985 */ /* 0x0005e2000c101b08 */
[----:B------:R-:W-:Y:S02]  /*1bac0*/  SHF.R.S32.HI R11, RZ, 0x1f, R11 ;  /* 0x0000001fff0b7819 */ /* 0x000fe4000001140b */
[----:B------:R-:W-:Y:S02]  /*1bad0*/  ISETP.GE.AND P0, PT, R14, c[0x0][0x3c8], PT ;  /* 0x0000f2000e007a0c */ /* 0x000fe40003f06270 */
[----:B-1----:R-:W-:-:S04]  /*1bae0*/  @!P5 LEA R2, P3, R10, R0, 0x2 ;  /* 0x000000000a02d211 */ /* 0x002fc800078610ff */
[----:B------:R-:W-:Y:S02]  /*1baf0*/  @!P5 LEA.HI.X R3, R10, R4, R11, 0x2, P3 ;  /* 0x000000040a03d211 */ /* 0x000fe400018f140b */
[CC--:B------:R-:W-:Y:S02]  /*1bb00*/  @!P4 LEA R10, P6, R15.reuse, R0.reuse, 0x2 ;  /* 0x000000000f0ac211 */ /* 0x0c0fe400078c10ff */
[----:B------:R-:W-:Y:S01]  /*1bb10*/  @!P2 LEA R8, P3, R18, R0, 0x2 ;  /* 0x000000001208a211 */ /* 0x000fe200078610ff */
[----:B------:R1:W-:Y:S01]  /*1bb20*/  @!P5 ST.E.64 [R2.64], R76 ;  /* 0x0000004c0200d985 */ /* 0x0003e2000c101b08 */
[----:B------:R-:W-:Y:S02]  /*1bb30*/  @!P4 LEA.HI.X R11, R15, R4, R17, 0x2, P6 ;  /* 0x000000040f0bc211 */ /* 0x000fe400030f1411 */
[C---:B------:R-:W-:Y:S02]  /*1bb40*/  IADD3 R17, R242.reuse, 0xb0, RZ ;  /* 0x000000b0f2117810 */ /* 0x040fe40007ffe0ff */
[----:B------:R-:W-:Y:S01]  /*1bb50*/  IADD3 R15, R242, 0xb8, RZ ;  /* 0x000000b8f20f7810 */ /* 0x000fe20007ffe0ff */
[----:B------:R3:W-:Y:S01]  /*1bb60*/  @!P4 ST.E.64 [R10.64], R124 ;  /* 0x0000007c0a00c985 */ /* 0x0007e2000c101b08 */
[----:B--2---:R-:W-:-:S02]  /*1bb70*/  @!P1 LEA R6, P5, R16, R0, 0x2 ;  /* 0x0000000010069211 */ /* 0x004fc400078a10ff */
[----:B------:R-:W-:Y:S02]  /*1bb80*/  SHF.R.S32.HI R17, RZ, 0x1f, R17 ;  /* 0x0000001fff117819 */ /* 0x000fe40000011411 */
        /* <DEDUP_REMOVED lines=8> */
.L_x_1435:
[----:B------:R-:W-:Y:S05]  /*1bc10*/  BSYNC B0 ;  /* 0x0000000000007941 */ /* 0x000fea0003800000 */
.L_x_1434:
[----:B------:R-:W-:Y:S05]  /*1bc20*/  BRA.DIV ~URZ, `(.L_x_1436) ;  /* 0x00004b427f007947 */ /* 0x000fea000b800000 */
[----:B---3--:R3:W2:Y:S04]  /*1bc30*/  SHFL.IDX PT, R4, R5, 0x1, 0x1c1f ;  /* 0x003c1f0005047f89 */ /* 0x0086a800000e0000 */
[----:B-1----:R3:W1:Y:S02]  /*1bc40*/  SHFL.IDX PT, R0, R12, 0x1, 0x1c1f ;  /* 0x003c1f000c007f89 */ /* 0x00266400000e0000 */
.L_x_1508:
[----:B------:R-:W-:-:S13]  /*1bc50*/  ISETP.NE.AND P0, PT, R13, RZ, PT ;  /* 0x000000ff0d00720c */ /* 0x000fda0003f05270 */
[----:B------:R-:W-:Y:S05]  /*1bc60*/  @P0 BRA `(.L_x_1431) ;  /* 0x0000177000000947 */ /* 0x000fea0003800000 */
[C---:B------:R-:W-:Y:S02]  /*1bc70*/  ISETP.GE.AND P4, PT, R242.reuse, c[0x0][0x3c8], PT ;  /* 0x0000f200f2007a0c */ /* 0x040fe40003f86270 */
[C---:B------:R-:W-:Y:S02]  /*1bc80*/  IADD3 R15, R242.reuse, 0x18, RZ ;  /* 0x00000018f20f7810 */ /* 0x040fe40007ffe0ff */
[----:B------:R-:W-:Y:S02]  /*1bc90*/  IADD3 R8, R242, 0x8, RZ ;  /* 0x00000008f2087810 */ /* 0x000fe40007ffe0ff */
[----:B------:R-:W-:Y:S02]  /*1bca0*/  ISETP.GE.AND P1, PT, R15, c[0x0][0x3c8], PT ;  /* 0x0000f2000f007a0c */ /* 0x000fe40003f26270 */
[----:B------:R-:W-:Y:S02]  /*1bcb0*/  ISETP.GE.AND P3, PT, R8, c[0x0][0x3c8], PT ;  /* 0x0000f20008007a0c */ /* 0x000fe40003f66270 */
[----:B---3--:R-:W-:-:S02]  /*1bcc0*/  IADD3 R5, R242, 0x10, RZ ;  /* 0x00000010f2057810 */ /* 0x008fc40007ffe0ff */
[C---:B------:R-:W-:Y:S01]  /*1bcd0*/  IADD3 R9, R242.reuse, 0x8, RZ ;  /* 0x00000008f2097810 */ /* 0x040fe20007ffe0ff */
[----:B-1----:R-:W-:Y:S01]  /*1bce0*/  @!P4 IMAD.MOV.U32 R6, RZ, RZ, R0 ;  /* 0x000000ffff06c224 */ /* 0x002fe200078e0000 */
[----:B------:R-:W-:Y:S01]  /*1bcf0*/  ISETP.GE.AND P2, PT, R5, c[0x0][0x3c8], PT ;  /* 0x0000f20005007a0c */ /* 0x000fe20003f46270 */
[----:B--2---:R-:W-:Y:S01]  /*1bd00*/  @!P4 IMAD.MOV.U32 R7, RZ, RZ, R4 ;  /* 0x000000ffff07c224 */ /* 0x004fe200078e0004 */
        /* <DEDUP_REMOVED lines=33> */
[C---:B------:R-:W-:Y:S01]  /*1bf20*/  IADD3 R15, R242.reuse, 0x48, RZ ;  /* 0x00000048f20f7810 */ /* 0x040fe20007ffe0ff */
[----:B------:R2:W-:Y:S01]  /*1bf30*/  @!P0 ST.E.64 [R2.64], R88 ;  /* 0x0000005802008985 */ /* 0x0005e2000c101b08 */
[C---:B---3--:R-:W-:Y:S02]  /*1bf40*/  @!P5 LEA R8, P0, R11.reuse, R0, 0x2 ;  /* 0x000000000b08d211 */ /* 0x048fe400078010ff */
[----:B------:R-:W-:Y:S02]  /*1bf50*/  SHF.R.S32.HI R12, RZ, 0x1f, R12 ;  /* 0x0000001fff0c7819 */ /* 0x000fe4000001140c */
[C---:B------:R-:W-:Y:S02]  /*1bf60*/  IADD3 R10, R242.reuse, 0x40, RZ ;  /* 0x00000040f20a7810 */ /* 0x040fe40007ffe0ff */
        /* <DEDUP_REMOVED lines=28> */
[C---:B------:R-:W-:Y:S02]  /*1c130*/  IADD3 R12, R242.reuse, 0x50, RZ ;  /* 0x00000050f20c7810 */ /* 0x040fe40007ffe0ff */
        /* <DEDUP_REMOVED lines=14> */
[C---:B-1----:R-:W-:Y:S02]  /*1c220*/  @!P5 LEA R8, P0, R5.reuse, R0, 0x2 ;  /* 0x000000000508d211 */ /* 0x042fe400078010ff */
[----:B------:R-:W-:Y:S02]  /*1c230*/  SHF.R.S32.HI R13, RZ, 0x1f, R13 ;  /* 0x0000001fff0d7819 */ /* 0x000fe4000001140d */
[----:B------:R-:W-:Y:S02]  /*1c240*/  IADD3 R15, R242, 0x60, RZ ;  /* 0x00000060f20f7810 */ /* 0x000fe40007ffe0ff */
[----:B------:R-:W-:Y:S02]  /*1c250*/  ISETP.GE.AND P1, PT, R12, c[0x0][0x3c8], PT ;  /* 0x0000f2000c007a0c */ /* 0x000fe40003f26270 */
[----:B------:R-:W-:-:S02]  /*1c260*/  @!P5 LEA.HI.X R9, R5, R4, R13, 0x2, P0 ;  /* 0x000000040509d211 */ /* 0x000fc400000f140d */
[----:B------:R-:W-:Y:S02]  /*1c270*/  SHF.R.S32.HI R15, RZ, 0x1f, R15 ;  /* 0x0000001fff0f7819 */ /* 0x000fe4000001140f */
[C---:B------:R-:W-:Y:S01]  /*1c280*/  IADD3 R11, R242.reuse, 0x70, RZ ;  /* 0x00000070f20b7810 */ /* 0x040fe20007ffe0ff */
[----:B------:R1:W-:Y:S01]  /*1c290*/  @!P5 ST.E.64 [R8.64], R126 ;  /* 0x0000007e0800d985 */ /* 0x0003e2000c101b08 */
[C---:B------:R-:W-:Y:S02]  /*1c2a0*/  IADD3 R13, R242.reuse, 0x68, RZ ;  /* 0x00000068f20d7810 */ /* 0x040fe40007ffe0ff */
        /* <DEDUP_REMOVED lines=14> */
[C---:B-1----:R-:W-:Y:S02]  /*1c390*/  @!P2 LEA R8, P3, R11.reuse, R0, 0x2 ;  /* 0x000000000b08a211 */ /* 0x042fe400078610ff */
[C---:B------:R-:W-:Y:S02]  /*1c3a0*/  IADD3 R14, R242.reuse, 0x88, RZ ;  /* 0x00000088f20e7810 */ /* 0x040fe40007ffe0ff */
        /* <DEDUP_REMOVED lines=18> */
[----:B------:R-:W-:Y:S01]  /*1c4d0*/  IADD3 R11, R242, 0x90, RZ ;  /* 0x00000090f20b7810 */ /* 0x000fe20007ffe0ff */
        /* <DEDUP_REMOVED lines=9> */
[----:B--2---:R-:W-:Y:S02]  /*1c570*/  @!P4 LEA R2, P6, R10, R0, 0x2 ;  /* 0x000000000a02c211 */ /* 0x004fe400078c10ff */
        /* <DEDUP_REMOVED lines=23> */
[----:B------:R-:W-:Y:S02]  /*1c6f0*/  @!P0 LEA.HI.X R3, R5, R4, R12, 0x2, P4 ;  /* 0x0000000405038211 */ /* 0x000fe400020f140c */
[----:B------:R-:W-:Y:S01]  /*1c700*/  IADD3 R5, R242, 0xb8, RZ ;  /* 0x000000b8f2057810 */ /* 0x000fe20007ffe0ff */
[----:B------:R1:W-:Y:S04]  /*1c710*/  @!P1 ST.E.64 [R6.64], R74 ;  /* 0x0000004a06009985 */ /* 0x0003e8000c101b08 */
[----:B------:R1:W-:Y:S01]  /*1c720*/  @!P0 ST.E.64 [R2.64], R58 ;  /* 0x0000003a02008985 */ /* 0x0003e2000c101b08 */
[----:B------:R-:W-:-:S13]  /*1c730*/  ISETP.GE.AND P0, PT, R5, c[0x0][0x3c8], PT ;  /* 0x0000f20005007a0c */ /* 0x000fda0003f06270 */
[----:B------:R-:W-:Y:S05]  /*1c740*/  @P0 BRA `(.L_x_1431) ;  /* 0x00000c9000000947 */ /* 0x000fea0003800000 */
[----:B------:R-:W-:Y:S02]  /*1c750*/  IADD3 R12, R242, 0xb8, RZ ;  /* 0x000000b8f20c7810 */ /* 0x000fe40007ffe0ff */
[----:B-1----:R-:W-:Y:S02]  /*1c760*/  LEA R2, P0, R5, R0, 0x2 ;  /* 0x0000000005027211 */ /* 0x002fe400078010ff */
[----:B------:R-:W-:-:S04]  /*1c770*/  SHF.R.S32.HI R12, RZ, 0x1f, R12 ;  /* 0x0000001fff0c7819 */ /* 0x000fc8000001140c */
[----:B------:R-:W-:-:S05]  /*1c780*/  LEA.HI.X R3, R5, R4, R12, 0x2, P0 ;  /* 0x0000000405037211 */ /* 0x000fca00000f140c */
[----:B------:R1:W-:Y:S01]  /*1c790*/  ST.E.64 [R2.64], R50 ;  /* 0x0000003202007985 */ /* 0x0003e2000c101b08 */
[----:B------:R-:W-:Y:S05]  /*1c7a0*/  BRA `(.L_x_1431) ;  /* 0x00000c3000007947 */ /* 0x000fea0003800000 */
.L_x_1416:
        /* <DEDUP_REMOVED lines=16> */
[----:B-----5:R3:W4:Y:S04]  /*1c8b0*/  LDG.E R15, [R2.64] ;  /* 0x00000008020f7981 */ /* 0x020728000c1e1900 */
[----:B--23--:R-:W4:Y:S02]  /*1c8c0*/  LDG.E R2, [R2.64+0x4] ;  /* 0x0000040802027981 */ /* 0x00cf24000c1e1900 */
[----:B----4-:R-:W-:Y:S02]  /*1c8d0*/  IADD3 R15, -R15, R2, RZ ;  /* 0x000000020f0f7210 */ /* 0x010fe40007ffe1ff */
.L_x_1437:
        /* <DEDUP_REMOVED lines=12> */
[----:B------:R-:W2:Y:S01]  /*1c9a0*/  LDL.LU R22, [R1] ;  /* 0x0000000001167983 */ /* 0x000ea20000300800 */
[----:B------:R-:W-:Y:S01]  /*1c9b0*/  IMAD.MOV.U32 R2, RZ, RZ, 0x368 ;  /* 0x00000368ff027424 */ /* 0x000fe200078e00ff */
[----:B------:R-:W-:-:S04]  /*1c9c0*/  ISETP.GT.AND P2, PT, R19, 0x1, PT ;  /* 0x000000011300780c */ /* 0x000fc80003f44270 */
[----:B------:R-:W-:-:S04]  /*1c9d0*/  SEL R2, R2, 0x328, P2 ;  /* 0x0000032802027807 */ /* 0x000fc80001000000 */
[----:B------:R3:W4:Y:S08]  /*1c9e0*/  LDC.64 R10, c[0x0][R2+0x170] ;  /* 0x00005c00020a7b82 */ /* 0x0007300000000a00 */
[----:B------:R3:W5:Y:S08]  /*1c9f0*/  LDC.64 R8, c[0x0][R2+0x168] ;  /* 0x00005a0002087b82 */ /* 0x0007700000000a00 */
[----:B------:R3:W1:Y:S08]  /*1ca00*/  LDC.64 R16, c[0x0][R2+0x178] ;  /* 0x00005e0002107b82 */ /* 0x0006700000000a00 */
[----:B------:R3:W1:Y:S02]  /*1ca10*/  LDC.64 R12, c[0x0][R2+0x160] ;  /* 0x00005800020c7b82 */ /* 0x0006640000000a00 */
[----:B---3--:R-:W-:-:S02]  /*1ca20*/  IMAD.MOV.U32 R2, RZ, RZ, c[0x0][0x4e8] ;  /* 0x00013a00ff027624 */ /* 0x008fc400078e00ff */
        /* <DEDUP_REMOVED lines=13> */
[----:B------:R-:W-:-:S03]  /*1cb00*/  IADD3.X R11, R7, R11, R18, P1, P0 ;  /* 0x0000000b070b7210 */ /* 0x000fc60000fe0412 */
[----:B------:R-:W-:-:S05]  /*1cb10*/  IMAD R6, R6, c[0x0][0x4e8], R14 ;  /* 0x00013a0006067a24 */ /* 0x000fca00078e020e */
[----:B------:R-:W-:Y:S02]  /*1cb20*/  SHF.R.S32.HI R7, RZ, 0x1f, R6 ;  /* 0x0000001fff077819 */ /* 0x000fe40000011406 */
[----:B--2---:R-:W-:-:S05]  /*1cb30*/  SEL R5, R22, RZ, P2 ;  /* 0x000000ff16057207 */ /* 0x004fca0001000000 */
[-C--:B-1----:R-:W-:Y:S02]  /*1cb40*/  IMAD R10, R17, R5.reuse, RZ ;  /* 0x00000005110a7224 */ /* 0x082fe400078e02ff */
[----:B------:R-:W-:Y:S01]  /*1cb50*/  IMAD.WIDE.U32 R8, R16, R5, RZ ;  /* 0x0000000510087225 */ /* 0x000fe200078e00ff */
[----:B------:R-:W-:-:S04]  /*1cb60*/  SHF.R.S32.HI R5, RZ, 0x1f, R2 ;  /* 0x0000001fff057819 */ /* 0x000fc80000011402 */
[----:B------:R-:W-:Y:S01]  /*1cb70*/  IADD3 R9, R9, R10, RZ ;  /* 0x0000000a09097210 */ /* 0x000fe20007ffe0ff */
[----:B------:R-:W-:Y:S01]  /*1cb80*/  IMAD.MOV.U32 R10, RZ, RZ, c[0x0][0x4a8] ;  /* 0x00012a00ff0a7624 */ /* 0x000fe200078e00ff */
[----:B------:R-:W-:Y:S01]  /*1cb90*/  IADD3 R8, P1, P0, R2, R21, R8 ;  /* 0x0000001502087210 */ /* 0x000fe2000783e008 */
[----:B------:R-:W-:-:S03]  /*1cba0*/  IMAD R2, R13, R6, RZ ;  /* 0x000000060d027224 */ /* 0x000fc600078e02ff */
[----:B------:R-:W-:Y:S01]  /*1cbb0*/  IADD3.X R9, R5, R11, R9, P1, P0 ;  /* 0x0000000b05097210 */ /* 0x000fe20000fe0409 */
[----:B------:R-:W-:Y:S01]  /*1cbc0*/  IMAD R2, R12, R7, R2 ;  /* 0x000000070c027224 */ /* 0x000fe200078e0202 */
[----:B------:R-:W-:-:S03]  /*1cbd0*/  MOV R5, c[0x0][0x4ac] ;  /* 0x00012b0000057a02 */ /* 0x000fc60000000f00 */
[----:B------:R-:W-:Y:S01]  /*1cbe0*/  IMAD.WIDE.U32 R6, R12, R6, R8 ;  /* 0x000000060c067225 */ /* 0x000fe200078e0008 */
[----:B------:R-:W-:Y:S02]  /*1cbf0*/  SEL R8, R10, c[0x0][0x450], P2 ;  /* 0x000114000a087a07 */ /* 0x000fe40001000000 */
[----:B------:R-:W-:Y:S01]  /*1cc00*/  SEL R5, R5, c[0x0][0x454], P2 ;  /* 0x0001150005057a07 */ /* 0x000fe20001000000 */
[----:B------:R-:W-:Y:S01]  /*1cc10*/  IMAD.IADD R2, R7, 0x1, R2 ;  /* 0x0000000107027824 */ /* 0x000fe200078e0202 */
[----:B------:R-:W-:-:S04]  /*1cc20*/  LEA R8, P0, R6, R8, 0x2 ;  /* 0x0000000806087211 */ /* 0x000fc800078010ff */
[----:B------:R-:W-:Y:S02]  /*1cc30*/  LEA.HI.X R9, R6, R5, R2, 0x2, P0 ;  /* 0x0000000506097211 */ /* 0x000fe400000f1402 */
[----:B------:R-:W-:-:S05]  /*1cc40*/  MOV R2, 0xff800000 ;  /* 0xff80000000027802 */ /* 0x000fca0000000f00 */
[----:B------:R1:W-:Y:S02]  /*1cc50*/  STG.E [R8.64], R2 ;  /* 0x0000000208007986 */ /* 0x0003e4000c101908 */
.L_x_1439:
[----:B------:R-:W-:Y:S05]  /*1cc60*/  BSYNC B0 ;  /* 0x0000000000007941 */ /* 0x000fea0003800000 */
.L_x_1438:
[----:B------:R-:W-:-:S13]  /*1cc70*/  ISETP.GT.AND P0, PT, R19, 0x1, PT ;  /* 0x000000011300780c */ /* 0x000fda0003f04270 */
[----:B------:R-:W-:Y:S05]  /*1cc80*/  @P0 BRA `(.L_x_1431) ;  /* 0x0000075000000947 */ /* 0x000fea0003800000 */
[----:B------:R-:W-:Y:S01]  /*1cc90*/  MOV R5, c[0x0][0x4e8] ;  /* 0x00013a0000057a02 */ /* 0x000fe20000000f00 */
[----:B-1----:R-:W-:Y:S01]  /*1cca0*/  IMAD R2, R18, c[0x0][0x3a0], RZ ;  /* 0x0000e80012027a24 */ /* 0x002fe200078e02ff */
[----:B------:R-:W1:Y:S01]  /*1ccb0*/  S2R R11, SR_TID.X ;  /* 0x00000000000b7919 */ /* 0x000e620000002100 */
[----:B------:R-:W-:Y:S01]  /*1ccc0*/  IMAD.WIDE.U32 R6, R0, c[0x0][0x3a0], RZ ;  /* 0x0000e80000067a25 */ /* 0x000fe200078e00ff */
[----:B------:R-:W-:-:S03]  /*1ccd0*/  ISETP.NE.AND P0, PT, R5, 0x1, PT ;  /* 0x000000010500780c */ /* 0x000fc60003f05270 */
[----:B------:R-:W-:Y:S01]  /*1cce0*/  IMAD R0, R0, c[0x0][0x3a4], R2 ;  /* 0x0000e90000007a24 */ /* 0x000fe200078e0202 */
[----:B------:R-:W-:Y:S01]  /*1ccf0*/  IADD3 R2, R220, R239, RZ ;  /* 0x000000efdc027210 */ /* 0x000fe20007ffe0ff */
        /* <DEDUP_REMOVED lines=8> */
[----:B------:R-:W-:Y:S01]  /*1cd80*/  SHF.R.S32.HI R8, RZ, 0x1f, R0 ;  /* 0x0000001fff087819 */ /* 0x000fe20000011400 */
[----:B------:R-:W-:Y:S01]  /*1cd90*/  IMAD.MOV.U32 R4, RZ, RZ, R6 ;  /* 0x000000ffff047224 */ /* 0x000fe200078e0006 */
[----:B-1----:R-:W-:-:S03]  /*1cda0*/  SHF.R.S32.HI R10, RZ, 0x1f, R11 ;  /* 0x0000001fff0a7819 */ /* 0x002fc6000001140b */
[----:B------:R-:W-:Y:S01]  /*1cdb0*/  IMAD.WIDE.U32 R6, R3, c[0x0][0x3f0], R4 ;  /* 0x0000fc0003067a25 */ /* 0x000fe200078e0004 */
[----:B------:R-:W-:Y:S02]  /*1cdc0*/  IADD3 R4, -R0, RZ, RZ ;  /* 0x000000ff00047210 */ /* 0x000fe40007ffe1ff */
[----:B------:R-:W-:Y:S01]  /*1cdd0*/  LEA.HI R10, R10, R11, RZ, 0x3 ;  /* 0x0000000b0a0a7211 */ /* 0x000fe200078f18ff */
[----:B------:R-:W-:Y:S01]  /*1cde0*/  IMAD R5, R8, c[0x0][0x3e0], RZ ;  /* 0x0000f80008057a24 */ /* 0x000fe200078e02ff */
[----:B------:R-:W-:Y:S01]  /*1cdf0*/  IADD3 R3, R7, R9, RZ ;  /* 0x0000000907037210 */ /* 0x000fe20007ffe0ff */
[----:B------:R-:W-:Y:S01]  /*1ce00*/  IMAD R4, R4, c[0x0][0x4e8], R2 ;  /* 0x00013a0004047a24 */ /* 0x000fe200078e0202 */
[----:B------:R-:W-:Y:S01]  /*1ce10*/  SHF.R.S32.HI R10, RZ, 0x3, R10 ;  /* 0x00000003ff0a7819 */ /* 0x000fe2000001140a */
[----:B------:R-:W-:Y:S02]  /*1ce20*/  IMAD.MOV.U32 R2, RZ, RZ, R6 ;  /* 0x000000ffff027224 */ /* 0x000fe400078e0006 */
[----:B------:R-:W-:-:S02]  /*1ce30*/  IMAD R5, R0, c[0x0][0x3e4], R5 ;  /* 0x0000f90000057a24 */ /* 0x000fc400078e0205 */
[----:B------:R-:W-:Y:S01]  /*1ce40*/  IMAD.WIDE.U32 R2, R0, c[0x0][0x3e0], R2 ;  /* 0x0000f80000027a25 */ /* 0x000fe200078e0002 */
[----:B------:R-:W-:-:S04]  /*1ce50*/  SHF.R.S32.HI R0, RZ, 0x1f, R4 ;  /* 0x0000001fff007819 */ /* 0x000fc80000011404 */
[----:B------:R-:W-:Y:S01]  /*1ce60*/  IADD3 R3, R3, R5, RZ ;  /* 0x0000000503037210 */ /* 0x000fe20007ffe0ff */
[----:B------:R-:W-:-:S04]  /*1ce70*/  IMAD R0, R0, c[0x0][0x3d8], RZ ;  /* 0x0000f60000007a24 */ /* 0x000fc800078e02ff */
[----:B------:R-:W-:-:S04]  /*1ce80*/  IMAD.WIDE.U32 R2, R4, c[0x0][0x3d8], R2 ;  /* 0x0000f60004027a25 */ /* 0x000fc800078e0002 */
[----:B------:R-:W-:Y:S01]  /*1ce90*/  IMAD R4, R4, c[0x0][0x3dc], R0 ;  /* 0x0000f70004047a24 */ /* 0x000fe200078e0200 */
[----:B------:R-:W-:-:S04]  /*1cea0*/  LEA R7, P0, R2, c[0x0][0x380], 0x1 ;  /* 0x0000e00002077a11 */ /* 0x000fc800078008ff */
[----:B------:R-:W-:Y:S02]  /*1ceb0*/  IADD3 R6, R3, R4, RZ ;  /* 0x0000000403067210 */ /* 0x000fe40007ffe0ff */
[----:B------:R-:W-:Y:S02]  /*1cec0*/  IADD3 R4, R10, R239, RZ ;  /* 0x000000ef0a047210 */ /* 0x000fe40007ffe0ff */
[----:B------:R-:W-:Y:S01]  /*1ced0*/  LEA.HI.X R6, R2, c[0x0][0x384], R6, 0x1, P0 ;  /* 0x0000e10002067a11 */ /* 0x000fe200000f0c06 */
[----:B------:R-:W-:Y:S05]  /*1cee0*/  BRA.DIV ~URZ, `(.L_x_1440) ;  /* 0x000039427f007947 */ /* 0x000fea000b800000 */
[----:B------:R1:W2:Y:S02]  /*1cef0*/  SHFL.IDX PT, R8, R6, RZ, 0x181f ;  /* 0x00181fff06087589 */ /* 0x0002a400000e0000 */
.L_x_1509:
[----:B------:R-:W-:Y:S05]  /*1cf00*/  BRA.DIV ~URZ, `(.L_x_1441) ;  /* 0x000039927f007947 */ /* 0x000fea000b800000 */
[----:B------:R3:W4:Y:S02]  /*1cf10*/  SHFL.IDX PT, R0, R7, RZ, 0x181f ;  /* 0x00181fff07007589 */ /* 0x00072400000e0000 */
.L_x_1510:
        /* <DEDUP_REMOVED lines=16> */
.L_x_1443:
[----:B------:R-:W-:Y:S05]  /*1d020*/  BSYNC B0 ;  /* 0x0000000000007941 */ /* 0x000fea0003800000 */
.L_x_1442:
[----:B------:R-:W-:Y:S05]  /*1d030*/  BRA.DIV ~URZ, `(.L_x_1444) ;  /* 0x000038c27f007947 */ /* 0x000fea000b800000 */
[----:B--2---:R2:W1:Y:S04]  /*1d040*/  SHFL.IDX PT, R8, R6, 0x1, 0x181f ;  /* 0x00381f0006087f89 */ /* 0x00446800000e0000 */
[----:B----4-:R2:W4:Y:S02]  /*1d050*/  SHFL.IDX PT, R0, R7, 0x1, 0x181f ;  /* 0x00381f0007007f89 */ /* 0x01052400000e0000 */
.L_x_1511:
        /* <DEDUP_REMOVED lines=16> */
.L_x_1446:
[----:B------:R-:W-:Y:S05]  /*1d160*/  BSYNC B0 ;  /* 0x0000000000007941 */ /* 0x000fea0003800000 */
.L_x_1445:
[----:B------:R-:W-:Y:S05]  /*1d170*/  BRA.DIV ~URZ, `(.L_x_1447) ;  /* 0x000038427f007947 */ /* 0x000fea000b800000 */
[----:B-1----:R1:W2:Y:S02]  /*1d180*/  SHFL.IDX PT, R8, R6, 0x2, 0x181f ;  /* 0x00581f0006087f89 */ /* 0x0022a400000e0000 */
.L_x_1512:
[----:B------:R-:W-:Y:S05]  /*1d190*/  BRA.DIV ~URZ, `(.L_x_1448) ;  /* 0x000038927f007947 */ /* 0x000fea000b800000 */
[----:B----4-:R4:W1:Y:S02]  /*1d1a0*/  SHFL.IDX PT, R0, R7, 0x2, 0x181f ;  /* 0x00581f0007007f89 */ /* 0x01086400000e0000 */
.L_x_1513:
        /* <DEDUP_REMOVED lines=16> */
.L_x_1450:
[----:B------:R-:W-:Y:S05]  /*1d2b0*/  BSYNC B0 ;  /* 0x0000000000007941 */ /* 0x000fea0003800000 */
.L_x_1449:
[----:B------:R-:W-:Y:S05]  /*1d2c0*/  BRA.DIV ~URZ, `(.L_x_1451) ;  /* 0x000037c27f007947 */ /* 0x000fea000b800000 */
[----:B-12---:R-:W1:Y:S04]  /*1d2d0*/  SHFL.IDX PT, R6, R6, 0x3, 0x181f ;  /* 0x00781f0006067f89 */ /* 0x006e6800000e0000 */
[----:B---34-:R-:W2:Y:S02]  /*1d2e0*/  SHFL.IDX PT, R7, R7, 0x3, 0x181f ;  /* 0x00781f0007077f89 */ /* 0x018ea400000e0000 */
.L_x_1514:
[----:B------:R-:W-:-:S04]  /*1d2f0*/  IADD3 R4, R4, 0x60, RZ ;  /* 0x0000006004047810 */ /* 0x000fc80007ffe0ff */
        /* <DEDUP_REMOVED lines=14> */
.L_x_1431:
[----:B------:R-:W-:Y:S05]  /*1d3e0*/  BSYNC B1 ;  /* 0x0000000000017941 */ /* 0x000fea0003800000 */
.L_x_1415:
[----:B-1-3--:R-:W3:Y:S02]  /*1d3f0*/  LDL R0, [R1+0x54] ;  /* 0x0000540001007983 */ /* 0x00aee40000100800 */
[----:B---3--:R-:W-:-:S13]  /*1d400*/  ISETP.NE.AND P0, PT, R0, RZ, PT ;  /* 0x000000ff0000720c */ /* 0x008fda0003f05270 */
[----:B------:R-:W-:Y:S01]  /*1d410*/  @P0 WARPSYNC 0xffffffff ;  /* 0xffffffff00000948 */ /* 0x000fe20003800000 */
[----:B------:R-:W-:Y:S06]  /*1d420*/  @P0 BAR.SYNC.DEFER_BLOCKING 0x5, 0x100 ;  /* 0x0144000000000b1d */ /* 0x000fec0000010000 */
[----:B------:R-:W1:Y:S04]  /*1d430*/  @P0 LDS.128 R244, [0x18100] ;  /* 0x01810000fff40984 */ /* 0x000e680000000c00 */
[----:B------:R-:W-:Y:S06]  /*1d440*/  @P0 BAR.ARV 0x4, 0x100 ;  /* 0x0104000000000b1d */ /* 0x000fec0000002000 */
[----:B------:R-:W-:Y:S05]  /*1d450*/  @P0 BRA `(.L_x_1452) ;  /* 0x00000f6000000947 */ /* 0x000fea0003800000 */
[----:B------:R-:W3:Y:S01]  /*1d460*/  S2R R0, SR_TID.X ;  /* 0x0000000000007919 */ /* 0x000ee20000002100 */
[----:B------:R-:W-:Y:S01]  /*1d470*/  IMAD.MOV.U32 R8, RZ, RZ, RZ ;  /* 0x000000ffff087224 */ /* 0x000fe200078e00ff */
[----:B---3--:R-:W-:-:S04]  /*1d480*/  LOP3.LUT R13, R0, 0x1f, RZ, 0xc0, !PT ;  /* 0x0000001f000d7812 */ /* 0x008fc800078ec0ff */
[----:B------:R-:W-:Y:S01]  /*1d490*/  ISETP.NE.AND P6, PT, R13, 0x1f, PT ;  /* 0x0000001f0d00780c */ /* 0x000fe20003fc5270 */
[----:B------:R-:W-:Y:S10]  /*1d4a0*/  BRA.DIV ~URZ, `(.L_x_1453) ;  /* 0x000036b27f007947 */ /* 0x000ff4000b800000 */
[----:B------:R3:W4:Y:S02]  /*1d4b0*/  SHFL.IDX PT, R9, R28, RZ, 0x1f ;  /* 0x00001fff1c097589 */ /* 0x00072400000e0000 */
.L_x_1515:
[----:B------:R-:W-:Y:S05]  /*1d4c0*/  BRA.DIV ~URZ, `(.L_x_1454) ;  /* 0x000037027f007947 */ /* 0x000fea000b800000 */
[----:B------:R3:W4:Y:S02]  /*1d4d0*/  SHFL.IDX PT, R6, R28, 0x1, 0x1f ;  /* 0x00201f001c067f89 */ /* 0x00072400000e0000 */
.L_x_1516:
[----:B-1----:R-:W-:Y:S02]  /*1d4e0*/  IMAD.IADD R0, R247, 0x1, R13 ;  /* 0x00000001f7007824 */ /* 0x002fe400078e020d */
[----:B--2-4-:R-:W-:-:S03]  /*1d4f0*/  IMAD.MOV.U32 R7, RZ, RZ, RZ ;  /* 0x000000ffff077224 */ /* 0x014fc600078e00ff */
[----:B------:R-:W-:-:S13]  /*1d500*/  ISETP.GE.OR P0, PT, R0, c[0x0][0x53c], !P6 ;  /* 0x00014f0000007a0c */ /* 0x000fda0007706670 */
[----:B------:R-:W-:Y:S01]  /*1d510*/  @!P0 MOV R2, 0x4 ;  /* 0x0000000400028802 */ /* 0x000fe20000000f00 */
[----:B------:R-:W-:-:S04]  /*1d520*/  @!P0 IMAD.MOV.U32 R4, RZ, RZ, 0x4 ;  /* 0x00000004ff048424 */ /* 0x000fc800078e00ff */
[----:B------:R-:W-:-:S04]  /*1d530*/  @!P0 IMAD.WIDE R4, R0, R4, c[0x0][0x580] ;  /* 0x0001600000048625 */ /* 0x000fc800078e0204 */
[----:B------:R-:W-:Y:S01]  /*1d540*/  @!P0 IMAD.WIDE R2, R0, R2, c[0x0][0x578] ;  /* 0x00015e0000028625 */ /* 0x000fe200078e0202 */
[----:B------:R-:W2:Y:S04]  /*1d550*/  @!P0 LDG.E R7, [R4.64] ;  /* 0x0000000804078981 */ /* 0x000ea8000c1e1900 */
[----:B------:R-:W2:Y:S01]  /*1d560*/  @!P0 LDG.E R8, [R2.64] ;  /* 0x0000000802088981 */ /* 0x000ea2000c1e1900 */
[C---:B------:R-:W-:Y:S02]  /*1d570*/  ISETP.GE.U32.AND P4, PT, R13.reuse, 0x10, PT ;  /* 0x000000100d00780c */ /* 0x040fe40003f86070 */
[C---:B------:R-:W-:Y:S02]  /*1d580*/  ISETP.GE.U32.AND P3, PT, R13.reuse, 0x8, PT ;  /* 0x000000080d00780c */ /* 0x040fe40003f66070 */
[----:B------:R-:W-:-:S02]  /*1d590*/  ISETP.GE.U32.AND P2, PT, R13, 0x4, PT ;  /* 0x000000040d00780c */ /* 0x000fc40003f46070 */
[C---:B------:R-:W-:Y:S02]  /*1d5a0*/  ISETP.GE.U32.AND P1, PT, R13.reuse, 0x2, PT ;  /* 0x000000020d00780c */ /* 0x040fe40003f26070 */
[----:B------:R-:W-:Y:S02]  /*1d5b0*/  ISETP.NE.AND P5, PT, R13, RZ, PT ;  /* 0x000000ff0d00720c */ /* 0x000fe40003fa5270 */
[----:B------:R-:W-:Y:S01]  /*1d5c0*/  MOV R12, RZ ;  /* 0x000000ff000c7202 */ /* 0x000fe20000000f00 */
[----:B--2---:R-:W-:Y:S01]  /*1d5d0*/  IMAD R0, R8, R7, RZ ;  /* 0x0000000708007224 */ /* 0x004fe200078e02ff */
[----:B------:R-:W-:Y:S07]  /*1d5e0*/  BRA.DIV ~URZ, `(.L_x_1455) ;  /* 0x000036527f007947 */ /* 0x000fee000b800000 */
[----:B------:R1:W2:Y:S02]  /*1d5f0*/  SHFL.UP PT, R4, R0, 0x1, RZ ;  /* 0x0420000000047989 */ /* 0x0002a400000e00ff */
.L_x_1517:
        /* <DEDUP_REMOVED lines=16> */
.L_x_1518:
[----:B--2---:R-:W-:Y:S01]  /*1d700*/  IMAD R0, R0, c[0x0][0x538], RZ ;  /* 0x00014e0000007a24 */ /* 0x004fe200078e02ff */
[----:B------:R-:W-:Y:S04]  /*1d710*/  BSSY B1, `(.L_x_1457) ;  /* 0x00000c5000017945 */ /* 0x000fe80003800000 */
[----:B------:R-:W-:-:S04]  /*1d720*/  IADD3 R6, R0, R6, RZ ;  /* 0x0000000600067210 */ /* 0x000fc80007ffe0ff */
[----:B------:R-:W-:-:S13]  /*1d730*/  ISETP.GT.AND P0, PT, R6, R9, PT ;  /* 0x000000090600720c */ /* 0x000fda0003f04270 */
[----:B------:R-:W-:Y:S05]  /*1d740*/  @P0 BRA `(.L_x_1458) ;  /* 0x0000025000000947 */ /* 0x000fea0003800000 */
.L_x_1462:
        /* <DEDUP_REMOVED lines=17> */
.L_x_1519:
        /* <DEDUP_REMOVED lines=16> */
.L_x_1520:
[----:B--2---:R-:W-:-:S05]  /*1d960*/  IMAD R0, R0, c[0x0][0x538], RZ ;  /* 0x00014e0000007a24 */ /* 0x004fca00078e02ff */
[----:B------:R-:W-:-:S04]  /*1d970*/  IADD3 R6, R0, R6, RZ ;  /* 0x0000000600067210 */ /* 0x000fc80007ffe0ff */
[----:B------:R-:W-:-:S13]  /*1d980*/  ISETP.GT.AND P0, PT, R6, R9, PT ;  /* 0x000000090600720c */ /* 0x000fda0003f04270 */
[----:B-1-3--:R-:W-:Y:S05]  /*1d990*/  @!P0 BRA `(.L_x_1462) ;  /* 0xfffffdb000008947 */ /* 0x00afea000383ffff */
.L_x_1458:
[----:B------:R-:W-:-:S05]  /*1d9a0*/  IADD3 R11, -R0, R6, RZ ;  /* 0x00000006000b7210 */ /* 0x000fca0007ffe1ff */
[----:B------:R-:W-:-:S05]  /*1d9b0*/  IMAD R0, R4, c[0x0][0x538], R11 ;  /* 0x00014e0004007a24 */ /* 0x000fca00078e020b */
[----:B------:R-:W-:Y:S01]  /*1d9c0*/  ISETP.GT.AND P0, PT, R0, R9, PT ;  /* 0x000000090000720c */ /* 0x000fe20003f04270 */
[----:B------:R-:W-:-:S12]  /*1d9d0*/  BRA.DIV ~URZ, `(.L_x_1463) ;  /* 0x000036327f007947 */ /* 0x000fd8000b800000 */
[----:B------:R-:W-:-:S04]  /*1d9e0*/  VOTE.ANY R10, PT, !P0 ;  /* 0x00000000000a7806 */ /* 0x000fc800040e0100 */
.L_x_1521:
[----:B------:R-:W2:Y:S02]  /*1d9f0*/  POPC R6, R10 ;  /* 0x0000000a00067309 */ /* 0x000ea40000000000 */
[----:B--2---:R-:W-:Y:S01]  /*1da00*/  IADD3 R247, R6, R247, RZ ;  /* 0x000000f706f77210 */ /* 0x004fe20007ffe0ff */
[----:B------:R-:W-:Y:S05]  /*1da10*/  BRA.DIV ~URZ, `(.L_x_1464) ;  /* 0x000036427f007947 */ /* 0x000fea000b800000 */
[----:B------:R2:W4:Y:S04]  /*1da20*/  SHFL.IDX PT, R7, R7, R6, 0x1f ;  /* 0x00001f0607077589 */ /* 0x00052800000e0000 */
[----:B------:R2:W1:Y:S02]  /*1da30*/  SHFL.IDX PT, R5, R8, R6, 0x1f ;  /* 0x00001f0608057589 */ /* 0x00046400000e0000 */
.L_x_1522:
[----:B------:R-:W-:Y:S01]  /*1da40*/  ISETP.NE.AND P0, PT, R10, RZ, PT ;  /* 0x000000ff0a00720c */ /* 0x000fe20003f05270 */
[----:B------:R-:W-:-:S12]  /*1da50*/  BSSY B0, `(.L_x_1465) ;  /* 0x0000005000007945 */ /* 0x000fd80003800000 */
[----:B------:R-:W-:Y:S05]  /*1da60*/  @!P0 BRA `(.L_x_1466) ;  /* 0x0000003000008947 */ /* 0x000fea0003800000 */
[----:B--2---:R-:W-:Y:S01]  /*1da70*/  IADD3 R6, R6, -0x1, RZ ;  /* 0xffffffff06067810 */ /* 0x004fe20007ffe0ff */
[----:B------:R-:W-:Y:S05]  /*1da80*/  BRA.DIV ~URZ, `(.L_x_1467) ;  /* 0x000036a27f007947 */ /* 0x000fea000b800000 */
[----:B------:R2:W3:Y:S02]  /*1da90*/  SHFL.IDX PT, R12, R4, R6, 0x1f ;  /* 0x00001f06040c7589 */ /* 0x0004e400000e0000 */
.L_x_1466:
[----:B------:R-:W-:Y:S05]  /*1daa0*/  BSYNC B0 ;  /* 0x0000000000007941 */ /* 0x000fea0003800000 */
.L_x_1465:
[----:B-1----:R-:W-:Y:S01]  /*1dab0*/  ISETP.NE.AND P0, PT, R5, 0x1, PT ;  /* 0x000000010500780c */ /* 0x002fe20003f05270 */
[----:B---3--:R-:W-:Y:S01]  /*1dac0*/  IMAD R244, R12, c[0x0][0x538], R11 ;  /* 0x00014e000cf47a24 */ /* 0x008fe200078e020b */
[----:B------:R-:W-:Y:S04]  /*1dad0*/  BSSY B0, `(.L_x_1468) ;  /* 0x0000081000007945 */ /* 0x000fe80003800000 */
[----:B------:R-:W-:-:S07]  /*1dae0*/  IADD3 R3, -R244, R9, RZ ;  /* 0x00000009f4037210 */ /* 0x000fce0007ffe1ff */
[----:B------:R-:W-:Y:S05]  /*1daf0*/  @!P0 BRA `(.L_x_1469) ;  /* 0x000003e000008947 */ /* 0x000fea0003800000 */
[-C--:B----4-:R-:W-:Y:S01]  /*1db00*/  IABS R2, R7.reuse ;  /* 0x0000000700027213 */ /* 0x090fe20000000000 */
[----:B--2---:R-:W-:Y:S01]  /*1db10*/  IMAD.MOV.U32 R8, RZ, RZ, RZ ;  /* 0x000000ffff087224 */ /* 0x004fe200078e00ff */
[----:B------:R-:W-:Y:S02]  /*1db20*/  IABS R10, R7 ;  /* 0x00000007000a7213 */ /* 0x000fe40000000000 */
[----:B------:R-:W1:Y:S08]  /*1db30*/  I2F.RP R0, R2 ;  /* 0x0000000200007306 */ /* 0x000e700000209400 */
[----:B-1----:R-:W1:Y:S02]  /*1db40*/  MUFU.RCP R0, R0 ;  /* 0x0000000000007308 */ /* 0x002e640000001000 */
[----:B-1----:R-:W-:-:S06]  /*1db50*/  IADD3 R0, R0, 0xffffffe, RZ ;  /* 0x0ffffffe00007810 */ /* 0x002fcc0007ffe0ff */
[----:B------:R-:W1:Y:S02]  /*1db60*/  F2I.FTZ.U32.TRUNC.NTZ R9, R0 ;  /* 0x0000000000097305 */ /* 0x000e64000021f000 */
[----:B-1----:R-:W-:Y:S01]  /*1db70*/  IMAD.MOV R4, RZ, RZ, -R9 ;  /* 0x000000ffff047224 */ /* 0x002fe200078e0a09 */
[----:B------:R-:W-:-:S03]  /*1db80*/  IABS R0, R5 ;  /* 0x0000000500007213 */ /* 0x000fc60000000000 */
[----:B------:R-:W-:Y:S02]  /*1db90*/  IMAD.MOV.U32 R6, RZ, RZ, R4 ;  /* 0x000000ffff067224 */ /* 0x000fe400078e0004 */
[----:B------:R-:W-:Y:S01]  /*1dba0*/  IMAD.MOV.U32 R4, RZ, RZ, R0 ;  /* 0x000000ffff047224 */ /* 0x000fe200078e0000 */
[----:B------:R-:W-:Y:S01]  /*1dbb0*/  IABS R0, R3 ;  /* 0x0000000300007213 */ /* 0x000fe20000000000 */
[----:B------:R-:W-:Y:S02]  /*1dbc0*/  IMAD R6, R6, R2, RZ ;  /* 0x0000000206067224 */ /* 0x000fe400078e02ff */
[----:B------:R-:W1:Y:S02]  /*1dbd0*/  I2F.RP R11, R4 ;  /* 0x00000004000b7306 */ /* 0x000e640000209400 */
[----:B------:R-:W-:Y:S01]  /*1dbe0*/  IMAD.HI.U32 R9, R9, R6, R8 ;  /* 0x0000000609097227 */ /* 0x000fe200078e0008 */
[----:B------:R-:W-:-:S03]  /*1dbf0*/  MOV R6, R0 ;  /* 0x0000000000067202 */ /* 0x000fc60000000f00 */
[----:B------:R-:W-:-:S04]  /*1dc00*/  IMAD.MOV R0, RZ, RZ, -R10 ;  /* 0x000000ffff007224 */ /* 0x000fc800078e0a0a */
[----:B------:R-:W-:Y:S02]  /*1dc10*/  IMAD.MOV.U32 R8, RZ, RZ, R0 ;  /* 0x000000ffff087224 */ /* 0x000fe400078e0000 */
[----:B------:R-:W-:-:S04]  /*1dc20*/  IMAD.HI.U32 R0, R9, R6, RZ ;  /* 0x0000000609007227 */ /* 0x000fc800078e00ff */
[----:B------:R-:W-:Y:S02]  /*1dc30*/  IMAD R6, R0, R8, R6 ;  /* 0x0000000800067224 */ /* 0x000fe400078e0206 */
[----:B-1----:R-:W1:Y:S03]  /*1dc40*/  MUFU.RCP R8, R11 ;  /* 0x0000000b00087308 */ /* 0x002e660000001000 */
[----:B------:R-:W-:Y:S02]  /*1dc50*/  ISETP.GT.U32.AND P0, PT, R2, R6, PT ;  /* 0x000000060200720c */ /* 0x000fe40003f04070 */
[----:B-1----:R-:W-:-:S11]  /*1dc60*/  IADD3 R8, R8, 0xffffffe, RZ ;  /* 0x0ffffffe08087810 */ /* 0x002fd60007ffe0ff */
[----:B------:R-:W-:Y:S01]  /*1dc70*/  @!P0 IMAD.IADD R6, R6, 0x1, -R2 ;  /* 0x0000000106068824 */ /* 0x000fe200078e0a02 */
[----:B------:R-:W-:Y:S01]  /*1dc80*/  @!P0 IADD3 R0, R0, 0x1, RZ ;  /* 0x0000000100008810 */ /* 0x000fe20007ffe0ff */
[----:B------:R-:W1:Y:S01]  /*1dc90*/  F2I.FTZ.U32.TRUNC.NTZ R9, R8 ;  /* 0x0000000800097305 */ /* 0x000e62000021f000 */
[----:B------:R-:W-:Y:S02]  /*1dca0*/  ISETP.NE.AND P0, PT, R7, RZ, PT ;  /* 0x000000ff0700720c */ /* 0x000fe40003f05270 */
[----:B------:R-:W-:Y:S02]  /*1dcb0*/  ISETP.GE.U32.AND P2, PT, R6, R2, PT ;  /* 0x000000020600720c */ /* 0x000fe40003f46070 */
[----:B------:R-:W-:-:S04]  /*1dcc0*/  LOP3.LUT R2, R3, R7, RZ, 0x3c, !PT ;  /* 0x0000000703027212 */ /* 0x000fc800078e3cff */
[----:B------:R-:W-:-:S07]  /*1dcd0*/  ISETP.GE.AND P1, PT, R2, RZ, PT ;  /* 0x000000ff0200720c */ /* 0x000fce0003f26270 */
[----:B------:R-:W-:Y:S02]  /*1dce0*/  @P2 IADD3 R0, R0, 0x1, RZ ;  /* 0x0000000100002810 */ /* 0x000fe40007ffe0ff */
[----:B-1----:R-:W-:Y:S02]  /*1dcf0*/  IADD3 R2, RZ, -R9, RZ ;  /* 0x80000009ff027210 */ /* 0x002fe40007ffe0ff */
[----:B------:R-:W-:Y:S02]  /*1dd00*/  MOV R8, RZ ;  /* 0x000000ff00087202 */ /* 0x000fe40000000f00 */
[----:B------:R-:W-:Y:S01]  /*1dd10*/  @!P1 IMAD.MOV R0, RZ, RZ, -R0 ;  /* 0x000000ffff009224 */ /* 0x000fe200078e0a00 */
[----:B------:R-:W-:Y:S01]  /*1dd20*/  @!P0 LOP3.LUT R0, RZ, R7, RZ, 0x33, !PT ;  /* 0x00000007ff008212 */ /* 0x000fe200078e33ff */
[----:B------:R-:W-:Y:S01]  /*1dd30*/  IMAD.MOV.U32 R6, RZ, RZ, R2 ;  /* 0x000000ffff067224 */ /* 0x000fe200078e0002 */
[----:B------:R-:W-:Y:S02]  /*1dd40*/  IABS R2, R5 ;  /* 0x0000000500027213 */ /* 0x000fe40000000000 */
[----:B------:R-:W-:Y:S01]  /*1dd50*/  IABS R11, R0 ;  /* 0x00000000000b7213 */ /* 0x000fe20000000000 */
[----:B------:R-:W-:-:S02]  /*1dd60*/  IMAD R6, R6, R4, RZ ;  /* 0x0000000406067224 */ /* 0x000fc400078e02ff */
        /* <DEDUP_REMOVED lines=10> */
[----:B------:R-:W-:Y:S01]  /*1de10*/  ISETP.GE.U32.AND P2, PT, R6, R4, PT ;  /* 0x000000040600720c */ /* 0x000fe20003f46070 */
[----:B------:R-:W-:Y:S01]  /*1de20*/  IMAD.MOV R6, RZ, RZ, -R0 ;  /* 0x000000ffff067224 */ /* 0x000fe200078e0a00 */
        /* <DEDUP_REMOVED lines=11> */
.L_x_1469:
[----:B--2---:R-:W-:-:S04]  /*1dee0*/  IMAD.MOV.U32 R4, RZ, RZ, 0x4 ;  /* 0x00000004ff047424 */ /* 0x004fc800078e00ff */
[----:B------:R-:W-:-:S05]  /*1def0*/  IMAD.WIDE R4, R247, R4, c[0x0][0x590] ;  /* 0x00016400f7047625 */ /* 0x000fca00078e0204 */
[----:B------:R1:W2:Y:S01]  /*1df00*/  LDG.E R6, [R4.64] ;  /* 0x0000000804067981 */ /* 0x0002a2000c1e1900 */
[----:B------:R-:W-:Y:S01]  /*1df10*/  IABS R2, R3 ;  /* 0x0000000300027213 */ /* 0x000fe20000000000 */
[----:B-1----:R-:W-:Y:S02]  /*1df20*/  IMAD.MOV.U32 R4, RZ, RZ, RZ ;  /* 0x000000ffff047224 */ /* 0x002fe400078e00ff */
[----:B--2-4-:R-:W-:-:S05]  /*1df30*/  IMAD R11, R6, R7, RZ ;  /* 0x00000007060b7224 */ /* 0x014fca00078e02ff */
        /* <DEDUP_REMOVED lines=8> */
[----:B------:R-:W-:-:S04]  /*1dfc0*/  IMAD R0, R0, R8, RZ ;  /* 0x0000000800007224 */ /* 0x000fc800078e02ff */
[----:B------:R-:W-:-:S04]  /*1dfd0*/  IMAD.HI.U32 R0, R5, R0, R4 ;  /* 0x0000000005007227 */ /* 0x000fc800078e0004 */
[----:B------:R-:W-:Y:S02]  /*1dfe0*/  IMAD.MOV R4, RZ, RZ, -R9 ;  /* 0x000000ffff047224 */ /* 0x000fe400078e0a09 */
[----:B------:R-:W-:-:S04]  /*1dff0*/  IMAD.HI.U32 R0, R0, R2, RZ ;  /* 0x0000000200007227 */ /* 0x000fc800078e00ff */
[----:B------:R-:W-:-:S05]  /*1e000*/  IMAD R2, R0, R4, R2 ;  /* 0x0000000400027224 */ /* 0x000fca00078e0202 */
[----:B------:R-:W-:-:S13]  /*1e010*/  ISETP.GT.U32.AND P0, PT, R8, R2, PT ;  /* 0x000000020800720c */ /* 0x000fda0003f04070 */
[-C--:B------:R-:W-:Y:S02]  /*1e020*/  @!P0 IADD3 R2, R2, -R8.reuse, RZ ;  /* 0x8000000802028210 */ /* 0x080fe40007ffe0ff */
[----:B------:R-:W-:Y:S02]  /*1e030*/  @!P0 IADD3 R0, R0, 0x1, RZ ;  /* 0x0000000100008810 */ /* 0x000fe40007ffe0ff */
[----:B------:R-:W-:Y:S01]  /*1e040*/  ISETP.GE.U32.AND P2, PT, R2, R8, PT ;  /* 0x000000080200720c */ /* 0x000fe20003f46070 */
[----:B------:R-:W-:Y:S01]  /*1e050*/  IMAD.MOV.U32 R8, RZ, RZ, RZ ;  /* 0x000000ffff087224 */ /* 0x000fe200078e00ff */
[----:B------:R-:W-:Y:S02]  /*1e060*/  LOP3.LUT R2, R3, R11, RZ, 0x3c, !PT ;  /* 0x0000000b03027212 */ /* 0x000fe400078e3cff */
[----:B------:R-:W-:Y:S02]  /*1e070*/  ISETP.NE.AND P0, PT, R11, RZ, PT ;  /* 0x000000ff0b00720c */ /* 0x000fe40003f05270 */
[----:B------:R-:W-:-:S07]  /*1e080*/  ISETP.GE.AND P1, PT, R2, RZ, PT ;  /* 0x000000ff0200720c */ /* 0x000fce0003f26270 */
[----:B------:R-:W-:-:S05]  /*1e090*/  @P2 IADD3 R0, R0, 0x1, RZ ;  /* 0x0000000100002810 */ /* 0x000fca0007ffe0ff */
[----:B------:R-:W-:-:S04]  /*1e0a0*/  IMAD.MOV.U32 R2, RZ, RZ, R0 ;  /* 0x000000ffff027224 */ /* 0x000fc800078e0000 */
[----:B------:R-:W-:Y:S01]  /*1e0b0*/  @!P1 IMAD.MOV R2, RZ, RZ, -R2 ;  /* 0x000000ffff029224 */ /* 0x000fe200078e0a02 */
[----:B------:R-:W-:-:S05]  /*1e0c0*/  @!P0 LOP3.LUT R2, RZ, R11, RZ, 0x33, !PT ;  /* 0x0000000bff028212 */ /* 0x000fca00078e33ff */
[----:B------:R-:W-:Y:S02]  /*1e0d0*/  IMAD R10, R6, R2, RZ ;  /* 0x00000002060a7224 */ /* 0x000fe400078e02ff */
[----:B------:R-:W-:-:S03]  /*1e0e0*/  IMAD.MOV R2, RZ, RZ, -R2 ;  /* 0x000000ffff027224 */ /* 0x000fc600078e0a02 */
[----:B------:R-:W-:-:S04]  /*1e0f0*/  IADD3 R0, -R10, c[0x0][0x538], RZ ;  /* 0x00014e000a007a10 */ /* 0x000fc80007ffe1ff */
[----:B------:R-:W-:-:S04]  /*1e100*/  IMNMX R0, R6, R0, PT ;  /* 0x0000000006007217 */ /* 0x000fc80003800200 */
[----:B------:R-:W-:-:S04]  /*1e110*/  IABS R4, R0 ;  /* 0x0000000000047213 */ /* 0x000fc80000000000 */
[----:B------:R-:W1:Y:S08]  /*1e120*/  I2F.RP R5, R4 ;  /* 0x0000000400057306 */ /* 0x000e700000209400 */
[----:B-1----:R-:W1:Y:S02]  /*1e130*/  MUFU.RCP R5, R5 ;  /* 0x0000000500057308 */ /* 0x002e640000001000 */
[----:B-1----:R-:W-:-:S06]  /*1e140*/  IADD3 R5, R5, 0xffffffe, RZ ;  /* 0x0ffffffe05057810 */ /* 0x002fcc0007ffe0ff */
[----:B------:R-:W1:Y:S02]  /*1e150*/  F2I.FTZ.U32.TRUNC.NTZ R9, R5 ;  /* 0x0000000500097305 */ /* 0x000e64000021f000 */
[----:B-1----:R-:W-:Y:S02]  /*1e160*/  IMAD.MOV R6, RZ, RZ, -R9 ;  /* 0x000000ffff067224 */ /* 0x002fe400078e0a09 */
[----:B------:R-:W-:-:S03]  /*1e170*/  IMAD R5, R11, R2, R3 ;  /* 0x000000020b057224 */ /* 0x000fc600078e0203 */
[----:B------:R-:W-:Y:S02]  /*1e180*/  MOV R2, R6 ;  /* 0x0000000600027202 */ /* 0x000fe40000000f00 */
[----:B------:R-:W-:Y:S02]  /*1e190*/  IABS R6, R0 ;  /* 0x0000000000067213 */ /* 0x000fe40000000000 */
[----:B------:R-:W-:Y:S01]  /*1e1a0*/  IABS R3, R5 ;  /* 0x0000000500037213 */ /* 0x000fe20000000000 */
        /* <DEDUP_REMOVED lines=19> */
.L_x_1470:
[----:B------:R-:W-:Y:S05]  /*1e2e0*/  BSYNC B0 ;  /* 0x0000000000007941 */ /* 0x000fea0003800000 */
.L_x_1468:
[----:B------:R-:W-:-:S04]  /*1e2f0*/  LOP3.LUT R2, RZ, R2, RZ, 0x33, !PT ;  /* 0x00000002ff027212 */ /* 0x000fc800078e33ff */
[----:B------:R-:W-:Y:S01]  /*1e300*/  IADD3 R245, R2, R7, RZ ;  /* 0x0000000702f57210 */ /* 0x000fe20007ffe0ff */
[----:B------:R-:W-:Y:S05]  /*1e310*/  BRA `(.L_x_1471) ;  /* 0x0000004000007947 */ /* 0x000fea0003800000 */
.L_x_1459:
[----:B------:R-:W-:Y:S01]  /*1e320*/  IMAD.MOV.U32 R244, RZ, RZ, R9 ;  /* 0x000000fffff47224 */ /* 0x000fe200078e0009 */
[----:B------:R-:W-:Y:S01]  /*1e330*/  MOV R246, RZ ;  /* 0x000000ff00f67202 */ /* 0x000fe20000000f00 */
[----:B------:R-:W-:Y:S01]  /*1e340*/  IMAD.MOV.U32 R245, RZ, RZ, RZ ;  /* 0x000000fffff57224 */ /* 0x000fe200078e00ff */
[----:B------:R-:W-:Y:S02]  /*1e350*/  MOV R247, c[0x0][0x53c] ;  /* 0x00014f0000f77a02 */ /* 0x000fe40000000f00 */
.L_x_1471:
[----:B------:R-:W-:Y:S05]  /*1e360*/  BSYNC B1 ;  /* 0x0000000000017941 */ /* 0x000fea0003800000 */
.L_x_1457:
[----:B------:R-:W-:Y:S01]  /*1e370*/  WARPSYNC 0xffffffff ;  /* 0xffffffff00007948 */ /* 0x000fe20003800000 */
[----:B------:R-:W-:Y:S01]  /*1e380*/  BAR.SYNC.DEFER_BLOCKING 0x4, 0x100 ;  /* 0x0104000000007b1d */ /* 0x000fe20000010000 */
[----:B------:R-:W-:-:S13]  /*1e390*/  ISETP.NE.AND P0, PT, R13, RZ, PT ;  /* 0x000000ff0d00720c */ /* 0x000fda0003f05270 */
[----:B------:R2:W-:Y:S04]  /*1e3a0*/  @!P0 STS.128 [0x18100], R244 ;  /* 0x018100f4ff008388 */ /* 0x0005e80000000c00 */
[----:B------:R-:W-:Y:S06]  /*1e3b0*/  BAR.ARV 0x5, 0x100 ;  /* 0x0144000000007b1d */ /* 0x000fec0000002000 */
.L_x_1452:
[----:B-1----:R-:W-:-:S13]  /*1e3c0*/  ISETP.GE.AND P0, PT, R247, c[0x0][0x53c], PT ;  /* 0x00014f00f7007a0c */ /* 0x002fda0003f06270 */
[----:B--234-:R-:W-:Y:S01]  /*1e3d0*/  @P0 CALL.REL.NOINC `(.L_x_1472) ;  /* 0x0000001000000944 */ /* 0x01cfe20003c00000 */
[----:B------:R-:W-:Y:S05]  /*1e3e0*/  BRA `(.L_x_1473) ;  /* 0xfffe3cc000007947 */ /* 0x000fea000383ffff */
.L_x_1472:
[----:B------:R-:W-:Y:S05]  /*1e3f0*/  EXIT ;  /* 0x000000000000794d */ /* 0x000fea0003800000 */
.L_x_1283:
[----:B------:R-:W-:Y:S01]  /*1e400*/  IMAD.MOV.U32 R0, RZ, RZ, R5 ;  /* 0x000000ffff007224 */ /* 0x000fe200078e0005 */
[----:B------:R-:W-:Y:S02]  /*1e410*/  MOV R3, 0x1 ;  /* 0x0000000100037802 */ /* 0x000fe40000000f00 */
[----:B------:R-:W-:Y:S02]  /*1e420*/  MOV R2, 0x1e440 ;  /* 0x0001e44000027802 */ /* 0x000fe40000000f00 */
[----:B--2---:R-:W-:Y:S05]  /*1e430*/  CALL.REL.NOINC `($__internal_24_$__cuda_sm70_shflsync_up_p) ;  /* 0x00002e1000007944 */ /* 0x004fea0003c00000 */
[----:B------:R-:W-:Y:S01]  /*1e440*/  MOV R0, R4 ;  /* 0x0000000400007202 */ /* 0x000fe20000000f00 */
[----:B------:R-:W-:Y:S05]  /*1e450*/  BRA `(.L_x_1474) ;  /* 0xfffe1fe000007947 */ /* 0x000fea000383ffff */
.L_x_1284:
[----:B------:R-:W-:Y:S01]  /*1e460*/  IMAD.MOV.U32 R0, RZ, RZ, R5 ;  /* 0x000000ffff007224 */ /* 0x000fe200078e0005 */
[----:B------:R-:W-:Y:S02]  /*1e470*/  MOV R3, 0x2 ;  /* 0x0000000200037802 */ /* 0x000fe40000000f00 */
[----:B------:R-:W-:Y:S02]  /*1e480*/  MOV R2, 0x1e4a0 ;  /* 0x0001e4a000027802 */ /* 0x000fe40000000f00 */
[----:B--2---:R-:W-:Y:S05]  /*1e490*/  CALL.REL.NOINC `($__internal_24_$__cuda_sm70_shflsync_up_p) ;  /* 0x00002db000007944 */ /* 0x004fea0003c00000 */
[----:B------:R-:W-:Y:S01]  /*1e4a0*/  SEL R4, R4, RZ, P4 ;  /* 0x000000ff04047207 */ /* 0x000fe20002000000 */
[----:B------:R-:W-:Y:S01]  /*1e4b0*/  IMAD.MOV.U32 R3, RZ, RZ, 0x4 ;  /* 0x00000004ff037424 */ /* 0x000fe200078e00ff */
[----:B------:R-:W-:-:S03]  /*1e4c0*/  MOV R2, 0x1e4f0 ;  /* 0x0001e4f000027802 */ /* 0x000fc60000000f00 */
[----:B------:R-:W-:Y:S02]  /*1e4d0*/  IMAD.IADD R0, R5, 0x1, R4 ;  /* 0x0000000105007824 */ /* 0x000fe400078e0204 */
[----:B------:R-:W-:Y:S05]  /*1e4e0*/  CALL.REL.NOINC `($__internal_24_$__cuda_sm70_shflsync_up_p) ;  /* 0x00002d6000007944 */ /* 0x000fea0003c00000 */
        /* <DEDUP_REMOVED lines=10> */
[----:B------:R-:W-:Y:S02]  /*1e590*/  SEL R4, R4, RZ, P1 ;  /* 0x000000ff04047207 */ /* 0x000fe40000800000 */
[----:B------:R-:W-:Y:S02]  /*1e5a0*/  MOV R3, 0x1f ;  /* 0x0000001f00037802 */ /* 0x000fe40000000f00 */
[----:B------:R-:W-:Y:S01]  /*1e5b0*/  MOV R2, 0x1e600 ;  /* 0x0001e60000027802 */ /* 0x000fe20000000f00 */
[----:B------:R-:W-:Y:S02]  /*1e5c0*/  IMAD.IADD R4, R0, 0x1, R4 ;  /* 0x0000000100047824 */ /* 0x000fe400078e0204 */
[----:B------:R-:W-:Y:S02]  /*1e5d0*/  IMAD.MOV.U32 R0, RZ, RZ, 0x1f ;  /* 0x0000001fff007424 */ /* 0x000fe400078e00ff */
[----:B------:R-:W-:Y:S02]  /*1e5e0*/  IMAD.MOV.U32 R29, RZ, RZ, R4 ;  /* 0x000000ffff1d7224 */ /* 0x000fe400078e0004 */
[----:B------:R-:W-:Y:S05]  /*1e5f0*/  CALL.REL.NOINC `($__internal_23_$__cuda_sm70_shflsync_idx_p) ;  /* 0x00002c0000007944 */ /* 0x000fea0003c00000 */
[----:B------:R-:W-:Y:S05]  /*1e600*/  BRA `(.L_x_1475) ;  /* 0xfffe1f3000007947 */ /* 0x000fea000383ffff */
.L_x_1286:
[----:B------:R-:W-:Y:S02]  /*1e610*/  SEL R0, RZ, 0x1, P0 ;  /* 0x00000001ff007807 */ /* 0x000fe40000000000 */
[----:B------:R-:W-:-:S02]  /*1e620*/  MOV R2, 0x1e640 ;  /* 0x0001e64000027802 */ /* 0x000fc40000000f00 */
[----:B--2---:R-:W-:Y:S05]  /*1e630*/  CALL.REL.NOINC `($__internal_25_$__cuda_sm70_votesync_ballot) ;  /* 0x00002c7000007944 */ /* 0x004fea0003c00000 */
[----:B------:R-:W-:Y:S01]  /*1e640*/  MOV R10, R0 ;  /* 0x00000000000a7202 */ /* 0x000fe20000000f00 */
[----:B------:R-:W-:Y:S05]  /*1e650*/  BRA `(.L_x_1476) ;  /* 0xfffe1f7000007947 */ /* 0x000fea000383ffff */
.L_x_1287:
[----:B------:R-:W-:Y:S01]  /*1e660*/  IMAD.MOV.U32 R29, RZ, RZ, R9 ;  /* 0x000000ffff1d7224 */ /* 0x000fe200078e0009 */
[----:B------:R-:W-:Y:S01]  /*1e670*/  MOV R0, R5 ;  /* 0x0000000500007202 */ /* 0x000fe20000000f00 */
[----:B------:R-:W-:Y:S01]  /*1e680*/  IMAD.MOV.U32 R3, RZ, RZ, 0x1f ;  /* 0x0000001fff037424 */ /* 0x000fe200078e00ff */
[----:B------:R-:W-:-:S02]  /*1e690*/  MOV R2, 0x1e6b0 ;  /* 0x0001e6b000027802 */ /* 0x000fc40000000f00 */
[----:B------:R-:W-:Y:S05]  /*1e6a0*/  CALL.REL.NOINC `($__internal_23_$__cuda_sm70_shflsync_idx_p) ;  /* 0x00002b5000007944 */ /* 0x000fea0003c00000 */
[----:B------:R-:W-:Y:S01]  /*1e6b0*/  IMAD.MOV.U32 R12, RZ, RZ, R0 ;  /* 0x000000ffff0c7224 */ /* 0x000fe200078e0000 */
[----:B------:R-:W-:Y:S01]  /*1e6c0*/  MOV R29, R8 ;  /* 0x00000008001d7202 */ /* 0x000fe20000000f00 */
[----:B------:R-:W-:Y:S01]  /*1e6d0*/  IMAD.MOV.U32 R6, RZ, RZ, RZ ;  /* 0x000000ffff067224 */ /* 0x000fe200078e00ff */
[----:B------:R-:W-:Y:S01]  /*1e6e0*/  MOV R0, R5 ;  /* 0x0000000500007202 */ /* 0x000fe20000000f00 */
[----:B------:R-:W-:Y:S01]  /*1e6f0*/  IMAD.MOV.U32 R3, RZ, RZ, 0x1f ;  /* 0x0000001fff037424 */ /* 0x000fe200078e00ff */
[----:B------:R-:W-:-:S02]  /*1e700*/  MOV R2, 0x1e720 ;  /* 0x0001e72000027802 */ /* 0x000fc40000000f00 */
[----:B------:R-:W-:Y:S05]  /*1e710*/  CALL.REL.NOINC `($__internal_23_$__cuda_sm70_shflsync_idx_p) ;  /* 0x00002ae000007944 */ /* 0x000fea0003c00000 */
[----:B------:R-:W-:Y:S01]  /*1e720*/  MOV R9, R0 ;  /* 0x0000000000097202 */ /* 0x000fe20000000f00 */
[----:B------:R-:W-:Y:S05]  /*1e730*/  BRA `(.L_x_1477) ;  /* 0xfffe1ef000007947 */ /* 0x000fea000383ffff */
.L_x_1290:
[----:B------:R-:W-:Y:S01]  /*1e740*/  IMAD.MOV.U32 R29, RZ, RZ, R4 ;  /* 0x000000ffff1d7224 */ /* 0x000fe200078e0004 */
[----:B------:R-:W-:-:S02]  /*1e750*/  MOV R3, 0x1f ;  /* 0x0000001f00037802 */ /* 0x000fc40000000f00 */
[----:B------:R-:W-:Y:S02]  /*1e760*/  MOV R2, 0x1e780 ;  /* 0x0001e78000027802 */ /* 0x000fe40000000f00 */
[----:B-123--:R-:W-:Y:S05]  /*1e770*/  CALL.REL.NOINC `($__internal_23_$__cuda_sm70_shflsync_idx_p) ;  /* 0x00002a8000007944 */ /* 0x00efea0003c00000 */
[----:B------:R-:W-:Y:S01]  /*1e780*/  MOV R6, R0 ;  /* 0x0000000000067202 */ /* 0x000fe20000000f00 */
[----:B------:R-:W-:Y:S05]  /*1e790*/  BRA `(.L_x_1289) ;  /* 0xfffe1ef000007947 */ /* 0x000fea000383ffff */
.L_x_1329:
[----:B------:R-:W-:Y:S01]  /*1e7a0*/  IMAD.MOV.U32 R29, RZ, RZ, R5 ;  /* 0x000000ffff1d7224 */ /* 0x000fe200078e0005 */
[----:B------:R-:W-:Y:S01]  /*1e7b0*/  MOV R0, RZ ;  /* 0x000000ff00007202 */ /* 0x000fe20000000f00 */
[----:B------:R-:W-:Y:S01]  /*1e7c0*/  IMAD.MOV.U32 R3, RZ, RZ, 0x181f ;  /* 0x0000181fff037424 */ /* 0x000fe200078e00ff */
[----:B------:R-:W-:Y:S02]  /*1e7d0*/  MOV R2, 0x1e7f0 ;  /* 0x0001e7f000027802 */ /* 0x000fe40000000f00 */
[----:B-----5:R-:W-:Y:S05]  /*1e7e0*/  CALL.REL.NOINC `($__internal_23_$__cuda_sm70_shflsync_idx_p) ;  /* 0x00002a1000007944 */ /* 0x020fea0003c00000 */
[----:B------:R-:W-:Y:S01]  /*1e7f0*/  MOV R6, R0 ;  /* 0x0000000000067202 */ /* 0x000fe20000000f00 */
[----:B------:R-:W-:Y:S05]  /*1e800*/  BRA `(.L_x_1478) ;  /* 0xfffe9bd000007947 */ /* 0x000fea000383ffff */
.L_x_1330:
[----:B------:R-:W-:Y:S01]  /*1e810*/  IMAD.MOV.U32 R29, RZ, RZ, R7 ;  /* 0x000000ffff1d7224 */ /* 0x000fe200078e0007 */
[----:B------:R-:W-:Y:S01]  /*1e820*/  MOV R0, RZ ;  /* 0x000000ff00007202 */ /* 0x000fe20000000f00 */
[----:B------:R-:W-:Y:S01]  /*1e830*/  IMAD.MOV.U32 R3, RZ, RZ, 0x181f ;  /* 0x0000181fff037424 */ /* 0x000fe200078e00ff */
[----:B------:R-:W-:Y:S02]  /*1e840*/  MOV R2, 0x1e860 ;  /* 0x0001e86000027802 */ /* 0x000fe40000000f00 */
[----:B-12--5:R-:W-:Y:S05]  /*1e850*/  CALL.REL.NOINC `($__internal_23_$__cuda_sm70_shflsync_idx_p) ;  /* 0x000029a000007944 */ /* 0x026fea0003c00000 */
[----:B------:R-:W-:Y:S05]  /*1e860*/  BRA `(.L_x_1479) ;  /* 0xfffe9b9000007947 */ /* 0x000fea000383ffff */
.L_x_1333:
[----:B------:R-:W-:Y:S01]  /*1e870*/  IMAD.MOV.U32 R29, RZ, RZ, R5 ;  /* 0x000000ffff1d7224 */ /* 0x000fe200078e0005 */
[----:B----4-:R-:W-:Y:S01]  /*1e880*/  MOV R0, 0x1 ;  /* 0x0000000100007802 */ /* 0x010fe20000000f00 */
[----:B--2---:R-:W-:Y:S01]  /*1e890*/  IMAD.MOV.U32 R3, RZ, RZ, 0x181f ;  /* 0x0000181fff037424 */ /* 0x004fe200078e00ff */
[----:B------:R-:W-:-:S02]  /*1e8a0*/  MOV R2, 0x1e8c0 ;  /* 0x0001e8c000027802 */ /* 0x000fc40000000f00 */
[----:B-1-3-5:R-:W-:Y:S05]  /*1e8b0*/  CALL.REL.NOINC `($__internal_23_$__cuda_sm70_shflsync_idx_p) ;  /* 0x0000294000007944 */ /* 0x02afea0003c00000 */
[----:B------:R-:W-:Y:S01]  /*1e8c0*/  IMAD.MOV.U32 R6, RZ, RZ, R0 ;  /* 0x000000ffff067224 */ /* 0x000fe200078e0000 */
[----:B------:R-:W-:Y:S01]  /*1e8d0*/  MOV R0, 0x1 ;  /* 0x0000000100007802 */ /* 0x000fe20000000f00 */
[----:B------:R-:W-:Y:S01]  /*1e8e0*/  IMAD.MOV.U32 R29, RZ, RZ, R7 ;  /* 0x000000ffff1d7224 */ /* 0x000fe200078e0007 */
[----:B------:R-:W-:-:S02]  /*1e8f0*/  MOV R3, 0x181f ;  /* 0x0000181f00037802 */ /* 0x000fc40000000f00 */
[----:B------:R-:W-:Y:S02]  /*1e900*/  MOV R2, 0x1e920 ;  /* 0x0001e92000027802 */ /* 0x000fe40000000f00 */
[----:B------:R-:W-:Y:S05]  /*1e910*/  CALL.REL.NOINC `($__internal_23_$__cuda_sm70_shflsync_idx_p) ;  /* 0x000028e000007944 */ /* 0x000fea0003c00000 */
[----:B------:R-:W-:Y:S05]  /*1e920*/  BRA `(.L_x_1480) ;  /* 0xfffe9c1000007947 */ /* 0x000fea000383ffff */
.L_x_1336:
[----:B------:R-:W-:Y:S01]  /*1e930*/  IMAD.MOV.U32 R29, RZ, RZ, R5 ;  /* 0x000000ffff1d7224 */ /* 0x000fe200078e0005 */
[----:B----4-:R-:W-:Y:S01]  /*1e940*/  MOV R0, 0x2 ;  /* 0x0000000200007802 */ /* 0x010fe20000000f00 */
[----:B-1----:R-:W-:Y:S01]  /*1e950*/  IMAD.MOV.U32 R3, RZ, RZ, 0x181f ;  /* 0x0000181fff037424 */ /* 0x002fe200078e00ff */
[----:B------:R-:W-:Y:S02]  /*1e960*/  MOV R2, 0x1e980 ;  /* 0x0001e98000027802 */ /* 0x000fe40000000f00 */
[----:B--23-5:R-:W-:Y:S05]  /*1e970*/  CALL.REL.NOINC `($__internal_23_$__cuda_sm70_shflsync_idx_p) ;  /* 0x0000288000007944 */ /* 0x02cfea0003c00000 */
[----:B------:R-:W-:Y:S01]  /*1e980*/  MOV R6, R0 ;  /* 0x0000000000067202 */ /* 0x000fe20000000f00 */
[----:B------:R-:W-:Y:S05]  /*1e990*/  BRA `(.L_x_1481) ;  /* 0xfffe9cd000007947 */ /* 0x000fea000383ffff */
.L_x_1337:
[----:B------:R-:W-:Y:S01]  /*1e9a0*/  IMAD.MOV.U32 R29, RZ, RZ, R7 ;  /* 0x000000ffff1d7224 */ /* 0x000fe200078e0007 */
[----:B----4-:R-:W-:Y:S01]  /*1e9b0*/  MOV R0, 0x2 ;  /* 0x0000000200007802 */ /* 0x010fe20000000f00 */
[----:B------:R-:W-:Y:S01]  /*1e9c0*/  IMAD.MOV.U32 R3, RZ, RZ, 0x181f ;  /* 0x0000181fff037424 */ /* 0x000fe200078e00ff */
[----:B------:R-:W-:Y:S02]  /*1e9d0*/  MOV R2, 0x1e9f0 ;  /* 0x0001e9f000027802 */ /* 0x000fe40000000f00 */
[----:B-123-5:R-:W-:Y:S05]  /*1e9e0*/  CALL.REL.NOINC `($__internal_23_$__cuda_sm70_shflsync_idx_p) ;  /* 0x0000281000007944 */ /* 0x02efea0003c00000 */
[----:B------:R-:W-:Y:S05]  /*1e9f0*/  BRA `(.L_x_1482) ;  /* 0xfffe9c9000007947 */ /* 0x000fea000383ffff */
.L_x_1340:
[----:B------:R-:W-:Y:S01]  /*1ea00*/  IMAD.MOV.U32 R29, RZ, RZ, R5 ;  /* 0x000000ffff1d7224 */ /* 0x000fe200078e0005 */
[----:B-1----:R-:W-:Y:S01]  /*1ea10*/  MOV R0, 0x3 ;  /* 0x0000000300007802 */ /* 0x002fe20000000f00 */
[----:B------:R-:W-:Y:S01]  /*1ea20*/  IMAD.MOV.U32 R3, RZ, RZ, 0x181f ;  /* 0x0000181fff037424 */ /* 0x000fe200078e00ff */
[----:B------:R-:W-:-:S02]  /*1ea30*/  MOV R2, 0x1ea50 ;  /* 0x0001ea5000027802 */ /* 0x000fc40000000f00 */
[----:B--2345:R-:W-:Y:S05]  /*1ea40*/  CALL.REL.NOINC `($__internal_23_$__cuda_sm70_shflsync_idx_p) ;  /* 0x000027b000007944 */ /* 0x03cfea0003c00000 */
[----:B------:R-:W-:Y:S01]  /*1ea50*/  IMAD.MOV.U32 R5, RZ, RZ, R0 ;  /* 0x000000ffff057224 */ /* 0x000fe200078e0000 */
[----:B------:R-:W-:Y:S01]  /*1ea60*/  MOV R0, 0x3 ;  /* 0x0000000300007802 */ /* 0x000fe20000000f00 */
[----:B------:R-:W-:Y:S01]  /*1ea70*/  IMAD.MOV.U32 R29, RZ, RZ, R7 ;  /* 0x000000ffff1d7224 */ /* 0x000fe200078e0007 */
[----:B------:R-:W-:-:S02]  /*1ea80*/  MOV R3, 0x181f ;  /* 0x0000181f00037802 */ /* 0x000fc40000000f00 */
[----:B------:R-:W-:Y:S02]  /*1ea90*/  MOV R2, 0x1eab0 ;  /* 0x0001eab000027802 */ /* 0x000fe40000000f00 */
[----:B------:R-:W-:Y:S05]  /*1eaa0*/  CALL.REL.NOINC `($__internal_23_$__cuda_sm70_shflsync_idx_p) ;  /* 0x0000275000007944 */ /* 0x000fea0003c00000 */
[----:B------:R-:W-:Y:S05]  /*1eab0*/  BRA `(.L_x_1483) ;  /* 0xfffe9d1000007947 */ /* 0x000fea000383ffff */
.L_x_1387:
[----:B------:R-:W-:Y:S01]  /*1eac0*/  IMAD.MOV.U32 R29, RZ, RZ, R5 ;  /* 0x000000ffff1d7224 */ /* 0x000fe200078e0005 */
[----:B------:R-:W-:Y:S01]  /*1ead0*/  MOV R0, RZ ;  /* 0x000000ff00007202 */ /* 0x000fe20000000f00 */
[----:B------:R-:W-:Y:S01]  /*1eae0*/  IMAD.MOV.U32 R3, RZ, RZ, 0x181f ;  /* 0x0000181fff037424 */ /* 0x000fe200078e00ff */
[----:B------:R-:W-:Y:S02]  /*1eaf0*/  MOV R2, 0x1eb10 ;  /* 0x0001eb1000027802 */ /* 0x000fe40000000f00 */
[----:B------:R-:W-:Y:S05]  /*1eb00*/  CALL.REL.NOINC `($__internal_23_$__cuda_sm70_shflsync_idx_p) ;  /* 0x000026f000007944 */ /* 0x000fea0003c00000 */
[----:B------:R-:W-:Y:S01]  /*1eb10*/  MOV R4, R0 ;  /* 0x0000000000047202 */ /* 0x000fe20000000f00 */
[----:B------:R-:W-:Y:S05]  /*1eb20*/  BRA `(.L_x_1484) ;  /* 0xffff23c000007947 */ /* 0x000fea000383ffff */
.L_x_1388:
[----:B------:R-:W-:Y:S01]  /*1eb30*/  IMAD.MOV.U32 R29, RZ, RZ, R12 ;  /* 0x000000ffff1d7224 */ /* 0x000fe200078e000c */
[----:B------:R-:W-:Y:S01]  /*1eb40*/  MOV R0, RZ ;  /* 0x000000ff00007202 */ /* 0x000fe20000000f00 */
[----:B------:R-:W-:Y:S01]  /*1eb50*/  IMAD.MOV.U32 R3, RZ, RZ, 0x181f ;  /* 0x0000181fff037424 */ /* 0x000fe200078e00ff */
[----:B------:R-:W-:Y:S02]  /*1eb60*/  MOV R2, 0x1eb80 ;  /* 0x0001eb8000027802 */ /* 0x000fe40000000f00 */
[----:B-12---:R-:W-:Y:S05]  /*1eb70*/  CALL.REL.NOINC `($__internal_23_$__cuda_sm70_shflsync_idx_p) ;  /* 0x0000268000007944 */ /* 0x006fea0003c00000 */
[----:B------:R-:W-:Y:S01]  /*1eb80*/  ISETP.GE.AND P2, PT, R202, c[0x0][0x1d4], PT ;  /* 0x00007500ca007a0c */ /* 0x000fe20003f46270 */
[----:B------:R-:W-:Y:S01]  /*1eb90*/  IMAD.MOV.U32 R29, RZ, RZ, R5 ;  /* 0x000000ffff1d7224 */ /* 0x000fe200078e0005 */
[----:B------:R-:W-:Y:S02]  /*1eba0*/  IADD3 R2, P0, R0, R84, RZ ;  /* 0x0000005400027210 */ /* 0x000fe40007f1e0ff */
[----:B------:R-:W-:-:S02]  /*1ebb0*/  ISETP.GE.AND P1, PT, R205, c[0x0][0x1d4], PT ;  /* 0x00007500cd007a0c */ /* 0x000fc40003f26270 */
[----:B------:R-:W-:Y:S01]  /*1ebc0*/  SEL R11, RZ, 0x10, P2 ;  /* 0x00000010ff0b7807 */ /* 0x000fe20001000000 */
[----:B------:R-:W-:Y:S01]  /*1ebd0*/  IMAD.X R3, R4, 0x1, R87, P0 ;  /* 0x0000000104037824 */ /* 0x000fe200000e0657 */
[----:B------:R-:W-:-:S05]  /*1ebe0*/  SEL R10, RZ, 0x10, P1 ;  /* 0x00000010ff0a7807 */ /* 0x000fca0000800000 */
[----:B------:R-:W-:Y:S01]  /*1ebf0*/  @!PT LDS RZ, [RZ] ;  /* 0x00000000fffff984 */ /* 0x000fe20000000800 */
[----:B------:R-:W-:Y:S01]  /*1ec00*/  @!PT LDS RZ, [RZ] ;  /* 0x00000000fffff984 */ /* 0x000fe20000000800 */
[----:B------:R-:W-:Y:S01]  /*1ec10*/  @!PT LDS RZ, [RZ] ;  /* 0x00000000fffff984 */ /* 0x000fe20000000800 */
[----:B------:R1:W-:Y:S02]  /*1ec20*/  LDGSTS.E.BYPASS.LTC128B.128 [R193+0x6100], [R2.64], !P2 ;  /* 0x0610000002c17fae */ /* 0x0003e4000d101d48 */
[----:B-1----:R-:W-:-:S05]  /*1ec30*/  IADD3 R2, P0, R0, R85, RZ ;  /* 0x0000005500027210 */ /* 0x002fca0007f1e0ff */
[----:B------:R-:W-:Y:S01]  /*1ec40*/  IMAD.X R3, R4, 0x1, R88, P0 ;  /* 0x0000000104037824 */ /* 0x000fe200000e0658 */
[----:B------:R-:W-:-:S04]  /*1ec50*/  ISETP.GE.AND P0, PT, R206, c[0x0][0x1d4], PT ;  /* 0x00007500ce007a0c */ /* 0x000fc80003f06270 */
[----:B------:R1:W-:Y:S01]  /*1ec60*/  LDGSTS.E.BYPASS.LTC128B.128 [R193+0x8100], [R2.64], !P1 ;  /* 0x0810000002c17fae */ /* 0x0003e2000c901d48 */
[----:B------:R-:W-:Y:S02]  /*1ec70*/  SEL R5, RZ, 0x10, P0 ;  /* 0x00000010ff057807 */ /* 0x000fe40000000000 */
[----:B-1----:R-:W-:Y:S01]  /*1ec80*/  IADD3 R2, P3, R0, R86, RZ ;  /* 0x0000005600027210 */ /* 0x002fe20007f7e0ff */
[----:B------:R-:W-:-:S04]  /*1ec90*/  IMAD.MOV.U32 R0, RZ, RZ, 0x1 ;  /* 0x00000001ff007424 */ /* 0x000fc800078e00ff */
[----:B------:R-:W-:-:S05]  /*1eca0*/  IMAD.X R3, R4, 0x1, R89, P3 ;  /* 0x0000000104037824 */ /* 0x000fca00018e0659 */
[----:B------:R1:W-:Y:S02]  /*1ecb0*/  LDGSTS.E.BYPASS.LTC128B.128 [R193+0xa100], [R2.64], !P0 ;  /* 0x0a10000002c17fae */ /* 0x0003e4000c101d48 */
[----:B-1----:R-:W-:Y:S01]  /*1ecc0*/  IMAD.MOV.U32 R3, RZ, RZ, 0x181f ;  /* 0x0000181fff037424 */ /* 0x002fe200078e00ff */
[----:B------:R-:W-:Y:S02]  /*1ecd0*/  MOV R2, 0x1ecf0 ;  /* 0x0001ecf000027802 */ /* 0x000fe40000000f00 */
[----:B------:R-:W-:Y:S05]  /*1ece0*/  CALL.REL.NOINC `($__internal_23_$__cuda_sm70_shflsync_idx_p) ;  /* 0x0000251000007944 */ /* 0x000fea0003c00000 */
[----:B------:R-:W-:Y:S01]  /*1ecf0*/  IMAD.MOV.U32 R4, RZ, RZ, R0 ;  /* 0x000000ffff047224 */ /* 0x000fe200078e0000 */
[----:B------:R-:W-:Y:S01]  /*1ed00*/  MOV R0, 0x1 ;  /* 0x0000000100007802 */ /* 0x000fe20000000f00 */
[----:B------:R-:W-:Y:S01]  /*1ed10*/  IMAD.MOV.U32 R29, RZ, RZ, R12 ;  /* 0x000000ffff1d7224 */ /* 0x000fe200078e000c */
[----:B------:R-:W-:Y:S02]  /*1ed20*/  MOV R3, 0x181f ;  /* 0x0000181f00037802 */ /* 0x000fe40000000f00 */
[----:B------:R-:W-:Y:S02]  /*1ed30*/  MOV R2, 0x1ed50 ;  /* 0x0001ed5000027802 */ /* 0x000fe40000000f00 */
[----:B------:R-:W-:Y:S05]  /*1ed40*/  CALL.REL.NOINC `($__internal_23_$__cuda_sm70_shflsync_idx_p) ;  /* 0x000024b000007944 */ /* 0x000fea0003c00000 */
[----:B------:R-:W-:Y:S05]  /*1ed50*/  BRA `(.L_x_1485) ;  /* 0xffff22e000007947 */ /* 0x000fea000383ffff */
.L_x_1389:
[----:B------:R-:W-:Y:S01]  /*1ed60*/  IMAD.MOV.U32 R29, RZ, RZ, R4 ;  /* 0x000000ffff1d7224 */ /* 0x000fe200078e0004 */
[----:B------:R-:W-:Y:S01]  /*1ed70*/  MOV R0, RZ ;  /* 0x000000ff00007202 */ /* 0x000fe20000000f00 */
[----:B------:R-:W-:Y:S01]  /*1ed80*/  IMAD.MOV.U32 R3, RZ, RZ, 0x1c1f ;  /* 0x00001c1fff037424 */ /* 0x000fe200078e00ff */
[----:B------:R-:W-:-:S02]  /*1ed90*/  MOV R2, 0x1edb0 ;  /* 0x0001edb000027802 */ /* 0x000fc40000000f00 */
[----:B------:R-:W-:Y:S05]  /*1eda0*/  CALL.REL.NOINC `($__internal_23_$__cuda_sm70_shflsync_idx_p) ;  /* 0x0000245000007944 */ /* 0x000fea0003c00000 */
[----:B------:R-:W-:Y:S05]  /*1edb0*/  BRA `(.L_x_1486) ;  /* 0xffff24c000007947 */ /* 0x000fea000383ffff */
.L_x_1390:
[----:B------:R-:W-:Y:S01]  /*1edc0*/  IMAD.MOV.U32 R29, RZ, RZ, R4 ;  /* 0x000000ffff1d7224 */ /* 0x000fe200078e0004 */
[----:B------:R-:W-:Y:S01]  /*1edd0*/  MOV R0, 0x1 ;  /* 0x0000000100007802 */ /* 0x000fe20000000f00 */
[----:B------:R-:W-:Y:S01]  /*1ede0*/  IMAD.MOV.U32 R3, RZ, RZ, 0x1c1f ;  /* 0x00001c1fff037424 */ /* 0x000fe200078e00ff */
[----:B------:R-:W-:-:S02]  /*1edf0*/  MOV R2, 0x1ee10 ;  /* 0x0001ee1000027802 */ /* 0x000fc40000000f00 */
[----:B-1----:R-:W-:Y:S05]  /*1ee00*/  CALL.REL.NOINC `($__internal_23_$__cuda_sm70_shflsync_idx_p) ;  /* 0x000023f000007944 */ /* 0x002fea0003c00000 */
[----:B------:R-:W-:Y:S01]  /*1ee10*/  IMAD.IADD R0, R5, 0x1, R0 ;  /* 0x0000000105007824 */ /* 0x000fe200078e0200 */
[----:B------:R-:W-:-:S04]  /*1ee20*/  FMNMX.FTZ R3, R8, R9, !PT ;  /* 0x0000000908037209 */ /* 0x000fc80007810000 */
[----:B------:R-:W-:Y:S02]  /*1ee30*/  IMNMX R0, R6, R0, PT ;  /* 0x0000000006007217 */ /* 0x000fe40003800200 */
[----:B------:R-:W-:Y:S02]  /*1ee40*/  FMNMX.FTZ R3, R10, R3, !PT ;  /* 0x000000030a037209 */ /* 0x000fe40007810000 */
[C---:B------:R-:W-:Y:S02]  /*1ee50*/  ISETP.GT.AND P0, PT, R0.reuse, RZ, PT ;  /* 0x000000ff0000720c */ /* 0x040fe40003f04270 */
[----:B------:R-:W-:Y:S02]  /*1ee60*/  ISETP.GT.AND P2, PT, R0, 0x1, PT ;  /* 0x000000010000780c */ /* 0x000fe40003f44270 */
[----:B------:R-:W-:Y:S02]  /*1ee70*/  FSEL R6, R70, -INF , P0 ;  /* 0xff80000046067808 */ /* 0x000fe40000000000 */
        /* <DEDUP_REMOVED lines=24> */
[----:B------:R-:W-:-:S02]  /*1f000*/  FMNMX.FTZ R0, R6, R7, !PT ;  /* 0x0000000706007209 */ /* 0x000fc40007810000 */
[----:B------:R-:W-:Y:S02]  /*1f010*/  FMNMX.FTZ R3, R11, R3, !PT ;  /* 0x000000030b037209 */ /* 0x000fe40007810000 */
[----:B------:R-:W-:Y:S02]  /*1f020*/  FMNMX.FTZ R0, R12, R0, !PT ;  /* 0x000000000c007209 */ /* 0x000fe40007810000 */
[----:B------:R-:W-:Y:S02]  /*1f030*/  FMNMX.FTZ R3, R14, R3, !PT ;  /* 0x000000030e037209 */ /* 0x000fe40007810000 */
[----:B------:R-:W-:Y:S02]  /*1f040*/  FMNMX.FTZ R0, R13, R0, !PT ;  /* 0x000000000d007209 */ /* 0x000fe40007810000 */
[----:B------:R-:W-:Y:S02]  /*1f050*/  FMNMX.FTZ R3, R15, R3, !PT ;  /* 0x000000030f037209 */ /* 0x000fe40007810000 */
        /* <DEDUP_REMOVED lines=9> */
[----:B------:R-:W-:Y:S02]  /*1f0f0*/  FSEL R72, R30, -INF , P4 ;  /* 0xff8000001e487808 */ /* 0x000fe40002000000 */
[----:B------:R-:W-:Y:S02]  /*1f100*/  FMNMX.FTZ R2, R74, R0, !PT ;  /* 0x000000004a027209 */ /* 0x000fe40007810000 */
[----:B------:R-:W-:Y:S02]  /*1f110*/  FMNMX.FTZ R0, R81, R3, !PT ;  /* 0x0000000351007209 */ /* 0x000fe40007810000 */
[----:B------:R-:W-:-:S02]  /*1f120*/  FMNMX.FTZ R2, R73, R2, !PT ;  /* 0x0000000249027209 */ /* 0x000fc40007810000 */
[----:B------:R-:W-:Y:S02]  /*1f130*/  FMNMX.FTZ R0, R80, R0, !PT ;  /* 0x0000000050007209 */ /* 0x000fe40007810000 */
[----:B------:R-:W-:Y:S02]  /*1f140*/  FSEL R71, R26, -INF , P3 ;  /* 0xff8000001a477808 */ /* 0x000fe40001800000 */
[----:B------:R-:W-:Y:S02]  /*1f150*/  FMNMX.FTZ R0, R79, R0, !PT ;  /* 0x000000004f007209 */ /* 0x000fe40007810000 */
[----:B------:R-:W-:Y:S02]  /*1f160*/  FMNMX.FTZ R5, R72, R2, !PT ;  /* 0x0000000248057209 */ /* 0x000fe40007810000 */
[----:B------:R-:W-:Y:S02]  /*1f170*/  FMNMX.FTZ R0, R78, R0, !PT ;  /* 0x000000004e007209 */ /* 0x000fe40007810000 */
[----:B------:R-:W-:-:S02]  /*1f180*/  FSEL R70, R25, -INF , P2 ;  /* 0xff80000019467808 */ /* 0x000fc40001000000 */
[----:B------:R-:W-:Y:S02]  /*1f190*/  FMNMX.FTZ R5, R71, R5, !PT ;  /* 0x0000000547057209 */ /* 0x000fe40007810000 */
[----:B------:R-:W-:Y:S02]  /*1f1a0*/  FMNMX.FTZ R0, R77, R0, !PT ;  /* 0x000000004d007209 */ /* 0x000fe40007810000 */
[----:B------:R-:W-:Y:S02]  /*1f1b0*/  FSEL R69, R23, -INF , P1 ;  /* 0xff80000017457808 */ /* 0x000fe40000800000 */
[----:B------:R-:W-:Y:S02]  /*1f1c0*/  FMNMX.FTZ R5, R70, R5, !PT ;  /* 0x0000000546057209 */ /* 0x000fe40007810000 */
[----:B------:R-:W-:Y:S01]  /*1f1d0*/  FMNMX.FTZ R100, R76, R0, !PT ;  /* 0x000000004c647209 */ /* 0x000fe20007810000 */
[----:B------:R-:W-:Y:S01]  /*1f1e0*/  IMAD.MOV.U32 R0, RZ, RZ, 0x2 ;  /* 0x00000002ff007424 */ /* 0x000fe200078e00ff */
[----:B------:R-:W-:-:S02]  /*1f1f0*/  FSEL R68, R22, -INF , P0 ;  /* 0xff80000016447808 */ /* 0x000fc40000000000 */
[----:B------:R-:W-:Y:S01]  /*1f200*/  FMNMX.FTZ R5, R69, R5, !PT ;  /* 0x0000000545057209 */ /* 0x000fe20007810000 */
[----:B------:R-:W-:Y:S01]  /*1f210*/  IMAD.MOV.U32 R4, RZ, RZ, R100 ;  /* 0x000000ffff047224 */ /* 0x000fe200078e0064 */
[----:B------:R-:W-:Y:S02]  /*1f220*/  MOV R2, 0x1f250 ;  /* 0x0001f25000027802 */ /* 0x000fe40000000f00 */
[----:B------:R-:W-:Y:S02]  /*1f230*/  FMNMX.FTZ R5, R68, R5, !PT ;  /* 0x0000000544057209 */ /* 0x000fe40007810000 */
[----:B------:R-:W-:Y:S05]  /*1f240*/  CALL.REL.NOINC `($__internal_22_$__cuda_sm70_shflsync_bfly_p) ;  /* 0x00001f5000007944 */ /* 0x000fea0003c00000 */
[----:B------:R-:W-:Y:S01]  /*1f250*/  FMNMX.FTZ R100, R100, R0, !PT ;  /* 0x0000000064647209 */ /* 0x000fe20007810000 */
[----:B------:R-:W-:Y:S01]  /*1f260*/  IMAD.MOV.U32 R0, RZ, RZ, 0x1 ;  /* 0x00000001ff007424 */ /* 0x000fe200078e00ff */
[----:B------:R-:W-:-:S03]  /*1f270*/  MOV R2, 0x1f2a0 ;  /* 0x0001f2a000027802 */ /* 0x000fc60000000f00 */
[----:B------:R-:W-:Y:S02]  /*1f280*/  IMAD.MOV.U32 R4, RZ, RZ, R100 ;  /* 0x000000ffff047224 */ /* 0x000fe400078e0064 */
[----:B------:R-:W-:Y:S05]  /*1f290*/  CALL.REL.NOINC `($__internal_22_$__cuda_sm70_shflsync_bfly_p) ;  /* 0x00001f0000007944 */ /* 0x000fea0003c00000 */
[----:B------:R-:W-:Y:S01]  /*1f2a0*/  FMNMX.FTZ R100, R100, R0, !PT ;  /* 0x0000000064647209 */ /* 0x000fe20007810000 */
[----:B------:R-:W-:Y:S01]  /*1f2b0*/  IMAD.MOV.U32 R4, RZ, RZ, R5 ;  /* 0x000000ffff047224 */ /* 0x000fe200078e0005 */
[----:B------:R-:W-:Y:S01]  /*1f2c0*/  MOV R2, 0x1f2f0 ;  /* 0x0001f2f000027802 */ /* 0x000fe20000000f00 */
[----:B------:R-:W-:Y:S02]  /*1f2d0*/  IMAD.MOV.U32 R0, RZ, RZ, 0x2 ;  /* 0x00000002ff007424 */ /* 0x000fe400078e00ff */
[----:B------:R-:W-:Y:S05]  /*1f2e0*/  CALL.REL.NOINC `($__internal_22_$__cuda_sm70_shflsync_bfly_p) ;  /* 0x00001eb000007944 */ /* 0x000fea0003c00000 */
[----:B------:R-:W-:Y:S01]  /*1f2f0*/  FMNMX.FTZ R4, R5, R0, !PT ;  /* 0x0000000005047209 */ /* 0x000fe20007810000 */
[----:B------:R-:W-:Y:S01]  /*1f300*/  IMAD.MOV.U32 R0, RZ, RZ, 0x1 ;  /* 0x00000001ff007424 */ /* 0x000fe200078e00ff */
[----:B------:R-:W-:Y:S02]  /*1f310*/  MOV R2, 0x1f330 ;  /* 0x0001f33000027802 */ /* 0x000fe40000000f00 */
[----:B------:R-:W-:Y:S05]  /*1f320*/  CALL.REL.NOINC `($__internal_22_$__cuda_sm70_shflsync_bfly_p) ;  /* 0x00001e7000007944 */ /* 0x000fea0003c00000 */
[----:B------:R-:W-:Y:S01]  /*1f330*/  MOV R5, R0 ;  /* 0x0000000000057202 */ /* 0x000fe20000000f00 */
[----:B------:R-:W-:Y:S05]  /*1f340*/  BRA `(.L_x_1487) ;  /* 0xffff25e000007947 */ /* 0x000fea000383ffff */
.L_x_1394:
[----:B------:R-:W-:Y:S01]  /*1f350*/  MOV R0, RZ ;  /* 0x000000ff00007202 */ /* 0x000fe20000000f00 */
[----:B------:R-:W-:Y:S01]  /*1f360*/  IMAD.MOV.U32 R29, RZ, RZ, R5 ;  /* 0x000000ffff1d7224 */ /* 0x000fe200078e0005 */
[----:B------:R-:W-:Y:S01]  /*1f370*/  MOV R2, 0x1f3a0 ;  /* 0x0001f3a000027802 */ /* 0x000fe20000000f00 */
[----:B------:R-:W-:Y:S02]  /*1f380*/  IMAD.MOV.U32 R3, RZ, RZ, 0x181f ;  /* 0x0000181fff037424 */ /* 0x000fe400078e00ff */
[----:B-1234-:R-:W-:Y:S05]  /*1f390*/  CALL.REL.NOINC `($__internal_23_$__cuda_sm70_shflsync_idx_p) ;  /* 0x00001e6000007944 */ /* 0x01efea0003c00000 */
[----:B------:R-:W-:Y:S01]  /*1f3a0*/  MOV R4, R0 ;  /* 0x0000000000047202 */ /* 0x000fe20000000f00 */
[----:B------:R-:W-:-:S05]  /*1f3b0*/  BRA `(.L_x_1488) ;  /* 0xffff398000007947 */ /* 0x000fca000383ffff */
.L_x_1395:
[----:B------:R-:W-:Y:S01]  /*1f3c0*/  MOV R0, RZ ;  /* 0x000000ff00007202 */ /* 0x000fe20000000f00 */
[----:B------:R-:W-:Y:S01]  /*1f3d0*/  IMAD.MOV.U32 R29, RZ, RZ, R13 ;  /* 0x000000ffff1d7224 */ /* 0x000fe200078e000d */
[----:B------:R-:W-:Y:S01]  /*1f3e0*/  MOV R2, 0x1f410 ;  /* 0x0001f41000027802 */ /* 0x000fe20000000f00 */
[----:B------:R-:W-:Y:S02]  /*1f3f0*/  IMAD.MOV.U32 R3, RZ, RZ, 0x181f ;  /* 0x0000181fff037424 */ /* 0x000fe400078e00ff */
[----:B-1234-:R-:W-:Y:S05]  /*1f400*/  CALL.REL.NOINC `($__internal_23_$__cuda_sm70_shflsync_idx_p) ;  /* 0x00001df000007944 */ /* 0x01efea0003c00000 */
[----:B------:R-:W-:Y:S01]  /*1f410*/  ISETP.GE.AND P2, PT, R202, c[0x0][0x1d4], PT ;  /* 0x00007500ca007a0c */ /* 0x000fe20003f46270 */
[----:B------:R-:W-:Y:S01]  /*1f420*/  IMAD.MOV.U32 R29, RZ, RZ, R5 ;  /* 0x000000ffff1d7224 */ /* 0x000fe200078e0005 */
[C---:B------:R-:W-:Y:S02]  /*1f430*/  IADD3 R2, P0, R0.reuse, R14, RZ ;  /* 0x0000000e00027210 */ /* 0x040fe40007f1e0ff */
[----:B------:R-:W-:Y:S02]  /*1f440*/  ISETP.GE.AND P1, PT, R205, c[0x0][0x1d4], PT ;  /* 0x00007500cd007a0c */ /* 0x000fe40003f26270 */
[----:B------:R-:W-:Y:S01]  /*1f450*/  IADD3 R6, P3, R0, R20, RZ ;  /* 0x0000001400067210 */ /* 0x000fe20007f7e0ff */
[----:B------:R-:W-:Y:S01]  /*1f460*/  IMAD.X R3, R4, 0x1, R15, P0 ;  /* 0x0000000104037824 */ /* 0x000fe200000e060f */
[----:B------:R-:W-:Y:S02]  /*1f470*/  ISETP.GE.AND P0, PT, R206, c[0x0][0x1d4], PT ;  /* 0x00007500ce007a0c */ /* 0x000fe40003f06270 */
[----:B------:R-:W-:Y:S01]  /*1f480*/  SEL R5, RZ, 0x10, P2 ;  /* 0x00000010ff057807 */ /* 0x000fe20001000000 */
[----:B------:R-:W-:Y:S01]  /*1f490*/  IMAD.X R7, R4, 0x1, R21, P3 ;  /* 0x0000000104077824 */ /* 0x000fe200018e0615 */
[----:B------:R-:W-:Y:S01]  /*1f4a0*/  SEL R12, RZ, 0x10, P1 ;  /* 0x00000010ff0c7807 */ /* 0x000fe20000800000 */
        /* <DEDUP_REMOVED lines=8> */
[----:B------:R-:W-:Y:S05]  /*1f530*/  IMAD.X R3, R4, 0x1, R23, P3 ;  /* 0x0000000104037824 */ /* 0x000fea00018e0617 */
[----:B------:R1:W-:Y:S02]  /*1f540*/  LDGSTS.E.BYPASS.LTC128B.128 [R193+0x4100], [R2.64], !P0 ;  /* 0x0410000002c17fae */ /* 0x0003e4000c101d48 */
[----:B-1----:R-:W-:Y:S01]  /*1f550*/  MOV R2, 0x1f580 ;  /* 0x0001f58000027802 */ /* 0x002fe20000000f00 */
[----:B------:R-:W-:Y:S02]  /*1f560*/  IMAD.MOV.U32 R3, RZ, RZ, 0x181f ;  /* 0x0000181fff037424 */ /* 0x000fe400078e00ff */
[----:B------:R-:W-:Y:S05]  /*1f570*/  CALL.REL.NOINC `($__internal_23_$__cuda_sm70_shflsync_idx_p) ;  /* 0x00001c8000007944 */ /* 0x000fea0003c00000 */
[----:B------:R-:W-:Y:S01]  /*1f580*/  MOV R3, 0x181f ;  /* 0x0000181f00037802 */ /* 0x000fe20000000f00 */
[----:B------:R-:W-:Y:S01]  /*1f590*/  IMAD.MOV.U32 R4, RZ, RZ, R0 ;  /* 0x000000ffff047224 */ /* 0x000fe200078e0000 */
[----:B------:R-:W-:Y:S01]  /*1f5a0*/  MOV R0, 0x1 ;  /* 0x0000000100007802 */ /* 0x000fe20000000f00 */
[----:B------:R-:W-:Y:S01]  /*1f5b0*/  IMAD.MOV.U32 R29, RZ, RZ, R13 ;  /* 0x000000ffff1d7224 */ /* 0x000fe200078e000d */
[----:B------:R-:W-:Y:S02]  /*1f5c0*/  MOV R2, 0x1f5e0 ;  /* 0x0001f5e000027802 */ /* 0x000fe40000000f00 */
[----:B------:R-:W-:Y:S05]  /*1f5d0*/  CALL.REL.NOINC `($__internal_23_$__cuda_sm70_shflsync_idx_p) ;  /* 0x00001c2000007944 */ /* 0x000fea0003c00000 */
[----:B------:R-:W-:-:S05]  /*1f5e0*/  BRA `(.L_x_1489) ;  /* 0xffff38a000007947 */ /* 0x000fca000383ffff */
.L_x_1398:
[----:B------:R-:W-:Y:S01]  /*1f5f0*/  MOV R0, RZ ;  /* 0x000000ff00007202 */ /* 0x000fe20000000f00 */
[----:B------:R-:W-:Y:S01]  /*1f600*/  IMAD.MOV.U32 R29, RZ, RZ, R5 ;  /* 0x000000ffff1d7224 */ /* 0x000fe200078e0005 */
[----:B------:R-:W-:Y:S01]  /*1f610*/  MOV R2, 0x1f640 ;  /* 0x0001f64000027802 */ /* 0x000fe20000000f00 */
[----:B------:R-:W-:Y:S02]  /*1f620*/  IMAD.MOV.U32 R3, RZ, RZ, 0x181f ;  /* 0x0000181fff037424 */ /* 0x000fe400078e00ff */
[----:B-1----:R-:W-:Y:S05]  /*1f630*/  CALL.REL.NOINC `($__internal_23_$__cuda_sm70_shflsync_idx_p) ;  /* 0x00001bc000007944 */ /* 0x002fea0003c00000 */
[----:B------:R-:W-:Y:S01]  /*1f640*/  MOV R4, R0 ;  /* 0x0000000000047202 */ /* 0x000fe20000000f00 */
[----:B------:R-:W-:-:S05]  /*1f650*/  BRA `(.L_x_1490) ;  /* 0xffff497000007947 */ /* 0x000fca000383ffff */
.L_x_1399:
[----:B------:R-:W-:Y:S01]  /*1f660*/  MOV R0, RZ ;  /* 0x000000ff00007202 */ /* 0x000fe20000000f00 */
[----:B------:R-:W-:Y:S01]  /*1f670*/  IMAD.MOV.U32 R29, RZ, RZ, R8 ;  /* 0x000000ffff1d7224 */ /* 0x000fe200078e0008 */
[----:B------:R-:W-:Y:S01]  /*1f680*/  MOV R2, 0x1f6b0 ;  /* 0x0001f6b000027802 */ /* 0x000fe20000000f00 */
[----:B------:R-:W-:Y:S02]  /*1f690*/  IMAD.MOV.U32 R3, RZ, RZ, 0x181f ;  /* 0x0000181fff037424 */ /* 0x000fe400078e00ff */
[----:B-123--:R-:W-:Y:S05]  /*1f6a0*/  CALL.REL.NOINC `($__internal_23_$__cuda_sm70_shflsync_idx_p) ;  /* 0x00001b5000007944 */ /* 0x00efea0003c00000 */
        /* <DEDUP_REMOVED lines=30> */
.L_x_1400:
[----:B------:R-:W-:Y:S01]  /*1f890*/  MOV R0, RZ ;  /* 0x000000ff00007202 */ /* 0x000fe20000000f00 */
[----:B------:R-:W-:Y:S01]  /*1f8a0*/  IMAD.MOV.U32 R29, RZ, RZ, R4 ;  /* 0x000000ffff1d7224 */ /* 0x000fe200078e0004 */
[----:B-1----:R-:W-:Y:S01]  /*1f8b0*/  MOV R2, 0x1f8e0 ;  /* 0x0001f8e000027802 */ /* 0x002fe20000000f00 */
[----:B------:R-:W-:Y:S02]  /*1f8c0*/  IMAD.MOV.U32 R3, RZ, RZ, 0x1c1f ;  /* 0x00001c1fff037424 */ /* 0x000fe400078e00ff */
[----:B------:R-:W-:Y:S05]  /*1f8d0*/  CALL.REL.NOINC `($__internal_23_$__cuda_sm70_shflsync_idx_p) ;  /* 0x0000192000007944 */ /* 0x000fea0003c00000 */
[----:B------:R-:W-:-:S05]  /*1f8e0*/  BRA `(.L_x_1492) ;  /* 0xffff4a6000007947 */ /* 0x000fca000383ffff */
.L_x_1401:
[----:B------:R-:W-:Y:S01]  /*1f8f0*/  MOV R0, 0x1 ;  /* 0x0000000100007802 */ /* 0x000fe20000000f00 */
[----:B------:R-:W-:Y:S01]  /*1f900*/  IMAD.MOV.U32 R29, RZ, RZ, R4 ;  /* 0x000000ffff1d7224 */ /* 0x000fe200078e0004 */
[----:B------:R-:W-:Y:S01]  /*1f910*/  MOV R2, 0x1f940 ;  /* 0x0001f94000027802 */ /* 0x000fe20000000f00 */
[----:B------:R-:W-:Y:S02]  /*1f920*/  IMAD.MOV.U32 R3, RZ, RZ, 0x1c1f ;  /* 0x00001c1fff037424 */ /* 0x000fe400078e00ff */
[----:B--2---:R-:W-:Y:S05]  /*1f930*/  CALL.REL.NOINC `($__internal_23_$__cuda_sm70_shflsync_idx_p) ;  /* 0x000018c000007944 */ /* 0x004fea0003c00000 */
[----:B------:R-:W-:Y:S05]  /*1f940*/  IMAD.IADD R0, R5, 0x1, R0 ;  /* 0x0000000105007824 */ /* 0x000fea00078e0200 */
        /* <DEDUP_REMOVED lines=66> */
[----:B------:R-:W-:Y:S05]  /*1fd70*/  CALL.REL.NOINC `($__internal_22_$__cuda_sm70_shflsync_bfly_p) ;  /* 0x0000142000007944 */ /* 0x000fea0003c00000 */
[----:B------:R-:W-:Y:S01]  /*1fd80*/  FMNMX.FTZ R4, R4, R0, !PT ;  /* 0x0000000004047209 */ /* 0x000fe20007810000 */
[----:B------:R-:W-:Y:S01]  /*1fd90*/  IMAD.MOV.U32 R0, RZ, RZ, 0x1 ;  /* 0x00000001ff007424 */ /* 0x000fe200078e00ff */
[----:B------:R-:W-:Y:S02]  /*1fda0*/  MOV R2, 0x1fdc0 ;  /* 0x0001fdc000027802 */ /* 0x000fe40000000f00 */
        /* <DEDUP_REMOVED lines=10> */
[----:B------:R-:W-:-:S05]  /*1fe50*/  BRA `(.L_x_1493) ;  /* 0xffff4ba000007947 */ /* 0x000fca000383ffff */
.L_x_1404:
[----:B------:R-:W-:Y:S01]  /*1fe60*/  MOV R0, RZ ;  /* 0x000000ff00007202 */ /* 0x000fe20000000f00 */
[----:B------:R-:W-:Y:S01]  /*1fe70*/  IMAD.MOV.U32 R29, RZ, RZ, R7 ;  /* 0x000000ffff1d7224 */ /* 0x000fe200078e0007 */
[----:B------:R-:W-:Y:S01]  /*1fe80*/  MOV R2, 0x1feb0 ;  /* 0x0001feb000027802 */ /* 0x000fe20000000f00 */
[----:B------:R-:W-:Y:S02]  /*1fe90*/  IMAD.MOV.U32 R3, RZ, RZ, 0x181f ;  /* 0x0000181fff037424 */ /* 0x000fe400078e00ff */
[----:B-1234-:R-:W-:Y:S05]  /*1fea0*/  CALL.REL.NOINC `($__internal_23_$__cuda_sm70_shflsync_idx_p) ;  /* 0x0000135000007944 */ /* 0x01efea0003c00000 */
[----:B------:R-:W-:-:S05]  /*1feb0*/  BRA `(.L_x_1494) ;  /* 0xffff651000007947 */ /* 0x000fca000383ffff */
.L_x_1407:
[----:B------:R-:W-:Y:S01]  /*1fec0*/  MOV R0, RZ ;  /* 0x000000ff00007202 */ /* 0x000fe20000000f00 */
[----:B------:R-:W-:Y:S01]  /*1fed0*/  IMAD.MOV.U32 R29, RZ, RZ, R5 ;  /* 0x000000ffff1d7224 */ /* 0x000fe200078e0005 */
[----:B------:R-:W-:Y:S01]  /*1fee0*/  MOV R2, 0x1ff10 ;  /* 0x0001ff1000027802 */ /* 0x000fe20000000f00 */
[----:B------:R-:W-:Y:S02]  /*1fef0*/  IMAD.MOV.U32 R3, RZ, RZ, 0x181f ;  /* 0x0000181fff037424 */ /* 0x000fe400078e00ff */
[----:B------:R-:W-:Y:S05]  /*1ff00*/  CALL.REL.NOINC `($__internal_23_$__cuda_sm70_shflsync_idx_p) ;  /* 0x000012f000007944 */ /* 0x000fea0003c00000 */
[----:B------:R-:W-:Y:S01]  /*1ff10*/  MOV R4, R0 ;  /* 0x0000000000047202 */ /* 0x000fe20000000f00 */
[----:B------:R-:W-:-:S05]  /*1ff20*/  BRA `(.L_x_1495) ;  /* 0xffff76b000007947 */ /* 0x000fca000383ffff */
.L_x_1408:
[----:B------:R-:W-:Y:S01]  /*1ff30*/  MOV R0, RZ ;  /* 0x000000ff00007202 */ /* 0x000fe20000000f00 */
[----:B------:R-:W-:Y:S01]  /*1ff40*/  IMAD.MOV.U32 R29, RZ, RZ, R8 ;  /* 0x000000ffff1d7224 */ /* 0x000fe200078e0008 */
[----:B------:R-:W-:Y:S01]  /*1ff50*/  MOV R2, 0x1ff80 ;  /* 0x0001ff8000027802 */ /* 0x000fe20000000f00 */
[----:B------:R-:W-:Y:S02]  /*1ff60*/  IMAD.MOV.U32 R3, RZ, RZ, 0x181f ;  /* 0x0000181fff037424 */ /* 0x000fe400078e00ff */
[----:B-12---:R-:W-:Y:S05]  /*1ff70*/  CALL.REL.NOINC `($__internal_23_$__cuda_sm70_shflsync_idx_p) ;  /* 0x0000128000007944 */ /* 0x006fea0003c00000 */
        /* <DEDUP_REMOVED lines=19> */
[----:B--2---:R-:W-:Y:S05]  /*200b0*/  CALL.REL.NOINC `($__internal_23_$__cuda_sm70_shflsync_idx_p) ;  /* 0x0000114000007944 */ /* 0x004fea0003c00000 */
[----:B------:R-:W-:Y:S01]  /*200c0*/  MOV R3, 0x181f ;  /* 0x0000181f00037802 */ /* 0x000fe20000000f00 */
[----:B------:R-:W-:Y:S01]  /*200d0*/  IMAD.MOV.U32 R4, RZ, RZ, R0 ;  /* 0x000000ffff047224 */ /* 0x000fe200078e0000 */
[----:B------:R-:W-:Y:S01]  /*200e0*/  MOV R0, 0x1 ;  /* 0x0000000100007802 */ /* 0x000fe20000000f00 */
[----:B------:R-:W-:Y:S01]  /*200f0*/  IMAD.MOV.U32 R29, RZ, RZ, R8 ;  /* 0x000000ffff1d7224 */ /* 0x000fe200078e0008 */
[----:B------:R-:W-:Y:S02]  /*20100*/  MOV R2, 0x20120 ;  /* 0x0002012000027802 */ /* 0x000fe40000000f00 */
[----:B------:R-:W-:Y:S05]  /*20110*/  CALL.REL.NOINC `($__internal_23_$__cuda_sm70_shflsync_idx_p) ;  /* 0x000010e000007944 */ /* 0x000fea0003c00000 */
[----:B------:R-:W-:-:S05]  /*20120*/  BRA `(.L_x_1496) ;  /* 0xffff75d000007947 */ /* 0x000fca000383ffff */
.L_x_1409:
[----:B------:R-:W-:Y:S02]  /*20130*/  MOV R0, 0x2 ;  /* 0x0000000200007802 */ /* 0x000fe40000000f00 */
        /* <DEDUP_REMOVED lines=16> */
.L_x_1411:
[----:B------:R-:W-:Y:S01]  /*20240*/  IMAD.MOV.U32 R4, RZ, RZ, R208 ;  /* 0x000000ffff047224 */ /* 0x000fe200078e00d0 */
[----:B------:R-:W-:-:S02]  /*20250*/  MOV R0, 0x2 ;  /* 0x0000000200007802 */ /* 0x000fc40000000f00 */
[----:B------:R-:W-:Y:S02]  /*20260*/  MOV R2, 0x20280 ;  /* 0x0002028000027802 */ /* 0x000fe40000000f00 */
[----:B------:R-:W-:Y:S05]  /*20270*/  CALL.REL.NOINC `($__internal_22_$__cuda_sm70_shflsync_bfly_p) ;  /* 0x00000f2000007944 */ /* 0x000fea0003c00000 */
[----:B------:R-:W-:Y:S05]  /*20280*/  BRA `(.L_x_1498) ;  /* 0xffff8f4000007947 */ /* 0x000fea000383ffff */
.L_x_1412:
[----:B------:R-:W-:Y:S01]  /*20290*/  IMAD.MOV.U32 R4, RZ, RZ, R5 ;  /* 0x000000ffff047224 */ /* 0x000fe200078e0005 */
[----:B------:R-:W-:Y:S02]  /*202a0*/  MOV R0, 0x1 ;  /* 0x0000000100007802 */ /* 0x000fe40000000f00 */
[----:B------:R-:W-:Y:S02]  /*202b0*/  MOV R2, 0x202d0 ;  /* 0x000202d000027802 */ /* 0x000fe40000000f00 */
[----:B-1----:R-:W-:Y:S05]  /*202c0*/  CALL.REL.NOINC `($__internal_22_$__cuda_sm70_shflsync_bfly_p) ;  /* 0x00000ed000007944 */ /* 0x002fea0003c00000 */
[----:B------:R-:W-:Y:S01]  /*202d0*/  FADD.FTZ R5, R5, R0 ;  /* 0x0000000005057221 */ /* 0x000fe20000010000 */
[----:B------:R-:W-:Y:S02]  /*202e0*/  MOV R4, R204 ;  /* 0x000000cc00047202 */ /* 0x000fe40000000f00 */
[----:B------:R-:W-:Y:S02]  /*202f0*/  MOV R0, 0x2 ;  /* 0x0000000200007802 */ /* 0x000fe40000000f00 */
[----:B------:R-:W-:Y:S02]  /*20300*/  MOV R2, 0x20320 ;  /* 0x0002032000027802 */ /* 0x000fe40000000f00 */
[----:B------:R-:W-:Y:S05]  /*20310*/  CALL.REL.NOINC `($__internal_22_$__cuda_sm70_shflsync_bfly_p) ;  /* 0x00000e8000007944 */ /* 0x000fea0003c00000 */
[----:B------:R-:W-:Y:S01]  /*20320*/  FADD.FTZ R4, R204, R0 ;  /* 0x00000000cc047221 */ /* 0x000fe20000010000 */
[----:B------:R-:W-:Y:S02]  /*20330*/  MOV R0, 0x1 ;  /* 0x0000000100007802 */ /* 0x000fe40000000f00 */
[----:B------:R-:W-:-:S02]  /*20340*/  MOV R2, 0x20360 ;  /* 0x0002036000027802 */ /* 0x000fc40000000f00 */
[----:B------:R-:W-:Y:S05]  /*20350*/  CALL.REL.NOINC `($__internal_22_$__cuda_sm70_shflsync_bfly_p) ;  /* 0x00000e4000007944 */ /* 0x000fea0003c00000 */
[----:B------:R-:W-:Y:S01]  /*20360*/  MOV R3, R0 ;  /* 0x0000000000037202 */ /* 0x000fe20000000f00 */
[----:B------:R-:W-:Y:S05]  /*20370*/  BRA `(.L_x_1499) ;  /* 0xffff8ec000007947 */ /* 0x000fea000383ffff */
.L_x_1419:
[----:B-1234-:R-:W-:Y:S01]  /*20380*/  IMAD.MOV.U32 R29, RZ, RZ, R6 ;  /* 0x000000ffff1d7224 */ /* 0x01efe200078e0006 */
[----:B------:R-:W-:Y:S01]  /*20390*/  MOV R0, RZ ;  /* 0x000000ff00007202 */ /* 0x000fe20000000f00 */
[----:B------:R-:W-:Y:S01]  /*203a0*/  IMAD.MOV.U32 R3, RZ, RZ, 0x181f ;  /* 0x0000181fff037424 */ /* 0x000fe200078e00ff */
[----:B------:R-:W-:-:S02]  /*203b0*/  MOV R2, 0x203d0 ;  /* 0x000203d000027802 */ /* 0x000fc40000000f00 */
[----:B------:R-:W-:Y:S05]  /*203c0*/  CALL.REL.NOINC `($__internal_23_$__cuda_sm70_shflsync_idx_p) ;  /* 0x00000e3000007944 */ /* 0x000fea0003c00000 */
[----:B------:R-:W-:Y:S01]  /*203d0*/  MOV R8, R0 ;  /* 0x0000000000087202 */ /* 0x000fe20000000f00 */
[----:B------:R-:W-:Y:S05]  /*203e0*/  BRA `(.L_x_1500) ;  /* 0xffffa66000007947 */ /* 0x000fea000383ffff */
.L_x_1420:
[----:B------:R-:W-:Y:S01]  /*203f0*/  IMAD.MOV.U32 R29, RZ, RZ, R7 ;  /* 0x000000ffff1d7224 */ /* 0x000fe200078e0007 */
[----:B------:R-:W-:Y:S01]  /*20400*/  MOV R0, RZ ;  /* 0x000000ff00007202 */ /* 0x000fe20000000f00 */
[----:B------:R-:W-:Y:S01]  /*20410*/  IMAD.MOV.U32 R3, RZ, RZ, 0x181f ;  /* 0x0000181fff037424 */ /* 0x000fe200078e00ff */
[----:B------:R-:W-:-:S02]  /*20420*/  MOV R2, 0x20440 ;  /* 0x0002044000027802 */ /* 0x000fc40000000f00 */
[----:B-12---:R-:W-:Y:S05]  /*20430*/  CALL.REL.NOINC `($__internal_23_$__cuda_sm70_shflsync_idx_p) ;  /* 0x00000dc000007944 */ /* 0x006fea0003c00000 */
[----:B------:R-:W-:Y:S05]  /*20440*/  BRA `(.L_x_1501) ;  /* 0xffffa62000007947 */ /* 0x000fea000383ffff */
.L_x_1423:
[----:B------:R-:W-:Y:S01]  /*20450*/  IMAD.MOV.U32 R29, RZ, RZ, R6 ;  /* 0x000000ffff1d7224 */ /* 0x000fe200078e0006 */
[----:B----4-:R-:W-:Y:S01]  /*20460*/  MOV R0, 0x1 ;  /* 0x0000000100007802 */ /* 0x010fe20000000f00 */
[----:B--2---:R-:W-:Y:S01]  /*20470*/  IMAD.MOV.U32 R3, RZ, RZ, 0x181f ;  /* 0x0000181fff037424 */ /* 0x004fe200078e00ff */
[----:B------:R-:W-:-:S02]  /*20480*/  MOV R2, 0x204a0 ;  /* 0x000204a000027802 */ /* 0x000fc40000000f00 */
[----:B-1-3--:R-:W-:Y:S05]  /*20490*/  CALL.REL.NOINC `($__internal_23_$__cuda_sm70_shflsync_idx_p) ;  /* 0x00000d6000007944 */ /* 0x00afea0003c00000 */
[----:B------:R-:W-:Y:S01]  /*204a0*/  IMAD.MOV.U32 R8, RZ, RZ, R0 ;  /* 0x000000ffff087224 */ /* 0x000fe200078e0000 */
[----:B------:R-:W-:Y:S01]  /*204b0*/  MOV R0, 0x1 ;  /* 0x0000000100007802 */ /* 0x000fe20000000f00 */
[----:B------:R-:W-:Y:S01]  /*204c0*/  IMAD.MOV.U32 R29, RZ, RZ, R7 ;  /* 0x000000ffff1d7224 */ /* 0x000fe200078e0007 */
[----:B------:R-:W-:-:S02]  /*204d0*/  MOV R3, 0x181f ;  /* 0x0000181f00037802 */ /* 0x000fc40000000f00 */
[----:B------:R-:W-:Y:S02]  /*204e0*/  MOV R2, 0x20500 ;  /* 0x0002050000027802 */ /* 0x000fe40000000f00 */
[----:B------:R-:W-:Y:S05]  /*204f0*/  CALL.REL.NOINC `($__internal_23_$__cuda_sm70_shflsync_idx_p) ;  /* 0x00000d0000007944 */ /* 0x000fea0003c00000 */
[----:B------:R-:W-:Y:S05]  /*20500*/  BRA `(.L_x_1502) ;  /* 0xffffa69000007947 */ /* 0x000fea000383ffff */
.L_x_1426:
[----:B------:R-:W-:Y:S01]  /*20510*/  IMAD.MOV.U32 R29, RZ, RZ, R6 ;  /* 0x000000ffff1d7224 */ /* 0x000fe200078e0006 */
[----:B----4-:R-:W-:Y:S01]  /*20520*/  MOV R0, 0x2 ;  /* 0x0000000200007802 */ /* 0x010fe20000000f00 */
[----:B-1----:R-:W-:Y:S01]  /*20530*/  IMAD.MOV.U32 R3, RZ, RZ, 0x181f ;  /* 0x0000181fff037424 */ /* 0x002fe200078e00ff */
[----:B------:R-:W-:Y:S02]  /*20540*/  MOV R2, 0x20560 ;  /* 0x0002056000027802 */ /* 0x000fe40000000f00 */
[----:B--23--:R-:W-:Y:S05]  /*20550*/  CALL.REL.NOINC `($__internal_23_$__cuda_sm70_shflsync_idx_p) ;  /* 0x00000ca000007944 */ /* 0x00cfea0003c00000 */
[----:B------:R-:W-:Y:S01]  /*20560*/  MOV R8, R0 ;  /* 0x0000000000087202 */ /* 0x000fe20000000f00 */
[----:B------:R-:W-:Y:S05]  /*20570*/  BRA `(.L_x_1503) ;  /* 0xffffa75000007947 */ /* 0x000fea000383ffff */
.L_x_1427:
[----:B------:R-:W-:Y:S01]  /*20580*/  IMAD.MOV.U32 R29, RZ, RZ, R7 ;  /* 0x000000ffff1d7224 */ /* 0x000fe200078e0007 */
[----:B----4-:R-:W-:Y:S01]  /*20590*/  MOV R0, 0x2 ;  /* 0x0000000200007802 */ /* 0x010fe20000000f00 */
[----:B------:R-:W-:Y:S01]  /*205a0*/  IMAD.MOV.U32 R3, RZ, RZ, 0x181f ;  /* 0x0000181fff037424 */ /* 0x000fe200078e00ff */
[----:B------:R-:W-:Y:S02]  /*205b0*/  MOV R2, 0x205d0 ;  /* 0x000205d000027802 */ /* 0x000fe40000000f00 */
[----:B-123--:R-:W-:Y:S05]  /*205c0*/  CALL.REL.NOINC `($__internal_23_$__cuda_sm70_shflsync_idx_p) ;  /* 0x00000c3000007944 */ /* 0x00efea0003c00000 */
[----:B------:R-:W-:Y:S05]  /*205d0*/  BRA `(.L_x_1504) ;  /* 0xffffa71000007947 */ /* 0x000fea000383ffff */
.L_x_1430:
[----:B------:R-:W-:Y:S01]  /*205e0*/  IMAD.MOV.U32 R29, RZ, RZ, R6 ;  /* 0x000000ffff1d7224 */ /* 0x000fe200078e0006 */
[----:B-1----:R-:W-:Y:S01]  /*205f0*/  MOV R0, 0x3 ;  /* 0x0000000300007802 */ /* 0x002fe20000000f00 */
[----:B------:R-:W-:Y:S01]  /*20600*/  IMAD.MOV.U32 R3, RZ, RZ, 0x181f ;  /* 0x0000181fff037424 */ /* 0x000fe200078e00ff */
[----:B------:R-:W-:-:S02]  /*20610*/  MOV R2, 0x20630 ;  /* 0x0002063000027802 */ /* 0x000fc40000000f00 */
[----:B--234-:R-:W-:Y:S05]  /*20620*/  CALL.REL.NOINC `($__internal_23_$__cuda_sm70_shflsync_idx_p) ;  /* 0x00000bd000007944 */ /* 0x01cfea0003c00000 */
[----:B------:R-:W-:Y:S01]  /*20630*/  IMAD.MOV.U32 R6, RZ, RZ, R0 ;  /* 0x000000ffff067224 */ /* 0x000fe200078e0000 */
[----:B------:R-:W-:Y:S01]  /*20640*/  MOV R0, 0x3 ;  /* 0x0000000300007802 */ /* 0x000fe20000000f00 */
[----:B------:R-:W-:Y:S01]  /*20650*/  IMAD.MOV.U32 R29, RZ, RZ, R7 ;  /* 0x000000ffff1d7224 */ /* 0x000fe200078e0007 */
[----:B------:R-:W-:-:S02]  /*20660*/  MOV R3, 0x181f ;  /* 0x0000181f00037802 */ /* 0x000fc40000000f00 */
[----:B------:R-:W-:Y:S02]  /*20670*/  MOV R2, 0x20690 ;  /* 0x0002069000027802 */ /* 0x000fe40000000f00 */
[----:B------:R-:W-:Y:S05]  /*20680*/  CALL.REL.NOINC `($__internal_23_$__cuda_sm70_shflsync_idx_p) ;  /* 0x00000b7000007944 */ /* 0x000fea0003c00000 */
[----:B------:R-:W-:Y:S05]  /*20690*/  BRA `(.L_x_1505) ;  /* 0xffffa79000007947 */ /* 0x000fea000383ffff */
.L_x_1432:
[----:B------:R-:W-:Y:S01]  /*206a0*/  IMAD.MOV.U32 R29, RZ, RZ, R5 ;  /* 0x000000ffff1d7224 */ /* 0x000fe200078e0005 */
[----:B------:R-:W-:Y:S01]  /*206b0*/  MOV R0, RZ ;  /* 0x000000ff00007202 */ /* 0x000fe20000000f00 */
[----:B------:R-:W-:Y:S01]  /*206c0*/  IMAD.MOV.U32 R3, RZ, RZ, 0x1c1f ;  /* 0x00001c1fff037424 */ /* 0x000fe200078e00ff */
[----:B------:R-:W-:Y:S02]  /*206d0*/  MOV R2, 0x206f0 ;  /* 0x000206f000027802 */ /* 0x000fe40000000f00 */
[----:B--2---:R-:W-:Y:S05]  /*206e0*/  CALL.REL.NOINC `($__internal_23_$__cuda_sm70_shflsync_idx_p) ;  /* 0x00000b1000007944 */ /* 0x004fea0003c00000 */
[----:B------:R-:W-:Y:S01]  /*206f0*/  MOV R4, R0 ;  /* 0x0000000000047202 */ /* 0x000fe20000000f00 */
[----:B------:R-:W-:Y:S05]  /*20700*/  BRA `(.L_x_1506) ;  /* 0xffffaa6000007947 */ /* 0x000fea000383ffff */
.L_x_1433:
[----:B------:R-:W-:Y:S01]  /*20710*/  IMAD.MOV.U32 R29, RZ, RZ, R12 ;  /* 0x000000ffff1d7224 */ /* 0x000fe200078e000c */
[----:B------:R-:W-:Y:S01]  /*20720*/  MOV R0, RZ ;  /* 0x000000ff00007202 */ /* 0x000fe20000000f00 */
[----:B------:R-:W-:Y:S01]  /*20730*/  IMAD.MOV.U32 R3, RZ, RZ, 0x1c1f ;  /* 0x00001c1fff037424 */ /* 0x000fe200078e00ff */
[----:B------:R-:W-:Y:S02]  /*20740*/  MOV R2, 0x20760 ;  /* 0x0002076000027802 */ /* 0x000fe40000000f00 */
[----:B-123--:R-:W-:Y:S05]  /*20750*/  CALL.REL.NOINC `($__internal_23_$__cuda_sm70_shflsync_idx_p) ;  /* 0x00000aa000007944 */ /* 0x00efea0003c00000 */
[----:B------:R-:W-:Y:S05]  /*20760*/  BRA `(.L_x_1507) ;  /* 0xffffaa2000007947 */ /* 0x000fea000383ffff */
.L_x_1436:
[----:B------:R-:W-:Y:S01]  /*20770*/  IMAD.MOV.U32 R29, RZ, RZ, R5 ;  /* 0x000000ffff1d7224 */ /* 0x000fe200078e0005 */
[----:B-1----:R-:W-:Y:S01]  /*20780*/  MOV R0, 0x1 ;  /* 0x0000000100007802 */ /* 0x002fe20000000f00 */
[----:B---3--:R-:W-:Y:S01]  /*20790*/  IMAD.MOV.U32 R3, RZ, RZ, 0x1c1f ;  /* 0x00001c1fff037424 */ /* 0x008fe200078e00ff */
[----:B------:R-:W-:-:S02]  /*207a0*/  MOV R2, 0x207c0 ;  /* 0x000207c000027802 */ /* 0x000fc40000000f00 */
[----:B--2-4-:R-:W-:Y:S05]  /*207b0*/  CALL.REL.NOINC `($__internal_23_$__cuda_sm70_shflsync_idx_p) ;  /* 0x00000a4000007944 */ /* 0x014fea0003c00000 */
[----:B------:R-:W-:Y:S01]  /*207c0*/  IMAD.MOV.U32 R4, RZ, RZ, R0 ;  /* 0x000000ffff047224 */ /* 0x000fe200078e0000 */
[----:B------:R-:W-:Y:S01]  /*207d0*/  MOV R0, 0x1 ;  /* 0x0000000100007802 */ /* 0x000fe20000000f00 */
[----:B------:R-:W-:Y:S01]  /*207e0*/  IMAD.MOV.U32 R29, RZ, RZ, R12 ;  /* 0x000000ffff1d7224 */ /* 0x000fe200078e000c */
[----:B------:R-:W-:-:S02]  /*207f0*/  MOV R3, 0x1c1f ;  /* 0x00001c1f00037802 */ /* 0x000fc40000000f00 */
[----:B------:R-:W-:Y:S02]  /*20800*/  MOV R2, 0x20820 ;  /* 0x0002082000027802 */ /* 0x000fe40000000f00 */
[----:B------:R-:W-:Y:S05]  /*20810*/  CALL.REL.NOINC `($__internal_23_$__cuda_sm70_shflsync_idx_p) ;  /* 0x000009e000007944 */ /* 0x000fea0003c00000 */
[----:B------:R-:W-:Y:S05]  /*20820*/  BRA `(.L_x_1508) ;  /* 0xffffb42000007947 */ /* 0x000fea000383ffff */
.L_x_1440:
[----:B------:R-:W-:Y:S01]  /*20830*/  IMAD.MOV.U32 R29, RZ, RZ, R6 ;  /* 0x000000ffff1d7224 */ /* 0x000fe200078e0006 */
[----:B------:R-:W-:Y:S01]  /*20840*/  MOV R0, RZ ;  /* 0x000000ff00007202 */ /* 0x000fe20000000f00 */
[----:B------:R-:W-:Y:S01]  /*20850*/  IMAD.MOV.U32 R3, RZ, RZ, 0x181f ;  /* 0x0000181fff037424 */ /* 0x000fe200078e00ff */
[----:B------:R-:W-:Y:S02]  /*20860*/  MOV R2, 0x20880 ;  /* 0x0002088000027802 */ /* 0x000fe40000000f00 */
[----:B------:R-:W-:Y:S05]  /*20870*/  CALL.REL.NOINC `($__internal_23_$__cuda_sm70_shflsync_idx_p) ;  /* 0x0000098000007944 */ /* 0x000fea0003c00000 */
[----:B------:R-:W-:Y:S01]  /*20880*/  MOV R8, R0 ;  /* 0x0000000000087202 */ /* 0x000fe20000000f00 */
[----:B------:R-:W-:Y:S05]  /*20890*/  BRA `(.L_x_1509) ;  /* 0xffffc66000007947 */ /* 0x000fea000383ffff */
.L_x_1441:
[----:B------:R-:W-:Y:S01]  /*208a0*/  IMAD.MOV.U32 R29, RZ, RZ, R7 ;  /* 0x000000ffff1d7224 */ /* 0x000fe200078e0007 */
[----:B------:R-:W-:Y:S01]  /*208b0*/  MOV R0, RZ ;  /* 0x000000ff00007202 */ /* 0x000fe20000000f00 */
[----:B------:R-:W-:Y:S01]  /*208c0*/  IMAD.MOV.U32 R3, RZ, RZ, 0x181f ;  /* 0x0000181fff037424 */ /* 0x000fe200078e00ff */
[----:B------:R-:W-:Y:S02]  /*208d0*/  MOV R2, 0x208f0 ;  /* 0x000208f000027802 */ /* 0x000fe40000000f00 */
[----:B-12---:R-:W-:Y:S05]  /*208e0*/  CALL.REL.NOINC `($__internal_23_$__cuda_sm70_shflsync_idx_p) ;  /* 0x0000091000007944 */ /* 0x006fea0003c00000 */
[----:B------:R-:W-:Y:S05]  /*208f0*/  BRA `(.L_x_1510) ;  /* 0xffffc62000007947 */ /* 0x000fea000383ffff */
.L_x_1444:
        /* <DEDUP_REMOVED lines=12> */
.L_x_1447:
[----:B------:R-:W-:Y:S01]  /*209c0*/  IMAD.MOV.U32 R29, RZ, RZ, R6 ;  /* 0x000000ffff1d7224 */ /* 0x000fe200078e0006 */
[----:B----4-:R-:W-:Y:S01]  /*209d0*/  MOV R0, 0x2 ;  /* 0x0000000200007802 */ /* 0x010fe20000000f00 */
[----:B-1----:R-:W-:Y:S01]  /*209e0*/  IMAD.MOV.U32 R3, RZ, RZ, 0x181f ;  /* 0x0000181fff037424 */ /* 0x002fe200078e00ff */
[----:B------:R-:W-:Y:S02]  /*209f0*/  MOV R2, 0x20a10 ;  /* 0x00020a1000027802 */ /* 0x000fe40000000f00 */
[----:B--23--:R-:W-:Y:S05]  /*20a00*/  CALL.REL.NOINC `($__internal_23_$__cuda_sm70_shflsync_idx_p) ;  /* 0x000007f000007944 */ /* 0x00cfea0003c00000 */
[----:B------:R-:W-:Y:S01]  /*20a10*/  MOV R8, R0 ;  /* 0x0000000000087202 */ /* 0x000fe20000000f00 */
[----:B------:R-:W-:Y:S05]  /*20a20*/  BRA `(.L_x_1512) ;  /* 0xffffc76000007947 */ /* 0x000fea000383ffff */
.L_x_1448:
[----:B------:R-:W-:Y:S01]  /*20a30*/  IMAD.MOV.U32 R29, RZ, RZ, R7 ;  /* 0x000000ffff1d7224 */ /* 0x000fe200078e0007 */
[----:B----4-:R-:W-:Y:S01]  /*20a40*/  MOV R0, 0x2 ;  /* 0x0000000200007802 */ /* 0x010fe20000000f00 */
[----:B------:R-:W-:Y:S01]  /*20a50*/  IMAD.MOV.U32 R3, RZ, RZ, 0x181f ;  /* 0x0000181fff037424 */ /* 0x000fe200078e00ff */
[----:B------:R-:W-:Y:S02]  /*20a60*/  MOV R2, 0x20a80 ;  /* 0x00020a8000027802 */ /* 0x000fe40000000f00 */
[----:B-123--:R-:W-:Y:S05]  /*20a70*/  CALL.REL.NOINC `($__internal_23_$__cuda_sm70_shflsync_idx_p) ;  /* 0x0000078000007944 */ /* 0x00efea0003c00000 */
[----:B------:R-:W-:Y:S05]  /*20a80*/  BRA `(.L_x_1513) ;  /* 0xffffc72000007947 */ /* 0x000fea000383ffff */
.L_x_1451:
        /* <DEDUP_REMOVED lines=11> */
[----:B------:R-:W-:Y:S01]  /*20b40*/  MOV R7, R0 ;  /* 0x0000000000077202 */ /* 0x000fe20000000f00 */
[----:B------:R-:W-:Y:S05]  /*20b50*/  BRA `(.L_x_1514) ;  /* 0xffffc79000007947 */ /* 0x000fea000383ffff */
.L_x_1453:
[----:B------:R-:W-:Y:S01]  /*20b60*/  IMAD.MOV.U32 R29, RZ, RZ, R28 ;  /* 0x000000ffff1d7224 */ /* 0x000fe200078e001c */
[----:B------:R-:W-:Y:S01]  /*20b70*/  MOV R0, RZ ;  /* 0x000000ff00007202 */ /* 0x000fe20000000f00 */
[----:B------:R-:W-:Y:S01]  /*20b80*/  IMAD.MOV.U32 R3, RZ, RZ, 0x1f ;  /* 0x0000001fff037424 */ /* 0x000fe200078e00ff */
[----:B------:R-:W-:Y:S02]  /*20b90*/  MOV R2, 0x20bb0 ;  /* 0x00020bb000027802 */ /* 0x000fe40000000f00 */
[----:B-12-4-:R-:W-:Y:S05]  /*20ba0*/  CALL.REL.NOINC `($__internal_23_$__cuda_sm70_shflsync_idx_p) ;  /* 0x0000065000007944 */ /* 0x016fea0003c00000 */
[----:B------:R-:W-:Y:S01]  /*20bb0*/  MOV R9, R0 ;  /* 0x0000000000097202 */ /* 0x000fe20000000f00 */
[----:B------:R-:W-:Y:S05]  /*20bc0*/  BRA `(.L_x_1515) ;  /* 0xffffc8f000007947 */ /* 0x000fea000383ffff */
.L_x_1454:
[----:B------:R-:W-:Y:S01]  /*20bd0*/  IMAD.MOV.U32 R29, RZ, RZ, R28 ;  /* 0x000000ffff1d7224 */ /* 0x000fe200078e001c */
[----:B------:R-:W-:Y:S01]  /*20be0*/  MOV R0, 0x1 ;  /* 0x0000000100007802 */ /* 0x000fe20000000f00 */
[----:B------:R-:W-:Y:S01]  /*20bf0*/  IMAD.MOV.U32 R3, RZ, RZ, 0x1f ;  /* 0x0000001fff037424 */ /* 0x000fe200078e00ff */
[----:B------:R-:W-:Y:S02]  /*20c00*/  MOV R2, 0x20c20 ;  /* 0x00020c2000027802 */ /* 0x000fe40000000f00 */
[----:B-1234-:R-:W-:Y:S05]  /*20c10*/  CALL.REL.NOINC `($__internal_23_$__cuda_sm70_shflsync_idx_p) ;  /* 0x000005e000007944 */ /* 0x01efea0003c00000 */
[----:B------:R-:W-:Y:S01]  /*20c20*/  MOV R6, R0 ;  /* 0x0000000000067202 */ /* 0x000fe20000000f00 */
[----:B------:R-:W-:Y:S05]  /*20c30*/  BRA `(.L_x_1516) ;  /* 0xffffc8a000007947 */ /* 0x000fea000383ffff */
.L_x_1455:
[----:B------:R-:W-:Y:S02]  /*20c40*/  MOV R3, 0x1 ;  /* 0x0000000100037802 */ /* 0x000fe40000000f00 */
[----:B------:R-:W-:-:S02]  /*20c50*/  MOV R2, 0x20c70 ;  /* 0x00020c7000027802 */ /* 0x000fc40000000f00 */
[----:B---3--:R-:W-:Y:S05]  /*20c60*/  CALL.REL.NOINC `($__internal_24_$__cuda_sm70_shflsync_up_p) ;  /* 0x000005e000007944 */ /* 0x008fea0003c00000 */
[----:B------:R-:W-:Y:S05]  /*20c70*/  BRA `(.L_x_1517) ;  /* 0xffffc98000007947 */ /* 0x000fea000383ffff */
.L_x_1456:
[----:B------:R-:W-:Y:S02]  /*20c80*/  MOV R3, 0x2 ;  /* 0x0000000200037802 */ /* 0x000fe40000000f00 */
[----:B------:R-:W-:-:S02]  /*20c90*/  MOV R2, 0x20cb0 ;  /* 0x00020cb000027802 */ /* 0x000fc40000000f00 */
[----:B---3--:R-:W-:Y:S05]  /*20ca0*/  CALL.REL.NOINC `($__internal_24_$__cuda_sm70_shflsync_up_p) ;  /* 0x000005a000007944 */ /* 0x008fea0003c00000 */
        /* <DEDUP_REMOVED lines=23> */
.L_x_1460:
[----:B------:R-:W-:Y:S02]  /*20e20*/  MOV R3, 0x1 ;  /* 0x0000000100037802 */ /* 0x000fe40000000f00 */
[----:B------:R-:W-:-:S02]  /*20e30*/  MOV R2, 0x20e50 ;  /* 0x00020e5000027802 */ /* 0x000fc40000000f00 */
[----:B---3--:R-:W-:Y:S05]  /*20e40*/  CALL.REL.NOINC `($__internal_24_$__cuda_sm70_shflsync_up_p) ;  /* 0x0000040000007944 */ /* 0x008fea0003c00000 */
[----:B------:R-:W-:Y:S01]  /*20e50*/  MOV R2, R4 ;  /* 0x0000000400027202 */ /* 0x000fe20000000f00 */
[----:B------:R-:W-:Y:S05]  /*20e60*/  BRA `(.L_x_1519) ;  /* 0xffffc9f000007947 */ /* 0x000fea000383ffff */
.L_x_1461:
        /* <DEDUP_REMOVED lines=26> */
.L_x_1463:
[----:B------:R-:W-:Y:S02]  /*21010*/  SEL R0, RZ, 0x1, P0 ;  /* 0x00000001ff007807 */ /* 0x000fe40000000000 */
[----:B------:R-:W-:-:S02]  /*21020*/  MOV R2, 0x21040 ;  /* 0x0002104000027802 */ /* 0x000fc40000000f00 */
[----:B-1-3--:R-:W-:Y:S05]  /*21030*/  CALL.REL.NOINC `($__internal_25_$__cuda_sm70_votesync_ballot) ;  /* 0x0000027000007944 */ /* 0x00afea0003c00000 */
[----:B------:R-:W-:Y:S01]  /*21040*/  MOV R10, R0 ;  /* 0x00000000000a7202 */ /* 0x000fe20000000f00 */
[----:B------:R-:W-:Y:S05]  /*21050*/  BRA `(.L_x_1521) ;  /* 0xffffc99000007947 */ /* 0x000fea000383ffff */
.L_x_1464:
[----:B------:R-:W-:Y:S01]  /*21060*/  IMAD.MOV.U32 R29, RZ, RZ, R7 ;  /* 0x000000ffff1d7224 */ /* 0x000fe200078e0007 */
[----:B------:R-:W-:Y:S01]  /*21070*/  MOV R0, R6 ;  /* 0x0000000600007202 */ /* 0x000fe20000000f00 */
[----:B------:R-:W-:Y:S01]  /*21080*/  IMAD.MOV.U32 R3, RZ, RZ, 0x1f ;  /* 0x0000001fff037424 */ /* 0x000fe200078e00ff */
[----:B------:R-:W-:-:S02]  /*21090*/  MOV R2, 0x210b0 ;  /* 0x000210b000027802 */ /* 0x000fc40000000f00 */
[----:B-1-3--:R-:W-:Y:S05]  /*210a0*/  CALL.REL.NOINC `($__internal_23_$__cuda_sm70_shflsync_idx_p) ;  /* 0x0000015000007944 */ /* 0x00afea0003c00000 */
[----:B------:R-:W-:Y:S01]  /*210b0*/  IMAD.MOV.U32 R7, RZ, RZ, R0 ;  /* 0x000000ffff077224 */ /* 0x000fe200078e0000 */
[----:B------:R-:W-:Y:S01]  /*210c0*/  MOV R0, R6 ;  /* 0x0000000600007202 */ /* 0x000fe20000000f00 */
[----:B------:R-:W-:Y:S01]  /*210d0*/  IMAD.MOV.U32 R29, RZ, RZ, R8 ;  /* 0x000000ffff1d7224 */ /* 0x000fe200078e0008 */
[----:B------:R-:W-:-:S02]  /*210e0*/  MOV R3, 0x1f ;  /* 0x0000001f00037802 */ /* 0x000fc40000000f00 */
[----:B------:R-:W-:Y:S02]  /*210f0*/  MOV R2, 0x21110 ;  /* 0x0002111000027802 */ /* 0x000fe40000000f00 */
[----:B------:R-:W-:Y:S05]  /*21100*/  CALL.REL.NOINC `($__internal_23_$__cuda_sm70_shflsync_idx_p) ;  /* 0x000000f000007944 */ /* 0x000fea0003c00000 */
[----:B------:R-:W-:Y:S01]  /*21110*/  MOV R5, R0 ;  /* 0x0000000000057202 */ /* 0x000fe20000000f00 */
[----:B------:R-:W-:Y:S05]  /*21120*/  BRA `(.L_x_1522) ;  /* 0xffffc91000007947 */ /* 0x000fea000383ffff */
.L_x_1467:
[----:B------:R-:W-:Y:S01]  /*21130*/  IMAD.MOV.U32 R29, RZ, RZ, R4 ;  /* 0x000000ffff1d7224 */ /* 0x000fe200078e0004 */
[----:B------:R-:W-:Y:S01]  /*21140*/  MOV R0, R6 ;  /* 0x0000000600007202 */ /* 0x000fe20000000f00 */
[----:B------:R-:W-:Y:S01]  /*21150*/  IMAD.MOV.U32 R3, RZ, RZ, 0x1f ;  /* 0x0000001fff037424 */ /* 0x000fe200078e00ff */
[----:B------:R-:W-:Y:S02]  /*21160*/  MOV R2, 0x21180 ;  /* 0x0002118000027802 */ /* 0x000fe40000000f00 */
[----:B-1-34-:R-:W-:Y:S05]  /*21170*/  CALL.REL.NOINC `($__internal_23_$__cuda_sm70_shflsync_idx_p) ;  /* 0x0000008000007944 */ /* 0x01afea0003c00000 */
[----:B------:R-:W-:Y:S01]  /*21180*/  MOV R12, R0 ;  /* 0x00000000000c7202 */ /* 0x000fe20000000f00 */
[----:B------:R-:W-:Y:S05]  /*21190*/  BRA `(.L_x_1466) ;  /* 0xffffc90000007947 */ /* 0x000fea000383ffff */
        .weak           $__internal_22_$__cuda_sm70_shflsync_bfly_p
        .type           $__internal_22_$__cuda_sm70_shflsync_bfly_p,@function
        .size           $__internal_22_$__cuda_sm70_shflsync_bfly_p,($__internal_23_$__cuda_sm70_shflsync_idx_p - $__internal_22_$__cuda_sm70_shflsync_bfly_p)
$__internal_22_$__cuda_sm70_shflsync_bfly_p:
[----:B------:R-:W-:Y:S02]  /*211a0*/  MOV R150, 0xffffffff ;  /* 0xffffffff00967802 */ /* 0x000fe40000000f00 */
[----:B------:R-:W-:Y:S02]  /*211b0*/  MOV R3, 0x1f ;  /* 0x0000001f00037802 */ /* 0x000fe40000000f00 */
[----:B------:R-:W-:Y:S04]  /*211c0*/  WARPSYNC R150 ;  /* 0x0000009600007348 */ /* 0x000fe80003800000 */
[----:B------:R1:W2:Y:S02]  /*211d0*/  SHFL.BFLY PT, R0, R4, R0, R3 ;  /* 0x0c00000004007389 */ /* 0x0002a400000e0003 */
[----:B-1----:R-:W-:-:S04]  /*211e0*/  MOV R3, 0x0 ;  /* 0x0000000000037802 */ /* 0x002fc80000000f00 */
[----:B--2---:R-:W-:Y:S05]  /*211f0*/  RET.REL.NODEC R2 `(_ZN7cutlass13device_kernelIN5flash19enable_sm80_to_sm89INS1_16FlashAttnFwdSm80INS1_25CollectiveMainloopFwdSm80ILi8ELi1ELb0EN4cute5tupleIJNS5_1CILi128EEENS7_ILi64EEENS7_ILi192EEEEEELi192ENS_10bfloat16_tEfNS_4arch4Sm80ELb1ELb0ELb1ELb1ELb1ELb1ELb1ELb1EEENS1_21CollectiveEpilogueFwdINS6_IJS8_SA_S9_EEENS6_IJNS7_ILi1EEESI_SI_EEESC_SE_Li256ELb1ELb1ELb1ELb0EEENS1_36VarlenDynamicPersistentTileSchedulerILi128ELi64ELi256ELi256ELb1ELb1ELb0ELb1ELb1ELb1EEEEEEEEEvNT_6ParamsE) ;  /* 0xfffdee0002007950 */ /* 0x004fea0003c3ffff */
        .weak           $__internal_23_$__cuda_sm70_shflsync_idx_p
        .type           $__internal_23_$__cuda_sm70_shflsync_idx_p,@function
        .size           $__internal_23_$__cuda_sm70_shflsync_idx_p,($__internal_24_$__cuda_sm70_shflsync_up_p - $__internal_23_$__cuda_sm70_shflsync_idx_p)
$__internal_23_$__cuda_sm70_shflsync_idx_p:
[----:B------:R-:W-:-:S04]  /*21200*/  MOV R198, 0xffffffff ;  /* 0xffffffff00c67802 */ /* 0x000fc80000000f00 */
[----:B------:R-:W-:Y:S04]  /*21210*/  WARPSYNC R198 ;  /* 0x000000c600007348 */ /* 0x000fe80003800000 */
[----:B------:R1:W2:Y:S02]  /*21220*/  SHFL.IDX PT, R0, R29, R0, R3 ;  /* 0x000000001d007389 */ /* 0x0002a400000e0003 */
[----:B-1----:R-:W-:-:S04]  /*21230*/  MOV R3, 0x0 ;  /* 0x0000000000037802 */ /* 0x002fc80000000f00 */
[----:B--2---:R-:W-:Y:S05]  /*21240*/  RET.REL.NODEC R2 `(_ZN7cutlass13device_kernelIN5flash19enable_sm80_to_sm89INS1_16FlashAttnFwdSm80INS1_25CollectiveMainloopFwdSm80ILi8ELi1ELb0EN4cute5tupleIJNS5_1CILi128EEENS7_ILi64EEENS7_ILi192EEEEEELi192ENS_10bfloat16_tEfNS_4arch4Sm80ELb1ELb0ELb1ELb1ELb1ELb1ELb1ELb1EEENS1_21CollectiveEpilogueFwdINS6_IJS8_SA_S9_EEENS6_IJNS7_ILi1EEESI_SI_EEESC_SE_Li256ELb1ELb1ELb1ELb0EEENS1_36VarlenDynamicPersistentTileSchedulerILi128ELi64ELi256ELi256ELb1ELb1ELb0ELb1ELb1ELb1EEEEEEEEEvNT_6ParamsE) ;  /* 0xfffdedb002007950 */ /* 0x004fea0003c3ffff */
        .weak           $__internal_24_$__cuda_sm70_shflsync_up_p
        .type           $__internal_24_$__cuda_sm70_shflsync_up_p,@function
        .size           $__internal_24_$__cuda_sm70_shflsync_up_p,($__internal_25_$__cuda_sm70_votesync_ballot - $__internal_24_$__cuda_sm70_shflsync_up_p)
$__internal_24_$__cuda_sm70_shflsync_up_p:
[----:B------:R-:W-:Y:S02]  /*21250*/  MOV R4, RZ ;  /* 0x000000ff00047202 */ /* 0x000fe40000000f00 */
[----:B------:R-:W-:-:S04]  /*21260*/  MOV R10, 0xffffffff ;  /* 0xffffffff000a7802 */ /* 0x000fc80000000f00 */
[----:B------:R-:W-:Y:S04]  /*21270*/  WARPSYNC R10 ;  /* 0x0000000a00007348 */ /* 0x000fe80003800000 */
[----:B------:R1:W2:Y:S02]  /*21280*/  SHFL.UP PT, R4, R0, R3, R4 ;  /* 0x0400000300047389 */ /* 0x0002a400000e0004 */
[----:B-1----:R-:W-:-:S04]  /*21290*/  MOV R3, 0x0 ;  /* 0x0000000000037802 */ /* 0x002fc80000000f00 */
[----:B--2---:R-:W-:Y:S05]  /*212a0*/  RET.REL.NODEC R2 `(_ZN7cutlass13device_kernelIN5flash19enable_sm80_to_sm89INS1_16FlashAttnFwdSm80INS1_25CollectiveMainloopFwdSm80ILi8ELi1ELb0EN4cute5tupleIJNS5_1CILi128EEENS7_ILi64EEENS7_ILi192EEEEEELi192ENS_10bfloat16_tEfNS_4arch4Sm80ELb1ELb0ELb1ELb1ELb1ELb1ELb1ELb1EEENS1_21CollectiveEpilogueFwdINS6_IJS8_SA_S9_EEENS6_IJNS7_ILi1EEESI_SI_EEESC_SE_Li256ELb1ELb1ELb1ELb0EEENS1_36VarlenDynamicPersistentTileSchedulerILi128ELi64ELi256ELi256ELb1ELb1ELb0ELb1ELb1ELb1EEEEEEEEEvNT_6ParamsE) ;  /* 0xfffded5002007950 */ /* 0x004fea0003c3ffff */
        .weak           $__internal_25_$__cuda_sm70_votesync_ballot
        .type           $__internal_25_$__cuda_sm70_votesync_ballot,@function
        .size           $__internal_25_$__cuda_sm70_votesync_ballot,(.L_x_3136 - $__internal_25_$__cuda_sm70_votesync_ballot)
$__internal_25_$__cuda_sm70_votesync_ballot:
[----:B------:R-:W-:Y:S01]  /*212b0*/  ISETP.NE.U32.AND P0, PT, R0, 0x1, PT ;  /* 0x000000010000780c */ /* 0x000fe20003f05070 */
[----:B------:R-:W-:-:S04]  /*212c0*/  IMAD.MOV.U32 R3, RZ, RZ, -0x1 ;  /* 0xffffffffff037424 */ /* 0x000fc800078e00ff */
[----:B------:R-:W-:Y:S08]  /*212d0*/  WARPSYNC R3 ;  /* 0x0000000300007348 */ /* 0x000ff00003800000 */
[----:B------:R-:W-:-:S04]  /*212e0*/  VOTE.ANY R0, PT, !P0 ;  /* 0x0000000000007806 */ /* 0x000fc800040e0100 */
[----:B------:R-:W-:Y:S01]  /*212f0*/  LOP3.LUT R0, R0, R3, RZ, 0xc0, !PT ;  /* 0x0000000300007212 */ /* 0x000fe200078ec0ff */
[----:B------:R-:W-:-:S04]  /*21300*/  IMAD.MOV.U32 R3, RZ, RZ, 0x0 ;  /* 0x00000000ff037424 */ /* 0x000fc800078e00ff */
[----:B------:R-:W-:Y:S05]  /*21310*/  RET.REL.NODEC R2 `(_ZN7cutlass13device_kernelIN5flash19enable_sm80_to_sm89INS1_16FlashAttnFwdSm80INS1_25CollectiveMainloopFwdSm80ILi8ELi1ELb0EN4cute5tupleIJNS5_1CILi128EEENS7_ILi64EEENS7_ILi192EEEEEELi192ENS_10bfloat16_tEfNS_4arch4Sm80ELb1ELb0ELb1ELb1ELb1ELb1ELb1ELb1EEENS1_21CollectiveEpilogueFwdINS6_IJS8_SA_S9_EEENS6_IJNS7_ILi1EEESI_SI_EEESC_SE_Li256ELb1ELb1ELb1ELb0EEENS1_36VarlenDynamicPersistentTileSchedulerILi128ELi64ELi256ELi256ELb1ELb1ELb0ELb1ELb1ELb1EEEEEEEEEvNT_6ParamsE) ;  /* 0xfffdece002007950 */ /* 0x000fea0003c3ffff */
.L_x_1523:
        /* <DEDUP_REMOVED lines=14> */
.L_x_3136:


//--------------------- .text._ZN7cutlass13device_kernelIN5flash19enable_sm80_to_sm89INS1_16FlashAttnFwdSm80INS1_25CollectiveMainloopFwdSm80ILi8ELi2ELb0EN4cute5tupleIJNS5_1CILi128EEENS7_ILi64EEENS7_ILi192EEEEEELi192ENS_10bfloat16_tEfNS_4arch4Sm80ELb0ELb0ELb1ELb0ELb1ELb0ELb1ELb1EEENS1_21CollectiveEpilogueFwdINS6_IJS8_SA_S9_EEENS6_IJNS7_ILi1EEESI_SI_EEESC_SE_Li256ELb0ELb1ELb1ELb0EEENS1_19SingleTileSchedulerILb0ELb1ELb1ELi128EEEEEEEEEvNT_6ParamsE --------------------------
	.section	.text._ZN7cutlass13device_kernelIN5flash19enable_sm80_to_sm89INS1_16FlashAttnFwdSm80INS1_25CollectiveMainloopFwdSm80ILi8ELi2ELb0EN4cute5tupleIJNS5_1CILi128EEENS7_ILi64EEENS7_ILi192EEEEEELi192ENS_10bfloat16_tEfNS_4arch4Sm80ELb0ELb0ELb1ELb0ELb1ELb0ELb1ELb1EEENS1_21CollectiveEpilogueFwdINS6_IJS8_SA_S9_EEENS6_IJNS7_ILi1EEESI_SI_EEESC_SE_Li256ELb0ELb1ELb1ELb0EEENS1_19SingleTileSchedulerILb0ELb1ELb1ELi128EEEEEEEEEvNT_6ParamsE,"ax",@progbits
	.sectioninfo	@"SHI_REGISTERS=242"
	.align	128
.text._ZN7cutlass13device_kernelIN5flash19enable_sm80_to_sm89INS1_16FlashAttnFwdSm80INS1_25CollectiveMainloopFwdSm80ILi8ELi2ELb0EN4cute5tupleIJNS5_1CILi128EEENS7_ILi64EEENS7_ILi192EEEEEELi192ENS_10bfloat16_tEfNS_4arch4Sm80ELb0ELb0ELb1ELb0ELb1ELb0ELb1ELb1EEENS1_21CollectiveEpilogueFwdINS6_IJS8_SA_S9_EEENS6_IJNS7_ILi1EEESI_SI_EEESC_SE_Li256ELb0ELb1ELb1ELb0EEENS1_19SingleTileSchedulerILb0ELb1ELb1ELi128EEEEEEEEEvNT_6ParamsE:
        .type           _ZN7cutlass13device_kernelIN5flash19enable_sm80_to_sm89INS1_16FlashAttnFwdSm80INS1_25CollectiveMainloopFwdSm80ILi8ELi2ELb0EN4cute5tupleIJNS5_1CILi128EEENS7_ILi64EEENS7_ILi192EEEEEELi192ENS_10bfloat16_tEfNS_4arch4Sm80ELb0ELb0ELb1ELb0ELb1ELb0ELb1ELb1EEENS1_21CollectiveEpilogueFwdINS6_IJS8_SA_S9_EEENS6_IJNS7_ILi1EEESI_SI_EEESC_SE_Li256ELb0ELb1ELb1ELb0EEENS1_19SingleTileSchedulerILb0ELb1ELb1ELi128EEEEEEEEEvNT_6ParamsE,@function
        .size           _ZN7cutlass13device_kernelIN5flash19enable_sm80_to_sm89INS1_16FlashAttnFwdSm80INS1_25CollectiveMainloopFwdSm80ILi8ELi2ELb0EN4cute5tupleIJNS5_1CILi128EEENS7_ILi64EEENS7_ILi192EEEEEELi192ENS_10bfloat16_tEfNS_4arch4Sm80ELb0ELb0ELb1ELb0ELb1ELb0ELb1ELb1EEENS1_21CollectiveEpilogueFwdINS6_IJS8_SA_S9_EEENS6_IJNS7_ILi1EEESI_SI_EEESC_SE_Li256ELb0ELb1ELb1ELb0EEENS1_19SingleTileSchedulerILb0ELb1ELb1ELi128EEEEEEEEEvNT_6ParamsE,(.L_x_3141 - _ZN7cutlass13device_kernelIN5flash19enable_sm80_to_sm89INS1_16FlashAttnFwdSm80INS1_25CollectiveMainloopFwdSm80ILi8ELi2ELb0EN4cute5tupleIJNS5_1CILi128EEENS7_ILi64EEENS7_ILi192EEEEEELi192ENS_10bfloat16_tEfNS_4arch4Sm80ELb0ELb0ELb1ELb0ELb1ELb0ELb1ELb1EEENS1_21CollectiveEpilogueFwdINS6_IJS8_SA_S9_EEENS6_IJNS7_ILi1EEESI_SI_EEESC_SE_Li256ELb0ELb1ELb1ELb0EEENS1_19SingleTileSchedulerILb0ELb1ELb1ELi128EEEEEEEEEvNT_6ParamsE)
        .other          _ZN7cutlass13device_kernelIN5flash19enable_sm80_to_sm89INS1_16FlashAttnFwdSm80INS1_25CollectiveMainloopFwdSm80ILi8ELi2ELb0EN4cute5tupleIJNS5_1CILi128EEENS7_ILi64EEENS7_ILi192EEEEEELi192ENS_10bfloat16_tEfNS_4arch4Sm80ELb0ELb0ELb1ELb0ELb1ELb0ELb1ELb1EEENS1_21CollectiveEpilogueFwdINS6_IJS8_SA_S9_EEENS6_IJNS7_ILi1EEESI_SI_EEESC_SE_Li256ELb0ELb1ELb1ELb0EEENS1_19SingleTileSchedulerILb0ELb1ELb1ELi128EEEEEEEEEvNT_6ParamsE,@"STO_CUDA_ENTRY STV_DEFAULT"
_ZN7cutlass13device_kernelIN5flash19enable_sm80_to_sm89INS1_16FlashAttnFwdSm80INS1_25CollectiveMainloopFwdSm80ILi8ELi2ELb0EN4cute5tupleIJNS5_1CILi128EEENS7_ILi64EEENS7_ILi192EEEEEELi192ENS_10bfloat16_tEfNS_4arch4Sm80ELb0ELb0ELb1ELb0ELb1ELb0ELb1ELb1EEENS1_21CollectiveEpilogueFwdINS6_IJS8_SA_S9_EEENS6_IJNS7_ILi1EEESI_SI_EEESC_SE_Li256ELb0ELb1ELb1ELb0EEENS1_19SingleTileSchedulerILb0ELb1ELb1ELi128EEEEEEEEEvNT_6ParamsE:
[----:B------:R-:W-:Y:S02]  /*0000*/  MOV R1, c[0x0][0x28] ;  /* 0x00000a0000017a02 */ /* 0x000fe40000000f00 */
[----:B------:R-:W1:Y:S04]  /*0010*/  S2R R6, SR_TID.X ;  /* 0x0000000000067919 */ /* 0x000e680000002100 */
[----:B------:R-:W2:Y:S04]  /*0020*/  S2R R3, SR_CTAID.Y ;  /* 0x0000000000037919 */ /* 0x000ea80000002600 */
[----:B------:R-:W3:Y:S01]  /*0030*/  S2R R0, SR_CTAID.Z ;  /* 0x0000000000007919 */ /* 0x000ee20000002700 */
[----:B-1----:R-:W-:-:S06]  /*0040*/  SHF.R.U32.HI R2, RZ, 0x5, R6 ;  /* 0x00000005ff027819 */ /* 0x002fcc0000011606 */
[----:B------:R-:W1:Y:S02]  /*0050*/  SHFL.IDX PT, R2, R2, RZ, 0x1f ;  /* 0x00001fff02027589 */ /* 0x000e6400000e0000 */
[----:B-1----:R-:W-:-:S13]  /*0060*/  ISETP.NE.AND P0, PT, R2, RZ, PT ;  /* 0x000000ff0200720c */ /* 0x002fda0003f05270 */
[----:B------:R-:W-:Y:S05]  /*0070*/  @!P0 BRA `(.L_x_1524) ;  /* 0x0000007000008947 */ /* 0x000fea0003800000 */
[----:B--23--:R-:W-:Y:S01]  /*0080*/  IMAD.MOV.U32 R2, RZ, RZ, c[0x0][0x550] ;  /* 0x00015400ff027624 */ /* 0x00cfe200078e00ff */
[----:B------:R-:W-:-:S04]  /*0090*/  MOV R204, R3 ;  /* 0x0000000300cc7202 */ /* 0x000fc80000000f00 */
[----:B------:R-:W-:-:S13]  /*00a0*/  ISETP.NE.AND P0, PT, R2, 0x1, PT ;  /* 0x000000010200780c */ /* 0x000fda0003f05270 */
[----:B------:R-:W-:Y:S05]  /*00b0*/  @!P0 BRA `(.L_x_1525) ;  /* 0x0000008000008947 */ /* 0x000fea0003800000 */
[----:B------:R-:W-:-:S05]  /*00c0*/  IMAD.HI.U32 R204, R3, c[0x0][0x554], RZ ;  /* 0x0001550003cc7a27 */ /* 0x000fca00078e00ff */
[----:B------:R-:W-:Y:S01]  /*00d0*/  SHF.R.U32.HI R204, RZ, c[0x0][0x558], R204 ;  /* 0x00015600ffcc7a19 */ /* 0x000fe200000116cc */
[----:B------:R-:W-:Y:S05]  /*00e0*/  BRA `(.L_x_1525) ;  /* 0x0000005000007947 */ /* 0x000fea0003800000 */
.L_x_1524:
[----:B--23--:R-:W-:Y:S01]  /*00f0*/  IMAD.MOV.U32 R2, RZ, RZ, c[0x0][0x550] ;  /* 0x00015400ff027624 */ /* 0x00cfe200078e00ff */
[----:B------:R-:W-:-:S04]  /*0100*/  MOV R204, R3 ;  /* 0x0000000300cc7202 */ /* 0x000fc80000000f00 */
[----:B------:R-:W-:-:S13]  /*0110*/  ISETP.NE.AND P0, PT, R2, 0x1, PT ;  /* 0x000000010200780c */ /* 0x000fda0003f05270 */
[----:B------:R-:W-:-:S05]  /*0120*/  @P0 IMAD.HI.U32 R2, R3, c[0x0][0x554], RZ ;  /* 0x0001550003020a27 */ /* 0x000fca00078e00ff */
[----:B------:R-:W-:Y:S02]  /*0130*/  @P0 SHF.R.U32.HI R204, RZ, c[0x0][0x558], R2 ;  /* 0x00015600ffcc0a19 */ /* 0x000fe40000011602 */
.L_x_1525:
[----:B------:R-:W-:Y:S02]  /*0140*/  ISETP.GE.AND P0, PT, R0, RZ, PT ;  /* 0x000000ff0000720c */ /* 0x000fe40003f06270 */
[----:B------:R-:W-:-:S05]  /*0150*/  IADD3 R2, -R204, RZ, RZ ;  /* 0x000000ffcc027210 */ /* 0x000fca0007ffe1ff */
[----:B------:R-:W-:-:S06]  /*0160*/  IMAD R5, R2, c[0x0][0x550], R3 ;  /* 0x0001540002057a24 */ /* 0x000fcc00078e0203 */
[----:B------:R-:W-:Y:S05]  /*0170*/  @!P0 EXIT ;  /* 0x000000000000894d */ /* 0x000fea0003800000 */
[----:B------:R-:W-:Y:S01]  /*0180*/  ISETP.NE.U32.AND P0, PT, RZ, c[0x0][0x370], PT ;  /* 0x0000dc00ff007a0c */ /* 0x000fe20003f05070 */
[----:B------:R-:W-:Y:S01]  /*0190*/  IMAD.MOV.U32 R203, RZ, RZ, RZ ;  /* 0x000000ffffcb7224 */ /* 0x000fe200078e00ff */
[----:B------:R-:W-:Y:S02]  /*01a0*/  ULDC.64 UR6, c[0x0][0x118] ;  /* 0x0000460000067ab9 */ /* 0x000fe40000000a00 */
[----:B------:R-:W-:-:S13]  /*01b0*/  ISETP.NE.AND.EX P0, PT, RZ, c[0x0][0x374], PT, P0 ;  /* 0x0000dd00ff007a0c */ /* 0x000fda0003f05300 */
[----:B------:R-:W-:-:S04]  /*01c0*/  @P0 IMAD.MOV.U32 R3, RZ, RZ, 0x4 ;  /* 0x00000004ff030424 */ /* 0x000fc800078e00ff */
[----:B------:R-:W-:-:S04]  /*01d0*/  @P0 IMAD.WIDE R8, R0, R3, c[0x0][0x370] ;  /* 0x0000dc0000080625 */ /* 0x000fc800078e0203 */
[----:B------:R-:W-:Y:S01]  /*01e0*/  IMAD.MOV.U32 R3, RZ, RZ, c[0x0][0x2ac] ;  /* 0x0000ab00ff037624 */ /* 0x000fe200078e00ff */
[----:B------:R1:W5:Y:S01]  /*01f0*/  @P0 LDG.E R203, [R8.64] ;  /* 0x0000000608cb0981 */ /* 0x000362000c1e1900 */
[----:B------:R-:W-:Y:S02]  /*0200*/  IMAD.MOV.U32 R7, RZ, RZ, RZ ;  /* 0x000000ffff077224 */ /* 0x000fe400078e00ff */
[----:B------:R-:W-:-:S05]  /*0210*/  IMAD R3, R3, c[0x0][0x1d0], RZ ;  /* 0x0000740003037a24 */ /* 0x000fca00078e02ff */
[C---:B------:R-:W-:Y:S02]  /*0220*/  ISETP.GE.AND P0, PT, R3.reuse, 0x1, PT ;  /* 0x000000010300780c */ /* 0x040fe40003f06270 */
[----:B------:R-:W-:-:S04]  /*0230*/  IADD3 R2, R3, 0x3f, RZ ;  /* 0x0000003f03027810 */ /* 0x000fc80007ffe0ff */
[----:B------:R-:W-:-:S04]  /*0240*/  SHF.R.S32.HI R147, RZ, 0x1f, R2 ;  /* 0x0000001fff937819 */ /* 0x000fc80000011402 */
[----:B------:R-:W-:-:S04]  /*0250*/  LEA.HI R147, R147, R2, RZ, 0x6 ;  /* 0x0000000293937211 */ /* 0x000fc800078f30ff */
[----:B------:R-:W-:Y:S01]  /*0260*/  SHF.R.S32.HI R147, RZ, 0x6, R147 ;  /* 0x00000006ff937819 */ /* 0x000fe20000011493 */
[----:B------:R-:W-:Y:S05]  /*0270*/  @!P0 BRA `(.L_x_1526) ;  /* 0x000001c000008947 */ /* 0x000fea0003800000 */
[----:B-1----:R-:W-:-:S04]  /*0280*/  SHF.R.U32.HI R8, RZ, 0x10, R5 ;  /* 0x00000010ff087819 */ /* 0x002fc80000011605 */
[----:B------:R-:W-:-:S04]  /*0290*/  ISETP.NE.AND P0, PT, R8, RZ, PT ;  /* 0x000000ff0800720c */ /* 0x000fc80003f05270 */
[----:B------:R-:W-:-:S04]  /*02a0*/  SEL R8, R8, c[0x0][0x338], P0 ;  /* 0x0000ce0008087a07 */ /* 0x000fc80000000000 */
[-C--:B------:R-:W-:Y:S02]  /*02b0*/  IABS R9, R8.reuse ;  /* 0x0000000800097213 */ /* 0x080fe40000000000 */
[----:B------:R-:W-:Y:S02]  /*02c0*/  IADD3 R11, R147, -0x1, R8 ;  /* 0xffffffff930b7810 */ /* 0x000fe40007ffe008 */
[----:B------:R-:W1:Y:S01]  /*02d0*/  I2F.RP R10, R9 ;  /* 0x00000009000a7306 */ /* 0x000e620000209400 */
[----:B------:R-:W-:-:S05]  /*02e0*/  IABS R2, R8 ;  /* 0x0000000800027213 */ /* 0x000fca0000000000 */
[----:B------:R-:W-:Y:S02]  /*02f0*/  IMAD.MOV R2, RZ, RZ, -R2 ;  /* 0x000000ffff027224 */ /* 0x000fe400078e0a02 */
[----:B-1----:R-:W1:Y:S02]  /*0300*/  MUFU.RCP R12, R10 ;  /* 0x0000000a000c7308 */ /* 0x002e640000001000 */
[----:B-1----:R-:W-:-:S06]  /*0310*/  IADD3 R12, R12, 0xffffffe, RZ ;  /* 0x0ffffffe0c0c7810 */ /* 0x002fcc0007ffe0ff */
[----:B------:R-:W1:Y:S02]  /*0320*/  F2I.FTZ.U32.TRUNC.NTZ R13, R12 ;  /* 0x0000000c000d7305 */ /* 0x000e64000021f000 */
[--C-:B-1----:R-:W-:Y:S02]  /*0330*/  IMAD.MOV R4, RZ, RZ, -R13.reuse ;  /* 0x000000ffff047224 */ /* 0x102fe400078e0a0d */
[----:B------:R-:W-:Y:S02]  /*0340*/  IMAD.MOV.U32 R12, RZ, RZ, RZ ;  /* 0x000000ffff0c7224 */ /* 0x000fe400078e00ff */
[----:B------:R-:W-:Y:S01]  /*0350*/  IMAD R7, R4, R9, RZ ;  /* 0x0000000904077224 */ /* 0x000fe200078e02ff */
[----:B------:R-:W-:Y:S02]  /*0360*/  IABS R4, R11 ;  /* 0x0000000b00047213 */ /* 0x000fe40000000000 */
[----:B------:R-:W-:Y:S01]  /*0370*/  LOP3.LUT R11, R11, R8, RZ, 0x3c, !PT ;  /* 0x000000080b0b7212 */ /* 0x000fe200078e3cff */
[----:B------:R-:W-:-:S03]  /*0380*/  IMAD.HI.U32 R7, R13, R7, R12 ;  /* 0x000000070d077227 */ /* 0x000fc600078e000c */
[----:B------:R-:W-:-:S03]  /*0390*/  ISETP.GE.AND P1, PT, R11, RZ, PT ;  /* 0x000000ff0b00720c */ /* 0x000fc60003f26270 */
        /* <DEDUP_REMOVED lines=10> */
.L_x_1526:
[----:B------:R-:W-:Y:S01]  /*0440*/  LOP3.LUT R196, R5, 0xffff, RZ, 0xc0, !PT ;  /* 0x0000ffff05c47812 */ /* 0x000fe200078ec0ff */
[----:B------:R-:W-:Y:S01]  /*0450*/  IMAD.MOV.U32 R5, RZ, RZ, RZ ;  /* 0x000000ffff057224 */ /* 0x000fe200078e00ff */
[----:B------:R-:W-:Y:S01]  /*0460*/  PLOP3.LUT P2, PT, PT, PT, PT, 0x80, 0x0 ;  /* 0x000000000000781c */ /* 0x000fe20003f4f070 */
[----:B------:R-:W-:Y:S01]  /*0470*/  CS2R R96, SRZ ;  /* 0x0000000000607805 */ /* 0x000fe2000001ff00 */
[----:B------:R-:W-:Y:S01]  /*0480*/  CS2R R94, SRZ ;  /* 0x00000000005e7805 */ /* 0x000fe2000001ff00 */
[----:B------:R-:W-:Y:S01]  /*0490*/  IMAD R196, R196, R7, RZ ;  /* 0x00000007c4c47224 */ /* 0x000fe200078e02ff */
[----:B------:R-:W-:Y:S01]  /*04a0*/  CS2R R92, SRZ ;  /* 0x00000000005c7805 */ /* 0x000fe2000001ff00 */
        /* <DEDUP_REMOVED lines=8> */
[----:B------:R-:W-:Y:S01]  /*0530*/  IMAD.MOV.U32 R2, RZ, RZ, RZ ;  /* 0x000000ffff027224 */ /* 0x000fe200078e00ff */
        /* <DEDUP_REMOVED lines=43> */
[----:B------:R-:W-:-:S04]  /*07f0*/  @P2 IMAD.MOV.U32 R5, RZ, RZ, 0x4 ;  /* 0x00000004ff052424 */ /* 0x000fc800078e00ff */
[----:B------:R-:W-:-:S06]  /*0800*/  @P2 IMAD.WIDE R210, R0, R5, c[0x0][0x340] ;  /* 0x0000d00000d22625 */ /* 0x000fcc00078e0205 */
[----:B------:R2:W5:Y:S01]  /*0810*/  @P2 LDG.E R210, [R210.64] ;  /* 0x00000006d2d22981 */ /* 0x000562000c1e1900 */
[----:B------:R-:W-:Y:S01]  /*0820*/  SHF.R.S32.HI R11, RZ, 0x1f, R6 ;  /* 0x0000001fff0b7819 */ /* 0x000fe20000011406 */
[----:B------:R-:W-:Y:S01]  /*0830*/  IMAD.MOV.U32 R2, RZ, RZ, c[0x0][0x2c4] ;  /* 0x0000b100ff027624 */ /* 0x000fe200078e00ff */
[----:B------:R-:W-:Y:S01]  /*0840*/  SHF.R.S32.HI R7, RZ, 0x1f, R204 ;  /* 0x0000001fff077819 */ /* 0x000fe200000114cc */
[----:B-1----:R-:W1:Y:S01]  /*0850*/  S2R R9, SR_CTAID.X ;  /* 0x0000000000097919 */ /* 0x002e620000002500 */
[-C--:B------:R-:W-:Y:S01]  /*0860*/  LEA.HI R4, R11, R6.reuse, RZ, 0x3 ;  /* 0x000000060b047211 */ /* 0x080fe200078f18ff */
[----:B------:R-:W-:Y:S01]  /*0870*/  IMAD.WIDE.U32 R14, R204, c[0x0][0x1b8], RZ ;  /* 0x00006e00cc0e7a25 */ /* 0x000fe200078e00ff */
[----:B------:R-:W-:Y:S01]  /*0880*/  ISETP.NE.AND P0, PT, R2, 0x1, PT ;  /* 0x000000010200780c */ /* 0x000fe20003f05270 */
[----:B------:R-:W-:Y:S01]  /*0890*/  ULDC UR5, c[0x0][0x2c4] ;  /* 0x0000b10000057ab9 */ /* 0x000fe20000000800 */
[----:B------:R-:W-:Y:S01]  /*08a0*/  LOP3.LUT R5, R4, 0xfffffff8, RZ, 0xc0, !PT ;  /* 0xfffffff804057812 */ /* 0x000fe200078ec0ff */
[----:B------:R-:W-:Y:S01]  /*08b0*/  IMAD R7, R7, c[0x0][0x1b8], RZ ;  /* 0x00006e0007077a24 */ /* 0x000fe200078e02ff */
[----:B------:R-:W-:Y:S01]  /*08c0*/  SHF.R.S32.HI R4, RZ, 0x3, R4 ;  /* 0x00000003ff047819 */ /* 0x000fe20000011404 */
[----:B------:R-:W-:Y:S01]  /*08d0*/  ULDC UR4, c[0x0][0x168] ;  /* 0x00005a0000047ab9 */ /* 0x000fe20000000800 */
[----:B------:R-:W-:Y:S01]  /*08e0*/  LEA.HI R18, R11, R6, RZ, 0x6 ;  /* 0x000000060b127211 */ /* 0x000fe200078f30ff */
[----:B------:R-:W-:Y:S01]  /*08f0*/  IMAD.IADD R8, R6, 0x1, -R5 ;  /* 0x0000000106087824 */ /* 0x000fe200078e0a05 */
[----:B------:R-:W-:Y:S01]  /*0900*/  SHF.R.S32.HI R5, RZ, 0x1f, R0 ;  /* 0x0000001fff057819 */ /* 0x000fe20000011400 */
[----:B------:R-:W-:Y:S01]  /*0910*/  IMAD R7, R204, c[0x0][0x1bc], R7 ;  /* 0x00006f00cc077a24 */ /* 0x000fe200078e0207 */
[----:B------:R-:W-:Y:S01]  /*0920*/  UIMAD UR4, UR5, UR4, URZ ;  /* 0x00000004050472a4 */ /* 0x000fe2000f8e023f */
[----:B------:R-:W-:Y:S01]  /*0930*/  IMAD R202, R8, 0x20, R4 ;  /* 0x0000002008ca7824 */ /* 0x000fe200078e0204 */
[----:B------:R-:W-:Y:S01]  /*0940*/  BSSY B0, `(.L_x_1528) ;  /* 0x0000041000007945 */ /* 0x000fe20003800000 */
[----:B------:R-:W-:-:S02]  /*0950*/  IMAD.IADD R15, R15, 0x1, R7 ;  /* 0x000000010f0f7824 */ /* 0x000fc400078e0207 */
[----:B------:R-:W-:Y:S02]  /*0960*/  IMAD R5, R5, c[0x0][0x1c0], RZ ;  /* 0x0000700005057a24 */ /* 0x000fe400078e02ff */
[----:B------:R-:W-:-:S04]  /*0970*/  IMAD.WIDE.U32 R14, R0, c[0x0][0x1c0], R14 ;  /* 0x00007000000e7a25 */ /* 0x000fc800078e000e */
[C---:B-1----:R-:W-:Y:S01]  /*0980*/  IMAD R13, R9.reuse, 0x80, R202 ;  /* 0x00000080090d7824 */ /* 0x042fe200078e02ca */
[----:B------:R-:W-:Y:S01]  /*0990*/  LEA R9, R9, R4, 0x7 ;  /* 0x0000000409097211 */ /* 0x000fe200078e38ff */
[----:B------:R-:W-:Y:S02]  /*09a0*/  IMAD R5, R0, c[0x0][0x1c4], R5 ;  /* 0x0000710000057a24 */ /* 0x000fe400078e0205 */
[----:B------:R-:W-:Y:S01]  /*09b0*/  @P0 IMAD.HI.U32 R2, R13, c[0x0][0x2c8], RZ ;  /* 0x0000b2000d020a27 */ /* 0x000fe200078e00ff */
[----:B------:R-:W-:-:S03]  /*09c0*/  ISETP.GE.AND P1, PT, R9, UR4, PT ;  /* 0x0000000409007c0c */ /* 0x000fc6000bf26270 */
[----:B------:R-:W-:Y:S01]  /*09d0*/  IMAD.MOV.U32 R10, RZ, RZ, R13 ;  /* 0x000000ffff0a7224 */ /* 0x000fe200078e000d */
[----:B------:R-:W-:Y:S01]  /*09e0*/  @P0 SHF.R.U32.HI R10, RZ, c[0x0][0x2cc], R2 ;  /* 0x0000b300ff0a0a19 */ /* 0x000fe20000011602 */
[----:B------:R-:W-:Y:S02]  /*09f0*/  IMAD.IADD R15, R15, 0x1, R5 ;  /* 0x000000010f0f7824 */ /* 0x000fe400078e0205 */
[----:B------:R-:W-:Y:S01]  /*0a00*/  IMAD.SHL.U32 R16, R4, 0x40, RZ ;  /* 0x0000004004107824 */ /* 0x000fe200078e00ff */
[--C-:B------:R-:W-:Y:S01]  /*0a10*/  SHF.R.S32.HI R7, RZ, 0x1f, R10.reuse ;  /* 0x0000001fff077819 */ /* 0x100fe2000001140a */
[----:B------:R-:W-:Y:S02]  /*0a20*/  IMAD.MOV R2, RZ, RZ, -R10 ;  /* 0x000000ffff027224 */ /* 0x000fe400078e0a0a */
[----:B------:R-:W-:Y:S01]  /*0a30*/  IMAD.WIDE.U32 R14, R10, c[0x0][0x1b0], R14 ;  /* 0x00006c000a0e7a25 */ /* 0x000fe200078e000e */
[----:B------:R-:W-:-:S03]  /*0a40*/  LOP3.LUT R16, R16, 0x1c0, RZ, 0xc0, !PT ;  /* 0x000001c010107812 */ /* 0x000fc600078ec0ff */
[----:B------:R-:W-:Y:S02]  /*0a50*/  IMAD R7, R7, c[0x0][0x1b0], RZ ;  /* 0x00006c0007077a24 */ /* 0x000fe400078e02ff */
[----:B------:R-:W-:Y:S02]  /*0a60*/  IMAD R2, R2, c[0x0][0x2c4], R13 ;  /* 0x0000b10002027a24 */ /* 0x000fe400078e020d */
[----:B------:R-:W-:Y:S01]  /*0a70*/  IMAD R7, R10, c[0x0][0x1b4], R7 ;  /* 0x00006d000a077a24 */ /* 0x000fe200078e0207 */
[----:B------:R-:W-:Y:S01]  /*0a80*/  LEA.HI R10, R11, R6, RZ, 0x4 ;  /* 0x000000060b0a7211 */ /* 0x000fe200078f20ff */
[----:B------:R-:W-:Y:S01]  /*0a90*/  IMAD.SHL.U32 R149, R8, 0x8, RZ ;  /* 0x0000000808957824 */ /* 0x000fe200078e00ff */
[----:B------:R-:W-:Y:S01]  /*0aa0*/  SHF.R.S32.HI R5, RZ, 0x1f, R2 ;  /* 0x0000001fff057819 */ /* 0x000fe20000011402 */
[----:B------:R-:W-:Y:S01]  /*0ab0*/  IMAD.SHL.U32 R18, R18, 0x8, RZ ;  /* 0x0000000812127824 */ /* 0x000fe200078e00ff */
[----:B------:R-:W-:Y:S02]  /*0ac0*/  IADD3 R15, R15, R7, RZ ;  /* 0x000000070f0f7210 */ /* 0x000fe40007ffe0ff */
[----:B------:R-:W-:Y:S01]  /*0ad0*/  LOP3.LUT R201, R16, 0x38, R149, 0xf8, !PT ;  /* 0x0000003810c97812 */ /* 0x000fe200078ef895 */
[----:B------:R-:W-:Y:S01]  /*0ae0*/  IMAD R5, R5, c[0x0][0x1a8], RZ ;  /* 0x00006a0005057a24 */ /* 0x000fe200078e02ff */
[----:B------:R-:W-:Y:S01]  /*0af0*/  ISETP.GE.AND P5, PT, R149, c[0x0][0x198], PT ;  /* 0x0000660095007a0c */ /* 0x000fe20003fa6270 */
[----:B------:R-:W-:-:S04]  /*0b00*/  IMAD.WIDE.U32 R12, R2, c[0x0][0x1a8], R14 ;  /* 0x00006a00020c7a25 */ /* 0x000fc800078e000e */
[----:B------:R-:W-:Y:S01]  /*0b10*/  IMAD R5, R2, c[0x0][0x1ac], R5 ;  /* 0x00006b0002057a24 */ /* 0x000fe200078e0205 */
[----:B------:R-:W-:-:S03]  /*0b20*/  LEA R14, P0, R12, c[0x0][0x160], 0x1 ;  /* 0x000058000c0e7a11 */ /* 0x000fc600078008ff */
[----:B------:R-:W-:Y:S01]  /*0b30*/  IMAD.IADD R5, R13, 0x1, R5 ;  /* 0x000000010d057824 */ /* 0x000fe200078e0205 */
[----:B------:R-:W-:-:S04]  /*0b40*/  IADD3 R13, R149, 0x40, RZ ;  /* 0x00000040950d7810 */ /* 0x000fc80007ffe0ff */
[----:B------:R-:W-:Y:S02]  /*0b50*/  LEA.HI.X R2, R12, c[0x0][0x164], R5, 0x1, P0 ;  /* 0x000059000c027a11 */ /* 0x000fe400000f0c05 */
[----:B------:R-:W-:Y:S02]  /*0b60*/  LOP3.LUT R5, R10, 0xfffffff0, RZ, 0xc0, !PT ;  /* 0xfffffff00a057812 */ /* 0x000fe400078ec0ff */
[----:B------:R-:W-:Y:S01]  /*0b70*/  SHF.R.U32.HI R12, RZ, 0x3, R16 ;  /* 0x00000003ff0c7819 */ /* 0x000fe20000011610 */
[----:B------:R2:W1:Y:S01]  /*0b80*/  SHFL.IDX PT, R17, R2, RZ, 0x181f ;  /* 0x00181fff02117589 */ /* 0x00046200000e0000 */
[----:B------:R-:W-:Y:S01]  /*0b90*/  LOP3.LUT P0, RZ, R8, 0x2, RZ, 0xc0, !PT ;  /* 0x0000000208ff7812 */ /* 0x000fe2000780c0ff */
[----:B------:R-:W-:Y:S01]  /*0ba0*/  IMAD.IADD R20, R6, 0x1, -R5 ;  /* 0x0000000106147824 */ /* 0x000fe200078e0a05 */
[----:B------:R-:W-:Y:S01]  /*0bb0*/  LOP3.LUT R201, R201, R12, RZ, 0x3c, !PT ;  /* 0x0000000cc9c97212 */ /* 0x000fe200078e3cff */
[----:B------:R2:W3:Y:S01]  /*0bc0*/  SHFL.IDX PT, R16, R14, RZ, 0x181f ;  /* 0x00181fff0e107589 */ /* 0x0004e200000e0000 */
[----:B------:R-:W-:-:S02]  /*0bd0*/  IADD3 R12, R149, 0x80, RZ ;  /* 0x00000080950c7810 */ /* 0x000fc40007ffe0ff */
[----:B------:R-:W-:Y:S02]  /*0be0*/  SHF.R.S32.HI R7, RZ, 0x1f, R20 ;  /* 0x0000001fff077819 */ /* 0x000fe40000011414 */
[----:B------:R-:W-:Y:S02]  /*0bf0*/  ISETP.GE.AND P4, PT, R13, c[0x0][0x198], PT ;  /* 0x000066000d007a0c */ /* 0x000fe40003f86270 */
[----:B------:R-:W-:Y:S02]  /*0c00*/  LEA.HI R7, R7, R20, RZ, 0x3 ;  /* 0x0000001407077211 */ /* 0x000fe400078f18ff */
[----:B------:R-:W-:Y:S02]  /*0c10*/  ISETP.GE.AND P3, PT, R12, c[0x0][0x198], PT ;  /* 0x000066000c007a0c */ /* 0x000fe40003f66270 */
[----:B------:R-:W-:Y:S02]  /*0c20*/  LOP3.LUT R5, R7, 0xfffffff8, RZ, 0xc0, !PT ;  /* 0xfffffff807057812 */ /* 0x000fe400078ec0ff */
[----:B------:R-:W-:-:S03]  /*0c30*/  LOP3.LUT R201, R201, 0xfffffe00, R18, 0xf8, !PT ;  /* 0xfffffe00c9c97812 */ /* 0x000fc600078ef812 */
[----:B------:R-:W-:Y:S02]  /*0c40*/  IMAD.IADD R5, R20, 0x1, -R5 ;  /* 0x0000000114057824 */ /* 0x000fe400078e0a05 */
[----:B------:R-:W-:Y:S01]  /*0c50*/  @!P2 IMAD.MOV.U32 R210, RZ, RZ, R0 ;  /* 0x000000ffffd2a224 */ /* 0x000fe200078e0000 */
        /* <DEDUP_REMOVED lines=15> */
.L_x_1529:
[----:B-123--:R-:W-:Y:S05]  /*0d50*/  BSYNC B0 ;  /* 0x0000000000007941 */ /* 0x00efea0003800000 */
.L_x_1528:
        /* <DEDUP_REMOVED lines=20> */
.L_x_1531:
[----:B------:R-:W-:Y:S05]  /*0ea0*/  BSYNC B0 ;  /* 0x0000000000007941 */ /* 0x000fea0003800000 */
.L_x_1530:
[----:B------:R-:W-:Y:S01]  /*0eb0*/  IADD3 R0, R9, 0x40, RZ ;  /* 0x0000004009007810 */ /* 0x000fe20007ffe0ff */
[----:B--2---:R2:W4:Y:S01]  /*0ec0*/  SHFL.IDX PT, R19, R2, 0x2, 0x181f ;  /* 0x00581f0002137f89 */ /* 0x00452200000e0000 */
        /* <DEDUP_REMOVED lines=18> */
.L_x_1533:
[----:B------:R-:W-:Y:S05]  /*0ff0*/  BSYNC B0 ;  /* 0x0000000000007941 */ /* 0x000fea0003800000 */
.L_x_1532:
[----:B------:R-:W-:Y:S01]  /*1000*/  IMAD.MOV.U32 R197, RZ, RZ, c[0x0][0x2b8] ;  /* 0x0000ae00ffc57624 */ /* 0x000fe200078e00ff */
[----:B------:R-:W-:Y:S01]  /*1010*/  IADD3 R0, R147, -0x1, RZ ;  /* 0xffffffff93007810 */ /* 0x000fe20007ffe0ff */
[----:B---3--:R3:W-:Y:S01]  /*1020*/  SHFL.IDX PT, R22, R14, 0x3, 0x181f ;  /* 0x00781f000e167f89 */ /* 0x0087e200000e0000 */
[----:B------:R-:W-:Y:S01]  /*1030*/  IADD3 R9, R9, 0x60, RZ ;  /* 0x0000006009097810 */ /* 0x000fe20007ffe0ff */
[----:B------:R-:W-:Y:S01]  /*1040*/  IMAD.MOV.U32 R199, RZ, RZ, RZ ;  /* 0x000000ffffc77224 */ /* 0x000fe200078e00ff */
[----:B------:R-:W-:Y:S01]  /*1050*/  ISETP.NE.AND P6, PT, R197, 0x1, PT ;  /* 0x00000001c500780c */ /* 0x000fe20003fc5270 */
[----:B------:R1:W2:Y:S01]  /*1060*/  SHFL.IDX PT, R23, R2, 0x3, 0x181f ;  /* 0x00781f0002177f89 */ /* 0x0002a200000e0000 */
[----:B------:R-:W-:Y:S01]  /*1070*/  IMAD R200, R0, 0x40, R202 ;  /* 0x0000004000c87824 */ /* 0x000fe200078e02ca */
[----:B------:R-:W-:Y:S01]  /*1080*/  ISETP.GE.AND P1, PT, R9, UR4, PT ;  /* 0x0000000409007c0c */ /* 0x000fe2000bf26270 */
[----:B------:R-:W-:Y:S01]  /*1090*/  IMAD.SHL.U32 R9, R201, 0x2, RZ ;  /* 0x00000002c9097824 */ /* 0x000fe200078e00ff */
[----:B------:R-:W-:-:S02]  /*10a0*/  SHF.R.S32.HI R134, RZ, 0x1f, R13 ;  /* 0x0000001fff867819 */ /* 0x000fc4000001140d */
[C---:B------:R-:W-:Y:S01]  /*10b0*/  ISETP.GE.AND P2, PT, R200.reuse, R3, PT ;  /* 0x00000003c800720c */ /* 0x040fe20003f46270 */
[----:B-----5:R-:W-:Y:S01]  /*10c0*/  IMAD.IADD R200, R200, 0x1, R203 ;  /* 0x00000001c8c87824 */ /* 0x020fe200078e02cb */
[----:B------:R-:W-:Y:S02]  /*10d0*/  SHF.R.S32.HI R15, RZ, 0x1f, R12 ;  /* 0x0000001fff0f7819 */ /* 0x000fe4000001140c */
[----:B------:R-:W-:Y:S02]  /*10e0*/  LEA.HI R134, R134, R13, RZ, 0x3 ;  /* 0x0000000d86867211 */ /* 0x000fe400078f18ff */
[----:B------:R-:W-:Y:S02]  /*10f0*/  SHF.R.S32.HI R195, RZ, 0x1f, R210 ;  /* 0x0000001fffc37819 */ /* 0x000fe400000114d2 */
[----:B------:R-:W-:Y:S02]  /*1100*/  LOP3.LUT R134, R134, 0xfffffff8, RZ, 0xc0, !PT ;  /* 0xfffffff886867812 */ /* 0x000fe400078ec0ff */
[----:B------:R-:W-:Y:S01]  /*1110*/  ISETP.GT.OR P2, PT, R202, 0x3f, P2 ;  /* 0x0000003fca00780c */ /* 0x000fe20001744670 */
[----:B------:R-:W-:-:S02]  /*1120*/  IMAD R195, R195, c[0x0][0x2b0], RZ ;  /* 0x0000ac00c3c37a24 */ /* 0x000fc400078e02ff */
[----:B-123--:R-:W-:Y:S02]  /*1130*/  IMAD.MOV.U32 R14, RZ, RZ, R200 ;  /* 0x000000ffff0e7224 */ /* 0x00efe400078e00c8 */
[----:B------:R-:W-:Y:S01]  /*1140*/  IMAD R195, R210, c[0x0][0x2b4], R195 ;  /* 0x0000ad00d2c37a24 */ /* 0x000fe200078e02c3 */
[----:B------:R-:W-:Y:S01]  /*1150*/  P2R R2, PR, RZ, 0x40 ;  /* 0x00000040ff027803 */ /* 0x000fe20000000000 */
[----:B------:R-:W-:-:S04]  /*1160*/  @!P1 IMAD.WIDE R24, R149, 0x2, R22 ;  /* 0x0000000295189825 */ /* 0x000fc800078e0216 */
[----:B------:R-:W-:Y:S01]  /*1170*/  @P6 IMAD.HI.U32 R2, R200, c[0x0][0x2bc], RZ ;  /* 0x0000af00c8026a27 */ /* 0x000fe200078e00ff */
[----:B------:R-:W-:Y:S01]  /*1180*/  @!PT LDS RZ, [RZ] ;  /* 0x00000000fffff984 */ /* 0x000fe20000000800 */
[----:B------:R1:W-:Y:S03]  /*1190*/  @!P1 LDGSTS.E.BYPASS.LTC128B.128 [R9+0x1b100], [R24.64], !P5 ;  /* 0x1b10000018099fae */ /* 0x0003e6000e901d46 */
[----:B----4-:R-:W-:Y:S01]  /*11a0*/  @!P1 IMAD.WIDE R18, R134, 0x2, R22 ;  /* 0x0000000286129825 */ /* 0x010fe200078e0216 */
[----:B------:R-:W-:Y:S02]  /*11b0*/  @P6 SHF.R.U32.HI R14, RZ, c[0x0][0x2c0], R2 ;  /* 0x0000b000ff0e6a19 */ /* 0x000fe40000011602 */
[----:B------:R-:W-:Y:S01]  /*11c0*/  LEA.HI R2, R15, R12, RZ, 0x3 ;  /* 0x0000000c0f027211 */ /* 0x000fe200078f18ff */
[----:B------:R-:W-:Y:S01]  /*11d0*/  IMAD.WIDE.U32 R210, R210, c[0x0][0x2b0], RZ ;  /* 0x0000ac00d2d27a25 */ /* 0x000fe200078e00ff */
[----:B------:R2:W-:Y:S02]  /*11e0*/  @!P1 LDGSTS.E.BYPASS.LTC128B.128 [R9+0x1f100], [R18.64], !P4 ;  /* 0x1f10000012099fae */ /* 0x0005e4000e101d46 */
[----:B------:R-:W-:Y:S01]  /*11f0*/  LOP3.LUT R2, R2, 0xfffffff8, RZ, 0xc0, !PT ;  /* 0xfffffff802027812 */ /* 0x000fe200078ec0ff */
[----:B------:R-:W-:Y:S01]  /*1200*/  IMAD.IADD R195, R211, 0x1, R195 ;  /* 0x00000001d3c37824 */ /* 0x000fe200078e02c3 */
[----:B------:R-:W-:-:S03]  /*1210*/  @!P2 IADD3 R16, P5, R14, R210, RZ ;  /* 0x000000d20e10a210 */ /* 0x000fc60007fbe0ff */
[----:B------:R-:W-:Y:S01]  /*1220*/  @!P1 IMAD.WIDE R22, R2, 0x2, R22 ;  /* 0x0000000202169825 */ /* 0x000fe200078e0216 */
[----:B------:R-:W-:Y:S02]  /*1230*/  @!P2 LEA.HI.X.SX32 R15, R14, R195, 0x1, P5 ;  /* 0x000000c30e0fa211 */ /* 0x000fe400028f0eff */
[C---:B------:R-:W-:Y:S02]  /*1240*/  @!P2 LEA R20, P4, R16.reuse, c[0x0][0x2a0], 0x2 ;  /* 0x0000a8001014aa11 */ /* 0x040fe400078810ff */
[----:B------:R3:W-:Y:S02]  /*1250*/  @!P1 LDGSTS.E.BYPASS.LTC128B.128 [R9+0x23100], [R22.64], !P3 ;  /* 0x2310000016099fae */ /* 0x0007e4000d901d46 */
[----:B------:R-:W-:Y:S02]  /*1260*/  @!P2 LEA.HI.X R21, R16, c[0x0][0x2a4], R15, 0x2, P4 ;  /* 0x0000a9001015aa11 */ /* 0x000fe400020f140f */
[----:B------:R-:W0:Y:S04]  /*1270*/  LDGDEPBAR ;  /* 0x00000000000079af */ /* 0x000e280000000000 */
[----:B------:R-:W-:Y:S06]  /*1280*/  BAR.SYNC.DEFER_BLOCKING 0x0 ;  /* 0x0000000000007b1d */ /* 0x000fec0000010000 */
[----:B------:R4:W3:Y:S01]  /*1290*/  @!P2 LDG.E R199, [R20.64] ;  /* 0x0000000614c7a981 */ /* 0x0008e2000c1e1900 */
[----:B------:R-:W-:Y:S01]  /*12a0*/  IMAD.MOV R15, RZ, RZ, -R14 ;  /* 0x000000ffff0f7224 */ /* 0x000fe200078e0a0e */
[----:B------:R-:W-:Y:S01]  /*12b0*/  SHF.R.S32.HI R193, RZ, 0x1f, R204 ;  /* 0x0000001fffc17819 */ /* 0x000fe200000114cc */
[----:B------:R-:W-:Y:S01]  /*12c0*/  IMAD.WIDE.U32 R208, R204, c[0x0][0x1e8], RZ ;  /* 0x00007a00ccd07a25 */ /* 0x000fe200078e00ff */
[----:B------:R-:W-:-:S02]  /*12d0*/  ISETP.GE.AND P5, PT, R149, c[0x0][0x1d4], PT ;  /* 0x0000750095007a0c */ /* 0x000fc40003fa6270 */
[----:B------:R-:W-:Y:S01]  /*12e0*/  ISETP.GE.AND P4, PT, R13, c[0x0][0x1d4], PT ;  /* 0x000075000d007a0c */ /* 0x000fe20003f86270 */
[----:B------:R-:W-:Y:S01]  /*12f0*/  IMAD R200, R15, c[0x0][0x2b8], R200 ;  /* 0x0000ae000fc87a24 */ /* 0x000fe200078e02c8 */
[----:B------:R-:W-:Y:S01]  /*1300*/  ISETP.GE.AND P6, PT, R12, c[0x0][0x1d4], PT ;  /* 0x000075000c007a0c */ /* 0x000fe20003fc6270 */
[----:B------:R-:W-:Y:S01]  /*1310*/  IMAD.WIDE.U32 R206, R204, c[0x0][0x210], RZ ;  /* 0x00008400ccce7a25 */ /* 0x000fe200078e00ff */
[----:B------:R-:W-:Y:S02]  /*1320*/  ISETP.GE.AND P3, PT, R149, c[0x0][0x1d4], PT ;  /* 0x0000750095007a0c */ /* 0x000fe40003f66270 */
[----:B------:R-:W-:Y:S01]  /*1330*/  SHF.R.S32.HI R17, RZ, 0x1f, R200 ;  /* 0x0000001fff117819 */ /* 0x000fe200000114c8 */
[C---:B------:R-:W-:Y:S01]  /*1340*/  IMAD.WIDE.U32 R14, R200.reuse, c[0x0][0x1e0], RZ ;  /* 0x00007800c80e7a25 */ /* 0x040fe200078e00ff */
[----:B------:R-:W-:Y:S02]  /*1350*/  SHF.R.S32.HI R144, RZ, 0x1f, R149 ;  /* 0x0000001fff907819 */ /* 0x000fe40000011495 */
[----:B------:R-:W-:Y:S01]  /*1360*/  SEL R146, RZ, 0x10, P6 ;  /* 0x00000010ff927807 */ /* 0x000fe20003000000 */
[----:B--2---:R-:W-:Y:S01]  /*1370*/  IMAD R19, R17, c[0x0][0x1e0], RZ ;  /* 0x0000780011137a24 */ /* 0x004fe200078e02ff */
[----:B------:R-:W-:Y:S01]  /*1380*/  IADD3 R198, R9, 0x100, RZ ;  /* 0x0000010009c67810 */ /* 0x000fe20007ffe0ff */
[----:B------:R-:W-:Y:S01]  /*1390*/  IMAD R17, R17, c[0x0][0x208], RZ ;  /* 0x0000820011117a24 */ /* 0x000fe200078e02ff */
[----:B------:R-:W-:Y:S01]  /*13a0*/  SHF.R.S32.HI R145, RZ, 0x1f, R134 ;  /* 0x0000001fff917819 */ /* 0x000fe20000011486 */
[C---:B------:R-:W-:Y:S01]  /*13b0*/  IMAD R18, R200.reuse, c[0x0][0x1e4], R19 ;  /* 0x00007900c8127a24 */ /* 0x040fe200078e0213 */
[----:B------:R-:W-:Y:S01]  /*13c0*/  SHF.R.S32.HI R133, RZ, 0x1f, R2 ;  /* 0x0000001fff857819 */ /* 0x000fe20000011402 */
[----:B------:R-:W-:-:S02]  /*13d0*/  IMAD R26, R200, c[0x0][0x20c], R17 ;  /* 0x00008300c81a7a24 */ /* 0x000fc400078e0211 */
[----:B------:R-:W-:Y:S02]  /*13e0*/  IMAD.IADD R19, R15, 0x1, R18 ;  /* 0x000000010f137824 */ /* 0x000fe400078e0212 */
[----:B------:R-:W-:Y:S02]  /*13f0*/  IMAD R15, R193, c[0x0][0x1e8], RZ ;  /* 0x00007a00c10f7a24 */ /* 0x000fe400078e02ff */
[----:B------:R-:W-:Y:S02]  /*1400*/  IMAD.MOV.U32 R18, RZ, RZ, R14 ;  /* 0x000000ffff127224 */ /* 0x000fe400078e000e */
[----:B------:R-:W-:Y:S02]  /*1410*/  IMAD R15, R204, c[0x0][0x1ec], R15 ;  /* 0x00007b00cc0f7a24 */ /* 0x000fe400078e020f */
[----:B----4-:R-:W-:-:S04]  /*1420*/  IMAD.WIDE.U32 R20, R200, c[0x0][0x208], RZ ;  /* 0x00008200c8147a25 */ /* 0x010fc800078e00ff */
[----:B------:R-:W-:Y:S02]  /*1430*/  IMAD.IADD R194, R209, 0x1, R15 ;  /* 0x00000001d1c27824 */ /* 0x000fe400078e020f */
[----:B------:R-:W-:Y:S02]  /*1440*/  IMAD.IADD R27, R21, 0x1, R26 ;  /* 0x00000001151b7824 */ /* 0x000fe400078e021a */
[----:B------:R-:W-:Y:S02]  /*1450*/  IMAD.MOV.U32 R26, RZ, RZ, R20 ;  /* 0x000000ffff1a7224 */ /* 0x000fe400078e0014 */
[----:B------:R-:W-:Y:S02]  /*1460*/  IMAD R193, R193, c[0x0][0x210], RZ ;  /* 0x00008400c1c17a24 */ /* 0x000fe400078e02ff */
[----:B------:R-:W-:Y:S02]  /*1470*/  IMAD R3, R0, -0x40, R3 ;  /* 0xffffffc000037824 */ /* 0x000fe400078e0203 */
[----:B------:R-:W-:-:S02]  /*1480*/  IMAD R193, R204, c[0x0][0x214], R193 ;  /* 0x00008500ccc17a24 */ /* 0x000fc400078e02c1 */
[----:B------:R-:W-:-:S04]  /*1490*/  IMAD.WIDE R212, R149, 0x2, RZ ;  /* 0x0000000295d47825 */ /* 0x000fc800078e02ff */
[----:B------:R-:W-:Y:S02]  /*14a0*/  IMAD.IADD R193, R207, 0x1, R193 ;  /* 0x00000001cfc17824 */ /* 0x000fe400078e02c1 */
[----:B------:R-:W-:Y:S01]  /*14b0*/  IMAD.MOV.U32 R189, RZ, RZ, 0x10 ;  /* 0x00000010ffbd7424 */ /* 0x000fe200078e00ff */
[----:B---3--:R-:W-:Y:S01]  /*14c0*/  SHF.R.S32.HI R16, RZ, 0x1f, R199 ;  /* 0x0000001fff107819 */ /* 0x008fe200000114c7 */
[----:B------:R-:W-:-:S04]  /*14d0*/  IMAD.WIDE.U32 R18, R199, c[0x0][0x1f0], R18 ;  /* 0x00007c00c7127a25 */ /* 0x000fc800078e0012 */
[----:B------:R-:W-:Y:S01]  /*14e0*/  IMAD R14, R16, c[0x0][0x1f0], RZ ;  /* 0x00007c00100e7a24 */ /* 0x000fe200078e02ff */
[----:B------:R-:W-:Y:S01]  /*14f0*/  IADD3 R15, P1, R208, R18, RZ ;  /* 0x00000012d00f7210 */ /* 0x000fe20007f3e0ff */
[----:B------:R-:W-:Y:S02]  /*1500*/  IMAD R16, R16, c[0x0][0x218], RZ ;  /* 0x0000860010107a24 */ /* 0x000fe400078e02ff */
[C---:B------:R-:W-:Y:S02]  /*1510*/  IMAD R17, R199.reuse, c[0x0][0x1f4], R14 ;  /* 0x00007d00c7117a24 */ /* 0x040fe400078e020e */
[----:B------:R-:W-:-:S03]  /*1520*/  IMAD.WIDE.U32 R26, R199, c[0x0][0x218], R26 ;  /* 0x00008600c71a7a25 */ /* 0x000fc600078e001a */
[----:B------:R-:W-:Y:S01]  /*1530*/  IADD3.X R18, R194, R19, R17, P1, !PT ;  /* 0x00000013c2127210 */ /* 0x000fe20000ffe411 */
[----:B------:R-:W-:Y:S01]  /*1540*/  IMAD R16, R199, c[0x0][0x21c], R16 ;  /* 0x00008700c7107a24 */ /* 0x000fe200078e0210 */
[----:B-1----:R-:W-:Y:S01]  /*1550*/  LEA R24, P1, R15, c[0x0][0x1c8], 0x1 ;  /* 0x000072000f187a11 */ /* 0x002fe200078208ff */
[----:B------:R-:W-:-:S03]  /*1560*/  IMAD.IADD R14, R3, 0x1, -R4 ;  /* 0x00000001030e7824 */ /* 0x000fc600078e0a04 */
[----:B------:R-:W-:Y:S01]  /*1570*/  LEA.HI.X R18, R15, c[0x0][0x1cc], R18, 0x1, P1 ;  /* 0x000073000f127a11 */ /* 0x000fe200008f0c12 */
[----:B------:R-:W-:Y:S01]  /*1580*/  SHFL.IDX PT, R22, R24, RZ, 0x181f ;  /* 0x00181fff18167589 */ /* 0x000fe200000e0000 */
[----:B------:R-:W-:Y:S02]  /*1590*/  IADD3 R15, P1, R206, R26, RZ ;  /* 0x0000001ace0f7210 */ /* 0x000fe40007f3e0ff */
[C---:B------:R-:W-:Y:S01]  /*15a0*/  ISETP.GE.AND P2, PT, R14.reuse, 0x1, PT ;  /* 0x000000010e00780c */ /* 0x040fe20003f46270 */
[----:B------:R-:W1:Y:S01]  /*15b0*/  SHFL.IDX PT, R23, R18, RZ, 0x181f ;  /* 0x00181fff12177589 */ /* 0x000e6200000e0000 */
[----:B------:R-:W-:Y:S02]  /*15c0*/  IADD3.X R26, R193, R27, R16, P1, !PT ;  /* 0x0000001bc11a7210 */ /* 0x000fe40000ffe410 */
[C---:B------:R-:W-:Y:S01]  /*15d0*/  LEA R16, P1, R15.reuse, c[0x0][0x1f8], 0x1 ;  /* 0x00007e000f107a11 */ /* 0x040fe200078208ff */
[----:B------:R-:W-:Y:S03]  /*15e0*/  SHFL.IDX PT, R20, R24, 0x1, 0x181f ;  /* 0x00381f0018147f89 */ /* 0x000fe600000e0000 */
[----:B------:R-:W-:Y:S01]  /*15f0*/  LEA.HI.X R15, R15, c[0x0][0x1fc], R26, 0x1, P1 ;  /* 0x00007f000f0f7a11 */ /* 0x000fe200008f0c1a */
[----:B------:R-:W2:Y:S01]  /*1600*/  SHFL.IDX PT, R21, R18, 0x1, 0x181f ;  /* 0x00381f0012157f89 */ /* 0x000ea200000e0000 */
[----:B------:R-:W-:-:S03]  /*1610*/  ISETP.GT.AND P1, PT, R14, 0x20, PT ;  /* 0x000000200e00780c */ /* 0x000fc60003f24270 */
[----:B------:R-:W3:Y:S04]  /*1620*/  SHFL.IDX PT, R17, R16, RZ, 0x181f ;  /* 0x00181fff10117589 */ /* 0x000ee800000e0000 */
[----:B------:R-:W4:Y:S04]  /*1630*/  SHFL.IDX PT, R19, R15, RZ, 0x181f ;  /* 0x00181fff0f137589 */ /* 0x000f2800000e0000 */
[----:B------:R-:W-:Y:S01]  /*1640*/  SHFL.IDX PT, R15, R15, 0x1, 0x181f ;  /* 0x00381f000f0f7f89 */ /* 0x000fe200000e0000 */
[----:B-1----:R-:W-:-:S04]  /*1650*/  @P2 IMAD.WIDE R34, R149, 0x2, R22 ;  /* 0x0000000295222825 */ /* 0x002fc800078e0216 */
[--C-:B------:R-:W-:Y:S01]  /*1660*/  @P2 IMAD.WIDE R32, R134, 0x2, R22.reuse ;  /* 0x0000000286202825 */ /* 0x100fe200078e0216 */
[----:B------:R1:W-:Y:S03]  /*1670*/  @P2 LDGSTS.E.BYPASS.LTC128B.128 [R9+0xc100], [R34.64], !P5 ;  /* 0x0c10000022092fae */ /* 0x0003e6000e901d46 */
[----:B------:R-:W-:Y:S01]  /*1680*/  @P2 IMAD.WIDE R26, R2, 0x2, R22 ;  /* 0x00000002021a2825 */ /* 0x000fe200078e0216 */
[----:B------:R1:W-:Y:S03]  /*1690*/  @P2 LDGSTS.E.BYPASS.LTC128B.128 [R9+0xe100], [R32.64], !P4 ;  /* 0x0e10000020092fae */ /* 0x0003e6000e101d46 */
[----:B--2---:R-:W-:Y:S01]  /*16a0*/  @P1 IMAD.WIDE R24, R149, 0x2, R20 ;  /* 0x0000000295181825 */ /* 0x004fe200078e0214 */
[----:B------:R2:W-:Y:S01]  /*16b0*/  @P2 LDGSTS.E.BYPASS.LTC128B.128 [R9+0x10100], [R26.64], !P6 ;  /* 0x101000001a092fae */ /* 0x0005e2000f101d46 */
[----:B---3--:R-:W-:-:S02]  /*16c0*/  IADD3 R30, P2, R17, R212, RZ ;  /* 0x000000d4111e7210 */ /* 0x008fc40007f5e0ff */
[--C-:B------:R-:W-:Y:S01]  /*16d0*/  @P1 IMAD.WIDE R22, R134, 0x2, R20.reuse ;  /* 0x0000000286161825 */ /* 0x100fe200078e0214 */
[----:B------:R3:W-:Y:S03]  /*16e0*/  @P1 LDGSTS.E.BYPASS.LTC128B.128 [R9+0xd100], [R24.64], !P5 ;  /* 0x0d10000018091fae */ /* 0x0007e6000e901d46 */
[----:B------:R-:W-:Y:S01]  /*16f0*/  @P1 IMAD.WIDE R28, R2, 0x2, R20 ;  /* 0x00000002021c1825 */ /* 0x000fe200078e0214 */
[----:B------:R2:W-:Y:S03]  /*1700*/  @P1 LDGSTS.E.BYPASS.LTC128B.128 [R9+0xf100], [R22.64], !P4 ;  /* 0x0f10000016091fae */ /* 0x0005e6000e101d46 */
[----:B----4-:R-:W-:Y:S01]  /*1710*/  IMAD.X R31, R19, 0x1, R213, P2 ;  /* 0x00000001131f7824 */ /* 0x010fe200010e06d5 */
[----:B------:R4:W-:Y:S01]  /*1720*/  @P1 LDGSTS.E.BYPASS.LTC128B.128 [R9+0x11100], [R28.64], !P6 ;  /* 0x111000001c091fae */ /* 0x0009e2000f101d46 */
[----:B------:R-:W-:-:S02]  /*1730*/  ISETP.LT.OR P1, PT, R14, 0x1, P3 ;  /* 0x000000010e00780c */ /* 0x000fc40001f21670 */
[----:B------:R-:W-:Y:S01]  /*1740*/  ISETP.GE.AND P3, PT, R13, c[0x0][0x1d4], PT ;  /* 0x000075000d007a0c */ /* 0x000fe20003f66270 */
[----:B------:R-:W4:Y:S04]  /*1750*/  SHFL.IDX PT, R21, R16, 0x1, 0x181f ;  /* 0x00381f0010157f89 */ /* 0x000f2800000e0000 */
[----:B------:R-:W0:Y:S01]  /*1760*/  LDGDEPBAR ;  /* 0x00000000000079af */ /* 0x000e220000000000 */
[----:B-1----:R-:W-:-:S05]  /*1770*/  IMAD.WIDE R32, R134, 0x2, RZ ;  /* 0x0000000286207825 */ /* 0x002fca00078e02ff */
[----:B------:R1:W-:Y:S01]  /*1780*/  LDGSTS.E.BYPASS.LTC128B.128 [R9+0x100], [R30.64], !P1 ;  /* 0x001000001e097fae */ /* 0x0003e2000c901d46 */
[----:B---3--:R-:W-:Y:S01]  /*1790*/  IMAD.WIDE R24, R2, 0x2, RZ ;  /* 0x0000000202187825 */ /* 0x008fe200078e02ff */
[----:B--2---:R-:W-:-:S05]  /*17a0*/  IADD3 R22, P1, R17, R32, RZ ;  /* 0x0000002011167210 */ /* 0x004fca0007f3e0ff */
[----:B------:R-:W-:Y:S01]  /*17b0*/  IMAD.X R23, R19, 0x1, R33, P1 ;  /* 0x0000000113177824 */ /* 0x000fe200008e0621 */
[----:B------:R-:W-:-:S05]  /*17c0*/  IADD3 R18, P1, R17, R24, RZ ;  /* 0x0000001811127210 */ /* 0x000fca0007f3e0ff */
[----:B------:R-:W-:Y:S01]  /*17d0*/  IMAD.X R19, R19, 0x1, R25, P1 ;  /* 0x0000000113137824 */ /* 0x000fe200008e0619 */
[----:B----4-:R-:W-:-:S05]  /*17e0*/  IADD3 R26, P1, R32, R21, RZ ;  /* 0x00000015201a7210 */ /* 0x010fca0007f3e0ff */
[----:B------:R-:W-:Y:S01]  /*17f0*/  IMAD.X R27, R33, 0x1, R15, P1 ;  /* 0x00000001211b7824 */ /* 0x000fe200008e060f */
[----:B------:R-:W-:-:S05]  /*1800*/  IADD3 R16, P1, R24, R21, RZ ;  /* 0x0000001518107210 */ /* 0x000fca0007f3e0ff */
[----:B------:R-:W-:Y:S01]  /*1810*/  IMAD.X R17, R25, 0x1, R15, P1 ;  /* 0x0000000119117824 */ /* 0x000fe200008e060f */
[----:B------:R-:W-:-:S13]  /*1820*/  ISETP.LT.OR P1, PT, R14, 0x1, P3 ;  /* 0x000000010e00780c */ /* 0x000fda0001f21670 */
[----:B------:R1:W-:Y:S01]  /*1830*/  LDGSTS.E.BYPASS.LTC128B.128 [R9+0x2100], [R22.64], !P1 ;  /* 0x0210000016097fae */ /* 0x0003e2000c901d46 */
[----:B------:R-:W-:-:S04]  /*1840*/  ISETP.GE.AND P1, PT, R12, c[0x0][0x1d4], PT ;  /* 0x000075000c007a0c */ /* 0x000fc80003f26270 */
[C---:B------:R-:W-:Y:S02]  /*1850*/  ISETP.LT.OR P2, PT, R14.reuse, 0x1, P1 ;  /* 0x000000010e00780c */ /* 0x040fe40000f41670 */
[----:B------:R-:W-:-:S11]  /*1860*/  ISETP.LT.OR P1, PT, R14, 0x21, P1 ;  /* 0x000000210e00780c */ /* 0x000fd60000f21670 */
[----:B------:R1:W-:Y:S01]  /*1870*/  LDGSTS.E.BYPASS.LTC128B.128 [R9+0x4100], [R18.64], !P2 ;  /* 0x0410000012097fae */ /* 0x0003e2000d101d46 */
[----:B------:R-:W-:-:S05]  /*1880*/  IADD3 R12, P2, R212, R21, RZ ;  /* 0x00000015d40c7210 */ /* 0x000fca0007f5e0ff */
[----:B------:R-:W-:Y:S01]  /*1890*/  IMAD.X R13, R213, 0x1, R15, P2 ;  /* 0x00000001d50d7824 */ /* 0x000fe200010e060f */
[----:B------:R-:W-:-:S04]  /*18a0*/  ISETP.GE.AND P2, PT, R149, c[0x0][0x1d4], PT ;  /* 0x0000750095007a0c */ /* 0x000fc80003f46270 */
[----:B------:R-:W-:-:S13]  /*18b0*/  ISETP.LT.OR P2, PT, R14, 0x21, P2 ;  /* 0x000000210e00780c */ /* 0x000fda0001741670 */
[----:B------:R1:W-:Y:S01]  /*18c0*/  LDGSTS.E.BYPASS.LTC128B.128 [R9+0x1100], [R12.64], !P2 ;  /* 0x011000000c097fae */ /* 0x0003e2000d101d46 */
[----:B------:R-:W-:Y:S02]  /*18d0*/  ISETP.LT.OR P2, PT, R14, 0x21, P3 ;  /* 0x000000210e00780c */ /* 0x000fe40001f41670 */
[----:B------:R-:W-:-:S11]  /*18e0*/  ISETP.GT.AND P3, PT, R202, 0x3f, PT ;  /* 0x0000003fca00780c */ /* 0x000fd60003f64270 */
[----:B------:R1:W-:Y:S01]  /*18f0*/  LDGSTS.E.BYPASS.LTC128B.128 [R9+0x3100], [R26.64], !P2 ;  /* 0x031000001a097fae */ /* 0x0003e2000d101d46 */
[----:B------:R-:W-:-:S03]  /*1900*/  ISETP.GT.AND P2, PT, R0, R196, PT ;  /* 0x000000c40000720c */ /* 0x000fc60003f44270 */
[----:B------:R1:W-:Y:S01]  /*1910*/  LDGSTS.E.BYPASS.LTC128B.128 [R9+0x5100], [R16.64], !P1 ;  /* 0x0510000010097fae */ /* 0x0003e2000c901d46 */
[----:B------:R-:W-:Y:S02]  /*1920*/  LOP3.LUT P1, RZ, R5, 0x2, RZ, 0xc0, !PT ;  /* 0x0000000205ff7812 */ /* 0x000fe4000782c0ff */
[----:B------:R-:W-:Y:S01]  /*1930*/  P2R R24, PR, RZ, 0x4 ;  /* 0x00000004ff187803 */ /* 0x000fe20000000000 */
[----:B------:R-:W0:Y:S01]  /*1940*/  LDGDEPBAR ;  /* 0x00000000000079af */ /* 0x000e220000000000 */
[----:B------:R-:W-:-:S05]  /*1950*/  SEL R189, R189, 0xfffffff0, !P1 ;  /* 0xfffffff0bdbd7807 */ /* 0x000fca0004800000 */
[----:B------:R-:W-:Y:S05]  /*1960*/  @!P2 BRA `(.L_x_1534) ;  /* 0x000004200000a947 */ /* 0x000fea0003800000 */
[----:B------:R-:W-:Y:S01]  /*1970*/  ISETP.NE.AND P2, PT, R197, 0x1, PT ;  /* 0x00000001c500780c */ /* 0x000fe20003f45270 */
[----:B-1----:R-:W-:Y:S02]  /*1980*/  IMAD R13, R0, 0x40, R203 ;  /* 0x00000040000d7824 */ /* 0x002fe400078e02cb */
[----:B------:R-:W-:-:S03]  /*1990*/  IMAD.MOV.U32 R199, RZ, RZ, RZ ;  /* 0x000000ffffc77224 */ /* 0x000fc600078e00ff */
[----:B------:R-:W-:-:S05]  /*19a0*/  IADD3 R200, R13, -0x40, R202 ;  /* 0xffffffc00dc87810 */ /* 0x000fca0007ffe0ca */
[----:B------:R-:W-:Y:S02]  /*19b0*/  IMAD.MOV.U32 R0, RZ, RZ, R200 ;  /* 0x000000ffff007224 */ /* 0x000fe400078e00c8 */
[----:B------:R-:W-:-:S05]  /*19c0*/  @P2 IMAD.HI.U32 R12, R200, c[0x0][0x2bc], RZ ;  /* 0x0000af00c80c2a27 */ /* 0x000fca00078e00ff */
[----:B------:R-:W-:-:S04]  /*19d0*/  @P2 SHF.R.U32.HI R0, RZ, c[0x0][0x2c0], R12 ;  /* 0x0000b000ff002a19 */ /* 0x000fc8000001160c */
[----:B------:R-:W-:-:S04]  /*19e0*/  @!P3 IADD3 R13, P1, R0, R210, RZ ;  /* 0x000000d2000db210 */ /* 0x000fc80007f3e0ff */
[----:B------:R-:W-:Y:S02]  /*19f0*/  @!P3 LEA.HI.X.SX32 R12, R0, R195, 0x1, P1 ;  /* 0x000000c3000cb211 */ /* 0x000fe400008f0eff */
[----:B------:R-:W-:-:S04]  /*1a00*/  @!P3 LEA R16, P1, R13, c[0x0][0x2a0], 0x2 ;  /* 0x0000a8000d10ba11 */ /* 0x000fc800078210ff */
[----:B------:R-:W-:-:S05]  /*1a10*/  @!P3 LEA.HI.X R17, R13, c[0x0][0x2a4], R12, 0x2, P1 ;  /* 0x0000a9000d11ba11 */ /* 0x000fca00008f140c */
[----:B------:R1:W2:Y:S01]  /*1a20*/  @!P3 LDG.E R199, [R16.64] ;  /* 0x0000000610c7b981 */ /* 0x0002a2000c1e1900 */
[----:B------:R-:W-:Y:S01]  /*1a30*/  IMAD.MOV R13, RZ, RZ, -R0 ;  /* 0x000000ffff0d7224 */ /* 0x000fe200078e0a00 */
[----:B------:R-:W-:Y:S02]  /*1a40*/  SHF.L.U64.HI R18, R149, 0x1, R144 ;  /* 0x0000000195127819 */ /* 0x000fe40000010290 */
[----:B------:R-:W-:Y:S01]  /*1a50*/  IADD3 R21, -R146, 0x10, RZ ;  /* 0x0000001092157810 */ /* 0x000fe20007ffe1ff */
[----:B------:R-:W-:-:S03]  /*1a60*/  IMAD R200, R13, c[0x0][0x2b8], R200 ;  /* 0x0000ae000dc87a24 */ /* 0x000fc600078e02c8 */
[----:B------:R-:W-:Y:S01]  /*1a70*/  LOP3.LUT R21, R21, 0xf, RZ, 0xc0, !PT ;  /* 0x0000000f15157812 */ /* 0x000fe200078ec0ff */
[----:B------:R-:W-:Y:S01]  /*1a80*/  IMAD.WIDE.U32 R14, R200, c[0x0][0x1e0], RZ ;  /* 0x00007800c80e7a25 */ /* 0x000fe200078e00ff */
[----:B------:R-:W-:-:S05]  /*1a90*/  SHF.R.S32.HI R0, RZ, 0x1f, R200 ;  /* 0x0000001fff007819 */ /* 0x000fca00000114c8 */
[----:B------:R-:W-:-:S04]  /*1aa0*/  IMAD R13, R0, c[0x0][0x1e0], RZ ;  /* 0x00007800000d7a24 */ /* 0x000fc800078e02ff */
[----:B------:R-:W-:-:S04]  /*1ab0*/  IMAD R0, R200, c[0x0][0x1e4], R13 ;  /* 0x00007900c8007a24 */ /* 0x000fc800078e020d */
[----:B------:R-:W-:Y:S01]  /*1ac0*/  IMAD.IADD R15, R15, 0x1, R0 ;  /* 0x000000010f0f7824 */ /* 0x000fe200078e0200 */
[----:B-1----:R-:W-:Y:S01]  /*1ad0*/  SEL R16, RZ, 0x10, P5 ;  /* 0x00000010ff107807 */ /* 0x002fe20002800000 */
[----:B------:R-:W-:-:S03]  /*1ae0*/  IMAD.SHL.U32 R17, R149, 0x2, RZ ;  /* 0x0000000295117824 */ /* 0x000fc600078e00ff */
[----:B------:R-:W-:-:S04]  /*1af0*/  IADD3 R28, -R16, 0x10, RZ ;  /* 0x00000010101c7810 */ /* 0x000fc80007ffe1ff */
[----:B------:R-:W-:Y:S02]  /*1b00*/  LOP3.LUT R28, R28, 0xf, RZ, 0xc0, !PT ;  /* 0x0000000f1c1c7812 */ /* 0x000fe400078ec0ff */
[----:B--2---:R-:W-:Y:S01]  /*1b10*/  SHF.R.S32.HI R0, RZ, 0x1f, R199 ;  /* 0x0000001fff007819 */ /* 0x004fe200000114c7 */
[----:B------:R-:W-:Y:S01]  /*1b20*/  IMAD.WIDE.U32 R12, R199, c[0x0][0x1f0], R14 ;  /* 0x00007c00c70c7a25 */ /* 0x000fe200078e000e */
[----:B------:R-:W-:-:S03]  /*1b30*/  SHF.L.U64.HI R15, R134, 0x1, R145 ;  /* 0x00000001860f7819 */ /* 0x000fc60000010291 */
[----:B------:R-:W-:Y:S02]  /*1b40*/  IMAD R0, R0, c[0x0][0x1f0], RZ ;  /* 0x00007c0000007a24 */ /* 0x000fe400078e02ff */
[----:B------:R-:W-:Y:S02]  /*1b50*/  IMAD.SHL.U32 R14, R134, 0x2, RZ ;  /* 0x00000002860e7824 */ /* 0x000fe400078e00ff */
[----:B------:R-:W-:Y:S01]  /*1b60*/  IMAD R19, R199, c[0x0][0x1f4], R0 ;  /* 0x00007d00c7137a24 */ /* 0x000fe200078e0200 */
[----:B------:R-:W-:Y:S02]  /*1b70*/  IADD3 R0, P1, R208, R12, RZ ;  /* 0x0000000cd0007210 */ /* 0x000fe40007f3e0ff */
[----:B------:R-:W-:Y:S02]  /*1b80*/  SHF.L.U64.HI R12, R2, 0x1, R133 ;  /* 0x00000001020c7819 */ /* 0x000fe40000010285 */
[----:B------:R-:W-:Y:S02]  /*1b90*/  IADD3.X R19, R194, R13, R19, P1, !PT ;  /* 0x0000000dc2137210 */ /* 0x000fe40000ffe413 */
[----:B------:R-:W-:-:S02]  /*1ba0*/  LEA R20, P1, R0, c[0x0][0x1c8], 0x1 ;  /* 0x0000720000147a11 */ /* 0x000fc400078208ff */
[----:B------:R-:W-:Y:S02]  /*1bb0*/  SEL R13, RZ, 0x10, P4 ;  /* 0x00000010ff0d7807 */ /* 0x000fe40002000000 */
[----:B------:R-:W-:Y:S01]  /*1bc0*/  LEA.HI.X R19, R0, c[0x0][0x1cc], R19, 0x1, P1 ;  /* 0x0000730000137a11 */ /* 0x000fe200008f0c13 */
[----:B------:R-:W1:Y:S01]  /*1bd0*/  SHFL.IDX PT, R22, R20, 0x1, 0x181f ;  /* 0x00381f0014167f89 */ /* 0x000e6200000e0000 */
[----:B------:R-:W-:Y:S01]  /*1be0*/  IADD3 R27, -R13, 0x10, RZ ;  /* 0x000000100d1b7810 */ /* 0x000fe20007ffe1ff */
[----:B------:R-:W-:Y:S02]  /*1bf0*/  IMAD.SHL.U32 R0, R2, 0x2, RZ ;  /* 0x0000000202007824 */ /* 0x000fe400078e00ff */
[----:B------:R-:W2:Y:S01]  /*1c00*/  SHFL.IDX PT, R23, R19, 0x1, 0x181f ;  /* 0x00381f0013177f89 */ /* 0x000ea200000e0000 */
[----:B------:R-:W-:-:S03]  /*1c10*/  LOP3.LUT R27, R27, 0xf, RZ, 0xc0, !PT ;  /* 0x0000000f1b1b7812 */ /* 0x000fc600078ec0ff */
[----:B------:R-:W-:Y:S01]  /*1c20*/  SHFL.IDX PT, R19, R19, RZ, 0x181f ;  /* 0x00181fff13137589 */ /* 0x000fe200000e0000 */
[----:B-1----:R-:W-:-:S04]  /*1c30*/  IADD3 R28, P2, P1, R28, R22, R17 ;  /* 0x000000161c1c7210 */ /* 0x002fc8000795e011 */
[----:B--2---:R-:W-:Y:S02]  /*1c40*/  IADD3.X R29, RZ, R23, R18, P2, P1 ;  /* 0x00000017ff1d7210 */ /* 0x004fe400017e2412 */
[----:B------:R-:W-:-:S04]  /*1c50*/  IADD3 R26, P2, P1, R27, R22, R14 ;  /* 0x000000161b1a7210 */ /* 0x000fc8000795e00e */
[-C--:B------:R-:W-:Y:S02]  /*1c60*/  IADD3.X R27, RZ, R23.reuse, R15, P2, P1 ;  /* 0x00000017ff1b7210 */ /* 0x080fe400017e240f */
[----:B------:R-:W-:Y:S02]  /*1c70*/  IADD3 R22, P2, P1, R21, R22, R0 ;  /* 0x0000001615167210 */ /* 0x000fe4000795e000 */
[----:B------:R-:W1:Y:S02]  /*1c80*/  SHFL.IDX PT, R21, R20, RZ, 0x181f ;  /* 0x00181fff14157589 */ /* 0x000e6400000e0000 */
[----:B------:R-:W-:Y:S02]  /*1c90*/  IADD3.X R23, RZ, R23, R12, P2, P1 ;  /* 0x00000017ff177210 */ /* 0x000fe400017e240c */
[----:B-1----:R-:W-:-:S05]  /*1ca0*/  IADD3 R30, P1, R21, R17, RZ ;  /* 0x00000011151e7210 */ /* 0x002fca0007f3e0ff */
[----:B------:R-:W-:Y:S01]  /*1cb0*/  IMAD.X R31, R19, 0x1, R18, P1 ;  /* 0x00000001131f7824 */ /* 0x000fe200008e0612 */
[----:B------:R-:W-:-:S04]  /*1cc0*/  IADD3 R14, P1, R21, R14, RZ ;  /* 0x0000000e150e7210 */ /* 0x000fc80007f3e0ff */
[----:B------:R1:W-:Y:S01]  /*1cd0*/  LDGSTS.E.BYPASS.LTC128B.128 [R9+0x12100], [R30.64], !P5 ;  /* 0x121000001e097fae */ /* 0x0003e2000e901d46 */
[----:B------:R-:W-:Y:S01]  /*1ce0*/  IMAD.X R15, R19, 0x1, R15, P1 ;  /* 0x00000001130f7824 */ /* 0x000fe200008e060f */
[----:B------:R-:W-:-:S04]  /*1cf0*/  IADD3 R32, P1, R21, R0, RZ ;  /* 0x0000000015207210 */ /* 0x000fc80007f3e0ff */
[----:B------:R1:W-:Y:S01]  /*1d00*/  LDGSTS.E.BYPASS.LTC128B.128 [R9+0x14100], [R14.64], !P4 ;  /* 0x141000000e097fae */ /* 0x0003e2000e101d46 */
[----:B------:R-:W-:Y:S01]  /*1d10*/  IMAD.X R33, R19, 0x1, R12, P1 ;  /* 0x0000000113217824 */ /* 0x000fe200008e060c */
[----:B------:R-:W-:-:S04]  /*1d20*/  ISETP.NE.U32.AND P1, PT, R16, RZ, PT ;  /* 0x000000ff1000720c */ /* 0x000fc80003f25070 */
[----:B------:R1:W-:Y:S09]  /*1d30*/  LDGSTS.E.BYPASS.LTC128B.128 [R9+0x16100], [R32.64], !P6 ;  /* 0x1610000020097fae */ /* 0x0003f2000f101d46 */
[----:B------:R1:W-:Y:S01]  /*1d40*/  LDGSTS.E.BYPASS.LTC128B.128.ZFILL [R9+0x13100], [R28.64], P1 ;  /* 0x131000001c097fae */ /* 0x0003e20008941d46 */
[----:B------:R-:W-:-:S13]  /*1d50*/  ISETP.NE.U32.AND P1, PT, R13, RZ, PT ;  /* 0x000000ff0d00720c */ /* 0x000fda0003f25070 */
[----:B------:R1:W-:Y:S01]  /*1d60*/  LDGSTS.E.BYPASS.LTC128B.128.ZFILL [R9+0x15100], [R26.64], P1 ;  /* 0x151000001a097fae */ /* 0x0003e20008941d46 */
[----:B------:R-:W-:-:S13]  /*1d70*/  ISETP.NE.U32.AND P1, PT, R146, RZ, PT ;  /* 0x000000ff9200720c */ /* 0x000fda0003f25070 */
[----:B------:R1:W-:Y:S02]  /*1d80*/  LDGSTS.E.BYPASS.LTC128B.128.ZFILL [R9+0x17100], [R22.64], P1 ;  /* 0x1710000016097fae */ /* 0x0003e40008941d46 */
.L_x_1534:
[----:B------:R-:W0:Y:S01]  /*1d90*/  LDGDEPBAR ;  /* 0x00000000000079af */ /* 0x000e220000000000 */
[----:B-1----:R-:W-:Y:S01]  /*1da0*/  SHF.R.S32.HI R13, RZ, 0x4, R10 ;  /* 0x00000004ff0d7819 */ /* 0x002fe2000001140a */
[----:B------:R-:W-:Y:S01]  /*1db0*/  IMAD.SHL.U32 R0, R8, 0x40, RZ ;  /* 0x0000004008007824 */ /* 0x000fe200078e00ff */
[----:B------:R-:W-:Y:S01]  /*1dc0*/  LEA.HI R96, R11, R6, RZ, 0x5 ;  /* 0x000000060b607211 */ /* 0x000fe200078f28ff */
[----:B------:R-:W-:Y:S01]  /*1dd0*/  IMAD.SHL.U32 R4, R4, 0x8, RZ ;  /* 0x0000000804047824 */ /* 0x000fe200078e00ff */
[----:B------:R-:W-:Y:S01]  /*1de0*/  LEA.HI R12, R10, R13, RZ, 0x1 ;  /* 0x0000000d0a0c7211 */ /* 0x000fe200078f08ff */
[----:B------:R-:W-:Y:S01]  /*1df0*/  IMAD.SHL.U32 R10, R5, 0x40, RZ ;  /* 0x00000040050a7824 */ /* 0x000fe200078e00ff */
[----:B------:R-:W-:Y:S01]  /*1e00*/  LOP3.LUT R15, R0, 0x1c0, RZ, 0xc0, !PT ;  /* 0x000001c0000f7812 */ /* 0x000fe200078ec0ff */
[----:B------:R-:W-:Y:S01]  /*1e10*/  IMAD.SHL.U32 R7, R7, 0x40, RZ ;  /* 0x0000004007077824 */ /* 0x000fe200078e00ff */
[----:B------:R-:W-:Y:S01]  /*1e20*/  LOP3.LUT R12, R12, 0xfffffffe, RZ, 0xc0, !PT ;  /* 0xfffffffe0c0c7812 */ /* 0x000fe200078ec0ff */
[----:B------:R-:W-:Y:S01]  /*1e30*/  IMAD.SHL.U32 R0, R96, 0x20, RZ ;  /* 0x0000002060007824 */ /* 0x000fe200078e00ff */
[----:B------:R-:W-:Y:S01]  /*1e40*/  LOP3.LUT R4, R15, 0x8, R4, 0xf8, !PT ;  /* 0x000000080f047812 */ /* 0x000fe200078ef804 */
[----:B------:R-:W-:Y:S01]  /*1e50*/  IMAD.MOV.U32 R11, RZ, RZ, 0x20 ;  /* 0x00000020ff0b7424 */ /* 0x000fe200078e00ff */
[----:B------:R-:W-:Y:S01]  /*1e60*/  SHF.R.U32.HI R15, RZ, 0x3, R15 ;  /* 0x00000003ff0f7819 */ /* 0x000fe2000001160f */
[----:B------:R-:W-:Y:S01]  /*1e70*/  IMAD.IADD R12, R13, 0x1, -R12 ;  /* 0x000000010d0c7824 */ /* 0x000fe200078e0a0c */
[----:B------:R-:W-:Y:S01]  /*1e80*/  LOP3.LUT R10, R10, 0x1c0, RZ, 0xc0, !PT ;  /* 0x000001c00a0a7812 */ /* 0x000fe200078ec0ff */
[----:B------:R-:W-:Y:S01]  /*1e90*/  IMAD.SHL.U32 R189, R189, 0x2, RZ ;  /* 0x00000002bdbd7824 */ /* 0x000fe200078e00ff */
[----:B------:R-:W-:Y:S01]  /*1ea0*/  LOP3.LUT R15, R4, R15, RZ, 0x3c, !PT ;  /* 0x0000000f040f7212 */ /* 0x000fe200078e3cff */
[----:B------:R-:W-:Y:S01]  /*1eb0*/  IMAD.SHL.U32 R13, R12, 0x8, RZ ;  /* 0x000000080c0d7824 */ /* 0x000fe200078e00ff */
[----:B------:R-:W-:-:S02]  /*1ec0*/  LOP3.LUT R7, R7, 0xfffffe00, RZ, 0xc0, !PT ;  /* 0xfffffe0007077812 */ /* 0x000fc400078ec0ff */
[----:B------:R-:W-:Y:S01]  /*1ed0*/  LOP3.LUT R0, R0, 0x7ffffc00, RZ, 0xc0, !PT ;  /* 0x7ffffc0000007812 */ /* 0x000fe200078ec0ff */
[----:B------:R-:W-:Y:S01]  /*1ee0*/  IMAD R190, R12, 0x200, R15 ;  /* 0x000002000cbe7824 */ /* 0x000fe200078e020f */
[----:B------:R-:W-:Y:S01]  /*1ef0*/  LOP3.LUT R4, R10, 0x8, R13, 0xf8, !PT ;  /* 0x000000080a047812 */ /* 0x000fe200078ef80d */
[----:B------:R-:W-:-:S04]  /*1f00*/  DEPBAR.LE SB0, 0x3 ;  /* 0x000080c00000791a */ /* 0x000fc80000000000 */
[----:B------:R-:W-:-:S04]  /*1f10*/  DEPBAR.LE SB0, 0x2 ;  /* 0x000080800000791a */ /* 0x000fc80000000000 */
[----:B------:R-:W-:Y:S01]  /*1f20*/  SHF.R.U32.HI R13, RZ, 0x3, R10 ;  /* 0x00000003ff0d7819 */ /* 0x000fe2000001160a */
[----:B------:R-:W-:Y:S01]  /*1f30*/  IMAD.SHL.U32 R190, R190, 0x2, RZ ;  /* 0x00000002bebe7824 */ /* 0x000fe200078e00ff */
[----:B------:R-:W-:Y:S01]  /*1f40*/  BAR.SYNC.DEFER_BLOCKING 0x0 ;  /* 0x0000000000007b1d */ /* 0x000fe20000010000 */
[----:B------:R-:W-:Y:S02]  /*1f50*/  ISETP.NE.AND P1, PT, R24, RZ, PT ;  /* 0x000000ff1800720c */ /* 0x000fe40003f25270 */
[----:B------:R-:W-:Y:S02]  /*1f60*/  LOP3.LUT R4, R4, R13, RZ, 0x3c, !PT ;  /* 0x0000000d04047212 */ /* 0x000fe400078e3cff */
[----:B------:R-:W-:Y:S02]  /*1f70*/  SEL R11, R11, 0xffffffe0, !P0 ;  /* 0xffffffe00b0b7807 */ /* 0x000fe40004000000 */
[----:B------:R-:W-:-:S03]  /*1f80*/  IADD3 R0, R4, R7, R0 ;  /* 0x0000000704007210 */ /* 0x000fc60007ffe000 */
[----:B------:R-:W-:Y:S01]  /*1f90*/  IMAD.IADD R98, R190, 0x1, R11 ;  /* 0x00000001be627824 */ /* 0x000fe200078e020b */
[C---:B------:R-:W-:Y:S01]  /*1fa0*/  LEA R192, R0.reuse, 0x18100, 0x1 ;  /* 0x0001810000c07811 */ /* 0x040fe200078e08ff */
[----:B------:R-:W-:-:S04]  /*1fb0*/  IMAD.SHL.U32 R48, R0, 0x2, RZ ;  /* 0x0000000200307824 */ /* 0x000fc800078e00ff */
[----:B------:R-:W-:Y:S01]  /*1fc0*/  IMAD.IADD R188, R192, 0x1, R189 ;  /* 0x00000001c0bc7824 */ /* 0x000fe200078e02bd */
[----:B------:R1:W2:Y:S04]  /*1fd0*/  LDSM.16.M88.4 R16, [R190+0xc100] ;  /* 0x00c10000be10783b */ /* 0x0002a80000000200 */
[----:B------:R1:W3:Y:S04]  /*1fe0*/  LDSM.16.M88.4 R44, [R190+0xc900] ;  /* 0x00c90000be2c783b */ /* 0x0002e80000000200 */
[----:B------:R1:W4:Y:S04]  /*1ff0*/  LDSM.16.M88.4 R60, [R190+0xd100] ;  /* 0x00d10000be3c783b */ /* 0x0003280000000200 */
[----:B------:R1:W1:Y:S04]  /*2000*/  LDSM.16.M88.4 R68, [R190+0xd900] ;  /* 0x00d90000be44783b */ /* 0x0002680000000200 */
[----:B------:R1:W1:Y:S04]  /*2010*/  LDSM.16.M88.4 R24, [R98+0xc100] ;  /* 0x00c100006218783b */ /* 0x0002680000000200 */
[----:B------:R1:W1:Y:S04]  /*2020*/  LDSM.16.M88.4 R12, [R98+0xc900] ;  /* 0x00c90000620c783b */ /* 0x0002680000000200 */
[----:B------:R1:W1:Y:S04]  /*2030*/  LDSM.16.M88.4 R28, [R98+0xd100] ;  /* 0x00d10000621c783b */ /* 0x0002680000000200 */
[----:B------:R1:W1:Y:S04]  /*2040*/  LDSM.16.M88.4 R72, [R98+0xd900] ;  /* 0x00d900006248783b */ /* 0x0002680000000200 */
[----:B------:R-:W1:Y:S04]  /*2050*/  LDSM.16.M88.4 R48, [R48+0x18100] ;  /* 0x018100003030783b */ /* 0x000e680000000200 */
[----:B------:R1:W1:Y:S01]  /*2060*/  LDSM.16.M88.4 R76, [R188] ;  /* 0x00000000bc4c783b */ /* 0x0002620000000200 */
[----:B------:R-:W-:Y:S05]  /*2070*/  @!P1 BRA `(.L_x_1535) ;  /* 0x0000034000009947 */ /* 0x000fea0003800000 */
[----:B------:R-:W-:Y:S01]  /*2080*/  SHF.R.S32.HI R0, RZ, 0x1f, R200 ;  /* 0x0000001fff007819 */ /* 0x000fe200000114c8 */
[----:B------:R-:W-:Y:S01]  /*2090*/  IMAD.WIDE.U32 R20, R200, c[0x0][0x208], RZ ;  /* 0x00008200c8147a25 */ /* 0x000fe200078e00ff */
[----:B------:R-:W-:-:S02]  /*20a0*/  SEL R22, RZ, 0x10, P5 ;  /* 0x00000010ff167807 */ /* 0x000fc40002800000 */
[C---:B------:R-:W-:Y:S01]  /*20b0*/  SHF.L.U64.HI R32, R149.reuse, 0x1, R144 ;  /* 0x0000000195207819 */ /* 0x040fe20000010290 */
[----:B------:R-:W-:Y:S01]  /*20c0*/  IMAD R11, R0, c[0x0][0x208], RZ ;  /* 0x00008200000b7a24 */ /* 0x000fe200078e02ff */
[----:B------:R-:W-:Y:S01]  /*20d0*/  SHF.R.S32.HI R0, RZ, 0x1f, R199 ;  /* 0x0000001fff007819 */ /* 0x000fe200000114c7 */
[----:B------:R-:W-:Y:S01]  /*20e0*/  IMAD.SHL.U32 R23, R149, 0x2, RZ ;  /* 0x0000000295177824 */ /* 0x000fe200078e00ff */
[----:B------:R-:W-:Y:S01]  /*20f0*/  IADD3 R40, -R22, 0x10, RZ ;  /* 0x0000001016287810 */ /* 0x000fe20007ffe1ff */
[----:B------:R-:W-:Y:S01]  /*2100*/  IMAD R10, R200, c[0x0][0x20c], R11 ;  /* 0x00008300c80a7a24 */ /* 0x000fe200078e020b */
[----:B------:R-:W-:Y:S01]  /*2110*/  SEL R11, RZ, 0x10, P4 ;  /* 0x00000010ff0b7807 */ /* 0x000fe20002000000 */
[----:B------:R-:W-:Y:S01]  /*2120*/  IMAD R0, R0, c[0x0][0x218], RZ ;  /* 0x0000860000007a24 */ /* 0x000fe200078e02ff */
[----:B------:R-:W-:Y:S01]  /*2130*/  LOP3.LUT R40, R40, 0xf, RZ, 0xc0, !PT ;  /* 0x0000000f28287812 */ /* 0x000fe200078ec0ff */
[----:B------:R-:W-:Y:S01]  /*2140*/  IMAD.IADD R21, R21, 0x1, R10 ;  /* 0x0000000115157824 */ /* 0x000fe200078e020a */
[----:B------:R-:W-:Y:S01]  /*2150*/  IADD3 R39, -R11, 0x10, RZ ;  /* 0x000000100b277810 */ /* 0x000fe20007ffe1ff */
[C---:B------:R-:W-:Y:S01]  /*2160*/  IMAD R10, R199.reuse, c[0x0][0x21c], R0 ;  /* 0x00008700c70a7a24 */ /* 0x040fe200078e0200 */
[----:B------:R-:W-:Y:S01]  /*2170*/  IADD3 R35, -R146, 0x10, RZ ;  /* 0x0000001092237810 */ /* 0x000fe20007ffe1ff */
[----:B------:R-:W-:Y:S01]  /*2180*/  IMAD.WIDE.U32 R20, R199, c[0x0][0x218], R20 ;  /* 0x00008600c7147a25 */ /* 0x000fe200078e0014 */
[----:B------:R-:W-:-:S02]  /*2190*/  LOP3.LUT R39, R39, 0xf, RZ, 0xc0, !PT ;  /* 0x0000000f27277812 */ /* 0x000fc400078ec0ff */
[----:B------:R-:W-:Y:S02]  /*21a0*/  LOP3.LUT R35, R35, 0xf, RZ, 0xc0, !PT ;  /* 0x0000000f23237812 */ /* 0x000fe400078ec0ff */
[----:B------:R-:W-:Y:S01]  /*21b0*/  IADD3 R0, P1, R206, R20, RZ ;  /* 0x00000014ce007210 */ /* 0x000fe20007f3e0ff */
[----:B------:R-:W-:-:S03]  /*21c0*/  IMAD.SHL.U32 R20, R134, 0x2, RZ ;  /* 0x0000000286147824 */ /* 0x000fc600078e00ff */
[----:B------:R-:W-:Y:S02]  /*21d0*/  IADD3.X R33, R193, R21, R10, P1, !PT ;  /* 0x00000015c1217210 */ /* 0x000fe40000ffe40a */
[----:B------:R-:W-:Y:S02]  /*21e0*/  LEA R34, P1, R0, c[0x0][0x1f8], 0x1 ;  /* 0x00007e0000227a11 */ /* 0x000fe400078208ff */
[----:B------:R-:W-:Y:S02]  /*21f0*/  SHF.L.U64.HI R21, R134, 0x1, R145 ;  /* 0x0000000186157819 */ /* 0x000fe40000010291 */
[----:B------:R-:W-:Y:S01]  /*2200*/  LEA.HI.X R33, R0, c[0x0][0x1fc], R33, 0x1, P1 ;  /* 0x00007f0000217a11 */ /* 0x000fe200008f0c21 */
[----:B------:R-:W5:Y:S01]  /*2210*/  SHFL.IDX PT, R36, R34, 0x1, 0x181f ;  /* 0x00381f0022247f89 */ /* 0x000f6200000e0000 */
[C---:B------:R-:W-:Y:S01]  /*2220*/  IMAD.SHL.U32 R0, R2.reuse, 0x2, RZ ;  /* 0x0000000202007824 */ /* 0x040fe200078e00ff */
[----:B------:R-:W-:Y:S02]  /*2230*/  SHF.L.U64.HI R10, R2, 0x1, R133 ;  /* 0x00000001020a7819 */ /* 0x000fe40000010285 */
[----:B------:R-:W4:Y:S04]  /*2240*/  SHFL.IDX PT, R37, R33, 0x1, 0x181f ;  /* 0x00381f0021257f89 */ /* 0x000f2800000e0000 */
[----:B------:R-:W-:Y:S01]  /*2250*/  SHFL.IDX PT, R33, R33, RZ, 0x181f ;  /* 0x00181fff21217589 */ /* 0x000fe200000e0000 */
[----:B-----5:R-:W-:-:S04]  /*2260*/  IADD3 R40, P2, P1, R40, R36, R23 ;  /* 0x0000002428287210 */ /* 0x020fc8000795e017 */
[----:B----4-:R-:W-:Y:S02]  /*2270*/  IADD3.X R41, RZ, R37, R32, P2, P1 ;  /* 0x00000025ff297210 */ /* 0x010fe400017e2420 */
[----:B------:R-:W-:-:S04]  /*2280*/  IADD3 R38, P2, P1, R39, R36, R20 ;  /* 0x0000002427267210 */ /* 0x000fc8000795e014 */
[-C--:B------:R-:W-:Y:S02]  /*2290*/  IADD3.X R39, RZ, R37.reuse, R21, P2, P1 ;  /* 0x00000025ff277210 */ /* 0x080fe400017e2415 */
[----:B------:R-:W-:Y:S02]  /*22a0*/  IADD3 R36, P2, P1, R35, R36, R0 ;  /* 0x0000002423247210 */ /* 0x000fe4000795e000 */
[----:B------:R-:W4:Y:S02]  /*22b0*/  SHFL.IDX PT, R35, R34, RZ, 0x181f ;  /* 0x00181fff22237589 */ /* 0x000f2400000e0000 */
[----:B------:R-:W-:Y:S02]  /*22c0*/  IADD3.X R37, RZ, R37, R10, P2, P1 ;  /* 0x00000025ff257210 */ /* 0x000fe400017e240a */
[----:B----4-:R-:W-:-:S05]  /*22d0*/  IADD3 R42, P1, R35, R23, RZ ;  /* 0x00000017232a7210 */ /* 0x010fca0007f3e0ff */
        /* <DEDUP_REMOVED lines=14> */
.L_x_1535:
[----:B------:R-:W-:Y:S01]  /*23c0*/  IMAD.MOV.U32 R0, RZ, RZ, 0x40 ;  /* 0x00000040ff007424 */ /* 0x000fe200078e00ff */
[----:B------:R-:W-:Y:S01]  /*23d0*/  LOP3.LUT P1, RZ, R5, 0x4, RZ, 0xc0, !PT ;  /* 0x0000000405ff7812 */ /* 0x000fe2000782c0ff */
[C---:B-12-4-:R-:W-:Y:S01]  /*23e0*/  HMMA.16816.F32.BF16 R20, R48.reuse, R16, RZ ;  /* 0x000000103014723c */ /* 0x056fe200000418ff */
[----:B------:R-:W-:Y:S01]  /*23f0*/  LDSM.16.M88.4 R84, [R190+0x10900] ;  /* 0x01090000be54783b */ /* 0x000fe20000000200 */
[----:B------:R-:W-:Y:S01]  /*2400*/  IMAD.IADD R184, R7, 0x1, R4 ;  /* 0x0000000107b87824 */ /* 0x000fe200078e0204 */
[----:B------:R-:W-:Y:S02]  /*2410*/  SEL R5, R0, 0xffffffc0, !P1 ;  /* 0xffffffc000057807 */ /* 0x000fe40004800000 */
[----:B------:R-:W-:Y:S01]  /*2420*/  LOP3.LUT P1, RZ, R8, 0x4, RZ, 0xc0, !PT ;  /* 0x0000000408ff7812 */ /* 0x000fe2000782c0ff */
[----:B------:R-:W0:Y:S01]  /*2430*/  LDGDEPBAR ;  /* 0x00000000000079af */ /* 0x000e220000000000 */
[----:B------:R-:W-:Y:S01]  /*2440*/  IMAD.SHL.U32 R184, R184, 0x2, RZ ;  /* 0x00000002b8b87824 */ /* 0x000fe200078e00ff */
[----:B------:R-:W-:Y:S01]  /*2450*/  HMMA.16816.F32.BF16 R16, R48, R18, RZ ;  /* 0x000000123010723c */ /* 0x000fe200000418ff */
[----:B------:R-:W-:Y:S01]  /*2460*/  SEL R187, R0, 0xffffffc0, !P1 ;  /* 0xffffffc000bb7807 */ /* 0x000fe20004800000 */
[----:B------:R-:W-:-:S02]  /*2470*/  IMAD.IADD R186, R192, 0x1, R5 ;  /* 0x00000001c0ba7824 */ /* 0x000fc400078e0205 */
[----:B------:R-:W-:Y:S02]  /*2480*/  IMAD.IADD R185, R188, 0x1, R5 ;  /* 0x00000001bcb97824 */ /* 0x000fe400078e0205 */
[----:B------:R-:W-:Y:S01]  /*2490*/  IMAD.IADD R97, R190, 0x1, R187 ;  /* 0x00000001be617824 */ /* 0x000fe200078e02bb */
[----:B------:R-:W-:Y:S01]  /*24a0*/  LDSM.16.M88.4 R52, [R186] ;  /* 0x00000000ba34783b */ /* 0x000fe20000000200 */
[C---:B---3--:R-:W-:Y:S01]  /*24b0*/  HMMA.16816.F32.BF16 R32, R48.reuse, R44, RZ ;  /* 0x0000002c3020723c */ /* 0x048fe200000418ff */
[----:B------:R-:W-:Y:S02]  /*24c0*/  IMAD.IADD R0, R187, 0x1, R98 ;  /* 0x00000001bb007824 */ /* 0x000fe400078e0262 */
[----:B------:R-:W1:Y:S01]  /*24d0*/  LDSM.16.M88.4 R36, [R97+0xc100] ;  /* 0x00c100006124783b */ /* 0x000e620000000200 */
[--C-:B------:R-:W-:Y:S02]  /*24e0*/  IMAD.IADD R135, R5, 0x1, R184.reuse ;  /* 0x0000000105877824 */ /* 0x100fe400078e02b8 */
[C---:B------:R-:W-:Y:S01]  /*24f0*/  IMAD.IADD R172, R189.reuse, 0x1, R184 ;  /* 0x00000001bdac7824 */ /* 0x040fe200078e02b8 */
[----:B------:R-:W2:Y:S01]  /*2500*/  LDSM.16.M88.4 R8, [R97+0xc900] ;  /* 0x00c900006108783b */ /* 0x000ea20000000200 */
[----:B------:R-:W-:Y:S01]  /*2510*/  HMMA.16816.F32.BF16 R44, R48, R46, RZ ;  /* 0x0000002e302c723c */ /* 0x000fe200000418ff */
[----:B------:R-:W-:-:S02]  /*2520*/  IMAD.IADD R162, R189, 0x1, R135 ;  /* 0x00000001bda27824 */ /* 0x000fc400078e0287 */
[----:B------:R-:W-:Y:S01]  /*2530*/  LDSM.16.M88.4 R40, [R97+0xd100] ;  /* 0x00d100006128783b */ /* 0x000fe20000000200 */
[----:B------:R-:W-:-:S03]  /*2540*/  IMAD.IADD R5, R5, 0x1, R172 ;  /* 0x0000000105057824 */ /* 0x000fc600078e02ac */
[----:B------:R-:W-:Y:S01]  /*2550*/  LDSM.16.M88.4 R80, [R97+0xd900] ;  /* 0x00d900006150783b */ /* 0x000fe20000000200 */
[C---:B------:R-:W-:Y:S03]  /*2560*/  HMMA.16816.F32.BF16 R20, R76.reuse, R24, R20 ;  /* 0x000000184c14723c */ /* 0x040fe60000041814 */
[----:B------:R-:W-:Y:S04]  /*2570*/  LDSM.16.M88.4 R92, [R0+0xe900] ;  /* 0x00e90000005c783b */ /* 0x000fe80000000200 */
[----:B------:R-:W-:Y:S01]  /*2580*/  LDSM.16.M88.4 R88, [R97+0xf900] ;  /* 0x00f900006158783b */ /* 0x000fe20000000200 */
[----:B------:R-:W-:Y:S03]  /*2590*/  HMMA.16816.F32.BF16 R16, R76, R26, R16 ;  /* 0x0000001a4c10723c */ /* 0x000fe60000041810 */
[----:B------:R-:W-:Y:S05]  /*25a0*/  LDSM.16.M88.4 R24, [R0+0xc100] ;  /* 0x00c100000018783b */ /* 0x000fea0000000200 */
[C---:B------:R-:W-:Y:S08]  /*25b0*/  HMMA.16816.F32.BF16 R64, R48.reuse, R60, RZ ;  /* 0x0000003c3040723c */ /* 0x040ff000000418ff */
[C---:B------:R-:W-:Y:S08]  /*25c0*/  HMMA.16816.F32.BF16 R60, R48.reuse, R62, RZ ;  /* 0x0000003e303c723c */ /* 0x040ff000000418ff */
[C---:B------:R-:W-:Y:S08]  /*25d0*/  HMMA.16816.F32.BF16 R56, R48.reuse, R68, RZ ;  /* 0x000000443038723c */ /* 0x040ff000000418ff */
[----:B------:R-:W-:Y:S01]  /*25e0*/  HMMA.16816.F32.BF16 R48, R48, R70, RZ ;  /* 0x000000463030723c */ /* 0x000fe200000418ff */
[----:B------:R-:W3:Y:S07]  /*25f0*/  LDSM.16.M88.4 R68, [R185] ;  /* 0x00000000b944783b */ /* 0x000eee0000000200 */
[C---:B------:R-:W-:Y:S08]  /*2600*/  HMMA.16816.F32.BF16 R32, R76.reuse, R12, R32 ;  /* 0x0000000c4c20723c */ /* 0x040ff00000041820 */
[----:B------:R-:W-:Y:S01]  /*2610*/  HMMA.16816.F32.BF16 R44, R76, R14, R44 ;  /* 0x0000000e4c2c723c */ /* 0x000fe2000004182c */
[----:B------:R-:W4:Y:S07]  /*2620*/  LDSM.16.M88.4 R12, [R0+0xc900] ;  /* 0x00c90000000c783b */ /* 0x000f2e0000000200 */
[C---:B-1----:R-:W-:Y:S08]  /*2630*/  HMMA.16816.F32.BF16 R20, R52.reuse, R36, R20 ;  /* 0x000000243414723c */ /* 0x042ff00000041814 */
[----:B------:R-:W-:Y:S01]  /*2640*/  HMMA.16816.F32.BF16 R16, R52, R38, R16 ;  /* 0x000000263410723c */ /* 0x000fe20000041810 */
[----:B------:R-:W-:Y:S07]  /*2650*/  LDSM.16.M88.4 R36, [R190+0xe100] ;  /* 0x00e10000be24783b */ /* 0x000fee0000000200 */
[C---:B------:R-:W-:Y:S08]  /*2660*/  HMMA.16816.F32.BF16 R64, R76.reuse, R28, R64 ;  /* 0x0000001c4c40723c */ /* 0x040ff00000041840 */
[C---:B------:R-:W-:Y:S01]  /*2670*/  HMMA.16816.F32.BF16 R60, R76.reuse, R30, R60 ;  /* 0x0000001e4c3c723c */ /* 0x040fe2000004183c */
[----:B------:R-:W-:Y:S07]  /*2680*/  LDSM.16.M88.4 R28, [R0+0xd100] ;  /* 0x00d10000001c783b */ /* 0x000fee0000000200 */
[C---:B------:R-:W-:Y:S08]  /*2690*/  HMMA.16816.F32.BF16 R56, R76.reuse, R72, R56 ;  /* 0x000000484c38723c */ /* 0x040ff00000041838 */
[----:B------:R-:W-:Y:S01]  /*26a0*/  HMMA.16816.F32.BF16 R76, R76, R74, R48 ;  /* 0x0000004a4c4c723c */ /* 0x000fe20000041830 */
[----:B------:R-:W1:Y:S04]  /*26b0*/  LDSM.16.M88.4 R48, [R192+0x4000] ;  /* 0x00400000c030783b */ /* 0x000e680000000200 */
[----:B------:R-:W-:Y:S03]  /*26c0*/  LDSM.16.M88.4 R72, [R0+0xd900] ;  /* 0x00d900000048783b */ /* 0x000fe60000000200 */
[C---:B--2---:R-:W-:Y:S08]  /*26d0*/  HMMA.16816.F32.BF16 R32, R52.reuse, R8, R32 ;  /* 0x000000083420723c */ /* 0x044ff00000041820 */
[----:B------:R-:W-:Y:S01]  /*26e0*/  HMMA.16816.F32.BF16 R44, R52, R10, R44 ;  /* 0x0000000a342c723c */ /* 0x000fe2000004182c */
[----:B------:R-:W2:Y:S07]  /*26f0*/  LDSM.16.M88.4 R8, [R190+0xe900] ;  /* 0x00e90000be08783b */ /* 0x000eae0000000200 */
[C---:B---3--:R-:W-:Y:S08]  /*2700*/  HMMA.16816.F32.BF16 R20, R68.reuse, R24, R20 ;  /* 0x000000184414723c */ /* 0x048ff00000041814 */
[----:B------:R-:W-:Y:S01]  /*2710*/  HMMA.16816.F32.BF16 R16, R68, R26, R16 ;  /* 0x0000001a4410723c */ /* 0x000fe20000041810 */
[----:B------:R-:W-:Y:S07]  /*2720*/  LDSM.16.M88.4 R24, [R98+0xe100] ;  /* 0x00e100006218783b */ /* 0x000fee0000000200 */
[C---:B------:R-:W-:Y:S08]  /*2730*/  HMMA.16816.F32.BF16 R64, R52.reuse, R40, R64 ;  /* 0x000000283440723c */ /* 0x040ff00000041840 */
[----:B------:R-:W-:Y:S01]  /*2740*/  HMMA.16816.F32.BF16 R60, R52, R42, R60 ;  /* 0x0000002a343c723c */ /* 0x000fe2000004183c */
[----:B------:R-:W-:Y:S07]  /*2750*/  LDSM.16.M88.4 R40, [R190+0xf100] ;  /* 0x00f10000be28783b */ /* 0x000fee0000000200 */
[C---:B----4-:R-:W-:Y:S08]  /*2760*/  HMMA.16816.F32.BF16 R32, R68.reuse, R12, R32 ;  /* 0x0000000c4420723c */ /* 0x050ff00000041820 */
[----:B------:R-:W-:Y:S01]  /*2770*/  HMMA.16816.F32.BF16 R44, R68, R14, R44 ;  /* 0x0000000e442c723c */ /* 0x000fe2000004182c */
[----:B------:R-:W3:Y:S07]  /*2780*/  LDSM.16.M88.4 R12, [R188+0x4000] ;  /* 0x00400000bc0c783b */ /* 0x000eee0000000200 */
[C---:B------:R-:W-:Y:S08]  /*2790*/  HMMA.16816.F32.BF16 R56, R52.reuse, R80, R56 ;  /* 0x000000503438723c */ /* 0x040ff00000041838 */
[----:B------:R-:W-:Y:S01]  /*27a0*/  HMMA.16816.F32.BF16 R76, R52, R82, R76 ;  /* 0x00000052344c723c */ /* 0x000fe2000004184c */
[----:B------:R-:W4:Y:S04]  /*27b0*/  LDSM.16.M88.4 R52, [R190+0xf900] ;  /* 0x00f90000be34783b */ /* 0x000f280000000200 */
[----:B------:R-:W-:Y:S03]  /*27c0*/  LDSM.16.M88.4 R80, [R186+0x4000] ;  /* 0x00400000ba50783b */ /* 0x000fe60000000200 */
[C---:B-1----:R-:W-:Y:S08]  /*27d0*/  HMMA.16816.F32.BF16 R20, R48.reuse, R36, R20 ;  /* 0x000000243014723c */ /* 0x042ff00000041814 */
[----:B------:R-:W-:Y:S01]  /*27e0*/  HMMA.16816.F32.BF16 R16, R48, R38, R16 ;  /* 0x000000263010723c */ /* 0x000fe20000041810 */
[----:B------:R-:W-:Y:S07]  /*27f0*/  LDSM.16.M88.4 R36, [R97+0xe100] ;  /* 0x00e100006124783b */ /* 0x000fee0000000200 */
[C---:B------:R-:W-:Y:S08]  /*2800*/  HMMA.16816.F32.BF16 R64, R68.reuse, R28, R64 ;  /* 0x0000001c4440723c */ /* 0x040ff00000041840 */
[----:B------:R-:W-:Y:S01]  /*2810*/  HMMA.16816.F32.BF16 R60, R68, R30, R60 ;  /* 0x0000001e443c723c */ /* 0x000fe2000004183c */
[----:B------:R-:W1:Y:S07]  /*2820*/  LDSM.16.M88.4 R28, [R98+0xe900] ;  /* 0x00e90000621c783b */ /* 0x000e6e0000000200 */
[C---:B--2---:R-:W-:Y:S08]  /*2830*/  HMMA.16816.F32.BF16 R32, R48.reuse, R8, R32 ;  /* 0x000000083020723c */ /* 0x044ff00000041820 */
[----:B------:R-:W-:Y:S01]  /*2840*/  HMMA.16816.F32.BF16 R44, R48, R10, R44 ;  /* 0x0000000a302c723c */ /* 0x000fe2000004182c */
[----:B------:R-:W2:Y:S07]  /*2850*/  LDSM.16.M88.4 R8, [R98+0xf100] ;  /* 0x00f100006208783b */ /* 0x000eae0000000200 */
[C---:B------:R-:W-:Y:S08]  /*2860*/  HMMA.16816.F32.BF16 R56, R68.reuse, R72, R56 ;  /* 0x000000484438723c */ /* 0x040ff00000041838 */
[----:B------:R-:W-:Y:S01]  /*2870*/  HMMA.16816.F32.BF16 R76, R68, R74, R76 ;  /* 0x0000004a444c723c */ /* 0x000fe2000004184c */
[----:B------:R-:W-:Y:S04]  /*2880*/  LDSM.16.M88.4 R72, [R185+0x4000] ;  /* 0x00400000b948783b */ /* 0x000fe80000000200 */
[----:B------:R-:W-:Y:S03]  /*2890*/  LDSM.16.M88.4 R68, [R0+0xf100] ;  /* 0x00f100000044783b */ /* 0x000fe60000000200 */
[C---:B---3--:R-:W-:Y:S08]  /*28a0*/  HMMA.16816.F32.BF16 R20, R12.reuse, R24, R20 ;  /* 0x000000180c14723c */ /* 0x048ff00000041814 */
[----:B------:R-:W-:Y:S01]  /*28b0*/  HMMA.16816.F32.BF16 R16, R12, R26, R16 ;  /* 0x0000001a0c10723c */ /* 0x000fe20000041810 */
[----:B------:R-:W-:Y:S07]  /*28c0*/  LDSM.16.M88.4 R24, [R0+0xe100] ;  /* 0x00e100000018783b */ /* 0x000fee0000000200 */
[C---:B------:R-:W-:Y:S08]  /*28d0*/  HMMA.16816.F32.BF16 R64, R48.reuse, R40, R64 ;  /* 0x000000283040723c */ /* 0x040ff00000041840 */
[C---:B------:R-:W-:Y:S01]  /*28e0*/  HMMA.16816.F32.BF16 R60, R48.reuse, R42, R60 ;  /* 0x0000002a303c723c */ /* 0x040fe2000004183c */
[----:B------:R-:W3:Y:S07]  /*28f0*/  LDSM.16.M88.4 R40, [R98+0xf900] ;  /* 0x00f900006228783b */ /* 0x000eee0000000200 */
[C---:B----4-:R-:W-:Y:S08]  /*2900*/  HMMA.16816.F32.BF16 R56, R48.reuse, R52, R56 ;  /* 0x000000343038723c */ /* 0x050ff00000041838 */
[----:B------:R-:W-:Y:S01]  /*2910*/  HMMA.16816.F32.BF16 R76, R48, R54, R76 ;  /* 0x00000036304c723c */ /* 0x000fe2000004184c */
[----:B------:R-:W-:Y:S04]  /*2920*/  LDSM.16.M88.4 R52, [R192+0x8000] ;  /* 0x00800000c034783b */ /* 0x000fe80000000200 */
[----:B------:R-:W-:Y:S03]  /*2930*/  LDSM.16.M88.4 R48, [R98+0x10100] ;  /* 0x010100006230783b */ /* 0x000fe60000000200 */
[C---:B-1----:R-:W-:Y:S08]  /*2940*/  HMMA.16816.F32.BF16 R32, R12.reuse, R28, R32 ;  /* 0x0000001c0c20723c */ /* 0x042ff00000041820 */
[----:B------:R-:W-:Y:S01]  /*2950*/  HMMA.16816.F32.BF16 R44, R12, R30, R44 ;  /* 0x0000001e0c2c723c */ /* 0x000fe2000004182c */
[----:B------:R-:W1:Y:S07]  /*2960*/  LDSM.16.M88.4 R28, [R97+0xe900] ;  /* 0x00e90000611c783b */ /* 0x000e6e0000000200 */
[C---:B------:R-:W-:Y:S08]  /*2970*/  HMMA.16816.F32.BF16 R20, R80.reuse, R36, R20 ;  /* 0x000000245014723c */ /* 0x040ff00000041814 */
[----:B------:R-:W-:Y:S01]  /*2980*/  HMMA.16816.F32.BF16 R16, R80, R38, R16 ;  /* 0x000000265010723c */ /* 0x000fe20000041810 */
[----:B------:R-:W-:Y:S07]  /*2990*/  LDSM.16.M88.4 R36, [R98+0x10900] ;  /* 0x010900006224783b */ /* 0x000fee0000000200 */
[C---:B--2---:R-:W-:Y:S08]  /*29a0*/  HMMA.16816.F32.BF16 R64, R12.reuse, R8, R64 ;  /* 0x000000080c40723c */ /* 0x044ff00000041840 */
[C---:B------:R-:W-:Y:S01]  /*29b0*/  HMMA.16816.F32.BF16 R60, R12.reuse, R10, R60 ;  /* 0x0000000a0c3c723c */ /* 0x040fe2000004183c */
[----:B------:R-:W2:Y:S07]  /*29c0*/  LDSM.16.M88.4 R8, [R190+0x10100] ;  /* 0x01010000be08783b */ /* 0x000eae0000000200 */
[C---:B---3--:R-:W-:Y:S08]  /*29d0*/  HMMA.16816.F32.BF16 R56, R12.reuse, R40, R56 ;  /* 0x000000280c38723c */ /* 0x048ff00000041838 */
[----:B------:R-:W-:Y:S01]  /*29e0*/  HMMA.16816.F32.BF16 R76, R12, R42, R76 ;  /* 0x0000002a0c4c723c */ /* 0x000fe2000004184c */
[----:B------:R-:W3:Y:S04]  /*29f0*/  LDSM.16.M88.4 R12, [R97+0xf100] ;  /* 0x00f10000610c783b */ /* 0x000ee80000000200 */
[----:B------:R-:W4:Y:S03]  /*2a00*/  LDSM.16.M88.4 R40, [R188+0x8000] ;  /* 0x00800000bc28783b */ /* 0x000f260000000200 */
[C---:B------:R-:W-:Y:S08]  /*2a10*/  HMMA.16816.F32.BF16 R20, R72.reuse, R24, R20 ;  /* 0x000000184814723c */ /* 0x040ff00000041814 */
[----:B------:R-:W-:Y:S01]  /*2a20*/  HMMA.16816.F32.BF16 R16, R72, R26, R16 ;  /* 0x0000001a4810723c */ /* 0x000fe20000041810 */
[----:B------:R-:W-:Y:S07]  /*2a30*/  LDSM.16.M88.4 R24, [R97+0x10100] ;  /* 0x010100006118783b */ /* 0x000fee0000000200 */
[C---:B-1----:R-:W-:Y:S08]  /*2a40*/  HMMA.16816.F32.BF16 R32, R80.reuse, R28, R32 ;  /* 0x0000001c5020723c */ /* 0x042ff00000041820 */
[----:B------:R-:W-:Y:S01]  /*2a50*/  HMMA.16816.F32.BF16 R44, R80, R30, R44 ;  /* 0x0000001e502c723c */ /* 0x000fe2000004182c */
[----:B------:R-:W1:Y:S07]  /*2a60*/  LDSM.16.M88.4 R28, [R186+0x8000] ;  /* 0x00800000ba1c783b */ /* 0x000e6e0000000200 */
[C---:B--2---:R-:W-:Y:S08]  /*2a70*/  HMMA.16816.F32.BF16 R20, R52.reuse, R8, R20 ;  /* 0x000000083414723c */ /* 0x044ff00000041814 */
[----:B------:R-:W-:Y:S01]  /*2a80*/  HMMA.16816.F32.BF16 R16, R52, R10, R16 ;  /* 0x0000000a3410723c */ /* 0x000fe20000041810 */
[----:B------:R-:W-:Y:S07]  /*2a90*/  LDSM.16.M88.4 R8, [R0+0x10100] ;  /* 0x010100000008783b */ /* 0x000fee0000000200 */
[C---:B---3--:R-:W-:Y:S08]  /*2aa0*/  HMMA.16816.F32.BF16 R64, R80.reuse, R12, R64 ;  /* 0x0000000c5040723c */ /* 0x048ff00000041840 */
[----:B------:R-:W-:Y:S01]  /*2ab0*/  HMMA.16816.F32.BF16 R60, R80, R14, R60 ;  /* 0x0000000e503c723c */ /* 0x000fe2000004183c */
[----:B------:R-:W-:Y:S07]  /*2ac0*/  LDSM.16.M88.4 R12, [R185+0x8000] ;  /* 0x00800000b90c783b */ /* 0x000fee0000000200 */
[C---:B------:R-:W-:Y:S08]  /*2ad0*/  HMMA.16816.F32.BF16 R32, R72.reuse, R92, R32 ;  /* 0x0000005c4820723c */ /* 0x040ff00000041820 */
[----:B------:R-:W-:Y:S08]  /*2ae0*/  HMMA.16816.F32.BF16 R44, R72, R94, R44 ;  /* 0x0000005e482c723c */ /* 0x000ff0000004182c */
[C---:B----4-:R-:W-:Y:S08]  /*2af0*/  HMMA.16816.F32.BF16 R20, R40.reuse, R48, R20 ;  /* 0x000000302814723c */ /* 0x050ff00000041814 */
[----:B------:R-:W-:Y:S01]  /*2b00*/  HMMA.16816.F32.BF16 R16, R40, R50, R16 ;  /* 0x000000322810723c */ /* 0x000fe20000041810 */
[----:B------:R-:W2:Y:S07]  /*2b10*/  LDSM.16.M88.4 R48, [R190+0x11100] ;  /* 0x01110000be30783b */ /* 0x000eae0000000200 */
[----:B------:R-:W-:Y:S08]  /*2b20*/  HMMA.16816.F32.BF16 R64, R72, R68, R64 ;  /* 0x000000444840723c */ /* 0x000ff00000041840 */
[C---:B------:R-:W-:Y:S08]  /*2b30*/  HMMA.16816.F32.BF16 R32, R52.reuse, R84, R32 ;  /* 0x000000543420723c */ /* 0x040ff00000041820 */
[----:B------:R-:W-:Y:S01]  /*2b40*/  HMMA.16816.F32.BF16 R44, R52, R86, R44 ;  /* 0x00000056342c723c */ /* 0x000fe2000004182c */
[----:B------:R-:W3:Y:S07]  /*2b50*/  LDSM.16.M88.4 R84, [R0+0xf900] ;  /* 0x00f900000054783b */ /* 0x000eee0000000200 */
[----:B------:R-:W-:Y:S01]  /*2b60*/  HMMA.16816.F32.BF16 R68, R72, R70, R60 ;  /* 0x000000464844723c */ /* 0x000fe2000004183c */
[----:B------:R-:W-:Y:S07]  /*2b70*/  LDSM.16.M88.4 R60, [R0+0x10900] ;  /* 0x01090000003c783b */ /* 0x000fee0000000200 */
[C---:B-1----:R-:W-:Y:S08]  /*2b80*/  HMMA.16816.F32.BF16 R20, R28.reuse, R24, R20 ;  /* 0x000000181c14723c */ /* 0x042ff00000041814 */
[----:B------:R-:W-:Y:S01]  /*2b90*/  HMMA.16816.F32.BF16 R16, R28, R26, R16 ;  /* 0x0000001a1c10723c */ /* 0x000fe20000041810 */
[----:B------:R-:W1:Y:S07]  /*2ba0*/  LDSM.16.M88.4 R24, [R98+0x11100] ;  /* 0x011100006218783b */ /* 0x000e6e0000000200 */
[C---:B------:R-:W-:Y:S08]  /*2bb0*/  HMMA.16816.F32.BF16 R56, R80.reuse, R88, R56 ;  /* 0x000000585038723c */ /* 0x040ff00000041838 */
[----:B------:R-:W-:Y:S01]  /*2bc0*/  HMMA.16816.F32.BF16 R80, R80, R90, R76 ;  /* 0x0000005a5050723c */ /* 0x000fe2000004184c */
[----:B------:R-:W4:Y:S07]  /*2bd0*/  LDSM.16.M88.4 R76, [R97+0x10900] ;  /* 0x01090000614c783b */ /* 0x000f2e0000000200 */
[----:B------:R-:W-:Y:S08]  /*2be0*/  HMMA.16816.F32.BF16 R32, R40, R36, R32 ;  /* 0x000000242820723c */ /* 0x000ff00000041820 */
[----:B--2---:R-:W-:Y:S08]  /*2bf0*/  HMMA.16816.F32.BF16 R64, R52, R48, R64 ;  /* 0x000000303440723c */ /* 0x004ff00000041840 */
[----:B------:R-:W-:Y:S01]  /*2c00*/  HMMA.16816.F32.BF16 R44, R40, R38, R44 ;  /* 0x00000026282c723c */ /* 0x000fe2000004182c */
[----:B------:R-:W2:Y:S07]  /*2c10*/  LDSM.16.M88.4 R36, [R190+0x11900] ;  /* 0x01190000be24783b */ /* 0x000eae0000000200 */
[----:B------:R-:W-:Y:S08]  /*2c20*/  HMMA.16816.F32.BF16 R68, R52, R50, R68 ;  /* 0x000000323444723c */ /* 0x000ff00000041844 */
[----:B---3--:R-:W-:Y:S08]  /*2c30*/  HMMA.16816.F32.BF16 R56, R72, R84, R56 ;  /* 0x000000544838723c */ /* 0x008ff00000041838 */
[----:B------:R-:W-:Y:S08]  /*2c40*/  HMMA.16816.F32.BF16 R16, R12, R10, R16 ;  /* 0x0000000a0c10723c */ /* 0x000ff00000041810 */
[C---:B-1----:R-:W-:Y:S08]  /*2c50*/  HMMA.16816.F32.BF16 R64, R40.reuse, R24, R64 ;  /* 0x000000182840723c */ /* 0x042ff00000041840 */
[----:B------:R-:W-:Y:S01]  /*2c60*/  HMMA.16816.F32.BF16 R68, R40, R26, R68 ;  /* 0x0000001a2844723c */ /* 0x000fe20000041844 */
[----:B------:R-:W1:Y:S07]  /*2c70*/  LDSM.16.M88.4 R24, [R98+0x11900] ;  /* 0x011900006218783b */ /* 0x000e6e0000000200 */
[----:B------:R-:W-:Y:S01]  /*2c80*/  HMMA.16816.F32.BF16 R80, R72, R86, R80 ;  /* 0x000000564850723c */ /* 0x000fe20000041850 */
[----:B------:R-:W-:-:S02]  /*2c90*/  FMUL.FTZ R16, R16, c[0x0][0x320] ;  /* 0x0000c80010107a20 */ /* 0x000fc40000410000 */
[----:B------:R-:W-:Y:S02]  /*2ca0*/  FMUL.FTZ R17, R17, c[0x0][0x320] ;  /* 0x0000c80011117a20 */ /* 0x000fe40000410000 */
[----:B------:R-:W-:-:S03]  /*2cb0*/  FMUL.FTZ R18, R18, c[0x0][0x320] ;  /* 0x0000c80012127a20 */ /* 0x000fc60000410000 */
[----:B------:R-:W-:Y:S01]  /*2cc0*/  HMMA.16816.F32.BF16 R20, R12, R8, R20 ;  /* 0x000000080c14723c */ /* 0x000fe20000041814 */
[----:B------:R-:W3:Y:S07]  /*2cd0*/  LDSM.16.M88.4 R8, [R97+0x11100] ;  /* 0x011100006108783b */ /* 0x000eee0000000200 */
[----:B----4-:R-:W-:Y:S01]  /*2ce0*/  HMMA.16816.F32.BF16 R32, R28, R76, R32 ;  /* 0x0000004c1c20723c */ /* 0x010fe20000041820 */
[----:B------:R-:W-:Y:S06]  /*2cf0*/  MUFU.TANH R76, R18 ;  /* 0x00000012004c7308 */ /* 0x000fec0000002400 */
[----:B------:R-:W-:Y:S01]  /*2d00*/  FMUL.FTZ R77, R19, c[0x0][0x320] ;  /* 0x0000c800134d7a20 */ /* 0x000fe20000410000 */
[C---:B--2---:R-:W-:Y:S05]  /*2d10*/  HMMA.16816.F32.BF16 R56, R52.reuse, R36, R56 ;  /* 0x000000243438723c */ /* 0x044fea0000041838 */
[----:B------:R-:W-:Y:S03]  /*2d20*/  MUFU.TANH R77, R77 ;  /* 0x0000004d004d7308 */ /* 0x000fe60000002400 */
[----:B------:R-:W-:Y:S01]  /*2d30*/  HMMA.16816.F32.BF16 R80, R52, R38, R80 ;  /* 0x000000263450723c */ /* 0x000fe20000041850 */
[----:B------:R-:W-:-:S02]  /*2d40*/  FMUL.FTZ R20, R20, c[0x0][0x320] ;  /* 0x0000c80014147a20 */ /* 0x000fc40000410000 */
[----:B------:R-:W-:Y:S02]  /*2d50*/  FMUL.FTZ R21, R21, c[0x0][0x320] ;  /* 0x0000c80015157a20 */ /* 0x000fe40000410000 */
[----:B------:R-:W-:Y:S01]  /*2d60*/  MUFU.TANH R48, R20 ;  /* 0x0000001400307308 */ /* 0x000fe20000002400 */
[----:B------:R-:W-:Y:S02]  /*2d70*/  FMUL.FTZ R50, R22, c[0x0][0x320] ;  /* 0x0000c80016327a20 */ /* 0x000fe40000410000 */
[----:B------:R-:W-:Y:S01]  /*2d80*/  HMMA.16816.F32.BF16 R32, R12, R60, R32 ;  /* 0x0000003c0c20723c */ /* 0x000fe20000041820 */
[----:B------:R-:W-:-:S04]  /*2d90*/  FMUL.FTZ R51, R23, c[0x0][0x320] ;  /* 0x0000c80017337a20 */ /* 0x000fc80000410000 */
[----:B------:R-:W-:Y:S03]  /*2da0*/  MUFU.TANH R60, R16 ;  /* 0x00000010003c7308 */ /* 0x000fe60000002400 */
[----:B------:R-:W-:Y:S05]  /*2db0*/  HMMA.16816.F32.BF16 R44, R28, R78, R44 ;  /* 0x0000004e1c2c723c */ /* 0x000fea000004182c */
[----:B------:R2:W-:Y:S03]  /*2dc0*/  MUFU.TANH R61, R17 ;  /* 0x00000011003d7308 */ /* 0x0005e60000002400 */
[C---:B-1----:R-:W-:Y:S05]  /*2dd0*/  HMMA.16816.F32.BF16 R56, R40.reuse, R24, R56 ;  /* 0x000000182838723c */ /* 0x042fea0000041838 */
[----:B------:R1:W-:Y:S02]  /*2de0*/  MUFU.TANH R49, R21 ;  /* 0x0000001500317308 */ /* 0x0003e40000002400 */
[----:B------:R-:W-:Y:S01]  /*2df0*/  LOP3.LUT R25, R96, 0xffffffe0, RZ, 0xc0, !PT ;  /* 0xffffffe060197812 */ /* 0x000fe200078ec0ff */
[----:B------:R-:W-:Y:S01]  /*2e00*/  HMMA.16816.F32.BF16 R80, R40, R26, R80 ;  /* 0x0000001a2850723c */ /* 0x000fe20000041850 */
[----:B------:R-:W-:-:S02]  /*2e10*/  FMUL.FTZ R32, R32, c[0x0][0x320] ;  /* 0x0000c80020207a20 */ /* 0x000fc40000410000 */
[----:B------:R-:W-:Y:S01]  /*2e20*/  FMUL.FTZ R34, R34, c[0x0][0x320] ;  /* 0x0000c80022227a20 */ /* 0x000fe20000410000 */
[----:B--2---:R-:W2:Y:S01]  /*2e30*/  LDSM.16.M88.4 R16, [R97+0x11900] ;  /* 0x011900006110783b */ /* 0x004ea20000000200 */
[----:B------:R-:W-:Y:S01]  /*2e40*/  IMAD.IADD R25, R6, 0x1, -R25 ;  /* 0x0000000106197824 */ /* 0x000fe200078e0a19 */
[----:B------:R-:W4:Y:S02]  /*2e50*/  MUFU.TANH R50, R50 ;  /* 0x0000003200327308 */ /* 0x000f240000002400 */
[C---:B---3--:R-:W-:Y:S01]  /*2e60*/  HMMA.16816.F32.BF16 R64, R28.reuse, R8, R64 ;  /* 0x000000081c40723c */ /* 0x048fe20000041840 */
[----:B------:R-:W-:Y:S01]  /*2e70*/  FMUL.FTZ R33, R33, c[0x0][0x320] ;  /* 0x0000c80021217a20 */ /* 0x000fe20000410000 */
[----:B------:R-:W-:Y:S01]  /*2e80*/  SHF.R.S32.HI R6, RZ, 0x1f, R25 ;  /* 0x0000001fff067819 */ /* 0x000fe20000011419 */
[----:B------:R-:W-:Y:S01]  /*2e90*/  FMUL.FTZ R35, R35, c[0x0][0x320] ;  /* 0x0000c80023237a20 */ /* 0x000fe20000410000 */
[----:B-1----:R-:W1:Y:S02]  /*2ea0*/  LDSM.16.M88.4 R20, [R0+0x11100] ;  /* 0x011100000014783b */ /* 0x002e640000000200 */
[----:B------:R-:W3:Y:S02]  /*2eb0*/  MUFU.TANH R51, R51 ;  /* 0x0000003300337308 */ /* 0x000ee40000002400 */
[----:B------:R-:W-:Y:S01]  /*2ec0*/  HMMA.16816.F32.BF16 R68, R28, R10, R68 ;  /* 0x0000000a1c44723c */ /* 0x000fe20000041844 */
[----:B------:R5:W1:Y:S01]  /*2ed0*/  LDSM.16.M88.4 R8, [R0+0x11900] ;  /* 0x011900000008783b */ /* 0x000a620000000200 */
[----:B------:R-:W-:-:S04]  /*2ee0*/  DEPBAR.LE SB0, 0x2 ;  /* 0x000080800000791a */ /* 0x000fc80000000000 */
[----:B------:R-:W-:Y:S02]  /*2ef0*/  BAR.SYNC.DEFER_BLOCKING 0x0 ;  /* 0x0000000000007b1d */ /* 0x000fe40000010000 */
[----:B------:R-:W-:Y:S04]  /*2f00*/  HMMA.16816.F32.BF16 R44, R12, R62, R44 ;  /* 0x0000003e0c2c723c */ /* 0x000fe8000004182c */
[----:B------:R-:W-:Y:S08]  /*2f10*/  MUFU.TANH R32, R32 ;  /* 0x0000002000207308 */ /* 0x000ff00000002400 */
[----:B------:R-:W1:Y:S01]  /*2f20*/  MUFU.TANH R34, R34 ;  /* 0x0000002200227308 */ /* 0x000e620000002400 */
[----:B-----5:R-:W-:-:S04]  /*2f30*/  LEA.HI R0, R6, R25, RZ, 0x2 ;  /* 0x0000001906007211 */ /* 0x020fc800078f10ff */
[----:B------:R-:W-:Y:S01]  /*2f40*/  LOP3.LUT R0, R0, 0x7ffffffc, RZ, 0xc0, !PT ;  /* 0x7ffffffc00007812 */ /* 0x000fe200078ec0ff */
[C---:B--2---:R-:W-:Y:S02]  /*2f50*/  HMMA.16816.F32.BF16 R56, R28.reuse, R16, R56 ;  /* 0x000000101c38723c */ /* 0x044fe40000041838 */
[----:B------:R-:W-:Y:S01]  /*2f60*/  MUFU.TANH R33, R33 ;  /* 0x0000002100217308 */ /* 0x000fe20000002400 */
[----:B------:R-:W-:Y:S03]  /*2f70*/  LDSM.16.MT88.4 R40, [R184+0x2100] ;  /* 0x00210000b828783b */ /* 0x000fe60000004200 */
[----:B------:R-:W-:Y:S02]  /*2f80*/  FMUL.FTZ R24, R46, c[0x0][0x320] ;  /* 0x0000c8002e187a20 */ /* 0x000fe40000410000 */
[----:B------:R-:W-:Y:S01]  /*2f90*/  IMAD.IADD R0, R25, 0x1, -R0 ;  /* 0x0000000119007824 */ /* 0x000fe200078e0a00 */
[----:B------:R-:W-:Y:S01]  /*2fa0*/  LDSM.16.MT88.4 R124, [R184+0x100] ;  /* 0x00010000b87c783b */ /* 0x000fe20000004200 */
[----:B------:R-:W-:Y:S01]  /*2fb0*/  FMUL.FTZ R47, R47, c[0x0][0x320] ;  /* 0x0000c8002f2f7a20 */ /* 0x000fe20000410000 */
[----:B------:R-:W-:Y:S01]  /*2fc0*/  HMMA.16816.F32.BF16 R80, R28, R18, R80 ;  /* 0x000000121c50723c */ /* 0x000fe20000041850 */
[----:B------:R-:W-:Y:S01]  /*2fd0*/  IMAD R3, R0, -0x2, R3 ;  /* 0xfffffffe00037824 */ /* 0x000fe200078e0203 */
[----:B------:R-:W2:Y:S01]  /*2fe0*/  MUFU.TANH R35, R35 ;  /* 0x0000002300237308 */ /* 0x000ea20000002400 */
[----:B------:R-:W-:Y:S03]  /*2ff0*/  LDSM.16.MT88.4 R116, [R172+0x100] ;  /* 0x00010000ac74783b */ /* 0x000fe60000004200 */
[----:B------:R-:W-:Y:S01]  /*3000*/  ISETP.GT.AND P1, PT, R3, RZ, PT ;  /* 0x000000ff0300720c */ /* 0x000fe20003f24270 */
[----:B------:R-:W-:Y:S01]  /*3010*/  LDSM.16.MT88.4 R108, [R135+0x100] ;  /* 0x00010000876c783b */ /* 0x000fe20000004200 */
[C---:B-1----:R-:W-:Y:S02]  /*3020*/  HMMA.16816.F32.BF16 R64, R12.reuse, R20, R64 ;  /* 0x000000140c40723c */ /* 0x042fe40000041840 */
[----:B----4-:R-:W-:Y:S01]  /*3030*/  FSEL R50, R50, -INF , P1 ;  /* 0xff80000032327808 */ /* 0x010fe20000800000 */
[----:B------:R-:W1:Y:S01]  /*3040*/  MUFU.TANH R24, R24 ;  /* 0x0000001800187308 */ /* 0x000e620000002400 */
[----:B------:R-:W-:Y:S03]  /*3050*/  LDSM.16.MT88.4 R100, [R5+0x100] ;  /* 0x000100000564783b */ /* 0x000fe60000004200 */
[----:B------:R-:W-:Y:S01]  /*3060*/  FMUL.FTZ R20, R44, c[0x0][0x320] ;  /* 0x0000c8002c147a20 */ /* 0x000fe20000410000 */
[C---:B------:R-:W-:Y:S01]  /*3070*/  HMMA.16816.F32.BF16 R68, R12.reuse, R22, R68 ;  /* 0x000000160c44723c */ /* 0x040fe20000041844 */
[----:B------:R-:W-:Y:S01]  /*3080*/  FMUL.FTZ R21, R45, c[0x0][0x320] ;  /* 0x0000c8002d157a20 */ /* 0x000fe20000410000 */
[----:B------:R-:W-:Y:S01]  /*3090*/  LDSM.16.MT88.4 R72, [R184+0x4100] ;  /* 0x00410000b848783b */ /* 0x000fe20000004200 */
[----:B------:R-:W-:Y:S03]  /*30a0*/  MUFU.TANH R22, R47 ;  /* 0x0000002f00167308 */ /* 0x000fe60000002400 */
[----:B------:R-:W-:Y:S01]  /*30b0*/  LDSM.16.MT88.4 R88, [R135+0x4100] ;  /* 0x004100008758783b */ /* 0x000fe20000004200 */
[----:B------:R-:W-:Y:S01]  /*30c0*/  FSEL R23, R48, -INF , P1 ;  /* 0xff80000030177808 */ /* 0x000fe20000800000 */
[C---:B------:R-:W-:Y:S01]  /*30d0*/  HMMA.16816.F32.BF16 R56, R12.reuse, R8, R56 ;  /* 0x000000080c38723c */ /* 0x040fe20000041838 */
[----:B------:R-:W-:Y:S01]  /*30e0*/  ISETP.GT.AND P1, PT, R3, 0x1, PT ;  /* 0x000000010300780c */ /* 0x000fe20003f24270 */
[----:B------:R-:W-:Y:S01]  /*30f0*/  LDSM.16.MT88.4 R136, [R172+0x900] ;  /* 0x00090000ac88783b */ /* 0x000fe20000004200 */
[----:B------:R-:W4:Y:S02]  /*3100*/  MUFU.TANH R20, R20 ;  /* 0x0000001400147308 */ /* 0x000f240000002400 */
[----:B---3--:R-:W-:Y:S01]  /*3110*/  FSEL R26, R51, -INF , P1 ;  /* 0xff800000331a7808 */ /* 0x008fe20000800000 */
[----:B------:R-:W-:Y:S01]  /*3120*/  LDSM.16.MT88.4 R28, [R162+0x900] ;  /* 0x00090000a21c783b */ /* 0x000fe20000004200 */
[----:B------:R-:W-:Y:S01]  /*3130*/  FSEL R49, R49, -INF , P1 ;  /* 0xff80000031317808 */ /* 0x000fe20000800000 */
[----:B------:R-:W-:Y:S01]  /*3140*/  HMMA.16816.F32.BF16 R8, R12, R10, R80 ;  /* 0x0000000a0c08723c */ /* 0x000fe20000041850 */
[----:B------:R-:W-:Y:S01]  /*3150*/  ISETP.GT.AND P1, PT, R3, 0x8, PT ;  /* 0x000000080300780c */ /* 0x000fe20003f24270 */
[----:B------:R-:W-:Y:S01]  /*3160*/  FMUL.FTZ R64, R64, c[0x0][0x320] ;  /* 0x0000c80040407a20 */ /* 0x000fe20000410000 */
[----:B------:R-:W3:Y:S01]  /*3170*/  MUFU.TANH R21, R21 ;  /* 0x0000001500157308 */ /* 0x000ee20000002400 */
[----:B------:R-:W-:Y:S01]  /*3180*/  FMUL.FTZ R66, R66, c[0x0][0x320] ;  /* 0x0000c80042427a20 */ /* 0x000fe20000410000 */
[----:B------:R-:W-:Y:S01]  /*3190*/  FSEL R76, R76, -INF , P1 ;  /* 0xff8000004c4c7808 */ /* 0x000fe20000800000 */
[----:B------:R-:W-:Y:S01]  /*31a0*/  FMUL.FTZ R65, R65, c[0x0][0x320] ;  /* 0x0000c80041417a20 */ /* 0x000fe20000410000 */
[----:B------:R-:W-:Y:S01]  /*31b0*/  FSEL R25, R60, -INF , P1 ;  /* 0xff8000003c197808 */ /* 0x000fe20000800000 */
[----:B------:R-:W-:Y:S01]  /*31c0*/  FMUL.FTZ R67, R67, c[0x0][0x320] ;  /* 0x0000c80043437a20 */ /* 0x000fe20000410000 */
[----:B------:R-:W-:Y:S01]  /*31d0*/  ISETP.GT.AND P1, PT, R3, 0x9, PT ;  /* 0x000000090300780c */ /* 0x000fe20003f24270 */
[----:B------:R-:W-:Y:S01]  /*31e0*/  FMUL.FTZ R68, R68, c[0x0][0x320] ;  /* 0x0000c80044447a20 */ /* 0x000fe20000410000 */
[----:B------:R-:W-:Y:S01]  /*31f0*/  MUFU.TANH R175, R64 ;  /* 0x0000004000af7308 */ /* 0x000fe20000002400 */
[----:B------:R-:W-:Y:S01]  /*3200*/  FMUL.FTZ R70, R70, c[0x0][0x320] ;  /* 0x0000c80046467a20 */ /* 0x000fe20000410000 */
[----:B------:R-:W-:Y:S01]  /*3210*/  FSEL R6, R77, -INF , P1 ;  /* 0xff8000004d067808 */ /* 0x000fe20000800000 */
[----:B------:R-:W-:Y:S01]  /*3220*/  FMUL.FTZ R69, R69, c[0x0][0x320] ;  /* 0x0000c80045457a20 */ /* 0x000fe20000410000 */
[----:B------:R-:W-:Y:S01]  /*3230*/  FSEL R61, R61, -INF , P1 ;  /* 0xff8000003d3d7808 */ /* 0x000fe20000800000 */
[----:B------:R-:W-:Y:S01]  /*3240*/  FMUL.FTZ R71, R71, c[0x0][0x320] ;  /* 0x0000c80047477a20 */ /* 0x000fe20000410000 */
[----:B------:R-:W-:Y:S01]  /*3250*/  ISETP.GT.AND P1, PT, R3, 0x10, PT ;  /* 0x000000100300780c */ /* 0x000fe20003f24270 */
[----:B------:R-:W-:Y:S01]  /*3260*/  FMUL.FTZ R56, R56, c[0x0][0x320] ;  /* 0x0000c80038387a20 */ /* 0x000fe20000410000 */
[----:B------:R-:W5:Y:S01]  /*3270*/  MUFU.TANH R170, R66 ;  /* 0x0000004200aa7308 */ /* 0x000f620000002400 */
[----:B------:R-:W-:Y:S01]  /*3280*/  FMNMX.FTZ R14, R23, R49, !PT ;  /* 0x00000031170e7209 */ /* 0x000fe20007810000 */
[----:B------:R-:W-:Y:S01]  /*3290*/  FMUL.FTZ R58, R58, c[0x0][0x320] ;  /* 0x0000c8003a3a7a20 */ /* 0x000fe20000410000 */
[----:B------:R-:W-:Y:S01]  /*32a0*/  FSEL R18, R34, -INF , P1 ;  /* 0xff80000022127808 */ /* 0x000fe20000800000 */
[----:B------:R-:W-:Y:S01]  /*32b0*/  FMUL.FTZ R57, R57, c[0x0][0x320] ;  /* 0x0000c80039397a20 */ /* 0x000fe20000410000 */
[----:B------:R-:W-:Y:S01]  /*32c0*/  FSEL R19, R32, -INF , P1 ;  /* 0xff80000020137808 */ /* 0x000fe20000800000 */
[----:B------:R-:W-:Y:S01]  /*32d0*/  FMUL.FTZ R141, R9, c[0x0][0x320] ;  /* 0x0000c800098d7a20 */ /* 0x000fe20000410000 */
[----:B------:R-:W-:Y:S01]  /*32e0*/  ISETP.GT.AND P1, PT, R3, 0x11, PT ;  /* 0x000000110300780c */ /* 0x000fe20003f24270 */
[----:B------:R-:W-:Y:S01]  /*32f0*/  MUFU.TANH R167, R65 ;  /* 0x0000004100a77308 */ /* 0x000fe20000002400 */
[----:B------:R-:W-:Y:S01]  /*3300*/  FMNMX.FTZ R14, R25, R14, !PT ;  /* 0x0000000e190e7209 */ /* 0x000fe20007810000 */
[----:B------:R-:W-:Y:S01]  /*3310*/  FMUL.FTZ R59, R59, c[0x0][0x320] ;  /* 0x0000c8003b3b7a20 */ /* 0x000fe20000410000 */
[----:B--2---:R-:W-:Y:S01]  /*3320*/  FSEL R16, R35, -INF , P1 ;  /* 0xff80000023107808 */ /* 0x004fe20000800000 */
[----:B------:R-:W-:Y:S01]  /*3330*/  FMUL.FTZ R143, R8, c[0x0][0x320] ;  /* 0x0000c800088f7a20 */ /* 0x000fe20000410000 */
[----:B------:R-:W-:Y:S01]  /*3340*/  FSEL R17, R33, -INF , P1 ;  /* 0xff80000021117808 */ /* 0x000fe20000800000 */
[----:B------:R-:W-:Y:S01]  /*3350*/  FMUL.FTZ R10, R10, c[0x0][0x320] ;  /* 0x0000c8000a0a7a20 */ /* 0x000fe20000410000 */
[----:B------:R-:W-:Y:S01]  /*3360*/  ISETP.GT.AND P1, PT, R3, 0x18, PT ;  /* 0x000000180300780c */ /* 0x000fe20003f24270 */
[----:B------:R2:W2:Y:S01]  /*3370*/  MUFU.TANH R182, R67 ;  /* 0x0000004300b67308 */ /* 0x0004a20000002400 */
[----:B------:R-:W-:Y:S01]  /*3380*/  FMNMX.FTZ R9, R50, R26, !PT ;  /* 0x0000001a32097209 */ /* 0x000fe20007810000 */
[----:B------:R-:W-:Y:S01]  /*3390*/  LDSM.16.MT88.4 R80, [R172+0x4100] ;  /* 0x00410000ac50783b */ /* 0x000fe20000004200 */
[----:B-1----:R-:W-:-:S02]  /*33a0*/  FSEL R12, R24, -INF , P1 ;  /* 0xff800000180c7808 */ /* 0x002fc40000800000 */
[----:B----4-:R-:W-:Y:S01]  /*33b0*/  FSEL R15, R20, -INF , P1 ;  /* 0xff800000140f7808 */ /* 0x010fe20000800000 */
[----:B------:R-:W-:Y:S01]  /*33c0*/  LDSM.16.MT88.4 R32, [R135+0x900] ;  /* 0x000900008720783b */ /* 0x000fe20000004200 */
[----:B------:R-:W-:Y:S01]  /*33d0*/  ISETP.GT.AND P1, PT, R3, 0x19, PT ;  /* 0x000000190300780c */ /* 0x000fe20003f24270 */
[----:B------:R-:W-:Y:S01]  /*33e0*/  MUFU.TANH R173, R68 ;  /* 0x0000004400ad7308 */ /* 0x000fe20000002400 */
[----:B------:R-:W-:Y:S02]  /*33f0*/  FMNMX.FTZ R14, R61, R14, !PT ;  /* 0x0000000e3d0e7209 */ /* 0x000fe40007810000 */
[----:B------:R-:W-:Y:S02]  /*3400*/  FSEL R0, R22, -INF , P1 ;  /* 0xff80000016007808 */ /* 0x000fe40000800000 */
[----:B---3--:R-:W-:Y:S02]  /*3410*/  FSEL R13, R21, -INF , P1 ;  /* 0xff800000150d7808 */ /* 0x008fe40000800000 */
[----:B------:R-:W-:Y:S01]  /*3420*/  ISETP.GT.AND P1, PT, R3, 0x20, PT ;  /* 0x000000200300780c */ /* 0x000fe20003f24270 */
[----:B------:R-:W1:Y:S01]  /*3430*/  MUFU.TANH R174, R70 ;  /* 0x0000004600ae7308 */ /* 0x000e620000002400 */
[----:B------:R-:W-:Y:S01]  /*3440*/  FMNMX.FTZ R9, R76, R9, !PT ;  /* 0x000000094c097209 */ /* 0x000fe20007810000 */
[----:B--2---:R-:W-:Y:S01]  /*3450*/  LDSM.16.MT88.4 R64, [R162+0x2100] ;  /* 0x00210000a240783b */ /* 0x004fe20000004200 */
[----:B-----5:R-:W-:-:S02]  /*3460*/  FSEL R170, R170, -INF , P1 ;  /* 0xff800000aaaa7808 */ /* 0x020fc40000800000 */
[----:B------:R-:W-:Y:S02]  /*3470*/  FSEL R175, R175, -INF , P1 ;  /* 0xff800000afaf7808 */ /* 0x000fe40000800000 */
[----:B------:R-:W-:Y:S01]  /*3480*/  ISETP.GT.AND P1, PT, R3, 0x21, PT ;  /* 0x000000210300780c */ /* 0x000fe20003f24270 */
[----:B------:R-:W2:Y:S01]  /*3490*/  MUFU.TANH R169, R69 ;  /* 0x0000004500a97308 */ /* 0x000ea20000002400 */
[----:B------:R-:W-:Y:S01]  /*34a0*/  FMNMX.FTZ R8, R19, R14, !PT ;  /* 0x0000000e13087209 */ /* 0x000fe20007810000 */
[----:B------:R-:W-:Y:S01]  /*34b0*/  FMUL.FTZ R14, R11, c[0x0][0x320] ;  /* 0x0000c8000b0e7a20 */ /* 0x000fe20000410000 */
[----:B------:R-:W-:Y:S02]  /*34c0*/  FSEL R182, R182, -INF , P1 ;  /* 0xff800000b6b67808 */ /* 0x000fe40000800000 */
[----:B------:R-:W-:Y:S02]  /*34d0*/  FSEL R167, R167, -INF , P1 ;  /* 0xff800000a7a77808 */ /* 0x000fe40000800000 */
[----:B------:R-:W-:Y:S01]  /*34e0*/  ISETP.GT.AND P1, PT, R3, 0x28, PT ;  /* 0x000000280300780c */ /* 0x000fe20003f24270 */
[----:B------:R-:W3:Y:S01]  /*34f0*/  MUFU.TANH R180, R71 ;  /* 0x0000004700b47308 */ /* 0x000ee20000002400 */
[----:B------:R-:W-:-:S02]  /*3500*/  FMNMX.FTZ R9, R6, R9, !PT ;  /* 0x0000000906097209 */ /* 0x000fc40007810000 */
[----:B-1----:R-:W-:Y:S02]  /*3510*/  FSEL R174, R174, -INF , P1 ;  /* 0xff800000aeae7808 */ /* 0x002fe40000800000 */
[----:B------:R-:W-:Y:S02]  /*3520*/  FSEL R173, R173, -INF , P1 ;  /* 0xff800000adad7808 */ /* 0x000fe40000800000 */
[----:B------:R-:W-:Y:S01]  /*3530*/  ISETP.GT.AND P1, PT, R3, 0x29, PT ;  /* 0x000000290300780c */ /* 0x000fe20003f24270 */
[----:B------:R-:W1:Y:S01]  /*3540*/  MUFU.TANH R179, R56 ;  /* 0x0000003800b37308 */ /* 0x000e620000002400 */
[----:B------:R-:W-:Y:S02]  /*3550*/  FMNMX.FTZ R8, R17, R8, !PT ;  /* 0x0000000811087209 */ /* 0x000fe40007810000 */
[----:B--2---:R-:W-:Y:S02]  /*3560*/  FSEL R169, R169, -INF , P1 ;  /* 0xff800000a9a97808 */ /* 0x004fe40000800000 */
[----:B------:R-:W-:-:S02]  /*3570*/  FMNMX.FTZ R9, R18, R9, !PT ;  /* 0x0000000912097209 */ /* 0x000fc40007810000 */
[----:B------:R-:W-:Y:S01]  /*3580*/  FMNMX.FTZ R8, R15, R8, !PT ;  /* 0x000000080f087209 */ /* 0x000fe20007810000 */
[----:B------:R-:W2:Y:S01]  /*3590*/  MUFU.TANH R176, R58 ;  /* 0x0000003a00b07308 */ /* 0x000ea20000002400 */
[----:B---3--:R-:W-:Y:S02]  /*35a0*/  FSEL R180, R180, -INF , P1 ;  /* 0xff800000b4b47808 */ /* 0x008fe40000800000 */
[----:B------:R-:W-:Y:S02]  /*35b0*/  ISETP.GT.AND P1, PT, R3, 0x30, PT ;  /* 0x000000300300780c */ /* 0x000fe40003f24270 */
[----:B------:R-:W-:Y:S02]  /*35c0*/  FMNMX.FTZ R9, R16, R9, !PT ;  /* 0x0000000910097209 */ /* 0x000fe40007810000 */
[----:B------:R-:W-:Y:S01]  /*35d0*/  FMNMX.FTZ R8, R13, R8, !PT ;  /* 0x000000080d087209 */ /* 0x000fe20007810000 */
[----:B------:R-:W3:Y:S01]  /*35e0*/  MUFU.TANH R177, R57 ;  /* 0x0000003900b17308 */ /* 0x000ee20000002400 */
[----:B-1----:R-:W-:-:S02]  /*35f0*/  FSEL R179, R179, -INF , P1 ;  /* 0xff800000b3b37808 */ /* 0x002fc40000800000 */
[----:B------:R-:W-:Y:S02]  /*3600*/  FMNMX.FTZ R9, R12, R9, !PT ;  /* 0x000000090c097209 */ /* 0x000fe40007810000 */
[----:B------:R-:W-:Y:S02]  /*3610*/  FMNMX.FTZ R8, R175, R8, !PT ;  /* 0x00000008af087209 */ /* 0x000fe40007810000 */
[----:B------:R-:W-:Y:S01]  /*3620*/  FMNMX.FTZ R9, R0, R9, !PT ;  /* 0x0000000900097209 */ /* 0x000fe20007810000 */
[----:B------:R-:W1:Y:S01]  /*3630*/  MUFU.TANH R142, R59 ;  /* 0x0000003b008e7308 */ /* 0x000e620000002400 */
[----:B--2---:R-:W-:Y:S02]  /*3640*/  FSEL R176, R176, -INF , P1 ;  /* 0xff800000b0b07808 */ /* 0x004fe40000800000 */
[----:B------:R-:W-:Y:S02]  /*3650*/  ISETP.GT.AND P1, PT, R3, 0x31, PT ;  /* 0x000000310300780c */ /* 0x000fe40003f24270 */
[----:B------:R-:W-:-:S03]  /*3660*/  FMNMX.FTZ R8, R167, R8, !PT ;  /* 0x00000008a7087209 */ /* 0x000fc60007810000 */
[----:B------:R-:W2:Y:S01]  /*3670*/  MUFU.TANH R143, R143 ;  /* 0x0000008f008f7308 */ /* 0x000ea20000002400 */
[----:B---3--:R-:W-:Y:S02]  /*3680*/  FSEL R177, R177, -INF , P1 ;  /* 0xff800000b1b17808 */ /* 0x008fe40000800000 */
[----:B------:R-:W-:-:S04]  /*3690*/  FMNMX.FTZ R8, R173, R8, !PT ;  /* 0x00000008ad087209 */ /* 0x000fc80007810000 */
[----:B------:R-:W-:Y:S01]  /*36a0*/  FMNMX.FTZ R8, R169, R8, !PT ;  /* 0x00000008a9087209 */ /* 0x000fe20007810000 */
[----:B------:R-:W3:Y:S01]  /*36b0*/  MUFU.TANH R140, R10 ;  /* 0x0000000a008c7308 */ /* 0x000ee20000002400 */
[----:B-1----:R-:W-:Y:S01]  /*36c0*/  FSEL R142, R142, -INF , P1 ;  /* 0xff8000008e8e7808 */ /* 0x002fe20000800000 */
[----:B------:R-:W-:Y:S01]  /*36d0*/  LDSM.16.MT88.4 R56, [R135+0x2100] ;  /* 0x002100008738783b */ /* 0x000fe20000004200 */
[----:B------:R-:W-:Y:S02]  /*36e0*/  ISETP.GT.AND P1, PT, R3, 0x38, PT ;  /* 0x000000380300780c */ /* 0x000fe40003f24270 */
[----:B------:R-:W-:Y:S02]  /*36f0*/  FMNMX.FTZ R8, R179, R8, !PT ;  /* 0x00000008b3087209 */ /* 0x000fe40007810000 */
[----:B--2---:R-:W-:Y:S01]  /*3700*/  FSEL R143, R143, -INF , P1 ;  /* 0xff8000008f8f7808 */ /* 0x004fe20000800000 */
[----:B------:R-:W1:Y:S01]  /*3710*/  MUFU.TANH R141, R141 ;  /* 0x0000008d008d7308 */ /* 0x000e620000002400 */
[----:B------:R-:W-:-:S04]  /*3720*/  FMNMX.FTZ R8, R177, R8, !PT ;  /* 0x00000008b1087209 */ /* 0x000fc80007810000 */
[----:B------:R-:W-:Y:S02]  /*3730*/  FMNMX.FTZ R8, R143, R8, !PT ;  /* 0x000000088f087209 */ /* 0x000fe40007810000 */
[----:B---3--:R-:W-:Y:S01]  /*3740*/  FSEL R140, R140, -INF , P1 ;  /* 0xff8000008c8c7808 */ /* 0x008fe20000800000 */
[----:B------:R-:W2:Y:S01]  /*3750*/  MUFU.TANH R168, R14 ;  /* 0x0000000e00a87308 */ /* 0x000ea20000002400 */
[----:B------:R-:W-:Y:S02]  /*3760*/  ISETP.GT.AND P1, PT, R3, 0x39, PT ;  /* 0x000000390300780c */ /* 0x000fe40003f24270 */
[----:B------:R-:W-:-:S04]  /*3770*/  FMNMX.FTZ R3, R170, R9, !PT ;  /* 0x00000009aa037209 */ /* 0x000fc80007810000 */
[----:B------:R-:W-:Y:S02]  /*3780*/  FMNMX.FTZ R3, R182, R3, !PT ;  /* 0x00000003b6037209 */ /* 0x000fe40007810000 */
[----:B-1----:R-:W-:Y:S02]  /*3790*/  FSEL R141, R141, -INF , P1 ;  /* 0xff8000008d8d7808 */ /* 0x002fe40000800000 */
[----:B------:R-:W-:Y:S02]  /*37a0*/  FMNMX.FTZ R3, R174, R3, !PT ;  /* 0x00000003ae037209 */ /* 0x000fe40007810000 */
[----:B------:R-:W-:Y:S02]  /*37b0*/  FMNMX.FTZ R11, R141, R8, !PT ;  /* 0x000000088d0b7209 */ /* 0x000fe40007810000 */
[----:B------:R-:W-:Y:S02]  /*37c0*/  FMNMX.FTZ R3, R180, R3, !PT ;  /* 0x00000003b4037209 */ /* 0x000fe40007810000 */
[----:B--2---:R-:W-:Y:S01]  /*37d0*/  FSEL R168, R168, -INF , P1 ;  /* 0xff800000a8a87808 */ /* 0x004fe20000800000 */
[----:B------:R-:W1:Y:S01]  /*37e0*/  SHFL.BFLY PT, R8, R11, 0x2, 0x1f ;  /* 0x0c401f000b087f89 */ /* 0x000e6200000e0000 */
[----:B------:R-:W-:-:S04]  /*37f0*/  FMNMX.FTZ R3, R176, R3, !PT ;  /* 0x00000003b0037209 */ /* 0x000fc80007810000 */
[----:B------:R-:W-:-:S04]  /*3800*/  FMNMX.FTZ R3, R142, R3, !PT ;  /* 0x000000038e037209 */ /* 0x000fc80007810000 */
[----:B------:R-:W-:-:S04]  /*3810*/  FMNMX.FTZ R3, R140, R3, !PT ;  /* 0x000000038c037209 */ /* 0x000fc80007810000 */
        /* <DEDUP_REMOVED lines=8> */
[----:B------:R-:W-:-:S05]  /*38a0*/  FMUL.FTZ R178, R132, c[0x0][0x2d0] ;  /* 0x0000b40084b27a20 */ /* 0x000fca0000410000 */
[----:B------:R-:W-:-:S05]  /*38b0*/  FSEL R178, R178, RZ, P1 ;  /* 0x000000ffb2b27208 */ /* 0x000fca0000800000 */
[--C-:B------:R-:W-:Y:S02]  /*38c0*/  FFMA.FTZ R161, R23, c[0x0][0x2d0], -R178.reuse ;  /* 0x0000b40017a17a23 */ /* 0x100fe400000108b2 */
[--C-:B------:R-:W-:Y:S01]  /*38d0*/  FFMA.FTZ R158, R49, c[0x0][0x2d0], -R178.reuse ;  /* 0x0000b400319e7a23 */ /* 0x100fe200000108b2 */
[----:B--2---:R-:W-:Y:S01]  /*38e0*/  FMNMX.FTZ R3, R8, R3, !PT ;  /* 0x0000000308037209 */ /* 0x004fe20007810000 */
[--C-:B------:R-:W-:Y:S01]  /*38f0*/  FFMA.FTZ R159, R25, c[0x0][0x2d0], -R178.reuse ;  /* 0x0000b400199f7a23 */ /* 0x100fe200000108b2 */
[----:B------:R-:W-:Y:S01]  /*3900*/  LDSM.16.MT88.4 R8, [R184+0x2900] ;  /* 0x00290000b808783b */ /* 0x000fe20000004200 */
[--C-:B------:R-:W-:Y:S01]  /*3910*/  FFMA.FTZ R154, R61, c[0x0][0x2d0], -R178.reuse ;  /* 0x0000b4003d9a7a23 */ /* 0x100fe200000108b2 */
[C---:B------:R-:W-:Y:S01]  /*3920*/  FSETP.NEU.FTZ.AND P1, PT, R3.reuse, -INF , PT ;  /* 0xff8000000300780b */ /* 0x040fe20003f3d000 */
[----:B------:R-:W-:Y:S01]  /*3930*/  FMUL.FTZ R171, R3, c[0x0][0x2d0] ;  /* 0x0000b40003ab7a20 */ /* 0x000fe20000410000 */
[----:B------:R-:W-:Y:S01]  /*3940*/  MUFU.EX2 R161, R161 ;  /* 0x000000a100a17308 */ /* 0x000fe20000000800 */
[--C-:B------:R-:W-:Y:S01]  /*3950*/  FFMA.FTZ R157, R19, c[0x0][0x2d0], -R178.reuse ;  /* 0x0000b400139d7a23 */ /* 0x100fe200000108b2 */
[----:B------:R-:W-:Y:S01]  /*3960*/  LDSM.16.MT88.4 R20, [R184+0x900] ;  /* 0x00090000b814783b */ /* 0x000fe20000004200 */
[--C-:B------:R-:W-:Y:S01]  /*3970*/  FFMA.FTZ R152, R17, c[0x0][0x2d0], -R178.reuse ;  /* 0x0000b40011987a23 */ /* 0x100fe200000108b2 */
[----:B------:R-:W-:Y:S01]  /*3980*/  FSEL R171, R171, RZ, P1 ;  /* 0x000000ffabab7208 */ /* 0x000fe20000800000 */
[----:B------:R-:W-:-:S02]  /*3990*/  FFMA.FTZ R153, R15, c[0x0][0x2d0], -R178 ;  /* 0x0000b4000f997a23 */ /* 0x000fc400000108b2 */
[----:B------:R-:W-:Y:S01]  /*39a0*/  FFMA.FTZ R148, R13, c[0x0][0x2d0], -R178 ;  /* 0x0000b4000d947a23 */ /* 0x000fe200000108b2 */
[----:B------:R-:W1:Y:S01]  /*39b0*/  MUFU.EX2 R158, R158 ;  /* 0x0000009e009e7308 */ /* 0x000e620000000800 */
[--C-:B------:R-:W-:Y:S02]  /*39c0*/  FFMA.FTZ R163, R50, c[0x0][0x2d0], -R171.reuse ;  /* 0x0000b40032a37a23 */ /* 0x100fe400000108ab */
[--C-:B------:R-:W-:Y:S01]  /*39d0*/  FFMA.FTZ R160, R26, c[0x0][0x2d0], -R171.reuse ;  /* 0x0000b4001aa07a23 */ /* 0x100fe200000108ab */
[----:B------:R-:W2:Y:S01]  /*39e0*/  LDSM.16.MT88.4 R48, [R172+0x2100] ;  /* 0x00210000ac30783b */ /* 0x000ea20000004200 */
[--C-:B------:R-:W-:Y:S02]  /*39f0*/  FFMA.FTZ R165, R76, c[0x0][0x2d0], -R171.reuse ;  /* 0x0000b4004ca57a23 */ /* 0x100fe400000108ab */
[--C-:B------:R-:W-:Y:S01]  /*3a00*/  FFMA.FTZ R156, R6, c[0x0][0x2d0], -R171.reuse ;  /* 0x0000b400069c7a23 */ /* 0x100fe200000108ab */
[----:B------:R-:W-:Y:S01]  /*3a10*/  MUFU.EX2 R159, R159 ;  /* 0x0000009f009f7308 */ /* 0x000fe20000000800 */
[----:B------:R-:W3:Y:S01]  /*3a20*/  LDSM.16.MT88.4 R4, [R5+0x4100] ;  /* 0x004100000504783b */ /* 0x000ee20000004200 */
[----:B------:R-:W-:-:S02]  /*3a30*/  FFMA.FTZ R155, R18, c[0x0][0x2d0], -R171 ;  /* 0x0000b400129b7a23 */ /* 0x000fc400000108ab */
[--C-:B------:R-:W-:Y:S01]  /*3a40*/  FFMA.FTZ R150, R16, c[0x0][0x2d0], -R171.reuse ;  /* 0x0000b40010967a23 */ /* 0x100fe200000108ab */
[----:B------:R-:W-:Y:S01]  /*3a50*/  LDSM.16.MT88.4 R24, [R172+0x2900] ;  /* 0x00290000ac18783b */ /* 0x000fe20000004200 */
[--C-:B------:R-:W-:Y:S02]  /*3a60*/  FFMA.FTZ R151, R12, c[0x0][0x2d0], -R171.reuse ;  /* 0x0000b4000c977a23 */ /* 0x100fe400000108ab */
[----:B------:R-:W4:Y:S01]  /*3a70*/  MUFU.EX2 R154, R154 ;  /* 0x0000009a009a7308 */ /* 0x000f220000000800 */
[----:B------:R-:W5:Y:S01]  /*3a80*/  LDSM.16.MT88.4 R16, [R135+0x2900] ;  /* 0x002900008710783b */ /* 0x000f620000004200 */
[----:B-1----:R-:W-:Y:S01]  /*3a90*/  F2FP.BF16.PACK_AB R96, R158, R161 ;  /* 0x000000a19e60723e */ /* 0x002fe200000010ff */
[----:B------:R-:W-:Y:S02]  /*3aa0*/  FFMA.FTZ R0, R0, c[0x0][0x2d0], -R171 ;  /* 0x0000b40000007a23 */ /* 0x000fe400000108ab */
[----:B------:R-:W1:Y:S01]  /*3ab0*/  LDSM.16.MT88.4 R12, [R162+0x2900] ;  /* 0x00290000a20c783b */ /* 0x000e620000004200 */
[----:B------:R-:W-:-:S02]  /*3ac0*/  FFMA.FTZ R164, R175, c[0x0][0x2d0], -R178 ;  /* 0x0000b400afa47a23 */ /* 0x000fc400000108b2 */
[----:B------:R-:W-:Y:S01]  /*3ad0*/  MUFU.EX2 R163, R163 ;  /* 0x000000a300a37308 */ /* 0x000fe20000000800 */
[--C-:B------:R-:W-:Y:S02]  /*3ae0*/  FFMA.FTZ R166, R173, c[0x0][0x2d0], -R178.reuse ;  /* 0x0000b400ada67a23 */ /* 0x100fe400000108b2 */
[--C-:B------:R-:W-:Y:S02]  /*3af0*/  FFMA.FTZ R167, R167, c[0x0][0x2d0], -R178.reuse ;  /* 0x0000b400a7a77a23 */ /* 0x100fe400000108b2 */
[----:B------:R-:W-:Y:S02]  /*3b00*/  FFMA.FTZ R169, R169, c[0x0][0x2d0], -R178 ;  /* 0x0000b400a9a97a23 */ /* 0x000fe400000108b2 */
[--C-:B------:R-:W-:Y:S01]  /*3b10*/  FFMA.FTZ R170, R170, c[0x0][0x2d0], -R171.reuse ;  /* 0x0000b400aaaa7a23 */ /* 0x100fe200000108ab */
[----:B------:R-:W2:Y:S01]  /*3b20*/  MUFU.EX2 R160, R160 ;  /* 0x000000a000a07308 */ /* 0x000ea20000000800 */
[----:B----4-:R-:W-:Y:S01]  /*3b30*/  F2FP.BF16.PACK_AB R98, R154, R159 ;  /* 0x0000009f9a62723e */ /* 0x010fe200000010ff */
[----:B------:R-:W-:-:S02]  /*3b40*/  FFMA.FTZ R173, R182, c[0x0][0x2d0], -R171 ;  /* 0x0000b400b6ad7a23 */ /* 0x000fc400000108ab */
[--C-:B------:R-:W-:Y:S02]  /*3b50*/  FFMA.FTZ R174, R174, c[0x0][0x2d0], -R171.reuse ;  /* 0x0000b400aeae7a23 */ /* 0x100fe400000108ab */
[--C-:B------:R-:W-:Y:S02]  /*3b60*/  FFMA.FTZ R175, R180, c[0x0][0x2d0], -R171.reuse ;  /* 0x0000b400b4af7a23 */ /* 0x100fe400000108ab */
[----:B------:R-:W-:Y:S01]  /*3b70*/  MUFU.EX2 R165, R165 ;  /* 0x000000a500a57308 */ /* 0x000fe20000000800 */
[--C-:B------:R-:W-:Y:S02]  /*3b80*/  FFMA.FTZ R180, R177, c[0x0][0x2d0], -R178.reuse ;  /* 0x0000b400b1b47a23 */ /* 0x100fe400000108b2 */
[--C-:B------:R-:W-:Y:S02]  /*3b90*/  FFMA.FTZ R179, R179, c[0x0][0x2d0], -R178.reuse ;  /* 0x0000b400b3b37a23 */ /* 0x100fe400000108b2 */
[--C-:B------:R-:W-:Y:S02]  /*3ba0*/  FFMA.FTZ R177, R143, c[0x0][0x2d0], -R178.reuse ;  /* 0x0000b4008fb17a23 */ /* 0x100fe400000108b2 */
[----:B------:R-:W-:Y:S01]  /*3bb0*/  FFMA.FTZ R178, R141, c[0x0][0x2d0], -R178 ;  /* 0x0000b4008db27a23 */ /* 0x000fe200000108b2 */
[----:B------:R-:W4:Y:S01]  /*3bc0*/  MUFU.EX2 R156, R156 ;  /* 0x0000009c009c7308 */ /* 0x000f220000000800 */
[----:B--2---:R-:W-:Y:S01]  /*3bd0*/  F2FP.BF16.PACK_AB R97, R160, R163 ;  /* 0x000000a3a061723e */ /* 0x004fe200000010ff */
[----:B------:R-:W-:-:S02]  /*3be0*/  FFMA.FTZ R176, R176, c[0x0][0x2d0], -R171 ;  /* 0x0000b400b0b07a23 */ /* 0x000fc400000108ab */
[--C-:B------:R-:W-:Y:S02]  /*3bf0*/  FFMA.FTZ R181, R142, c[0x0][0x2d0], -R171.reuse ;  /* 0x0000b4008eb57a23 */ /* 0x100fe400000108ab */
[--C-:B------:R-:W-:Y:S02]  /*3c00*/  FFMA.FTZ R182, R140, c[0x0][0x2d0], -R171.reuse ;  /* 0x0000b4008cb67a23 */ /* 0x100fe400000108ab */
[----:B------:R-:W-:Y:S01]  /*3c10*/  MUFU.EX2 R157, R157 ;  /* 0x0000009d009d7308 */ /* 0x000fe20000000800 */
[----:B------:R-:W-:Y:S01]  /*3c20*/  FFMA.FTZ R221, R168, c[0x0][0x2d0], -R171 ;  /* 0x0000b400a8dd7a23 */ /* 0x000fe200000108ab */
[----:B------:R-:W-:Y:S01]  /*3c30*/  LDSM.16.MT88.4 R140, [R172+0x3900] ;  /* 0x00390000ac8c783b */ /* 0x000fe20000004200 */
[----:B------:R-:W-:Y:S02]  /*3c40*/  FADD.FTZ R158, R161, R158 ;  /* 0x0000009ea19e7221 */ /* 0x000fe40000010000 */
[----:B------:R-:W-:Y:S02]  /*3c50*/  FADD.FTZ R160, R163, R160 ;  /* 0x000000a0a3a07221 */ /* 0x000fe40000010000 */
[----:B------:R-:W-:Y:S01]  /*3c60*/  FADD.FTZ R159, R159, R158 ;  /* 0x0000009e9f9f7221 */ /* 0x000fe20000010000 */
[----:B----4-:R-:W-:Y:S01]  /*3c70*/  F2FP.BF16.PACK_AB R99, R156, R165 ;  /* 0x000000a59c63723e */ /* 0x010fe200000010ff */
[----:B------:R-:W2:Y:S01]  /*3c80*/  MUFU.EX2 R152, R152 ;  /* 0x0000009800987308 */ /* 0x000ea20000000800 */
        /* <DEDUP_REMOVED lines=10> */
[----:B------:R-:W4:Y:S06]  /*3d30*/  MUFU.EX2 R150, R150 ;  /* 0x0000009600967308 */ /* 0x000f2c0000000800 */
        /* <DEDUP_REMOVED lines=11> */
[----:B------:R-:W-:Y:S06]  /*3df0*/  MUFU.EX2 R169, R169 ;  /* 0x000000a900a97308 */ /* 0x000fec0000000800 */
        /* <DEDUP_REMOVED lines=24> */
[C---:B---3--:R-:W-:Y:S07]  /*3f80*/  HMMA.16816.F32.BF16 R92, R96.reuse, R4, RZ ;  /* 0x00000004605c723c */ /* 0x048fee00000418ff */
[----:B--2---:R-:W-:Y:S01]  /*3f90*/  F2FP.BF16.PACK_AB R4, R152, R157 ;  /* 0x0000009d9804723e */ /* 0x004fe200000010ff */
[----:B------:R-:W-:Y:S01]  /*3fa0*/  HMMA.16816.F32.BF16 R96, R96, R6, RZ ;  /* 0x000000066060723c */ /* 0x000fe200000418ff */
[----:B----4-:R-:W-:Y:S01]  /*3fb0*/  F2FP.BF16.PACK_AB R5, R150, R155 ;  /* 0x0000009b9605723e */ /* 0x010fe200000010ff */
[----:B------:R-:W-:-:S02]  /*3fc0*/  FADD.FTZ R157, R157, R154 ;  /* 0x0000009a9d9d7221 */ /* 0x000fc40000010000 */
[----:B------:R-:W-:Y:S02]  /*3fd0*/  FADD.FTZ R155, R155, R156 ;  /* 0x0000009c9b9b7221 */ /* 0x000fe40000010000 */
[----:B------:R-:W-:Y:S01]  /*3fe0*/  FADD.FTZ R152, R152, R157 ;  /* 0x0000009d98987221 */ /* 0x000fe20000010000 */
[----:B------:R-:W-:Y:S01]  /*3ff0*/  F2FP.BF16.PACK_AB R6, R148, R153 ;  /* 0x000000999406723e */ /* 0x000fe200000010ff */
[----:B------:R-:W-:Y:S01]  /*4000*/  FADD.FTZ R150, R150, R155 ;  /* 0x0000009b96967221 */ /* 0x000fe20000010000 */
[----:B-1----:R-:W-:Y:S01]  /*4010*/  F2FP.BF16.PACK_AB R7, R0, R151 ;  /* 0x000000970007723e */ /* 0x002fe200000010ff */
[----:B------:R-:W-:Y:S02]  /*4020*/  FADD.FTZ R153, R153, R152 ;  /* 0x0000009899997221 */ /* 0x000fe40000010000 */
[----:B------:R-:W-:Y:S02]  /*4030*/  FADD.FTZ R151, R151, R150 ;  /* 0x0000009697977221 */ /* 0x000fe40000010000 */
[----:B------:R-:W-:-:S02]  /*4040*/  FADD.FTZ R153, R148, R153 ;  /* 0x0000009994997221 */ /* 0x000fc40000010000 */
[----:B------:R-:W-:Y:S01]  /*4050*/  HMMA.16816.F32.BF16 R36, R4, R8, R36 ;  /* 0x000000080424723c */ /* 0x000fe20000041824 */
[----:B------:R-:W-:-:S07]  /*4060*/  FADD.FTZ R151, R0, R151 ;  /* 0x0000009700977221 */ /* 0x000fce0000010000 */
[C---:B------:R-:W-:Y:S01]  /*4070*/  HMMA.16816.F32.BF16 R40, R4.reuse, R10, R40 ;  /* 0x0000000a0428723c */ /* 0x040fe20000041828 */
[----:B------:R-:W1:Y:S07]  /*4080*/  LDSM.16.MT88.4 R8, [R172+0x4900] ;  /* 0x00490000ac08783b */ /* 0x000e6e0000004200 */
[C---:B-----5:R-:W-:Y:S08]  /*4090*/  HMMA.16816.F32.BF16 R52, R4.reuse, R16, R52 ;  /* 0x000000100434723c */ /* 0x060ff00000041834 */
[C---:B------:R-:W-:Y:S01]  /*40a0*/  HMMA.16816.F32.BF16 R56, R4.reuse, R18, R56 ;  /* 0x000000120438723c */ /* 0x040fe20000041838 */
[----:B------:R-:W2:Y:S07]  /*40b0*/  LDSM.16.MT88.4 R16, [R135+0x4900] ;  /* 0x004900008710783b */ /* 0x000eae0000004200 */
[C---:B------:R-:W-:Y:S08]  /*40c0*/  HMMA.16816.F32.BF16 R128, R4.reuse, R20, R128 ;  /* 0x000000140480723c */ /* 0x040ff00000041880 */
[C---:B------:R-:W-:Y:S01]  /*40d0*/  HMMA.16816.F32.BF16 R124, R4.reuse, R22, R124 ;  /* 0x00000016047c723c */ /* 0x040fe2000004187c */
[----:B------:R-:W3:Y:S07]  /*40e0*/  LDSM.16.MT88.4 R20, [R184+0x4900] ;  /* 0x00490000b814783b */ /* 0x000eee0000004200 */
[C---:B------:R-:W-:Y:S08]  /*40f0*/  HMMA.16816.F32.BF16 R60, R4.reuse, R12, R60 ;  /* 0x0000000c043c723c */ /* 0x040ff0000004183c */
[C---:B------:R-:W-:Y:S01]  /*4100*/  HMMA.16816.F32.BF16 R64, R4.reuse, R14, R64 ;  /* 0x0000000e0440723c */ /* 0x040fe20000041840 */
[----:B------:R-:W4:Y:S07]  /*4110*/  LDSM.16.MT88.4 R12, [R162+0x4900] ;  /* 0x00490000a20c783b */ /* 0x000f2e0000004200 */
        /* <DEDUP_REMOVED lines=20> */
[----:B------:R-:W-:Y:S07]  /*4260*/  LDSM.16.MT88.4 R20, [R184+0x5100] ;  /* 0x00510000b814783b */ /* 0x000fee0000004200 */
[C---:B----4-:R-:W-:Y:S08]  /*4270*/  HMMA.16816.F32.BF16 R92, R4.reuse, R12, R92 ;  /* 0x0000000c045c723c */ /* 0x050ff0000004185c */
[----:B------:R-:W-:Y:S01]  /*4280*/  HMMA.16816.F32.BF16 R96, R4, R14, R96 ;  /* 0x0000000e0460723c */ /* 0x000fe20000041860 */
[----:B------:R-:W3:Y:S06]  /*4290*/  LDSM.16.MT88.4 R12, [R184+0x3100] ;  /* 0x00310000b80c783b */ /* 0x000eec0000004200 */
[----:B------:R-:W-:Y:S01]  /*42a0*/  F2FP.BF16.PACK_AB R4, R167, R164 ;  /* 0x000000a4a704723e */ /* 0x000fe200000010ff */
[----:B------:R-:W-:Y:S01]  /*42b0*/  FADD.FTZ R164, R164, R153 ;  /* 0x00000099a4a47221 */ /* 0x000fe20000010000 */
[----:B------:R-:W-:Y:S01]  /*42c0*/  F2FP.BF16.PACK_AB R5, R173, R170 ;  /* 0x000000aaad05723e */ /* 0x000fe200000010ff */
[----:B------:R-:W-:Y:S01]  /*42d0*/  FADD.FTZ R170, R170, R151 ;  /* 0x00000097aaaa7221 */ /* 0x000fe20000010000 */
[----:B------:R-:W-:Y:S01]  /*42e0*/  F2FP.BF16.PACK_AB R6, R169, R166 ;  /* 0x000000a6a906723e */ /* 0x000fe200000010ff */
[----:B------:R-:W-:Y:S01]  /*42f0*/  FADD.FTZ R167, R167, R164 ;  /* 0x000000a4a7a77221 */ /* 0x000fe20000010000 */
[----:B------:R-:W-:Y:S01]  /*4300*/  F2FP.BF16.PACK_AB R7, R175, R174 ;  /* 0x000000aeaf07723e */ /* 0x000fe200000010ff */
[----:B------:R-:W-:-:S02]  /*4310*/  FADD.FTZ R173, R173, R170 ;  /* 0x000000aaadad7221 */ /* 0x000fc40000010000 */
[----:B------:R-:W-:Y:S02]  /*4320*/  FADD.FTZ R166, R166, R167 ;  /* 0x000000a7a6a67221 */ /* 0x000fe40000010000 */
[----:B------:R-:W-:Y:S02]  /*4330*/  FADD.FTZ R174, R174, R173 ;  /* 0x000000adaeae7221 */ /* 0x000fe40000010000 */
[----:B-1----:R-:W-:Y:S01]  /*4340*/  HMMA.16816.F32.BF16 R128, R4, R8, R128 ;  /* 0x000000080480723c */ /* 0x002fe20000041880 */
[----:B------:R-:W-:Y:S02]  /*4350*/  FADD.FTZ R166, R169, R166 ;  /* 0x000000a6a9a67221 */ /* 0x000fe40000010000 */
[----:B------:R-:W-:-:S05]  /*4360*/  FADD.FTZ R175, R175, R174 ;  /* 0x000000aeafaf7221 */ /* 0x000fca0000010000 */
        /* <DEDUP_REMOVED lines=34> */
[----:B------:R-:W2:Y:S06]  /*4590*/  LDSM.16.MT88.4 R20, [R135+0x3900] ;  /* 0x003900008714783b */ /* 0x000eac0000004200 */
        /* <DEDUP_REMOVED lines=10> */
[----:B---3--:R-:W-:Y:S01]  /*4640*/  HMMA.16816.F32.BF16 R120, R4, R12, R120 ;  /* 0x0000000c0478723c */ /* 0x008fe20000041878 */
[----:B------:R-:W-:Y:S02]  /*4650*/  FADD.FTZ R223, R178, R177 ;  /* 0x000000b1b2df7221 */ /* 0x000fe40000010000 */
[----:B------:R-:W-:-:S05]  /*4660*/  FADD.FTZ R221, R221, R182 ;  /* 0x000000b6dddd7221 */ /* 0x000fca0000010000 */
        /* <DEDUP_REMOVED lines=8> */
[C---:B------:R-:W-:Y:S08]  /*46f0*/  HMMA.16816.F32.BF16 R44, R4.reuse, R140, R44 ;  /* 0x0000008c042c723c */ /* 0x040ff0000004182c */
[C---:B------:R-:W-:Y:S08]  /*4700*/  HMMA.16816.F32.BF16 R48, R4.reuse, R142, R48 ;  /* 0x0000008e0430723c */ /* 0x040ff00000041830 */
        /* <DEDUP_REMOVED lines=10> */
[C---:B---3--:R-:W-:Y:S08]  /*47b0*/  HMMA.16816.F32.BF16 R68, R4.reuse, R12, R68 ;  /* 0x0000000c0444723c */ /* 0x048ff00000041844 */
[C---:B------:R-:W-:Y:S08]  /*47c0*/  HMMA.16816.F32.BF16 R72, R4.reuse, R14, R72 ;  /* 0x0000000e0448723c */ /* 0x040ff00000041848 */
[C---:B-1----:R-:W-:Y:S08]  /*47d0*/  HMMA.16816.F32.BF16 R84, R4.reuse, R8, R84 ;  /* 0x000000080454723c */ /* 0x042ff00000041854 */
[C---:B------:R-:W-:Y:S08]  /*47e0*/  HMMA.16816.F32.BF16 R88, R4.reuse, R10, R88 ;  /* 0x0000000a0458723c */ /* 0x040ff00000041858 */
[C---:B--2---:R-:W-:Y:S08]  /*47f0*/  HMMA.16816.F32.BF16 R92, R4.reuse, R16, R92 ;  /* 0x00000010045c723c */ /* 0x044ff0000004185c */
[----:B------:R-:W-:Y:S07]  /*4800*/  HMMA.16816.F32.BF16 R96, R4, R18, R96 ;  /* 0x000000120460723c */ /* 0x000fee0000041860 */
[----:B------:R-:W-:-:S04]  /*4810*/  IADD3 R5, R147, -0x3, RZ ;  /* 0xfffffffd93057810 */ /* 0x000fc80007ffe0ff */
[----:B------:R-:W-:-:S13]  /*4820*/  ISETP.GE.AND P1, PT, R5, R196, PT ;  /* 0x000000c40500720c */ /* 0x000fda0003f26270 */
[----:B------:R-:W-:Y:S05]  /*4830*/  @!P1 BRA `(.L_x_1536) ;  /* 0x0000044000009947 */ /* 0x000fea0003800000 */
[----:B------:R-:W-:Y:S01]  /*4840*/  IADD3 R0, R147, -0x1, RZ ;  /* 0xffffffff93007810 */ /* 0x000fe20007ffe0ff */
[----:B------:R-:W-:Y:S01]  /*4850*/  IMAD.MOV.U32 R199, RZ, RZ, RZ ;  /* 0x000000ffffc77224 */ /* 0x000fe200078e00ff */
[----:B------:R-:W-:-:S03]  /*4860*/  ISETP.NE.AND P2, PT, R197, 0x1, PT ;  /* 0x00000001c500780c */ /* 0x000fc60003f45270 */
[----:B------:R-:W-:-:S05]  /*4870*/  IMAD R5, R0, 0x40, R203 ;  /* 0x0000004000057824 */ /* 0x000fca00078e02cb */
[----:B------:R-:W-:-:S05]  /*4880*/  IADD3 R200, R5, -0x80, R202 ;  /* 0xffffff8005c87810 */ /* 0x000fca0007ffe0ca */
[----:B------:R-:W-:-:S04]  /*4890*/  @P2 IMAD.HI.U32 R4, R200, c[0x0][0x2bc], RZ ;  /* 0x0000af00c8042a27 */ /* 0x000fc800078e00ff */
[----:B------:R-:W-:Y:S01]  /*48a0*/  IMAD.MOV.U32 R0, RZ, RZ, R200 ;  /* 0x000000ffff007224 */ /* 0x000fe200078e00c8 */
[----:B------:R-:W-:-:S04]  /*48b0*/  @P2 SHF.R.U32.HI R0, RZ, c[0x0][0x2c0], R4 ;  /* 0x0000b000ff002a19 */ /* 0x000fc80000011604 */
[----:B------:R-:W-:-:S04]  /*48c0*/  @!P3 IADD3 R5, P1, R0, R210, RZ ;  /* 0x000000d20005b210 */ /* 0x000fc80007f3e0ff */
[----:B------:R-:W-:Y:S02]  /*48d0*/  @!P3 LEA.HI.X.SX32 R4, R0, R195, 0x1, P1 ;  /* 0x000000c30004b211 */ /* 0x000fe400008f0eff */
[----:B------:R-:W-:-:S04]  /*48e0*/  @!P3 LEA R8, P1, R5, c[0x0][0x2a0], 0x2 ;  /* 0x0000a8000508ba11 */ /* 0x000fc800078210ff */
[----:B------:R-:W-:-:S05]  /*48f0*/  @!P3 LEA.HI.X R9, R5, c[0x0][0x2a4], R4, 0x2, P1 ;  /* 0x0000a9000509ba11 */ /* 0x000fca00008f1404 */
[----:B------:R1:W2:Y:S01]  /*4900*/  @!P3 LDG.E R199, [R8.64] ;  /* 0x0000000608c7b981 */ /* 0x0002a2000c1e1900 */
[----:B------:R-:W-:Y:S01]  /*4910*/  IMAD.MOV R5, RZ, RZ, -R0 ;  /* 0x000000ffff057224 */ /* 0x000fe200078e0a00 */
[----:B------:R-:W-:Y:S01]  /*4920*/  SEL R11, RZ, 0x10, P4 ;  /* 0x00000010ff0b7807 */ /* 0x000fe20002000000 */
[C---:B------:R-:W-:Y:S01]  /*4930*/  IMAD.SHL.U32 R4, R149.reuse, 0x2, RZ ;  /* 0x0000000295047824 */ /* 0x040fe200078e00ff */
[----:B------:R-:W-:Y:S01]  /*4940*/  SHF.L.U64.HI R149, R149, 0x1, R144 ;  /* 0x0000000195957819 */ /* 0x000fe20000010290 */
[----:B------:R-:W-:Y:S01]  /*4950*/  IMAD R200, R5, c[0x0][0x2b8], R200 ;  /* 0x0000ae0005c87a24 */ /* 0x000fe200078e02c8 */
[----:B------:R-:W-:Y:S01]  /*4960*/  IADD3 R16, -R11, 0x10, RZ ;  /* 0x000000100b107810 */ /* 0x000fe20007ffe1ff */
[----:B------:R-:W-:Y:S01]  /*4970*/  IMAD.SHL.U32 R12, R134, 0x2, RZ ;  /* 0x00000002860c7824 */ /* 0x000fe200078e00ff */
[----:B------:R-:W-:Y:S01]  /*4980*/  IADD3 R14, -R146, 0x10, RZ ;  /* 0x00000010920e7810 */ /* 0x000fe20007ffe1ff */
[----:B------:R-:W-:Y:S01]  /*4990*/  IMAD.WIDE.U32 R6, R200, c[0x0][0x1e0], RZ ;  /* 0x00007800c8067a25 */ /* 0x000fe200078e00ff */
[----:B------:R-:W-:-:S02]  /*49a0*/  SHF.R.S32.HI R5, RZ, 0x1f, R200 ;  /* 0x0000001fff057819 */ /* 0x000fc400000114c8 */
[----:B------:R-:W-:Y:S01]  /*49b0*/  LOP3.LUT R16, R16, 0xf, RZ, 0xc0, !PT ;  /* 0x0000000f10107812 */ /* 0x000fe200078ec0ff */
[----:B------:R-:W-:Y:S01]  /*49c0*/  IMAD.SHL.U32 R10, R2, 0x2, RZ ;  /* 0x00000002020a7824 */ /* 0x000fe200078e00ff */
[----:B------:R-:W-:Y:S01]  /*49d0*/  SHF.L.U64.HI R13, R134, 0x1, R145 ;  /* 0x00000001860d7819 */ /* 0x000fe20000010291 */
[----:B------:R-:W-:Y:S01]  /*49e0*/  IMAD R5, R5, c[0x0][0x1e0], RZ ;  /* 0x0000780005057a24 */ /* 0x000fe200078e02ff */
[----:B------:R-:W-:-:S03]  /*49f0*/  LOP3.LUT R14, R14, 0xf, RZ, 0xc0, !PT ;  /* 0x0000000f0e0e7812 */ /* 0x000fc600078ec0ff */
[----:B------:R-:W-:-:S04]  /*4a00*/  IMAD R0, R200, c[0x0][0x1e4], R5 ;  /* 0x00007900c8007a24 */ /* 0x000fc800078e0205 */
[----:B------:R-:W-:Y:S01]  /*4a10*/  IMAD.IADD R7, R7, 0x1, R0 ;  /* 0x0000000107077824 */ /* 0x000fe200078e0200 */
[----:B-1----:R-:W-:Y:S02]  /*4a20*/  SHF.L.U64.HI R9, R2, 0x1, R133 ;  /* 0x0000000102097819 */ /* 0x002fe40000010285 */
[----:B--2---:R-:W-:Y:S01]  /*4a30*/  SHF.R.S32.HI R0, RZ, 0x1f, R199 ;  /* 0x0000001fff007819 */ /* 0x004fe200000114c7 */
[----:B------:R-:W-:-:S04]  /*4a40*/  IMAD.WIDE.U32 R6, R199, c[0x0][0x1f0], R6 ;  /* 0x00007c00c7067a25 */ /* 0x000fc800078e0006 */
[----:B------:R-:W-:-:S04]  /*4a50*/  IMAD R0, R0, c[0x0][0x1f0], RZ ;  /* 0x00007c0000007a24 */ /* 0x000fc800078e02ff */
[----:B------:R-:W-:Y:S01]  /*4a60*/  IMAD R5, R199, c[0x0][0x1f4], R0 ;  /* 0x00007d00c7057a24 */ /* 0x000fe200078e0200 */
[----:B------:R-:W-:-:S04]  /*4a70*/  IADD3 R0, P1, R208, R6, RZ ;  /* 0x00000006d0007210 */ /* 0x000fc80007f3e0ff */
[----:B------:R-:W-:Y:S02]  /*4a80*/  IADD3.X R5, R194, R7, R5, P1, !PT ;  /* 0x00000007c2057210 */ /* 0x000fe40000ffe405 */
[----:B------:R-:W-:-:S04]  /*4a90*/  LEA R6, P1, R0, c[0x0][0x1c8], 0x1 ;  /* 0x0000720000067a11 */ /* 0x000fc800078208ff */
[----:B------:R-:W-:Y:S01]  /*4aa0*/  LEA.HI.X R5, R0, c[0x0][0x1cc], R5, 0x1, P1 ;  /* 0x0000730000057a11 */ /* 0x000fe200008f0c05 */
[----:B------:R-:W1:Y:S01]  /*4ab0*/  SHFL.IDX PT, R7, R6, 0x1, 0x181f ;  /* 0x00381f0006077f89 */ /* 0x000e6200000e0000 */
[----:B------:R-:W-:-:S03]  /*4ac0*/  SEL R0, RZ, 0x10, P5 ;  /* 0x00000010ff007807 */ /* 0x000fc60002800000 */
[----:B------:R-:W2:Y:S01]  /*4ad0*/  SHFL.IDX PT, R8, R5, 0x1, 0x181f ;  /* 0x00381f0005087f89 */ /* 0x000ea200000e0000 */
[----:B------:R-:W-:-:S04]  /*4ae0*/  IADD3 R18, -R0, 0x10, RZ ;  /* 0x0000001000127810 */ /* 0x000fc80007ffe1ff */
[----:B------:R-:W-:-:S04]  /*4af0*/  LOP3.LUT R18, R18, 0xf, RZ, 0xc0, !PT ;  /* 0x0000000f12127812 */ /* 0x000fc800078ec0ff */
[----:B-1----:R-:W-:-:S04]  /*4b00*/  IADD3 R18, P2, P1, R18, R7, R4 ;  /* 0x0000000712127210 */ /* 0x002fc8000795e004 */
[----:B--2---:R-:W-:Y:S02]  /*4b10*/  IADD3.X R19, RZ, R8, R149, P2, P1 ;  /* 0x00000008ff137210 */ /* 0x004fe400017e2495 */
[----:B------:R-:W-:-:S04]  /*4b20*/  IADD3 R16, P2, P1, R16, R7, R12 ;  /* 0x0000000710107210 */ /* 0x000fc8000795e00c */
[-C--:B------:R-:W-:Y:S02]  /*4b30*/  IADD3.X R17, RZ, R8.reuse, R13, P2, P1 ;  /* 0x00000008ff117210 */ /* 0x080fe400017e240d */
[----:B------:R-:W-:Y:S02]  /*4b40*/  IADD3 R14, P2, P1, R14, R7, R10 ;  /* 0x000000070e0e7210 */ /* 0x000fe4000795e00a */
[----:B------:R-:W1:Y:S02]  /*4b50*/  SHFL.IDX PT, R7, R6, RZ, 0x181f ;  /* 0x00181fff06077589 */ /* 0x000e6400000e0000 */
[----:B------:R-:W-:Y:S02]  /*4b60*/  IADD3.X R15, RZ, R8, R9, P2, P1 ;  /* 0x00000008ff0f7210 */ /* 0x000fe400017e2409 */
[----:B------:R-:W2:Y:S01]  /*4b70*/  SHFL.IDX PT, R8, R5, RZ, 0x181f ;  /* 0x00181fff05087589 */ /* 0x000ea200000e0000 */
[----:B-1----:R-:W-:-:S05]  /*4b80*/  IADD3 R20, P1, R7, R4, RZ ;  /* 0x0000000407147210 */ /* 0x002fca0007f3e0ff */
[----:B--2---:R-:W-:Y:S01]  /*4b90*/  IMAD.X R21, R8, 0x1, R149, P1 ;  /* 0x0000000108157824 */ /* 0x004fe200008e0695 */
[----:B------:R-:W-:-:S05]  /*4ba0*/  IADD3 R12, P1, R7, R12, RZ ;  /* 0x0000000c070c7210 */ /* 0x000fca0007f3e0ff */
[----:B------:R-:W-:Y:S01]  /*4bb0*/  IMAD.X R13, R8, 0x1, R13, P1 ;  /* 0x00000001080d7824 */ /* 0x000fe200008e060d */
[----:B------:R-:W-:Y:S01]  /*4bc0*/  IADD3 R22, P1, R7, R10, RZ ;  /* 0x0000000a07167210 */ /* 0x000fe20007f3e0ff */
[----:B------:R-:W-:-:S04]  /*4bd0*/  IMAD.SHL.U32 R7, R201, 0x2, RZ ;  /* 0x00000002c9077824 */ /* 0x000fc800078e00ff */
[----:B------:R-:W-:Y:S01]  /*4be0*/  IMAD.X R23, R8, 0x1, R9, P1 ;  /* 0x0000000108177824 */ /* 0x000fe200008e0609 */
[----:B------:R-:W-:Y:S01]  /*4bf0*/  ISETP.NE.U32.AND P1, PT, R0, RZ, PT ;  /* 0x000000ff0000720c */ /* 0x000fe20003f25070 */
[----:B------:R1:W-:Y:S04]  /*4c00*/  LDGSTS.E.BYPASS.LTC128B.128 [R7+0xc100], [R20.64], !P5 ;  /* 0x0c10000014077fae */ /* 0x0003e8000e901d46 */
[----:B------:R1:W-:Y:S04]  /*4c10*/  LDGSTS.E.BYPASS.LTC128B.128 [R7+0xe100], [R12.64], !P4 ;  /* 0x0e1000000c077fae */ /* 0x0003e8000e101d46 */
[----:B------:R1:W-:Y:S04]  /*4c20*/  LDGSTS.E.BYPASS.LTC128B.128 [R7+0x10100], [R22.64], !P6 ;  /* 0x1010000016077fae */ /* 0x0003e8000f101d46 */
[----:B------:R1:W-:Y:S01]  /*4c30*/  LDGSTS.E.BYPASS.LTC128B.128.ZFILL [R7+0xd100], [R18.64], P1 ;  /* 0x0d10000012077fae */ /* 0x0003e20008941d46 */
[----:B------:R-:W-:-:S13]  /*4c40*/  ISETP.NE.U32.AND P1, PT, R11, RZ, PT ;  /* 0x000000ff0b00720c */ /* 0x000fda0003f25070 */
[----:B------:R1:W-:Y:S01]  /*4c50*/  LDGSTS.E.BYPASS.LTC128B.128.ZFILL [R7+0xf100], [R16.64], P1 ;  /* 0x0f10000010077fae */ /* 0x0003e20008941d46 */
[----:B------:R-:W-:-:S13]  /*4c60*/  ISETP.NE.U32.AND P1, PT, R146, RZ, PT ;  /* 0x000000ff9200720c */ /* 0x000fda0003f25070 */
[----:B------:R1:W-:Y:S02]  /*4c70*/  LDGSTS.E.BYPASS.LTC128B.128.ZFILL [R7+0x11100], [R14.64], P1 ;  /* 0x111000000e077fae */ /* 0x0003e40008941d46 */
.L_x_1536:
[----:B------:R-:W-:Y:S01]  /*4c80*/  IADD3 R219, R147, -0x2, RZ ;  /* 0xfffffffe93db7810 */ /* 0x000fe20007ffe0ff */
[----:B------:R-:W0:Y:S03]  /*4c90*/  LDGDEPBAR ;  /* 0x00000000000079af */ /* 0x000e260000000000 */
[----:B------:R-:W-:-:S13]  /*4ca0*/  ISETP.GE.AND P1, PT, R219, R196, PT ;  /* 0x000000c4db00720c */ /* 0x000fda0003f26270 */
[----:B------:R-:W-:Y:S05]  /*4cb0*/  @!P1 BRA `(.L_x_1537) ;  /* 0x0000305000009947 */ /* 0x000fea0003800000 */
[C---:B------:R-:W-:Y:S01]  /*4cc0*/  SHF.L.U64.HI R216, R134.reuse, 0x1, R145 ;  /* 0x0000000186d87819 */ /* 0x040fe20000010291 */
[----:B------:R-:W-:Y:S01]  /*4cd0*/  IMAD.SHL.U32 R215, R134, 0x2, RZ ;  /* 0x0000000286d77824 */ /* 0x000fe200078e00ff */
[----:B------:R-:W-:Y:S01]  /*4ce0*/  MOV R134, 0x20 ;  /* 0x0000002000867802 */ /* 0x000fe20000000f00 */
[C---:B------:R-:W-:Y:S01]  /*4cf0*/  IMAD.SHL.U32 R205, R2.reuse, 0x2, RZ ;  /* 0x0000000202cd7824 */ /* 0x040fe200078e00ff */
[----:B------:R-:W-:Y:S01]  /*4d00*/  SHF.L.U64.HI R214, R2, 0x1, R133 ;  /* 0x0000000102d67819 */ /* 0x000fe20000010285 */
[----:B------:R-:W-:Y:S01]  /*4d10*/  IMAD.MOV.U32 R0, RZ, RZ, R3 ;  /* 0x000000ffff007224 */ /* 0x000fe200078e0003 */
[----:B------:R-:W-:Y:S01]  /*4d20*/  MOV R133, R132 ;  /* 0x0000008400857202 */ /* 0x000fe20000000f00 */
[----:B------:R-:W-:Y:S01]  /*4d30*/  IMAD.MOV.U32 R217, RZ, RZ, RZ ;  /* 0x000000ffffd97224 */ /* 0x000fe200078e00ff */
[----:B------:R-:W-:Y:S01]  /*4d40*/  SEL R134, R134, 0xffffffe0, !P0 ;  /* 0xffffffe086867807 */ /* 0x000fe20004000000 */
[----:B------:R-:W-:Y:S02]  /*4d50*/  UMOV UR5, 0x1 ;  /* 0x0000000100057882 */ /* 0x000fe40000000000 */
.L_x_1540:
[----:B------:R-:W-:Y:S04]  /*4d60*/  DEPBAR.LE SB0, 0x2 ;  /* 0x000080800000791a */ /* 0x000fe80000000000 */
[----:B------:R-:W-:Y:S01]  /*4d70*/  BAR.SYNC.DEFER_BLOCKING 0x0 ;  /* 0x0000000000007b1d */ /* 0x000fe20000010000 */
[----:B------:R-:W-:Y:S01]  /*4d80*/  UIMAD UR4, UR5, 0x6000, URZ ;  /* 0x00006000050478a4 */ /* 0x000fe2000f8e023f */
[----:B------:R-:W-:Y:S05]  /*4d90*/  ISETP.GE.AND P0, PT, R196, R219, PT ;  /* 0x000000dbc400720c */ /* 0x000fea0003f06270 */
[----:B------:R-:W-:Y:S05]  /*4da0*/  IADD3 R180, R190, UR4, RZ ;  /* 0x00000004beb47c10 */ /* 0x000fea000fffe0ff */
[----:B------:R-:W-:Y:S01]  /*4db0*/  IMAD.IADD R132, R134, 0x1, R180 ;  /* 0x0000000186847824 */ /* 0x000fe200078e02b4 */
[----:B------:R2:W3:Y:S04]  /*4dc0*/  LDSM.16.M88.4 R136, [R192] ;  /* 0x00000000c088783b */ /* 0x0004e80000000200 */
[----:B------:R2:W4:Y:S04]  /*4dd0*/  LDSM.16.M88.4 R140, [R190+UR4+0xc100] ;  /* 0x00c10004be8c783b */ /* 0x0005280008000200 */
[----:B-1----:R2:W1:Y:S04]  /*4de0*/  LDSM.16.M88.4 R144, [R190+UR4+0xc900] ;  /* 0x00c90004be90783b */ /* 0x0024680008000200 */
[----:B------:R2:W1:Y:S04]  /*4df0*/  LDSM.16.M88.4 R148, [R190+UR4+0xd100] ;  /* 0x00d10004be94783b */ /* 0x0004680008000200 */
[----:B------:R2:W1:Y:S04]  /*4e00*/  LDSM.16.M88.4 R152, [R190+UR4+0xd900] ;  /* 0x00d90004be98783b */ /* 0x0004680008000200 */
[----:B------:R2:W1:Y:S04]  /*4e10*/  LDSM.16.M88.4 R156, [R188] ;  /* 0x00000000bc9c783b */ /* 0x0004680000000200 */
[----:B------:R2:W1:Y:S04]  /*4e20*/  LDSM.16.M88.4 R160, [R132+0xc100] ;  /* 0x00c1000084a0783b */ /* 0x0004680000000200 */
[----:B------:R2:W1:Y:S04]  /*4e30*/  LDSM.16.M88.4 R164, [R132+0xc900] ;  /* 0x00c9000084a4783b */ /* 0x0004680000000200 */
[----:B------:R2:W1:Y:S04]  /*4e40*/  LDSM.16.M88.4 R168, [R132+0xd100] ;  /* 0x00d1000084a8783b */ /* 0x0004680000000200 */
[----:B------:R2:W1:Y:S01]  /*4e50*/  LDSM.16.M88.4 R172, [R132+0xd900] ;  /* 0x00d9000084ac783b */ /* 0x0004620000000200 */
[----:B------:R-:W-:-:S05]  /*4e60*/  @P0 BRA `(.L_x_1538) ;  /* 0x0000030000000947 */ /* 0x000fca0003800000 */
[----:B------:R-:W-:Y:S01]  /*4e70*/  SHF.R.S32.HI R3, RZ, 0x1f, R200 ;  /* 0x0000001fff037819 */ /* 0x000fe200000114c8 */
[----:B------:R-:W-:Y:S01]  /*4e80*/  IMAD.WIDE.U32 R4, R200, c[0x0][0x208], RZ ;  /* 0x00008200c8047a25 */ /* 0x000fe200078e00ff */
[----:B------:R-:W-:Y:S03]  /*4e90*/  SHF.R.S32.HI R2, RZ, 0x1f, R199 ;  /* 0x0000001fff027819 */ /* 0x000fe600000114c7 */
[----:B------:R-:W-:Y:S02]  /*4ea0*/  IMAD R3, R3, c[0x0][0x208], RZ ;  /* 0x0000820003037a24 */ /* 0x000fe400078e02ff */
[----:B------:R-:W-:Y:S02]  /*4eb0*/  IMAD R2, R2, c[0x0][0x218], RZ ;  /* 0x0000860002027a24 */ /* 0x000fe400078e02ff */
[----:B------:R-:W-:Y:S02]  /*4ec0*/  IMAD R3, R200, c[0x0][0x20c], R3 ;  /* 0x00008300c8037a24 */ /* 0x000fe400078e0203 */
[----:B------:R-:W-:Y:S02]  /*4ed0*/  IMAD R2, R199, c[0x0][0x21c], R2 ;  /* 0x00008700c7027a24 */ /* 0x000fe400078e0202 */
[----:B------:R-:W-:Y:S04]  /*4ee0*/  IMAD.IADD R5, R5, 0x1, R3 ;  /* 0x0000000105057824 */ /* 0x000fe800078e0203 */
[----:B------:R-:W-:Y:S05]  /*4ef0*/  IMAD.WIDE.U32 R4, R199, c[0x0][0x218], R4 ;  /* 0x00008600c7047a25 */ /* 0x000fea00078e0004 */
[----:B------:R-:W-:Y:S02]  /*4f00*/  IADD3 R3, P0, R206, R4, RZ ;  /* 0x00000004ce037210 */ /* 0x000fe40007f1e0ff */
[----:B------:R-:W-:Y:S02]  /*4f10*/  SEL R4, RZ, 0x10, P5 ;  /* 0x00000010ff047807 */ /* 0x000fe40002800000 */
[----:B------:R-:W-:Y:S02]  /*4f20*/  IADD3.X R2, R193, R5, R2, P0, !PT ;  /* 0x00000005c1027210 */ /* 0x000fe400007fe402 */
[C---:B-1----:R-:W-:Y:S02]  /*4f30*/  LEA R14, P0, R3.reuse, c[0x0][0x1f8], 0x1 ;  /* 0x00007e00030e7a11 */ /* 0x042fe400078008ff */
[C---:B------:R-:W-:Y:S02]  /*4f40*/  IADD3 R5, -R4.reuse, 0x10, RZ ;  /* 0x0000001004057810 */ /* 0x040fe40007ffe1ff */
[----:B------:R-:W-:Y:S01]  /*4f50*/  LEA.HI.X R10, R3, c[0x0][0x1fc], R2, 0x1, P0 ;  /* 0x00007f00030a7a11 */ /* 0x000fe200000f0c02 */
[----:B------:R-:W1:Y:S01]  /*4f60*/  SHFL.IDX PT, R7, R14, 0x1, 0x181f ;  /* 0x00381f000e077f89 */ /* 0x000e6200000e0000 */
[----:B------:R-:W-:Y:S02]  /*4f70*/  SEL R3, RZ, 0x10, P4 ;  /* 0x00000010ff037807 */ /* 0x000fe40002000000 */
[----:B------:R-:W-:Y:S01]  /*4f80*/  ISETP.NE.U32.AND P2, PT, R4, RZ, PT ;  /* 0x000000ff0400720c */ /* 0x000fe20003f45070 */
[----:B------:R-:W5:Y:S01]  /*4f90*/  SHFL.IDX PT, R9, R10, 0x1, 0x181f ;  /* 0x00381f000a097f89 */ /* 0x000f6200000e0000 */
[----:B------:R-:W-:Y:S02]  /*4fa0*/  LOP3.LUT R5, R5, 0xf, RZ, 0xc0, !PT ;  /* 0x0000000f05057812 */ /* 0x000fe400078ec0ff */
[----:B------:R-:W-:Y:S01]  /*4fb0*/  SEL R2, RZ, 0x10, P6 ;  /* 0x00000010ff027807 */ /* 0x000fe20003000000 */
[----:B------:R2:W4:Y:S01]  /*4fc0*/  SHFL.IDX PT, R8, R14, RZ, 0x181f ;  /* 0x00181fff0e087589 */ /* 0x00052200000e0000 */
[----:B------:R-:W-:Y:S03]  /*4fd0*/  IADD3 R6, -R3, 0x10, RZ ;  /* 0x0000001003067810 */ /* 0x000fe60007ffe1ff */
[----:B------:R-:W3:Y:S01]  /*4fe0*/  SHFL.IDX PT, R11, R10, RZ, 0x181f ;  /* 0x00181fff0a0b7589 */ /* 0x000ee200000e0000 */
[----:B------:R-:W-:Y:S02]  /*4ff0*/  LOP3.LUT R6, R6, 0xf, RZ, 0xc0, !PT ;  /* 0x0000000f06067812 */ /* 0x000fe400078ec0ff */
[----:B-1----:R-:W-:Y:S02]  /*5000*/  IADD3 R12, P1, P0, R5, R7, R212 ;  /* 0x00000007050c7210 */ /* 0x002fe4000783e0d4 */
[----:B------:R-:W-:Y:S02]  /*5010*/  IADD3 R5, -R2, 0x10, RZ ;  /* 0x0000001002057810 */ /* 0x000fe40007ffe1ff */
[----:B-----5:R-:W-:Y:S02]  /*5020*/  IADD3.X R13, RZ, R9, R213, P1, P0 ;  /* 0x00000009ff0d7210 */ /* 0x020fe40000fe04d5 */
[----:B--2---:R-:W-:Y:S02]  /*5030*/  IADD3 R14, P1, P0, R6, R7, R215 ;  /* 0x00000007060e7210 */ /* 0x004fe4000783e0d7 */
[----:B------:R-:W-:Y:S01]  /*5040*/  LOP3.LUT R6, R5, 0xf, RZ, 0xc0, !PT ;  /* 0x0000000f05067812 */ /* 0x000fe200078ec0ff */
[----:B------:R-:W-:Y:S01]  /*5050*/  IMAD R5, R217, 0x6000, R198 ;  /* 0x00006000d9057824 */ /* 0x000fe200078e02c6 */
[----:B------:R-:W-:Y:S02]  /*5060*/  IADD3.X R15, RZ, R9, R216, P1, P0 ;  /* 0x00000009ff0f7210 */ /* 0x000fe40000fe04d8 */
[----:B------:R-:W-:Y:S04]  /*5070*/  IADD3 R6, P1, P0, R6, R7, R205 ;  /* 0x0000000706067210 */ /* 0x000fe8000783e0cd */
[----:B------:R-:W-:Y:S02]  /*5080*/  IADD3.X R7, RZ, R9, R214, P1, P0 ;  /* 0x00000009ff077210 */ /* 0x000fe40000fe04d6 */
[----:B----4-:R-:W-:Y:S02]  /*5090*/  IADD3 R18, P1, R212, R8, RZ ;  /* 0x00000008d4127210 */ /* 0x010fe40007f3e0ff */
[C---:B------:R-:W-:Y:S03]  /*50a0*/  IADD3 R16, P0, R8.reuse, R215, RZ ;  /* 0x000000d708107210 */ /* 0x040fe60007f1e0ff */
[----:B---3--:R-:W-:Y:S01]  /*50b0*/  IMAD.X R19, R213, 0x1, R11, P1 ;  /* 0x00000001d5137824 */ /* 0x008fe200008e060b */
[----:B------:R-:W-:Y:S01]  /*50c0*/  ISETP.NE.U32.AND P1, PT, R3, RZ, PT ;  /* 0x000000ff0300720c */ /* 0x000fe20003f25070 */
[C---:B------:R-:W-:Y:S01]  /*50d0*/  IMAD.X R17, R11.reuse, 0x1, R216, P0 ;  /* 0x000000010b117824 */ /* 0x040fe200000e06d8 */
[----:B------:R-:W-:Y:S02]  /*50e0*/  IADD3 R8, P0, R8, R205, RZ ;  /* 0x000000cd08087210 */ /* 0x000fe40007f1e0ff */
[----:B------:R1:W-:Y:S03]  /*50f0*/  LDGSTS.E.BYPASS.LTC128B.128 [R5], [R18.64], !P5 ;  /* 0x0000000012057fae */ /* 0x0003e6000e901d46 */
[----:B------:R-:W-:Y:S01]  /*5100*/  IMAD.X R9, R11, 0x1, R214, P0 ;  /* 0x000000010b097824 */ /* 0x000fe200000e06d6 */
[----:B------:R1:W-:Y:S01]  /*5110*/  LDGSTS.E.BYPASS.LTC128B.128 [R5+0x2000], [R16.64], !P4 ;  /* 0x0200000010057fae */ /* 0x0003e2000e101d46 */
[----:B------:R-:W-:Y:S03]  /*5120*/  ISETP.NE.U32.AND P0, PT, R2, RZ, PT ;  /* 0x000000ff0200720c */ /* 0x000fe60003f05070 */
[----:B------:R1:W-:Y:S04]  /*5130*/  LDGSTS.E.BYPASS.LTC128B.128 [R5+0x4000], [R8.64], !P6 ;  /* 0x0400000008057fae */ /* 0x0003e8000f101d46 */
[----:B------:R1:W-:Y:S04]  /*5140*/  LDGSTS.E.BYPASS.LTC128B.128.ZFILL [R5+0x1000], [R12.64], P2 ;  /* 0x010000000c057fae */ /* 0x0003e80009141d46 */
[----:B------:R1:W-:Y:S04]  /*5150*/  LDGSTS.E.BYPASS.LTC128B.128.ZFILL [R5+0x3000], [R14.64], P1 ;  /* 0x030000000e057fae */ /* 0x0003e80008941d46 */
[----:B------:R1:W-:Y:S02]  /*5160*/  LDGSTS.E.BYPASS.LTC128B.128.ZFILL [R5+0x5000], [R6.64], P0 ;  /* 0x0500000006057fae */ /* 0x0003e40008141d46 */
.L_x_1538:
[C---:B-1-34-:R-:W-:Y:S01]  /*5170*/  HMMA.16816.F32.BF16 R4, R136.reuse, R140, RZ ;  /* 0x0000008c8804723c */ /* 0x05afe200000418ff */
[----:B------:R-:W0:Y:S02]  /*5180*/  LDGDEPBAR ;  /* 0x00000000000079af */ /* 0x000e240000000000 */
[----:B------:R-:W-:Y:S02]  /*5190*/  ISETP.GE.AND P1, PT, R217, 0x1, PT ;  /* 0x00000001d900780c */ /* 0x000fe40003f26270 */
[C---:B------:R-:W-:Y:S02]  /*51a0*/  IADD3 R191, R187.reuse, R180, RZ ;  /* 0x000000b4bbbf7210 */ /* 0x040fe40007ffe0ff */
[----:B------:R-:W-:Y:S01]  /*51b0*/  IADD3 R2, R187, R132, RZ ;  /* 0x00000084bb027210 */ /* 0x000fe20007ffe0ff */
[C---:B------:R-:W-:Y:S01]  /*51c0*/  HMMA.16816.F32.BF16 R8, R136.reuse, R142, RZ ;  /* 0x0000008e8808723c */ /* 0x040fe200000418ff */
[----:B------:R-:W-:Y:S03]  /*51d0*/  LDSM.16.M88.4 R140, [R186] ;  /* 0x00000000ba8c783b */ /* 0x000fe60000000200 */
[----:B------:R-:W-:Y:S02]  /*51e0*/  IADD3 R3, R134, R180, R187 ;  /* 0x000000b486037210 */ /* 0x000fe40007ffe0bb */
[----:B------:R-:W-:Y:S02]  /*51f0*/  IADD3 R217, R217, 0x1, RZ ;  /* 0x00000001d9d97810 */ /* 0x000fe40007ffe0ff */
[C---:B------:R-:W-:Y:S01]  /*5200*/  HMMA.16816.F32.BF16 R12, R136.reuse, R144, RZ ;  /* 0x00000090880c723c */ /* 0x040fe200000418ff */
[----:B------:R-:W-:Y:S03]  /*5210*/  LDSM.16.M88.4 R176, [R191+0xe100] ;  /* 0x00e10000bfb0783b */ /* 0x000fe60000000200 */
[----:B------:R-:W-:Y:S04]  /*5220*/  SEL R217, R217, RZ, !P1 ;  /* 0x000000ffd9d97207 */ /* 0x000fe80004800000 */
[C---:B------:R-:W-:Y:S01]  /*5230*/  HMMA.16816.F32.BF16 R16, R136.reuse, R146, RZ ;  /* 0x000000928810723c */ /* 0x040fe200000418ff */
[----:B------:R-:W1:Y:S07]  /*5240*/  LDSM.16.M88.4 R144, [R191+0xc100] ;  /* 0x00c10000bf90783b */ /* 0x000e6e0000000200 */
[C---:B------:R-:W-:Y:S01]  /*5250*/  HMMA.16816.F32.BF16 R20, R136.reuse, R148, RZ ;  /* 0x000000948814723c */ /* 0x040fe200000418ff */
[----:B------:R-:W-:Y:S07]  /*5260*/  LDSM.16.M88.4 R180, [R190+UR4+0x10100] ;  /* 0x01010004beb4783b */ /* 0x000fee0008000200 */
[C---:B------:R-:W-:Y:S01]  /*5270*/  HMMA.16816.F32.BF16 R24, R136.reuse, R150, RZ ;  /* 0x000000968818723c */ /* 0x040fe200000418ff */
[----:B------:R-:W-:Y:S07]  /*5280*/  LDSM.16.M88.4 R148, [R191+0xd100] ;  /* 0x00d10000bf94783b */ /* 0x000fee0000000200 */
[C---:B------:R-:W-:Y:S08]  /*5290*/  HMMA.16816.F32.BF16 R28, R136.reuse, R152, RZ ;  /* 0x00000098881c723c */ /* 0x040ff000000418ff */
[----:B------:R-:W-:Y:S01]  /*52a0*/  HMMA.16816.F32.BF16 R32, R136, R154, RZ ;  /* 0x0000009a8820723c */ /* 0x000fe200000418ff */
[----:B------:R-:W3:Y:S07]  /*52b0*/  LDSM.16.M88.4 R136, [R191+0xc900] ;  /* 0x00c90000bf88783b */ /* 0x000eee0000000200 */
[C---:B------:R-:W-:Y:S01]  /*52c0*/  HMMA.16816.F32.BF16 R4, R156.reuse, R160, R4 ;  /* 0x000000a09c04723c */ /* 0x040fe20000041804 */
[----:B------:R-:W4:Y:S07]  /*52d0*/  LDSM.16.M88.4 R152, [R191+0xd900] ;  /* 0x00d90000bf98783b */ /* 0x000f2e0000000200 */
[C---:B------:R-:W-:Y:S01]  /*52e0*/  HMMA.16816.F32.BF16 R8, R156.reuse, R162, R8 ;  /* 0x000000a29c08723c */ /* 0x040fe20000041808 */
[----:B------:R-:W-:Y:S07]  /*52f0*/  LDSM.16.M88.4 R160, [R185] ;  /* 0x00000000b9a0783b */ /* 0x000fee0000000200 */
[C---:B------:R-:W-:Y:S08]  /*5300*/  HMMA.16816.F32.BF16 R12, R156.reuse, R164, R12 ;  /* 0x000000a49c0c723c */ /* 0x040ff0000004180c */
[C---:B------:R-:W-:Y:S01]  /*5310*/  HMMA.16816.F32.BF16 R16, R156.reuse, R166, R16 ;  /* 0x000000a69c10723c */ /* 0x040fe20000041810 */
[----:B------:R-:W5:Y:S07]  /*5320*/  LDSM.16.M88.4 R164, [R2+0xc100] ;  /* 0x00c1000002a4783b */ /* 0x000f6e0000000200 */
[C---:B------:R-:W-:Y:S08]  /*5330*/  HMMA.16816.F32.BF16 R20, R156.reuse, R168, R20 ;  /* 0x000000a89c14723c */ /* 0x040ff00000041814 */
[C---:B------:R-:W-:Y:S01]  /*5340*/  HMMA.16816.F32.BF16 R24, R156.reuse, R170, R24 ;  /* 0x000000aa9c18723c */ /* 0x040fe20000041818 */
[----:B------:R-:W-:Y:S07]  /*5350*/  LDSM.16.M88.4 R168, [R132+0xe100] ;  /* 0x00e1000084a8783b */ /* 0x000fee0000000200 */
[C---:B------:R-:W-:Y:S08]  /*5360*/  HMMA.16816.F32.BF16 R28, R156.reuse, R172, R28 ;  /* 0x000000ac9c1c723c */ /* 0x040ff0000004181c */
[----:B------:R-:W-:Y:S01]  /*5370*/  HMMA.16816.F32.BF16 R32, R156, R174, R32 ;  /* 0x000000ae9c20723c */ /* 0x000fe20000041820 */
[----:B------:R-:W2:Y:S07]  /*5380*/  LDSM.16.M88.4 R156, [R2+0xc900] ;  /* 0x00c90000029c783b */ /* 0x000eae0000000200 */
[C---:B-1----:R-:W-:Y:S01]  /*5390*/  HMMA.16816.F32.BF16 R4, R140.reuse, R144, R4 ;  /* 0x000000908c04723c */ /* 0x042fe20000041804 */
[----:B------:R-:W-:Y:S07]  /*53a0*/  LDSM.16.M88.4 R172, [R132+0xe900] ;  /* 0x00e9000084ac783b */ /* 0x000fee0000000200 */
[C---:B------:R-:W-:Y:S01]  /*53b0*/  HMMA.16816.F32.BF16 R8, R140.reuse, R146, R8 ;  /* 0x000000928c08723c */ /* 0x040fe20000041808 */
[----:B------:R-:W1:Y:S07]  /*53c0*/  LDSM.16.M88.4 R144, [R2+0xd100] ;  /* 0x00d100000290783b */ /* 0x000e6e0000000200 */
[C---:B---3--:R-:W-:Y:S08]  /*53d0*/  HMMA.16816.F32.BF16 R12, R140.reuse, R136, R12 ;  /* 0x000000888c0c723c */ /* 0x048ff0000004180c */
[C---:B------:R-:W-:Y:S01]  /*53e0*/  HMMA.16816.F32.BF16 R16, R140.reuse, R138, R16 ;  /* 0x0000008a8c10723c */ /* 0x040fe20000041810 */
[----:B------:R-:W3:Y:S07]  /*53f0*/  LDSM.16.M88.4 R136, [R2+0xd900] ;  /* 0x00d900000288783b */ /* 0x000eee0000000200 */
[C---:B------:R-:W-:Y:S08]  /*5400*/  HMMA.16816.F32.BF16 R20, R140.reuse, R148, R20 ;  /* 0x000000948c14723c */ /* 0x040ff00000041814 */
[C---:B------:R-:W-:Y:S01]  /*5410*/  HMMA.16816.F32.BF16 R24, R140.reuse, R150, R24 ;  /* 0x000000968c18723c */ /* 0x040fe20000041818 */
[----:B------:R-:W-:Y:S07]  /*5420*/  LDSM.16.M88.4 R148, [R190+UR4+0xe100] ;  /* 0x00e10004be94783b */ /* 0x000fee0008000200 */
[C---:B----4-:R-:W-:Y:S08]  /*5430*/  HMMA.16816.F32.BF16 R28, R140.reuse, R152, R28 ;  /* 0x000000988c1c723c */ /* 0x050ff0000004181c */
[----:B------:R-:W-:Y:S01]  /*5440*/  HMMA.16816.F32.BF16 R32, R140, R154, R32 ;  /* 0x0000009a8c20723c */ /* 0x000fe20000041820 */
[----:B------:R-:W4:Y:S07]  /*5450*/  LDSM.16.M88.4 R140, [R192+0x4000] ;  /* 0x00400000c08c783b */ /* 0x000f2e0000000200 */
[C---:B-----5:R-:W-:Y:S01]  /*5460*/  HMMA.16816.F32.BF16 R4, R160.reuse, R164, R4 ;  /* 0x000000a4a004723c */ /* 0x060fe20000041804 */
[----:B------:R-:W5:Y:S07]  /*5470*/  LDSM.16.M88.4 R152, [R190+UR4+0xe900] ;  /* 0x00e90004be98783b */ /* 0x000f6e0008000200 */
[C---:B------:R-:W-:Y:S01]  /*5480*/  HMMA.16816.F32.BF16 R8, R160.reuse, R166, R8 ;  /* 0x000000a6a008723c */ /* 0x040fe20000041808 */
[----:B------:R-:W-:Y:S07]  /*5490*/  LDSM.16.M88.4 R164, [R190+UR4+0xf900] ;  /* 0x00f90004bea4783b */ /* 0x000fee0008000200 */
[C---:B--2---:R-:W-:Y:S08]  /*54a0*/  HMMA.16816.F32.BF16 R12, R160.reuse, R156, R12 ;  /* 0x0000009ca00c723c */ /* 0x044ff0000004180c */
[C---:B------:R-:W-:Y:S01]  /*54b0*/  HMMA.16816.F32.BF16 R16, R160.reuse, R158, R16 ;  /* 0x0000009ea010723c */ /* 0x040fe20000041810 */
[----:B------:R-:W2:Y:S07]  /*54c0*/  LDSM.16.M88.4 R156, [R190+UR4+0xf100] ;  /* 0x00f10004be9c783b */ /* 0x000eae0008000200 */
[C---:B-1----:R-:W-:Y:S08]  /*54d0*/  HMMA.16816.F32.BF16 R20, R160.reuse, R144, R20 ;  /* 0x00000090a014723c */ /* 0x042ff00000041814 */
[C---:B------:R-:W-:Y:S01]  /*54e0*/  HMMA.16816.F32.BF16 R24, R160.reuse, R146, R24 ;  /* 0x00000092a018723c */ /* 0x040fe20000041818 */
[----:B------:R-:W1:Y:S07]  /*54f0*/  LDSM.16.M88.4 R144, [R188+0x4000] ;  /* 0x00400000bc90783b */ /* 0x000e6e0000000200 */
[C---:B---3--:R-:W-:Y:S08]  /*5500*/  HMMA.16816.F32.BF16 R28, R160.reuse, R136, R28 ;  /* 0x00000088a01c723c */ /* 0x048ff0000004181c */
[----:B------:R-:W-:Y:S01]  /*5510*/  HMMA.16816.F32.BF16 R32, R160, R138, R32 ;  /* 0x0000008aa020723c */ /* 0x000fe20000041820 */
[----:B------:R-:W3:Y:S07]  /*5520*/  LDSM.16.M88.4 R136, [R132+0xf100] ;  /* 0x00f100008488783b */ /* 0x000eee0000000200 */
[C---:B----4-:R-:W-:Y:S01]  /*5530*/  HMMA.16816.F32.BF16 R4, R140.reuse, R148, R4 ;  /* 0x000000948c04723c */ /* 0x050fe20000041804 */
[----:B------:R-:W-:Y:S07]  /*5540*/  LDSM.16.M88.4 R160, [R186+0x4000] ;  /* 0x00400000baa0783b */ /* 0x000fee0000000200 */
[C---:B------:R-:W-:Y:S01]  /*5550*/  HMMA.16816.F32.BF16 R8, R140.reuse, R150, R8 ;  /* 0x000000968c08723c */ /* 0x040fe20000041808 */
[----:B------:R-:W4:Y:S07]  /*5560*/  LDSM.16.M88.4 R148, [R132+0xf900] ;  /* 0x00f900008494783b */ /* 0x000f2e0000000200 */
[C---:B-----5:R-:W-:Y:S08]  /*5570*/  HMMA.16816.F32.BF16 R12, R140.reuse, R152, R12 ;  /* 0x000000988c0c723c */ /* 0x060ff0000004180c */
[C---:B------:R-:W-:Y:S01]  /*5580*/  HMMA.16816.F32.BF16 R16, R140.reuse, R154, R16 ;  /* 0x0000009a8c10723c */ /* 0x040fe20000041810 */
[----:B------:R-:W-:Y:S07]  /*5590*/  LDSM.16.M88.4 R152, [R191+0xf100] ;  /* 0x00f10000bf98783b */ /* 0x000fee0000000200 */
[C---:B--2---:R-:W-:Y:S08]  /*55a0*/  HMMA.16816.F32.BF16 R20, R140.reuse, R156, R20 ;  /* 0x0000009c8c14723c */ /* 0x044ff00000041814 */
        /* <DEDUP_REMOVED lines=9> */
[C---:B------:R-:W-:Y:S08]  /*5640*/  HMMA.16816.F32.BF16 R12, R144.reuse, R172, R12 ;  /* 0x000000ac900c723c */ /* 0x040ff0000004180c */
[C---:B------:R-:W-:Y:S01]  /*5650*/  HMMA.16816.F32.BF16 R16, R144.reuse, R174, R16 ;  /* 0x000000ae9010723c */ /* 0x040fe20000041810 */
[----:B------:R-:W-:Y:S07]  /*5660*/  LDSM.16.M88.4 R172, [R192+0x8000] ;  /* 0x00800000c0ac783b */ /* 0x000fee0000000200 */
[C---:B---3--:R-:W-:Y:S08]  /*5670*/  HMMA.16816.F32.BF16 R20, R144.reuse, R136, R20 ;  /* 0x000000889014723c */ /* 0x048ff00000041814 */
[C---:B------:R-:W-:Y:S01]  /*5680*/  HMMA.16816.F32.BF16 R24, R144.reuse, R138, R24 ;  /* 0x0000008a9018723c */ /* 0x040fe20000041818 */
[----:B------:R-:W3:Y:S07]  /*5690*/  LDSM.16.M88.4 R136, [R3+0xe900] ;  /* 0x00e900000388783b */ /* 0x000eee0000000200 */
[C---:B----4-:R-:W-:Y:S08]  /*56a0*/  HMMA.16816.F32.BF16 R28, R144.reuse, R148, R28 ;  /* 0x00000094901c723c */ /* 0x050ff0000004181c */
[----:B------:R-:W-:Y:S01]  /*56b0*/  HMMA.16816.F32.BF16 R32, R144, R150, R32 ;  /* 0x000000969020723c */ /* 0x000fe20000041820 */
[----:B------:R-:W4:Y:S07]  /*56c0*/  LDSM.16.M88.4 R144, [R3+0xf100] ;  /* 0x00f100000390783b */ /* 0x000f2e0000000200 */
[C---:B------:R-:W-:Y:S01]  /*56d0*/  HMMA.16816.F32.BF16 R4, R160.reuse, R176, R4 ;  /* 0x000000b0a004723c */ /* 0x040fe20000041804 */
[----:B------:R-:W5:Y:S07]  /*56e0*/  LDSM.16.M88.4 R148, [R3+0xf900] ;  /* 0x00f900000394783b */ /* 0x000f6e0000000200 */
[C---:B------:R-:W-:Y:S01]  /*56f0*/  HMMA.16816.F32.BF16 R8, R160.reuse, R178, R8 ;  /* 0x000000b2a008723c */ /* 0x040fe20000041808 */
[----:B------:R-:W-:Y:S07]  /*5700*/  LDSM.16.M88.4 R176, [R132+0x10100] ;  /* 0x0101000084b0783b */ /* 0x000fee0000000200 */
[C---:B--2---:R-:W-:Y:S08]  /*5710*/  HMMA.16816.F32.BF16 R12, R160.reuse, R140, R12 ;  /* 0x0000008ca00c723c */ /* 0x044ff0000004180c */
[C---:B------:R-:W-:Y:S01]  /*5720*/  HMMA.16816.F32.BF16 R16, R160.reuse, R142, R16 ;  /* 0x0000008ea010723c */ /* 0x040fe20000041810 */
[----:B------:R-:W2:Y:S07]  /*5730*/  LDSM.16.M88.4 R140, [R190+UR4+0x10900] ;  /* 0x01090004be8c783b */ /* 0x000eae0008000200 */
[C---:B------:R-:W-:Y:S08]  /*5740*/  HMMA.16816.F32.BF16 R20, R160.reuse, R152, R20 ;  /* 0x00000098a014723c */ /* 0x040ff00000041814 */
[C---:B------:R-:W-:Y:S01]  /*5750*/  HMMA.16816.F32.BF16 R24, R160.reuse, R154, R24 ;  /* 0x0000009aa018723c */ /* 0x040fe20000041818 */
[----:B------:R-:W2:Y:S07]  /*5760*/  LDSM.16.M88.4 R152, [R190+UR4+0x11100] ;  /* 0x01110004be98783b */ /* 0x000eae0008000200 */
[C---:B------:R-:W-:Y:S08]  /*5770*/  HMMA.16816.F32.BF16 R28, R160.reuse, R156, R28 ;  /* 0x0000009ca01c723c */ /* 0x040ff0000004181c */
[----:B------:R-:W-:Y:S01]  /*5780*/  HMMA.16816.F32.BF16 R32, R160, R158, R32 ;  /* 0x0000009ea020723c */ /* 0x000fe20000041820 */
[----:B------:R-:W2:Y:S07]  /*5790*/  LDSM.16.M88.4 R156, [R190+UR4+0x11900] ;  /* 0x01190004be9c783b */ /* 0x000eae0008000200 */
[C---:B-1----:R-:W-:Y:S01]  /*57a0*/  HMMA.16816.F32.BF16 R4, R164.reuse, R168, R4 ;  /* 0x000000a8a404723c */ /* 0x042fe20000041804 */
[----:B------:R-:W1:Y:S07]  /*57b0*/  LDSM.16.M88.4 R160, [R188+0x8000] ;  /* 0x00800000bca0783b */ /* 0x000e6e0000000200 */
[C---:B------:R-:W-:Y:S01]  /*57c0*/  HMMA.16816.F32.BF16 R8, R164.reuse, R170, R8 ;  /* 0x000000aaa408723c */ /* 0x040fe20000041808 */
[----:B------:R-:W-:Y:S07]  /*57d0*/  LDSM.16.M88.4 R168, [R191+0x10100] ;  /* 0x01010000bfa8783b */ /* 0x000fee0000000200 */
[C---:B---3--:R-:W-:Y:S08]  /*57e0*/  HMMA.16816.F32.BF16 R12, R164.reuse, R136, R12 ;  /* 0x00000088a40c723c */ /* 0x048ff0000004180c */
[C---:B------:R-:W-:Y:S01]  /*57f0*/  HMMA.16816.F32.BF16 R16, R164.reuse, R138, R16 ;  /* 0x0000008aa410723c */ /* 0x040fe20000041810 */
[----:B------:R-:W3:Y:S07]  /*5800*/  LDSM.16.M88.4 R136, [R132+0x10900] ;  /* 0x010900008488783b */ /* 0x000eee0000000200 */
        /* <DEDUP_REMOVED lines=10> */
[C---:B--2---:R-:W-:Y:S08]  /*58b0*/  HMMA.16816.F32.BF16 R12, R172.reuse, R140, R12 ;  /* 0x0000008cac0c723c */ /* 0x044ff0000004180c */
[C---:B------:R-:W-:Y:S01]  /*58c0*/  HMMA.16816.F32.BF16 R16, R172.reuse, R142, R16 ;  /* 0x0000008eac10723c */ /* 0x040fe20000041810 */
[----:B------:R-:W2:Y:S07]  /*58d0*/  LDSM.16.M88.4 R140, [R191+0x10900] ;  /* 0x01090000bf8c783b */ /* 0x000eae0000000200 */
[C---:B------:R-:W-:Y:S08]  /*58e0*/  HMMA.16816.F32.BF16 R20, R172.reuse, R152, R20 ;  /* 0x00000098ac14723c */ /* 0x040ff00000041814 */
[C---:B------:R-:W-:Y:S01]  /*58f0*/  HMMA.16816.F32.BF16 R24, R172.reuse, R154, R24 ;  /* 0x0000009aac18723c */ /* 0x040fe20000041818 */
[----:B------:R-:W2:Y:S07]  /*5900*/  LDSM.16.M88.4 R152, [R191+0x11100] ;  /* 0x01110000bf98783b */ /* 0x000eae0000000200 */
[C---:B------:R-:W-:Y:S08]  /*5910*/  HMMA.16816.F32.BF16 R28, R172.reuse, R156, R28 ;  /* 0x0000009cac1c723c */ /* 0x040ff0000004181c */
[----:B------:R-:W-:Y:S01]  /*5920*/  HMMA.16816.F32.BF16 R32, R172, R158, R32 ;  /* 0x0000009eac20723c */ /* 0x000fe20000041820 */
[----:B------:R-:W2:Y:S07]  /*5930*/  LDSM.16.M88.4 R156, [R191+0x11900] ;  /* 0x01190000bf9c783b */ /* 0x000eae0000000200 */
[C---:B-1----:R-:W-:Y:S01]  /*5940*/  HMMA.16816.F32.BF16 R4, R160.reuse, R176, R4 ;  /* 0x000000b0a004723c */ /* 0x042fe20000041804 */
[----:B------:R-:W1:Y:S07]  /*5950*/  LDSM.16.M88.4 R172, [R185+0x8000] ;  /* 0x00800000b9ac783b */ /* 0x000e6e0000000200 */
[C---:B------:R-:W-:Y:S08]  /*5960*/  HMMA.16816.F32.BF16 R8, R160.reuse, R178, R8 ;  /* 0x000000b2a008723c */ /* 0x040ff00000041808 */
[C---:B---3--:R-:W-:Y:S08]  /*5970*/  HMMA.16816.F32.BF16 R12, R160.reuse, R136, R12 ;  /* 0x00000088a00c723c */ /* 0x048ff0000004180c */
[C---:B------:R-:W-:Y:S01]  /*5980*/  HMMA.16816.F32.BF16 R16, R160.reuse, R138, R16 ;  /* 0x0000008aa010723c */ /* 0x040fe20000041810 */
[----:B------:R-:W3:Y:S07]  /*5990*/  LDSM.16.M88.4 R136, [R3+0x10900] ;  /* 0x010900000388783b */ /* 0x000eee0000000200 */
[C---:B----4-:R-:W-:Y:S08]  /*59a0*/  HMMA.16816.F32.BF16 R20, R160.reuse, R144, R20 ;  /* 0x00000090a014723c */ /* 0x050ff00000041814 */
[C---:B------:R-:W-:Y:S08]  /*59b0*/  HMMA.16816.F32.BF16 R24, R160.reuse, R146, R24 ;  /* 0x00000092a018723c */ /* 0x040ff00000041818 */
[C---:B-----5:R-:W-:Y:S08]  /*59c0*/  HMMA.16816.F32.BF16 R28, R160.reuse, R148, R28 ;  /* 0x00000094a01c723c */ /* 0x060ff0000004181c */
[----:B------:R-:W-:Y:S08]  /*59d0*/  HMMA.16816.F32.BF16 R32, R160, R150, R32 ;  /* 0x00000096a020723c */ /* 0x000ff00000041820 */
[C---:B------:R-:W-:Y:S08]  /*59e0*/  HMMA.16816.F32.BF16 R4, R164.reuse, R168, R4 ;  /* 0x000000a8a404723c */ /* 0x040ff00000041804 */
[C---:B------:R-:W-:Y:S08]  /*59f0*/  HMMA.16816.F32.BF16 R8, R164.reuse, R170, R8 ;  /* 0x000000aaa408723c */ /* 0x040ff00000041808 */
[C---:B--2---:R-:W-:Y:S08]  /*5a00*/  HMMA.16816.F32.BF16 R12, R164.reuse, R140, R12 ;  /* 0x0000008ca40c723c */ /* 0x044ff0000004180c */
[C---:B------:R-:W-:Y:S01]  /*5a10*/  HMMA.16816.F32.BF16 R16, R164.reuse, R142, R16 ;  /* 0x0000008ea410723c */ /* 0x040fe20000041810 */
[----:B------:R-:W2:Y:S07]  /*5a20*/  LDSM.16.M88.4 R140, [R3+0x11100] ;  /* 0x01110000038c783b */ /* 0x000eae0000000200 */
        /* <DEDUP_REMOVED lines=8> */
[----:B------:R-:W1:Y:S01]  /*5ab0*/  LDSM.16.M88.4 R136, [R3+0x11900] ;  /* 0x011900000388783b */ /* 0x000e620000000200 */
[----:B------:R-:W-:Y:S04]  /*5ac0*/  DEPBAR.LE SB0, 0x2 ;  /* 0x000080800000791a */ /* 0x000fe80000000000 */
[----:B------:R-:W-:Y:S02]  /*5ad0*/  FMUL.FTZ R170, R4, c[0x0][0x320] ;  /* 0x0000c80004aa7a20 */ /* 0x000fe40000410000 */
[C---:B--2---:R-:W-:Y:S04]  /*5ae0*/  HMMA.16816.F32.BF16 R20, R172.reuse, R140, R20 ;  /* 0x0000008cac14723c */ /* 0x044fe80000041814 */
[----:B------:R-:W2:Y:S01]  /*5af0*/  MUFU.TANH R170, R170 ;  /* 0x000000aa00aa7308 */ /* 0x000ea20000002400 */
[----:B------:R-:W-:Y:S01]  /*5b00*/  FMUL.FTZ R155, R5, c[0x0][0x320] ;  /* 0x0000c800059b7a20 */ /* 0x000fe20000410000 */
[----:B------:R-:W-:Y:S01]  /*5b10*/  BAR.SYNC.DEFER_BLOCKING 0x0 ;  /* 0x0000000000007b1d */ /* 0x000fe20000010000 */
[----:B------:R-:W-:Y:S01]  /*5b20*/  FMUL.FTZ R169, R6, c[0x0][0x320] ;  /* 0x0000c80006a97a20 */ /* 0x000fe20000410000 */
[C---:B------:R-:W-:Y:S04]  /*5b30*/  HMMA.16816.F32.BF16 R24, R172.reuse, R142, R24 ;  /* 0x0000008eac18723c */ /* 0x040fe80000041818 */
[----:B------:R-:W-:Y:S02]  /*5b40*/  FMUL.FTZ R171, R8, c[0x0][0x320] ;  /* 0x0000c80008ab7a20 */ /* 0x000fe40000410000 */
[----:B------:R-:W-:Y:S02]  /*5b50*/  FMUL.FTZ R168, R7, c[0x0][0x320] ;  /* 0x0000c80007a87a20 */ /* 0x000fe40000410000 */
[----:B------:R-:W-:Y:S04]  /*5b60*/  FMUL.FTZ R229, R9, c[0x0][0x320] ;  /* 0x0000c80009e57a20 */ /* 0x000fe80000410000 */
[----:B------:R-:W-:Y:S02]  /*5b70*/  FMUL.FTZ R228, R10, c[0x0][0x320] ;  /* 0x0000c8000ae47a20 */ /* 0x000fe40000410000 */
[----:B------:R-:W-:Y:S02]  /*5b80*/  FMUL.FTZ R178, R11, c[0x0][0x320] ;  /* 0x0000c8000bb27a20 */ /* 0x000fe40000410000 */
[----:B------:R-:W-:Y:S02]  /*5b90*/  FMUL.FTZ R177, R12, c[0x0][0x320] ;  /* 0x0000c8000cb17a20 */ /* 0x000fe40000410000 */
[----:B------:R-:W-:Y:S02]  /*5ba0*/  FMUL.FTZ R179, R13, c[0x0][0x320] ;  /* 0x0000c8000db37a20 */ /* 0x000fe40000410000 */
[----:B------:R-:W-:Y:S01]  /*5bb0*/  FMUL.FTZ R218, R14, c[0x0][0x320] ;  /* 0x0000c8000eda7a20 */ /* 0x000fe20000410000 */
[----:B--2---:R-:W-:Y:S01]  /*5bc0*/  FMNMX.FTZ R2, R170, R133, !PT ;  /* 0x00000085aa027209 */ /* 0x004fe20007810000 */
[----:B------:R-:W2:Y:S01]  /*5bd0*/  MUFU.TANH R155, R155 ;  /* 0x0000009b009b7308 */ /* 0x000ea20000002400 */
[----:B------:R-:W-:Y:S01]  /*5be0*/  LDSM.16.MT88.4 R140, [R135+UR4+0x2900] ;  /* 0x00290004878c783b */ /* 0x000fe20008004200 */
[----:B------:R-:W-:Y:S01]  /*5bf0*/  FMUL.FTZ R182, R15, c[0x0][0x320] ;  /* 0x0000c8000fb67a20 */ /* 0x000fe20000410000 */
[C---:B-1----:R-:W-:Y:S03]  /*5c00*/  HMMA.16816.F32.BF16 R28, R172.reuse, R136, R28 ;  /* 0x00000088ac1c723c */ /* 0x042fe6000004181c */
[----:B------:R-:W-:Y:S02]  /*5c10*/  FMUL.FTZ R181, R16, c[0x0][0x320] ;  /* 0x0000c80010b57a20 */ /* 0x000fe40000410000 */
[----:B------:R-:W-:Y:S01]  /*5c20*/  FMUL.FTZ R183, R17, c[0x0][0x320] ;  /* 0x0000c80011b77a20 */ /* 0x000fe20000410000 */
[----:B------:R-:W-:Y:S01]  /*5c30*/  LDSM.16.MT88.4 R144, [R184+UR4+0x3900] ;  /* 0x00390004b890783b */ /* 0x000fe20008004200 */
[----:B------:R-:W1:Y:S01]  /*5c40*/  MUFU.TANH R169, R169 ;  /* 0x000000a900a97308 */ /* 0x000e620000002400 */
[----:B------:R-:W-:Y:S04]  /*5c50*/  HMMA.16816.F32.BF16 R32, R172, R138, R32 ;  /* 0x0000008aac20723c */ /* 0x000fe80000041820 */
[----:B------:R-:W-:Y:S01]  /*5c60*/  FMUL.FTZ R226, R18, c[0x0][0x320] ;  /* 0x0000c80012e27a20 */ /* 0x000fe20000410000 */
[----:B------:R-:W-:Y:S01]  /*5c70*/  IADD3 R136, R184, UR4, RZ ;  /* 0x00000004b8887c10 */ /* 0x000fe2000fffe0ff */
[----:B------:R-:W-:Y:S02]  /*5c80*/  FMUL.FTZ R220, R19, c[0x0][0x320] ;  /* 0x0000c80013dc7a20 */ /* 0x000fe40000410000 */
[----:B------:R-:W-:Y:S01]  /*5c90*/  FMUL.FTZ R227, R20, c[0x0][0x320] ;  /* 0x0000c80014e37a20 */ /* 0x000fe20000410000 */
[----:B------:R-:W3:Y:S03]  /*5ca0*/  MUFU.TANH R168, R168 ;  /* 0x000000a800a87308 */ /* 0x000ee60000002400 */
[----:B------:R-:W-:Y:S01]  /*5cb0*/  FMUL.FTZ R225, R21, c[0x0][0x320] ;  /* 0x0000c80015e17a20 */ /* 0x000fe20000410000 */
[----:B--2---:R-:W-:Y:S01]  /*5cc0*/  FMNMX.FTZ R2, R155, R2, !PT ;  /* 0x000000029b027209 */ /* 0x004fe20007810000 */
[----:B------:R-:W-:Y:S02]  /*5cd0*/  FMUL.FTZ R224, R22, c[0x0][0x320] ;  /* 0x0000c80016e07a20 */ /* 0x000fe40000410000 */
[----:B------:R-:W-:Y:S02]  /*5ce0*/  FMUL.FTZ R222, R23, c[0x0][0x320] ;  /* 0x0000c80017de7a20 */ /* 0x000fe40000410000 */
[----:B------:R-:W-:Y:S01]  /*5cf0*/  FMUL.FTZ R167, R24, c[0x0][0x320] ;  /* 0x0000c80018a77a20 */ /* 0x000fe20000410000 */
[----:B------:R-:W2:Y:S01]  /*5d00*/  MUFU.TANH R171, R171 ;  /* 0x000000ab00ab7308 */ /* 0x000ea20000002400 */
[----:B------:R-:W-:Y:S02]  /*5d10*/  FMUL.FTZ R165, R25, c[0x0][0x320] ;  /* 0x0000c80019a57a20 */ /* 0x000fe40000410000 */
[----:B------:R-:W-:Y:S01]  /*5d20*/  FMUL.FTZ R166, R26, c[0x0][0x320] ;  /* 0x0000c8001aa67a20 */ /* 0x000fe20000410000 */
[----:B-1----:R-:W-:Y:S01]  /*5d30*/  FMNMX.FTZ R3, R169, R0, !PT ;  /* 0x00000000a9037209 */ /* 0x002fe20007810000 */
[----:B------:R-:W-:Y:S02]  /*5d40*/  FMUL.FTZ R164, R27, c[0x0][0x320] ;  /* 0x0000c8001ba47a20 */ /* 0x000fe40000410000 */
[----:B------:R-:W-:Y:S02]  /*5d50*/  FMUL.FTZ R163, R28, c[0x0][0x320] ;  /* 0x0000c8001ca37a20 */ /* 0x000fe40000410000 */
[----:B------:R-:W-:Y:S01]  /*5d60*/  FMUL.FTZ R161, R29, c[0x0][0x320] ;  /* 0x0000c8001da17a20 */ /* 0x000fe20000410000 */
[----:B------:R-:W1:Y:S01]  /*5d70*/  MUFU.TANH R229, R229 ;  /* 0x000000e500e57308 */ /* 0x000e620000002400 */
[----:B------:R-:W-:Y:S02]  /*5d80*/  FMUL.FTZ R162, R30, c[0x0][0x320] ;  /* 0x0000c8001ea27a20 */ /* 0x000fe40000410000 */
[----:B------:R-:W-:Y:S01]  /*5d90*/  FMUL.FTZ R160, R31, c[0x0][0x320] ;  /* 0x0000c8001fa07a20 */ /* 0x000fe20000410000 */
[----:B---3--:R-:W-:Y:S01]  /*5da0*/  FMNMX.FTZ R3, R168, R3, !PT ;  /* 0x00000003a8037209 */ /* 0x008fe20007810000 */
[----:B------:R-:W-:Y:S02]  /*5db0*/  FMUL.FTZ R32, R32, c[0x0][0x320] ;  /* 0x0000c80020207a20 */ /* 0x000fe40000410000 */
[----:B------:R-:W-:Y:S02]  /*5dc0*/  FMUL.FTZ R33, R33, c[0x0][0x320] ;  /* 0x0000c80021217a20 */ /* 0x000fe40000410000 */
[----:B------:R-:W-:Y:S01]  /*5dd0*/  FMUL.FTZ R34, R34, c[0x0][0x320] ;  /* 0x0000c80022227a20 */ /* 0x000fe20000410000 */
[----:B------:R-:W3:Y:S01]  /*5de0*/  MUFU.TANH R228, R228 ;  /* 0x000000e400e47308 */ /* 0x000ee20000002400 */
[----:B------:R-:W-:Y:S01]  /*5df0*/  FMUL.FTZ R154, R35, c[0x0][0x320] ;  /* 0x0000c800239a7a20 */ /* 0x000fe20000410000 */
[----:B--2---:R-:W-:Y:S08]  /*5e00*/  FMNMX.FTZ R2, R171, R2, !PT ;  /* 0x00000002ab027209 */ /* 0x004ff00007810000 */
[----:B------:R-:W2:Y:S01]  /*5e10*/  MUFU.TANH R178, R178 ;  /* 0x000000b200b27308 */ /* 0x000ea20000002400 */
[----:B-1----:R-:W-:Y:S09]  /*5e20*/  FMNMX.FTZ R2, R229, R2, !PT ;  /* 0x00000002e5027209 */ /* 0x002ff20007810000 */
[----:B------:R-:W1:Y:S01]  /*5e30*/  MUFU.TANH R177, R177 ;  /* 0x000000b100b17308 */ /* 0x000e620000002400 */
[----:B---3--:R-:W-:Y:S09]  /*5e40*/  FMNMX.FTZ R3, R228, R3, !PT ;  /* 0x00000003e4037209 */ /* 0x008ff20007810000 */
[----:B------:R-:W3:Y:S01]  /*5e50*/  MUFU.TANH R179, R179 ;  /* 0x000000b300b37308 */ /* 0x000ee20000002400 */
[----:B--2---:R-:W-:Y:S09]  /*5e60*/  FMNMX.FTZ R3, R178, R3, !PT ;  /* 0x00000003b2037209 */ /* 0x004ff20007810000 */
        /* <DEDUP_REMOVED lines=43> */
[----:B-1----:R-:W-:Y:S05]  /*6120*/  FMNMX.FTZ R35, R157, R2, !PT ;  /* 0x000000029d237209 */ /* 0x002fea0007810000 */
[----:B------:R-:W1:Y:S01]  /*6130*/  SHFL.BFLY PT, R2, R35, 0x2, 0x1f ;  /* 0x0c401f0023027f89 */ /* 0x000e6200000e0000 */
[----:B---3--:R-:W-:Y:S04]  /*6140*/  FMNMX.FTZ R3, R156, R3, !PT ;  /* 0x000000039c037209 */ /* 0x008fe80007810000 */
[----:B--2---:R-:W-:Y:S05]  /*6150*/  FMNMX.FTZ R34, R154, R3, !PT ;  /* 0x000000039a227209 */ /* 0x004fea0007810000 */
[----:B------:R-:W2:Y:S01]  /*6160*/  SHFL.BFLY PT, R3, R34, 0x2, 0x1f ;  /* 0x0c401f0022037f89 */ /* 0x000ea200000e0000 */
[----:B-1----:R-:W-:Y:S07]  /*6170*/  FMNMX.FTZ R33, R35, R2, !PT ;  /* 0x0000000223217209 */ /* 0x002fee0007810000 */
[----:B------:R-:W1:Y:S01]  /*6180*/  SHFL.BFLY PT, R132, R33, 0x1, 0x1f ;  /* 0x0c201f0021847f89 */ /* 0x000e6200000e0000 */
[----:B--2---:R-:W-:Y:S07]  /*6190*/  FMNMX.FTZ R32, R34, R3, !PT ;  /* 0x0000000322207209 */ /* 0x004fee0007810000 */
[----:B------:R-:W2:Y:S01]  /*61a0*/  SHFL.BFLY PT, R3, R32, 0x1, 0x1f ;  /* 0x0c201f0020037f89 */ /* 0x000ea200000e0000 */
[----:B-1----:R-:W-:Y:S05]  /*61b0*/  FMNMX.FTZ R132, R33, R132, !PT ;  /* 0x0000008421847209 */ /* 0x002fea0007810000 */
[C---:B------:R-:W-:Y:S01]  /*61c0*/  FADD.FTZ R4, -R132.reuse, R133 ;  /* 0x0000008584047221 */ /* 0x040fe20000010100 */
[----:B------:R-:W-:Y:S01]  /*61d0*/  IADD3 R133, R189, R136, RZ ;  /* 0x00000088bd857210 */ /* 0x000fe20007ffe0ff */
[----:B------:R-:W-:Y:S02]  /*61e0*/  FMUL.FTZ R158, R132, c[0x0][0x2d0] ;  /* 0x0000b400849e7a20 */ /* 0x000fe40000410000 */
[----:B------:R-:W-:Y:S02]  /*61f0*/  FMUL.FTZ R2, R4, c[0x0][0x2d0] ;  /* 0x0000b40004027a20 */ /* 0x000fe40000410000 */
[--C-:B------:R-:W-:Y:S01]  /*6200*/  FFMA.FTZ R175, R155, c[0x0][0x2d0], -R158.reuse ;  /* 0x0000b4009baf7a23 */ /* 0x100fe2000001089e */
[----:B------:R-:W-:Y:S01]  /*6210*/  LDSM.16.MT88.4 R136, [R133+0x100] ;  /* 0x000100008588783b */ /* 0x000fe20000004200 */
[--C-:B------:R-:W-:Y:S02]  /*6220*/  FFMA.FTZ R176, R170, c[0x0][0x2d0], -R158.reuse ;  /* 0x0000b400aab07a23 */ /* 0x100fe4000001089e */
[--C-:B------:R-:W-:Y:S01]  /*6230*/  FFMA.FTZ R174, R171, c[0x0][0x2d0], -R158.reuse ;  /* 0x0000b400abae7a23 */ /* 0x100fe2000001089e */
[----:B------:R-:W1:Y:S01]  /*6240*/  MUFU.EX2 R2, R2 ;  /* 0x0000000200027308 */ /* 0x000e620000000800 */
[--C-:B------:R-:W-:Y:S02]  /*6250*/  FFMA.FTZ R173, R229, c[0x0][0x2d0], -R158.reuse ;  /* 0x0000b400e5ad7a23 */ /* 0x100fe4000001089e */
[--C-:B------:R-:W-:Y:S01]  /*6260*/  FFMA.FTZ R229, R165, c[0x0][0x2d0], -R158.reuse ;  /* 0x0000b400a5e57a23 */ /* 0x100fe2000001089e */
[----:B--2---:R-:W-:Y:S01]  /*6270*/  FMNMX.FTZ R3, R32, R3, !PT ;  /* 0x0000000320037209 */ /* 0x004fe20007810000 */
[----:B------:R-:W-:Y:S01]  /*6280*/  LDSM.16.MT88.4 R148, [R133+0x3900] ;  /* 0x003900008594783b */ /* 0x000fe20000004200 */
[--C-:B------:R-:W-:Y:S02]  /*6290*/  FFMA.FTZ R230, R163, c[0x0][0x2d0], -R158.reuse ;  /* 0x0000b400a3e67a23 */ /* 0x100fe4000001089e */
[----:B------:R-:W-:Y:S02]  /*62a0*/  FFMA.FTZ R233, R161, c[0x0][0x2d0], -R158 ;  /* 0x0000b400a1e97a23 */ /* 0x000fe4000001089e */
[C---:B------:R-:W-:Y:S01]  /*62b0*/  FMUL.FTZ R155, R3.reuse, c[0x0][0x2d0] ;  /* 0x0000b400039b7a20 */ /* 0x040fe20000410000 */
[----:B------:R-:W-:Y:S01]  /*62c0*/  MUFU.EX2 R176, R176 ;  /* 0x000000b000b07308 */ /* 0x000fe20000000800 */
[----:B------:R-:W-:Y:S01]  /*62d0*/  FADD.FTZ R4, -R3, R0 ;  /* 0x0000000003047221 */ /* 0x000fe20000010100 */
[----:B------:R-:W2:Y:S01]  /*62e0*/  LDSM.16.MT88.4 R32, [R184+UR4+0x100] ;  /* 0x00010004b820783b */ /* 0x000ea20008004200 */
[--C-:B------:R-:W-:Y:S02]  /*62f0*/  FFMA.FTZ R172, R169, c[0x0][0x2d0], -R155.reuse ;  /* 0x0000b400a9ac7a23 */ /* 0x100fe4000001089b */
[--C-:B------:R-:W-:Y:S02]  /*6300*/  FFMA.FTZ R171, R168, c[0x0][0x2d0], -R155.reuse ;  /* 0x0000b400a8ab7a23 */ /* 0x100fe4000001089b */
[--C-:B------:R-:W-:Y:S02]  /*6310*/  FFMA.FTZ R170, R228, c[0x0][0x2d0], -R155.reuse ;  /* 0x0000b400e4aa7a23 */ /* 0x100fe4000001089b */
[--C-:B------:R-:W-:Y:S01]  /*6320*/  FFMA.FTZ R169, R178, c[0x0][0x2d0], -R155.reuse ;  /* 0x0000b400b2a97a23 */ /* 0x100fe2000001089b */
[----:B------:R-:W3:Y:S01]  /*6330*/  MUFU.EX2 R175, R175 ;  /* 0x000000af00af7308 */ /* 0x000ee20000000800 */
[----:B------:R-:W-:Y:S02]  /*6340*/  FMUL.FTZ R0, R4, c[0x0][0x2d0] ;  /* 0x0000b40004007a20 */ /* 0x000fe40000410000 */
[C---:B-1----:R-:W-:Y:S02]  /*6350*/  FMUL.FTZ R4, R2.reuse, R128 ;  /* 0x0000008002047220 */ /* 0x042fe40000410000 */
        /* <DEDUP_REMOVED lines=15> */
[----:B------:R-:W-:Y:S01]  /*6450*/  FMUL.FTZ R29, R2, R105 ;  /* 0x00000069021d7220 */ /* 0x000fe20000410000 */
[----:B------:R-:W3:Y:S01]  /*6460*/  MUFU.EX2 R173, R173 ;  /* 0x000000ad00ad7308 */ /* 0x000ee20000000800 */
[--C-:B------:R-:W-:Y:S02]  /*6470*/  FFMA.FTZ R228, R166, c[0x0][0x2d0], -R155.reuse ;  /* 0x0000b400a6e47a23 */ /* 0x100fe4000001089b */
[--C-:B------:R-:W-:Y:S02]  /*6480*/  FFMA.FTZ R231, R164, c[0x0][0x2d0], -R155.reuse ;  /* 0x0000b400a4e77a23 */ /* 0x100fe4000001089b */
[C---:B-1----:R-:W-:Y:S02]  /*6490*/  FMUL.FTZ R6, R0.reuse, R130 ;  /* 0x0000008200067220 */ /* 0x042fe40000410000 */
[C---:B------:R-:W-:Y:S02]  /*64a0*/  FMUL.FTZ R7, R0.reuse, R131 ;  /* 0x0000008300077220 */ /* 0x040fe40000410000 */
[C---:B------:R-:W-:Y:S01]  /*64b0*/  FMUL.FTZ R10, R0.reuse, R126 ;  /* 0x0000007e000a7220 */ /* 0x040fe20000410000 */
[----:B------:R-:W-:Y:S01]  /*64c0*/  MUFU.EX2 R172, R172 ;  /* 0x000000ac00ac7308 */ /* 0x000fe20000000800 */
[C---:B------:R-:W-:Y:S02]  /*64d0*/  FMUL.FTZ R11, R0.reuse, R127 ;  /* 0x0000007f000b7220 */ /* 0x040fe40000410000 */
[----:B------:R-:W1:Y:S01]  /*64e0*/  LDSM.16.MT88.4 R124, [R135+UR4+0x100] ;  /* 0x00010004877c783b */ /* 0x000e620008004200 */
[C---:B------:R-:W-:Y:S02]  /*64f0*/  FMUL.FTZ R14, R0.reuse, R122 ;  /* 0x0000007a000e7220 */ /* 0x040fe40000410000 */
[C---:B------:R-:W-:Y:S02]  /*6500*/  FMUL.FTZ R15, R0.reuse, R123 ;  /* 0x0000007b000f7220 */ /* 0x040fe40000410000 */
[C---:B------:R-:W-:Y:S02]  /*6510*/  FMUL.FTZ R18, R0.reuse, R118 ;  /* 0x0000007600127220 */ /* 0x040fe40000410000 */
[----:B------:R-:W4:Y:S01]  /*6520*/  MUFU.EX2 R171, R171 ;  /* 0x000000ab00ab7308 */ /* 0x000f220000000800 */
[C---:B------:R-:W-:Y:S02]  /*6530*/  FMUL.FTZ R19, R0.reuse, R119 ;  /* 0x0000007700137220 */ /* 0x040fe40000410000 */
[----:B------:R-:W-:Y:S01]  /*6540*/  LDSM.16.MT88.4 R116, [R135+UR4+0x900] ;  /* 0x000900048774783b */ /* 0x000fe20008004200 */
[----:B---3--:R-:W-:Y:S01]  /*6550*/  F2FP.BF16.PACK_AB R130, R173, R174 ;  /* 0x000000aead82723e */ /* 0x008fe200000010ff */
[C---:B------:R-:W-:Y:S02]  /*6560*/  FMUL.FTZ R22, R0.reuse, R114 ;  /* 0x0000007200167220 */ /* 0x040fe40000410000 */
[C---:B------:R-:W-:Y:S02]  /*6570*/  FMUL.FTZ R23, R0.reuse, R115 ;  /* 0x0000007300177220 */ /* 0x040fe40000410000 */
[C---:B------:R-:W-:Y:S01]  /*6580*/  FMUL.FTZ R26, R0.reuse, R110 ;  /* 0x0000006e001a7220 */ /* 0x040fe20000410000 */
[----:B------:R-:W-:Y:S01]  /*6590*/  MUFU.EX2 R170, R170 ;  /* 0x000000aa00aa7308 */ /* 0x000fe20000000800 */
[----:B------:R-:W-:Y:S01]  /*65a0*/  LDSM.16.MT88.4 R112, [R184+UR4+0x2100] ;  /* 0x00210004b870783b */ /* 0x000fe20008004200 */
[C---:B------:R-:W-:Y:S02]  /*65b0*/  FMUL.FTZ R27, R0.reuse, R111 ;  /* 0x0000006f001b7220 */ /* 0x040fe40000410000 */
[C---:B------:R-:W-:Y:S02]  /*65c0*/  FMUL.FTZ R30, R0.reuse, R106 ;  /* 0x0000006a001e7220 */ /* 0x040fe40000410000 */
[----:B------:R-:W-:Y:S02]  /*65d0*/  FMUL.FTZ R31, R0, R107 ;  /* 0x0000006b001f7220 */ /* 0x000fe40000410000 */
[--C-:B------:R-:W-:Y:S01]  /*65e0*/  FFMA.FTZ R232, R162, c[0x0][0x2d0], -R155.reuse ;  /* 0x0000b400a2e87a23 */ /* 0x100fe2000001089b */
[----:B------:R-:W-:Y:S01]  /*65f0*/  LDSM.16.MT88.4 R104, [R133+0x2100] ;  /* 0x002100008568783b */ /* 0x000fe20000004200 */
[----:B------:R-:W3:Y:S01]  /*6600*/  MUFU.EX2 R169, R169 ;  /* 0x000000a900a97308 */ /* 0x000ee20000000800 */
[--C-:B------:R-:W-:Y:S02]  /*6610*/  FFMA.FTZ R235, R160, c[0x0][0x2d0], -R155.reuse ;  /* 0x0000b400a0eb7a23 */ /* 0x100fe4000001089b */
[--C-:B------:R-:W-:Y:S01]  /*6620*/  FFMA.FTZ R234, R159, c[0x0][0x2d0], -R158.reuse ;  /* 0x0000b4009fea7a23 */ /* 0x100fe2000001089e */
[----:B----4-:R-:W-:Y:S01]  /*6630*/  F2FP.BF16.PACK_AB R129, R171, R172 ;  /* 0x000000acab81723e */ /* 0x010fe200000010ff */
[--C-:B------:R-:W-:Y:S02]  /*6640*/  FFMA.FTZ R236, R156, c[0x0][0x2d0], -R155.reuse ;  /* 0x0000b4009cec7a23 */ /* 0x100fe4000001089b */
[----:B------:R-:W-:Y:S01]  /*6650*/  LDSM.16.MT88.4 R160, [R184+UR4+0x5900] ;  /* 0x00590004b8a0783b */ /* 0x000fe20008004200 */
        /* <DEDUP_REMOVED lines=10> */
[----:B---3--:R-:W-:Y:S01]  /*6700*/  F2FP.BF16.PACK_AB R131, R169, R170 ;  /* 0x000000aaa983723e */ /* 0x008fe200000010ff */
[C---:B------:R-:W-:Y:S02]  /*6710*/  FMUL.FTZ R44, R2.reuse, R44 ;  /* 0x0000002c022c7220 */ /* 0x040fe40000410000 */
[----:B------:R-:W-:Y:S02]  /*6720*/  FMUL.FTZ R45, R2, R45 ;  /* 0x0000002d022d7220 */ /* 0x000fe40000410000 */
[C---:B------:R-:W-:Y:S02]  /*6730*/  FMUL.FTZ R46, R0.reuse, R46 ;  /* 0x0000002e002e7220 */ /* 0x040fe40000410000 */
[C---:B--2---:R-:W-:Y:S01]  /*6740*/  HMMA.16816.F32.BF16 R4, R128.reuse, R32, R4 ;  /* 0x000000208004723c */ /* 0x044fe20000041804 */
[----:B------:R-:W-:Y:S04]  /*6750*/  MUFU.EX2 R231, R231 ;  /* 0x000000e700e77308 */ /* 0x000fe80000000800 */
[----:B------:R-:W-:Y:S02]  /*6760*/  FMUL.FTZ R47, R0, R47 ;  /* 0x0000002f002f7220 */ /* 0x000fe40000410000 */
[----:B------:R-:W-:Y:S01]  /*6770*/  IADD3 R32, R135, UR4, RZ ;  /* 0x0000000487207c10 */ /* 0x000fe2000fffe0ff */
[C---:B------:R-:W-:Y:S03]  /*6780*/  HMMA.16816.F32.BF16 R8, R128.reuse, R34, R8 ;  /* 0x000000228008723c */ /* 0x040fe60000041808 */
[----:B------:R-:W-:Y:S01]  /*6790*/  MUFU.EX2 R230, R230 ;  /* 0x000000e600e67308 */ /* 0x000fe20000000800 */
[----:B------:R-:W-:Y:S01]  /*67a0*/  IADD3 R168, R189, R32, RZ ;  /* 0x00000020bda87210 */ /* 0x000fe20007ffe0ff */
[C---:B------:R-:W-:Y:S02]  /*67b0*/  FMUL.FTZ R32, R2.reuse, R100 ;  /* 0x0000006402207220 */ /* 0x040fe40000410000 */
[----:B------:R-:W-:Y:S01]  /*67c0*/  FMUL.FTZ R33, R2, R101 ;  /* 0x0000006502217220 */ /* 0x000fe20000410000 */
[C---:B------:R-:W-:Y:S01]  /*67d0*/  HMMA.16816.F32.BF16 R12, R128.reuse, R136, R12 ;  /* 0x00000088800c723c */ /* 0x040fe2000004180c */
[----:B------:R-:W2:Y:S03]  /*67e0*/  LDSM.16.MT88.4 R120, [R168+0x100] ;  /* 0x00010000a878783b */ /* 0x000ea60000004200 */
[C---:B------:R-:W-:Y:S01]  /*67f0*/  FMUL.FTZ R34, R0.reuse, R102 ;  /* 0x0000006600227220 */ /* 0x040fe20000410000 */
[----:B------:R-:W-:Y:S01]  /*6800*/  MUFU.EX2 R233, R233 ;  /* 0x000000e900e97308 */ /* 0x000fe20000000800 */
[----:B------:R-:W-:Y:S02]  /*6810*/  FMUL.FTZ R35, R0, R103 ;  /* 0x0000006700237220 */ /* 0x000fe40000410000 */
[C---:B------:R-:W-:Y:S01]  /*6820*/  HMMA.16816.F32.BF16 R16, R128.reuse, R138, R16 ;  /* 0x0000008a8010723c */ /* 0x040fe20000041810 */
[----:B------:R-:W3:Y:S03]  /*6830*/  LDSM.16.MT88.4 R100, [R135+UR4+0x2100] ;  /* 0x002100048764783b */ /* 0x000ee60008004200 */
[C---:B------:R-:W-:Y:S02]  /*6840*/  FMUL.FTZ R48, R2.reuse, R48 ;  /* 0x0000003002307220 */ /* 0x040fe40000410000 */
[----:B------:R-:W-:Y:S01]  /*6850*/  FMUL.FTZ R49, R2, R49 ;  /* 0x0000003102317220 */ /* 0x000fe20000410000 */
[----:B------:R-:W-:Y:S01]  /*6860*/  MUFU.EX2 R232, R232 ;  /* 0x000000e800e87308 */ /* 0x000fe20000000800 */
[C---:B-1----:R-:W-:Y:S01]  /*6870*/  HMMA.16816.F32.BF16 R20, R128.reuse, R124, R20 ;  /* 0x0000007c8014723c */ /* 0x042fe20000041814 */
[----:B------:R-:W1:Y:S03]  /*6880*/  LDSM.16.MT88.4 R108, [R168+0x2100] ;  /* 0x00210000a86c783b */ /* 0x000e660000004200 */
[C---:B------:R-:W-:Y:S02]  /*6890*/  FMUL.FTZ R50, R0.reuse, R50 ;  /* 0x0000003200327220 */ /* 0x040fe40000410000 */
[----:B------:R-:W-:Y:S02]  /*68a0*/  FMUL.FTZ R51, R0, R51 ;  /* 0x0000003300337220 */ /* 0x000fe40000410000 */
[C---:B------:R-:W-:Y:S01]  /*68b0*/  HMMA.16816.F32.BF16 R24, R128.reuse, R126, R24 ;  /* 0x0000007e8018723c */ /* 0x040fe20000041818 */
[----:B------:R-:W-:Y:S01]  /*68c0*/  LDSM.16.MT88.4 R124, [R184+UR4+0x2900] ;  /* 0x00290004b87c783b */ /* 0x000fe20008004200 */
[----:B------:R-:W-:Y:S02]  /*68d0*/  MUFU.EX2 R235, R235 ;  /* 0x000000eb00eb7308 */ /* 0x000fe40000000800 */
[C---:B------:R-:W-:Y:S02]  /*68e0*/  FMUL.FTZ R52, R2.reuse, R52 ;  /* 0x0000003402347220 */ /* 0x040fe40000410000 */
[----:B------:R-:W-:Y:S02]  /*68f0*/  FMUL.FTZ R53, R2, R53 ;  /* 0x0000003502357220 */ /* 0x000fe40000410000 */
[C---:B------:R-:W-:Y:S01]  /*6900*/  FMUL.FTZ R54, R0.reuse, R54 ;  /* 0x0000003600367220 */ /* 0x040fe20000410000 */
[----:B------:R-:W-:Y:S03]  /*6910*/  LDSM.16.MT88.4 R136, [R133+0x2900] ;  /* 0x002900008588783b */ /* 0x000fe60000004200 */
[----:B------:R-:W-:Y:S01]  /*6920*/  FMUL.FTZ R55, R0, R55 ;  /* 0x0000003700377220 */ /* 0x000fe20000410000 */
[----:B------:R-:W-:Y:S01]  /*6930*/  MUFU.EX2 R234, R234 ;  /* 0x000000ea00ea7308 */ /* 0x000fe20000000800 */
[C---:B------:R-:W-:Y:S02]  /*6940*/  FMUL.FTZ R56, R2.reuse, R56 ;  /* 0x0000003802387220 */ /* 0x040fe40000410000 */
[----:B------:R-:W-:Y:S01]  /*6950*/  FMUL.FTZ R57, R2, R57 ;  /* 0x0000003902397220 */ /* 0x000fe20000410000 */
[C---:B--2---:R-:W-:Y:S03]  /*6960*/  HMMA.16816.F32.BF16 R28, R128.reuse, R120, R28 ;  /* 0x00000078801c723c */ /* 0x044fe6000004181c */
[C---:B------:R-:W-:Y:S02]  /*6970*/  FMUL.FTZ R58, R0.reuse, R58 ;  /* 0x0000003a003a7220 */ /* 0x040fe40000410000 */
[----:B------:R-:W-:Y:S01]  /*6980*/  FMUL.FTZ R59, R0, R59 ;  /* 0x0000003b003b7220 */ /* 0x000fe20000410000 */
[----:B------:R-:W-:Y:S01]  /*6990*/  MUFU.EX2 R236, R236 ;  /* 0x000000ec00ec7308 */ /* 0x000fe20000000800 */
[C---:B------:R-:W-:Y:S01]  /*69a0*/  FMUL.FTZ R60, R2.reuse, R60 ;  /* 0x0000003c023c7220 */ /* 0x040fe20000410000 */
[C---:B------:R-:W-:Y:S01]  /*69b0*/  HMMA.16816.F32.BF16 R32, R128.reuse, R122, R32 ;  /* 0x0000007a8020723c */ /* 0x040fe20000041820 */
[----:B------:R-:W-:Y:S03]  /*69c0*/  LDSM.16.MT88.4 R120, [R168+0x900] ;  /* 0x00090000a878783b */ /* 0x000fe60000004200 */
[----:B------:R-:W-:Y:S02]  /*69d0*/  FMUL.FTZ R61, R2, R61 ;  /* 0x0000003d023d7220 */ /* 0x000fe40000410000 */
[C---:B------:R-:W-:Y:S02]  /*69e0*/  FMUL.FTZ R62, R0.reuse, R62 ;  /* 0x0000003e003e7220 */ /* 0x040fe40000410000 */
[C---:B------:R-:W-:Y:S04]  /*69f0*/  HMMA.16816.F32.BF16 R36, R128.reuse, R112, R36 ;  /* 0x000000708024723c */ /* 0x040fe80000041824 */
[----:B------:R-:W-:Y:S02]  /*6a00*/  FMUL.FTZ R63, R0, R63 ;  /* 0x0000003f003f7220 */ /* 0x000fe40000410000 */
[C---:B------:R-:W-:Y:S02]  /*6a10*/  FMUL.FTZ R64, R2.reuse, R64 ;  /* 0x0000004002407220 */ /* 0x040fe40000410000 */
[C---:B------:R-:W-:Y:S01]  /*6a20*/  HMMA.16816.F32.BF16 R40, R128.reuse, R114, R40 ;  /* 0x000000728028723c */ /* 0x040fe20000041828 */
[----:B------:R-:W-:Y:S03]  /*6a30*/  LDSM.16.MT88.4 R112, [R184+UR4+0x900] ;  /* 0x00090004b870783b */ /* 0x000fe60008004200 */
[----:B------:R-:W-:Y:S02]  /*6a40*/  FMUL.FTZ R65, R2, R65 ;  /* 0x0000004102417220 */ /* 0x000fe40000410000 */
[C---:B------:R-:W-:Y:S02]  /*6a50*/  FMUL.FTZ R66, R0.reuse, R66 ;  /* 0x0000004200427220 */ /* 0x040fe40000410000 */
[C---:B------:R-:W-:Y:S04]  /*6a60*/  HMMA.16816.F32.BF16 R44, R128.reuse, R104, R44 ;  /* 0x00000068802c723c */ /* 0x040fe8000004182c */
[----:B------:R-:W-:Y:S02]  /*6a70*/  FMUL.FTZ R67, R0, R67 ;  /* 0x0000004300437220 */ /* 0x000fe40000410000 */
[C---:B------:R-:W-:Y:S02]  /*6a80*/  FMUL.FTZ R68, R2.reuse, R68 ;  /* 0x0000004402447220 */ /* 0x040fe40000410000 */
[C---:B------:R-:W-:Y:S01]  /*6a90*/  HMMA.16816.F32.BF16 R48, R128.reuse, R106, R48 ;  /* 0x0000006a8030723c */ /* 0x040fe20000041830 */
[----:B------:R-:W2:Y:S03]  /*6aa0*/  LDSM.16.MT88.4 R104, [R184+UR4+0x4100] ;  /* 0x00410004b868783b */ /* 0x000ea60008004200 */
[----:B------:R-:W-:Y:S02]  /*6ab0*/  FMUL.FTZ R69, R2, R69 ;  /* 0x0000004502457220 */ /* 0x000fe40000410000 */
[C---:B------:R-:W-:Y:S02]  /*6ac0*/  FMUL.FTZ R70, R0.reuse, R70 ;  /* 0x0000004600467220 */ /* 0x040fe40000410000 */
[C---:B---3--:R-:W-:Y:S04]  /*6ad0*/  HMMA.16816.F32.BF16 R52, R128.reuse, R100, R52 ;  /* 0x000000648034723c */ /* 0x048fe80000041834 */
[----:B------:R-:W-:Y:S02]  /*6ae0*/  FMUL.FTZ R71, R0, R71 ;  /* 0x0000004700477220 */ /* 0x000fe40000410000 */
[C---:B------:R-:W-:Y:S02]  /*6af0*/  FMUL.FTZ R72, R2.reuse, R72 ;  /* 0x0000004802487220 */ /* 0x040fe40000410000 */
[C---:B------:R-:W-:Y:S01]  /*6b00*/  HMMA.16816.F32.BF16 R56, R128.reuse, R102, R56 ;  /* 0x000000668038723c */ /* 0x040fe20000041838 */
[----:B------:R-:W3:Y:S03]  /*6b10*/  LDSM.16.MT88.4 R100, [R133+0x4100] ;  /* 0x004100008564783b */ /* 0x000ee60000004200 */
[----:B------:R-:W-:Y:S02]  /*6b20*/  FMUL.FTZ R73, R2, R73 ;  /* 0x0000004902497220 */ /* 0x000fe40000410000 */
[C---:B------:R-:W-:Y:S02]  /*6b30*/  FMUL.FTZ R74, R0.reuse, R74 ;  /* 0x0000004a004a7220 */ /* 0x040fe40000410000 */
[C---:B-1----:R-:W-:Y:S04]  /*6b40*/  HMMA.16816.F32.BF16 R60, R128.reuse, R108, R60 ;  /* 0x0000006c803c723c */ /* 0x042fe8000004183c */
[----:B------:R-:W-:Y:S02]  /*6b50*/  FMUL.FTZ R75, R0, R75 ;  /* 0x0000004b004b7220 */ /* 0x000fe40000410000 */
[C---:B------:R-:W-:Y:S02]  /*6b60*/  FMUL.FTZ R84, R2.reuse, R84 ;  /* 0x0000005402547220 */ /* 0x040fe40000410000 */
[C---:B------:R-:W-:Y:S01]  /*6b70*/  HMMA.16816.F32.BF16 R64, R128.reuse, R110, R64 ;  /* 0x0000006e8040723c */ /* 0x040fe20000041840 */
[----:B------:R-:W1:Y:S03]  /*6b80*/  LDSM.16.MT88.4 R108, [R135+UR4+0x4100] ;  /* 0x00410004876c783b */ /* 0x000e660008004200 */
[----:B------:R-:W-:Y:S02]  /*6b90*/  FMUL.FTZ R85, R2, R85 ;  /* 0x0000005502557220 */ /* 0x000fe40000410000 */
[C---:B------:R-:W-:Y:S02]  /*6ba0*/  FMUL.FTZ R86, R0.reuse, R86 ;  /* 0x0000005600567220 */ /* 0x040fe40000410000 */
[----:B------:R-:W-:Y:S01]  /*6bb0*/  FMUL.FTZ R87, R0, R87 ;  /* 0x0000005700577220 */ /* 0x000fe20000410000 */
[C---:B--2---:R-:W-:Y:S03]  /*6bc0*/  HMMA.16816.F32.BF16 R68, R128.reuse, R104, R68 ;  /* 0x000000688044723c */ /* 0x044fe60000041844 */
[--C-:B------:R-:W-:Y:S02]  /*6bd0*/  FFMA.FTZ R177, R177, c[0x0][0x2d0], -R158.reuse ;  /* 0x0000b400b1b17a23 */ /* 0x100fe4000001089e */
[--C-:B------:R-:W-:Y:S02]  /*6be0*/  FFMA.FTZ R178, R179, c[0x0][0x2d0], -R158.reuse ;  /* 0x0000b400b3b27a23 */ /* 0x100fe4000001089e */
[--C-:B------:R-:W-:Y:S01]  /*6bf0*/  FFMA.FTZ R179, R218, c[0x0][0x2d0], -R155.reuse ;  /* 0x0000b400dab37a23 */ /* 0x100fe2000001089b */
[C---:B------:R-:W-:Y:S01]  /*6c00*/  HMMA.16816.F32.BF16 R72, R128.reuse, R106, R72 ;  /* 0x0000006a8048723c */ /* 0x040fe20000041848 */
[----:B------:R-:W2:Y:S01]  /*6c10*/  LDSM.16.MT88.4 R104, [R168+0x4100] ;  /* 0x00410000a868783b */ /* 0x000ea20000004200 */
[----:B------:R-:W-:Y:S02]  /*6c20*/  MUFU.EX2 R177, R177 ;  /* 0x000000b100b17308 */ /* 0x000fe40000000800 */
[C---:B------:R-:W-:Y:S02]  /*6c30*/  FMUL.FTZ R76, R2.reuse, R76 ;  /* 0x0000004c024c7220 */ /* 0x040fe40000410000 */
[----:B------:R-:W-:Y:S02]  /*6c40*/  FMUL.FTZ R77, R2, R77 ;  /* 0x0000004d024d7220 */ /* 0x000fe40000410000 */
[C---:B------:R-:W-:Y:S04]  /*6c50*/  FMUL.FTZ R78, R0.reuse, R78 ;  /* 0x0000004e004e7220 */ /* 0x040fe80000410000 */
[----:B------:R-:W-:Y:S01]  /*6c60*/  FMUL.FTZ R79, R0, R79 ;  /* 0x0000004f004f7220 */ /* 0x000fe20000410000 */
[----:B------:R-:W4:Y:S01]  /*6c70*/  MUFU.EX2 R178, R178 ;  /* 0x000000b200b27308 */ /* 0x000f220000000800 */
[--C-:B------:R-:W-:Y:S02]  /*6c80*/  FFMA.FTZ R182, R182, c[0x0][0x2d0], -R155.reuse ;  /* 0x0000b400b6b67a23 */ /* 0x100fe4000001089b */
[--C-:B------:R-:W-:Y:S02]  /*6c90*/  FFMA.FTZ R181, R181, c[0x0][0x2d0], -R158.reuse ;  /* 0x0000b400b5b57a23 */ /* 0x100fe4000001089e */
[--C-:B------:R-:W-:Y:S01]  /*6ca0*/  FFMA.FTZ R218, R183, c[0x0][0x2d0], -R158.reuse ;  /* 0x0000b400b7da7a23 */ /* 0x100fe2000001089e */
[C---:B---3--:R-:W-:Y:S03]  /*6cb0*/  HMMA.16816.F32.BF16 R76, R128.reuse, R100, R76 ;  /* 0x00000064804c723c */ /* 0x048fe6000004184c */
[C---:B------:R-:W-:Y:S01]  /*6cc0*/  FMUL.FTZ R80, R2.reuse, R80 ;  /* 0x0000005002507220 */ /* 0x040fe20000410000 */
[----:B------:R-:W-:Y:S01]  /*6cd0*/  MUFU.EX2 R179, R179 ;  /* 0x000000b300b37308 */ /* 0x000fe20000000800 */
[----:B------:R-:W-:Y:S02]  /*6ce0*/  FMUL.FTZ R81, R2, R81 ;  /* 0x0000005102517220 */ /* 0x000fe40000410000 */
[C---:B------:R-:W-:Y:S02]  /*6cf0*/  FMUL.FTZ R82, R0.reuse, R82 ;  /* 0x0000005200527220 */ /* 0x040fe40000410000 */
[----:B------:R-:W-:Y:S03]  /*6d00*/  FMUL.FTZ R83, R0, R83 ;  /* 0x0000005300537220 */ /* 0x000fe60000410000 */
[--C-:B------:R-:W-:Y:S02]  /*6d10*/  FFMA.FTZ R183, R226, c[0x0][0x2d0], -R155.reuse ;  /* 0x0000b400e2b77a23 */ /* 0x100fe4000001089b */
[--C-:B------:R-:W-:Y:S01]  /*6d20*/  FFMA.FTZ R220, R220, c[0x0][0x2d0], -R155.reuse ;  /* 0x0000b400dcdc7a23 */ /* 0x100fe2000001089b */
[----:B------:R-:W3:Y:S01]  /*6d30*/  MUFU.EX2 R182, R182 ;  /* 0x000000b600b67308 */ /* 0x000ee20000000800 */
[C---:B------:R-:W-:Y:S03]  /*6d40*/  HMMA.16816.F32.BF16 R80, R128.reuse, R102, R80 ;  /* 0x000000668050723c */ /* 0x040fe60000041850 */
[----:B------:R-:W-:Y:S01]  /*6d50*/  FMUL.FTZ R88, R2, R88 ;  /* 0x0000005802587220 */ /* 0x000fe20000410000 */
[----:B----4-:R-:W-:Y:S01]  /*6d60*/  F2FP.BF16.PACK_AB R100, R178, R177 ;  /* 0x000000b1b264723e */ /* 0x010fe200000010ff */
[----:B------:R-:W-:Y:S02]  /*6d70*/  FMUL.FTZ R89, R2, R89 ;  /* 0x0000005902597220 */ /* 0x000fe40000410000 */
[C---:B------:R-:W-:Y:S01]  /*6d80*/  FMUL.FTZ R90, R0.reuse, R90 ;  /* 0x0000005a005a7220 */ /* 0x040fe20000410000 */
[C---:B-1----:R-:W-:Y:S01]  /*6d90*/  HMMA.16816.F32.BF16 R84, R128.reuse, R108, R84 ;  /* 0x0000006c8054723c */ /* 0x042fe20000041854 */
[----:B------:R-:W-:Y:S03]  /*6da0*/  MUFU.EX2 R181, R181 ;  /* 0x000000b500b57308 */ /* 0x000fe60000000800 */
[----:B------:R-:W-:Y:S02]  /*6db0*/  FMUL.FTZ R91, R0, R91 ;  /* 0x0000005b005b7220 */ /* 0x000fe40000410000 */
[C---:B------:R-:W-:Y:S02]  /*6dc0*/  FMUL.FTZ R92, R2.reuse, R92 ;  /* 0x0000005c025c7220 */ /* 0x040fe40000410000 */
[----:B------:R-:W-:Y:S03]  /*6dd0*/  FMUL.FTZ R93, R2, R93 ;  /* 0x0000005d025d7220 */ /* 0x000fe60000410000 */
[C---:B------:R-:W-:Y:S01]  /*6de0*/  HMMA.16816.F32.BF16 R88, R128.reuse, R110, R88 ;  /* 0x0000006e8058723c */ /* 0x040fe20000041858 */
[----:B------:R-:W1:Y:S01]  /*6df0*/  MUFU.EX2 R218, R218 ;  /* 0x000000da00da7308 */ /* 0x000e620000000800 */
[----:B------:R-:W4:Y:S01]  /*6e00*/  LDSM.16.MT88.4 R108, [R133+0x900] ;  /* 0x00090000856c783b */ /* 0x000f220000004200 */
[----:B------:R-:W-:Y:S01]  /*6e10*/  FMUL.FTZ R94, R0, R94 ;  /* 0x0000005e005e7220 */ /* 0x000fe20000410000 */
[----:B---3--:R-:W-:Y:S01]  /*6e20*/  F2FP.BF16.PACK_AB R101, R182, R179 ;  /* 0x000000b3b665723e */ /* 0x008fe200000010ff */
[----:B------:R-:W-:Y:S02]  /*6e30*/  FMUL.FTZ R95, R0, R95 ;  /* 0x0000005f005f7220 */ /* 0x000fe40000410000 */
[C---:B------:R-:W-:Y:S02]  /*6e40*/  FMUL.FTZ R96, R2.reuse, R96 ;  /* 0x0000006002607220 */ /* 0x040fe40000410000 */
[----:B------:R-:W-:Y:S02]  /*6e50*/  FMUL.FTZ R97, R2, R97 ;  /* 0x0000006102617220 */ /* 0x000fe40000410000 */
[----:B------:R-:W-:Y:S01]  /*6e60*/  MUFU.EX2 R183, R183 ;  /* 0x000000b700b77308 */ /* 0x000fe20000000800 */
[C---:B--2---:R-:W-:Y:S03]  /*6e70*/  HMMA.16816.F32.BF16 R92, R128.reuse, R104, R92 ;  /* 0x00000068805c723c */ /* 0x044fe6000004185c */
[C---:B------:R-:W-:Y:S02]  /*6e80*/  FMUL.FTZ R98, R0.reuse, R98 ;  /* 0x0000006200627220 */ /* 0x040fe40000410000 */
[----:B------:R-:W-:Y:S02]  /*6e90*/  FMUL.FTZ R99, R0, R99 ;  /* 0x0000006300637220 */ /* 0x000fe40000410000 */
[--C-:B------:R-:W-:Y:S02]  /*6ea0*/  FFMA.FTZ R226, R227, c[0x0][0x2d0], -R158.reuse ;  /* 0x0000b400e3e27a23 */ /* 0x100fe4000001089e */
[----:B------:R-:W2:Y:S03]  /*6eb0*/  MUFU.EX2 R220, R220 ;  /* 0x000000dc00dc7308 */ /* 0x000ea60000000800 */
[----:B------:R-:W-:Y:S01]  /*6ec0*/  HMMA.16816.F32.BF16 R96, R128, R106, R96 ;  /* 0x0000006a8060723c */ /* 0x000fe20000041860 */
[----:B------:R-:W3:Y:S02]  /*6ed0*/  LDSM.16.MT88.4 R104, [R168+0x2900] ;  /* 0x00290000a868783b */ /* 0x000ee40000004200 */
[----:B-1----:R-:W-:Y:S01]  /*6ee0*/  F2FP.BF16.PACK_AB R102, R218, R181 ;  /* 0x000000b5da66723e */ /* 0x002fe200000010ff */
[--C-:B------:R-:W-:Y:S02]  /*6ef0*/  FFMA.FTZ R225, R225, c[0x0][0x2d0], -R158.reuse ;  /* 0x0000b400e1e17a23 */ /* 0x100fe4000001089e */
[--C-:B------:R-:W-:Y:S01]  /*6f00*/  FFMA.FTZ R224, R224, c[0x0][0x2d0], -R155.reuse ;  /* 0x0000b400e0e07a23 */ /* 0x100fe2000001089b */
[----:B------:R-:W-:Y:S01]  /*6f10*/  MUFU.EX2 R226, R226 ;  /* 0x000000e200e27308 */ /* 0x000fe20000000800 */
[--C-:B------:R-:W-:Y:S04]  /*6f20*/  FFMA.FTZ R227, R222, c[0x0][0x2d0], -R155.reuse ;  /* 0x0000b400dee37a23 */ /* 0x100fe8000001089b */
[--C-:B------:R-:W-:Y:S02]  /*6f30*/  FFMA.FTZ R222, R167, c[0x0][0x2d0], -R158.reuse ;  /* 0x0000b400a7de7a23 */ /* 0x100fe4000001089e */
[----:B------:R-:W-:Y:S01]  /*6f40*/  LDSM.16.MT88.4 R164, [R133+0x5900] ;  /* 0x0059000085a4783b */ /* 0x000fe20000004200 */
[----:B------:R-:W-:Y:S02]  /*6f50*/  FFMA.FTZ R158, R157, c[0x0][0x2d0], -R158 ;  /* 0x0000b4009d9e7a23 */ /* 0x000fe4000001089e */
[----:B------:R-:W-:Y:S01]  /*6f60*/  FFMA.FTZ R155, R154, c[0x0][0x2d0], -R155 ;  /* 0x0000b4009a9b7a23 */ /* 0x000fe2000001089b */
[----:B------:R-:W-:Y:S01]  /*6f70*/  MUFU.EX2 R225, R225 ;  /* 0x000000e100e17308 */ /* 0x000fe20000000800 */
[----:B------:R-:W-:Y:S01]  /*6f80*/  FFMA.FTZ R176, R2, R223, R176 ;  /* 0x000000df02b07223 */ /* 0x000fe200000100b0 */
[----:B--2---:R-:W-:Y:S01]  /*6f90*/  F2FP.BF16.PACK_AB R103, R220, R183 ;  /* 0x000000b7dc67723e */ /* 0x004fe200000010ff */
[----:B------:R-:W-:Y:S02]  /*6fa0*/  FFMA.FTZ R172, R0, R221, R172 ;  /* 0x000000dd00ac7223 */ /* 0x000fe400000100ac */
[----:B------:R-:W-:Y:S02]  /*6fb0*/  FADD.FTZ R175, R175, R176 ;  /* 0x000000b0afaf7221 */ /* 0x000fe40000010000 */
[----:B------:R-:W-:Y:S02]  /*6fc0*/  FADD.FTZ R171, R171, R172 ;  /* 0x000000acabab7221 */ /* 0x000fe40000010000 */
[C---:B------:R-:W-:Y:S01]  /*6fd0*/  HMMA.16816.F32.BF16 R4, R100.reuse, R112, R4 ;  /* 0x000000706404723c */ /* 0x040fe20000041804 */
[----:B------:R1:W2:Y:S04]  /*6fe0*/  MUFU.EX2 R237, R158 ;  /* 0x0000009e00ed7308 */ /* 0x0002a80000000800 */
[----:B------:R-:W-:Y:S02]  /*6ff0*/  FADD.FTZ R0, R174, R175 ;  /* 0x000000afae007221 */ /* 0x000fe40000010000 */
[----:B------:R-:W-:Y:S01]  /*7000*/  FADD.FTZ R2, R170, R171 ;  /* 0x000000abaa027221 */ /* 0x000fe20000010000 */
[C---:B------:R-:W-:Y:S01]  /*7010*/  HMMA.16816.F32.BF16 R8, R100.reuse, R114, R8 ;  /* 0x000000726408723c */ /* 0x040fe20000041808 */
[----:B------:R-:W-:Y:S02]  /*7020*/  LDSM.16.MT88.4 R112, [R133+0x4900] ;  /* 0x004900008570783b */ /* 0x000fe40000004200 */
[----:B------:R5:W2:Y:S01]  /*7030*/  MUFU.EX2 R239, R155 ;  /* 0x0000009b00ef7308 */ /* 0x000aa20000000800 */
[----:B------:R-:W-:Y:S02]  /*7040*/  FADD.FTZ R0, R173, R0 ;  /* 0x00000000ad007221 */ /* 0x000fe40000010000 */
[----:B------:R-:W-:Y:S02]  /*7050*/  FADD.FTZ R2, R169, R2 ;  /* 0x00000002a9027221 */ /* 0x000fe40000010000 */
[C---:B----4-:R-:W-:Y:S04]  /*7060*/  HMMA.16816.F32.BF16 R12, R100.reuse, R108, R12 ;  /* 0x0000006c640c723c */ /* 0x050fe8000004180c */
[----:B------:R-:W-:Y:S01]  /*7070*/  FADD.FTZ R177, R177, R0 ;  /* 0x00000000b1b17221 */ /* 0x000fe20000010000 */
[----:B------:R-:W-:Y:S01]  /*7080*/  MUFU.EX2 R224, R224 ;  /* 0x000000e000e07308 */ /* 0x000fe20000000800 */
[----:B------:R-:W-:Y:S02]  /*7090*/  FADD.FTZ R179, R179, R2 ;  /* 0x00000002b3b37221 */ /* 0x000fe40000010000 */
[C---:B------:R-:W-:Y:S01]  /*70a0*/  HMMA.16816.F32.BF16 R16, R100.reuse, R110, R16 ;  /* 0x0000006e6410723c */ /* 0x040fe20000041810 */
[----:B------:R-:W4:Y:S03]  /*70b0*/  LDSM.16.MT88.4 R108, [R184+UR4+0x4900] ;  /* 0x00490004b86c783b */ /* 0x000f260008004200 */
[----:B------:R-:W-:Y:S02]  /*70c0*/  FADD.FTZ R178, R178, R177 ;  /* 0x000000b1b2b27221 */ /* 0x000fe40000010000 */
[----:B------:R-:W-:Y:S01]  /*70d0*/  FADD.FTZ R182, R182, R179 ;  /* 0x000000b3b6b67221 */ /* 0x000fe20000010000 */
[----:B------:R-:W2:Y:S01]  /*70e0*/  MUFU.EX2 R227, R227 ;  /* 0x000000e300e37308 */ /* 0x000ea20000000800 */
[C---:B------:R-:W-:Y:S01]  /*70f0*/  HMMA.16816.F32.BF16 R20, R100.reuse, R116, R20 ;  /* 0x000000746414723c */ /* 0x040fe20000041814 */
[----:B-1----:R-:W-:Y:S07]  /*7100*/  LDSM.16.MT88.4 R156, [R168+0x3900] ;  /* 0x00390000a89c783b */ /* 0x002fee0000004200 */
[C---:B------:R-:W-:Y:S01]  /*7110*/  HMMA.16816.F32.BF16 R24, R100.reuse, R118, R24 ;  /* 0x000000766418723c */ /* 0x040fe20000041818 */
[----:B------:R-:W-:Y:S01]  /*7120*/  LDSM.16.MT88.4 R116, [R168+0x4900] ;  /* 0x00490000a874783b */ /* 0x000fe20000004200 */
[----:B------:R-:W1:Y:S06]  /*7130*/  MUFU.EX2 R222, R222 ;  /* 0x000000de00de7308 */ /* 0x000e6c0000000800 */
[C---:B------:R-:W-:Y:S01]  /*7140*/  HMMA.16816.F32.BF16 R28, R100.reuse, R120, R28 ;  /* 0x00000078641c723c */ /* 0x040fe2000004181c */
[----:B-----5:R-:W-:Y:S07]  /*7150*/  LDSM.16.MT88.4 R152, [R135+UR4+0x3900] ;  /* 0x003900048798783b */ /* 0x020fee0008004200 */
[C---:B------:R-:W-:Y:S01]  /*7160*/  HMMA.16816.F32.BF16 R32, R100.reuse, R122, R32 ;  /* 0x0000007a6420723c */ /* 0x040fe20000041820 */
[----:B------:R-:W-:Y:S07]  /*7170*/  LDSM.16.MT88.4 R120, [R133+0x1100] ;  /* 0x001100008578783b */ /* 0x000fee0000004200 */
[C---:B------:R-:W-:Y:S08]  /*7180*/  HMMA.16816.F32.BF16 R36, R100.reuse, R124, R36 ;  /* 0x0000007c6424723c */ /* 0x040ff00000041824 */
[C---:B------:R-:W-:Y:S01]  /*7190*/  HMMA.16816.F32.BF16 R40, R100.reuse, R126, R40 ;  /* 0x0000007e6428723c */ /* 0x040fe20000041828 */
[----:B------:R-:W-:Y:S07]  /*71a0*/  LDSM.16.MT88.4 R124, [R168+0x1100] ;  /* 0x00110000a87c783b */ /* 0x000fee0000004200 */
[C---:B------:R-:W-:Y:S07]  /*71b0*/  HMMA.16816.F32.BF16 R44, R100.reuse, R136, R44 ;  /* 0x00000088642c723c */ /* 0x040fee000004182c */
[----:B------:R-:W-:Y:S01]  /*71c0*/  F2FP.BF16.PACK_AB R136, R233, R230 ;  /* 0x000000e6e988723e */ /* 0x000fe200000010ff */
[C---:B------:R-:W-:Y:S04]  /*71d0*/  HMMA.16816.F32.BF16 R48, R100.reuse, R138, R48 ;  /* 0x0000008a6430723c */ /* 0x040fe80000041830 */
[----:B------:R-:W-:Y:S03]  /*71e0*/  F2FP.BF16.PACK_AB R137, R235, R232 ;  /* 0x000000e8eb89723e */ /* 0x000fe600000010ff */
[----:B--2---:R-:W-:Y:S01]  /*71f0*/  F2FP.BF16.PACK_AB R138, R237, R234 ;  /* 0x000000eaed8a723e */ /* 0x004fe200000010ff */
[C---:B------:R-:W-:Y:S04]  /*7200*/  HMMA.16816.F32.BF16 R52, R100.reuse, R140, R52 ;  /* 0x0000008c6434723c */ /* 0x040fe80000041834 */
[----:B------:R-:W-:Y:S04]  /*7210*/  F2FP.BF16.PACK_AB R139, R239, R236 ;  /* 0x000000ecef8b723e */ /* 0x000fe800000010ff */
[C---:B------:R-:W-:Y:S01]  /*7220*/  HMMA.16816.F32.BF16 R56, R100.reuse, R142, R56 ;  /* 0x0000008e6438723c */ /* 0x040fe20000041838 */
[----:B------:R-:W-:Y:S07]  /*7230*/  LDSM.16.MT88.4 R140, [R168+0x1900] ;  /* 0x00190000a88c783b */ /* 0x000fee0000004200 */
[C---:B---3--:R-:W-:Y:S08]  /*7240*/  HMMA.16816.F32.BF16 R60, R100.reuse, R104, R60 ;  /* 0x00000068643c723c */ /* 0x048ff0000004183c */
[C---:B------:R-:W-:Y:S01]  /*7250*/  HMMA.16816.F32.BF16 R64, R100.reuse, R106, R64 ;  /* 0x0000006a6440723c */ /* 0x040fe20000041840 */
[----:B------:R-:W2:Y:S07]  /*7260*/  LDSM.16.MT88.4 R104, [R135+UR4+0x4900] ;  /* 0x004900048768783b */ /* 0x000eae0008004200 */
[C---:B----4-:R-:W-:Y:S08]  /*7270*/  HMMA.16816.F32.BF16 R68, R100.reuse, R108, R68 ;  /* 0x0000006c6444723c */ /* 0x050ff00000041844 */
[C---:B------:R-:W-:Y:S01]  /*7280*/  HMMA.16816.F32.BF16 R72, R100.reuse, R110, R72 ;  /* 0x0000006e6448723c */ /* 0x040fe20000041848 */
[----:B------:R-:W3:Y:S07]  /*7290*/  LDSM.16.MT88.4 R108, [R184+UR4+0x1100] ;  /* 0x00110004b86c783b */ /* 0x000eee0008004200 */
[C---:B------:R-:W-:Y:S08]  /*72a0*/  HMMA.16816.F32.BF16 R76, R100.reuse, R112, R76 ;  /* 0x00000070644c723c */ /* 0x040ff0000004184c */
[C---:B------:R-:W-:Y:S01]  /*72b0*/  HMMA.16816.F32.BF16 R80, R100.reuse, R114, R80 ;  /* 0x000000726450723c */ /* 0x040fe20000041850 */
[----:B------:R-:W4:Y:S07]  /*72c0*/  LDSM.16.MT88.4 R112, [R135+UR4+0x1100] ;  /* 0x001100048770783b */ /* 0x000f2e0008004200 */
[C---:B--2---:R-:W-:Y:S08]  /*72d0*/  HMMA.16816.F32.BF16 R84, R100.reuse, R104, R84 ;  /* 0x000000686454723c */ /* 0x044ff00000041854 */
[C---:B------:R-:W-:Y:S01]  /*72e0*/  HMMA.16816.F32.BF16 R88, R100.reuse, R106, R88 ;  /* 0x0000006a6458723c */ /* 0x040fe20000041858 */
[----:B------:R-:W2:Y:S07]  /*72f0*/  LDSM.16.MT88.4 R104, [R184+UR4+0x3100] ;  /* 0x00310004b868783b */ /* 0x000eae0008004200 */
[C---:B------:R-:W-:Y:S08]  /*7300*/  HMMA.16816.F32.BF16 R92, R100.reuse, R116, R92 ;  /* 0x00000074645c723c */ /* 0x040ff0000004185c */
[----:B------:R-:W-:Y:S01]  /*7310*/  HMMA.16816.F32.BF16 R96, R100, R118, R96 ;  /* 0x000000766460723c */ /* 0x000fe20000041860 */
[----:B------:R-:W5:Y:S06]  /*7320*/  LDSM.16.MT88.4 R116, [R133+0x3100] ;  /* 0x003100008574783b */ /* 0x000f6c0000004200 */
[----:B------:R-:W-:Y:S02]  /*7330*/  F2FP.BF16.PACK_AB R100, R225, R226 ;  /* 0x000000e2e164723e */ /* 0x000fe400000010ff */
[----:B------:R-:W-:Y:S03]  /*7340*/  F2FP.BF16.PACK_AB R101, R227, R224 ;  /* 0x000000e0e365723e */ /* 0x000fe600000010ff */
[----:B-1----:R-:W-:Y:S02]  /*7350*/  F2FP.BF16.PACK_AB R102, R229, R222 ;  /* 0x000000dee566723e */ /* 0x002fe400000010ff */
[----:B------:R-:W-:Y:S07]  /*7360*/  F2FP.BF16.PACK_AB R103, R231, R228 ;  /* 0x000000e4e767723e */ /* 0x000fee00000010ff */
[C---:B---3--:R-:W-:Y:S08]  /*7370*/  HMMA.16816.F32.BF16 R4, R100.reuse, R108, R4 ;  /* 0x0000006c6404723c */ /* 0x048ff00000041804 */
[C---:B------:R-:W-:Y:S01]  /*7380*/  HMMA.16816.F32.BF16 R8, R100.reuse, R110, R8 ;  /* 0x0000006e6408723c */ /* 0x040fe20000041808 */
[----:B------:R-:W1:Y:S07]  /*7390*/  LDSM.16.MT88.4 R108, [R135+UR4+0x3100] ;  /* 0x00310004876c783b */ /* 0x000e6e0008004200 */
[C---:B------:R-:W-:Y:S08]  /*73a0*/  HMMA.16816.F32.BF16 R12, R100.reuse, R120, R12 ;  /* 0x00000078640c723c */ /* 0x040ff0000004180c */
[C---:B------:R-:W-:Y:S08]  /*73b0*/  HMMA.16816.F32.BF16 R16, R100.reuse, R122, R16 ;  /* 0x0000007a6410723c */ /* 0x040ff00000041810 */
[C---:B----4-:R-:W-:Y:S08]  /*73c0*/  HMMA.16816.F32.BF16 R20, R100.reuse, R112, R20 ;  /* 0x000000706414723c */ /* 0x050ff00000041814 */
[C---:B------:R-:W-:Y:S01]  /*73d0*/  HMMA.16816.F32.BF16 R24, R100.reuse, R114, R24 ;  /* 0x000000726418723c */ /* 0x040fe20000041818 */
[----:B------:R-:W3:Y:S07]  /*73e0*/  LDSM.16.MT88.4 R112, [R168+0x3100] ;  /* 0x00310000a870783b */ /* 0x000eee0000004200 */
[C---:B------:R-:W-:Y:S08]  /*73f0*/  HMMA.16816.F32.BF16 R28, R100.reuse, R124, R28 ;  /* 0x0000007c641c723c */ /* 0x040ff0000004181c */
[C---:B------:R-:W-:Y:S01]  /*7400*/  HMMA.16816.F32.BF16 R32, R100.reuse, R126, R32 ;  /* 0x0000007e6420723c */ /* 0x040fe20000041820 */
[----:B------:R-:W-:Y:S07]  /*7410*/  LDSM.16.MT88.4 R124, [R184+UR4+0x1900] ;  /* 0x00190004b87c783b */ /* 0x000fee0008004200 */
[C---:B--2---:R-:W-:Y:S08]  /*7420*/  HMMA.16816.F32.BF16 R36, R100.reuse, R104, R36 ;  /* 0x000000686424723c */ /* 0x044ff00000041824 */
[C---:B------:R-:W-:Y:S01]  /*7430*/  HMMA.16816.F32.BF16 R40, R100.reuse, R106, R40 ;  /* 0x0000006a6428723c */ /* 0x040fe20000041828 */
[----:B------:R-:W2:Y:S07]  /*7440*/  LDSM.16.MT88.4 R104, [R184+UR4+0x5100] ;  /* 0x00510004b868783b */ /* 0x000eae0008004200 */
[C---:B-----5:R-:W-:Y:S08]  /*7450*/  HMMA.16816.F32.BF16 R44, R100.reuse, R116, R44 ;  /* 0x00000074642c723c */ /* 0x060ff0000004182c */
[C---:B------:R-:W-:Y:S01]  /*7460*/  HMMA.16816.F32.BF16 R48, R100.reuse, R118, R48 ;  /* 0x000000766430723c */ /* 0x040fe20000041830 */
[----:B------:R-:W4:Y:S07]  /*7470*/  LDSM.16.MT88.4 R116, [R133+0x5100] ;  /* 0x005100008574783b */ /* 0x000f2e0000004200 */
[C---:B-1----:R-:W-:Y:S08]  /*7480*/  HMMA.16816.F32.BF16 R52, R100.reuse, R108, R52 ;  /* 0x0000006c6434723c */ /* 0x042ff00000041834 */
[C---:B------:R-:W-:Y:S01]  /*7490*/  HMMA.16816.F32.BF16 R56, R100.reuse, R110, R56 ;  /* 0x0000006e6438723c */ /* 0x040fe20000041838 */
[----:B------:R-:W1:Y:S07]  /*74a0*/  LDSM.16.MT88.4 R108, [R135+UR4+0x5100] ;  /* 0x00510004876c783b */ /* 0x000e6e0008004200 */
[C---:B---3--:R-:W-:Y:S08]  /*74b0*/  HMMA.16816.F32.BF16 R60, R100.reuse, R112, R60 ;  /* 0x00000070643c723c */ /* 0x048ff0000004183c */
[C---:B------:R-:W-:Y:S01]  /*74c0*/  HMMA.16816.F32.BF16 R64, R100.reuse, R114, R64 ;  /* 0x000000726440723c */ /* 0x040fe20000041840 */
[----:B------:R-:W3:Y:S07]  /*74d0*/  LDSM.16.MT88.4 R112, [R168+0x5100] ;  /* 0x00510000a870783b */ /* 0x000eee0000004200 */
[C---:B--2---:R-:W-:Y:S08]  /*74e0*/  HMMA.16816.F32.BF16 R68, R100.reuse, R104, R68 ;  /* 0x000000686444723c */ /* 0x044ff00000041844 */
[C---:B------:R-:W-:Y:S01]  /*74f0*/  HMMA.16816.F32.BF16 R72, R100.reuse, R106, R72 ;  /* 0x0000006a6448723c */ /* 0x040fe20000041848 */
[----:B------:R-:W-:Y:S07]  /*7500*/  LDSM.16.MT88.4 R104, [R135+UR4+0x1900] ;  /* 0x001900048768783b */ /* 0x000fee0008004200 */
[C---:B----4-:R-:W-:Y:S08]  /*7510*/  HMMA.16816.F32.BF16 R76, R100.reuse, R116, R76 ;  /* 0x00000074644c723c */ /* 0x050ff0000004184c */
[C---:B------:R-:W-:Y:S01]  /*7520*/  HMMA.16816.F32.BF16 R80, R100.reuse, R118, R80 ;  /* 0x000000766450723c */ /* 0x040fe20000041850 */
[----:B------:R2:W4:Y:S07]  /*7530*/  LDSM.16.MT88.4 R116, [R133+0x1900] ;  /* 0x001900008574783b */ /* 0x00052e0000004200 */
[C---:B-1----:R-:W-:Y:S08]  /*7540*/  HMMA.16816.F32.BF16 R84, R100.reuse, R108, R84 ;  /* 0x0000006c6454723c */ /* 0x042ff00000041854 */
[C---:B------:R-:W-:Y:S08]  /*7550*/  HMMA.16816.F32.BF16 R88, R100.reuse, R110, R88 ;  /* 0x0000006e6458723c */ /* 0x040ff00000041858 */
[C---:B---3--:R-:W-:Y:S04]  /*7560*/  HMMA.16816.F32.BF16 R92, R100.reuse, R112, R92 ;  /* 0x00000070645c723c */ /* 0x048fe8000004185c */
[----:B--2---:R-:W-:Y:S04]  /*7570*/  FADD.FTZ R133, R183, R182 ;  /* 0x000000b6b7857221 */ /* 0x004fe80000010000 */
[----:B------:R-:W-:Y:S04]  /*7580*/  HMMA.16816.F32.BF16 R96, R100, R114, R96 ;  /* 0x000000726460723c */ /* 0x000fe80000041860 */
[----:B------:R-:W-:Y:S04]  /*7590*/  FADD.FTZ R133, R220, R133 ;  /* 0x00000085dc857221 */ /* 0x000fe80000010000 */
[C---:B------:R-:W-:Y:S05]  /*75a0*/  HMMA.16816.F32.BF16 R128, R136.reuse, R124, R4 ;  /* 0x0000007c8880723c */ /* 0x040fea0000041804 */
[----:B------:R-:W-:Y:S03]  /*75b0*/  FADD.FTZ R224, R224, R133 ;  /* 0x00000085e0e07221 */ /* 0x000fe60000010000 */
[C---:B------:R-:W-:Y:S04]  /*75c0*/  HMMA.16816.F32.BF16 R124, R136.reuse, R126, R8 ;  /* 0x0000007e887c723c */ /* 0x040fe80000041808 */
[----:B------:R-:W-:Y:S04]  /*75d0*/  FADD.FTZ R227, R227, R224 ;  /* 0x000000e0e3e37221 */ /* 0x000fe80000010000 */
[C---:B----4-:R-:W-:Y:S04]  /*75e0*/  HMMA.16816.F32.BF16 R120, R136.reuse, R116, R12 ;  /* 0x000000748878723c */ /* 0x050fe8000004180c */
[----:B------:R-:W-:Y:S04]  /*75f0*/  FADD.FTZ R228, R228, R227 ;  /* 0x000000e3e4e47221 */ /* 0x000fe80000010000 */
[C---:B------:R-:W-:Y:S04]  /*7600*/  HMMA.16816.F32.BF16 R116, R136.reuse, R118, R16 ;  /* 0x000000768874723c */ /* 0x040fe80000041810 */
[----:B------:R-:W-:Y:S04]  /*7610*/  FADD.FTZ R231, R231, R228 ;  /* 0x000000e4e7e77221 */ /* 0x000fe80000010000 */
[C---:B------:R-:W-:Y:S04]  /*7620*/  HMMA.16816.F32.BF16 R112, R136.reuse, R104, R20 ;  /* 0x000000688870723c */ /* 0x040fe80000041814 */
[----:B------:R-:W-:Y:S04]  /*7630*/  FADD.FTZ R232, R232, R231 ;  /* 0x000000e7e8e87221 */ /* 0x000fe80000010000 */
[C---:B------:R-:W-:Y:S04]  /*7640*/  HMMA.16816.F32.BF16 R108, R136.reuse, R106, R24 ;  /* 0x0000006a886c723c */ /* 0x040fe80000041818 */
[----:B------:R-:W-:Y:S04]  /*7650*/  FADD.FTZ R235, R235, R232 ;  /* 0x000000e8ebeb7221 */ /* 0x000fe80000010000 */
[C---:B------:R-:W-:Y:S04]  /*7660*/  HMMA.16816.F32.BF16 R104, R136.reuse, R140, R28 ;  /* 0x0000008c8868723c */ /* 0x040fe8000004181c */
[----:B------:R-:W-:Y:S04]  /*7670*/  FADD.FTZ R236, R236, R235 ;  /* 0x000000ebecec7221 */ /* 0x000fe80000010000 */
[C---:B------:R-:W-:Y:S01]  /*7680*/  HMMA.16816.F32.BF16 R100, R136.reuse, R142, R32 ;  /* 0x0000008e8864723c */ /* 0x040fe20000041820 */
[----:B------:R-:W1:Y:S03]  /*7690*/  LDSM.16.MT88.4 R32, [R135+UR4+0x5900] ;  /* 0x005900048720783b */ /* 0x000e660008004200 */
[----:B------:R-:W-:Y:S04]  /*76a0*/  FADD.FTZ R221, R239, R236 ;  /* 0x000000ecefdd7221 */ /* 0x000fe80000010000 */
        /* <DEDUP_REMOVED lines=13> */
[C---:B-1----:R-:W-:Y:S07]  /*7780*/  HMMA.16816.F32.BF16 R84, R136.reuse, R32, R84 ;  /* 0x000000208854723c */ /* 0x042fee0000041854 */
[----:B------:R-:W-:Y:S01]  /*7790*/  FADD.FTZ R33, R181, R178 ;  /* 0x000000b2b5217221 */ /* 0x000fe20000010000 */
[C---:B------:R-:W-:Y:S04]  /*77a0*/  HMMA.16816.F32.BF16 R88, R136.reuse, R34, R88 ;  /* 0x000000228858723c */ /* 0x040fe80000041858 */
[----:B------:R-:W-:Y:S04]  /*77b0*/  FADD.FTZ R33, R218, R33 ;  /* 0x00000021da217221 */ /* 0x000fe80000010000 */
[C---:B--2---:R-:W-:Y:S04]  /*77c0*/  HMMA.16816.F32.BF16 R92, R136.reuse, R140, R92 ;  /* 0x0000008c885c723c */ /* 0x044fe8000004185c */
[----:B------:R-:W-:Y:S01]  /*77d0*/  FADD.FTZ R226, R226, R33 ;  /* 0x00000021e2e27221 */ /* 0x000fe20000010000 */
[----:B------:R-:W-:Y:S03]  /*77e0*/  IADD3 R33, R219, -0x2, RZ ;  /* 0xfffffffedb217810 */ /* 0x000fe60007ffe0ff */
[----:B------:R-:W-:Y:S01]  /*77f0*/  FADD.FTZ R225, R225, R226 ;  /* 0x000000e2e1e17221 */ /* 0x000fe20000010000 */
[----:B------:R-:W-:Y:S03]  /*7800*/  HMMA.16816.F32.BF16 R96, R136, R142, R96 ;  /* 0x0000008e8860723c */ /* 0x000fe60000041860 */
[----:B------:R-:W-:Y:S01]  /*7810*/  FADD.FTZ R222, R222, R225 ;  /* 0x000000e1dede7221 */ /* 0x000fe20000010000 */
[----:B------:R-:W-:Y:S03]  /*7820*/  ISETP.GE.AND P0, PT, R33, R196, PT ;  /* 0x000000c42100720c */ /* 0x000fe60003f06270 */
[----:B------:R-:W-:Y:S05]  /*7830*/  FADD.FTZ R229, R229, R222 ;  /* 0x000000dee5e57221 */ /* 0x000fea0000010000 */
[----:B------:R-:W-:Y:S04]  /*7840*/  FADD.FTZ R230, R230, R229 ;  /* 0x000000e5e6e67221 */ /* 0x000fe80000010000 */
[----:B------:R-:W-:Y:S04]  /*7850*/  FADD.FTZ R233, R233, R230 ;  /* 0x000000e6e9e97221 */ /* 0x000fe80000010000 */
[----:B------:R-:W-:Y:S04]  /*7860*/  FADD.FTZ R234, R234, R233 ;  /* 0x000000e9eaea7221 */ /* 0x000fe80000010000 */
[----:B------:R-:W-:Y:S01]  /*7870*/  FADD.FTZ R223, R237, R234 ;  /* 0x000000eaeddf7221 */ /* 0x000fe20000010000 */
[----:B------:R-:W-:-:S05]  /*7880*/  @!P0 BRA `(.L_x_1539) ;  /* 0x000003f000008947 */ /* 0x000fca0003800000 */
[----:B------:R-:W-:Y:S01]  /*7890*/  ISETP.NE.AND P2, PT, R197, 0x1, PT ;  /* 0x00000001c500780c */ /* 0x000fe20003f45270 */
[----:B------:R-:W-:Y:S01]  /*78a0*/  IMAD R5, R219, 0x40, R203 ;  /* 0x00000040db057824 */ /* 0x000fe200078e02cb */
[----:B------:R-:W-:Y:S01]  /*78b0*/  SEL R4, RZ, 0x10, P5 ;  /* 0x00000010ff047807 */ /* 0x000fe20002800000 */
[----:B------:R-:W-:Y:S03]  /*78c0*/  IMAD.MOV.U32 R199, RZ, RZ, RZ ;  /* 0x000000ffffc77224 */ /* 0x000fe600078e00ff */
[----:B------:R-:W-:Y:S05]  /*78d0*/  IADD3 R200, R5, -0x80, R202 ;  /* 0xffffff8005c87810 */ /* 0x000fea0007ffe0ca */
[----:B------:R-:W-:Y:S02]  /*78e0*/  IMAD.MOV.U32 R0, RZ, RZ, R200 ;  /* 0x000000ffff007224 */ /* 0x000fe400078e00c8 */
[----:B------:R-:W-:Y:S05]  /*78f0*/  @P2 IMAD.HI.U32 R2, R200, c[0x0][0x2bc], RZ ;  /* 0x0000af00c8022a27 */ /* 0x000fea00078e00ff */
[----:B------:R-:W-:Y:S02]  /*7900*/  @P2 SHF.R.U32.HI R0, RZ, c[0x0][0x2c0], R2 ;  /* 0x0000b000ff002a19 */ /* 0x000fe40000011602 */
[----:B------:R-:W-:Y:S02]  /*7910*/  ISETP.NE.U32.AND P2, PT, R4, RZ, PT ;  /* 0x000000ff0400720c */ /* 0x000fe40003f45070 */
[C---:B------:R-:W-:Y:S04]  /*7920*/  @!P3 IADD3 R5, P0, R0.reuse, R210, RZ ;  /* 0x000000d20005b210 */ /* 0x040fe80007f1e0ff */
[----:B------:R-:W-:Y:S02]  /*7930*/  @!P3 LEA.HI.X.SX32 R2, R0, R195, 0x1, P0 ;  /* 0x000000c30002b211 */ /* 0x000fe400000f0eff */
[C---:B------:R-:W-:Y:S04]  /*7940*/  @!P3 LEA R10, P0, R5.reuse, c[0x0][0x2a0], 0x2 ;  /* 0x0000a800050aba11 */ /* 0x040fe800078010ff */
[----:B------:R-:W-:Y:S01]  /*7950*/  @!P3 LEA.HI.X R11, R5, c[0x0][0x2a4], R2, 0x2, P0 ;  /* 0x0000a900050bba11 */ /* 0x000fe200000f1402 */
[----:B------:R-:W-:Y:S01]  /*7960*/  IMAD.MOV R5, RZ, RZ, -R0 ;  /* 0x000000ffff057224 */ /* 0x000fe200078e0a00 */
[----:B------:R-:W-:Y:S03]  /*7970*/  SEL R2, RZ, 0x10, P4 ;  /* 0x00000010ff027807 */ /* 0x000fe60002000000 */
[----:B------:R-:W2:Y:S01]  /*7980*/  @!P3 LDG.E R199, [R10.64] ;  /* 0x000000060ac7b981 */ /* 0x000ea2000c1e1900 */
[----:B------:R-:W-:Y:S01]  /*7990*/  IADD3 R6, -R2, 0x10, RZ ;  /* 0x0000001002067810 */ /* 0x000fe20007ffe1ff */
[----:B------:R-:W-:Y:S03]  /*79a0*/  IMAD R200, R5, c[0x0][0x2b8], R200 ;  /* 0x0000ae0005c87a24 */ /* 0x000fe600078e02c8 */
[----:B------:R-:W-:Y:S01]  /*79b0*/  LOP3.LUT R6, R6, 0xf, RZ, 0xc0, !PT ;  /* 0x0000000f06067812 */ /* 0x000fe200078ec0ff */
[----:B------:R-:W-:Y:S01]  /*79c0*/  IMAD.WIDE.U32 R8, R200, c[0x0][0x1e0], RZ ;  /* 0x00007800c8087a25 */ /* 0x000fe200078e00ff */
[----:B------:R-:W-:Y:S05]  /*79d0*/  SHF.R.S32.HI R0, RZ, 0x1f, R200 ;  /* 0x0000001fff007819 */ /* 0x000fea00000114c8 */
        /* <DEDUP_REMOVED lines=11> */
[----:B------:R-:W1:Y:S01]  /*7a90*/  SHFL.IDX PT, R7, R14, 0x1, 0x181f ;  /* 0x00381f000e077f89 */ /* 0x000e6200000e0000 */
[----:B------:R-:W-:Y:S02]  /*7aa0*/  SEL R0, RZ, 0x10, P6 ;  /* 0x00000010ff007807 */ /* 0x000fe40003000000 */
[----:B------:R-:W-:Y:S01]  /*7ab0*/  IADD3 R5, -R4, 0x10, RZ ;  /* 0x0000001004057810 */ /* 0x000fe20007ffe1ff */
[----:B------:R-:W2:Y:S03]  /*7ac0*/  SHFL.IDX PT, R9, R10, 0x1, 0x181f ;  /* 0x00381f000a097f89 */ /* 0x000ea600000e0000 */
[----:B------:R-:W-:Y:S01]  /*7ad0*/  LOP3.LUT R5, R5, 0xf, RZ, 0xc0, !PT ;  /* 0x0000000f05057812 */ /* 0x000fe200078ec0ff */
[----:B------:R3:W4:Y:S04]  /*7ae0*/  SHFL.IDX PT, R8, R14, RZ, 0x181f ;  /* 0x00181fff0e087589 */ /* 0x00072800000e0000 */
[----:B------:R-:W5:Y:S01]  /*7af0*/  SHFL.IDX PT, R11, R10, RZ, 0x181f ;  /* 0x00181fff0a0b7589 */ /* 0x000f6200000e0000 */
[----:B-1----:R-:W-:Y:S02]  /*7b00*/  IADD3 R12, P1, P0, R5, R7, R212 ;  /* 0x00000007050c7210 */ /* 0x002fe4000783e0d4 */
[----:B------:R-:W-:Y:S02]  /*7b10*/  IADD3 R5, -R0, 0x10, RZ ;  /* 0x0000001000057810 */ /* 0x000fe40007ffe1ff */
[----:B--2---:R-:W-:Y:S02]  /*7b20*/  IADD3.X R13, RZ, R9, R213, P1, P0 ;  /* 0x00000009ff0d7210 */ /* 0x004fe40000fe04d5 */
[----:B---3--:R-:W-:Y:S02]  /*7b30*/  IADD3 R14, P1, P0, R6, R7, R215 ;  /* 0x00000007060e7210 */ /* 0x008fe4000783e0d7 */
[----:B------:R-:W-:Y:S01]  /*7b40*/  LOP3.LUT R6, R5, 0xf, RZ, 0xc0, !PT ;  /* 0x0000000f05067812 */ /* 0x000fe200078ec0ff */
[----:B------:R-:W-:Y:S01]  /*7b50*/  IMAD R5, R217, 0x3000, R201 ;  /* 0x00003000d9057824 */ /* 0x000fe200078e02c9 */
[----:B------:R-:W-:Y:S02]  /*7b60*/  IADD3.X R15, RZ, R9, R216, P1, P0 ;  /* 0x00000009ff0f7210 */ /* 0x000fe40000fe04d8 */
[----:B------:R-:W-:Y:S01]  /*7b70*/  IADD3 R16, P1, P0, R6, R7, R205 ;  /* 0x0000000706107210 */ /* 0x000fe2000783e0cd */
[----:B------:R-:W-:Y:S03]  /*7b80*/  IMAD.SHL.U32 R7, R5, 0x2, RZ ;  /* 0x0000000205077824 */ /* 0x000fe600078e00ff */
[----:B------:R-:W-:Y:S02]  /*7b90*/  IADD3.X R17, RZ, R9, R214, P1, P0 ;  /* 0x00000009ff117210 */ /* 0x000fe40000fe04d6 */
[----:B----4-:R-:W-:Y:S02]  /*7ba0*/  IADD3 R20, P1, R212, R8, RZ ;  /* 0x00000008d4147210 */ /* 0x010fe40007f3e0ff */
[----:B------:R-:W-:Y:S03]  /*7bb0*/  IADD3 R18, P0, R8, R215, RZ ;  /* 0x000000d708127210 */ /* 0x000fe60007f1e0ff */
[----:B-----5:R-:W-:Y:S01]  /*7bc0*/  IMAD.X R21, R213, 0x1, R11, P1 ;  /* 0x00000001d5157824 */ /* 0x020fe200008e060b */
[----:B------:R-:W-:Y:S01]  /*7bd0*/  ISETP.NE.U32.AND P1, PT, R2, RZ, PT ;  /* 0x000000ff0200720c */ /* 0x000fe20003f25070 */
[C---:B------:R-:W-:Y:S01]  /*7be0*/  IMAD.X R19, R11.reuse, 0x1, R216, P0 ;  /* 0x000000010b137824 */ /* 0x040fe200000e06d8 */
[----:B------:R-:W-:Y:S02]  /*7bf0*/  IADD3 R8, P0, R8, R205, RZ ;  /* 0x000000cd08087210 */ /* 0x000fe40007f1e0ff */
[----:B------:R1:W-:Y:S03]  /*7c00*/  LDGSTS.E.BYPASS.LTC128B.128 [R7+0xc100], [R20.64], !P5 ;  /* 0x0c10000014077fae */ /* 0x0003e6000e901d46 */
[----:B------:R-:W-:Y:S01]  /*7c10*/  IMAD.X R9, R11, 0x1, R214, P0 ;  /* 0x000000010b097824 */ /* 0x000fe200000e06d6 */
[----:B------:R1:W-:Y:S01]  /*7c20*/  LDGSTS.E.BYPASS.LTC128B.128 [R7+0xe100], [R18.64], !P4 ;  /* 0x0e10000012077fae */ /* 0x0003e2000e101d46 */
[----:B------:R-:W-:Y:S03]  /*7c30*/  ISETP.NE.U32.AND P0, PT, R0, RZ, PT ;  /* 0x000000ff0000720c */ /* 0x000fe60003f05070 */
[----:B------:R1:W-:Y:S04]  /*7c40*/  LDGSTS.E.BYPASS.LTC128B.128 [R7+0x10100], [R8.64], !P6 ;  /* 0x1010000008077fae */ /* 0x0003e8000f101d46 */
[----:B------:R1:W-:Y:S04]  /*7c50*/  LDGSTS.E.BYPASS.LTC128B.128.ZFILL [R7+0xd100], [R12.64], P2 ;  /* 0x0d1000000c077fae */ /* 0x0003e80009141d46 */
[----:B------:R1:W-:Y:S04]  /*7c60*/  LDGSTS.E.BYPASS.LTC128B.128.ZFILL [R7+0xf100], [R14.64], P1 ;  /* 0x0f1000000e077fae */ /* 0x0003e80008941d46 */
[----:B------:R1:W-:Y:S02]  /*7c70*/  LDGSTS.E.BYPASS.LTC128B.128.ZFILL [R7+0x11100], [R16.64], P0 ;  /* 0x1110000010077fae */ /* 0x0003e40008141d46 */
.L_x_1539:
[----:B------:R-:W-:Y:S01]  /*7c80*/  UIADD3 UR4, UR5, 0x1, URZ ;  /* 0x0000000105047890 */ /* 0x000fe2000fffe03f */
[----:B------:R-:W0:Y:S01]  /*7c90*/  LDGDEPBAR ;  /* 0x00000000000079af */ /* 0x000e220000000000 */
[----:B------:R-:W-:Y:S01]  /*7ca0*/  UISETP.GE.AND UP0, UPT, UR5, 0x1, UPT ;  /* 0x000000010500788c */ /* 0x000fe2000bf06270 */
[----:B------:R-:W-:Y:S01]  /*7cb0*/  ISETP.GE.AND P0, PT, R196, R219, PT ;  /* 0x000000dbc400720c */ /* 0x000fe20003f06270 */
[----:B------:R-:W-:Y:S01]  /*7cc0*/  IMAD.MOV.U32 R0, RZ, RZ, R3 ;  /* 0x000000ffff007224 */ /* 0x000fe200078e0003 */
[----:B------:R-:W-:Y:S01]  /*7cd0*/  IADD3 R219, R219, -0x1, RZ ;  /* 0xffffffffdbdb7810 */ /* 0x000fe20007ffe0ff */
[----:B------:R-:W-:Y:S01]  /*7ce0*/  USEL UR5, UR4, URZ, !UP0 ;  /* 0x0000003f04057287 */ /* 0x000fe2000c000000 */
[----:B------:R-:W-:Y:S09]  /*7cf0*/  IMAD.MOV.U32 R133, RZ, RZ, R132 ;  /* 0x000000ffff857224 */ /* 0x000ff200078e0084 */
[----:B------:R-:W-:-:S05]  /*7d00*/  @!P0 BRA `(.L_x_1540) ;  /* 0xffffd05000008947 */ /* 0x000fca000383ffff */
.L_x_1537:
[----:B------:R-:W2:Y:S01]  /*7d10*/  SHFL.BFLY PT, R6, R223, 0x2, 0x1f ;  /* 0x0c401f00df067f89 */ /* 0x000ea200000e0000 */
[----:B------:R-:W-:-:S03]  /*7d20*/  PLOP3.LUT P2, PT, PT, PT, PT, 0x8, 0x0 ;  /* 0x000000000000781c */ /* 0x000fc60003f4e170 */
[----:B------:R-:W3:Y:S01]  /*7d30*/  SHFL.BFLY PT, R0, R221, 0x2, 0x1f ;  /* 0x0c401f00dd007f89 */ /* 0x000ee200000e0000 */
[----:B--2---:R-:W-:Y:S02]  /*7d40*/  FADD.FTZ R6, R6, R223 ;  /* 0x000000df06067221 */ /* 0x004fe40000010000 */
[----:B-1-3--:R-:W-:-:S03]  /*7d50*/  FADD.FTZ R7, R0, R221 ;  /* 0x000000dd00077221 */ /* 0x00afc60000010000 */
        /* <DEDUP_REMOVED lines=118> */
.L_x_1527:
[----:B------:R-:W-:Y:S05]  /*84c0*/  @P2 BRA `(.L_x_1541) ;  /* 0x000018f000002947 */ /* 0x000fea0003800000 */
[----:B-1----:R-:W1:Y:S01]  /*84d0*/  S2R R9, SR_TID.X ;  /* 0x0000000000097919 */ /* 0x002e620000002100 */
[----:B------:R-:W-:Y:S01]  /*84e0*/  SHF.R.S32.HI R11, RZ, 0x1f, R204 ;  /* 0x0000001fff0b7819 */ /* 0x000fe200000114cc */
[----:B------:R-:W-:Y:S01]  /*84f0*/  IMAD.WIDE.U32 R14, R204, c[0x0][0x4d0], RZ ;  /* 0x00013400cc0e7a25 */ /* 0x000fe200078e00ff */
[----:B------:R-:W-:Y:S01]  /*8500*/  MOV R12, c[0x0][0x4e8] ;  /* 0x00013a00000c7a02 */ /* 0x000fe20000000f00 */
[----:B------:R-:W2:Y:S01]  /*8510*/  S2R R3, SR_CTAID.Y ;  /* 0x0000000000037919 */ /* 0x000ea20000002600 */
[----:B------:R-:W-:Y:S01]  /*8520*/  BSSY B0, `(.L_x_1542) ;  /* 0x00000f6000007945 */ /* 0x000fe20003800000 */
[----:B------:R-:W-:-:S02]  /*8530*/  IMAD R13, R11, c[0x0][0x4d0], RZ ;  /* 0x000134000b0d7a24 */ /* 0x000fc400078e02ff */
[----:B------:R-:W-:Y:S01]  /*8540*/  BAR.SYNC.DEFER_BLOCKING 0x1, 0x100 ;  /* 0x0044000000007b1d */ /* 0x000fe20000010000 */
[----:B------:R-:W-:Y:S01]  /*8550*/  IMAD.MOV R6, RZ, RZ, -R204 ;  /* 0x000000ffff067224 */ /* 0x000fe200078e0acc */
[----:B------:R-:W-:Y:S01]  /*8560*/  ISETP.NE.AND P1, PT, R12, 0x1, PT ;  /* 0x000000010c00780c */ /* 0x000fe20003f25270 */
[----:B------:R-:W-:Y:S02]  /*8570*/  IMAD R13, R204, c[0x0][0x4d4], R13 ;  /* 0x00013500cc0d7a24 */ /* 0x000fe400078e020d */
[----:B------:R-:W-:Y:S01]  /*8580*/  IMAD R11, R11, c[0x0][0x438], RZ ;  /* 0x00010e000b0b7a24 */ /* 0x000fe200078e02ff */
[----:B------:R-:W3:Y:S01]  /*8590*/  S2R R7, SR_CTAID.Z ;  /* 0x0000000000077919 */ /* 0x000ee20000002700 */
[----:B------:R-:W-:-:S03]  /*85a0*/  IMAD.IADD R15, R15, 0x1, R13 ;  /* 0x000000010f0f7824 */ /* 0x000fc600078e020d */
[----:B------:R-:W4:Y:S01]  /*85b0*/  S2R R0, SR_CTAID.X ;  /* 0x0000000000007919 */ /* 0x000f220000002500 */
[----:B-1----:R-:W-:-:S04]  /*85c0*/  SHF.R.S32.HI R8, RZ, 0x1f, R9 ;  /* 0x0000001fff087819 */ /* 0x002fc80000011409 */
[-C--:B------:R-:W-:Y:S01]  /*85d0*/  LEA.HI R4, R8, R9.reuse, RZ, 0x5 ;  /* 0x0000000908047211 */ /* 0x080fe200078f28ff */
[----:B--2---:R-:W-:Y:S01]  /*85e0*/  IMAD R6, R6, c[0x0][0x550], R3 ;  /* 0x0001540006067a24 */ /* 0x004fe200078e0203 */
[-C--:B------:R-:W-:Y:S02]  /*85f0*/  LEA.HI R8, R8, R9.reuse, RZ, 0x2 ;  /* 0x0000000908087211 */ /* 0x080fe400078f10ff */
[--C-:B------:R-:W-:Y:S02]  /*8600*/  SHF.R.S32.HI R13, RZ, 0x5, R4.reuse ;  /* 0x00000005ff0d7819 */ /* 0x100fe40000011404 */
[----:B------:R-:W-:Y:S02]  /*8610*/  SHF.R.S32.HI R10, RZ, 0x1f, R4 ;  /* 0x0000001fff0a7819 */ /* 0x000fe40000011404 */
[----:B------:R-:W-:Y:S02]  /*8620*/  LOP3.LUT R4, R4, 0xffffffe0, RZ, 0xc0, !PT ;  /* 0xffffffe004047812 */ /* 0x000fe400078ec0ff */
[----:B------:R-:W-:Y:S01]  /*8630*/  LOP3.LUT R8, R8, 0xfffffffc, RZ, 0xc0, !PT ;  /* 0xfffffffc08087812 */ /* 0x000fe200078ec0ff */
[----:B---3--:R-:W-:Y:S01]  /*8640*/  IMAD.WIDE.U32 R14, R7, c[0x0][0x4d8], R14 ;  /* 0x00013600070e7a25 */ /* 0x008fe200078e000e */
[----:B------:R-:W-:-:S02]  /*8650*/  IADD3 R4, -R4, R9, RZ ;  /* 0x0000000904047210 */ /* 0x000fc40007ffe1ff */
[----:B------:R-:W-:Y:S01]  /*8660*/  LEA.HI R10, R10, R13, RZ, 0x3 ;  /* 0x0000000d0a0a7211 */ /* 0x000fe200078f18ff */
[----:B------:R-:W-:Y:S01]  /*8670*/  IMAD.IADD R9, R9, 0x1, -R8 ;  /* 0x0000000109097824 */ /* 0x000fe200078e0a08 */
[----:B------:R-:W-:Y:S01]  /*8680*/  SHF.R.S32.HI R3, RZ, 0x1f, R4 ;  /* 0x0000001fff037819 */ /* 0x000fe20000011404 */
[----:B------:R-:W-:Y:S01]  /*8690*/  IMAD R8, R204, c[0x0][0x43c], R11 ;  /* 0x00010f00cc087a24 */ /* 0x000fe200078e020b */
[----:B------:R-:W-:Y:S01]  /*86a0*/  LOP3.LUT R10, R10, 0xffffff8, RZ, 0xc0, !PT ;  /* 0x0ffffff80a0a7812 */ /* 0x000fe200078ec0ff */
[----:B------:R-:W-:Y:S01]  /*86b0*/  IMAD.WIDE.U32 R204, R204, c[0x0][0x438], RZ ;  /* 0x00010e00cccc7a25 */ /* 0x000fe200078e00ff */
[----:B------:R-:W-:Y:S02]  /*86c0*/  LEA.HI R3, R3, R4, RZ, 0x2 ;  /* 0x0000000403037211 */ /* 0x000fe400078f10ff */
[----:B------:R-:W-:Y:S01]  /*86d0*/  LEA.HI R16, R9, R9, RZ, 0x1 ;  /* 0x0000000909107211 */ /* 0x000fe200078f08ff */
[----:B------:R-:W-:Y:S01]  /*86e0*/  IMAD.IADD R10, R13, 0x1, -R10 ;  /* 0x000000010d0a7824 */ /* 0x000fe200078e0a0a */
[----:B------:R-:W-:Y:S01]  /*86f0*/  SHF.R.S32.HI R13, RZ, 0x2, R3 ;  /* 0x00000002ff0d7819 */ /* 0x000fe20000011403 */
[----:B------:R-:W-:Y:S01]  /*8700*/  IMAD.IADD R205, R205, 0x1, R8 ;  /* 0x00000001cdcd7824 */ /* 0x000fe200078e0208 */
[----:B------:R-:W-:-:S02]  /*8710*/  LOP3.LUT R16, R16, 0x1ffffffe, RZ, 0xc0, !PT ;  /* 0x1ffffffe10107812 */ /* 0x000fc400078ec0ff */
[----:B------:R-:W-:Y:S01]  /*8720*/  SHF.R.S32.HI R11, RZ, 0x1f, R7 ;  /* 0x0000001fff0b7819 */ /* 0x000fe20000011407 */
[----:B------:R-:W-:Y:S01]  /*8730*/  IMAD R13, R10, 0x10, R13 ;  /* 0x000000100a0d7824 */ /* 0x000fe200078e020d */
[----:B------:R-:W-:Y:S01]  /*8740*/  IADD3 R16, R9, -R16, RZ ;  /* 0x8000001009107210 */ /* 0x000fe20007ffe0ff */
[----:B------:R-:W-:Y:S01]  /*8750*/  IMAD.WIDE.U32 R204, R7, c[0x0][0x440], R204 ;  /* 0x0001100007cc7a25 */ /* 0x000fe200078e00cc */
[----:B------:R-:W-:Y:S02]  /*8760*/  LOP3.LUT R3, R3, 0x7ffffffc, RZ, 0xc0, !PT ;  /* 0x7ffffffc03037812 */ /* 0x000fe400078ec0ff */
[----:B------:R-:W-:Y:S01]  /*8770*/  LEA R9, R16, R13, 0x3 ;  /* 0x0000000d10097211 */ /* 0x000fe200078e18ff */
[C---:B------:R-:W-:Y:S02]  /*8780*/  IMAD R8, R11.reuse, c[0x0][0x4d8], RZ ;  /* 0x000136000b087a24 */ /* 0x040fe400078e02ff */
[----:B------:R-:W-:Y:S02]  /*8790*/  IMAD R10, R11, c[0x0][0x440], RZ ;  /* 0x000110000b0a7a24 */ /* 0x000fe400078e02ff */
[----:B------:R-:W-:-:S02]  /*87a0*/  IMAD R8, R7, c[0x0][0x4dc], R8 ;  /* 0x0001370007087a24 */ /* 0x000fc400078e0208 */
[C---:B----4-:R-:W-:Y:S01]  /*87b0*/  IMAD R9, R0.reuse, 0x80, R9 ;  /* 0x0000008000097824 */ /* 0x050fe200078e0209 */
[----:B------:R-:W-:Y:S01]  /*87c0*/  LEA R0, R0, R13, 0x7 ;  /* 0x0000000d00007211 */ /* 0x000fe200078e38ff */
[----:B------:R-:W-:Y:S01]  /*87d0*/  IMAD R10, R7, c[0x0][0x444], R10 ;  /* 0x00011100070a7a24 */ /* 0x000fe200078e020a */
[----:B------:R-:W-:Y:S01]  /*87e0*/  IADD3 R15, R15, R8, RZ ;  /* 0x000000080f0f7210 */ /* 0x000fe20007ffe0ff */
[----:B------:R-:W-:Y:S01]  /*87f0*/  @P1 IMAD.HI.U32 R8, R9, c[0x0][0x4ec], RZ ;  /* 0x00013b0009081a27 */ /* 0x000fe200078e00ff */
[----:B------:R-:W-:-:S03]  /*8800*/  SHF.R.S32.HI R7, RZ, 0x1f, R6 ;  /* 0x0000001fff077819 */ /* 0x000fc60000011406 */
[----:B------:R-:W-:Y:S01]  /*8810*/  IMAD.IADD R205, R205, 0x1, R10 ;  /* 0x00000001cdcd7824 */ /* 0x000fe200078e020a */
[----:B------:R-:W-:Y:S01]  /*8820*/  MOV R10, R9 ;  /* 0x00000009000a7202 */ /* 0x000fe20000000f00 */
[C---:B------:R-:W-:Y:S01]  /*8830*/  IMAD R11, R7.reuse, c[0x0][0x4e0], RZ ;  /* 0x00013800070b7a24 */ /* 0x040fe200078e02ff */
[----:B------:R-:W-:Y:S01]  /*8840*/  @P1 SHF.R.U32.HI R10, RZ, c[0x0][0x4f0], R8 ;  /* 0x00013c00ff0a1a19 */ /* 0x000fe20000011608 */
[----:B------:R-:W-:Y:S02]  /*8850*/  IMAD R7, R7, c[0x0][0x448], RZ ;  /* 0x0001120007077a24 */ /* 0x000fe400078e02ff */
[C---:B------:R-:W-:Y:S02]  /*8860*/  IMAD R11, R6.reuse, c[0x0][0x4e4], R11 ;  /* 0x00013900060b7a24 */ /* 0x040fe400078e020b */
[----:B------:R-:W-:Y:S02]  /*8870*/  IMAD.MOV R8, RZ, RZ, -R10 ;  /* 0x000000ffff087224 */ /* 0x000fe400078e0a0a */
[----:B------:R-:W-:-:S02]  /*8880*/  IMAD R7, R6, c[0x0][0x44c], R7 ;  /* 0x0001130006077a24 */ /* 0x000fc400078e0207 */
[----:B------:R-:W-:-:S04]  /*8890*/  IMAD.WIDE.U32 R204, R6, c[0x0][0x448], R204 ;  /* 0x0001120006cc7a25 */ /* 0x000fc800078e00cc */
[----:B------:R-:W-:Y:S01]  /*88a0*/  IMAD.WIDE.U32 R16, R6, c[0x0][0x4e0], R14 ;  /* 0x0001380006107a25 */ /* 0x000fe200078e000e */
[----:B------:R-:W-:-:S03]  /*88b0*/  MOV R14, R9 ;  /* 0x00000009000e7202 */ /* 0x000fc60000000f00 */
[----:B------:R-:W-:-:S04]  /*88c0*/  @P1 IMAD.HI.U32 R6, R9, c[0x0][0x4ec], RZ ;  /* 0x00013b0009061a27 */ /* 0x000fc800078e00ff */
[----:B------:R-:W-:Y:S01]  /*88d0*/  IMAD R8, R8, c[0x0][0x4e8], R9 ;  /* 0x00013a0008087a24 */ /* 0x000fe200078e0209 */
[----:B------:R-:W-:Y:S01]  /*88e0*/  @P1 SHF.R.U32.HI R14, RZ, c[0x0][0x4f0], R6 ;  /* 0x00013c00ff0e1a19 */ /* 0x000fe20000011606 */
[----:B------:R-:W-:Y:S01]  /*88f0*/  IMAD.IADD R205, R205, 0x1, R7 ;  /* 0x00000001cdcd7824 */ /* 0x000fe200078e0207 */
[----:B------:R-:W-:Y:S01]  /*8900*/  SHF.R.S32.HI R7, RZ, 0x1f, R10 ;  /* 0x0000001fff077819 */ /* 0x000fe2000001140a */
[----:B------:R-:W-:Y:S01]  /*8910*/  IMAD R13, R12, c[0x0][0x388], RZ ;  /* 0x0000e2000c0d7a24 */ /* 0x000fe200078e02ff */
[----:B------:R-:W-:Y:S01]  /*8920*/  IADD3 R10, P0, R10, R16, RZ ;  /* 0x000000100a0a7210 */ /* 0x000fe20007f1e0ff */
[----:B------:R-:W-:Y:S01]  /*8930*/  IMAD.WIDE.U32 R204, R14, c[0x0][0x430], R204 ;  /* 0x00010c000ecc7a25 */ /* 0x000fe200078e00cc */
[----:B------:R-:W-:Y:S02]  /*8940*/  SHF.R.S32.HI R6, RZ, 0x1f, R8 ;  /* 0x0000001fff067819 */ /* 0x000fe40000011408 */
[----:B------:R-:W-:Y:S01]  /*8950*/  IADD3.X R11, R7, R17, R11, P0, !PT ;  /* 0x00000011070b7210 */ /* 0x000fe200007fe40b */
[----:B------:R-:W-:Y:S01]  /*8960*/  IMAD.IADD R3, R4, 0x1, -R3 ;  /* 0x0000000104037824 */ /* 0x000fe200078e0a03 */
[----:B------:R-:W-:Y:S01]  /*8970*/  IADD3 R16, -R14, RZ, RZ ;  /* 0x000000ff0e107210 */ /* 0x000fe20007ffe1ff */
[----:B------:R-:W-:Y:S01]  /*8980*/  IMAD R7, R6, c[0x0][0x4c8], RZ ;  /* 0x0001320006077a24 */ /* 0x000fe200078e02ff */
[----:B------:R-:W-:Y:S01]  /*8990*/  SHF.R.S32.HI R6, RZ, 0x1f, R14 ;  /* 0x0000001fff067819 */ /* 0x000fe2000001140e */
[----:B------:R-:W-:-:S04]  /*89a0*/  IMAD.WIDE.U32 R10, R8, c[0x0][0x4c8], R10 ;  /* 0x00013200080a7a25 */ /* 0x000fc800078e000a */
[----:B------:R-:W-:Y:S02]  /*89b0*/  IMAD R7, R8, c[0x0][0x4cc], R7 ;  /* 0x0001330008077a24 */ /* 0x000fe400078e0207 */
[----:B------:R-:W-:Y:S02]  /*89c0*/  IMAD R16, R16, c[0x0][0x4e8], R9 ;  /* 0x00013a0010107a24 */ /* 0x000fe400078e0209 */
[----:B------:R-:W-:Y:S01]  /*89d0*/  IMAD R9, R6, c[0x0][0x430], RZ ;  /* 0x00010c0006097a24 */ /* 0x000fe200078e02ff */
[----:B------:R-:W-:Y:S01]  /*89e0*/  LEA R6, P0, R10, c[0x0][0x4a8], 0x2 ;  /* 0x00012a000a067a11 */ /* 0x000fe200078010ff */
[----:B------:R-:W-:Y:S01]  /*89f0*/  IMAD.IADD R7, R11, 0x1, R7 ;  /* 0x000000010b077824 */ /* 0x000fe200078e0207 */
[----:B------:R-:W-:Y:S01]  /*8a00*/  SHF.R.S32.HI R8, RZ, 0x1f, R16 ;  /* 0x0000001fff087819 */ /* 0x000fe20000011410 */
[----:B------:R-:W-:Y:S02]  /*8a10*/  IMAD R9, R14, c[0x0][0x434], R9 ;  /* 0x00010d000e097a24 */ /* 0x000fe400078e0209 */
[----:B------:R-:W-:Y:S01]  /*8a20*/  SHFL.IDX PT, R14, R6, 0x1, 0x1c1f ;  /* 0x003c1f00060e7f89 */ /* 0x000fe200000e0000 */
[----:B------:R-:W-:Y:S01]  /*8a30*/  LEA.HI.X R7, R10, c[0x0][0x4ac], R7, 0x2, P0 ;  /* 0x00012b000a077a11 */ /* 0x000fe200000f1407 */
[----:B------:R-:W-:Y:S01]  /*8a40*/  IMAD.IADD R205, R205, 0x1, R9 ;  /* 0x00000001cdcd7824 */ /* 0x000fe200078e0209 */
[----:B------:R-:W-:Y:S01]  /*8a50*/  LOP3.LUT P0, RZ, R4, 0x3, RZ, 0xc0, !PT ;  /* 0x0000000304ff7812 */ /* 0x000fe2000780c0ff */
[----:B------:R-:W-:Y:S01]  /*8a60*/  SHFL.IDX PT, R10, R6, RZ, 0x1c1f ;  /* 0x001c1fff060a7589 */ /* 0x000fe200000e0000 */
[----:B------:R-:W-:Y:S01]  /*8a70*/  IMAD R9, R8, c[0x0][0x428], RZ ;  /* 0x00010a0008097a24 */ /* 0x000fe200078e02ff */
[----:B------:R-:W-:-:S02]  /*8a80*/  IADD3 R8, R0, 0x8, RZ ;  /* 0x0000000800087810 */ /* 0x000fc40007ffe0ff */
[----:B------:R-:W1:Y:S01]  /*8a90*/  SHFL.IDX PT, R11, R7, RZ, 0x1c1f ;  /* 0x001c1fff070b7589 */ /* 0x000e6200000e0000 */
[-C--:B------:R-:W-:Y:S01]  /*8aa0*/  ISETP.GE.OR P2, PT, R0, R13.reuse, P0 ;  /* 0x0000000d0000720c */ /* 0x080fe20000746670 */
[----:B------:R-:W-:Y:S01]  /*8ab0*/  IMAD R9, R16, c[0x0][0x42c], R9 ;  /* 0x00010b0010097a24 */ /* 0x000fe200078e0209 */
[----:B------:R-:W-:Y:S01]  /*8ac0*/  ISETP.GE.OR P0, PT, R8, R13, P0 ;  /* 0x0000000d0800720c */ /* 0x000fe20000706670 */
[----:B------:R-:W2:Y:S01]  /*8ad0*/  SHFL.IDX PT, R15, R7, 0x1, 0x1c1f ;  /* 0x003c1f00070f7f89 */ /* 0x000ea200000e0000 */
[----:B------:R-:W-:-:S05]  /*8ae0*/  IMAD.WIDE.U32 R16, R16, c[0x0][0x428], R204 ;  /* 0x00010a0010107a25 */ /* 0x000fca00078e00cc */
[----:B------:R-:W-:Y:S02]  /*8af0*/  IADD3 R12, R17, R9, RZ ;  /* 0x00000009110c7210 */ /* 0x000fe40007ffe0ff */
[----:B------:R-:W-:-:S04]  /*8b00*/  LEA R9, P1, R16, c[0x0][0x400], 0x2 ;  /* 0x0001000010097a11 */ /* 0x000fc800078210ff */
[----:B------:R-:W-:Y:S01]  /*8b10*/  LEA.HI.X R12, R16, c[0x0][0x404], R12, 0x2, P1 ;  /* 0x00010100100c7a11 */ /* 0x000fe200008f140c */
[----:B------:R3:W4:Y:S01]  /*8b20*/  SHFL.IDX PT, R6, R9, RZ, 0x1c1f ;  /* 0x001c1fff09067589 */ /* 0x00072200000e0000 */
[----:B------:R-:W-:-:S03]  /*8b30*/  ISETP.GE.AND P1, PT, R8, R13, PT ;  /* 0x0000000d0800720c */ /* 0x000fc60003f26270 */
[----:B------:R3:W3:Y:S01]  /*8b40*/  SHFL.IDX PT, R7, R12, RZ, 0x1c1f ;  /* 0x001c1fff0c077589 */ /* 0x0006e200000e0000 */
[----:B------:R-:W-:-:S03]  /*8b50*/  P2R R8, PR, RZ, 0x2 ;  /* 0x00000002ff087803 */ /* 0x000fc60000000000 */
[----:B-1----:R1:W-:Y:S04]  /*8b60*/  @!P2 ST.E [R10.64], R2 ;  /* 0x000000020a00a985 */ /* 0x0023e8000c101906 */
[----:B--2---:R1:W-:Y:S01]  /*8b70*/  @!P0 ST.E [R14.64], R5 ;  /* 0x000000050e008985 */ /* 0x0043e2000c101906 */
[----:B------:R-:W-:Y:S02]  /*8b80*/  ISETP.GE.AND P0, PT, R0, R13, PT ;  /* 0x0000000d0000720c */ /* 0x000fe40003f06270 */
[----:B------:R-:W-:-:S11]  /*8b90*/  SHF.L.U32 R13, R3, 0x1, RZ ;  /* 0x00000001030d7819 */ /* 0x000fd600000006ff */
[----:B------:R-:W-:Y:S05]  /*8ba0*/  @P0 BRA `(.L_x_1543) ;  /* 0x000008d000000947 */ /* 0x000fea0003800000 */
[C---:B-1--4-:R-:W-:Y:S02]  /*8bb0*/  IADD3 R5, R13.reuse, 0x8, RZ ;  /* 0x000000080d057810 */ /* 0x052fe40007ffe0ff */
[C---:B------:R-:W-:Y:S02]  /*8bc0*/  IADD3 R4, R13.reuse, 0x10, RZ ;  /* 0x000000100d047810 */ /* 0x040fe40007ffe0ff */
[----:B------:R-:W-:Y:S02]  /*8bd0*/  IADD3 R3, R13, 0x18, RZ ;  /* 0x000000180d037810 */ /* 0x000fe40007ffe0ff */
[----:B------:R-:W-:Y:S02]  /*8be0*/  ISETP.GE.AND P3, PT, R5, c[0x0][0x3c8], PT ;  /* 0x0000f20005007a0c */ /* 0x000fe40003f66270 */
[----:B------:R-:W-:Y:S02]  /*8bf0*/  IADD3 R2, R13, 0x20, RZ ;  /* 0x000000200d027810 */ /* 0x000fe40007ffe0ff */
[----:B------:R-:W-:-:S02]  /*8c00*/  ISETP.GE.AND P2, PT, R4, c[0x0][0x3c8], PT ;  /* 0x0000f20004007a0c */ /* 0x000fc40003f46270 */
[----:B------:R-:W-:Y:S02]  /*8c10*/  ISETP.GE.AND P4, PT, R13, c[0x0][0x3c8], PT ;  /* 0x0000f2000d007a0c */ /* 0x000fe40003f86270 */
[----:B------:R-:W-:Y:S02]  /*8c20*/  ISETP.GE.AND P1, PT, R3, c[0x0][0x3c8], PT ;  /* 0x0000f20003007a0c */ /* 0x000fe40003f26270 */
[----:B------:R-:W-:Y:S02]  /*8c30*/  ISETP.GE.AND P0, PT, R2, c[0x0][0x3c8], PT ;  /* 0x0000f20002007a0c */ /* 0x000fe40003f06270 */
[----:B------:R-:W-:Y:S02]  /*8c40*/  IADD3 R0, R13, 0x28, RZ ;  /* 0x000000280d007810 */ /* 0x000fe40007ffe0ff */
[----:B------:R-:W-:Y:S02]  /*8c50*/  @!P3 LEA.HI R5, R5, R5, RZ, 0x1 ;  /* 0x000000050505b211 */ /* 0x000fe400078f08ff */
[----:B------:R-:W-:-:S02]  /*8c60*/  ISETP.GE.AND P5, PT, R0, c[0x0][0x3c8], PT ;  /* 0x0000f20000007a0c */ /* 0x000fc40003fa6270 */
[----:B------:R-:W-:Y:S01]  /*8c70*/  @!P2 LEA.HI R4, R4, R4, RZ, 0x1 ;  /* 0x000000040404a211 */ /* 0x000fe200078f08ff */
[--C-:B---3--:R-:W-:Y:S01]  /*8c80*/  @!P4 IMAD.WIDE R10, R13, 0x4, R6.reuse ;  /* 0x000000040d0ac825 */ /* 0x108fe200078e0206 */
[----:B------:R-:W-:Y:S02]  /*8c90*/  @!P3 LOP3.LUT R5, R5, 0xfffffffe, RZ, 0xc0, !PT ;  /* 0xfffffffe0505b812 */ /* 0x000fe400078ec0ff */
[----:B------:R-:W-:Y:S02]  /*8ca0*/  @!P1 LEA.HI R3, R3, R3, RZ, 0x1 ;  /* 0x0000000303039211 */ /* 0x000fe400078f08ff */
[----:B------:R-:W-:Y:S01]  /*8cb0*/  @!P0 LEA.HI R2, R2, R2, RZ, 0x1 ;  /* 0x0000000202028211 */ /* 0x000fe200078f08ff */
[----:B------:R1:W-:Y:S01]  /*8cc0*/  @!P4 ST.E.64 [R10.64], R128 ;  /* 0x000000800a00c985 */ /* 0x0003e2000c101b06 */
[----:B------:R-:W-:Y:S01]  /*8cd0*/  @!P2 LOP3.LUT R15, R4, 0xfffffffe, RZ, 0xc0, !PT ;  /* 0xfffffffe040fa812 */ /* 0x000fe200078ec0ff */
[----:B------:R-:W-:Y:S01]  /*8ce0*/  @!P3 IMAD.WIDE R4, R5, 0x4, R6 ;  /* 0x000000040504b825 */ /* 0x000fe200078e0206 */
[----:B------:R-:W-:-:S02]  /*8cf0*/  IADD3 R14, R13, 0x30, RZ ;  /* 0x000000300d0e7810 */ /* 0x000fc40007ffe0ff */
[----:B------:R-:W-:Y:S02]  /*8d00*/  @!P1 LOP3.LUT R3, R3, 0xfffffffe, RZ, 0xc0, !PT ;  /* 0xfffffffe03039812 */ /* 0x000fe400078ec0ff */
[----:B------:R-:W-:Y:S01]  /*8d10*/  @!P0 LOP3.LUT R17, R2, 0xfffffffe, RZ, 0xc0, !PT ;  /* 0xfffffffe02118812 */ /* 0x000fe200078ec0ff */
[----:B------:R2:W-:Y:S01]  /*8d20*/  @!P3 ST.E.64 [R4.64], R124 ;  /* 0x0000007c0400b985 */ /* 0x0005e2000c101b06 */
[----:B------:R-:W-:Y:S01]  /*8d30*/  ISETP.GE.AND P4, PT, R14, c[0x0][0x3c8], PT ;  /* 0x0000f2000e007a0c */ /* 0x000fe20003f86270 */
[--C-:B------:R-:W-:Y:S01]  /*8d40*/  @!P1 IMAD.WIDE R2, R3, 0x4, R6.reuse ;  /* 0x0000000403029825 */ /* 0x100fe200078e0206 */
[----:B------:R-:W-:Y:S02]  /*8d50*/  @!P5 LEA.HI R0, R0, R0, RZ, 0x1 ;  /* 0x000000000000d211 */ /* 0x000fe400078f08ff */
[----:B------:R-:W-:Y:S01]  /*8d60*/  IADD3 R19, R13, 0x40, RZ ;  /* 0x000000400d137810 */ /* 0x000fe20007ffe0ff */
[----:B------:R-:W-:Y:S01]  /*8d70*/  @!P0 IMAD.WIDE R16, R17, 0x4, R6 ;  /* 0x0000000411108825 */ /* 0x000fe200078e0206 */
[----:B------:R-:W-:-:S02]  /*8d80*/  IADD3 R20, R13, 0x38, RZ ;  /* 0x000000380d147810 */ /* 0x000fc40007ffe0ff */
[----:B------:R-:W-:Y:S02]  /*8d90*/  IADD3 R18, R13, 0x48, RZ ;  /* 0x000000480d127810 */ /* 0x000fe40007ffe0ff */
[----:B------:R-:W-:-:S03]  /*8da0*/  ISETP.GE.AND P3, PT, R20, c[0x0][0x3c8], PT ;  /* 0x0000f20014007a0c */ /* 0x000fc60003f66270 */
[----:B------:R-:W-:Y:S01]  /*8db0*/  @!P4 LEA.HI R14, R14, R14, RZ, 0x1 ;  /* 0x0000000e0e0ec211 */ /* 0x000fe200078f08ff */
[----:B-1----:R-:W-:Y:S01]  /*8dc0*/  @!P2 IMAD.WIDE R10, R15, 0x4, R6 ;  /* 0x000000040f0aa825 */ /* 0x002fe200078e0206 */
[----:B------:R-:W-:-:S08]  /*8dd0*/  IADD3 R15, R13, 0x50, RZ ;  /* 0x000000500d0f7810 */ /* 0x000fd00007ffe0ff */
[----:B------:R-:W-:Y:S01]  /*8de0*/  @!P3 LEA.HI R20, R20, R20, RZ, 0x1 ;  /* 0x000000141414b211 */ /* 0x000fe200078f08ff */
[----:B------:R1:W-:Y:S01]  /*8df0*/  @!P2 ST.E.64 [R10.64], R120 ;  /* 0x000000780a00a985 */ /* 0x0003e2000c101b06 */
[----:B------:R-:W-:Y:S02]  /*8e00*/  ISETP.GE.AND P2, PT, R19, c[0x0][0x3c8], PT ;  /* 0x0000f20013007a0c */ /* 0x000fe40003f46270 */
[----:B--2---:R-:W-:Y:S01]  /*8e10*/  @!P5 LOP3.LUT R5, R0, 0xfffffffe, RZ, 0xc0, !PT ;  /* 0xfffffffe0005d812 */ /* 0x004fe200078ec0ff */
[----:B------:R2:W-:Y:S01]  /*8e20*/  @!P1 ST.E.64 [R2.64], R116 ;  /* 0x0000007402009985 */ /* 0x0005e2000c101b06 */
[----:B------:R-:W-:Y:S02]  /*8e30*/  ISETP.GE.AND P1, PT, R18, c[0x0][0x3c8], PT ;  /* 0x0000f20012007a0c */ /* 0x000fe40003f26270 */
[----:B------:R-:W-:Y:S01]  /*8e40*/  IADD3 R0, R13, 0x58, RZ ;  /* 0x000000580d007810 */ /* 0x000fe20007ffe0ff */
[----:B------:R3:W-:Y:S01]  /*8e50*/  @!P0 ST.E.64 [R16.64], R112 ;  /* 0x0000007010008985 */ /* 0x0007e2000c101b06 */
[----:B------:R-:W-:Y:S01]  /*8e60*/  ISETP.GE.AND P0, PT, R15, c[0x0][0x3c8], PT ;  /* 0x0000f2000f007a0c */ /* 0x000fe20003f06270 */
[----:B------:R-:W-:-:S04]  /*8e70*/  @!P5 IMAD.WIDE R4, R5, 0x4, R6 ;  /* 0x000000040504d825 */ /* 0x000fc800078e0206 */
[----:B------:R-:W-:Y:S01]  /*8e80*/  @!P2 LEA.HI R19, R19, R19, RZ, 0x1 ;  /* 0x000000131313a211 */ /* 0x000fe200078f08ff */
[----:B------:R4:W-:Y:S01]  /*8e90*/  @!P5 ST.E.64 [R4.64], R108 ;  /* 0x0000006c0400d985 */ /* 0x0009e2000c101b06 */
[----:B------:R-:W-:Y:S02]  /*8ea0*/  ISETP.GE.AND P5, PT, R0, c[0x0][0x3c8], PT ;  /* 0x0000f20000007a0c */ /* 0x000fe40003fa6270 */
[----:B------:R-:W-:Y:S02]  /*8eb0*/  @!P1 LEA.HI R18, R18, R18, RZ, 0x1 ;  /* 0x0000001212129211 */ /* 0x000fe400078f08ff */
[----:B------:R-:W-:Y:S02]  /*8ec0*/  @!P2 LOP3.LUT R19, R19, 0xfffffffe, RZ, 0xc0, !PT ;  /* 0xfffffffe1313a812 */ /* 0x000fe400078ec0ff */
[----:B------:R-:W-:-:S04]  /*8ed0*/  @!P0 LEA.HI R15, R15, R15, RZ, 0x1 ;  /* 0x0000000f0f0f8211 */ /* 0x000fc800078f08ff */
[----:B------:R-:W-:Y:S02]  /*8ee0*/  @!P0 LOP3.LUT R15, R15, 0xfffffffe, RZ, 0xc0, !PT ;  /* 0xfffffffe0f0f8812 */ /* 0x000fe400078ec0ff */
[----:B-1----:R-:W-:Y:S02]  /*8ef0*/  IADD3 R10, R13, 0x60, RZ ;  /* 0x000000600d0a7810 */ /* 0x002fe40007ffe0ff */
[----:B------:R-:W-:Y:S02]  /*8f00*/  @!P3 LOP3.LUT R11, R20, 0xfffffffe, RZ, 0xc0, !PT ;  /* 0xfffffffe140bb812 */ /* 0x000fe400078ec0ff */
[----:B--2---:R-:W-:Y:S01]  /*8f10*/  @!P4 LOP3.LUT R3, R14, 0xfffffffe, RZ, 0xc0, !PT ;  /* 0xfffffffe0e03c812 */ /* 0x004fe200078ec0ff */
[--C-:B------:R-:W-:Y:S01]  /*8f20*/  @!P0 IMAD.WIDE R14, R15, 0x4, R6.reuse ;  /* 0x000000040f0e8825 */ /* 0x100fe200078e0206 */
[----:B------:R-:W-:Y:S02]  /*8f30*/  ISETP.GE.AND P6, PT, R10, c[0x0][0x3c8], PT ;  /* 0x0000f2000a007a0c */ /* 0x000fe40003fc6270 */
[----:B---3--:R-:W-:Y:S01]  /*8f40*/  @!P1 LOP3.LUT R17, R18, 0xfffffffe, RZ, 0xc0, !PT ;  /* 0xfffffffe12119812 */ /* 0x008fe200078ec0ff */
[----:B------:R-:W-:Y:S01]  /*8f50*/  @!P4 IMAD.WIDE R2, R3, 0x4, R6 ;  /* 0x000000040302c825 */ /* 0x000fe200078e0206 */
[----:B------:R-:W-:-:S02]  /*8f60*/  @!P5 LEA.HI R0, R0, R0, RZ, 0x1 ;  /* 0x000000000000d211 */ /* 0x000fc400078f08ff */
[----:B------:R-:W-:Y:S01]  /*8f70*/  IADD3 R18, R13, 0x70, RZ ;  /* 0x000000700d127810 */ /* 0x000fe20007ffe0ff */
[--C-:B------:R-:W-:Y:S01]  /*8f80*/  @!P1 IMAD.WIDE R16, R17, 0x4, R6.reuse ;  /* 0x0000000411109825 */ /* 0x100fe200078e0206 */
[----:B------:R1:W-:Y:S01]  /*8f90*/  @!P4 ST.E.64 [R2.64], R104 ;  /* 0x000000680200c985 */ /* 0x0003e2000c101b06 */
[----:B------:R-:W-:Y:S02]  /*8fa0*/  @!P5 LOP3.LUT R21, R0, 0xfffffffe, RZ, 0xc0, !PT ;  /* 0xfffffffe0015d812 */ /* 0x000fe400078ec0ff */
[----:B----4-:R-:W-:Y:S01]  /*8fb0*/  @!P2 IMAD.WIDE R4, R19, 0x4, R6 ;  /* 0x000000041304a825 */ /* 0x010fe200078e0206 */
[C---:B------:R-:W-:Y:S02]  /*8fc0*/  IADD3 R19, R13.reuse, 0x68, RZ ;  /* 0x000000680d137810 */ /* 0x040fe40007ffe0ff */
[----:B------:R-:W-:Y:S02]  /*8fd0*/  IADD3 R20, R13, 0x80, RZ ;  /* 0x000000800d147810 */ /* 0x000fe40007ffe0ff */
[----:B------:R-:W-:-:S02]  /*8fe0*/  ISETP.GE.AND P4, PT, R19, c[0x0][0x3c8], PT ;  /* 0x0000f20013007a0c */ /* 0x000fc40003f86270 */
[----:B------:R-:W-:Y:S02]  /*8ff0*/  IADD3 R0, R13, 0x88, RZ ;  /* 0x000000880d007810 */ /* 0x000fe40007ffe0ff */
[----:B------:R-:W-:-:S09]  /*9000*/  @!P6 LEA.HI R10, R10, R10, RZ, 0x1 ;  /* 0x0000000a0a0ae211 */ /* 0x000fd200078f08ff */
[----:B------:R-:W-:-:S04]  /*9010*/  @!P4 LEA.HI R19, R19, R19, RZ, 0x1 ;  /* 0x000000131313c211 */ /* 0x000fc800078f08ff */
[----:B------:R-:W-:Y:S01]  /*9020*/  @!P4 LOP3.LUT R19, R19, 0xfffffffe, RZ, 0xc0, !PT ;  /* 0xfffffffe1313c812 */ /* 0x000fe200078ec0ff */
        /* <DEDUP_REMOVED lines=15> */
[----:B-1----:R-:W-:Y:S01]  /*9120*/  @!P6 LOP3.LUT R3, R10, 0xfffffffe, RZ, 0xc0, !PT ;  /* 0xfffffffe0a03e812 */ /* 0x002fe200078ec0ff */
[----:B------:R-:W-:-:S04]  /*9130*/  @!P2 IMAD.WIDE R10, R11, 0x4, R6 ;  /* 0x000000040b0aa825 */ /* 0x000fc800078e0206 */
[----:B--2---:R-:W-:-:S04]  /*9140*/  @!P5 IMAD.WIDE R4, R21, 0x4, R6 ;  /* 0x000000041504d825 */ /* 0x004fc800078e0206 */
[--C-:B------:R-:W-:Y:S01]  /*9150*/  @!P6 IMAD.WIDE R2, R3, 0x4, R6.reuse ;  /* 0x000000040302e825 */ /* 0x100fe200078e0206 */
[----:B------:R1:W-:Y:S01]  /*9160*/  @!P5 ST.E.64 [R4.64], R48 ;  /* 0x000000300400d985 */ /* 0x0003e2000c101b06 */
[----:B---3--:R-:W-:Y:S02]  /*9170*/  @!P3 LOP3.LUT R15, R18, 0xfffffffe, RZ, 0xc0, !PT ;  /* 0xfffffffe120fb812 */ /* 0x008fe400078ec0ff */
[--C-:B------:R-:W-:Y:S01]  /*9180*/  @!P4 IMAD.WIDE R16, R19, 0x4, R6.reuse ;  /* 0x000000041310c825 */ /* 0x100fe200078e0206 */
[----:B------:R2:W-:Y:S01]  /*9190*/  @!P6 ST.E.64 [R2.64], R52 ;  /* 0x000000340200e985 */ /* 0x0005e2000c101b06 */
[----:B------:R-:W-:Y:S02]  /*91a0*/  IADD3 R18, R13, 0x98, RZ ;  /* 0x000000980d127810 */ /* 0x000fe40007ffe0ff */
[----:B------:R-:W-:Y:S01]  /*91b0*/  @!P3 IMAD.WIDE R14, R15, 0x4, R6 ;  /* 0x000000040f0eb825 */ /* 0x000fe200078e0206 */
[----:B------:R3:W-:Y:S01]  /*91c0*/  @!P4 ST.E.64 [R16.64], R56 ;  /* 0x000000381000c985 */ /* 0x0007e2000c101b06 */
[----:B------:R-:W-:-:S02]  /*91d0*/  IADD3 R19, R13, 0xa8, RZ ;  /* 0x000000a80d137810 */ /* 0x000fc40007ffe0ff */
[----:B------:R-:W-:Y:S01]  /*91e0*/  ISETP.GE.AND P4, PT, R18, c[0x0][0x3c8], PT ;  /* 0x0000f20012007a0c */ /* 0x000fe20003f86270 */
[----:B------:R-:W-:Y:S04]  /*91f0*/  @!P3 ST.E.64 [R14.64], R60 ;  /* 0x0000003c0e00b985 */ /* 0x000fe8000c101b06 */
[----:B------:R4:W-:Y:S01]  /*9200*/  @!P2 ST.E.64 [R10.64], R64 ;  /* 0x000000400a00a985 */ /* 0x0009e2000c101b06 */
[----:B------:R-:W-:-:S07]  /*9210*/  ISETP.GE.AND P2, PT, R19, c[0x0][0x3c8], PT ;  /* 0x0000f20013007a0c */ /* 0x000fce0003f46270 */
[----:B------:R-:W-:Y:S02]  /*9220*/  @!P4 LEA.HI R18, R18, R18, RZ, 0x1 ;  /* 0x000000121212c211 */ /* 0x000fe400078f08ff */
[----:B-1----:R-:W-:Y:S02]  /*9230*/  @!P1 LOP3.LUT R5, R20, 0xfffffffe, RZ, 0xc0, !PT ;  /* 0xfffffffe14059812 */ /* 0x002fe400078ec0ff */
[----:B------:R-:W-:Y:S02]  /*9240*/  IADD3 R20, R13, 0xa0, RZ ;  /* 0x000000a00d147810 */ /* 0x000fe40007ffe0ff */
[----:B--2---:R-:W-:Y:S01]  /*9250*/  @!P0 LOP3.LUT R3, R0, 0xfffffffe, RZ, 0xc0, !PT ;  /* 0xfffffffe00038812 */ /* 0x004fe200078ec0ff */
[--C-:B------:R-:W-:Y:S01]  /*9260*/  @!P1 IMAD.WIDE R4, R5, 0x4, R6.reuse ;  /* 0x0000000405049825 */ /* 0x100fe200078e0206 */
[C---:B------:R-:W-:Y:S02]  /*9270*/  IADD3 R0, R13.reuse, 0x90, RZ ;  /* 0x000000900d007810 */ /* 0x040fe40007ffe0ff */
[----:B---3--:R-:W-:Y:S01]  /*9280*/  IADD3 R17, R13, 0xb0, RZ ;  /* 0x000000b00d117810 */ /* 0x008fe20007ffe0ff */
[----:B------:R-:W-:Y:S01]  /*9290*/  @!P0 IMAD.WIDE R2, R3, 0x4, R6 ;  /* 0x0000000403028825 */ /* 0x000fe200078e0206 */
[----:B------:R-:W-:Y:S01]  /*92a0*/  ISETP.GE.AND P5, PT, R0, c[0x0][0x3c8], PT ;  /* 0x0000f20000007a0c */ /* 0x000fe20003fa6270 */
[----:B------:R1:W-:Y:S01]  /*92b0*/  @!P1 ST.E.64 [R4.64], R68 ;  /* 0x0000004404009985 */ /* 0x0003e2000c101b06 */
[----:B------:R-:W-:-:S02]  /*92c0*/  IADD3 R16, R13, 0xb8, RZ ;  /* 0x000000b80d107810 */ /* 0x000fc40007ffe0ff */
[----:B------:R-:W-:Y:S01]  /*92d0*/  ISETP.GE.AND P3, PT, R20, c[0x0][0x3c8], PT ;  /* 0x0000f20014007a0c */ /* 0x000fe20003f66270 */
[----:B------:R2:W-:Y:S01]  /*92e0*/  @!P0 ST.E.64 [R2.64], R72 ;  /* 0x0000004802008985 */ /* 0x0005e2000c101b06 */
[----:B------:R-:W-:Y:S02]  /*92f0*/  ISETP.GE.AND P1, PT, R17, c[0x0][0x3c8], PT ;  /* 0x0000f20011007a0c */ /* 0x000fe40003f26270 */
[----:B------:R-:W-:Y:S02]  /*9300*/  ISETP.GE.AND P0, PT, R16, c[0x0][0x3c8], PT ;  /* 0x0000f20010007a0c */ /* 0x000fe40003f06270 */
[----:B------:R-:W-:-:S03]  /*9310*/  @!P2 LEA.HI R19, R19, R19, RZ, 0x1 ;  /* 0x000000131313a211 */ /* 0x000fc600078f08ff */
[----:B------:R-:W-:Y:S02]  /*9320*/  @!P5 LEA.HI R0, R0, R0, RZ, 0x1 ;  /* 0x000000000000d211 */ /* 0x000fe400078f08ff */
[----:B------:R-:W-:Y:S02]  /*9330*/  @!P2 LOP3.LUT R19, R19, 0xfffffffe, RZ, 0xc0, !PT ;  /* 0xfffffffe1313a812 */ /* 0x000fe400078ec0ff */
[----:B------:R-:W-:Y:S02]  /*9340*/  @!P3 LEA.HI R20, R20, R20, RZ, 0x1 ;  /* 0x000000141414b211 */ /* 0x000fe400078f08ff */
[----:B------:R-:W-:Y:S02]  /*9350*/  @!P1 LEA.HI R17, R17, R17, RZ, 0x1 ;  /* 0x0000001111119211 */ /* 0x000fe400078f08ff */
[----:B------:R-:W-:Y:S02]  /*9360*/  @!P0 LEA.HI R16, R16, R16, RZ, 0x1 ;  /* 0x0000001010108211 */ /* 0x000fe400078f08ff */
[----:B----4-:R-:W-:-:S02]  /*9370*/  @!P3 LOP3.LUT R11, R20, 0xfffffffe, RZ, 0xc0, !PT ;  /* 0xfffffffe140bb812 */ /* 0x010fc400078ec0ff */
[----:B------:R-:W-:Y:S02]  /*9380*/  @!P1 LOP3.LUT R17, R17, 0xfffffffe, RZ, 0xc0, !PT ;  /* 0xfffffffe11119812 */ /* 0x000fe400078ec0ff */
[----:B------:R-:W-:Y:S01]  /*9390*/  @!P0 LOP3.LUT R15, R16, 0xfffffffe, RZ, 0xc0, !PT ;  /* 0xfffffffe100f8812 */ /* 0x000fe200078ec0ff */
[----:B------:R-:W-:Y:S01]  /*93a0*/  @!P3 IMAD.WIDE R10, R11, 0x4, R6 ;  /* 0x000000040b0ab825 */ /* 0x000fe200078e0206 */
[----:B-1----:R-:W-:-:S03]  /*93b0*/  @!P4 LOP3.LUT R5, R18, 0xfffffffe, RZ, 0xc0, !PT ;  /* 0xfffffffe1205c812 */ /* 0x002fc600078ec0ff */
[----:B------:R-:W-:Y:S01]  /*93c0*/  @!P2 IMAD.WIDE R18, R19, 0x4, R6 ;  /* 0x000000041312a825 */ /* 0x000fe200078e0206 */
[----:B--2---:R-:W-:-:S03]  /*93d0*/  @!P5 LOP3.LUT R3, R0, 0xfffffffe, RZ, 0xc0, !PT ;  /* 0xfffffffe0003d812 */ /* 0x004fc600078ec0ff */
[----:B------:R-:W-:-:S04]  /*93e0*/  @!P4 IMAD.WIDE R4, R5, 0x4, R6 ;  /* 0x000000040504c825 */ /* 0x000fc800078e0206 */
[----:B------:R-:W-:-:S04]  /*93f0*/  @!P5 IMAD.WIDE R2, R3, 0x4, R6 ;  /* 0x000000040302d825 */ /* 0x000fc800078e0206 */
[--C-:B------:R-:W-:Y:S01]  /*9400*/  @!P1 IMAD.WIDE R16, R17, 0x4, R6.reuse ;  /* 0x0000000411109825 */ /* 0x100fe200078e0206 */
[----:B------:R1:W-:Y:S03]  /*9410*/  @!P5 ST.E.64 [R2.64], R76 ;  /* 0x0000004c0200d985 */ /* 0x0003e6000c101b06 */
[----:B------:R-:W-:Y:S01]  /*9420*/  @!P0 IMAD.WIDE R6, R15, 0x4, R6 ;  /* 0x000000040f068825 */ /* 0x000fe200078e0206 */
[----:B------:R1:W-:Y:S04]  /*9430*/  @!P4 ST.E.64 [R4.64], R80 ;  /* 0x000000500400c985 */ /* 0x0003e8000c101b06 */
[----:B------:R1:W-:Y:S04]  /*9440*/  @!P3 ST.E.64 [R10.64], R84 ;  /* 0x000000540a00b985 */ /* 0x0003e8000c101b06 */
[----:B------:R1:W-:Y:S04]  /*9450*/  @!P2 ST.E.64 [R18.64], R88 ;  /* 0x000000581200a985 */ /* 0x0003e8000c101b06 */
[----:B------:R1:W-:Y:S04]  /*9460*/  @!P1 ST.E.64 [R16.64], R92 ;  /* 0x0000005c10009985 */ /* 0x0003e8000c101b06 */
[----:B------:R1:W-:Y:S02]  /*9470*/  @!P0 ST.E.64 [R6.64], R96 ;  /* 0x0000006006008985 */ /* 0x0003e4000c101b06 */
.L_x_1543:
[----:B----4-:R-:W-:Y:S05]  /*9480*/  BSYNC B0 ;  /* 0x0000000000007941 */ /* 0x010fea0003800000 */
.L_x_1542:
[----:B------:R-:W-:Y:S01]  /*9490*/  ISETP.NE.AND P0, PT, R8, RZ, PT ;  /* 0x000000ff0800720c */ /* 0x000fe20003f05270 */
[----:B-1----:R1:W2:Y:S04]  /*94a0*/  SHFL.IDX PT, R5, R12, 0x1, 0x1c1f ;  /* 0x003c1f000c057f89 */ /* 0x0022a800000e0000 */
[----:B------:R1:W4:Y:S08]  /*94b0*/  SHFL.IDX PT, R4, R9, 0x1, 0x1c1f ;  /* 0x003c1f0009047f89 */ /* 0x00033000000e0000 */
        /* <DEDUP_REMOVED lines=8> */
[C---:B-1-3--:R-:W-:Y:S01]  /*9540*/  IADD3 R9, R13.reuse, 0x20, RZ ;  /* 0x000000200d097810 */ /* 0x04afe20007ffe0ff */
[C---:B--2-4-:R-:W-:Y:S01]  /*9550*/  @!P1 IMAD.WIDE R10, R13.reuse, 0x4, R4 ;  /* 0x000000040d0a9825 */ /* 0x054fe200078e0204 */
        /* <DEDUP_REMOVED lines=134> */
.L_x_1541:
[----:B------:R-:W2:Y:S02]  /*9dc0*/  S2R R7, SR_TID.X ;  /* 0x0000000000077919 */ /* 0x000ea40000002100 */
[----:B--2---:R-:W-:-:S13]  /*9dd0*/  ISETP.GT.AND P0, PT, R7, 0x7f, PT ;  /* 0x0000007f0700780c */ /* 0x004fda0003f04270 */
[----:B------:R-:W-:Y:S05]  /*9de0*/  @P0 EXIT ;  /* 0x000000000000094d */ /* 0x000fea0003800000 */
[----:B------:R-:W2:Y:S01]  /*9df0*/  S2R R4, SR_CTAID.X ;  /* 0x0000000000047919 */ /* 0x000ea20000002500 */
[----:B------:R-:W-:-:S05]  /*9e00*/  MOV R3, c[0x0][0x4e8] ;  /* 0x00013a0000037a02 */ /* 0x000fca0000000f00 */
[----:B------:R-:W-:Y:S01]  /*9e10*/  IMAD R5, R3, c[0x0][0x388], RZ ;  /* 0x0000e20003057a24 */ /* 0x000fe200078e02ff */
[----:B--2---:R-:W-:-:S04]  /*9e20*/  LEA R4, R4, R7, 0x7 ;  /* 0x0000000704047211 */ /* 0x004fc800078e38ff */
[----:B------:R-:W-:-:S13]  /*9e30*/  ISETP.GE.AND P0, PT, R4, R5, PT ;  /* 0x000000050400720c */ /* 0x000fda0003f06270 */
[----:B------:R-:W-:Y:S05]  /*9e40*/  @P0 EXIT ;  /* 0x000000000000094d */ /* 0x000fea0003800000 */
[----:B------:R-:W2:Y:S01]  /*9e50*/  S2R R2, SR_CTAID.Z ;  /* 0x0000000000027919 */ /* 0x000ea20000002700 */
[----:B------:R-:W-:Y:S01]  /*9e60*/  ISETP.NE.AND P0, PT, R3, 0x1, PT ;  /* 0x000000010300780c */ /* 0x000fe20003f05270 */
[C---:B-1----:R-:W-:Y:S01]  /*9e70*/  IMAD.WIDE.U32 R8, R204.reuse, c[0x0][0x4d0], RZ ;  /* 0x00013400cc087a25 */ /* 0x042fe200078e00ff */
[----:B------:R-:W-:Y:S01]  /*9e80*/  SHF.R.S32.HI R3, RZ, 0x1f, R204 ;  /* 0x0000001fff037819 */ /* 0x000fe200000114cc */
[----:B------:R-:W1:Y:S01]  /*9e90*/  S2R R0, SR_CTAID.Y ;  /* 0x0000000000007919 */ /* 0x000e620000002600 */
[----:B------:R-:W-:Y:S02]  /*9ea0*/  IADD3 R5, -R204, RZ, RZ ;  /* 0x000000ffcc057210 */ /* 0x000fe40007ffe1ff */
[----:B------:R-:W-:Y:S01]  /*9eb0*/  MOV R10, R4 ;  /* 0x00000004000a7202 */ /* 0x000fe20000000f00 */
[----:B------:R-:W-:-:S04]  /*9ec0*/  IMAD R3, R3, c[0x0][0x4d0], RZ ;  /* 0x0001340003037a24 */ /* 0x000fc800078e02ff */
[----:B------:R-:W-:Y:S02]  /*9ed0*/  IMAD R3, R204, c[0x0][0x4d4], R3 ;  /* 0x00013500cc037a24 */ /* 0x000fe400078e0203 */
[----:B------:R-:W-:-:S03]  /*9ee0*/  @P0 IMAD.HI.U32 R7, R4, c[0x0][0x4ec], RZ ;  /* 0x00013b0004070a27 */ /* 0x000fc600078e00ff */
[----:B------:R-:W-:Y:S02]  /*9ef0*/  IADD3 R9, R9, R3, RZ ;  /* 0x0000000309097210 */ /* 0x000fe40007ffe0ff */
[----:B------:R-:W-:Y:S02]  /*9f00*/  @P0 SHF.R.U32.HI R10, RZ, c[0x0][0x4f0], R7 ;  /* 0x00013c00ff0a0a19 */ /* 0x000fe40000011607 */
[----:B--2---:R-:W-:Y:S01]  /*9f10*/  SHF.R.S32.HI R6, RZ, 0x1f, R2 ;  /* 0x0000001fff067819 */ /* 0x004fe20000011402 */
[----:B------:R-:W-:-:S04]  /*9f20*/  IMAD.WIDE.U32 R8, R2, c[0x0][0x4d8], R8 ;  /* 0x0001360002087a25 */ /* 0x000fc800078e0008 */
[----:B------:R-:W-:Y:S02]  /*9f30*/  IMAD R3, R6, c[0x0][0x4d8], RZ ;  /* 0x0001360006037a24 */ /* 0x000fe400078e02ff */
[----:B-1----:R-:W-:Y:S01]  /*9f40*/  IMAD R0, R5, c[0x0][0x550], R0 ;  /* 0x0001540005007a24 */ /* 0x002fe200078e0200 */
[----:B------:R-:W-:Y:S01]  /*9f50*/  IADD3 R5, -R10, RZ, RZ ;  /* 0x000000ff0a057210 */ /* 0x000fe20007ffe1ff */
[----:B------:R-:W-:-:S03]  /*9f60*/  IMAD R3, R2, c[0x0][0x4dc], R3 ;  /* 0x0001370002037a24 */ /* 0x000fc600078e0203 */
[----:B------:R-:W-:Y:S01]  /*9f70*/  SHF.R.S32.HI R2, RZ, 0x1f, R0 ;  /* 0x0000001fff027819 */ /* 0x000fe20000011400 */
[----:B------:R-:W-:Y:S01]  /*9f80*/  IMAD R5, R5, c[0x0][0x4e8], R4 ;  /* 0x00013a0005057a24 */ /* 0x000fe200078e0204 */
[----:B------:R-:W-:-:S03]  /*9f90*/  IADD3 R9, R3, R9, RZ ;  /* 0x0000000903097210 */ /* 0x000fc60007ffe0ff */
[----:B------:R-:W-:Y:S01]  /*9fa0*/  IMAD R3, R2, c[0x0][0x4e0], RZ ;  /* 0x0001380002037a24 */ /* 0x000fe200078e02ff */
[----:B------:R-:W-:Y:S01]  /*9fb0*/  SHF.R.S32.HI R2, RZ, 0x1f, R5 ;  /* 0x0000001fff027819 */ /* 0x000fe20000011405 */
[----:B------:R-:W-:-:S04]  /*9fc0*/  IMAD.WIDE.U32 R8, R0, c[0x0][0x4e0], R8 ;  /* 0x0001380000087a25 */ /* 0x000fc800078e0008 */
[----:B------:R-:W-:Y:S01]  /*9fd0*/  IMAD R3, R0, c[0x0][0x4e4], R3 ;  /* 0x0001390000037a24 */ /* 0x000fe200078e0203 */
[----:B------:R-:W-:Y:S01]  /*9fe0*/  SHF.R.S32.HI R0, RZ, 0x1f, R10 ;  /* 0x0000001fff007819 */ /* 0x000fe2000001140a */
[----:B------:R-:W-:Y:S01]  /*9ff0*/  IMAD R2, R2, c[0x0][0x4c8], RZ ;  /* 0x0001320002027a24 */ /* 0x000fe200078e02ff */
[----:B------:R-:W-:-:S03]  /*a000*/  IADD3 R10, P0, R10, R8, RZ ;  /* 0x000000080a0a7210 */ /* 0x000fc60007f1e0ff */
[----:B------:R-:W-:Y:S01]  /*a010*/  IMAD R2, R5, c[0x0][0x4cc], R2 ;  /* 0x0001330005027a24 */ /* 0x000fe200078e0202 */
[----:B------:R-:W-:-:S05]  /*a020*/  IADD3.X R11, R0, R9, R3, P0, !PT ;  /* 0x00000009000b7210 */ /* 0x000fca00007fe403 */
[----:B------:R-:W-:Y:S01]  /*a030*/  IMAD.WIDE.U32 R10, R5, c[0x0][0x4c8], R10 ;  /* 0x00013200050a7a25 */ /* 0x000fe200078e000a */
[----:B------:R-:W-:-:S04]  /*a040*/  MOV R5, 0xff800000 ;  /* 0xff80000000057802 */ /* 0x000fc80000000f00 */
[----:B------:R-:W-:Y:S02]  /*a050*/  IADD3 R3, R11, R2, RZ ;  /* 0x000000020b037210 */ /* 0x000fe40007ffe0ff */
[----:B------:R-:W-:-:S04]  /*a060*/  LEA R2, P0, R10, c[0x0][0x4a8], 0x2 ;  /* 0x00012a000a027a11 */ /* 0x000fc800078010ff */
[----:B------:R-:W-:-:S05]  /*a070*/  LEA.HI.X R3, R10, c[0x0][0x4ac], R3, 0x2, P0 ;  /* 0x00012b000a037a11 */ /* 0x000fca00000f1403 */
[----:B------:R-:W-:Y:S01]  /*a080*/  STG.E [R2.64], R5 ;  /* 0x0000000502007986 */ /* 0x000fe2000c101906 */
[----:B------:R-:W-:Y:S05]  /*a090*/  EXIT ;  /* 0x000000000000794d */ /* 0x000fea0003800000 */
.L_x_1544:
        /* <DEDUP_REMOVED lines=14> */
.L_x_3141:


//--------------------- .text._ZN7cutlass13device_kernelIN5flash19enable_sm80_to_sm89INS1_16FlashAttnFwdSm80INS1_25CollectiveMainloopFwdSm80ILi8ELi2ELb0EN4cute5tupleIJNS5_1CILi128EEENS7_ILi64EEENS7_ILi192EEEEEELi192ENS_10bfloat16_tEfNS_4arch4Sm80ELb0ELb0ELb1ELb1ELb1ELb0ELb1ELb1EEENS1_21CollectiveEpilogueFwdINS6_IJS8_SA_S9_EEENS6_IJNS7_ILi1EEESI_SI_EEESC_SE_Li256ELb1ELb1ELb1ELb0EEENS1_36VarlenDynamicPersistentTileSchedulerILi128ELi64ELi256ELi256ELb1ELb1ELb0ELb0ELb1ELb1EEEEEEEEEvNT_6ParamsE --------------------------
	.section	.text._ZN7cutlass13device_kernelIN5flash19enable_sm80_to_sm89INS1_16FlashAttnFwdSm80INS1_25CollectiveMainloopFwdSm80ILi8ELi2ELb0EN4cute5tupleIJNS5_1CILi128EEENS7_ILi64EEENS7_ILi192EEEEEELi192ENS_10bfloat16_tEfNS_4arch4Sm80ELb0ELb0ELb1ELb1ELb1ELb0ELb1ELb1EEENS1_21CollectiveEpilogueFwdINS6_IJS8_SA_S9_EEENS6_IJNS7_ILi1EEESI_SI_EEESC_SE_Li256ELb1ELb1ELb1ELb0EEENS1_36VarlenDynamicPersistentTileSchedulerILi128ELi64ELi256ELi256ELb1ELb1ELb0ELb0ELb1ELb1EEEEEEEEEvNT_6ParamsE,"ax",@progbits
	.sectioninfo	@"SHI_REGISTERS=255"
	.align	128
.text._ZN7cutlass13device_kernelIN5flash19enable_sm80_to_sm89INS1_16FlashAttnFwdSm80INS1_25CollectiveMainloopFwdSm80ILi8ELi2ELb0EN4cute5tupleIJNS5_1CILi128EEENS7_ILi64EEENS7_ILi192EEEEEELi192ENS_10bfloat16_tEfNS_4arch4Sm80ELb0ELb0ELb1ELb1ELb1ELb0ELb1ELb1EEENS1_21CollectiveEpilogueFwdINS6_IJS8_SA_S9_EEENS6_IJNS7_ILi1EEESI_SI_EEESC_SE_Li256ELb1ELb1ELb1ELb0EEENS1_36VarlenDynamicPersistentTileSchedulerILi128ELi64ELi256ELi256ELb1ELb1ELb0ELb0ELb1ELb1EEEEEEEEEvNT_6ParamsE:
        .type           _ZN7cutlass13device_kernelIN5flash19enable_sm80_to_sm89INS1_16FlashAttnFwdSm80INS1_25CollectiveMainloopFwdSm80ILi8ELi2ELb0EN4cute5tupleIJNS5_1CILi128EEENS7_ILi64EEENS7_ILi192EEEEEELi192ENS_10bfloat16_tEfNS_4arch4Sm80ELb0ELb0ELb1ELb1ELb1ELb0ELb1ELb1EEENS1_21CollectiveEpilogueFwdINS6_IJS8_SA_S9_EEENS6_IJNS7_ILi1EEESI_SI_EEESC_SE_Li256ELb1ELb1ELb1ELb0EEENS1_36VarlenDynamicPersistentTileSchedulerILi128ELi64ELi256ELi256ELb1ELb1ELb0ELb0ELb1ELb1EEEEEEEEEvNT_6ParamsE,@function
        .size           _ZN7cutlass13device_kernelIN5flash19enable_sm80_to_sm89INS1_16FlashAttnFwdSm80INS1_25CollectiveMainloopFwdSm80ILi8ELi2ELb0EN4cute5tupleIJNS5_1CILi128EEENS7_ILi64EEENS7_ILi192EEEEEELi192ENS_10bfloat16_tEfNS_4arch4Sm80ELb0ELb0ELb1ELb1ELb1ELb0ELb1ELb1EEENS1_21CollectiveEpilogueFwdINS6_IJS8_SA_S9_EEENS6_IJNS7_ILi1EEESI_SI_EEESC_SE_Li256ELb1ELb1ELb1ELb0EEENS1_36VarlenDynamicPersistentTileSchedulerILi128ELi64ELi256ELi256ELb1ELb1ELb0ELb0ELb1ELb1EEEEEEEEEvNT_6ParamsE,(.L_x_3142 - _ZN7cutlass13device_kernelIN5flash19enable_sm80_to_sm89INS1_16FlashAttnFwdSm80INS1_25CollectiveMainloopFwdSm80ILi8ELi2ELb0EN4cute5tupleIJNS5_1CILi128EEENS7_ILi64EEENS7_ILi192EEEEEELi192ENS_10bfloat16_tEfNS_4arch4Sm80ELb0ELb0ELb1ELb1ELb1ELb0ELb1ELb1EEENS1_21CollectiveEpilogueFwdINS6_IJS8_SA_S9_EEENS6_IJNS7_ILi1EEESI_SI_EEESC_SE_Li256ELb1ELb1ELb1ELb0EEENS1_36VarlenDynamicPersistentTileSchedulerILi128ELi64ELi256ELi256ELb1ELb1ELb0ELb0ELb1ELb1EEEEEEEEEvNT_6ParamsE)
        .other          _ZN7cutlass13device_kernelIN5flash19enable_sm80_to_sm89INS1_16FlashAttnFwdSm80INS1_25CollectiveMainloopFwdSm80ILi8ELi2ELb0EN4cute5tupleIJNS5_1CILi128EEENS7_ILi64EEENS7_ILi192EEEEEELi192ENS_10bfloat16_tEfNS_4arch4Sm80ELb0ELb0ELb1ELb1ELb1ELb0ELb1ELb1EEENS1_21CollectiveEpilogueFwdINS6_IJS8_SA_S9_EEENS6_IJNS7_ILi1EEESI_SI_EEESC_SE_Li256ELb1ELb1ELb1ELb0EEENS1_36VarlenDynamicPersistentTileSchedulerILi128ELi64ELi256ELi256ELb1ELb1ELb0ELb0ELb1ELb1EEEEEEEEEvNT_6ParamsE,@"STO_CUDA_ENTRY STV_DEFAULT"
_ZN7cutlass13device_kernelIN5flash19enable_sm80_to_sm89INS1_16FlashAttnFwdSm80INS1_25CollectiveMainloopFwdSm80ILi8ELi2ELb0EN4cute5tupleIJNS5_1CILi128EEENS7_ILi64EEENS7_ILi192EEEEEELi192ENS_10bfloat16_tEfNS_4arch4Sm80ELb0ELb0ELb1ELb1ELb1ELb0ELb1ELb1EEENS1_21CollectiveEpilogueFwdINS6_IJS8_SA_S9_EEENS6_IJNS7_ILi1EEESI_SI_EEESC_SE_Li256ELb1ELb1ELb1ELb0EEENS1_36VarlenDynamicPersistentTileSchedulerILi128ELi64ELi256ELi256ELb1ELb1ELb0ELb0ELb1ELb1EEEEEEEEEvNT_6ParamsE:
        /* <DEDUP_REMOVED lines=52> */
.L_x_1550:
        /* <DEDUP_REMOVED lines=17> */
.L_x_1659:
        /* <DEDUP_REMOVED lines=16> */
.L_x_1660:
[----:B---3--:R-:W-:-:S05]  /*0550*/  IMAD R0, R0, c[0x0][0x538], RZ ;  /* 0x00014e0000007a24 */ /* 0x008fca00078e02ff */
[----:B------:R-:W-:-:S04]  /*0560*/  IADD3 R6, R0, R6, RZ ;  /* 0x0000000600067210 */ /* 0x000fc80007ffe0ff */
[----:B------:R-:W-:-:S13]  /*0570*/  ISETP.GT.AND P0, PT, R6, UR4, PT ;  /* 0x0000000406007c0c */ /* 0x000fda000bf04270 */
[----:B-12---:R-:W-:Y:S05]  /*0580*/  @!P0 BRA `(.L_x_1550) ;  /* 0xfffffdb000008947 */ /* 0x006fea000383ffff */
.L_x_1546:
[----:B--2---:R-:W-:-:S05]  /*0590*/  IADD3 R200, -R0, R6, RZ ;  /* 0x0000000600c87210 */ /* 0x004fca0007ffe1ff */
[----:B------:R-:W-:-:S05]  /*05a0*/  IMAD R0, R4, c[0x0][0x538], R200 ;  /* 0x00014e0004007a24 */ /* 0x000fca00078e02c8 */
[----:B------:R-:W-:Y:S01]  /*05b0*/  ISETP.GT.AND P0, PT, R0, UR4, PT ;  /* 0x0000000400007c0c */ /* 0x000fe2000bf04270 */
[----:B------:R-:W-:-:S12]  /*05c0*/  BRA.DIV ~URZ, `(.L_x_1551) ;  /* 0x0000d9127f007947 */ /* 0x000fd8000b800000 */
[----:B------:R-:W-:-:S04]  /*05d0*/  VOTE.ANY R0, PT, !P0 ;  /* 0x0000000000007806 */ /* 0x000fc800040e0100 */
.L_x_1661:
[----:B------:R1:W2:Y:S01]  /*05e0*/  POPC R203, R0 ;  /* 0x0000000000cb7309 */ /* 0x0002a20000000000 */
[----:B------:R-:W-:Y:S05]  /*05f0*/  BRA.DIV ~URZ, `(.L_x_1552) ;  /* 0x0000d9227f007947 */ /* 0x000fea000b800000 */
[----:B--2---:R2:W3:Y:S01]  /*0600*/  SHFL.IDX PT, R11, R8, R203, 0x1f ;  /* 0x00001fcb080b7589 */ /* 0x0044e200000e0000 */
[----:B------:R-:W-:-:S03]  /*0610*/  MOV R5, RZ ;  /* 0x000000ff00057202 */ /* 0x000fc60000000f00 */
[----:B------:R2:W4:Y:S04]  /*0620*/  SHFL.IDX PT, R10, R7, R203, 0x1f ;  /* 0x00001fcb070a7589 */ /* 0x00052800000e0000 */
.L_x_1662:
[----:B------:R-:W-:Y:S01]  /*0630*/  ISETP.NE.AND P0, PT, R0, RZ, PT ;  /* 0x000000ff0000720c */ /* 0x000fe20003f05270 */
[----:B------:R-:W-:-:S12]  /*0640*/  BSSY B0, `(.L_x_1553) ;  /* 0x0000005000007945 */ /* 0x000fd80003800000 */
[----:B------:R-:W-:Y:S05]  /*0650*/  @!P0 BRA `(.L_x_1554) ;  /* 0x0000003000008947 */ /* 0x000fea0003800000 */
[----:B------:R-:W-:Y:S01]  /*0660*/  IADD3 R30, R203, -0x1, RZ ;  /* 0xffffffffcb1e7810 */ /* 0x000fe20007ffe0ff */
[----:B------:R-:W-:Y:S05]  /*0670*/  BRA.DIV ~URZ, `(.L_x_1555) ;  /* 0x0000d9827f007947 */ /* 0x000fea000b800000 */
[----:B------:R1:W2:Y:S02]  /*0680*/  SHFL.IDX PT, R5, R4, R30, 0x1f ;  /* 0x00001f1e04057589 */ /* 0x0002a400000e0000 */
.L_x_1554:
[----:B------:R-:W-:Y:S05]  /*0690*/  BSYNC B0 ;  /* 0x0000000000007941 */ /* 0x000fea0003800000 */
.L_x_1553:
[-C--:B-1-3--:R-:W-:Y:S01]  /*06a0*/  IABS R4, R11.reuse ;  /* 0x0000000b00047213 */ /* 0x08afe20000000000 */
[----:B--2---:R-:W-:Y:S01]  /*06b0*/  IMAD R200, R5, c[0x0][0x538], R200 ;  /* 0x00014e0005c87a24 */ /* 0x004fe200078e02c8 */
[----:B----4-:R-:W-:Y:S01]  /*06c0*/  IABS R0, R10 ;  /* 0x0000000a00007213 */ /* 0x010fe20000000000 */
[----:B------:R-:W-:Y:S01]  /*06d0*/  IMAD.IADD R203, R203, 0x1, R9 ;  /* 0x00000001cbcb7824 */ /* 0x000fe200078e0209 */
[----:B------:R-:W1:Y:S02]  /*06e0*/  I2F.RP R2, R4 ;  /* 0x0000000400027306 */ /* 0x000e640000209400 */
[----:B------:R-:W-:Y:S01]  /*06f0*/  IADD3 R201, -R200, UR4, RZ ;  /* 0x00000004c8c97c10 */ /* 0x000fe2000fffe1ff */
[----:B------:R-:W-:Y:S01]  /*0700*/  IMAD.MOV.U32 R6, RZ, RZ, R0 ;  /* 0x000000ffff067224 */ /* 0x000fe200078e0000 */
[----:B------:R-:W-:Y:S02]  /*0710*/  IABS R0, R11 ;  /* 0x0000000b00007213 */ /* 0x000fe40000000000 */
[----:B------:R-:W-:-:S02]  /*0720*/  IABS R7, R201 ;  /* 0x000000c900077213 */ /* 0x000fc40000000000 */
[----:B------:R-:W-:Y:S08]  /*0730*/  I2F.RP R8, R6 ;  /* 0x0000000600087306 */ /* 0x000ff00000209400 */
[----:B-1----:R-:W1:Y:S02]  /*0740*/  MUFU.RCP R2, R2 ;  /* 0x0000000200027308 */ /* 0x002e640000001000 */
[----:B-1----:R-:W-:-:S06]  /*0750*/  IADD3 R2, R2, 0xffffffe, RZ ;  /* 0x0ffffffe02027810 */ /* 0x002fcc0007ffe0ff */
[----:B------:R-:W1:Y:S02]  /*0760*/  F2I.FTZ.U32.TRUNC.NTZ R3, R2 ;  /* 0x0000000200037305 */ /* 0x000e64000021f000 */
[----:B-1----:R-:W-:-:S04]  /*0770*/  IMAD.MOV R2, RZ, RZ, -R3 ;  /* 0x000000ffff027224 */ /* 0x002fc800078e0a03 */
[----:B------:R-:W-:Y:S02]  /*0780*/  IMAD R5, R2, R4, RZ ;  /* 0x0000000402057224 */ /* 0x000fe400078e02ff */
[----:B------:R-:W-:-:S04]  /*0790*/  IMAD.MOV.U32 R2, RZ, RZ, RZ ;  /* 0x000000ffff027224 */ /* 0x000fc800078e00ff */
[----:B------:R-:W-:-:S04]  /*07a0*/  IMAD.HI.U32 R5, R3, R5, R2 ;  /* 0x0000000503057227 */ /* 0x000fc800078e0002 */
[----:B------:R-:W-:Y:S01]  /*07b0*/  IMAD.MOV R2, RZ, RZ, -R0 ;  /* 0x000000ffff027224 */ /* 0x000fe200078e0a00 */
[----:B------:R-:W-:-:S03]  /*07c0*/  MOV R0, R7 ;  /* 0x0000000700007202 */ /* 0x000fc60000000f00 */
[----:B------:R-:W-:Y:S02]  /*07d0*/  IMAD.MOV.U32 R3, RZ, RZ, R2 ;  /* 0x000000ffff037224 */ /* 0x000fe400078e0002 */
        /* <DEDUP_REMOVED lines=45> */
.L_x_1547:
[----:B--2---:R-:W-:Y:S01]  /*0ab0*/  IMAD.MOV.U32 R201, RZ, RZ, RZ ;  /* 0x000000ffffc97224 */ /* 0x004fe200078e00ff */
[----:B------:R-:W-:Y:S01]  /*0ac0*/  MOV R202, RZ ;  /* 0x000000ff00ca7202 */ /* 0x000fe20000000f00 */
[----:B------:R-:W-:Y:S01]  /*0ad0*/  IMAD.U32 R200, RZ, RZ, UR4 ;  /* 0x00000004ffc87e24 */ /* 0x000fe2000f8e00ff */
[----:B------:R-:W-:Y:S02]  /*0ae0*/  MOV R203, c[0x0][0x53c] ;  /* 0x00014f0000cb7a02 */ /* 0x000fe40000000f00 */
.L_x_1556:
[----:B------:R-:W-:Y:S01]  /*0af0*/  ISETP.NE.AND P0, PT, R12, RZ, PT ;  /* 0x000000ff0c00720c */ /* 0x000fe20003f05270 */
[----:B------:R-:W-:-:S12]  /*0b00*/  WARPSYNC 0xffffffff ;  /* 0xffffffff00007948 */ /* 0x000fd80003800000 */
[----:B------:R1:W-:Y:S04]  /*0b10*/  @!P0 STS.128 [0x24100], R200 ;  /* 0x024100c8ff008388 */ /* 0x0003e80000000c00 */
[----:B------:R-:W-:Y:S06]  /*0b20*/  BAR.ARV 0x5, 0x100 ;  /* 0x0144000000007b1d */ /* 0x000fec0000002000 */
.L_x_1545:
[----:B-12---:R-:W-:-:S13]  /*0b30*/  ISETP.GE.AND P0, PT, R203, c[0x0][0x53c], PT ;  /* 0x00014f00cb007a0c */ /* 0x006fda0003f06270 */
[----:B------:R-:W-:Y:S05]  /*0b40*/  @P0 EXIT ;  /* 0x000000000000094d */ /* 0x000fea0003800000 */
[----:B------:R-:W-:Y:S01]  /*0b50*/  SHF.R.S32.HI R9, RZ, 0x1f, R172 ;  /* 0x0000001fff097819 */ /* 0x000fe200000114ac */
[----:B------:R-:W-:Y:S02]  /*0b60*/  ULDC UR5, c[0x0][0x2ac] ;  /* 0x0000ab0000057ab9 */ /* 0x000fe40000000800 */
[----:B------:R-:W-:Y:S01]  /*0b70*/  ULDC UR4, c[0x0][0x1d0] ;  /* 0x0000740000047ab9 */ /* 0x000fe20000000800 */
[CC--:B------:R-:W-:Y:S01]  /*0b80*/  LEA.HI R2, R9.reuse, R172.reuse, RZ, 0x4 ;  /* 0x000000ac09027211 */ /* 0x0c0fe200078f20ff */
[----:B------:R-:W-:Y:S01]  /*0b90*/  UIMAD UR5, UR5, UR4, URZ ;  /* 0x00000004050572a4 */ /* 0x000fe2000f8e023f */
[----:B------:R-:W-:Y:S02]  /*0ba0*/  LEA.HI R13, R9, R172, RZ, 0x2 ;  /* 0x000000ac090d7211 */ /* 0x000fe400078f10ff */
[----:B------:R-:W-:Y:S02]  /*0bb0*/  SHF.R.S32.HI R3, RZ, 0x4, R2 ;  /* 0x00000004ff037819 */ /* 0x000fe40000011402 */
[----:B------:R-:W-:-:S02]  /*0bc0*/  SHF.R.S32.HI R7, RZ, 0x2, R13 ;  /* 0x00000002ff077819 */ /* 0x000fc4000001140d */
[C---:B------:R-:W-:Y:S02]  /*0bd0*/  LEA.HI R0, R2.reuse, R3, RZ, 0x1 ;  /* 0x0000000302007211 */ /* 0x040fe400078f08ff */
[----:B------:R-:W-:Y:S02]  /*0be0*/  LOP3.LUT R2, R2, 0xfffffff0, RZ, 0xc0, !PT ;  /* 0xfffffff002027812 */ /* 0x000fe400078ec0ff */
[----:B------:R-:W-:Y:S02]  /*0bf0*/  LOP3.LUT R0, R0, 0xfffffffe, RZ, 0xc0, !PT ;  /* 0xfffffffe00007812 */ /* 0x000fe400078ec0ff */
[CC--:B------:R-:W-:Y:S01]  /*0c00*/  LEA.HI R8, R9.reuse, R172.reuse, RZ, 0x3 ;  /* 0x000000ac09087211 */ /* 0x0c0fe200078f18ff */
[----:B------:R-:W-:Y:S01]  /*0c10*/  IMAD.IADD R2, R172, 0x1, -R2 ;  /* 0x00000001ac027824 */ /* 0x000fe200078e0a02 */
[----:B------:R-:W-:Y:S01]  /*0c20*/  LEA.HI R6, R9, R172, RZ, 0x5 ;  /* 0x000000ac09067211 */ /* 0x000fe200078f28ff */
[----:B------:R-:W-:Y:S01]  /*0c30*/  IMAD.IADD R14, R3, 0x1, -R0 ;  /* 0x00000001030e7824 */ /* 0x000fe200078e0a00 */
[----:B------:R-:W-:-:S02]  /*0c40*/  SHF.R.S32.HI R3, RZ, 0x1f, R13 ;  /* 0x0000001fff037819 */ /* 0x000fc4000001140d */
[----:B------:R-:W-:Y:S02]  /*0c50*/  SHF.R.S32.HI R206, RZ, 0x3, R8 ;  /* 0x00000003ffce7819 */ /* 0x000fe40000011408 */
[----:B------:R-:W-:Y:S02]  /*0c60*/  LEA.HI R3, R3, R7, RZ, 0x3 ;  /* 0x0000000703037211 */ /* 0x000fe400078f18ff */
[----:B------:R-:W-:Y:S01]  /*0c70*/  SHF.R.S32.HI R10, RZ, 0x1f, R2 ;  /* 0x0000001fff0a7819 */ /* 0x000fe20000011402 */
[----:B------:R-:W-:Y:S01]  /*0c80*/  IMAD.SHL.U32 R4, R206, 0x40, RZ ;  /* 0x00000040ce047824 */ /* 0x000fe200078e00ff */
[----:B------:R-:W-:Y:S02]  /*0c90*/  LOP3.LUT R0, R8, 0xfffffff8, RZ, 0xc0, !PT ;  /* 0xfffffff808007812 */ /* 0x000fe400078ec0ff */
[----:B------:R-:W-:Y:S02]  /*0ca0*/  LOP3.LUT R3, R3, 0xfffffff8, RZ, 0xc0, !PT ;  /* 0xfffffff803037812 */ /* 0x000fe400078ec0ff */
[----:B------:R-:W-:Y:S01]  /*0cb0*/  LEA.HI R10, R10, R2, RZ, 0x3 ;  /* 0x000000020a0a7211 */ /* 0x000fe200078f18ff */
[----:B------:R-:W-:Y:S01]  /*0cc0*/  IMAD.IADD R162, R172, 0x1, -R0 ;  /* 0x00000001aca27824 */ /* 0x000fe200078e0a00 */
[----:B------:R-:W-:Y:S01]  /*0cd0*/  LOP3.LUT R0, R4, 0x1c0, RZ, 0xc0, !PT ;  /* 0x000001c004007812 */ /* 0x000fe200078ec0ff */
[----:B------:R-:W-:Y:S01]  /*0ce0*/  IMAD.IADD R7, R7, 0x1, -R3 ;  /* 0x0000000107077824 */ /* 0x000fe200078e0a03 */
[----:B------:R-:W-:Y:S01]  /*0cf0*/  LOP3.LUT R3, R10, 0xfffffff8, RZ, 0xc0, !PT ;  /* 0xfffffff80a037812 */ /* 0x000fe200078ec0ff */
[C---:B------:R-:W-:Y:S01]  /*0d00*/  IMAD.SHL.U32 R177, R162.reuse, 0x8, RZ ;  /* 0x00000008a2b17824 */ /* 0x040fe200078e00ff */
[----:B------:R-:W-:Y:S01]  /*0d10*/  SHF.R.U32.HI R4, RZ, 0x3, R0 ;  /* 0x00000003ff047819 */ /* 0x000fe20000011600 */
[----:B------:R-:W-:Y:S01]  /*0d20*/  IMAD R189, R162, 0x20, R206 ;  /* 0x00000020a2bd7824 */ /* 0x000fe200078e02ce */
[----:B------:R-:W-:Y:S01]  /*0d30*/  LOP3.LUT R5, R7, 0x1, RZ, 0xc0, !PT ;  /* 0x0000000107057812 */ /* 0x000fe200078ec0ff */
[----:B------:R-:W-:Y:S01]  /*0d40*/  IMAD.IADD R2, R2, 0x1, -R3 ;  /* 0x0000000102027824 */ /* 0x000fe200078e0a03 */
[----:B------:R-:W-:-:S02]  /*0d50*/  LOP3.LUT R3, R6, 0xffffffe0, RZ, 0xc0, !PT ;  /* 0xffffffe006037812 */ /* 0x000fc400078ec0ff */
[----:B------:R-:W-:Y:S02]  /*0d60*/  LOP3.LUT R0, R0, 0x38, R177, 0xf8, !PT ;  /* 0x0000003800007812 */ /* 0x000fe400078ef8b1 */
[----:B------:R-:W-:Y:S01]  /*0d70*/  ISETP.NE.U32.AND P3, PT, R5, 0x1, PT ;  /* 0x000000010500780c */ /* 0x000fe20003f65070 */
[----:B------:R-:W-:Y:S01]  /*0d80*/  IMAD.IADD R16, R172, 0x1, -R3 ;  /* 0x00000001ac107824 */ /* 0x000fe200078e0a03 */
[----:B------:R-:W-:Y:S01]  /*0d90*/  LOP3.LUT R11, R0, R4, RZ, 0x3c, !PT ;  /* 0x00000004000b7212 */ /* 0x000fe200078e3cff */
[----:B------:R-:W-:Y:S01]  /*0da0*/  IMAD.SHL.U32 R3, R162, 0x40, RZ ;  /* 0x00000040a2037824 */ /* 0x000fe200078e00ff */
[--C-:B------:R-:W-:Y:S02]  /*0db0*/  SHF.R.S32.HI R0, RZ, 0x5, R6.reuse ;  /* 0x00000005ff007819 */ /* 0x100fe40000011406 */
[----:B------:R-:W-:Y:S02]  /*0dc0*/  SHF.R.S32.HI R4, RZ, 0x1f, R6 ;  /* 0x0000001fff047819 */ /* 0x000fe40000011406 */
[----:B------:R-:W-:-:S02]  /*0dd0*/  LOP3.LUT R3, R3, 0x1c0, RZ, 0xc0, !PT ;  /* 0x000001c003037812 */ /* 0x000fc400078ec0ff */
[----:B------:R-:W-:Y:S02]  /*0de0*/  LEA.HI R4, R4, R0, RZ, 0x3 ;  /* 0x0000000004047211 */ /* 0x000fe400078f18ff */
[----:B------:R-:W-:Y:S02]  /*0df0*/  SHF.R.S32.HI R12, RZ, 0x1f, R16 ;  /* 0x0000001fff0c7819 */ /* 0x000fe40000011410 */
[----:B------:R-:W-:Y:S02]  /*0e00*/  LOP3.LUT R4, R4, 0xffffff8, RZ, 0xc0, !PT ;  /* 0x0ffffff804047812 */ /* 0x000fe400078ec0ff */
[----:B------:R-:W-:Y:S02]  /*0e10*/  LOP3.LUT R8, R3, 0x8, R8, 0xf8, !PT ;  /* 0x0000000803087812 */ /* 0x000fe400078ef808 */
[----:B------:R-:W-:Y:S01]  /*0e20*/  SHF.R.U32.HI R6, RZ, 0x3, R3 ;  /* 0x00000003ff067819 */ /* 0x000fe20000011603 */
[----:B------:R-:W-:Y:S01]  /*0e30*/  IMAD.IADD R5, R0, 0x1, -R4 ;  /* 0x0000000100057824 */ /* 0x000fe200078e0a04 */
[----:B------:R-:W-:-:S02]  /*0e40*/  LEA.HI R12, R12, R16, RZ, 0x2 ;  /* 0x000000100c0c7211 */ /* 0x000fc400078f10ff */
[----:B------:R-:W-:Y:S02]  /*0e50*/  LOP3.LUT R3, R13, 0xfffffffc, RZ, 0xc0, !PT ;  /* 0xfffffffc0d037812 */ /* 0x000fe400078ec0ff */
[----:B------:R-:W-:Y:S02]  /*0e60*/  SHF.R.S32.HI R4, RZ, 0x2, R12 ;  /* 0x00000002ff047819 */ /* 0x000fe4000001140c */
[----:B------:R-:W-:Y:S01]  /*0e70*/  LOP3.LUT R13, R8, R6, RZ, 0x3c, !PT ;  /* 0x00000006080d7212 */ /* 0x000fe200078e3cff */
[----:B------:R-:W-:Y:S01]  /*0e80*/  IMAD.IADD R3, R172, 0x1, -R3 ;  /* 0x00000001ac037824 */ /* 0x000fe200078e0a03 */
[----:B------:R-:W-:Y:S01]  /*0e90*/  LOP3.LUT P0, RZ, R2, 0x2, RZ, 0xc0, !PT ;  /* 0x0000000202ff7812 */ /* 0x000fe2000780c0ff */
[----:B------:R-:W-:Y:S01]  /*0ea0*/  IMAD.SHL.U32 R8, R0, 0x400, RZ ;  /* 0x0000040000087824 */ /* 0x000fe200078e00ff */
[C---:B------:R-:W-:Y:S01]  /*0eb0*/  LOP3.LUT P4, RZ, R2.reuse, 0x4, RZ, 0xc0, !PT ;  /* 0x0000000402ff7812 */ /* 0x040fe2000788c0ff */
[----:B------:R-:W-:Y:S01]  /*0ec0*/  IMAD.SHL.U32 R0, R2, 0x40, RZ ;  /* 0x0000004002007824 */ /* 0x000fe200078e00ff */
[----:B------:R-:W-:Y:S01]  /*0ed0*/  LEA.HI R9, R9, R172, RZ, 0x6 ;  /* 0x000000ac09097211 */ /* 0x000fe200078f30ff */
[----:B------:R-:W-:Y:S01]  /*0ee0*/  IMAD R15, R5, 0x10, R4 ;  /* 0x00000010050f7824 */ /* 0x000fe200078e0204 */
[----:B------:R-:W-:Y:S01]  /*0ef0*/  LEA.HI R4, R3, R3, RZ, 0x1 ;  /* 0x0000000303047211 */ /* 0x000fe200078f08ff */
[----:B------:R-:W-:Y:S01]  /*0f00*/  IMAD.SHL.U32 R5, R7, 0x40, RZ ;  /* 0x0000004007057824 */ /* 0x000fe200078e00ff */
[----:B------:R-:W-:Y:S01]  /*0f10*/  LOP3.LUT R0, R0, 0x1c0, RZ, 0xc0, !PT ;  /* 0x000001c000007812 */ /* 0x000fe200078ec0ff */
[----:B------:R-:W-:Y:S01]  /*0f20*/  IMAD.SHL.U32 R6, R14, 0x8, RZ ;  /* 0x000000080e067824 */ /* 0x000fe200078e00ff */
[----:B------:R-:W-:Y:S01]  /*0f30*/  LOP3.LUT R2, R4, 0x1ffffffe, RZ, 0xc0, !PT ;  /* 0x1ffffffe04027812 */ /* 0x000fe200078ec0ff */
[----:B------:R-:W-:Y:S01]  /*0f40*/  IMAD.SHL.U32 R9, R9, 0x8, RZ ;  /* 0x0000000809097824 */ /* 0x000fe200078e00ff */
[----:B------:R-:W-:Y:S01]  /*0f50*/  R2P PR, R7, 0x6 ;  /* 0x0000000607007804 */ /* 0x000fe20000000000 */
[----:B------:R-:W-:Y:S01]  /*0f60*/  IMAD.SHL.U32 R7, R10, 0x40, RZ ;  /* 0x000000400a077824 */ /* 0x000fe200078e00ff */
[----:B------:R-:W-:Y:S01]  /*0f70*/  LOP3.LUT R4, R5, 0x1c0, RZ, 0xc0, !PT ;  /* 0x000001c005047812 */ /* 0x000fe200078ec0ff */
[C---:B------:R-:W-:Y:S01]  /*0f80*/  IMAD.IADD R10, R3.reuse, 0x1, -R2 ;  /* 0x00000001030a7824 */ /* 0x040fe200078e0a02 */
[----:B------:R-:W-:Y:S01]  /*0f90*/  LOP3.LUT R6, R0, 0x8, R6, 0xf8, !PT ;  /* 0x0000000800067812 */ /* 0x000fe200078ef806 */
[----:B------:R-:W-:Y:S01]  /*0fa0*/  IMAD R5, R3, 0x2, R8 ;  /* 0x0000000203057824 */ /* 0x000fe200078e0208 */
[----:B------:R-:W-:Y:S01]  /*0fb0*/  SHF.R.U32.HI R0, RZ, 0x3, R0 ;  /* 0x00000003ff007819 */ /* 0x000fe20000011600 */
[----:B------:R-:W-:Y:S01]  /*0fc0*/  STL [R1+0x8], R15 ;  /* 0x0000080f01007387 */ /* 0x000fe20000100800 */
[----:B------:R-:W-:-:S02]  /*0fd0*/  LEA.HI R2, R4, R4, RZ, 0x1d ;  /* 0x0000000404027211 */ /* 0x000fc400078fe8ff */
[----:B------:R-:W-:Y:S01]  /*0fe0*/  LOP3.LUT R3, R6, R0, RZ, 0x3c, !PT ;  /* 0x0000000006037212 */ /* 0x000fe200078e3cff */
[----:B------:R-:W-:Y:S01]  /*0ff0*/  IMAD R0, R14, 0x200, R13 ;  /* 0x000002000e007824 */ /* 0x000fe200078e020d */
[----:B------:R-:W-:Y:S02]  /*1000*/  LOP3.LUT R4, R7, 0xfffffe00, RZ, 0xc0, !PT ;  /* 0xfffffe0007047812 */ /* 0x000fe400078ec0ff */
[----:B------:R-:W-:Y:S01]  /*1010*/  LOP3.LUT R11, R11, 0x7ffffe00, R9, 0xf8, !PT ;  /* 0x7ffffe000b0b7812 */ /* 0x000fe200078ef809 */
[----:B------:R-:W-:Y:S01]  /*1020*/  IMAD.IADD R9, R5, 0x1, R2 ;  /* 0x0000000105097824 */ /* 0x000fe200078e0202 */
[CC--:B------:R-:W-:Y:S01]  /*1030*/  IADD3 R2, R3.reuse, R4.reuse, R8 ;  /* 0x0000000403027210 */ /* 0x0c0fe20007ffe008 */
[----:B------:R-:W-:Y:S01]  /*1040*/  IMAD.MOV.U32 R8, RZ, RZ, 0x40 ;  /* 0x00000040ff087424 */ /* 0x000fe200078e00ff */
[----:B------:R-:W-:Y:S01]  /*1050*/  LOP3.LUT R3, R3, R4, RZ, 0xfc, !PT ;  /* 0x0000000403037212 */ /* 0x000fe200078efcff */
[----:B------:R-:W-:Y:S01]  /*1060*/  IMAD.MOV.U32 R4, RZ, RZ, 0x20 ;  /* 0x00000020ff047424 */ /* 0x000fe200078e00ff */
[----:B------:R-:W-:Y:S01]  /*1070*/  LOP3.LUT R5, R12, 0x7ffffffc, RZ, 0xc0, !PT ;  /* 0x7ffffffc0c057812 */ /* 0x000fe200078ec0ff */
[----:B------:R-:W-:Y:S01]  /*1080*/  IMAD.SHL.U32 R188, R11, 0x2, RZ ;  /* 0x000000020bbc7824 */ /* 0x000fe200078e00ff */
[----:B------:R-:W-:-:S02]  /*1090*/  LEA R163, R2, 0x18100, 0x1 ;  /* 0x0001810002a37811 */ /* 0x000fc400078e08ff */
[----:B------:R-:W-:Y:S02]  /*10a0*/  SEL R168, R4, 0xffffffe0, !P0 ;  /* 0xffffffe004a87807 */ /* 0x000fe40004000000 */
[----:B------:R-:W-:Y:S02]  /*10b0*/  LEA R170, R3, 0x100, 0x1 ;  /* 0x0000010003aa7811 */ /* 0x000fe400078e08ff */
[----:B------:R-:W-:Y:S01]  /*10c0*/  SHF.R.S32.HI R7, RZ, 0x1f, R177 ;  /* 0x0000001fff077819 */ /* 0x000fe200000114b1 */
[----:B------:R-:W-:Y:S01]  /*10d0*/  IMAD.IADD R7, R16, 0x1, -R5 ;  /* 0x0000000110077824 */ /* 0x000fe200078e0a05 */
[----:B------:R-:W-:Y:S01]  /*10e0*/  LEA R169, R0, 0xc100, 0x1 ;  /* 0x0000c10000a97811 */ /* 0x000fe200078e08ff */
[----:B------:R-:W-:Y:S01]  /*10f0*/  IMAD.IADD R164, R163, 0x1, R168 ;  /* 0x00000001a3a47824 */ /* 0x000fe200078e02a8 */
[----:B------:R-:W-:Y:S01]  /*1100*/  SEL R0, R8, 0xffffffc0, !P4 ;  /* 0xffffffc008007807 */ /* 0x000fe20006000000 */
[--C-:B------:R-:W-:Y:S01]  /*1110*/  IMAD.IADD R208, R168, 0x1, R170.reuse ;  /* 0x00000001a8d07824 */ /* 0x100fe200078e02aa */
[----:B------:R-:W-:Y:S01]  /*1120*/  IADD3 R185, R177, 0x40, RZ ;  /* 0x00000040b1b97810 */ /* 0x000fe20007ffe0ff */
[----:B------:R-:W-:Y:S01]  /*1130*/  IMAD.SHL.U32 R220, R7, 0x2, RZ ;  /* 0x0000000207dc7824 */ /* 0x000fe200078e00ff */
[----:B------:R-:W-:Y:S01]  /*1140*/  LEA R221, R9, 0x80, 0x1 ;  /* 0x0000008009dd7811 */ /* 0x000fe200078e08ff */
[----:B------:R-:W-:Y:S01]  /*1150*/  IMAD R7, R10, 0x8, R15 ;  /* 0x000000080a077824 */ /* 0x000fe200078e020f */
[----:B------:R-:W-:Y:S01]  /*1160*/  SHF.R.S32.HI R6, RZ, 0x1f, R185 ;  /* 0x0000001fff067819 */ /* 0x000fe200000114b9 */
[----:B------:R-:W-:Y:S01]  /*1170*/  IMAD.IADD R171, R0, 0x1, R170 ;  /* 0x0000000100ab7824 */ /* 0x000fe200078e02aa */
[----:B------:R-:W-:Y:S01]  /*1180*/  IADD3 R246, R220, 0x10, RZ ;  /* 0x00000010dcf67810 */ /* 0x000fe20007ffe0ff */
[--C-:B------:R-:W-:Y:S01]  /*1190*/  IMAD.IADD R166, R163, 0x1, R0.reuse ;  /* 0x00000001a3a67824 */ /* 0x100fe200078e0200 */
[----:B------:R1:W-:Y:S01]  /*11a0*/  STL [R1+0xc], R7 ;  /* 0x00000c0701007387 */ /* 0x0003e20000100800 */
[----:B------:R-:W-:Y:S01]  /*11b0*/  IMAD.IADD R165, R164, 0x1, R0 ;  /* 0x00000001a4a57824 */ /* 0x000fe200078e0200 */
[----:B------:R-:W-:Y:S01]  /*11c0*/  IADD3 R247, R220, 0x8, RZ ;  /* 0x00000008dcf77810 */ /* 0x000fe20007ffe0ff */
[----:B------:R-:W-:Y:S01]  /*11d0*/  IMAD.IADD R0, R0, 0x1, R208 ;  /* 0x0000000100007824 */ /* 0x000fe200078e02d0 */
[----:B------:R-:W-:Y:S01]  /*11e0*/  IADD3 R243, R220, 0x28, RZ ;  /* 0x00000028dcf37810 */ /* 0x000fe20007ffe0ff */
[----:B------:R-:W-:Y:S01]  /*11f0*/  IMAD.IADD R211, R168, 0x1, R171 ;  /* 0x00000001a8d37824 */ /* 0x000fe200078e02ab */
[----:B------:R-:W-:-:S02]  /*1200*/  IADD3 R244, R220, 0x20, RZ ;  /* 0x00000020dcf47810 */ /* 0x000fc40007ffe0ff */
[----:B------:R2:W-:Y:S01]  /*1210*/  STL [R1], R0 ;  /* 0x0000000001007387 */ /* 0x0005e20000100800 */
[----:B------:R-:W-:Y:S02]  /*1220*/  IADD3 R240, R220, 0x40, RZ ;  /* 0x00000040dcf07810 */ /* 0x000fe40007ffe0ff */
[C---:B------:R-:W-:Y:S02]  /*1230*/  IADD3 R222, R221.reuse, -0x10, RZ ;  /* 0xfffffff0ddde7810 */ /* 0x040fe40007ffe0ff */
[----:B------:R-:W-:Y:S02]  /*1240*/  SEL R6, R4, 0xffffffe0, !P1 ;  /* 0xffffffe004067807 */ /* 0x000fe40004800000 */
[C---:B------:R-:W-:Y:S02]  /*1250*/  IADD3 R245, R220.reuse, 0x18, RZ ;  /* 0x00000018dcf57810 */ /* 0x040fe40007ffe0ff */
[C---:B------:R-:W-:Y:S01]  /*1260*/  IADD3 R241, R220.reuse, 0x38, RZ ;  /* 0x00000038dcf17810 */ /* 0x040fe20007ffe0ff */
[----:B------:R-:W-:Y:S01]  /*1270*/  IMAD.IADD R224, R221, 0x1, R6 ;  /* 0x00000001dde07824 */ /* 0x000fe200078e0206 */
[----:B------:R-:W-:-:S02]  /*1280*/  IADD3 R237, R220, 0x58, RZ ;  /* 0x00000058dced7810 */ /* 0x000fc40007ffe0ff */
[----:B------:R-:W-:Y:S02]  /*1290*/  @P3 IADD3 R222, R221, 0x10, RZ ;  /* 0x00000010ddde3810 */ /* 0x000fe40007ffe0ff */
[C---:B------:R-:W-:Y:S02]  /*12a0*/  IADD3 R242, R220.reuse, 0x30, RZ ;  /* 0x00000030dcf27810 */ /* 0x040fe40007ffe0ff */
[----:B------:R-:W-:Y:S01]  /*12b0*/  IADD3 R238, R220, 0x50, RZ ;  /* 0x00000050dcee7810 */ /* 0x000fe20007ffe0ff */
[----:B------:R-:W-:Y:S01]  /*12c0*/  IMAD.IADD R223, R6, 0x1, R222 ;  /* 0x0000000106df7824 */ /* 0x000fe200078e02de */
[C---:B------:R-:W-:Y:S02]  /*12d0*/  IADD3 R234, R220.reuse, 0x70, RZ ;  /* 0x00000070dcea7810 */ /* 0x040fe40007ffe0ff */
[----:B------:R-:W-:Y:S02]  /*12e0*/  SHF.R.S32.HI R4, RZ, 0x1f, R246 ;  /* 0x0000001fff047819 */ /* 0x000fe400000114f6 */
[----:B------:R-:W-:-:S02]  /*12f0*/  IADD3 R239, R220, 0x48, RZ ;  /* 0x00000048dcef7810 */ /* 0x000fc40007ffe0ff */
[C---:B------:R-:W-:Y:S02]  /*1300*/  IADD3 R235, R220.reuse, 0x68, RZ ;  /* 0x00000068dceb7810 */ /* 0x040fe40007ffe0ff */
[----:B------:R-:W-:Y:S02]  /*1310*/  IADD3 R231, R220, 0x88, RZ ;  /* 0x00000088dce77810 */ /* 0x000fe40007ffe0ff */
[----:B-1----:R-:W-:Y:S02]  /*1320*/  SHF.R.S32.HI R7, RZ, 0x1f, R247 ;  /* 0x0000001fff077819 */ /* 0x002fe400000114f7 */
[----:B------:R-:W-:Y:S02]  /*1330*/  SHF.R.S32.HI R4, RZ, 0x1f, R243 ;  /* 0x0000001fff047819 */ /* 0x000fe400000114f3 */
[----:B------:R-:W-:Y:S02]  /*1340*/  SEL R5, R8, 0xffffffc0, !P2 ;  /* 0xffffffc008057807 */ /* 0x000fe40005000000 */
[----:B------:R-:W-:-:S02]  /*1350*/  IADD3 R236, R220, 0x60, RZ ;  /* 0x00000060dcec7810 */ /* 0x000fc40007ffe0ff */
[C---:B------:R-:W-:Y:S01]  /*1360*/  IADD3 R232, R220.reuse, 0x80, RZ ;  /* 0x00000080dce87810 */ /* 0x040fe20007ffe0ff */
[--C-:B------:R-:W-:Y:S01]  /*1370*/  IMAD.IADD R251, R221, 0x1, R5.reuse ;  /* 0x00000001ddfb7824 */ /* 0x100fe200078e0205 */
[----:B------:R-:W-:Y:S01]  /*1380*/  IADD3 R228, R220, 0xa0, RZ ;  /* 0x000000a0dce47810 */ /* 0x000fe20007ffe0ff */
[--C-:B------:R-:W-:Y:S01]  /*1390*/  IMAD.IADD R250, R224, 0x1, R5.reuse ;  /* 0x00000001e0fa7824 */ /* 0x100fe200078e0205 */
        /* <DEDUP_REMOVED lines=9> */
[----:B------:R-:W-:Y:S02]  /*1430*/  SHF.R.S32.HI R4, RZ, 0x1f, R237 ;  /* 0x0000001fff047819 */ /* 0x000fe400000114ed */
[----:B------:R-:W-:Y:S02]  /*1440*/  IADD3 R186, R177, 0x80, RZ ;  /* 0x00000080b1ba7810 */ /* 0x000fe40007ffe0ff */
[----:B------:R-:W-:-:S02]  /*1450*/  IADD3 R230, R220, 0x90, RZ ;  /* 0x00000090dce67810 */ /* 0x000fc40007ffe0ff */
[C---:B------:R-:W-:Y:S02]  /*1460*/  IADD3 R227, R220.reuse, 0xa8, RZ ;  /* 0x000000a8dce37810 */ /* 0x040fe40007ffe0ff */
[----:B------:R-:W-:Y:S02]  /*1470*/  IADD3 R225, R220, 0xb8, RZ ;  /* 0x000000b8dce17810 */ /* 0x000fe40007ffe0ff */
        /* <DEDUP_REMOVED lines=13> */
[C---:B------:R-:W-:Y:S02]  /*1550*/  IADD3 R205, R188.reuse, 0xc100, RZ ;  /* 0x0000c100bccd7810 */ /* 0x040fe40007ffe0ff */
[----:B------:R-:W-:Y:S02]  /*1560*/  IADD3 R204, R188, 0x100, RZ ;  /* 0x00000100bccc7810 */ /* 0x000fe40007ffe0ff */
[----:B------:R-:W-:-:S02]  /*1570*/  SHF.R.S32.HI R8, RZ, 0x1f, R230 ;  /* 0x0000001fff087819 */ /* 0x000fc400000114e6 */
[----:B------:R-:W-:Y:S02]  /*1580*/  SHF.R.S32.HI R7, RZ, 0x1f, R227 ;  /* 0x0000001fff077819 */ /* 0x000fe400000114e3 */
[----:B--2---:R-:W-:Y:S02]  /*1590*/  SHF.R.S32.HI R4, RZ, 0x1f, R225 ;  /* 0x0000001fff047819 */ /* 0x004fe400000114e1 */
.L_x_1658:
        /* <DEDUP_REMOVED lines=30> */
.L_x_1557:
[----:B------:R-:W-:-:S04]  /*1780*/  ISETP.NE.U32.AND P0, PT, RZ, c[0x0][0x368], PT ;  /* 0x0000da00ff007a0c */ /* 0x000fc80003f05070 */
[----:B------:R-:W-:-:S13]  /*1790*/  ISETP.NE.AND.EX P0, PT, RZ, c[0x0][0x36c], PT, P0 ;  /* 0x0000db00ff007a0c */ /* 0x000fda0003f05300 */
[----:B------:R-:W-:Y:S05]  /*17a0*/  @!P0 BRA `(.L_x_1558) ;  /* 0x0000004000008947 */ /* 0x000fea0003800000 */
[----:B-1----:R-:W-:-:S04]  /*17b0*/  IADD3 R2, P0, R209, c[0x0][0x368], RZ ;  /* 0x0000da00d1027a10 */ /* 0x002fc80007f1e0ff */
[----:B------:R-:W-:-:S05]  /*17c0*/  IADD3.X R3, R210, c[0x0][0x36c], RZ, P0, !PT ;  /* 0x0000db00d2037a10 */ /* 0x000fca00007fe4ff */
[----:B------:R1:W5:Y:S01]  /*17d0*/  LDG.E R0, [R2.64] ;  /* 0x0000000602007981 */ /* 0x000362000c1e1900 */
[----:B------:R-:W-:Y:S05]  /*17e0*/  BRA `(.L_x_1559) ;  /* 0x0000008000007947 */ /* 0x000fea0003800000 */
.L_x_1558:
        /* <DEDUP_REMOVED lines=8> */
.L_x_1559:
        /* <DEDUP_REMOVED lines=45> */
.L_x_1561:
[----:B------:R-:W-:Y:S05]  /*1b40*/  BSYNC B0 ;  /* 0x0000000000007941 */ /* 0x000fea0003800000 */
.L_x_1560:
        /* <DEDUP_REMOVED lines=66> */
[----:B------:R-:W-:Y:S02]  /*1f70*/  ISETP.NE.AND P0, PT, R4, 0x1, PT ;  /* 0x000000010400780c */ /* 0x000fe40003f05270 */
        /* <DEDUP_REMOVED lines=34> */
.L_x_1663:
[----:B------:R-:W-:Y:S05]  /*21a0*/  BRA.DIV ~URZ, `(.L_x_1564) ;  /* 0x0000bf227f007947 */ /* 0x000fea000b800000 */
[----:B------:R3:W4:Y:S02]  /*21b0*/  SHFL.IDX PT, R0, R12, RZ, 0x181f ;  /* 0x00181fff0c007589 */ /* 0x00072400000e0000 */
.L_x_1664:
        /* <DEDUP_REMOVED lines=20> */
.L_x_1566:
[----:B------:R-:W-:Y:S05]  /*2300*/  BSYNC B0 ;  /* 0x0000000000007941 */ /* 0x000fea0003800000 */
.L_x_1565:
[----:B------:R-:W-:Y:S05]  /*2310*/  BRA.DIV ~URZ, `(.L_x_1567) ;  /* 0x0000be227f007947 */ /* 0x000fea000b800000 */
[----:B--2---:R2:W1:Y:S04]  /*2320*/  SHFL.IDX PT, R4, R5, 0x1, 0x181f ;  /* 0x00381f0005047f89 */ /* 0x00446800000e0000 */
[----:B----4-:R2:W4:Y:S02]  /*2330*/  SHFL.IDX PT, R0, R12, 0x1, 0x181f ;  /* 0x00381f000c007f89 */ /* 0x01052400000e0000 */
.L_x_1665:
        /* <DEDUP_REMOVED lines=19> */
.L_x_1569:
[----:B------:R-:W-:Y:S05]  /*2470*/  BSYNC B0 ;  /* 0x0000000000007941 */ /* 0x000fea0003800000 */
.L_x_1568:
[----:B------:R-:W-:Y:S05]  /*2480*/  BRA.DIV ~URZ, `(.L_x_1570) ;  /* 0x0000bd827f007947 */ /* 0x000fea000b800000 */
[----:B-1----:R1:W2:Y:S02]  /*2490*/  SHFL.IDX PT, R4, R5, 0x2, 0x181f ;  /* 0x00581f0005047f89 */ /* 0x0022a400000e0000 */
.L_x_1666:
[----:B------:R-:W-:Y:S05]  /*24a0*/  BRA.DIV ~URZ, `(.L_x_1571) ;  /* 0x0000bdd27f007947 */ /* 0x000fea000b800000 */
[----:B----4-:R4:W1:Y:S02]  /*24b0*/  SHFL.IDX PT, R0, R12, 0x2, 0x181f ;  /* 0x00581f000c007f89 */ /* 0x01086400000e0000 */
.L_x_1667:
        /* <DEDUP_REMOVED lines=19> */
.L_x_1573:
[----:B------:R-:W-:Y:S05]  /*25f0*/  BSYNC B0 ;  /* 0x0000000000007941 */ /* 0x000fea0003800000 */
.L_x_1572:
[----:B------:R-:W-:Y:S05]  /*2600*/  BRA.DIV ~URZ, `(.L_x_1574) ;  /* 0x0000bce27f007947 */ /* 0x000fea000b800000 */
[----:B--2---:R2:W3:Y:S04]  /*2610*/  SHFL.IDX PT, R4, R5, 0x3, 0x181f ;  /* 0x00781f0005047f89 */ /* 0x0044e800000e0000 */
[----:B-1----:R2:W1:Y:S02]  /*2620*/  SHFL.IDX PT, R0, R12, 0x3, 0x181f ;  /* 0x00781f000c007f89 */ /* 0x00246400000e0000 */
.L_x_1668:
[----:B------:R-:W-:Y:S01]  /*2630*/  IADD3 R2, R10, 0x60, RZ ;  /* 0x000000600a027810 */ /* 0x000fe20007ffe0ff */
[----:B-----5:R-:W-:Y:S01]  /*2640*/  IMAD.WIDE.U32 R194, R14, c[0x0][0x2b0], RZ ;  /* 0x0000ac000ec27a25 */ /* 0x020fe200078e00ff */
[----:B------:R-:W-:-:S02]  /*2650*/  SHF.R.S32.HI R19, RZ, 0x1f, R177 ;  /* 0x0000001fff137819 */ /* 0x000fc400000114b1 */
[----:B------:R-:W-:Y:S02]  /*2660*/  ISETP.GE.AND P0, PT, R2, R11, PT ;  /* 0x0000000b0200720c */ /* 0x000fe40003f06270 */
[----:B------:R-:W-:Y:S02]  /*2670*/  SHF.R.S32.HI R23, RZ, 0x1f, R185 ;  /* 0x0000001fff177819 */ /* 0x000fe400000114b9 */
[----:B------:R-:W-:-:S09]  /*2680*/  SHF.R.S32.HI R22, RZ, 0x1f, R186 ;  /* 0x0000001fff167819 */ /* 0x000fd200000114ba */
[-C--:B-1----:R-:W-:Y:S02]  /*2690*/  @!P0 LEA R8, P3, R177, R0.reuse, 0x1 ;  /* 0x00000000b1088211 */ /* 0x082fe400078608ff */
[-C--:B------:R-:W-:Y:S02]  /*26a0*/  @!P0 LEA R6, P2, R185, R0.reuse, 0x1 ;  /* 0x00000000b9068211 */ /* 0x080fe400078408ff */
[----:B------:R-:W-:Y:S02]  /*26b0*/  @!P0 LEA R2, P1, R186, R0, 0x1 ;  /* 0x00000000ba028211 */ /* 0x000fe400078208ff */
[----:B------:R-:W-:Y:S02]  /*26c0*/  SHF.R.S32.HI R0, RZ, 0x1f, R14 ;  /* 0x0000001fff007819 */ /* 0x000fe4000001140e */
[-C--:B---3--:R-:W-:Y:S02]  /*26d0*/  @!P0 LEA.HI.X R9, R177, R4.reuse, R19, 0x1, P3 ;  /* 0x00000004b1098211 */ /* 0x088fe400018f0c13 */
[-C--:B------:R-:W-:Y:S01]  /*26e0*/  @!P0 LEA.HI.X R7, R185, R4.reuse, R23, 0x1, P2 ;  /* 0x00000004b9078211 */ /* 0x080fe200010f0c17 */
[----:B------:R-:W-:Y:S01]  /*26f0*/  IMAD R0, R0, c[0x0][0x2b0], RZ ;  /* 0x0000ac0000007a24 */ /* 0x000fe200078e02ff */
[C---:B------:R-:W-:Y:S01]  /*2700*/  @!P0 LEA.HI.X R3, R186.reuse, R4, R22, 0x1, P1 ;  /* 0x00000004ba038211 */ /* 0x040fe200008f0c16 */
[----:B------:R-:W-:Y:S01]  /*2710*/  @!PT LDS RZ, [RZ] ;  /* 0x00000000fffff984 */ /* 0x000fe20000000800 */
[----:B------:R-:W-:Y:S01]  /*2720*/  @!PT LDS RZ, [RZ] ;  /* 0x00000000fffff984 */ /* 0x000fe20000000800 */
[----:B------:R-:W-:Y:S01]  /*2730*/  @!PT LDS RZ, [RZ] ;  /* 0x00000000fffff984 */ /* 0x000fe20000000800 */
[----:B------:R1:W-:Y:S01]  /*2740*/  @!P0 LDGSTS.E.BYPASS.LTC128B.128 [R188+0x1b100], [R8.64], !P6 ;  /* 0x1b10000008bc8fae */ /* 0x0003e2000f101d46 */
[----:B------:R-:W-:Y:S01]  /*2750*/  ISETP.GE.AND P6, PT, R186, c[0x0][0x1d4], PT ;  /* 0x00007500ba007a0c */ /* 0x000fe20003fc6270 */
[----:B------:R-:W-:-:S02]  /*2760*/  IMAD R0, R14, c[0x0][0x2b4], R0 ;  /* 0x0000ad000e007a24 */ /* 0x000fc400078e0200 */
[----:B------:R1:W-:Y:S01]  /*2770*/  @!P0 LDGSTS.E.BYPASS.LTC128B.128 [R188+0x1f100], [R6.64], !P5 ;  /* 0x1f10000006bc8fae */ /* 0x0003e2000e901d46 */
[----:B------:R-:W-:Y:S01]  /*2780*/  ISETP.GE.AND P5, PT, R177, c[0x0][0x1d4], PT ;  /* 0x00007500b1007a0c */ /* 0x000fe20003fa6270 */
[----:B------:R-:W-:Y:S01]  /*2790*/  IMAD.IADD R198, R195, 0x1, R0 ;  /* 0x00000001c3c67824 */ /* 0x000fe200078e0200 */
[----:B------:R-:W-:Y:S01]  /*27a0*/  SEL R252, RZ, 0x10, P6 ;  /* 0x00000010fffc7807 */ /* 0x000fe20003000000 */
[----:B------:R1:W-:Y:S01]  /*27b0*/  @!P0 LDGSTS.E.BYPASS.LTC128B.128 [R188+0x23100], [R2.64], !P4 ;  /* 0x2310000002bc8fae */ /* 0x0003e2000e101d46 */
[----:B------:R-:W-:-:S03]  /*27c0*/  ISETP.GE.AND P4, PT, R185, c[0x0][0x1d4], PT ;  /* 0x00007500b9007a0c */ /* 0x000fc60003f86270 */
[----:B------:R-:W0:Y:S01]  /*27d0*/  LDGDEPBAR ;  /* 0x00000000000079af */ /* 0x000e220000000000 */
[----:B------:R-:W-:Y:S03]  /*27e0*/  WARPSYNC 0xffffffff ;  /* 0xffffffff00007948 */ /* 0x000fe60003800000 */
[----:B------:R-:W-:Y:S01]  /*27f0*/  IMAD.MOV.U32 R21, RZ, RZ, c[0x0][0x2b8] ;  /* 0x0000ae00ff157624 */ /* 0x000fe200078e00ff */
[----:B------:R-:W-:Y:S01]  /*2800*/  BAR.SYNC.DEFER_BLOCKING 0x0 ;  /* 0x0000000000007b1d */ /* 0x000fe20000010000 */
[----:B-1----:R-:W-:Y:S02]  /*2810*/  IMAD R2, R18, 0x40, R189 ;  /* 0x0000004012027824 */ /* 0x002fe400078e02bd */
        /* <DEDUP_REMOVED lines=9> */
[----:B--2---:R-:W-:Y:S02]  /*28b0*/  @!P0 LEA.HI.X.SX32 R5, R0, R198, 0x1, P1 ;  /* 0x000000c600058211 */ /* 0x004fe400008f0eff */
[----:B------:R-:W-:-:S04]  /*28c0*/  @!P0 LEA R4, P1, R3, c[0x0][0x2a0], 0x2 ;  /* 0x0000a80003048a11 */ /* 0x000fc800078210ff */
[----:B------:R-:W-:-:S05]  /*28d0*/  @!P0 LEA.HI.X R5, R3, c[0x0][0x2a4], R5, 0x2, P1 ;  /* 0x0000a90003058a11 */ /* 0x000fca00008f1405 */
[----:B------:R1:W2:Y:S01]  /*28e0*/  @!P0 LDG.E R173, [R4.64] ;  /* 0x0000000604ad8981 */ /* 0x0002a2000c1e1900 */
[----:B------:R-:W-:Y:S01]  /*28f0*/  IMAD.MOV R0, RZ, RZ, -R0 ;  /* 0x000000ffff007224 */ /* 0x000fe200078e0a00 */
[----:B------:R-:W-:Y:S01]  /*2900*/  BSSY B0, `(.L_x_1575) ;  /* 0x00000a6000007945 */ /* 0x000fe20003800000 */
[----:B------:R-:W-:-:S04]  /*2910*/  IMAD.WIDE.U32 R190, R13, c[0x0][0x1e8], RZ ;  /* 0x00007a000dbe7a25 */ /* 0x000fc800078e00ff */
[----:B------:R-:W-:Y:S02]  /*2920*/  IMAD R174, R0, c[0x0][0x2b8], R2 ;  /* 0x0000ae0000ae7a24 */ /* 0x000fe400078e0202 */
[----:B------:R-:W-:Y:S02]  /*2930*/  IMAD R193, R13, c[0x0][0x1ec], R191 ;  /* 0x00007b000dc17a24 */ /* 0x000fe400078e02bf */
[----:B------:R-:W-:-:S04]  /*2940*/  IMAD.WIDE.U32 R2, R174, c[0x0][0x1e0], RZ ;  /* 0x00007800ae027a25 */ /* 0x000fc800078e00ff */
[----:B------:R-:W-:Y:S01]  /*2950*/  IMAD R104, R18, -0x40, R16 ;  /* 0xffffffc012687824 */ /* 0x000fe200078e0210 */
[----:B------:R-:W-:Y:S01]  /*2960*/  SHF.L.U64.HI R16, R177, 0x1, R19 ;  /* 0x00000001b1107819 */ /* 0x000fe20000010213 */
[----:B------:R-:W-:-:S04]  /*2970*/  IMAD.WIDE.U32 R196, R13, c[0x0][0x210], RZ ;  /* 0x000084000dc47a25 */ /* 0x000fc800078e00ff */
[----:B------:R-:W-:Y:S02]  /*2980*/  IMAD.IADD R14, R104, 0x1, -R206 ;  /* 0x00000001680e7824 */ /* 0x000fe400078e0ace */
[----:B------:R-:W-:Y:S01]  /*2990*/  IMAD R199, R13, c[0x0][0x214], R197 ;  /* 0x000085000dc77a24 */ /* 0x000fe200078e02c5 */
[----:B-1----:R-:W-:Y:S01]  /*29a0*/  SHF.R.S32.HI R5, RZ, 0x1f, R174 ;  /* 0x0000001fff057819 */ /* 0x002fe200000114ae */
[----:B------:R-:W-:Y:S01]  /*29b0*/  IMAD.SHL.U32 R20, R177, 0x2, RZ ;  /* 0x00000002b1147824 */ /* 0x000fe200078e00ff */
[----:B------:R-:W-:-:S03]  /*29c0*/  ISETP.GE.AND P1, PT, R14, 0x1, PT ;  /* 0x000000010e00780c */ /* 0x000fc60003f26270 */
[C---:B------:R-:W-:Y:S02]  /*29d0*/  IMAD R0, R5.reuse, c[0x0][0x1e0], RZ ;  /* 0x0000780005007a24 */ /* 0x040fe400078e02ff */
[----:B------:R-:W-:Y:S02]  /*29e0*/  IMAD R5, R5, c[0x0][0x208], RZ ;  /* 0x0000820005057a24 */ /* 0x000fe400078e02ff */
[C---:B------:R-:W-:Y:S02]  /*29f0*/  IMAD R0, R174.reuse, c[0x0][0x1e4], R0 ;  /* 0x00007900ae007a24 */ /* 0x040fe400078e0200 */
[----:B------:R-:W-:Y:S02]  /*2a00*/  IMAD R5, R174, c[0x0][0x20c], R5 ;  /* 0x00008300ae057a24 */ /* 0x000fe400078e0205 */
[----:B------:R-:W-:Y:S01]  /*2a10*/  IMAD.IADD R3, R3, 0x1, R0 ;  /* 0x0000000103037824 */ /* 0x000fe200078e0200 */
[----:B--2---:R-:W-:-:S03]  /*2a20*/  SHF.R.S32.HI R6, RZ, 0x1f, R173 ;  /* 0x0000001fff067819 */ /* 0x004fc600000114ad */
[----:B------:R-:W-:-:S04]  /*2a30*/  IMAD.WIDE.U32 R2, R173, c[0x0][0x1f0], R2 ;  /* 0x00007c00ad027a25 */ /* 0x000fc800078e0002 */
[----:B------:R-:W-:-:S04]  /*2a40*/  IMAD R0, R6, c[0x0][0x1f0], RZ ;  /* 0x00007c0006007a24 */ /* 0x000fc800078e02ff */
[----:B------:R-:W-:Y:S01]  /*2a50*/  IMAD R4, R173, c[0x0][0x1f4], R0 ;  /* 0x00007d00ad047a24 */ /* 0x000fe200078e0200 */
[----:B------:R-:W-:-:S04]  /*2a60*/  IADD3 R0, P0, R2, R190, RZ ;  /* 0x000000be02007210 */ /* 0x000fc80007f1e0ff */
[----:B------:R-:W-:Y:S02]  /*2a70*/  IADD3.X R2, R193, R3, R4, P0, !PT ;  /* 0x00000003c1027210 */ /* 0x000fe400007fe404 */
[----:B------:R-:W-:-:S04]  /*2a80*/  LEA R4, P0, R0, c[0x0][0x1c8], 0x1 ;  /* 0x0000720000047a11 */ /* 0x000fc800078008ff */
[----:B------:R-:W-:Y:S01]  /*2a90*/  LEA.HI.X R7, R0, c[0x0][0x1cc], R2, 0x1, P0 ;  /* 0x0000730000077a11 */ /* 0x000fe200000f0c02 */
[----:B------:R-:W-:Y:S01]  /*2aa0*/  IMAD.WIDE.U32 R2, R174, c[0x0][0x208], RZ ;  /* 0x00008200ae027a25 */ /* 0x000fe200078e00ff */
[----:B------:R-:W1:Y:S03]  /*2ab0*/  SHFL.IDX PT, R0, R4, RZ, 0x181f ;  /* 0x00181fff04007589 */ /* 0x000e6600000e0000 */
[----:B------:R-:W-:Y:S01]  /*2ac0*/  IMAD.IADD R3, R3, 0x1, R5 ;  /* 0x0000000103037824 */ /* 0x000fe200078e0205 */
[----:B------:R-:W2:Y:S01]  /*2ad0*/  SHFL.IDX PT, R9, R7, RZ, 0x181f ;  /* 0x00181fff07097589 */ /* 0x000ea200000e0000 */
[----:B------:R-:W-:Y:S02]  /*2ae0*/  IMAD R5, R6, c[0x0][0x218], RZ ;  /* 0x0000860006057a24 */ /* 0x000fe400078e02ff */
[C---:B------:R-:W-:Y:S01]  /*2af0*/  IMAD.WIDE.U32 R2, R173.reuse, c[0x0][0x218], R2 ;  /* 0x00008600ad027a25 */ /* 0x040fe200078e0002 */
[----:B----4-:R3:W4:Y:S03]  /*2b00*/  SHFL.IDX PT, R12, R4, 0x1, 0x181f ;  /* 0x00381f00040c7f89 */ /* 0x01072600000e0000 */
[----:B------:R-:W-:Y:S01]  /*2b10*/  IMAD R10, R173, c[0x0][0x21c], R5 ;  /* 0x00008700ad0a7a24 */ /* 0x000fe200078e0205 */
[----:B------:R2:W5:Y:S01]  /*2b20*/  SHFL.IDX PT, R13, R7, 0x1, 0x181f ;  /* 0x00381f00070d7f89 */ /* 0x00056200000e0000 */
[----:B-1----:R-:W-:-:S02]  /*2b30*/  @P1 LEA R6, P0, R177, R0, 0x1 ;  /* 0x00000000b1061211 */ /* 0x002fc400078008ff */
[-C--:B---3--:R-:W-:Y:S02]  /*2b40*/  @P1 LEA R4, P2, R185, R0.reuse, 0x1 ;  /* 0x00000000b9041211 */ /* 0x088fe400078408ff */
[-C--:B--2---:R-:W-:Y:S02]  /*2b50*/  @P1 LEA.HI.X R7, R177, R9.reuse, R19, 0x1, P0 ;  /* 0x00000009b1071211 */ /* 0x084fe400000f0c13 */
[----:B------:R-:W-:Y:S02]  /*2b60*/  @P1 LEA R8, P0, R186, R0, 0x1 ;  /* 0x00000000ba081211 */ /* 0x000fe400078008ff */
[-C--:B------:R-:W-:Y:S01]  /*2b70*/  @P1 LEA.HI.X R5, R185, R9.reuse, R23, 0x1, P2 ;  /* 0x00000009b9051211 */ /* 0x080fe200010f0c17 */
[----:B------:R1:W-:Y:S01]  /*2b80*/  @P1 LDGSTS.E.BYPASS.LTC128B.128 [R188+0xc100], [R6.64], !P5 ;  /* 0x0c10000006bc1fae */ /* 0x0003e2000e901d46 */
[----:B------:R-:W-:Y:S02]  /*2b90*/  IADD3 R0, P2, R2, R196, RZ ;  /* 0x000000c402007210 */ /* 0x000fe40007f5e0ff */
[----:B------:R-:W-:Y:S01]  /*2ba0*/  @P1 LEA.HI.X R9, R186, R9, R22, 0x1, P0 ;  /* 0x00000009ba091211 */ /* 0x000fe200000f0c16 */
[----:B------:R2:W-:Y:S01]  /*2bb0*/  @P1 LDGSTS.E.BYPASS.LTC128B.128 [R188+0xe100], [R4.64], !P4 ;  /* 0x0e10000004bc1fae */ /* 0x0005e2000e101d46 */
[----:B------:R-:W-:-:S02]  /*2bc0*/  IADD3.X R2, R199, R3, R10, P2, !PT ;  /* 0x00000003c7027210 */ /* 0x000fc400017fe40a */
[----:B------:R-:W-:Y:S01]  /*2bd0*/  LEA R15, P2, R0, c[0x0][0x1f8], 0x1 ;  /* 0x00007e00000f7a11 */ /* 0x000fe200078408ff */
[----:B------:R3:W-:Y:S01]  /*2be0*/  @P1 LDGSTS.E.BYPASS.LTC128B.128 [R188+0x10100], [R8.64], !P6 ;  /* 0x1010000008bc1fae */ /* 0x0007e2000f101d46 */
[----:B------:R-:W-:Y:S02]  /*2bf0*/  ISETP.GE.AND P0, PT, R14, 0x21, PT ;  /* 0x000000210e00780c */ /* 0x000fe40003f06270 */
[----:B------:R-:W-:Y:S01]  /*2c00*/  LEA.HI.X R17, R0, c[0x0][0x1fc], R2, 0x1, P2 ;  /* 0x00007f0000117a11 */ /* 0x000fe200010f0c02 */
[----:B------:R-:W3:Y:S04]  /*2c10*/  SHFL.IDX PT, R10, R15, RZ, 0x181f ;  /* 0x00181fff0f0a7589 */ /* 0x000ee800000e0000 */
[----:B------:R-:W3:Y:S04]  /*2c20*/  SHFL.IDX PT, R11, R17, RZ, 0x181f ;  /* 0x00181fff110b7589 */ /* 0x000ee800000e0000 */
[----:B------:R3:W3:Y:S02]  /*2c30*/  SHFL.IDX PT, R0, R15, 0x1, 0x181f ;  /* 0x00381f000f007f89 */ /* 0x0006e400000e0000 */
[----:B----4-:R-:W-:-:S04]  /*2c40*/  @P0 LEA R2, P1, R186, R12, 0x1 ;  /* 0x0000000cba020211 */ /* 0x010fc800078208ff */
[-C--:B-----5:R-:W-:Y:S02]  /*2c50*/  @P0 LEA.HI.X R3, R186, R13.reuse, R22, 0x1, P1 ;  /* 0x0000000dba030211 */ /* 0x0a0fe400008f0c16 */
[-C--:B-1----:R-:W-:Y:S02]  /*2c60*/  @P0 LEA R6, P3, R177, R12.reuse, 0x1 ;  /* 0x0000000cb1060211 */ /* 0x082fe400078608ff */
[----:B--2---:R-:W-:Y:S02]  /*2c70*/  @P0 LEA R4, P2, R185, R12, 0x1 ;  /* 0x0000000cb9040211 */ /* 0x004fe400078408ff */
[-C--:B------:R-:W-:Y:S01]  /*2c80*/  @P0 LEA.HI.X R7, R177, R13.reuse, R19, 0x1, P3 ;  /* 0x0000000db1070211 */ /* 0x080fe200018f0c13 */
[C---:B------:R-:W-:Y:S01]  /*2c90*/  IMAD.SHL.U32 R19, R185.reuse, 0x2, RZ ;  /* 0x00000002b9137824 */ /* 0x040fe200078e00ff */
[C-C-:B------:R-:W-:Y:S02]  /*2ca0*/  @P0 LEA.HI.X R5, R185.reuse, R13, R23.reuse, 0x1, P2 ;  /* 0x0000000db9050211 */ /* 0x140fe400010f0c17 */
[----:B------:R-:W-:Y:S01]  /*2cb0*/  SHF.L.U64.HI R13, R185, 0x1, R23 ;  /* 0x00000001b90d7819 */ /* 0x000fe20000010217 */
[----:B------:R1:W-:Y:S01]  /*2cc0*/  @P0 LDGSTS.E.BYPASS.LTC128B.128 [R188+0xd100], [R6.64], !P5 ;  /* 0x0d10000006bc0fae */ /* 0x0003e2000e901d46 */
[----:B------:R-:W-:-:S02]  /*2cd0*/  ISETP.GE.AND P3, PT, R177, c[0x0][0x1d4], PT ;  /* 0x00007500b1007a0c */ /* 0x000fc40003f66270 */
[----:B------:R-:W-:Y:S01]  /*2ce0*/  ISETP.GE.AND P2, PT, R185, c[0x0][0x1d4], PT ;  /* 0x00007500b9007a0c */ /* 0x000fe20003f46270 */
[----:B------:R2:W-:Y:S01]  /*2cf0*/  @P0 LDGSTS.E.BYPASS.LTC128B.128 [R188+0xf100], [R4.64], !P4 ;  /* 0x0f10000004bc0fae */ /* 0x0005e2000e101d46 */
[----:B------:R-:W-:Y:S02]  /*2d00*/  ISETP.LT.OR P1, PT, R14, 0x1, P3 ;  /* 0x000000010e00780c */ /* 0x000fe40001f21670 */
[----:B---3--:R-:W-:Y:S01]  /*2d10*/  SHF.L.U64.HI R15, R186, 0x1, R22 ;  /* 0x00000001ba0f7819 */ /* 0x008fe20000010216 */
[----:B------:R3:W-:Y:S04]  /*2d20*/  @P0 LDGSTS.E.BYPASS.LTC128B.128 [R188+0x11100], [R2.64], !P6 ;  /* 0x1110000002bc0fae */ /* 0x0007e8000f101d46 */
[----:B------:R-:W0:Y:S04]  /*2d30*/  LDGDEPBAR ;  /* 0x00000000000079af */ /* 0x000e280000000000 */
[----:B-1----:R1:W4:Y:S01]  /*2d40*/  SHFL.IDX PT, R6, R17, 0x1, 0x181f ;  /* 0x00381f0011067f89 */ /* 0x00232200000e0000 */
[----:B--2---:R-:W-:-:S05]  /*2d50*/  IADD3 R4, P0, R10, R20, RZ ;  /* 0x000000140a047210 */ /* 0x004fca0007f1e0ff */
[----:B------:R-:W-:Y:S01]  /*2d60*/  IMAD.X R5, R11, 0x1, R16, P0 ;  /* 0x000000010b057824 */ /* 0x000fe200000e0610 */
[----:B---3--:R-:W-:-:S04]  /*2d70*/  IADD3 R2, P0, R10, R19, RZ ;  /* 0x000000130a027210 */ /* 0x008fc80007f1e0ff */
[----:B------:R2:W-:Y:S01]  /*2d80*/  LDGSTS.E.BYPASS.LTC128B.128 [R188+0x100], [R4.64], !P1 ;  /* 0x0010000004bc7fae */ /* 0x0005e2000c901d46 */
[----:B------:R-:W-:Y:S01]  /*2d90*/  IMAD.X R3, R11, 0x1, R13, P0 ;  /* 0x000000010b037824 */ /* 0x000fe200000e060d */
[----:B------:R-:W-:Y:S02]  /*2da0*/  ISETP.LT.OR P0, PT, R14, 0x1, P2 ;  /* 0x000000010e00780c */ /* 0x000fe40001701670 */
[----:B------:R-:W-:Y:S02]  /*2db0*/  ISETP.GE.AND P1, PT, R186, c[0x0][0x1d4], PT ;  /* 0x00007500ba007a0c */ /* 0x000fe40003f26270 */
[----:B------:R-:W-:Y:S01]  /*2dc0*/  ISETP.LT.OR P2, PT, R14, 0x21, P2 ;  /* 0x000000210e00780c */ /* 0x000fe20001741670 */
[----:B-1----:R-:W-:-:S08]  /*2dd0*/  IMAD.SHL.U32 R17, R186, 0x2, RZ ;  /* 0x00000002ba117824 */ /* 0x002fd000078e00ff */
[----:B------:R1:W-:Y:S01]  /*2de0*/  LDGSTS.E.BYPASS.LTC128B.128 [R188+0x2100], [R2.64], !P0 ;  /* 0x0210000002bc7fae */ /* 0x0003e2000c101d46 */
[----:B--2---:R-:W-:-:S05]  /*2df0*/  IADD3 R4, P0, R10, R17, RZ ;  /* 0x000000110a047210 */ /* 0x004fca0007f1e0ff */
[----:B------:R-:W-:Y:S01]  /*2e00*/  IMAD.X R5, R11, 0x1, R15, P0 ;  /* 0x000000010b057824 */ /* 0x000fe200000e060f */
[----:B-1----:R-:W-:-:S05]  /*2e10*/  IADD3 R2, P0, R0, R20, RZ ;  /* 0x0000001400027210 */ /* 0x002fca0007f1e0ff */
[----:B----4-:R-:W-:Y:S01]  /*2e20*/  IMAD.X R3, R6, 0x1, R16, P0 ;  /* 0x0000000106037824 */ /* 0x010fe200000e0610 */
[C---:B------:R-:W-:Y:S02]  /*2e30*/  ISETP.LT.OR P0, PT, R14.reuse, 0x1, P1 ;  /* 0x000000010e00780c */ /* 0x040fe40000f01670 */
[----:B------:R-:W-:-:S11]  /*2e40*/  ISETP.LT.OR P1, PT, R14, 0x21, P1 ;  /* 0x000000210e00780c */ /* 0x000fd60000f21670 */
[----:B------:R1:W-:Y:S01]  /*2e50*/  LDGSTS.E.BYPASS.LTC128B.128 [R188+0x4100], [R4.64], !P0 ;  /* 0x0410000004bc7fae */ /* 0x0003e2000c101d46 */
[----:B------:R-:W-:Y:S02]  /*2e60*/  ISETP.LT.OR P0, PT, R14, 0x21, P3 ;  /* 0x000000210e00780c */ /* 0x000fe40001f01670 */
[----:B------:R-:W-:-:S11]  /*2e70*/  ISETP.GT.AND P3, PT, R189, 0x3f, PT ;  /* 0x0000003fbd00780c */ /* 0x000fd60003f64270 */
[----:B------:R2:W-:Y:S01]  /*2e80*/  LDGSTS.E.BYPASS.LTC128B.128 [R188+0x1100], [R2.64], !P0 ;  /* 0x0110000002bc7fae */ /* 0x0005e2000c101d46 */
[----:B-1----:R-:W-:-:S05]  /*2e90*/  IADD3 R4, P0, R0, R19, RZ ;  /* 0x0000001300047210 */ /* 0x002fca0007f1e0ff */
[----:B------:R-:W-:-:S05]  /*2ea0*/  IMAD.X R5, R6, 0x1, R13, P0 ;  /* 0x0000000106057824 */ /* 0x000fca00000e060d */
[----:B------:R1:W-:Y:S01]  /*2eb0*/  LDGSTS.E.BYPASS.LTC128B.128 [R188+0x3100], [R4.64], !P2 ;  /* 0x0310000004bc7fae */ /* 0x0003e2000d101d46 */
[----:B------:R-:W-:Y:S02]  /*2ec0*/  ISETP.GT.AND P2, PT, R18, R187, PT ;  /* 0x000000bb1200720c */ /* 0x000fe40003f44270 */
[----:B--2---:R-:W-:-:S05]  /*2ed0*/  IADD3 R2, P0, R0, R17, RZ ;  /* 0x0000001100027210 */ /* 0x004fca0007f1e0ff */
[----:B------:R-:W-:-:S05]  /*2ee0*/  IMAD.X R3, R6, 0x1, R15, P0 ;  /* 0x0000000106037824 */ /* 0x000fca00000e060f */
[----:B------:R1:W-:Y:S04]  /*2ef0*/  LDGSTS.E.BYPASS.LTC128B.128 [R188+0x5100], [R2.64], !P1 ;  /* 0x0510000002bc7fae */ /* 0x0003e8000c901d46 */
[----:B------:R-:W0:Y:S01]  /*2f00*/  LDGDEPBAR ;  /* 0x00000000000079af */ /* 0x000e220000000000 */
        /* <DEDUP_REMOVED lines=28> */
[----:B------:R-:W-:Y:S06]  /*30d0*/  BRA.DIV ~URZ, `(.L_x_1577) ;  /* 0x0000b2e27f007947 */ /* 0x000fec000b800000 */
[----:B------:R1:W2:Y:S02]  /*30e0*/  SHFL.IDX PT, R4, R5, RZ, 0x181f ;  /* 0x00181fff05047589 */ /* 0x0002a400000e0000 */
.L_x_1669:
[----:B------:R-:W-:Y:S05]  /*30f0*/  BRA.DIV ~URZ, `(.L_x_1578) ;  /* 0x0000b3327f007947 */ /* 0x000fea000b800000 */
[----:B------:R-:W3:Y:S01]  /*3100*/  SHFL.IDX PT, R0, R10, RZ, 0x181f ;  /* 0x00181fff0a007589 */ /* 0x000ee200000e0000 */
[----:B------:R-:W-:Y:S02]  /*3110*/  SEL R12, RZ, 0x10, P5 ;  /* 0x00000010ff0c7807 */ /* 0x000fe40002800000 */
[----:B------:R-:W-:Y:S02]  /*3120*/  SEL R11, RZ, 0x10, P4 ;  /* 0x00000010ff0b7807 */ /* 0x000fe40002000000 */
[----:B---3--:R-:W-:-:S05]  /*3130*/  IADD3 R8, P0, R0, R20, RZ ;  /* 0x0000001400087210 */ /* 0x008fca0007f1e0ff */
[----:B--2---:R-:W-:Y:S01]  /*3140*/  IMAD.X R9, R4, 0x1, R16, P0 ;  /* 0x0000000104097824 */ /* 0x004fe200000e0610 */
[----:B------:R-:W-:-:S04]  /*3150*/  IADD3 R6, P0, R0, R19, RZ ;  /* 0x0000001300067210 */ /* 0x000fc80007f1e0ff */
[----:B------:R-:W-:Y:S01]  /*3160*/  @!PT LDS RZ, [RZ] ;  /* 0x00000000fffff984 */ /* 0x000fe20000000800 */
[----:B------:R-:W-:Y:S01]  /*3170*/  @!PT LDS RZ, [RZ] ;  /* 0x00000000fffff984 */ /* 0x000fe20000000800 */
[----:B------:R2:W-:Y:S01]  /*3180*/  LDGSTS.E.BYPASS.LTC128B.128 [R188+0x12100], [R8.64], !P5 ;  /* 0x1210000008bc7fae */ /* 0x0005e2000e901d46 */
[----:B------:R-:W-:Y:S01]  /*3190*/  IMAD.X R7, R4, 0x1, R13, P0 ;  /* 0x0000000104077824 */ /* 0x000fe200000e060d */
[----:B------:R-:W-:Y:S02]  /*31a0*/  IADD3 R2, P0, R0, R17, RZ ;  /* 0x0000001100027210 */ /* 0x000fe40007f1e0ff */
[----:B------:R3:W4:Y:S03]  /*31b0*/  SHFL.IDX PT, R0, R10, 0x1, 0x181f ;  /* 0x00381f000a007f89 */ /* 0x00072600000e0000 */
[----:B------:R-:W-:Y:S01]  /*31c0*/  IMAD.X R3, R4, 0x1, R15, P0 ;  /* 0x0000000104037824 */ /* 0x000fe200000e060f */
[----:B------:R3:W-:Y:S04]  /*31d0*/  LDGSTS.E.BYPASS.LTC128B.128 [R188+0x14100], [R6.64], !P4 ;  /* 0x1410000006bc7fae */ /* 0x0007e8000e101d46 */
[----:B------:R3:W-:Y:S04]  /*31e0*/  LDGSTS.E.BYPASS.LTC128B.128 [R188+0x16100], [R2.64], !P6 ;  /* 0x1610000002bc7fae */ /* 0x0007e8000f101d46 */
[----:B--2---:R3:W2:Y:S01]  /*31f0*/  SHFL.IDX PT, R8, R5, 0x1, 0x181f ;  /* 0x00381f0005087f89 */ /* 0x0046a200000e0000 */
[----:B------:R-:W-:-:S03]  /*3200*/  IMAD.MOV.U32 R9, RZ, RZ, R252 ;  /* 0x000000ffff097224 */ /* 0x000fc600078e00fc */
.L_x_1670:
[----:B---34-:R-:W-:-:S04]  /*3210*/  IADD3 R2, -R11, 0x10, RZ ;  /* 0x000000100b027810 */ /* 0x018fc80007ffe1ff */
[----:B------:R-:W-:-:S04]  /*3220*/  LOP3.LUT R2, R2, 0xf, RZ, 0xc0, !PT ;  /* 0x0000000f02027812 */ /* 0x000fc800078ec0ff */
[----:B------:R-:W-:Y:S02]  /*3230*/  IADD3 R4, P1, P0, R2, R0, R19 ;  /* 0x0000000002047210 */ /* 0x000fe4000783e013 */
[----:B------:R-:W-:Y:S02]  /*3240*/  IADD3 R2, -R12, 0x10, RZ ;  /* 0x000000100c027810 */ /* 0x000fe40007ffe1ff */
[----:B-12---:R-:W-:Y:S02]  /*3250*/  IADD3.X R5, RZ, R8, R13, P1, P0 ;  /* 0x00000008ff057210 */ /* 0x006fe40000fe040d */
[----:B------:R-:W-:-:S04]  /*3260*/  LOP3.LUT R2, R2, 0xf, RZ, 0xc0, !PT ;  /* 0x0000000f02027812 */ /* 0x000fc800078ec0ff */
[----:B------:R-:W-:Y:S02]  /*3270*/  IADD3 R6, P1, P0, R2, R0, R20 ;  /* 0x0000000002067210 */ /* 0x000fe4000783e014 */
[----:B------:R-:W-:Y:S02]  /*3280*/  IADD3 R2, -R9, 0x10, RZ ;  /* 0x0000001009027810 */ /* 0x000fe40007ffe1ff */
[----:B------:R-:W-:Y:S02]  /*3290*/  IADD3.X R7, RZ, R8, R16, P1, P0 ;  /* 0x00000008ff077210 */ /* 0x000fe40000fe0410 */
[----:B------:R-:W-:-:S04]  /*32a0*/  LOP3.LUT R2, R2, 0xf, RZ, 0xc0, !PT ;  /* 0x0000000f02027812 */ /* 0x000fc800078ec0ff */
[----:B------:R-:W-:-:S04]  /*32b0*/  IADD3 R2, P1, P0, R2, R0, R17 ;  /* 0x0000000002027210 */ /* 0x000fc8000783e011 */
[----:B------:R-:W-:Y:S02]  /*32c0*/  IADD3.X R3, RZ, R8, R15, P1, P0 ;  /* 0x00000008ff037210 */ /* 0x000fe40000fe040f */
[----:B------:R-:W-:-:S13]  /*32d0*/  ISETP.NE.U32.AND P0, PT, R12, RZ, PT ;  /* 0x000000ff0c00720c */ /* 0x000fda0003f05070 */
[----:B------:R-:W-:Y:S01]  /*32e0*/  @!PT LDS RZ, [RZ] ;  /* 0x00000000fffff984 */ /* 0x000fe20000000800 */
[----:B------:R-:W-:Y:S01]  /*32f0*/  @!PT LDS RZ, [RZ] ;  /* 0x00000000fffff984 */ /* 0x000fe20000000800 */
[----:B------:R-:W-:Y:S01]  /*3300*/  @!PT LDS RZ, [RZ] ;  /* 0x00000000fffff984 */ /* 0x000fe20000000800 */
[----:B------:R1:W-:Y:S01]  /*3310*/  LDGSTS.E.BYPASS.LTC128B.128.ZFILL [R188+0x13100], [R6.64], P0 ;  /* 0x1310000006bc7fae */ /* 0x0003e20008141d46 */
[----:B------:R-:W-:-:S13]  /*3320*/  ISETP.NE.U32.AND P0, PT, R11, RZ, PT ;  /* 0x000000ff0b00720c */ /* 0x000fda0003f05070 */
[----:B------:R1:W-:Y:S01]  /*3330*/  LDGSTS.E.BYPASS.LTC128B.128.ZFILL [R188+0x15100], [R4.64], P0 ;  /* 0x1510000004bc7fae */ /* 0x0003e20008141d46 */
[----:B------:R-:W-:-:S13]  /*3340*/  ISETP.NE.U32.AND P0, PT, R9, RZ, PT ;  /* 0x000000ff0900720c */ /* 0x000fda0003f05070 */
[----:B------:R1:W-:Y:S02]  /*3350*/  LDGSTS.E.BYPASS.LTC128B.128.ZFILL [R188+0x17100], [R2.64], P0 ;  /* 0x1710000002bc7fae */ /* 0x0003e40008141d46 */
.L_x_1576:
[----:B------:R-:W-:Y:S05]  /*3360*/  BSYNC B0 ;  /* 0x0000000000007941 */ /* 0x000fea0003800000 */
.L_x_1575:
[----:B------:R-:W0:Y:S01]  /*3370*/  LDGDEPBAR ;  /* 0x00000000000079af */ /* 0x000e220000000000 */
[----:B------:R-:W-:Y:S01]  /*3380*/  IMAD.MOV.U32 R0, RZ, RZ, 0x20 ;  /* 0x00000020ff007424 */ /* 0x000fe200078e00ff */
[----:B------:R-:W-:-:S04]  /*3390*/  LOP3.LUT P0, RZ, R162, 0x2, RZ, 0xc0, !PT ;  /* 0x00000002a2ff7812 */ /* 0x000fc8000780c0ff */
[----:B------:R-:W-:-:S05]  /*33a0*/  SEL R167, R0, 0xffffffe0, !P0 ;  /* 0xffffffe000a77807 */ /* 0x000fca0004000000 */
[----:B------:R-:W-:Y:S01]  /*33b0*/  IMAD.IADD R24, R169, 0x1, R167 ;  /* 0x00000001a9187824 */ /* 0x000fe200078e02a7 */
[----:B------:R-:W-:-:S04]  /*33c0*/  DEPBAR.LE SB0, 0x3 ;  /* 0x000080c00000791a */ /* 0x000fc80000000000 */
[----:B------:R-:W-:-:S04]  /*33d0*/  DEPBAR.LE SB0, 0x2 ;  /* 0x000080800000791a */ /* 0x000fc80000000000 */
[----:B------:R-:W-:Y:S01]  /*33e0*/  WARPSYNC 0xffffffff ;  /* 0xffffffff00007948 */ /* 0x000fe20003800000 */
[----:B------:R-:W-:Y:S06]  /*33f0*/  BAR.SYNC.DEFER_BLOCKING 0x0 ;  /* 0x0000000000007b1d */ /* 0x000fec0000010000 */
[----:B------:R-:W-:Y:S01]  /*3400*/  BSSY B0, `(.L_x_1579) ;  /* 0x000004a000007945 */ /* 0x000fe20003800000 */
[----:B------:R2:W3:Y:S04]  /*3410*/  LDSM.16.M88.4 R8, [R163] ;  /* 0x00000000a308783b */ /* 0x0004e80000000200 */
[----:B------:R2:W4:Y:S04]  /*3420*/  LDSM.16.M88.4 R32, [R169] ;  /* 0x00000000a920783b */ /* 0x0005280000000200 */
[----:B------:R2:W1:Y:S04]  /*3430*/  LDSM.16.M88.4 R36, [R169+0x800] ;  /* 0x00080000a924783b */ /* 0x0004680000000200 */
[----:B------:R2:W1:Y:S04]  /*3440*/  LDSM.16.M88.4 R40, [R169+0x1000] ;  /* 0x00100000a928783b */ /* 0x0004680000000200 */
[----:B------:R2:W1:Y:S04]  /*3450*/  LDSM.16.M88.4 R56, [R169+0x1800] ;  /* 0x00180000a938783b */ /* 0x0004680000000200 */
[----:B-1----:R2:W1:Y:S04]  /*3460*/  LDSM.16.M88.4 R4, [R164] ;  /* 0x00000000a404783b */ /* 0x0024680000000200 */
[----:B------:R2:W1:Y:S04]  /*3470*/  LDSM.16.M88.4 R60, [R24] ;  /* 0x00000000183c783b */ /* 0x0004680000000200 */
[----:B------:R2:W1:Y:S04]  /*3480*/  LDSM.16.M88.4 R76, [R24+0x800] ;  /* 0x00080000184c783b */ /* 0x0004680000000200 */
[----:B------:R2:W1:Y:S04]  /*3490*/  LDSM.16.M88.4 R80, [R24+0x1000] ;  /* 0x001000001850783b */ /* 0x0004680000000200 */
[----:B------:R2:W1:Y:S01]  /*34a0*/  LDSM.16.M88.4 R88, [R24+0x1800] ;  /* 0x001800001858783b */ /* 0x0004620000000200 */
[----:B------:R-:W-:Y:S05]  /*34b0*/  @!P2 BRA `(.L_x_1580) ;  /* 0x000003e00000a947 */ /* 0x000fea0003800000 */
[----:B------:R-:W-:Y:S01]  /*34c0*/  SHF.R.S32.HI R0, RZ, 0x1f, R174 ;  /* 0x0000001fff007819 */ /* 0x000fe200000114ae */
[----:B------:R-:W-:Y:S01]  /*34d0*/  IMAD.WIDE.U32 R2, R174, c[0x0][0x208], RZ ;  /* 0x00008200ae027a25 */ /* 0x000fe200078e00ff */
[----:B------:R-:W-:-:S02]  /*34e0*/  SHF.R.S32.HI R12, RZ, 0x1f, R173 ;  /* 0x0000001fff0c7819 */ /* 0x000fc400000114ad */
[----:B------:R-:W-:Y:S01]  /*34f0*/  SHF.R.S32.HI R13, RZ, 0x1f, R186 ;  /* 0x0000001fff0d7819 */ /* 0x000fe200000114ba */
[----:B------:R-:W-:Y:S01]  /*3500*/  IMAD R0, R0, c[0x0][0x208], RZ ;  /* 0x0000820000007a24 */ /* 0x000fe200078e02ff */
[----:B------:R-:W-:Y:S01]  /*3510*/  SHF.R.S32.HI R15, RZ, 0x1f, R185 ;  /* 0x0000001fff0f7819 */ /* 0x000fe200000114b9 */
[----:B------:R-:W-:Y:S01]  /*3520*/  IMAD.SHL.U32 R27, R186, 0x2, RZ ;  /* 0x00000002ba1b7824 */ /* 0x000fe200078e00ff */
[----:B------:R-:W-:Y:S01]  /*3530*/  SHF.R.S32.HI R14, RZ, 0x1f, R177 ;  /* 0x0000001fff0e7819 */ /* 0x000fe200000114b1 */
[----:B------:R-:W-:Y:S01]  /*3540*/  IMAD R0, R174, c[0x0][0x20c], R0 ;  /* 0x00008300ae007a24 */ /* 0x000fe200078e0200 */
[----:B------:R-:W-:Y:S01]  /*3550*/  SHF.L.U64.HI R23, R186, 0x1, R13 ;  /* 0x00000001ba177819 */ /* 0x000fe2000001020d */
[C---:B------:R-:W-:Y:S01]  /*3560*/  IMAD.SHL.U32 R26, R185.reuse, 0x2, RZ ;  /* 0x00000002b91a7824 */ /* 0x040fe200078e00ff */
[----:B------:R-:W-:Y:S01]  /*3570*/  SHF.L.U64.HI R22, R185, 0x1, R15 ;  /* 0x00000001b9167819 */ /* 0x000fe2000001020f */
[----:B------:R-:W-:Y:S01]  /*3580*/  IMAD.IADD R3, R3, 0x1, R0 ;  /* 0x0000000103037824 */ /* 0x000fe200078e0200 */
[----:B------:R-:W-:Y:S01]  /*3590*/  SHF.L.U64.HI R21, R177, 0x1, R14 ;  /* 0x00000001b1157819 */ /* 0x000fe2000001020e */
[----:B------:R-:W-:-:S02]  /*35a0*/  IMAD R0, R12, c[0x0][0x218], RZ ;  /* 0x000086000c007a24 */ /* 0x000fc400078e02ff */
[----:B------:R-:W-:-:S04]  /*35b0*/  IMAD.WIDE.U32 R2, R173, c[0x0][0x218], R2 ;  /* 0x00008600ad027a25 */ /* 0x000fc800078e0002 */
[----:B------:R-:W-:Y:S01]  /*35c0*/  IMAD R12, R173, c[0x0][0x21c], R0 ;  /* 0x00008700ad0c7a24 */ /* 0x000fe200078e0200 */
[----:B------:R-:W-:Y:S01]  /*35d0*/  IADD3 R0, P0, R196, R2, RZ ;  /* 0x00000002c4007210 */ /* 0x000fe20007f1e0ff */
[----:B------:R-:W-:-:S03]  /*35e0*/  IMAD.SHL.U32 R25, R177, 0x2, RZ ;  /* 0x00000002b1197824 */ /* 0x000fc600078e00ff */
[----:B------:R-:W-:Y:S02]  /*35f0*/  IADD3.X R2, R199, R3, R12, P0, !PT ;  /* 0x00000003c7027210 */ /* 0x000fe400007fe40c */
[----:B------:R-:W-:-:S04]  /*3600*/  LEA R20, P0, R0, c[0x0][0x1f8], 0x1 ;  /* 0x00007e0000147a11 */ /* 0x000fc800078008ff */
[----:B------:R-:W-:Y:S01]  /*3610*/  LEA.HI.X R13, R0, c[0x0][0x1fc], R2, 0x1, P0 ;  /* 0x00007f00000d7a11 */ /* 0x000fe200000f0c02 */
[----:B------:R-:W-:Y:S06]  /*3620*/  BRA.DIV ~URZ, `(.L_x_1581) ;  /* 0x0000b0127f007947 */ /* 0x000fec000b800000 */
[----:B------:R2:W4:Y:S02]  /*3630*/  SHFL.IDX PT, R12, R13, RZ, 0x181f ;  /* 0x00181fff0d0c7589 */ /* 0x00052400000e0000 */
.L_x_1671:
[----:B------:R-:W-:Y:S05]  /*3640*/  BRA.DIV ~URZ, `(.L_x_1582) ;  /* 0x0000b0627f007947 */ /* 0x000fea000b800000 */
[----:B------:R-:W5:Y:S01]  /*3650*/  SHFL.IDX PT, R0, R20, RZ, 0x181f ;  /* 0x00181fff14007589 */ /* 0x000f6200000e0000 */
[----:B------:R-:W-:Y:S02]  /*3660*/  SEL R19, RZ, 0x10, P5 ;  /* 0x00000010ff137807 */ /* 0x000fe40002800000 */
[----:B------:R-:W-:Y:S02]  /*3670*/  SEL R18, RZ, 0x10, P4 ;  /* 0x00000010ff127807 */ /* 0x000fe40002000000 */
[C---:B-----5:R-:W-:Y:S02]  /*3680*/  IADD3 R16, P0, R0.reuse, R25, RZ ;  /* 0x0000001900107210 */ /* 0x060fe40007f1e0ff */
[----:B------:R-:W-:-:S03]  /*3690*/  IADD3 R14, P1, R0, R26, RZ ;  /* 0x0000001a000e7210 */ /* 0x000fc60007f3e0ff */
[----:B----4-:R-:W-:Y:S01]  /*36a0*/  IMAD.X R17, R12, 0x1, R21, P0 ;  /* 0x000000010c117824 */ /* 0x010fe200000e0615 */
[----:B------:R-:W-:Y:S01]  /*36b0*/  IADD3 R2, P0, R0, R27, RZ ;  /* 0x0000001b00027210 */ /* 0x000fe20007f1e0ff */
[C---:B------:R-:W-:Y:S01]  /*36c0*/  IMAD.X R15, R12.reuse, 0x1, R22, P1 ;  /* 0x000000010c0f7824 */ /* 0x040fe200008e0616 */
[----:B------:R4:W2:Y:S03]  /*36d0*/  SHFL.IDX PT, R0, R20, 0x1, 0x181f ;  /* 0x00381f0014007f89 */ /* 0x0008a600000e0000 */
[----:B------:R-:W-:Y:S01]  /*36e0*/  IMAD.X R3, R12, 0x1, R23, P0 ;  /* 0x000000010c037824 */ /* 0x000fe200000e0617 */
[----:B------:R-:W-:Y:S01]  /*36f0*/  @!PT LDS RZ, [RZ] ;  /* 0x00000000fffff984 */ /* 0x000fe20000000800 */
[----:B------:R5:W-:Y:S04]  /*3700*/  LDGSTS.E.BYPASS.LTC128B.128 [R188+0x6100], [R16.64], !P5 ;  /* 0x0610000010bc7fae */ /* 0x000be8000e901d46 */
[----:B------:R4:W-:Y:S04]  /*3710*/  LDGSTS.E.BYPASS.LTC128B.128 [R188+0x8100], [R14.64], !P4 ;  /* 0x081000000ebc7fae */ /* 0x0009e8000e101d46 */
[----:B------:R4:W-:Y:S04]  /*3720*/  LDGSTS.E.BYPASS.LTC128B.128 [R188+0xa100], [R2.64], !P6 ;  /* 0x0a10000002bc7fae */ /* 0x0009e8000f101d46 */
[----:B-----5:R4:W3:Y:S01]  /*3730*/  SHFL.IDX PT, R16, R13, 0x1, 0x181f ;  /* 0x00381f000d107f89 */ /* 0x0208e200000e0000 */
[----:B------:R-:W-:-:S03]  /*3740*/  IMAD.MOV.U32 R17, RZ, RZ, R252 ;  /* 0x000000ffff117224 */ /* 0x000fc600078e00fc */
.L_x_1672:
[----:B--2-4-:R-:W-:Y:S02]  /*3750*/  IADD3 R2, -R19, 0x10, RZ ;  /* 0x0000001013027810 */ /* 0x014fe40007ffe1ff */
[----:B------:R-:W-:-:S02]  /*3760*/  IADD3 R3, -R18, 0x10, RZ ;  /* 0x0000001012037810 */ /* 0x000fc40007ffe1ff */
[----:B------:R-:W-:-:S04]  /*3770*/  LOP3.LUT R2, R2, 0xf, RZ, 0xc0, !PT ;  /* 0x0000000f02027812 */ /* 0x000fc800078ec0ff */
[----:B------:R-:W-:Y:S02]  /*3780*/  IADD3 R14, P1, P0, R2, R0, R25 ;  /* 0x00000000020e7210 */ /* 0x000fe4000783e019 */
[----:B------:R-:W-:Y:S02]  /*3790*/  LOP3.LUT R2, R3, 0xf, RZ, 0xc0, !PT ;  /* 0x0000000f03027812 */ /* 0x000fe400078ec0ff */
[----:B------:R-:W-:Y:S02]  /*37a0*/  IADD3 R3, -R17, 0x10, RZ ;  /* 0x0000001011037810 */ /* 0x000fe40007ffe1ff */
[----:B---3--:R-:W-:Y:S02]  /*37b0*/  IADD3.X R15, RZ, R16, R21, P1, P0 ;  /* 0x00000010ff0f7210 */ /* 0x008fe40000fe0415 */
[----:B------:R-:W-:Y:S02]  /*37c0*/  IADD3 R12, P1, P0, R2, R0, R26 ;  /* 0x00000000020c7210 */ /* 0x000fe4000783e01a */
[----:B------:R-:W-:-:S02]  /*37d0*/  LOP3.LUT R2, R3, 0xf, RZ, 0xc0, !PT ;  /* 0x0000000f03027812 */ /* 0x000fc400078ec0ff */
[----:B------:R-:W-:Y:S02]  /*37e0*/  IADD3.X R13, RZ, R16, R22, P1, P0 ;  /* 0x00000010ff0d7210 */ /* 0x000fe40000fe0416 */
[----:B------:R-:W-:-:S04]  /*37f0*/  IADD3 R2, P1, P0, R2, R0, R27 ;  /* 0x0000000002027210 */ /* 0x000fc8000783e01b */
[----:B------:R-:W-:Y:S02]  /*3800*/  IADD3.X R3, RZ, R16, R23, P1, P0 ;  /* 0x00000010ff037210 */ /* 0x000fe40000fe0417 */
[----:B------:R-:W-:Y:S02]  /*3810*/  ISETP.NE.U32.AND P0, PT, R19, RZ, PT ;  /* 0x000000ff1300720c */ /* 0x000fe40003f05070 */
[----:B------:R-:W-:-:S11]  /*3820*/  ISETP.NE.U32.AND P1, PT, R18, RZ, PT ;  /* 0x000000ff1200720c */ /* 0x000fd60003f25070 */
[----:B------:R-:W-:Y:S01]  /*3830*/  @!PT LDS RZ, [RZ] ;  /* 0x00000000fffff984 */ /* 0x000fe20000000800 */
[----:B------:R-:W-:Y:S01]  /*3840*/  @!PT LDS RZ, [RZ] ;  /* 0x00000000fffff984 */ /* 0x000fe20000000800 */
[----:B------:R-:W-:Y:S01]  /*3850*/  @!PT LDS RZ, [RZ] ;  /* 0x00000000fffff984 */ /* 0x000fe20000000800 */
[----:B------:R2:W-:Y:S01]  /*3860*/  LDGSTS.E.BYPASS.LTC128B.128.ZFILL [R188+0x7100], [R14.64], P0 ;  /* 0x071000000ebc7fae */ /* 0x0005e20008141d46 */
[----:B------:R-:W-:-:S03]  /*3870*/  ISETP.NE.U32.AND P0, PT, R17, RZ, PT ;  /* 0x000000ff1100720c */ /* 0x000fc60003f05070 */
[----:B------:R2:W-:Y:S10]  /*3880*/  LDGSTS.E.BYPASS.LTC128B.128.ZFILL [R188+0x9100], [R12.64], P1 ;  /* 0x091000000cbc7fae */ /* 0x0005f40008941d46 */
[----:B------:R2:W-:Y:S02]  /*3890*/  LDGSTS.E.BYPASS.LTC128B.128.ZFILL [R188+0xb100], [R2.64], P0 ;  /* 0x0b10000002bc7fae */ /* 0x0005e40008141d46 */
.L_x_1580:
[----:B------:R-:W-:Y:S05]  /*38a0*/  BSYNC B0 ;  /* 0x0000000000007941 */ /* 0x000fea0003800000 */
.L_x_1579:
[----:B--2---:R-:W-:Y:S01]  /*38b0*/  IMAD.MOV.U32 R2, RZ, RZ, 0x40 ;  /* 0x00000040ff027424 */ /* 0x004fe200078e00ff */
[----:B------:R-:W-:Y:S01]  /*38c0*/  LOP3.LUT P0, RZ, R162, 0x4, RZ, 0xc0, !PT ;  /* 0x00000004a2ff7812 */ /* 0x000fe2000780c0ff */
[----:B------:R-:W0:Y:S01]  /*38d0*/  LDGDEPBAR ;  /* 0x00000000000079af */ /* 0x000e220000000000 */
[----:B------:R-:W-:Y:S02]  /*38e0*/  WARPSYNC 0xffffffff ;  /* 0xffffffff00007948 */ /* 0x000fe40003800000 */
[----:B------:R-:W-:-:S04]  /*38f0*/  SEL R2, R2, 0xffffffc0, !P0 ;  /* 0xffffffc002027807 */ /* 0x000fc80004000000 */
[----:B------:R-:W-:Y:S01]  /*3900*/  IADD3 R0, R2, R169, R167 ;  /* 0x000000a902007210 */ /* 0x000fe20007ffe0a7 */
[----:B------:R-:W-:Y:S02]  /*3910*/  IMAD.IADD R2, R169, 0x1, R2 ;  /* 0x00000001a9027824 */ /* 0x000fe400078e0202 */
[C---:B---34-:R-:W-:Y:S01]  /*3920*/  HMMA.16816.F32.BF16 R12, R8.reuse, R32, RZ ;  /* 0x00000020080c723c */ /* 0x058fe200000418ff */
[----:B------:R-:W-:Y:S04]  /*3930*/  LDSM.16.M88.4 R20, [R166] ;  /* 0x00000000a614783b */ /* 0x000fe80000000200 */
[----:B------:R-:W2:Y:S03]  /*3940*/  LDSM.16.M88.4 R64, [R2] ;  /* 0x000000000240783b */ /* 0x000ea60000000200 */
[C---:B------:R-:W-:Y:S01]  /*3950*/  HMMA.16816.F32.BF16 R32, R8.reuse, R34, RZ ;  /* 0x000000220820723c */ /* 0x040fe200000418ff */
[----:B------:R-:W3:Y:S04]  /*3960*/  LDSM.16.M88.4 R72, [R2+0x1000] ;  /* 0x001000000248783b */ /* 0x000ee80000000200 */
[----:B------:R-:W4:Y:S03]  /*3970*/  LDSM.16.M88.4 R68, [R2+0x800] ;  /* 0x000800000244783b */ /* 0x000f260000000200 */
[----:B------:R-:W-:Y:S01]  /*3980*/  HMMA.16816.F32.BF16 R28, R8, R36, RZ ;  /* 0x00000024081c723c */ /* 0x000fe200000418ff */
[----:B------:R-:W5:Y:S04]  /*3990*/  LDSM.16.M88.4 R84, [R2+0x1800] ;  /* 0x001800000254783b */ /* 0x000f680000000200 */
[----:B------:R-:W-:Y:S03]  /*39a0*/  LDSM.16.M88.4 R16, [R165] ;  /* 0x00000000a510783b */ /* 0x000fe60000000200 */
[----:B-1----:R-:W-:Y:S01]  /*39b0*/  HMMA.16816.F32.BF16 R48, R4, R60, R12 ;  /* 0x0000003c0430723c */ /* 0x002fe2000004180c */
[----:B------:R-:W1:Y:S04]  /*39c0*/  LDSM.16.M88.4 R92, [R0] ;  /* 0x00000000005c783b */ /* 0x000e680000000200 */
[----:B------:R-:W-:Y:S03]  /*39d0*/  LDSM.16.M88.4 R100, [R169+0x2000] ;  /* 0x00200000a964783b */ /* 0x000fe60000000200 */
[C---:B------:R-:W-:Y:S01]  /*39e0*/  HMMA.16816.F32.BF16 R12, R8.reuse, R38, RZ ;  /* 0x00000026080c723c */ /* 0x040fe200000418ff */
[----:B------:R-:W-:Y:S07]  /*39f0*/  LDSM.16.M88.4 R96, [R24+0x2000] ;  /* 0x002000001860783b */ /* 0x000fee0000000200 */
[C---:B------:R-:W-:Y:S08]  /*3a00*/  HMMA.16816.F32.BF16 R36, R8.reuse, R40, RZ ;  /* 0x000000280824723c */ /* 0x040ff000000418ff */
[C---:B------:R-:W-:Y:S08]  /*3a10*/  HMMA.16816.F32.BF16 R40, R8.reuse, R42, RZ ;  /* 0x0000002a0828723c */ /* 0x040ff000000418ff */
[C---:B------:R-:W-:Y:S08]  /*3a20*/  HMMA.16816.F32.BF16 R44, R8.reuse, R56, RZ ;  /* 0x00000038082c723c */ /* 0x040ff000000418ff */
[----:B------:R-:W-:Y:S08]  /*3a30*/  HMMA.16816.F32.BF16 R56, R8, R58, RZ ;  /* 0x0000003a0838723c */ /* 0x000ff000000418ff */
[C---:B------:R-:W-:Y:S08]  /*3a40*/  HMMA.16816.F32.BF16 R60, R4.reuse, R62, R32 ;  /* 0x0000003e043c723c */ /* 0x040ff00000041820 */
[C---:B------:R-:W-:Y:S08]  /*3a50*/  HMMA.16816.F32.BF16 R52, R4.reuse, R76, R28 ;  /* 0x0000004c0434723c */ /* 0x040ff0000004181c */
[C---:B------:R-:W-:Y:S08]  /*3a60*/  HMMA.16816.F32.BF16 R28, R4.reuse, R80, R36 ;  /* 0x00000050041c723c */ /* 0x040ff00000041824 */
[C---:B------:R-:W-:Y:S01]  /*3a70*/  HMMA.16816.F32.BF16 R8, R4.reuse, R82, R40 ;  /* 0x000000520408723c */ /* 0x040fe20000041828 */
[----:B------:R-:W-:Y:S07]  /*3a80*/  LDSM.16.M88.4 R80, [R0+0x800] ;  /* 0x000800000050783b */ /* 0x000fee0000000200 */
[C---:B------:R-:W-:Y:S01]  /*3a90*/  HMMA.16816.F32.BF16 R32, R4.reuse, R78, R12 ;  /* 0x0000004e0420723c */ /* 0x040fe2000004180c */
[----:B------:R-:W1:Y:S04]  /*3aa0*/  LDSM.16.M88.4 R76, [R0+0x1000] ;  /* 0x00100000004c783b */ /* 0x000e680000000200 */
[----:B------:R-:W-:Y:S03]  /*3ab0*/  LDSM.16.M88.4 R12, [R163+0x4000] ;  /* 0x00400000a30c783b */ /* 0x000fe60000000200 */
[----:B------:R-:W-:Y:S08]  /*3ac0*/  HMMA.16816.F32.BF16 R36, R4, R88, R44 ;  /* 0x000000580424723c */ /* 0x000ff0000004182c */
[----:B--2---:R-:W-:Y:S08]  /*3ad0*/  HMMA.16816.F32.BF16 R44, R20, R64, R48 ;  /* 0x00000040142c723c */ /* 0x004ff00000041830 */
[----:B------:R-:W-:Y:S01]  /*3ae0*/  HMMA.16816.F32.BF16 R48, R4, R90, R56 ;  /* 0x0000005a0430723c */ /* 0x000fe20000041838 */
[----:B------:R-:W2:Y:S07]  /*3af0*/  LDSM.16.M88.4 R88, [R0+0x1800] ;  /* 0x001800000058783b */ /* 0x000eae0000000200 */
[C---:B------:R-:W-:Y:S01]  /*3b00*/  HMMA.16816.F32.BF16 R60, R20.reuse, R66, R60 ;  /* 0x00000042143c723c */ /* 0x040fe2000004183c */
[----:B------:R-:W-:Y:S07]  /*3b10*/  LDSM.16.M88.4 R64, [R169+0x3000] ;  /* 0x00300000a940783b */ /* 0x000fee0000000200 */
[C---:B---3--:R-:W-:Y:S08]  /*3b20*/  HMMA.16816.F32.BF16 R40, R20.reuse, R72, R28 ;  /* 0x000000481428723c */ /* 0x048ff0000004181c */
[C---:B----4-:R-:W-:Y:S08]  /*3b30*/  HMMA.16816.F32.BF16 R56, R20.reuse, R68, R52 ;  /* 0x000000441438723c */ /* 0x050ff00000041834 */
[C---:B------:R-:W-:Y:S01]  /*3b40*/  HMMA.16816.F32.BF16 R28, R20.reuse, R74, R8 ;  /* 0x0000004a141c723c */ /* 0x040fe20000041808 */
[----:B------:R-:W-:Y:S04]  /*3b50*/  LDSM.16.M88.4 R8, [R164+0x4000] ;  /* 0x00400000a408783b */ /* 0x000fe80000000200 */
[----:B------:R-:W-:Y:S03]  /*3b60*/  LDSM.16.M88.4 R72, [R24+0x3000] ;  /* 0x003000001848783b */ /* 0x000fe60000000200 */
[C---:B------:R-:W-:Y:S01]  /*3b70*/  HMMA.16816.F32.BF16 R52, R20.reuse, R70, R32 ;  /* 0x000000461434723c */ /* 0x040fe20000041820 */
[----:B------:R-:W-:Y:S07]  /*3b80*/  LDSM.16.M88.4 R68, [R169+0x2800] ;  /* 0x00280000a944783b */ /* 0x000fee0000000200 */
[----:B-----5:R-:W-:Y:S08]  /*3b90*/  HMMA.16816.F32.BF16 R4, R20, R84, R36 ;  /* 0x000000541404723c */ /* 0x020ff00000041824 */
[----:B-1----:R-:W-:Y:S08]  /*3ba0*/  HMMA.16816.F32.BF16 R32, R16, R92, R44 ;  /* 0x0000005c1020723c */ /* 0x002ff0000004182c */
[----:B------:R-:W-:Y:S01]  /*3bb0*/  HMMA.16816.F32.BF16 R36, R20, R86, R48 ;  /* 0x000000561424723c */ /* 0x000fe20000041830 */
[----:B------:R-:W1:Y:S07]  /*3bc0*/  LDSM.16.M88.4 R84, [R169+0x3800] ;  /* 0x00380000a954783b */ /* 0x000e6e0000000200 */
[C---:B------:R-:W-:Y:S01]  /*3bd0*/  HMMA.16816.F32.BF16 R60, R16.reuse, R94, R60 ;  /* 0x0000005e103c723c */ /* 0x040fe2000004183c */
[----:B------:R-:W-:Y:S07]  /*3be0*/  LDSM.16.M88.4 R92, [R2+0x2000] ;  /* 0x00200000025c783b */ /* 0x000fee0000000200 */
[C---:B------:R-:W-:Y:S08]  /*3bf0*/  HMMA.16816.F32.BF16 R44, R16.reuse, R76, R40 ;  /* 0x0000004c102c723c */ /* 0x040ff00000041828 */
[C---:B------:R-:W-:Y:S01]  /*3c00*/  HMMA.16816.F32.BF16 R40, R16.reuse, R78, R28 ;  /* 0x0000004e1028723c */ /* 0x040fe2000004181c */
[----:B------:R-:W-:Y:S07]  /*3c10*/  LDSM.16.M88.4 R76, [R24+0x2800] ;  /* 0x00280000184c783b */ /* 0x000fee0000000200 */
[C---:B--2---:R-:W-:Y:S01]  /*3c20*/  HMMA.16816.F32.BF16 R28, R16.reuse, R88, R4 ;  /* 0x00000058101c723c */ /* 0x044fe20000041804 */
[----:B------:R-:W-:Y:S07]  /*3c30*/  LDSM.16.M88.4 R4, [R166+0x4000] ;  /* 0x00400000a604783b */ /* 0x000fee0000000200 */
[----:B------:R-:W-:Y:S08]  /*3c40*/  HMMA.16816.F32.BF16 R56, R16, R80, R56 ;  /* 0x000000501038723c */ /* 0x000ff00000041838 */
[----:B------:R-:W-:Y:S08]  /*3c50*/  HMMA.16816.F32.BF16 R20, R12, R100, R32 ;  /* 0x000000640c14723c */ /* 0x000ff00000041820 */
[C---:B------:R-:W-:Y:S01]  /*3c60*/  HMMA.16816.F32.BF16 R48, R16.reuse, R82, R52 ;  /* 0x000000521030723c */ /* 0x040fe20000041834 */
[----:B------:R-:W2:Y:S07]  /*3c70*/  LDSM.16.M88.4 R80, [R24+0x3800] ;  /* 0x003800001850783b */ /* 0x000eae0000000200 */
[----:B------:R-:W-:Y:S01]  /*3c80*/  HMMA.16816.F32.BF16 R16, R16, R90, R36 ;  /* 0x0000005a1010723c */ /* 0x000fe20000041824 */
[----:B------:R-:W-:Y:S07]  /*3c90*/  LDSM.16.M88.4 R88, [R0+0x2000] ;  /* 0x002000000058783b */ /* 0x000fee0000000200 */
[C---:B------:R-:W-:Y:S08]  /*3ca0*/  HMMA.16816.F32.BF16 R60, R12.reuse, R102, R60 ;  /* 0x000000660c3c723c */ /* 0x040ff0000004183c */
[C---:B-1----:R-:W-:Y:S08]  /*3cb0*/  HMMA.16816.F32.BF16 R32, R12.reuse, R84, R28 ;  /* 0x000000540c20723c */ /* 0x042ff0000004181c */
[----:B------:R-:W-:Y:S08]  /*3cc0*/  HMMA.16816.F32.BF16 R52, R12, R68, R56 ;  /* 0x000000440c34723c */ /* 0x000ff00000041838 */
[----:B------:R-:W-:Y:S01]  /*3cd0*/  HMMA.16816.F32.BF16 R28, R8, R96, R20 ;  /* 0x00000060081c723c */ /* 0x000fe20000041814 */
[----:B------:R-:W-:Y:S07]  /*3ce0*/  LDSM.16.M88.4 R20, [R165+0x4000] ;  /* 0x00400000a514783b */ /* 0x000fee0000000200 */
[C---:B------:R-:W-:Y:S01]  /*3cf0*/  HMMA.16816.F32.BF16 R48, R12.reuse, R70, R48 ;  /* 0x000000460c30723c */ /* 0x040fe20000041830 */
[----:B------:R-:W1:Y:S07]  /*3d00*/  LDSM.16.M88.4 R68, [R2+0x2800] ;  /* 0x002800000244783b */ /* 0x000e6e0000000200 */
[C---:B------:R-:W-:Y:S08]  /*3d10*/  HMMA.16816.F32.BF16 R44, R12.reuse, R64, R44 ;  /* 0x000000400c2c723c */ /* 0x040ff0000004182c */
[C---:B------:R-:W-:Y:S01]  /*3d20*/  HMMA.16816.F32.BF16 R36, R12.reuse, R66, R40 ;  /* 0x000000420c24723c */ /* 0x040fe20000041828 */
[----:B------:R-:W3:Y:S07]  /*3d30*/  LDSM.16.M88.4 R64, [R2+0x3000] ;  /* 0x003000000240783b */ /* 0x000eee0000000200 */
[----:B------:R-:W-:Y:S01]  /*3d40*/  HMMA.16816.F32.BF16 R12, R12, R86, R16 ;  /* 0x000000560c0c723c */ /* 0x000fe20000041810 */
[----:B------:R-:W4:Y:S04]  /*3d50*/  LDSM.16.M88.4 R84, [R2+0x3800] ;  /* 0x003800000254783b */ /* 0x000f280000000200 */
[----:B------:R-:W-:Y:S03]  /*3d60*/  LDSM.16.M88.4 R16, [R163+0x8000] ;  /* 0x00800000a310783b */ /* 0x000fe60000000200 */
[C---:B------:R-:W-:Y:S08]  /*3d70*/  HMMA.16816.F32.BF16 R60, R8.reuse, R98, R60 ;  /* 0x00000062083c723c */ /* 0x040ff0000004183c */
[C---:B--2---:R-:W-:Y:S08]  /*3d80*/  HMMA.16816.F32.BF16 R40, R8.reuse, R80, R32 ;  /* 0x000000500828723c */ /* 0x044ff00000041820 */
[----:B------:R-:W-:Y:S08]  /*3d90*/  HMMA.16816.F32.BF16 R56, R8, R76, R52 ;  /* 0x0000004c0838723c */ /* 0x000ff00000041834 */
[----:B------:R-:W-:Y:S08]  /*3da0*/  HMMA.16816.F32.BF16 R32, R4, R92, R28 ;  /* 0x0000005c0420723c */ /* 0x000ff0000004181c */
[C---:B------:R-:W-:Y:S01]  /*3db0*/  HMMA.16816.F32.BF16 R52, R8.reuse, R78, R48 ;  /* 0x0000004e0834723c */ /* 0x040fe20000041830 */
[----:B------:R-:W-:Y:S07]  /*3dc0*/  LDSM.16.M88.4 R76, [R0+0x2800] ;  /* 0x00280000004c783b */ /* 0x000fee0000000200 */
[C---:B------:R-:W-:Y:S08]  /*3dd0*/  HMMA.16816.F32.BF16 R48, R8.reuse, R72, R44 ;  /* 0x000000480830723c */ /* 0x040ff0000004182c */
[C---:B------:R-:W-:Y:S01]  /*3de0*/  HMMA.16816.F32.BF16 R44, R8.reuse, R74, R36 ;  /* 0x0000004a082c723c */ /* 0x040fe20000041824 */
[----:B------:R-:W-:Y:S07]  /*3df0*/  LDSM.16.M88.4 R72, [R0+0x3800] ;  /* 0x003800000048783b */ /* 0x000fee0000000200 */
[----:B------:R-:W-:Y:S01]  /*3e00*/  HMMA.16816.F32.BF16 R8, R8, R82, R12 ;  /* 0x000000520808723c */ /* 0x000fe2000004180c */
[----:B------:R-:W2:Y:S04]  /*3e10*/  LDSM.16.M88.4 R80, [R169+0x4000] ;  /* 0x00400000a950783b */ /* 0x000ea80000000200 */
[----:B------:R-:W-:Y:S03]  /*3e20*/  LDSM.16.M88.4 R12, [R164+0x8000] ;  /* 0x00800000a40c783b */ /* 0x000fe60000000200 */
[C---:B------:R-:W-:Y:S01]  /*3e30*/  HMMA.16816.F32.BF16 R28, R4.reuse, R94, R60 ;  /* 0x0000005e041c723c */ /* 0x040fe2000004183c */
[----:B------:R-:W-:Y:S07]  /*3e40*/  LDSM.16.M88.4 R60, [R2+0x4000] ;  /* 0x00400000023c783b */ /* 0x000fee0000000200 */
[----:B-1----:R-:W-:Y:S08]  /*3e50*/  HMMA.16816.F32.BF16 R36, R4, R68, R56 ;  /* 0x000000440424723c */ /* 0x002ff00000041838 */
[----:B------:R-:W-:Y:S08]  /*3e60*/  HMMA.16816.F32.BF16 R32, R20, R88, R32 ;  /* 0x000000581420723c */ /* 0x000ff00000041820 */
[C---:B------:R-:W-:Y:S01]  /*3e70*/  HMMA.16816.F32.BF16 R56, R4.reuse, R70, R52 ;  /* 0x000000460438723c */ /* 0x040fe20000041834 */
[----:B------:R-:W-:Y:S07]  /*3e80*/  LDSM.16.M88.4 R52, [R169+0x4800] ;  /* 0x00480000a934783b */ /* 0x000fee0000000200 */
[C---:B---3--:R-:W-:Y:S08]  /*3e90*/  HMMA.16816.F32.BF16 R68, R4.reuse, R64, R48 ;  /* 0x000000400444723c */ /* 0x048ff00000041830 */
[C---:B------:R-:W-:Y:S01]  /*3ea0*/  HMMA.16816.F32.BF16 R48, R4.reuse, R66, R44 ;  /* 0x000000420430723c */ /* 0x040fe2000004182c */
[----:B------:R-:W-:Y:S07]  /*3eb0*/  LDSM.16.M88.4 R44, [R24+0x4000] ;  /* 0x00400000182c783b */ /* 0x000fee0000000200 */
[----:B----4-:R-:W-:Y:S01]  /*3ec0*/  HMMA.16816.F32.BF16 R64, R4, R84, R40 ;  /* 0x000000540440723c */ /* 0x010fe20000041828 */
[----:B------:R-:W1:Y:S07]  /*3ed0*/  LDSM.16.M88.4 R40, [R0+0x3000] ;  /* 0x003000000028783b */ /* 0x000e6e0000000200 */
[----:B------:R-:W-:Y:S08]  /*3ee0*/  HMMA.16816.F32.BF16 R28, R20, R90, R28 ;  /* 0x0000005a141c723c */ /* 0x000ff0000004181c */
[----:B------:R-:W-:Y:S01]  /*3ef0*/  HMMA.16816.F32.BF16 R84, R4, R86, R8 ;  /* 0x000000560454723c */ /* 0x000fe20000041808 */
[----:B------:R-:W3:Y:S07]  /*3f00*/  LDSM.16.M88.4 R8, [R166+0x8000] ;  /* 0x00800000a608783b */ /* 0x000eee0000000200 */
[----:B--2---:R-:W-:Y:S08]  /*3f10*/  HMMA.16816.F32.BF16 R4, R16, R80, R32 ;  /* 0x000000501004723c */ /* 0x004ff00000041820 */
[----:B------:R-:W-:Y:S08]  /*3f20*/  HMMA.16816.F32.BF16 R36, R20, R76, R36 ;  /* 0x0000004c1424723c */ /* 0x000ff00000041824 */
[----:B------:R-:W-:Y:S01]  /*3f30*/  HMMA.16816.F32.BF16 R32, R16, R82, R28 ;  /* 0x000000521020723c */ /* 0x000fe2000004181c */
[----:B------:R-:W-:Y:S07]  /*3f40*/  LDSM.16.M88.4 R80, [R169+0x5800] ;  /* 0x00580000a950783b */ /* 0x000fee0000000200 */
[----:B-1----:R-:W-:Y:S01]  /*3f50*/  HMMA.16816.F32.BF16 R92, R20, R40, R68 ;  /* 0x00000028145c723c */ /* 0x002fe20000041844 */
[----:B------:R-:W1:Y:S07]  /*3f60*/  LDSM.16.M88.4 R68, [R24+0x4800] ;  /* 0x004800001844783b */ /* 0x000e6e0000000200 */
[----:B------:R-:W-:Y:S01]  /*3f70*/  HMMA.16816.F32.BF16 R28, R12, R44, R4 ;  /* 0x0000002c0c1c723c */ /* 0x000fe20000041804 */
[----:B------:R-:W-:Y:S07]  /*3f80*/  LDSM.16.M88.4 R4, [R165+0x8000] ;  /* 0x00800000a504783b */ /* 0x000fee0000000200 */
[C---:B------:R-:W-:Y:S01]  /*3f90*/  HMMA.16816.F32.BF16 R96, R20.reuse, R72, R64 ;  /* 0x000000481460723c */ /* 0x040fe20000041840 */
[----:B------:R-:W2:Y:S07]  /*3fa0*/  LDSM.16.M88.4 R64, [R0+0x4000] ;  /* 0x004000000040783b */ /* 0x000eae0000000200 */
[----:B------:R-:W-:Y:S01]  /*3fb0*/  HMMA.16816.F32.BF16 R56, R20, R78, R56 ;  /* 0x0000004e1438723c */ /* 0x000fe20000041838 */
[----:B------:R-:W-:Y:S07]  /*3fc0*/  LDSM.16.M88.4 R76, [R24+0x5000] ;  /* 0x00500000184c783b */ /* 0x000fee0000000200 */
[----:B------:R-:W-:Y:S08]  /*3fd0*/  HMMA.16816.F32.BF16 R36, R16, R52, R36 ;  /* 0x000000341024723c */ /* 0x000ff00000041824 */
[----:B------:R-:W-:Y:S01]  /*3fe0*/  HMMA.16816.F32.BF16 R88, R20, R42, R48 ;  /* 0x0000002a1458723c */ /* 0x000fe20000041830 */
[----:B------:R-:W4:Y:S07]  /*3ff0*/  LDSM.16.M88.4 R48, [R169+0x5000] ;  /* 0x00500000a930783b */ /* 0x000f2e0000000200 */
[----:B------:R-:W-:Y:S08]  /*4000*/  HMMA.16816.F32.BF16 R32, R12, R46, R32 ;  /* 0x0000002e0c20723c */ /* 0x000ff00000041820 */
[----:B---3--:R-:W-:Y:S08]  /*4010*/  HMMA.16816.F32.BF16 R28, R8, R60, R28 ;  /* 0x0000003c081c723c */ /* 0x008ff0000004181c */
[----:B------:R-:W-:Y:S01]  /*4020*/  HMMA.16816.F32.BF16 R44, R16, R54, R56 ;  /* 0x00000036102c723c */ /* 0x000fe20000041838 */
[----:B------:R-:W3:Y:S07]  /*4030*/  LDSM.16.M88.4 R56, [R2+0x4800] ;  /* 0x004800000238783b */ /* 0x000eee0000000200 */
[----:B-1----:R-:W-:Y:S08]  /*4040*/  HMMA.16816.F32.BF16 R40, R12, R68, R36 ;  /* 0x000000440c28723c */ /* 0x002ff00000041824 */
[----:B------:R-:W-:Y:S08]  /*4050*/  HMMA.16816.F32.BF16 R36, R8, R62, R32 ;  /* 0x0000003e0824723c */ /* 0x000ff00000041820 */
[----:B--2---:R-:W-:Y:S08]  /*4060*/  HMMA.16816.F32.BF16 R52, R4, R64, R28 ;  /* 0x000000400434723c */ /* 0x004ff0000004181c */
[----:B----4-:R-:W-:Y:S08]  /*4070*/  HMMA.16816.F32.BF16 R32, R16, R48, R92 ;  /* 0x000000301020723c */ /* 0x010ff0000004185c */
[----:B------:R-:W-:Y:S01]  /*4080*/  HMMA.16816.F32.BF16 R60, R20, R74, R84 ;  /* 0x0000004a143c723c */ /* 0x000fe20000041854 */
[----:B------:R-:W1:Y:S07]  /*4090*/  LDSM.16.M88.4 R84, [R0+0x4800] ;  /* 0x004800000054783b */ /* 0x000e6e0000000200 */
[----:B------:R-:W-:Y:S01]  /*40a0*/  HMMA.16816.F32.BF16 R28, R12, R70, R44 ;  /* 0x000000460c1c723c */ /* 0x000fe2000004182c */
[----:B------:R-:W-:Y:S01]  /*40b0*/  FMUL.FTZ R3, R52, c[0x0][0x320] ;  /* 0x0000c80034037a20 */ /* 0x000fe20000410000 */
[----:B------:R-:W-:Y:S06]  /*40c0*/  LDSM.16.M88.4 R44, [R2+0x5800] ;  /* 0x00580000022c783b */ /* 0x000fec0000000200 */
[----:B------:R-:W-:Y:S01]  /*40d0*/  HMMA.16816.F32.BF16 R36, R4, R66, R36 ;  /* 0x000000420424723c */ /* 0x000fe20000041824 */
[----:B------:R-:W2:Y:S07]  /*40e0*/  LDSM.16.M88.4 R64, [R2+0x5000] ;  /* 0x005000000240783b */ /* 0x000eae0000000200 */
[----:B------:R-:W-:Y:S01]  /*40f0*/  HMMA.16816.F32.BF16 R72, R16, R50, R88 ;  /* 0x000000321048723c */ /* 0x000fe20000041858 */
[----:B------:R4:W-:Y:S01]  /*4100*/  MUFU.TANH R88, R3 ;  /* 0x0000000300587308 */ /* 0x0009e20000002400 */
[----:B------:R2:W5:Y:S06]  /*4110*/  LDSM.16.M88.4 R48, [R24+0x5800] ;  /* 0x005800001830783b */ /* 0x00056c0000000200 */
[----:B---3--:R-:W-:Y:S08]  /*4120*/  HMMA.16816.F32.BF16 R20, R8, R56, R40 ;  /* 0x000000380814723c */ /* 0x008ff00000041828 */
[----:B------:R-:W-:Y:S01]  /*4130*/  HMMA.16816.F32.BF16 R68, R16, R80, R96 ;  /* 0x000000501044723c */ /* 0x000fe20000041860 */
[----:B----4-:R-:W-:-:S04]  /*4140*/  FMUL.FTZ R3, R53, c[0x0][0x320] ;  /* 0x0000c80035037a20 */ /* 0x010fc80000410000 */
[----:B------:R3:W-:Y:S03]  /*4150*/  MUFU.TANH R81, R3 ;  /* 0x0000000300517308 */ /* 0x0007e60000002400 */
[----:B------:R-:W-:Y:S08]  /*4160*/  HMMA.16816.F32.BF16 R32, R12, R76, R32 ;  /* 0x0000004c0c20723c */ /* 0x000ff00000041820 */
[----:B------:R-:W-:Y:S01]  /*4170*/  HMMA.16816.F32.BF16 R28, R8, R58, R28 ;  /* 0x0000003a081c723c */ /* 0x000fe2000004181c */
[----:B---3--:R-:W-:-:S07]  /*4180*/  FMUL.FTZ R3, R54, c[0x0][0x320] ;  /* 0x0000c80036037a20 */ /* 0x008fce0000410000 */
[----:B-1----:R-:W-:Y:S01]  /*4190*/  HMMA.16816.F32.BF16 R40, R4, R84, R20 ;  /* 0x000000540428723c */ /* 0x002fe20000041814 */
[----:B------:R1:W3:Y:S07]  /*41a0*/  MUFU.TANH R80, R3 ;  /* 0x0000000300507308 */ /* 0x0002ee0000002400 */
[----:B------:R-:W-:Y:S08]  /*41b0*/  HMMA.16816.F32.BF16 R16, R16, R82, R60 ;  /* 0x000000521010723c */ /* 0x000ff0000004183c */
[----:B------:R-:W-:Y:S01]  /*41c0*/  HMMA.16816.F32.BF16 R20, R12, R78, R72 ;  /* 0x0000004e0c14723c */ /* 0x000fe20000041848 */
[----:B-1----:R-:W-:-:S02]  /*41d0*/  FMUL.FTZ R3, R55, c[0x0][0x320] ;  /* 0x0000c80037037a20 */ /* 0x002fc40000410000 */
[----:B------:R-:W1:Y:S02]  /*41e0*/  LDSM.16.M88.4 R52, [R0+0x5000] ;  /* 0x005000000034783b */ /* 0x000e640000000200 */
[----:B------:R4:W1:Y:S03]  /*41f0*/  MUFU.TANH R77, R3 ;  /* 0x00000003004d7308 */ /* 0x0008660000002400 */
[----:B--2---:R-:W-:Y:S01]  /*4200*/  HMMA.16816.F32.BF16 R24, R8, R64, R32 ;  /* 0x000000400818723c */ /* 0x004fe20000041820 */
[----:B------:R-:W-:-:S04]  /*4210*/  FMUL.FTZ R2, R40, c[0x0][0x320] ;  /* 0x0000c80028027a20 */ /* 0x000fc80000410000 */
[----:B------:R2:W-:Y:S03]  /*4220*/  MUFU.TANH R56, R2 ;  /* 0x0000000200387308 */ /* 0x0005e60000002400 */
[----:B-----5:R-:W-:Y:S01]  /*4230*/  HMMA.16816.F32.BF16 R32, R12, R48, R68 ;  /* 0x000000300c20723c */ /* 0x020fe20000041844 */
[----:B----4-:R-:W-:-:S07]  /*4240*/  FMUL.FTZ R3, R36, c[0x0][0x320] ;  /* 0x0000c80024037a20 */ /* 0x010fce0000410000 */
[----:B------:R-:W-:Y:S01]  /*4250*/  HMMA.16816.F32.BF16 R12, R12, R50, R16 ;  /* 0x000000320c0c723c */ /* 0x000fe20000041810 */
[----:B------:R4:W5:Y:S01]  /*4260*/  MUFU.TANH R76, R3 ;  /* 0x00000003004c7308 */ /* 0x0009620000002400 */
[----:B--2---:R-:W-:-:S06]  /*4270*/  FMUL.FTZ R2, R41, c[0x0][0x320] ;  /* 0x0000c80029027a20 */ /* 0x004fcc0000410000 */
[C---:B------:R-:W-:Y:S01]  /*4280*/  HMMA.16816.F32.BF16 R16, R8.reuse, R66, R20 ;  /* 0x000000420810723c */ /* 0x040fe20000041814 */
[----:B------:R2:W-:Y:S07]  /*4290*/  MUFU.TANH R49, R2 ;  /* 0x0000000200317308 */ /* 0x0005ee0000002400 */
[----:B------:R-:W-:Y:S01]  /*42a0*/  HMMA.16816.F32.BF16 R20, R8, R44, R32 ;  /* 0x0000002c0814723c */ /* 0x000fe20000041820 */
[----:B----4-:R-:W-:-:S04]  /*42b0*/  FMUL.FTZ R3, R37, c[0x0][0x320] ;  /* 0x0000c80025037a20 */ /* 0x010fc80000410000 */
[----:B------:R4:W-:Y:S03]  /*42c0*/  MUFU.TANH R59, R3 ;  /* 0x00000003003b7308 */ /* 0x0009e60000002400 */
[----:B-1----:R-:W-:Y:S01]  /*42d0*/  HMMA.16816.F32.BF16 R24, R4, R52, R24 ;  /* 0x000000340418723c */ /* 0x002fe20000041818 */
[----:B--2---:R-:W-:-:S04]  /*42e0*/  FMUL.FTZ R2, R42, c[0x0][0x320] ;  /* 0x0000c8002a027a20 */ /* 0x004fc80000410000 */
[----:B------:R1:W-:Y:S03]  /*42f0*/  MUFU.TANH R48, R2 ;  /* 0x0000000200307308 */ /* 0x0003e60000002400 */
[----:B------:R-:W-:Y:S01]  /*4300*/  HMMA.16816.F32.BF16 R8, R8, R46, R12 ;  /* 0x0000002e0808723c */ /* 0x000fe2000004180c */
[----:B----4-:R-:W-:-:S07]  /*4310*/  FMUL.FTZ R3, R38, c[0x0][0x320] ;  /* 0x0000c80026037a20 */ /* 0x010fce0000410000 */
[----:B------:R-:W-:Y:S01]  /*4320*/  HMMA.16816.F32.BF16 R12, R4, R54, R16 ;  /* 0x00000036040c723c */ /* 0x000fe20000041810 */
[----:B------:R2:W4:Y:S01]  /*4330*/  MUFU.TANH R58, R3 ;  /* 0x00000003003a7308 */ /* 0x0005220000002400 */
[----:B-1----:R-:W-:-:S07]  /*4340*/  FMUL.FTZ R2, R43, c[0x0][0x320] ;  /* 0x0000c8002b027a20 */ /* 0x002fce0000410000 */
[----:B------:R1:W-:Y:S01]  /*4350*/  MUFU.TANH R40, R2 ;  /* 0x0000000200287308 */ /* 0x0003e20000002400 */
[----:B--2---:R-:W-:Y:S02]  /*4360*/  FMUL.FTZ R3, R39, c[0x0][0x320] ;  /* 0x0000c80027037a20 */ /* 0x004fe40000410000 */
[----:B------:R-:W-:Y:S01]  /*4370*/  HMMA.16816.F32.BF16 R36, R4, R86, R28 ;  /* 0x000000560424723c */ /* 0x000fe2000004181c */
[----:B------:R2:W3:Y:S04]  /*4380*/  LDSM.16.M88.4 R28, [R0+0x5800] ;  /* 0x00580000001c783b */ /* 0x0004e80000000200 */
[----:B------:R-:W2:Y:S07]  /*4390*/  MUFU.TANH R57, R3 ;  /* 0x0000000300397308 */ /* 0x000eae0000002400 */
[----:B-1----:R-:W-:Y:S11]  /*43a0*/  FMUL.FTZ R2, R15, c[0x0][0x320] ;  /* 0x0000c8000f027a20 */ /* 0x002ff60000410000 */
[----:B------:R-:W-:Y:S01]  /*43b0*/  @!UPT UIADD3 URZ, URZ, URZ, URZ ;  /* 0x0000003f3f3ff290 */ /* 0x000fe2000fffe03f */
[----:B--2---:R-:W-:-:S04]  /*43c0*/  FMUL.FTZ R0, R36, c[0x0][0x320] ;  /* 0x0000c80024007a20 */ /* 0x004fc80000410000 */
[----:B------:R1:W2:Y:S01]  /*43d0*/  MUFU.TANH R42, R0 ;  /* 0x00000000002a7308 */ /* 0x0002a20000002400 */
[----:B---3--:R-:W-:Y:S01]  /*43e0*/  HMMA.16816.F32.BF16 R16, R4, R28, R20 ;  /* 0x0000001c0410723c */ /* 0x008fe20000041814 */
[----:B-1----:R-:W-:-:S06]  /*43f0*/  FMUL.FTZ R0, R37, c[0x0][0x320] ;  /* 0x0000c80025007a20 */ /* 0x002fcc0000410000 */
[----:B------:R1:W-:Y:S01]  /*4400*/  MUFU.TANH R41, R0 ;  /* 0x0000000000297308 */ /* 0x0003e20000002400 */
[----:B------:R-:W-:Y:S01]  /*4410*/  HMMA.16816.F32.BF16 R4, R4, R30, R8 ;  /* 0x0000001e0404723c */ /* 0x000fe20000041808 */
[----:B-1----:R-:W-:Y:S11]  /*4420*/  FMUL.FTZ R0, R38, c[0x0][0x320] ;  /* 0x0000c80026007a20 */ /* 0x002ff60000410000 */
[----:B------:R-:W-:Y:S04]  /*4430*/  @!UPT UIADD3 URZ, URZ, URZ, URZ ;  /* 0x0000003f3f3ff290 */ /* 0x000fe8000fffe03f */
[----:B------:R-:W-:Y:S01]  /*4440*/  FMUL.FTZ R8, R16, c[0x0][0x320] ;  /* 0x0000c80010087a20 */ /* 0x000fe20000410000 */
[----:B------:R1:W3:Y:S01]  /*4450*/  MUFU.TANH R37, R0 ;  /* 0x0000000000257308 */ /* 0x0002e20000002400 */
[----:B------:R-:W-:Y:S02]  /*4460*/  FMUL.FTZ R3, R18, c[0x0][0x320] ;  /* 0x0000c80012037a20 */ /* 0x000fe40000410000 */
[----:B------:R-:W-:-:S04]  /*4470*/  FMUL.FTZ R9, R17, c[0x0][0x320] ;  /* 0x0000c80011097a20 */ /* 0x000fc80000410000 */
[----:B------:R-:W-:Y:S02]  /*4480*/  FMUL.FTZ R5, R5, c[0x0][0x320] ;  /* 0x0000c80005057a20 */ /* 0x000fe40000410000 */
[----:B------:R-:W-:Y:S01]  /*4490*/  FMUL.FTZ R4, R4, c[0x0][0x320] ;  /* 0x0000c80004047a20 */ /* 0x000fe20000410000 */
[----:B------:R-:W-:Y:S01]  /*44a0*/  MUFU.TANH R28, R9 ;  /* 0x00000009001c7308 */ /* 0x000fe20000002400 */
[----:B-1----:R-:W-:-:S07]  /*44b0*/  FMUL.FTZ R0, R39, c[0x0][0x320] ;  /* 0x0000c80027007a20 */ /* 0x002fce0000410000 */
[----:B------:R-:W-:Y:S08]  /*44c0*/  MUFU.TANH R16, R4 ;  /* 0x0000000400107308 */ /* 0x000ff00000002400 */
[----:B------:R1:W1:Y:S02]  /*44d0*/  MUFU.TANH R36, R0 ;  /* 0x0000000000247308 */ /* 0x0002640000002400 */
[----:B-1----:R-:W-:-:S06]  /*44e0*/  FMUL.FTZ R0, R24, c[0x0][0x320] ;  /* 0x0000c80018007a20 */ /* 0x002fcc0000410000 */
[----:B------:R-:W-:Y:S08]  /*44f0*/  MUFU.TANH R24, R8 ;  /* 0x0000000800187308 */ /* 0x000ff00000002400 */
[----:B------:R1:W1:Y:S02]  /*4500*/  MUFU.TANH R34, R0 ;  /* 0x0000000000227308 */ /* 0x0002640000002400 */
[----:B-1----:R-:W-:-:S06]  /*4510*/  FMUL.FTZ R0, R25, c[0x0][0x320] ;  /* 0x0000c80019007a20 */ /* 0x002fcc0000410000 */
[----:B------:R1:W-:Y:S02]  /*4520*/  MUFU.TANH R35, R0 ;  /* 0x0000000000237308 */ /* 0x0003e40000002400 */
[----:B-1----:R-:W-:Y:S02]  /*4530*/  FMUL.FTZ R0, R26, c[0x0][0x320] ;  /* 0x0000c8001a007a20 */ /* 0x002fe40000410000 */
[----:B------:R-:W-:-:S04]  /*4540*/  FMUL.FTZ R26, R7, c[0x0][0x320] ;  /* 0x0000c800071a7a20 */ /* 0x000fc80000410000 */
[----:B------:R1:W1:Y:S08]  /*4550*/  MUFU.TANH R33, R0 ;  /* 0x0000000000217308 */ /* 0x0002700000002400 */
[----:B------:R-:W-:Y:S01]  /*4560*/  MUFU.TANH R4, R26 ;  /* 0x0000001a00047308 */ /* 0x000fe20000002400 */
[----:B-1----:R-:W-:-:S07]  /*4570*/  FMUL.FTZ R0, R27, c[0x0][0x320] ;  /* 0x0000c8001b007a20 */ /* 0x002fce0000410000 */
[----:B------:R1:W-:Y:S08]  /*4580*/  MUFU.TANH R27, R2 ;  /* 0x00000002001b7308 */ /* 0x0003f00000002400 */
[----:B------:R2:W2:Y:S01]  /*4590*/  MUFU.TANH R32, R0 ;  /* 0x0000000000207308 */ /* 0x0004a20000002400 */
[----:B-1----:R-:W-:-:S07]  /*45a0*/  FMUL.FTZ R2, R19, c[0x0][0x320] ;  /* 0x0000c80013027a20 */ /* 0x002fce0000410000 */
[----:B------:R-:W-:Y:S01]  /*45b0*/  MUFU.TANH R15, R2 ;  /* 0x00000002000f7308 */ /* 0x000fe20000002400 */
[----:B--2---:R-:W-:-:S07]  /*45c0*/  FMUL.FTZ R0, R12, c[0x0][0x320] ;  /* 0x0000c8000c007a20 */ /* 0x004fce0000410000 */
[----:B------:R1:W2:Y:S08]  /*45d0*/  MUFU.TANH R29, R0 ;  /* 0x00000000001d7308 */ /* 0x0002b00000002400 */
[----:B------:R-:W-:Y:S01]  /*45e0*/  MUFU.TANH R12, R5 ;  /* 0x00000005000c7308 */ /* 0x000fe20000002400 */
[----:B-1----:R-:W-:Y:S02]  /*45f0*/  FMUL.FTZ R0, R13, c[0x0][0x320] ;  /* 0x0000c8000d007a20 */ /* 0x002fe40000410000 */
[----:B------:R-:W-:-:S05]  /*4600*/  FMUL.FTZ R13, R6, c[0x0][0x320] ;  /* 0x0000c800060d7a20 */ /* 0x000fca0000410000 */
[----:B------:R1:W-:Y:S08]  /*4610*/  MUFU.TANH R30, R0 ;  /* 0x00000000001e7308 */ /* 0x0003f00000002400 */
[----:B------:R-:W-:Y:S01]  /*4620*/  MUFU.TANH R5, R13 ;  /* 0x0000000d00057308 */ /* 0x000fe20000002400 */
[----:B-1----:R-:W-:-:S07]  /*4630*/  FMUL.FTZ R0, R14, c[0x0][0x320] ;  /* 0x0000c8000e007a20 */ /* 0x002fce0000410000 */
[----:B------:R-:W-:Y:S08]  /*4640*/  MUFU.TANH R14, R3 ;  /* 0x00000003000e7308 */ /* 0x000ff00000002400 */
[----:B------:R1:W1:Y:S02]  /*4650*/  MUFU.TANH R25, R0 ;  /* 0x0000000000197308 */ /* 0x0002640000002400 */
[----:B-1----:R-:W-:-:S05]  /*4660*/  IMAD.IADD R0, R104, 0x1, -R220 ;  /* 0x0000000168007824 */ /* 0x002fca00078e0adc */
[C---:B------:R-:W-:Y:S02]  /*4670*/  ISETP.GT.AND P0, PT, R0.reuse, RZ, PT ;  /* 0x000000ff0000720c */ /* 0x040fe40003f04270 */
[----:B------:R-:W-:Y:S02]  /*4680*/  ISETP.GT.AND P1, PT, R0, 0x1, PT ;  /* 0x000000010000780c */ /* 0x000fe40003f24270 */
[----:B------:R-:W-:Y:S02]  /*4690*/  FSEL R10, R80, -INF , P0 ;  /* 0xff800000500a7808 */ /* 0x000fe40000000000 */
[----:B------:R-:W-:Y:S02]  /*46a0*/  FSEL R6, R88, -INF , P0 ;  /* 0xff80000058067808 */ /* 0x000fe40000000000 */
[----:B------:R-:W-:Y:S02]  /*46b0*/  ISETP.GT.AND P0, PT, R0, 0x8, PT ;  /* 0x000000080000780c */ /* 0x000fe40003f04270 */
[----:B------:R-:W-:-:S02]  /*46c0*/  FSEL R7, R81, -INF , P1 ;  /* 0xff80000051077808 */ /* 0x000fc40000800000 */
[----:B------:R-:W-:Y:S02]  /*46d0*/  FSEL R11, R77, -INF , P1 ;  /* 0xff8000004d0b7808 */ /* 0x000fe40000800000 */
[----:B------:R-:W-:Y:S02]  /*46e0*/  ISETP.GT.AND P1, PT, R0, 0x9, PT ;  /* 0x000000090000780c */ /* 0x000fe40003f24270 */
[----:B-----5:R-:W-:Y:S02]  /*46f0*/  FSEL R8, R76, -INF , P0 ;  /* 0xff8000004c087808 */ /* 0x020fe40000000000 */
[----:B------:R-:W-:Y:S02]  /*4700*/  FMNMX.FTZ R2, R6, R7, !PT ;  /* 0x0000000706027209 */ /* 0x000fe40007810000 */
[----:B----4-:R-:W-:Y:S02]  /*4710*/  FSEL R17, R58, -INF , P0 ;  /* 0xff8000003a117808 */ /* 0x010fe40000000000 */
        /* <DEDUP_REMOVED lines=19> */
[----:B---3--:R-:W-:Y:S02]  /*4850*/  FSEL R48, R37, -INF , P0 ;  /* 0xff80000025307808 */ /* 0x008fe40000000000 */
        /* <DEDUP_REMOVED lines=17> */
[----:B--2---:R-:W-:Y:S02]  /*4970*/  FSEL R69, R29, -INF , P0 ;  /* 0xff8000001d457808 */ /* 0x004fe40000000000 */
        /* <DEDUP_REMOVED lines=14> */
[----:B------:R-:W-:Y:S02]  /*4a60*/  ISETP.GT.AND P0, PT, R0, 0x39, PT ;  /* 0x000000390000780c */ /* 0x000fe40003f04270 */
[----:B------:R-:W-:Y:S02]  /*4a70*/  FMNMX.FTZ R0, R68, R2, !PT ;  /* 0x0000000244007209 */ /* 0x000fe40007810000 */
[----:B------:R-:W-:-:S02]  /*4a80*/  FSEL R152, R15, -INF , P2 ;  /* 0xff8000000f987808 */ /* 0x000fc40001000000 */
[----:B------:R-:W-:Y:S02]  /*4a90*/  FSEL R66, R28, -INF , P2 ;  /* 0xff8000001c427808 */ /* 0x000fe40001000000 */
        /* <DEDUP_REMOVED lines=9> */
[----:B------:R-:W-:Y:S02]  /*4b30*/  FMNMX.FTZ R0, R64, R0, !PT ;  /* 0x0000000040007209 */ /* 0x000fe40007810000 */
[----:B------:R-:W-:Y:S01]  /*4b40*/  FMNMX.FTZ R5, R102, R2, !PT ;  /* 0x0000000266057209 */ /* 0x000fe20007810000 */
[----:B------:R-:W-:Y:S05]  /*4b50*/  @!PT BRA `(.L_x_1583) ;  /* 0x00009d600000f947 */ /* 0x000fea0003800000 */
[----:B------:R1:W2:Y:S02]  /*4b60*/  SHFL.BFLY PT, R2, R0, 0x2, 0x1f ;  /* 0x0c401f0000027f89 */ /* 0x0002a400000e0000 */
.L_x_1673:
[----:B------:R-:W3:Y:S01]  /*4b70*/  LDL R158, [R1] ;  /* 0x00000000019e7983 */ /* 0x000ee20000100800 */
[----:B-12---:R-:W-:Y:S01]  /*4b80*/  FMNMX.FTZ R0, R0, R2, !PT ;  /* 0x0000000200007209 */ /* 0x006fe20007810000 */
[----:B------:R-:W-:-:S04]  /*4b90*/  DEPBAR.LE SB0, 0x2 ;  /* 0x000080800000791a */ /* 0x000fc80000000000 */
[----:B------:R-:W1:Y:S01]  /*4ba0*/  SHFL.BFLY PT, R4, R5, 0x2, 0x1f ;  /* 0x0c401f0005047f89 */ /* 0x000e6200000e0000 */
[----:B------:R-:W-:Y:S03]  /*4bb0*/  BSSY B0, `(.L_x_1584) ;  /* 0x0000161000007945 */ /* 0x000fe60003800000 */
[----:B------:R-:W2:Y:S04]  /*4bc0*/  SHFL.BFLY PT, R3, R0, 0x1, 0x1f ;  /* 0x0c201f0000037f89 */ /* 0x000ea800000e0000 */
[----:B------:R-:W-:Y:S01]  /*4bd0*/  BAR.SYNC.DEFER_BLOCKING 0x0 ;  /* 0x0000000000007b1d */ /* 0x000fe20000010000 */
[----:B-1----:R-:W-:Y:S02]  /*4be0*/  FMNMX.FTZ R2, R5, R4, !PT ;  /* 0x0000000405027209 */ /* 0x002fe40007810000 */
[----:B--2---:R-:W-:-:S03]  /*4bf0*/  FMNMX.FTZ R101, R0, R3, !PT ;  /* 0x0000000300657209 */ /* 0x004fc60007810000 */
[----:B------:R-:W1:Y:S01]  /*4c00*/  SHFL.BFLY PT, R4, R2, 0x1, 0x1f ;  /* 0x0c201f0002047f89 */ /* 0x000e6200000e0000 */
[C---:B------:R-:W-:Y:S01]  /*4c10*/  FSETP.NEU.FTZ.AND P0, PT, R101.reuse, -INF , PT ;  /* 0xff8000006500780b */ /* 0x040fe20003f1d000 */
[----:B------:R-:W-:Y:S02]  /*4c20*/  FMUL.FTZ R0, R101, c[0x0][0x2d0] ;  /* 0x0000b40065007a20 */ /* 0x000fe40000410000 */
[----:B------:R-:W-:Y:S03]  /*4c30*/  LDSM.16.MT88.4 R12, [R170] ;  /* 0x00000000aa0c783b */ /* 0x000fe60000004200 */
[----:B------:R-:W-:Y:S01]  /*4c40*/  FSEL R0, R0, RZ, P0 ;  /* 0x000000ff00007208 */ /* 0x000fe20000000000 */
[----:B------:R-:W-:Y:S04]  /*4c50*/  LDSM.16.MT88.4 R36, [R171] ;  /* 0x00000000ab24783b */ /* 0x000fe80000004200 */
[----:B------:R-:W-:Y:S01]  /*4c60*/  FFMA.FTZ R3, R6, c[0x0][0x2d0], -R0 ;  /* 0x0000b40006037a23 */ /* 0x000fe20000010800 */
[----:B------:R-:W-:Y:S03]  /*4c70*/  LDSM.16.MT88.4 R28, [R208+0x800] ;  /* 0x00080000d01c783b */ /* 0x000fe60000004200 */
[----:B------:R2:W-:Y:S01]  /*4c80*/  MUFU.EX2 R156, R3 ;  /* 0x00000003009c7308 */ /* 0x0005e20000000800 */
[----:B------:R-:W-:Y:S04]  /*4c90*/  LDSM.16.MT88.4 R32, [R170+0x800] ;  /* 0x00080000aa20783b */ /* 0x000fe80000004200 */
[----:B------:R-:W-:Y:S01]  /*4ca0*/  LDSM.16.MT88.4 R60, [R170+0x2000] ;  /* 0x00200000aa3c783b */ /* 0x000fe20000004200 */
[----:B-1----:R-:W-:-:S03]  /*4cb0*/  FMNMX.FTZ R100, R2, R4, !PT ;  /* 0x0000000402647209 */ /* 0x002fc60007810000 */
[----:B------:R-:W-:Y:S01]  /*4cc0*/  LDSM.16.MT88.4 R56, [R211+0x2000] ;  /* 0x00200000d338783b */ /* 0x000fe20000004200 */
[C---:B------:R-:W-:Y:S01]  /*4cd0*/  FSETP.NEU.FTZ.AND P0, PT, R100.reuse, -INF , PT ;  /* 0xff8000006400780b */ /* 0x040fe20003f1d000 */
[----:B------:R-:W-:Y:S02]  /*4ce0*/  FMUL.FTZ R2, R100, c[0x0][0x2d0] ;  /* 0x0000b40064027a20 */ /* 0x000fe40000410000 */
[----:B--2---:R-:W-:-:S03]  /*4cf0*/  FFMA.FTZ R3, R7, c[0x0][0x2d0], -R0 ;  /* 0x0000b40007037a23 */ /* 0x004fc60000010800 */
[----:B------:R-:W-:Y:S01]  /*4d00*/  FSEL R2, R2, RZ, P0 ;  /* 0x000000ff02027208 */ /* 0x000fe20000000000 */
[----:B------:R-:W1:Y:S01]  /*4d10*/  LDSM.16.MT88.4 R4, [R208] ;  /* 0x00000000d004783b */ /* 0x000e620000004200 */
[----:B------:R2:W4:Y:S02]  /*4d20*/  MUFU.EX2 R150, R3 ;  /* 0x0000000300967308 */ /* 0x0005240000000800 */
[----:B--2---:R-:W-:Y:S01]  /*4d30*/  FFMA.FTZ R3, R8, c[0x0][0x2d0], -R0 ;  /* 0x0000b40008037a23 */ /* 0x004fe20000010800 */
[----:B----4-:R-:W-:-:S05]  /*4d40*/  F2FP.BF16.PACK_AB R8, R150, R156 ;  /* 0x0000009c9608723e */ /* 0x010fca00000010ff */
[----:B------:R2:W-:Y:S02]  /*4d50*/  MUFU.EX2 R149, R3 ;  /* 0x0000000300957308 */ /* 0x0005e40000000800 */
[----:B--2---:R-:W-:-:S06]  /*4d60*/  FFMA.FTZ R3, R9, c[0x0][0x2d0], -R0 ;  /* 0x0000b40009037a23 */ /* 0x004fcc0000010800 */
        /* <DEDUP_REMOVED lines=23> */
[----:B------:R-:W-:Y:S01]  /*4ee0*/  LDSM.16.MT88.4 R36, [R208+0x2800] ;  /* 0x00280000d024783b */ /* 0x000fe20000004200 */
[----:B------:R1:W-:Y:S02]  /*4ef0*/  MUFU.EX2 R213, R3 ;  /* 0x0000000300d57308 */ /* 0x0003e40000000800 */
[----:B-1----:R-:W-:-:S06]  /*4f00*/  FFMA.FTZ R3, R22, c[0x0][0x2d0], -R0 ;  /* 0x0000b40016037a23 */ /* 0x002fcc0000010800 */
[----:B------:R1:W2:Y:S02]  /*4f10*/  MUFU.EX2 R217, R3 ;  /* 0x0000000300d97308 */ /* 0x0002a40000000800 */
[--C-:B-1----:R-:W-:Y:S02]  /*4f20*/  FFMA.FTZ R3, R23, c[0x0][0x2d0], -R2.reuse ;  /* 0x0000b40017037a23 */ /* 0x102fe40000010802 */
[----:B------:R-:W-:Y:S04]  /*4f30*/  HMMA.16816.F32.BF16 R20, R8, R6, RZ ;  /* 0x000000060814723c */ /* 0x000fe800000418ff */
[----:B------:R1:W-:Y:S03]  /*4f40*/  MUFU.EX2 R180, R3 ;  /* 0x0000000300b47308 */ /* 0x0003e60000000800 */
[----:B--2---:R-:W-:Y:S01]  /*4f50*/  F2FP.BF16.PACK_AB R6, R217, R213 ;  /* 0x000000d5d906723e */ /* 0x004fe200000010ff */
[----:B-1----:R-:W-:-:S02]  /*4f60*/  FFMA.FTZ R3, R40, c[0x0][0x2d0], -R2 ;  /* 0x0000b40028037a23 */ /* 0x002fc40000010802 */
[----:B------:R-:W1:Y:S02]  /*4f70*/  LDSM.16.MT88.4 R40, [R171+0x800] ;  /* 0x00080000ab28783b */ /* 0x000e640000004200 */
[----:B------:R2:W4:Y:S02]  /*4f80*/  MUFU.EX2 R212, R3 ;  /* 0x0000000300d47308 */ /* 0x0005240000000800 */
[----:B--2---:R-:W-:Y:S01]  /*4f90*/  FFMA.FTZ R3, R48, c[0x0][0x2d0], -R2 ;  /* 0x0000b40030037a23 */ /* 0x004fe20000010802 */
[----:B----4-:R-:W-:-:S05]  /*4fa0*/  F2FP.BF16.PACK_AB R5, R212, R180 ;  /* 0x000000b4d405723e */ /* 0x010fca00000010ff */
[----:B------:R2:W-:Y:S02]  /*4fb0*/  MUFU.EX2 R181, R3 ;  /* 0x0000000300b57308 */ /* 0x0005e40000000800 */
[----:B--2---:R-:W-:Y:S02]  /*4fc0*/  FFMA.FTZ R3, R49, c[0x0][0x2d0], -R2 ;  /* 0x0000b40031037a23 */ /* 0x004fe40000010802 */
[----:B---3--:R-:W2:Y:S04]  /*4fd0*/  LDSM.16.MT88.4 R48, [R158] ;  /* 0x000000009e30783b */ /* 0x008ea80000004200 */
[----:B------:R-:W3:Y:S02]  /*4fe0*/  MUFU.EX2 R216, R3 ;  /* 0x0000000300d87308 */ /* 0x000ee40000000800 */
[----:B---3--:R-:W-:Y:S01]  /*4ff0*/  F2FP.BF16.PACK_AB R7, R216, R181 ;  /* 0x000000b5d807723e */ /* 0x008fe200000010ff */
[----:B------:R-:W-:-:S05]  /*5000*/  FFMA.FTZ R3, R74, c[0x0][0x2d0], -R0 ;  /* 0x0000b4004a037a23 */ /* 0x000fca0000010800 */
[----:B------:R3:W-:Y:S01]  /*5010*/  MUFU.EX2 R161, R3 ;  /* 0x0000000300a17308 */ /* 0x0007e20000000800 */
[C---:B------:R-:W-:Y:S01]  /*5020*/  HMMA.16816.F32.BF16 R144, R4.reuse, R28, R24 ;  /* 0x0000001c0490723c */ /* 0x040fe20000041818 */
[----:B------:R-:W4:Y:S07]  /*5030*/  LDSM.16.MT88.4 R24, [R211+0x800] ;  /* 0x00080000d318783b */ /* 0x000f2e0000004200 */
[----:B------:R-:W-:Y:S01]  /*5040*/  HMMA.16816.F32.BF16 R116, R4, R30, R20 ;  /* 0x0000001e0474723c */ /* 0x000fe20000041814 */
[----:B------:R-:W5:Y:S01]  /*5050*/  LDSM.16.MT88.4 R20, [R208+0x2000] ;  /* 0x00200000d014783b */ /* 0x000f620000004200 */
[----:B---3--:R-:W-:-:S06]  /*5060*/  FFMA.FTZ R3, R71, c[0x0][0x2d0], -R0 ;  /* 0x0000b40047037a23 */ /* 0x008fcc0000010800 */
[C---:B------:R-:W-:Y:S01]  /*5070*/  HMMA.16816.F32.BF16 R132, R4.reuse, R32, R52 ;  /* 0x000000200484723c */ /* 0x040fe20000041834 */
[----:B------:R-:W-:Y:S01]  /*5080*/  LDSM.16.MT88.4 R52, [R171+0x2000] ;  /* 0x00200000ab34783b */ /* 0x000fe20000004200 */
[----:B------:R3:W-:Y:S06]  /*5090*/  MUFU.EX2 R176, R3 ;  /* 0x0000000300b07308 */ /* 0x0007ec0000000800 */
[C---:B-1----:R-:W-:Y:S08]  /*50a0*/  HMMA.16816.F32.BF16 R140, R4.reuse, R40, R16 ;  /* 0x00000028048c723c */ /* 0x042ff00000041810 */
[----:B------:R-:W-:Y:S01]  /*50b0*/  HMMA.16816.F32.BF16 R136, R4, R42, R12 ;  /* 0x0000002a0488723c */ /* 0x000fe2000004180c */
[----:B------:R-:W1:Y:S01]  /*50c0*/  LDSM.16.MT88.4 R40, [R170+0x2800] ;  /* 0x00280000aa28783b */ /* 0x000e620000004200 */
[----:B---3--:R-:W-:-:S04]  /*50d0*/  FFMA.FTZ R3, R69, c[0x0][0x2d0], -R0 ;  /* 0x0000b40045037a23 */ /* 0x008fc80000010800 */
[----:B------:R3:W-:Y:S02]  /*50e0*/  MUFU.EX2 R175, R3 ;  /* 0x0000000300af7308 */ /* 0x0007e40000000800 */
[----:B--2---:R-:W-:Y:S08]  /*50f0*/  HMMA.16816.F32.BF16 R16, R8, R48, RZ ;  /* 0x000000300810723c */ /* 0x004ff000000418ff */
[----:B------:R-:W-:Y:S01]  /*5100*/  HMMA.16816.F32.BF16 R124, R4, R34, R44 ;  /* 0x00000022047c723c */ /* 0x000fe2000004182c */
[----:B------:R-:W-:Y:S01]  /*5110*/  LDSM.16.MT88.4 R44, [R211+0x2800] ;  /* 0x00280000d32c783b */ /* 0x000fe20000004200 */
[----:B---3--:R-:W-:-:S06]  /*5120*/  FFMA.FTZ R3, R67, c[0x0][0x2d0], -R0 ;  /* 0x0000b40043037a23 */ /* 0x008fcc0000010800 */
[C---:B------:R-:W-:Y:S01]  /*5130*/  HMMA.16816.F32.BF16 R12, R8.reuse, R50, RZ ;  /* 0x00000032080c723c */ /* 0x040fe200000418ff */
[----:B------:R-:W2:Y:S01]  /*5140*/  LDSM.16.MT88.4 R48, [R171+0x2800] ;  /* 0x00280000ab30783b */ /* 0x000ea20000004200 */
[----:B------:R3:W1:Y:S06]  /*5150*/  MUFU.EX2 R178, R3 ;  /* 0x0000000300b27308 */ /* 0x00066c0000000800 */
[----:B------:R-:W-:Y:S08]  /*5160*/  HMMA.16816.F32.BF16 R32, R8, R60, RZ ;  /* 0x0000003c0820723c */ /* 0x000ff000000418ff */
[----:B----4-:R-:W-:Y:S01]  /*5170*/  HMMA.16816.F32.BF16 R108, R4, R24, R16 ;  /* 0x00000018046c723c */ /* 0x010fe20000041810 */
[----:B---3--:R-:W-:-:S04]  /*5180*/  FFMA.FTZ R3, R75, c[0x0][0x2d0], -R2 ;  /* 0x0000b4004b037a23 */ /* 0x008fc80000010802 */
[----:B------:R3:W-:Y:S03]  /*5190*/  MUFU.EX2 R159, R3 ;  /* 0x00000003009f7308 */ /* 0x0007e60000000800 */
[C---:B------:R-:W-:Y:S01]  /*51a0*/  HMMA.16816.F32.BF16 R28, R8.reuse, R62, RZ ;  /* 0x0000003e081c723c */ /* 0x040fe200000418ff */
[----:B------:R-:W4:Y:S07]  /*51b0*/  LDSM.16.MT88.4 R60, [R170+0x4000] ;  /* 0x00400000aa3c783b */ /* 0x000f2e0000004200 */
[----:B-----5:R-:W-:Y:S01]  /*51c0*/  HMMA.16816.F32.BF16 R16, R8, R20, RZ ;  /* 0x000000140810723c */ /* 0x020fe200000418ff */
[----:B---3--:R-:W-:-:S07]  /*51d0*/  FFMA.FTZ R3, R73, c[0x0][0x2d0], -R2 ;  /* 0x0000b40049037a23 */ /* 0x008fce0000010802 */
[C---:B------:R-:W-:Y:S08]  /*51e0*/  HMMA.16816.F32.BF16 R128, R4.reuse, R26, R12 ;  /* 0x0000001a0480723c */ /* 0x040ff0000004180c */
[----:B-1----:R-:W-:Y:S01]  /*51f0*/  HMMA.16816.F32.BF16 R120, R4, R40, R32 ;  /* 0x000000280478723c */ /* 0x002fe20000041820 */
[----:B------:R-:W1:Y:S07]  /*5200*/  LDSM.16.MT88.4 R32, [R208+0x4000] ;  /* 0x00400000d020783b */ /* 0x000e6e0000004200 */
[C---:B------:R-:W-:Y:S08]  /*5210*/  HMMA.16816.F32.BF16 R24, R8.reuse, R54, RZ ;  /* 0x000000360818723c */ /* 0x040ff000000418ff */
[----:B------:R-:W-:Y:S08]  /*5220*/  HMMA.16816.F32.BF16 R12, R8, R22, RZ ;  /* 0x00000016080c723c */ /* 0x000ff000000418ff */
[C---:B------:R-:W-:Y:S01]  /*5230*/  HMMA.16816.F32.BF16 R104, R4.reuse, R42, R28 ;  /* 0x0000002a0468723c */ /* 0x040fe2000004181c */
[----:B------:R-:W3:Y:S07]  /*5240*/  LDSM.16.MT88.4 R40, [R170+0x4800] ;  /* 0x00480000aa28783b */ /* 0x000eee0000004200 */
[----:B------:R-:W-:Y:S08]  /*5250*/  HMMA.16816.F32.BF16 R112, R4, R36, R16 ;  /* 0x000000240470723c */ /* 0x000ff00000041810 */
[C---:B------:R-:W-:Y:S08]  /*5260*/  HMMA.16816.F32.BF16 R16, R8.reuse, R58, RZ ;  /* 0x0000003a0810723c */ /* 0x040ff000000418ff */
[----:B------:R-:W-:Y:S08]  /*5270*/  HMMA.16816.F32.BF16 R28, R8, R52, RZ ;  /* 0x00000034081c723c */ /* 0x000ff000000418ff */
[C---:B--2---:R-:W-:Y:S01]  /*5280*/  HMMA.16816.F32.BF16 R88, R4.reuse, R50, R24 ;  /* 0x000000320458723c */ /* 0x044fe20000041818 */
[----:B------:R-:W2:Y:S07]  /*5290*/  LDSM.16.MT88.4 R24, [R208+0x4800] ;  /* 0x00480000d018783b */ /* 0x000eae0000004200 */
[----:B------:R-:W-:Y:S08]  /*52a0*/  HMMA.16816.F32.BF16 R96, R4, R38, R12 ;  /* 0x000000260460723c */ /* 0x000ff0000004180c */
[----:B----4-:R-:W-:Y:S08]  /*52b0*/  HMMA.16816.F32.BF16 R12, R8, R60, RZ ;  /* 0x0000003c080c723c */ /* 0x010ff000000418ff */
[C---:B------:R-:W-:Y:S08]  /*52c0*/  HMMA.16816.F32.BF16 R80, R4.reuse, R46, R16 ;  /* 0x0000002e0450723c */ /* 0x040ff00000041810 */
[----:B------:R-:W-:Y:S01]  /*52d0*/  HMMA.16816.F32.BF16 R92, R4, R48, R28 ;  /* 0x00000030045c723c */ /* 0x000fe2000004181c */
[----:B------:R-:W4:Y:S07]  /*52e0*/  LDSM.16.MT88.4 R28, [R171+0x4000] ;  /* 0x00400000ab1c783b */ /* 0x000f2e0000004200 */
[C---:B-1----:R-:W-:Y:S08]  /*52f0*/  HMMA.16816.F32.BF16 R16, R8.reuse, R32, RZ ;  /* 0x000000200810723c */ /* 0x042ff000000418ff */
[----:B------:R-:W-:Y:S08]  /*5300*/  HMMA.16816.F32.BF16 R20, R8, R56, RZ ;  /* 0x000000380814723c */ /* 0x000ff000000418ff */
[----:B---3--:R-:W-:Y:S08]  /*5310*/  HMMA.16816.F32.BF16 R76, R4, R40, R12 ;  /* 0x00000028044c723c */ /* 0x008ff0000004180c */
[----:B------:R-:W-:Y:S08]  /*5320*/  HMMA.16816.F32.BF16 R12, R8, R34, RZ ;  /* 0x00000022080c723c */ /* 0x000ff000000418ff */
[C---:B--2---:R-:W-:Y:S01]  /*5330*/  HMMA.16816.F32.BF16 R48, R4.reuse, R24, R16 ;  /* 0x000000180430723c */ /* 0x044fe20000041810 */
[----:B------:R-:W1:Y:S07]  /*5340*/  LDSM.16.MT88.4 R16, [R171+0x4800] ;  /* 0x00480000ab10783b */ /* 0x000e6e0000004200 */
[----:B------:R-:W-:Y:S08]  /*5350*/  HMMA.16816.F32.BF16 R84, R4, R44, R20 ;  /* 0x0000002c0454723c */ /* 0x000ff00000041814 */
[----:B------:R-:W-:Y:S08]  /*5360*/  HMMA.16816.F32.BF16 R20, R8, R62, RZ ;  /* 0x0000003e0814723c */ /* 0x000ff000000418ff */
[----:B------:R-:W-:Y:S08]  /*5370*/  HMMA.16816.F32.BF16 R44, R4, R26, R12 ;  /* 0x0000001a042c723c */ /* 0x000ff0000004180c */
[----:B----4-:R-:W-:Y:S08]  /*5380*/  HMMA.16816.F32.BF16 R12, R8, R28, RZ ;  /* 0x0000001c080c723c */ /* 0x010ff000000418ff */
[C---:B------:R-:W-:Y:S11]  /*5390*/  HMMA.16816.F32.BF16 R60, R4.reuse, R42, R20 ;  /* 0x0000002a043c723c */ /* 0x040ff60000041814 */
[----:B------:R-:W-:Y:S05]  /*53a0*/  @!UPT UIADD3 URZ, URZ, URZ, URZ ;  /* 0x0000003f3f3ff290 */ /* 0x000fea000fffe03f */
[----:B-1----:R-:W-:Y:S08]  /*53b0*/  HMMA.16816.F32.BF16 R40, R4, R16, R12 ;  /* 0x000000100428723c */ /* 0x002ff0000004180c */
[----:B------:R-:W-:Y:S11]  /*53c0*/  HMMA.16816.F32.BF16 R12, R8, R30, RZ ;  /* 0x0000001e080c723c */ /* 0x000ff600000418ff */
[----:B------:R-:W-:Y:S11]  /*53d0*/  @!UPT UIADD3 URZ, URZ, URZ, URZ ;  /* 0x0000003f3f3ff290 */ /* 0x000ff6000fffe03f */
[----:B------:R-:W-:Y:S02]  /*53e0*/  @!UPT UIADD3 URZ, URZ, URZ, URZ ;  /* 0x0000003f3f3ff290 */ /* 0x000fe4000fffe03f */
[----:B------:R-:W-:Y:S01]  /*53f0*/  HMMA.16816.F32.BF16 R32, R4, R18, R12 ;  /* 0x000000120420723c */ /* 0x000fe2000004180c */
[----:B------:R1:W2:Y:S02]  /*5400*/  LDSM.16.MT88.4 R12, [R158+0x4000] ;  /* 0x004000009e0c783b */ /* 0x0002a40000004200 */
[----:B-1----:R1:W3:Y:S02]  /*5410*/  MUFU.EX2 R158, R3 ;  /* 0x00000003009e7308 */ /* 0x0022e40000000800 */
[----:B-1----:R-:W-:-:S03]  /*5420*/  FFMA.FTZ R3, R72, c[0x0][0x2d0], -R2 ;  /* 0x0000b40048037a23 */ /* 0x002fc60000010802 */
[C---:B--2---:R-:W-:Y:S08]  /*5430*/  HMMA.16816.F32.BF16 R16, R8.reuse, R12, RZ ;  /* 0x0000000c0810723c */ /* 0x044ff000000418ff */
[----:B------:R-:W-:Y:S01]  /*5440*/  HMMA.16816.F32.BF16 R8, R8, R14, RZ ;  /* 0x0000000e0808723c */ /* 0x000fe200000418ff */
[----:B------:R-:W1:Y:S11]  /*5450*/  LDSM.16.MT88.4 R12, [R211+0x4800] ;  /* 0x00480000d30c783b */ /* 0x000e760000004200 */
[----:B------:R-:W-:Y:S04]  /*5460*/  @!UPT UIADD3 URZ, URZ, URZ, URZ ;  /* 0x0000003f3f3ff290 */ /* 0x000fe8000fffe03f */
[C---:B-1----:R-:W-:Y:S07]  /*5470*/  HMMA.16816.F32.BF16 R20, R4.reuse, R12, R16 ;  /* 0x0000000c0414723c */ /* 0x042fee0000041810 */
[--C-:B------:R-:W-:Y:S01]  /*5480*/  FFMA.FTZ R13, R66, c[0x0][0x2d0], -R0.reuse ;  /* 0x0000b400420d7a23 */ /* 0x100fe20000010800 */
[----:B------:R-:W-:Y:S01]  /*5490*/  HMMA.16816.F32.BF16 R16, R4, R14, R8 ;  /* 0x0000000e0410723c */ /* 0x000fe20000041808 */
[----:B------:R-:W1:Y:S01]  /*54a0*/  LDSM.16.MT88.4 R8, [R170+0x1000] ;  /* 0x00100000aa08783b */ /* 0x000e620000004200 */
[----:B------:R-:W-:-:S03]  /*54b0*/  FFMA.FTZ R12, R65, c[0x0][0x2d0], -R0 ;  /* 0x0000b400410c7a23 */ /* 0x000fc60000010800 */
[----:B------:R-:W-:Y:S02]  /*54c0*/  MUFU.EX2 R13, R13 ;  /* 0x0000000d000d7308 */ /* 0x000fe40000000800 */
[----:B------:R-:W-:Y:S01]  /*54d0*/  FADD.FTZ R4, R156, R150 ;  /* 0x000000969c047221 */ /* 0x000fe20000010000 */
[----:B------:R-:W-:Y:S01]  /*54e0*/  F2FP.BF16.PACK_AB R6, R178, R175 ;  /* 0x000000afb206723e */ /* 0x000fe200000010ff */
[----:B------:R-:W-:Y:S01]  /*54f0*/  FFMA.FTZ R14, R68, c[0x0][0x2d0], -R0 ;  /* 0x0000b400440e7a23 */ /* 0x000fe20000010800 */
[----:B---3--:R-:W-:Y:S01]  /*5500*/  F2FP.BF16.PACK_AB R5, R158, R159 ;  /* 0x0000009f9e05723e */ /* 0x008fe200000010ff */
[----:B------:R-:W-:Y:S02]  /*5510*/  FADD.FTZ R4, R149, R4 ;  /* 0x0000000495047221 */ /* 0x000fe40000010000 */
[----:B------:R2:W-:Y:S01]  /*5520*/  MUFU.EX2 R156, R3 ;  /* 0x00000003009c7308 */ /* 0x0005e20000000800 */
[----:B------:R-:W-:Y:S02]  /*5530*/  FFMA.FTZ R0, R64, c[0x0][0x2d0], -R0 ;  /* 0x0000b40040007a23 */ /* 0x000fe40000010800 */
[----:B------:R-:W-:Y:S01]  /*5540*/  FADD.FTZ R15, R157, R4 ;  /* 0x000000049d0f7221 */ /* 0x000fe20000010000 */
[----:B------:R-:W-:-:S04]  /*5550*/  F2FP.BF16.PACK_AB R4, R176, R161 ;  /* 0x000000a1b004723e */ /* 0x000fc800000010ff */
[----:B------:R3:W-:Y:S01]  /*5560*/  MUFU.EX2 R179, R0 ;  /* 0x0000000000b37308 */ /* 0x0007e20000000800 */
[----:B--2---:R-:W-:-:S07]  /*5570*/  FFMA.FTZ R3, R70, c[0x0][0x2d0], -R2 ;  /* 0x0000b40046037a23 */ /* 0x004fce0000010802 */
[----:B------:R-:W-:Y:S01]  /*5580*/  MUFU.EX2 R14, R14 ;  /* 0x0000000e000e7308 */ /* 0x000fe20000000800 */
[----:B---3--:R-:W-:-:S07]  /*5590*/  FFMA.FTZ R0, R153, c[0x0][0x2d0], -R2 ;  /* 0x0000b40099007a23 */ /* 0x008fce0000010802 */
[----:B------:R-:W2:Y:S08]  /*55a0*/  MUFU.EX2 R160, R3 ;  /* 0x0000000300a07308 */ /* 0x000eb00000000800 */
[----:B------:R-:W3:Y:S01]  /*55b0*/  MUFU.EX2 R12, R12 ;  /* 0x0000000c000c7308 */ /* 0x000ee20000000800 */
[----:B--2---:R-:W-:Y:S01]  /*55c0*/  F2FP.BF16.PACK_AB R7, R160, R156 ;  /* 0x0000009ca007723e */ /* 0x004fe200000010ff */
[----:B------:R-:W-:-:S04]  /*55d0*/  FADD.FTZ R3, R151, R148 ;  /* 0x0000009497037221 */ /* 0x000fc80000010000 */
[----:B------:R-:W-:Y:S02]  /*55e0*/  FADD.FTZ R3, R155, R3 ;  /* 0x000000039b037221 */ /* 0x000fe40000010000 */
        /* <DEDUP_REMOVED lines=18> */
[C---:B-1----:R-:W-:Y:S01]  /*5710*/  HMMA.16816.F32.BF16 R68, R4.reuse, R8, R112 ;  /* 0x000000080444723c */ /* 0x042fe20000041870 */
[----:B------:R-:W-:Y:S07]  /*5720*/  LDSM.16.MT88.4 R112, [R171+0x1800] ;  /* 0x00180000ab70783b */ /* 0x000fee0000004200 */
[----:B------:R-:W-:Y:S01]  /*5730*/  HMMA.16816.F32.BF16 R72, R4, R10, R96 ;  /* 0x0000000a0448723c */ /* 0x000fe20000041860 */
[----:B------:R-:W1:Y:S06]  /*5740*/  LDSM.16.MT88.4 R8, [R171+0x3000] ;  /* 0x00300000ab08783b */ /* 0x000e6c0000004200 */
[----:B------:R-:W-:-:S02]  /*5750*/  F2FP.BF16.PACK_AB R96, R13, R14 ;  /* 0x0000000e0d60723e */ /* 0x000fc400000010ff */
[----:B---3--:R-:W-:Y:S01]  /*5760*/  F2FP.BF16.PACK_AB R98, R179, R12 ;  /* 0x0000000cb362723e */ /* 0x008fe200000010ff */
        /* <DEDUP_REMOVED lines=13> */
[C---:B-1----:R-:W-:Y:S01]  /*5840*/  HMMA.16816.F32.BF16 R92, R4.reuse, R8, R40 ;  /* 0x00000008045c723c */ /* 0x042fe20000041828 */
[----:B------:R-:W-:Y:S07]  /*5850*/  LDSM.16.MT88.4 R40, [R170+0x3800] ;  /* 0x00380000aa28783b */ /* 0x000fee0000004200 */
[C---:B------:R-:W-:Y:S01]  /*5860*/  HMMA.16816.F32.BF16 R32, R4.reuse, R10, R32 ;  /* 0x0000000a0420723c */ /* 0x040fe20000041820 */
[----:B------:R-:W1:Y:S07]  /*5870*/  LDSM.16.MT88.4 R8, [R211+0x5000] ;  /* 0x00500000d308783b */ /* 0x000e6e0000004200 */
[C---:B-1----:R-:W-:Y:S01]  /*5880*/  HMMA.16816.F32.BF16 R20, R4.reuse, R8, R20 ;  /* 0x000000080414723c */ /* 0x042fe20000041814 */
[----:B------:R1:W-:Y:S07]  /*5890*/  MUFU.EX2 R9, R0 ;  /* 0x0000000000097308 */ /* 0x0003ee0000000800 */
[----:B------:R-:W-:Y:S07]  /*58a0*/  HMMA.16816.F32.BF16 R16, R4, R10, R16 ;  /* 0x0000000a0410723c */ /* 0x000fee0000041810 */
[----:B------:R-:W-:-:S02]  /*58b0*/  FADD.FTZ R4, R182, R3 ;  /* 0x00000003b6047221 */ /* 0x000fc40000010000 */
[--C-:B-1----:R-:W-:Y:S02]  /*58c0*/  FFMA.FTZ R0, R152, c[0x0][0x2d0], -R2.reuse ;  /* 0x0000b40098007a23 */ /* 0x102fe40000010802 */
[--C-:B------:R-:W-:Y:S02]  /*58d0*/  FFMA.FTZ R3, R103, c[0x0][0x2d0], -R2.reuse ;  /* 0x0000b40067037a23 */ /* 0x100fe40000010802 */
[----:B------:R-:W-:Y:S01]  /*58e0*/  FFMA.FTZ R2, R102, c[0x0][0x2d0], -R2 ;  /* 0x0000b40066027a23 */ /* 0x000fe20000010802 */
[----:B------:R-:W1:Y:S01]  /*58f0*/  MUFU.EX2 R10, R0 ;  /* 0x00000000000a7308 */ /* 0x000e620000000800 */
[----:B------:R-:W-:-:S07]  /*5900*/  FADD.FTZ R4, R180, R4 ;  /* 0x00000004b4047221 */ /* 0x000fce0000010000 */
[----:B------:R-:W-:Y:S08]  /*5910*/  MUFU.EX2 R8, R3 ;  /* 0x0000000300087308 */ /* 0x000ff00000000800 */
[----:B------:R-:W2:Y:S01]  /*5920*/  MUFU.EX2 R184, R2 ;  /* 0x0000000200b87308 */ /* 0x000ea20000000800 */
[----:B-1----:R-:W-:Y:S01]  /*5930*/  F2FP.BF16.PACK_AB R97, R10, R9 ;  /* 0x000000090a61723e */ /* 0x002fe200000010ff */
[----:B------:R-:W-:Y:S01]  /*5940*/  FADD.FTZ R0, R183, R15 ;  /* 0x0000000fb7007221 */ /* 0x000fe20000010000 */
[----:B--2---:R-:W-:-:S03]  /*5950*/  F2FP.BF16.PACK_AB R99, R184, R8 ;  /* 0x00000008b863723e */ /* 0x004fc600000010ff */
[----:B------:R-:W-:Y:S02]  /*5960*/  FADD.FTZ R2, R214, R0 ;  /* 0x00000000d6027221 */ /* 0x000fe40000010000 */
[----:B------:R-:W-:Y:S02]  /*5970*/  FADD.FTZ R0, R212, R4 ;  /* 0x00000004d4007221 */ /* 0x000fe40000010000 */
[----:B------:R-:W-:Y:S01]  /*5980*/  LDSM.16.MT88.4 R4, [R211+0x5800] ;  /* 0x00580000d304783b */ /* 0x000fe20000004200 */
        /* <DEDUP_REMOVED lines=9> */
[----:B------:R-:W-:Y:S02]  /*5a20*/  FADD.FTZ R0, R158, R0 ;  /* 0x000000009e007221 */ /* 0x000fe40000010000 */
[----:B------:R-:W-:Y:S01]  /*5a30*/  FADD.FTZ R3, R175, R2 ;  /* 0x00000002af037221 */ /* 0x000fe20000010000 */
[----:B------:R-:W-:Y:S01]  /*5a40*/  HMMA.16816.F32.BF16 R36, R96, R40, R56 ;  /* 0x000000286024723c */ /* 0x000fe20000041838 */
[----:B------:R-:W-:Y:S01]  /*5a50*/  LDSM.16.MT88.4 R56, [R171+0x3800] ;  /* 0x00380000ab38783b */ /* 0x000fe20000004200 */
[----:B------:R-:W-:-:S02]  /*5a60*/  FADD.FTZ R2, R156, R0 ;  /* 0x000000009c027221 */ /* 0x000fc40000010000 */
[----:B------:R-:W-:Y:S01]  /*5a70*/  FADD.FTZ R0, R178, R3 ;  /* 0x00000003b2007221 */ /* 0x000fe20000010000 */
[----:B------:R-:W-:Y:S01]  /*5a80*/  IADD3 R3, R154, -0x3, RZ ;  /* 0xfffffffd9a037810 */ /* 0x000fe20007ffe0ff */
[----:B------:R-:W-:Y:S02]  /*5a90*/  FADD.FTZ R2, R160, R2 ;  /* 0x00000002a0027221 */ /* 0x000fe40000010000 */
[----:B------:R-:W-:Y:S01]  /*5aa0*/  HMMA.16816.F32.BF16 R44, R96, R48, R68 ;  /* 0x00000030602c723c */ /* 0x000fe20000041844 */
[----:B------:R-:W-:Y:S01]  /*5ab0*/  ISETP.GE.AND P0, PT, R3, R187, PT ;  /* 0x000000bb0300720c */ /* 0x000fe20003f06270 */
[----:B------:R-:W-:Y:S02]  /*5ac0*/  FADD.FTZ R0, R14, R0 ;  /* 0x000000000e007221 */ /* 0x000fe40000010000 */
[----:B------:R-:W-:Y:S02]  /*5ad0*/  FADD.FTZ R2, R9, R2 ;  /* 0x0000000209027221 */ /* 0x000fe40000010000 */
[----:B------:R-:W-:-:S02]  /*5ae0*/  FADD.FTZ R0, R13, R0 ;  /* 0x000000000d007221 */ /* 0x000fc40000010000 */
[C---:B------:R-:W-:Y:S01]  /*5af0*/  HMMA.16816.F32.BF16 R40, R96.reuse, R42, R64 ;  /* 0x0000002a6028723c */ /* 0x040fe20000041840 */
[----:B------:R-:W1:Y:S01]  /*5b00*/  LDSM.16.MT88.4 R64, [R211+0x3800] ;  /* 0x00380000d340783b */ /* 0x000e620000004200 */
[----:B------:R-:W-:Y:S02]  /*5b10*/  FADD.FTZ R2, R10, R2 ;  /* 0x000000020a027221 */ /* 0x000fe40000010000 */
[----:B------:R-:W-:Y:S02]  /*5b20*/  FADD.FTZ R0, R12, R0 ;  /* 0x000000000c007221 */ /* 0x000fe40000010000 */
[----:B------:R-:W-:Y:S02]  /*5b30*/  FADD.FTZ R2, R8, R2 ;  /* 0x0000000208027221 */ /* 0x000fe40000010000 */
[----:B------:R-:W-:Y:S01]  /*5b40*/  HMMA.16816.F32.BF16 R48, R96, R50, R72 ;  /* 0x000000326030723c */ /* 0x000fe20000041848 */
[----:B------:R-:W2:Y:S01]  /*5b50*/  LDSM.16.MT88.4 R72, [R170+0x5800] ;  /* 0x00580000aa48783b */ /* 0x000ea20000004200 */
[----:B------:R-:W-:-:S02]  /*5b60*/  FADD.FTZ R179, R179, R0 ;  /* 0x00000000b3b37221 */ /* 0x000fc40000010000 */
[----:B------:R-:W-:-:S04]  /*5b70*/  FADD.FTZ R184, R184, R2 ;  /* 0x00000002b8b87221 */ /* 0x000fc80000010000 */
[C---:B------:R-:W-:Y:S08]  /*5b80*/  HMMA.16816.F32.BF16 R108, R96.reuse, R104, R108 ;  /* 0x00000068606c723c */ /* 0x040ff0000004186c */
[C---:B------:R-:W-:Y:S08]  /*5b90*/  HMMA.16816.F32.BF16 R104, R96.reuse, R106, R52 ;  /* 0x0000006a6068723c */ /* 0x040ff00000041834 */
        /* <DEDUP_REMOVED lines=8> */
[C---:B------:R-:W-:Y:S08]  /*5c20*/  HMMA.16816.F32.BF16 R52, R96.reuse, R56, R148 ;  /* 0x000000386034723c */ /* 0x040ff00000041894 */
[C---:B------:R-:W-:Y:S08]  /*5c30*/  HMMA.16816.F32.BF16 R128, R96.reuse, R130, R24 ;  /* 0x000000826080723c */ /* 0x040ff00000041818 */
[C---:B-1----:R-:W-:Y:S08]  /*5c40*/  HMMA.16816.F32.BF16 R84, R96.reuse, R88, R92 ;  /* 0x000000586054723c */ /* 0x042ff0000004185c */
[C---:B--2---:R-:W-:Y:S08]  /*5c50*/  HMMA.16816.F32.BF16 R76, R96.reuse, R80, R144 ;  /* 0x00000050604c723c */ /* 0x044ff00000041890 */
[C---:B------:R-:W-:Y:S08]  /*5c60*/  HMMA.16816.F32.BF16 R120, R96.reuse, R122, R28 ;  /* 0x0000007a6078723c */ /* 0x040ff0000004181c */
[C---:B------:R-:W-:Y:S08]  /*5c70*/  HMMA.16816.F32.BF16 R56, R96.reuse, R58, R140 ;  /* 0x0000003a6038723c */ /* 0x040ff0000004188c */
[C---:B------:R-:W-:Y:S08]  /*5c80*/  HMMA.16816.F32.BF16 R80, R96.reuse, R82, R136 ;  /* 0x000000526050723c */ /* 0x040ff00000041888 */
[C---:B------:R-:W-:Y:S08]  /*5c90*/  HMMA.16816.F32.BF16 R88, R96.reuse, R90, R32 ;  /* 0x0000005a6058723c */ /* 0x040ff00000041820 */
[C---:B------:R-:W-:Y:S08]  /*5ca0*/  HMMA.16816.F32.BF16 R92, R96.reuse, R4, R20 ;  /* 0x00000004605c723c */ /* 0x040ff00000041814 */
[----:B------:R-:W-:Y:S01]  /*5cb0*/  HMMA.16816.F32.BF16 R96, R96, R6, R16 ;  /* 0x000000066060723c */ /* 0x000fe20000041810 */
[----:B------:R-:W-:Y:S07]  /*5cc0*/  @!UPT UIADD3 URZ, URZ, URZ, URZ ;  /* 0x0000003f3f3ff290 */ /* 0x000fee000fffe03f */
[----:B------:R-:W-:Y:S11]  /*5cd0*/  @!P0 BRA `(.L_x_1585) ;  /* 0x000004e000008947 */ /* 0x000ff60003800000 */
[----:B------:R-:W-:Y:S01]  /*5ce0*/  IMAD.MOV.U32 R157, RZ, RZ, c[0x0][0x2b8] ;  /* 0x0000ae00ff9d7624 */ /* 0x000fe200078e00ff */
[----:B------:R-:W-:Y:S01]  /*5cf0*/  IADD3 R0, R154, -0x1, RZ ;  /* 0xffffffff9a007810 */ /* 0x000fe20007ffe0ff */
[----:B------:R-:W-:-:S03]  /*5d00*/  IMAD.MOV.U32 R173, RZ, RZ, RZ ;  /* 0x000000ffffad7224 */ /* 0x000fc600078e00ff */
[----:B------:R-:W-:Y:S01]  /*5d10*/  ISETP.NE.AND P1, PT, R157, 0x1, PT ;  /* 0x000000019d00780c */ /* 0x000fe20003f25270 */
[----:B------:R-:W-:-:S05]  /*5d20*/  IMAD R0, R0, 0x40, R192 ;  /* 0x0000004000007824 */ /* 0x000fca00078e02c0 */
        /* <DEDUP_REMOVED lines=9> */
[----:B------:R-:W-:Y:S01]  /*5dc0*/  IMAD.MOV R0, RZ, RZ, -R0 ;  /* 0x000000ffff007224 */ /* 0x000fe200078e0a00 */
[----:B------:R-:W-:Y:S01]  /*5dd0*/  SHF.R.S32.HI R157, RZ, 0x1f, R186 ;  /* 0x0000001fff9d7819 */ /* 0x000fe200000114ba */
[----:B------:R-:W-:Y:S01]  /*5de0*/  IMAD.SHL.U32 R18, R186, 0x2, RZ ;  /* 0x00000002ba127824 */ /* 0x000fe200078e00ff */
[----:B------:R-:W-:Y:S01]  /*5df0*/  SHF.R.S32.HI R7, RZ, 0x1f, R185 ;  /* 0x0000001fff077819 */ /* 0x000fe200000114b9 */
[----:B------:R-:W-:Y:S01]  /*5e00*/  IMAD R174, R0, c[0x0][0x2b8], R2 ;  /* 0x0000ae0000ae7a24 */ /* 0x000fe200078e0202 */
[----:B------:R-:W-:Y:S01]  /*5e10*/  SHF.R.S32.HI R6, RZ, 0x1f, R177 ;  /* 0x0000001fff067819 */ /* 0x000fe200000114b1 */
[----:B------:R-:W-:Y:S01]  /*5e20*/  IMAD.SHL.U32 R17, R185, 0x2, RZ ;  /* 0x00000002b9117824 */ /* 0x000fe200078e00ff */
[----:B------:R-:W-:Y:S01]  /*5e30*/  SHF.L.U64.HI R15, R186, 0x1, R157 ;  /* 0x00000001ba0f7819 */ /* 0x000fe2000001029d */
[----:B------:R-:W-:Y:S01]  /*5e40*/  IMAD.WIDE.U32 R2, R174, c[0x0][0x1e0], RZ ;  /* 0x00007800ae027a25 */ /* 0x000fe200078e00ff */
[----:B------:R-:W-:-:S02]  /*5e50*/  SHF.R.S32.HI R0, RZ, 0x1f, R174 ;  /* 0x0000001fff007819 */ /* 0x000fc400000114ae */
[----:B------:R-:W-:Y:S01]  /*5e60*/  SHF.L.U64.HI R14, R185, 0x1, R7 ;  /* 0x00000001b90e7819 */ /* 0x000fe20000010207 */
[C---:B------:R-:W-:Y:S01]  /*5e70*/  IMAD.SHL.U32 R16, R177.reuse, 0x2, RZ ;  /* 0x00000002b1107824 */ /* 0x040fe200078e00ff */
[----:B------:R-:W-:Y:S01]  /*5e80*/  SHF.L.U64.HI R13, R177, 0x1, R6 ;  /* 0x00000001b10d7819 */ /* 0x000fe20000010206 */
        /* <DEDUP_REMOVED lines=13> */
.L_x_1674:
[----:B------:R-:W-:Y:S05]  /*5f60*/  BRA.DIV ~URZ, `(.L_x_1587) ;  /* 0x00008a227f007947 */ /* 0x000fea000b800000 */
[----:B------:R-:W3:Y:S01]  /*5f70*/  SHFL.IDX PT, R0, R12, RZ, 0x181f ;  /* 0x00181fff0c007589 */ /* 0x000ee200000e0000 */
[----:B------:R-:W-:Y:S01]  /*5f80*/  IMAD.MOV.U32 R5, RZ, RZ, R252 ;  /* 0x000000ffff057224 */ /* 0x000fe200078e00fc */
[----:B------:R-:W-:Y:S02]  /*5f90*/  SEL R11, RZ, 0x10, P5 ;  /* 0x00000010ff0b7807 */ /* 0x000fe40002800000 */
[C---:B---3--:R-:W-:Y:S02]  /*5fa0*/  IADD3 R2, P0, R0.reuse, R16, RZ ;  /* 0x0000001000027210 */ /* 0x048fe40007f1e0ff */
[----:B------:R-:W-:-:S03]  /*5fb0*/  IADD3 R8, P1, R0, R17, RZ ;  /* 0x0000001100087210 */ /* 0x000fc60007f3e0ff */
[----:B--2---:R-:W-:Y:S01]  /*5fc0*/  IMAD.X R3, R4, 0x1, R13, P0 ;  /* 0x0000000104037824 */ /* 0x004fe200000e060d */
[----:B------:R-:W-:Y:S01]  /*5fd0*/  IADD3 R6, P0, R0, R18, RZ ;  /* 0x0000001200067210 */ /* 0x000fe20007f1e0ff */
[C---:B------:R-:W-:Y:S01]  /*5fe0*/  IMAD.X R9, R4.reuse, 0x1, R14, P1 ;  /* 0x0000000104097824 */ /* 0x040fe200008e060e */
[----:B------:R-:W2:Y:S03]  /*5ff0*/  SHFL.IDX PT, R0, R12, 0x1, 0x181f ;  /* 0x00381f000c007f89 */ /* 0x000ea600000e0000 */
[----:B------:R-:W-:Y:S01]  /*6000*/  IMAD.X R7, R4, 0x1, R15, P0 ;  /* 0x0000000104077824 */ /* 0x000fe200000e060f */
[----:B------:R-:W-:Y:S01]  /*6010*/  @!PT LDS RZ, [RZ] ;  /* 0x00000000fffff984 */ /* 0x000fe20000000800 */
[----:B------:R3:W-:Y:S04]  /*6020*/  LDGSTS.E.BYPASS.LTC128B.128 [R188+0xc100], [R2.64], !P5 ;  /* 0x0c10000002bc7fae */ /* 0x0007e8000e901d46 */
[----:B------:R3:W-:Y:S04]  /*6030*/  LDGSTS.E.BYPASS.LTC128B.128 [R188+0xe100], [R8.64], !P4 ;  /* 0x0e10000008bc7fae */ /* 0x0007e8000e101d46 */
[----:B------:R3:W-:Y:S04]  /*6040*/  LDGSTS.E.BYPASS.LTC128B.128 [R188+0x10100], [R6.64], !P6 ;  /* 0x1010000006bc7fae */ /* 0x0007e8000f101d46 */
[----:B------:R4:W1:Y:S02]  /*6050*/  SHFL.IDX PT, R4, R10, 0x1, 0x181f ;  /* 0x00381f000a047f89 */ /* 0x00086400000e0000 */
[----:B-1--4-:R-:W-:-:S02]  /*6060*/  SEL R10, RZ, 0x10, P4 ;  /* 0x00000010ff0a7807 */ /* 0x012fc40002000000 */
.L_x_1675:
[----:B--23--:R-:W-:Y:S02]  /*6070*/  IADD3 R2, -R11, 0x10, RZ ;  /* 0x000000100b027810 */ /* 0x00cfe40007ffe1ff */
[----:B------:R-:W-:-:S02]  /*6080*/  IADD3 R3, -R10, 0x10, RZ ;  /* 0x000000100a037810 */ /* 0x000fc40007ffe1ff */
[----:B------:R-:W-:-:S04]  /*6090*/  LOP3.LUT R2, R2, 0xf, RZ, 0xc0, !PT ;  /* 0x0000000f02027812 */ /* 0x000fc800078ec0ff */
[----:B------:R-:W-:Y:S02]  /*60a0*/  IADD3 R8, P1, P0, R2, R0, R16 ;  /* 0x0000000002087210 */ /* 0x000fe4000783e010 */
[----:B------:R-:W-:Y:S02]  /*60b0*/  LOP3.LUT R2, R3, 0xf, RZ, 0xc0, !PT ;  /* 0x0000000f03027812 */ /* 0x000fe400078ec0ff */
[----:B------:R-:W-:Y:S02]  /*60c0*/  IADD3 R3, -R5, 0x10, RZ ;  /* 0x0000001005037810 */ /* 0x000fe40007ffe1ff */
[----:B------:R-:W-:Y:S02]  /*60d0*/  IADD3.X R9, RZ, R4, R13, P1, P0 ;  /* 0x00000004ff097210 */ /* 0x000fe40000fe040d */
        /* <DEDUP_REMOVED lines=14> */
.L_x_1585:
[----:B------:R-:W-:Y:S05]  /*61c0*/  BSYNC B0 ;  /* 0x0000000000007941 */ /* 0x000fea0003800000 */
.L_x_1584:
[----:B------:R-:W-:Y:S01]  /*61d0*/  IADD3 R0, R154, -0x2, RZ ;  /* 0xfffffffe9a007810 */ /* 0x000fe20007ffe0ff */
[----:B------:R-:W0:Y:S03]  /*61e0*/  LDGDEPBAR ;  /* 0x00000000000079af */ /* 0x000e260000000000 */
[----:B------:R-:W-:-:S13]  /*61f0*/  ISETP.GE.AND P0, PT, R0, R187, PT ;  /* 0x000000bb0000720c */ /* 0x000fda0003f06270 */
[----:B------:R-:W-:Y:S05]  /*6200*/  @!P0 BRA `(.L_x_1588) ;  /* 0x000032d000008947 */ /* 0x000fea0003800000 */
[----:B------:R-:W-:Y:S01]  /*6210*/  MOV R175, R0 ;  /* 0x0000000000af7202 */ /* 0x000fe20000000f00 */
[----:B------:R-:W-:Y:S01]  /*6220*/  IMAD.MOV.U32 R0, RZ, RZ, R101 ;  /* 0x000000ffff007224 */ /* 0x000fe200078e0065 */
[----:B------:R-:W-:Y:S01]  /*6230*/  MOV R102, R100 ;  /* 0x0000006400667202 */ /* 0x000fe20000000f00 */
[----:B------:R-:W-:Y:S01]  /*6240*/  IMAD.MOV.U32 R161, RZ, RZ, 0x1 ;  /* 0x00000001ffa17424 */ /* 0x000fe200078e00ff */
[----:B------:R-:W-:Y:S02]  /*6250*/  MOV R176, RZ ;  /* 0x000000ff00b07202 */ /* 0x000fe40000000f00 */
.L_x_1598:
[----:B------:R-:W-:Y:S04]  /*6260*/  DEPBAR.LE SB0, 0x2 ;  /* 0x000080800000791a */ /* 0x000fe80000000000 */
[----:B------:R-:W-:Y:S01]  /*6270*/  WARPSYNC 0xffffffff ;  /* 0xffffffff00007948 */ /* 0x000fe20003800000 */
[----:B------:R-:W-:Y:S01]  /*6280*/  BAR.SYNC.DEFER_BLOCKING 0x0 ;  /* 0x0000000000007b1d */ /* 0x000fe20000010000 */
[----:B------:R-:W-:Y:S01]  /*6290*/  IMAD R160, R161, 0x6000, RZ ;  /* 0x00006000a1a07824 */ /* 0x000fe200078e02ff */
[----:B------:R-:W-:Y:S04]  /*62a0*/  ISETP.GE.AND P0, PT, R187, R175, PT ;  /* 0x000000afbb00720c */ /* 0x000fe80003f06270 */
[----:B------:R-:W-:Y:S04]  /*62b0*/  IADD3 R100, R169, R160, RZ ;  /* 0x000000a0a9647210 */ /* 0x000fe80007ffe0ff */
[----:B------:R-:W-:Y:S01]  /*62c0*/  IADD3 R103, R167, R100, RZ ;  /* 0x00000064a7677210 */ /* 0x000fe20007ffe0ff */
[----:B------:R2:W3:Y:S01]  /*62d0*/  LDSM.16.M88.4 R32, [R163] ;  /* 0x00000000a320783b */ /* 0x0004e20000000200 */
[----:B------:R-:W-:Y:S03]  /*62e0*/  BSSY B0, `(.L_x_1589) ;  /* 0x000004b000007945 */ /* 0x000fe60003800000 */
[----:B-1----:R2:W1:Y:S04]  /*62f0*/  LDSM.16.M88.4 R8, [R100] ;  /* 0x000000006408783b */ /* 0x0024680000000200 */
        /* <DEDUP_REMOVED lines=9> */
[----:B------:R-:W-:Y:S01]  /*6390*/  IMAD.SHL.U32 R29, R186, 0x2, RZ ;  /* 0x00000002ba1d7824 */ /* 0x000fe200078e00ff */
[----:B------:R-:W-:Y:S01]  /*63a0*/  SHF.R.S32.HI R2, RZ, 0x1f, R174 ;  /* 0x0000001fff027819 */ /* 0x000fe200000114ae */
[----:B------:R-:W-:Y:S01]  /*63b0*/  IMAD.SHL.U32 R28, R185, 0x2, RZ ;  /* 0x00000002b91c7824 */ /* 0x000fe200078e00ff */
[----:B------:R-:W-:Y:S01]  /*63c0*/  SHF.R.S32.HI R5, RZ, 0x1f, R173 ;  /* 0x0000001fff057819 */ /* 0x000fe200000114ad */
[----:B------:R-:W-:Y:S01]  /*63d0*/  IMAD.SHL.U32 R23, R177, 0x2, RZ ;  /* 0x00000002b1177824 */ /* 0x000fe200078e00ff */
[----:B------:R-:W-:Y:S01]  /*63e0*/  SHF.R.S32.HI R6, RZ, 0x1f, R186 ;  /* 0x0000001fff067819 */ /* 0x000fe200000114ba */
[----:B------:R-:W-:Y:S01]  /*63f0*/  IMAD R4, R2, c[0x0][0x208], RZ ;  /* 0x0000820002047a24 */ /* 0x000fe200078e02ff */
[----:B------:R-:W-:Y:S01]  /*6400*/  SHF.R.S32.HI R7, RZ, 0x1f, R185 ;  /* 0x0000001fff077819 */ /* 0x000fe200000114b9 */
[----:B------:R-:W-:Y:S01]  /*6410*/  IMAD.WIDE.U32 R2, R174, c[0x0][0x208], RZ ;  /* 0x00008200ae027a25 */ /* 0x000fe200078e00ff */
[----:B------:R-:W-:Y:S02]  /*6420*/  SHF.L.U64.HI R22, R186, 0x1, R6 ;  /* 0x00000001ba167819 */ /* 0x000fe40000010206 */
[----:B------:R-:W-:Y:S01]  /*6430*/  SHF.R.S32.HI R6, RZ, 0x1f, R177 ;  /* 0x0000001fff067819 */ /* 0x000fe200000114b1 */
[----:B------:R-:W-:Y:S01]  /*6440*/  IMAD R4, R174, c[0x0][0x20c], R4 ;  /* 0x00008300ae047a24 */ /* 0x000fe200078e0204 */
[----:B------:R-:W-:Y:S02]  /*6450*/  SHF.L.U64.HI R21, R185, 0x1, R7 ;  /* 0x00000001b9157819 */ /* 0x000fe40000010207 */
[----:B------:R-:W-:Y:S01]  /*6460*/  SHF.L.U64.HI R20, R177, 0x1, R6 ;  /* 0x00000001b1147819 */ /* 0x000fe20000010206 */
[----:B------:R-:W-:Y:S02]  /*6470*/  IMAD.IADD R3, R3, 0x1, R4 ;  /* 0x0000000103037824 */ /* 0x000fe400078e0204 */
[----:B------:R-:W-:Y:S02]  /*6480*/  IMAD R4, R5, c[0x0][0x218], RZ ;  /* 0x0000860005047a24 */ /* 0x000fe400078e02ff */
[C---:B------:R-:W-:Y:S04]  /*6490*/  IMAD.WIDE.U32 R2, R173.reuse, c[0x0][0x218], R2 ;  /* 0x00008600ad027a25 */ /* 0x040fe800078e0002 */
[----:B------:R-:W-:Y:S01]  /*64a0*/  IMAD R4, R173, c[0x0][0x21c], R4 ;  /* 0x00008700ad047a24 */ /* 0x000fe200078e0204 */
[----:B------:R-:W-:Y:S04]  /*64b0*/  IADD3 R2, P0, R196, R2, RZ ;  /* 0x00000002c4027210 */ /* 0x000fe80007f1e0ff */
[----:B------:R-:W-:Y:S02]  /*64c0*/  IADD3.X R3, R199, R3, R4, P0, !PT ;  /* 0x00000003c7037210 */ /* 0x000fe400007fe404 */
[C---:B------:R-:W-:Y:S04]  /*64d0*/  LEA R13, P0, R2.reuse, c[0x0][0x1f8], 0x1 ;  /* 0x00007e00020d7a11 */ /* 0x040fe800078008ff */
[----:B------:R-:W-:Y:S01]  /*64e0*/  LEA.HI.X R12, R2, c[0x0][0x1fc], R3, 0x1, P0 ;  /* 0x00007f00020c7a11 */ /* 0x000fe200000f0c03 */
[----:B------:R-:W-:-:S06]  /*64f0*/  BRA.DIV ~URZ, `(.L_x_1591) ;  /* 0x000086a27f007947 */ /* 0x000fcc000b800000 */
[----:B------:R2:W4:Y:S02]  /*6500*/  SHFL.IDX PT, R5, R12, RZ, 0x181f ;  /* 0x00181fff0c057589 */ /* 0x00052400000e0000 */
.L_x_1676:
[----:B------:R-:W-:-:S05]  /*6510*/  BRA.DIV ~URZ, `(.L_x_1592) ;  /* 0x000086f27f007947 */ /* 0x000fca000b800000 */
[----:B------:R-:W5:Y:S01]  /*6520*/  SHFL.IDX PT, R2, R13, RZ, 0x181f ;  /* 0x00181fff0d027589 */ /* 0x000f6200000e0000 */
[----:B------:R-:W-:Y:S01]  /*6530*/  IMAD R4, R176, 0x6000, R204 ;  /* 0x00006000b0047824 */ /* 0x000fe200078e02cc */
[----:B------:R-:W-:Y:S02]  /*6540*/  SEL R15, RZ, 0x10, P4 ;  /* 0x00000010ff0f7807 */ /* 0x000fe40002000000 */
[----:B------:R-:W-:Y:S02]  /*6550*/  SEL R14, RZ, 0x10, P6 ;  /* 0x00000010ff0e7807 */ /* 0x000fe40003000000 */
[C---:B-----5:R-:W-:Y:S05]  /*6560*/  IADD3 R6, P0, R2.reuse, R23, RZ ;  /* 0x0000001702067210 */ /* 0x060fea0007f1e0ff */
[C---:B----4-:R-:W-:Y:S05]  /*6570*/  IMAD.X R7, R5.reuse, 0x1, R20, P0 ;  /* 0x0000000105077824 */ /* 0x050fea00000e0614 */
[----:B------:R-:W-:Y:S01]  /*6580*/  @!PT LDS RZ, [RZ] ;  /* 0x00000000fffff984 */ /* 0x000fe20000000800 */
[----:B------:R-:W-:Y:S01]  /*6590*/  @!PT LDS RZ, [RZ] ;  /* 0x00000000fffff984 */ /* 0x000fe20000000800 */
[----:B------:R4:W-:Y:S02]  /*65a0*/  LDGSTS.E.BYPASS.LTC128B.128 [R4], [R6.64], !P5 ;  /* 0x0000000006047fae */ /* 0x0009e4000e901d46 */
[C---:B----4-:R-:W-:Y:S05]  /*65b0*/  IADD3 R6, P0, R2.reuse, R28, RZ ;  /* 0x0000001c02067210 */ /* 0x050fea0007f1e0ff */
[C---:B------:R-:W-:Y:S01]  /*65c0*/  IMAD.X R7, R5.reuse, 0x1, R21, P0 ;  /* 0x0000000105077824 */ /* 0x040fe200000e0615 */
[----:B------:R-:W-:Y:S04]  /*65d0*/  IADD3 R2, P0, R2, R29, RZ ;  /* 0x0000001d02027210 */ /* 0x000fe80007f1e0ff */
[----:B------:R4:W-:Y:S01]  /*65e0*/  LDGSTS.E.BYPASS.LTC128B.128 [R4+0x2000], [R6.64], !P4 ;  /* 0x0200000006047fae */ /* 0x0009e2000e101d46 */
[----:B------:R-:W-:Y:S03]  /*65f0*/  IMAD.X R3, R5, 0x1, R22, P0 ;  /* 0x0000000105037824 */ /* 0x000fe600000e0616 */
[----:B------:R2:W3:Y:S04]  /*6600*/  SHFL.IDX PT, R5, R12, 0x1, 0x181f ;  /* 0x00381f000c057f89 */ /* 0x0004e800000e0000 */
[----:B------:R5:W-:Y:S01]  /*6610*/  LDGSTS.E.BYPASS.LTC128B.128 [R4+0x4000], [R2.64], !P6 ;  /* 0x0400000002047fae */ /* 0x000be2000f101d46 */
[----:B----4-:R-:W-:Y:S03]  /*6620*/  SEL R6, RZ, 0x10, P5 ;  /* 0x00000010ff067807 */ /* 0x010fe60002800000 */
[----:B-----5:R2:W4:Y:S04]  /*6630*/  SHFL.IDX PT, R2, R13, 0x1, 0x181f ;  /* 0x00381f000d027f89 */ /* 0x02052800000e0000 */
.L_x_1677:
[C---:B---3--:R-:W-:Y:S02]  /*6640*/  IADD3 R3, -R6.reuse, 0x10, RZ ;  /* 0x0000001006037810 */ /* 0x048fe40007ffe1ff */
[----:B------:R-:W-:Y:S02]  /*6650*/  ISETP.NE.U32.AND P2, PT, R6, RZ, PT ;  /* 0x000000ff0600720c */ /* 0x000fe40003f45070 */
[----:B------:R-:W-:Y:S04]  /*6660*/  LOP3.LUT R3, R3, 0xf, RZ, 0xc0, !PT ;  /* 0x0000000f03037812 */ /* 0x000fe800078ec0ff */
[-C--:B--2-4-:R-:W-:Y:S02]  /*6670*/  IADD3 R12, P1, P0, R3, R2.reuse, R23 ;  /* 0x00000002030c7210 */ /* 0x094fe4000783e017 */
[----:B------:R-:W-:Y:S02]  /*6680*/  IADD3 R3, -R15, 0x10, RZ ;  /* 0x000000100f037810 */ /* 0x000fe40007ffe1ff */
[-C--:B------:R-:W-:Y:S02]  /*6690*/  IADD3.X R13, RZ, R5.reuse, R20, P1, P0 ;  /* 0x00000005ff0d7210 */ /* 0x080fe40000fe0414 */
[----:B------:R-:W-:Y:S03]  /*66a0*/  LOP3.LUT R3, R3, 0xf, RZ, 0xc0, !PT ;  /* 0x0000000f03037812 */ /* 0x000fe600078ec0ff */
[----:B------:R-:W-:Y:S01]  /*66b0*/  @!PT LDS RZ, [RZ] ;  /* 0x00000000fffff984 */ /* 0x000fe20000000800 */
[----:B------:R-:W-:Y:S01]  /*66c0*/  @!PT LDS RZ, [RZ] ;  /* 0x00000000fffff984 */ /* 0x000fe20000000800 */
[----:B------:R-:W-:Y:S01]  /*66d0*/  @!PT LDS RZ, [RZ] ;  /* 0x00000000fffff984 */ /* 0x000fe20000000800 */
[----:B------:R2:W-:Y:S01]  /*66e0*/  LDGSTS.E.BYPASS.LTC128B.128.ZFILL [R4+0x1000], [R12.64], P2 ;  /* 0x010000000c047fae */ /* 0x0005e20009141d46 */
[-C--:B------:R-:W-:Y:S02]  /*66f0*/  IADD3 R6, P1, P0, R3, R2.reuse, R28 ;  /* 0x0000000203067210 */ /* 0x080fe4000783e01c */
[C---:B------:R-:W-:Y:S02]  /*6700*/  IADD3 R3, -R14.reuse, 0x10, RZ ;  /* 0x000000100e037810 */ /* 0x040fe40007ffe1ff */
[-C--:B------:R-:W-:Y:S02]  /*6710*/  IADD3.X R7, RZ, R5.reuse, R21, P1, P0 ;  /* 0x00000005ff077210 */ /* 0x080fe40000fe0415 */
[----:B------:R-:W-:Y:S04]  /*6720*/  LOP3.LUT R3, R3, 0xf, RZ, 0xc0, !PT ;  /* 0x0000000f03037812 */ /* 0x000fe800078ec0ff */
[----:B------:R-:W-:Y:S04]  /*6730*/  IADD3 R2, P1, P0, R3, R2, R29 ;  /* 0x0000000203027210 */ /* 0x000fe8000783e01d */
[----:B------:R-:W-:Y:S02]  /*6740*/  IADD3.X R3, RZ, R5, R22, P1, P0 ;  /* 0x00000005ff037210 */ /* 0x000fe40000fe0416 */
[----:B------:R-:W-:Y:S02]  /*6750*/  ISETP.NE.U32.AND P1, PT, R15, RZ, PT ;  /* 0x000000ff0f00720c */ /* 0x000fe40003f25070 */
[----:B------:R-:W-:Y:S11]  /*6760*/  ISETP.NE.U32.AND P0, PT, R14, RZ, PT ;  /* 0x000000ff0e00720c */ /* 0x000ff60003f05070 */
[----:B------:R2:W-:Y:S04]  /*6770*/  LDGSTS.E.BYPASS.LTC128B.128.ZFILL [R4+0x3000], [R6.64], P1 ;  /* 0x0300000006047fae */ /* 0x0005e80008941d46 */
[----:B------:R2:W-:Y:S02]  /*6780*/  LDGSTS.E.BYPASS.LTC128B.128.ZFILL [R4+0x5000], [R2.64], P0 ;  /* 0x0500000002047fae */ /* 0x0005e40008141d46 */
.L_x_1590:
[----:B------:R-:W-:Y:S05]  /*6790*/  BSYNC B0 ;  /* 0x0000000000007941 */ /* 0x000fea0003800000 */
.L_x_1589:
[----:B------:R-:W0:Y:S01]  /*67a0*/  LDGDEPBAR ;  /* 0x00000000000079af */ /* 0x000e220000000000 */
[----:B------:R-:W-:Y:S01]  /*67b0*/  WARPSYNC 0xffffffff ;  /* 0xffffffff00007948 */ /* 0x000fe20003800000 */
[C---:B-123--:R-:W-:Y:S01]  /*67c0*/  HMMA.16816.F32.BF16 R4, R32.reuse, R8, RZ ;  /* 0x000000082004723c */ /* 0x04efe200000418ff */
[----:B------:R-:W-:Y:S02]  /*67d0*/  IMAD.MOV.U32 R2, RZ, RZ, 0x40 ;  /* 0x00000040ff027424 */ /* 0x000fe400078e00ff */
[----:B------:R-:W-:Y:S01]  /*67e0*/  LOP3.LUT P0, RZ, R162, 0x4, RZ, 0xc0, !PT ;  /* 0x00000004a2ff7812 */ /* 0x000fe2000780c0ff */
[C-C-:B------:R-:W-:Y:S03]  /*67f0*/  IMAD.IADD R3, R167.reuse, 0x1, R100.reuse ;  /* 0x00000001a7037824 */ /* 0x140fe600078e0264 */
[----:B------:R-:W-:Y:S01]  /*6800*/  SEL R2, R2, 0xffffffc0, !P0 ;  /* 0xffffffc002027807 */ /* 0x000fe20004000000 */
[C---:B------:R-:W-:Y:S01]  /*6810*/  HMMA.16816.F32.BF16 R8, R32.reuse, R10, RZ ;  /* 0x0000000a2008723c */ /* 0x040fe200000418ff */
[----:B------:R-:W-:Y:S03]  /*6820*/  ISETP.GE.AND P0, PT, R176, 0x1, PT ;  /* 0x00000001b000780c */ /* 0x000fe60003f06270 */
[C---:B------:R-:W-:Y:S04]  /*6830*/  IMAD.IADD R101, R2.reuse, 0x1, R100 ;  /* 0x0000000102657824 */ /* 0x040fe800078e0264 */
        /* <DEDUP_REMOVED lines=12> */
[----:B------:R-:W-:Y:S07]  /*6900*/  LDSM.16.M88.4 R148, [R101+0x1000] ;  /* 0x001000006594783b */ /* 0x000fee0000000200 */
[C---:B------:R-:W-:Y:S08]  /*6910*/  HMMA.16816.F32.BF16 R20, R140.reuse, R152, R20 ;  /* 0x000000988c14723c */ /* 0x040ff00000041814 */
[C---:B------:R-:W-:Y:S01]  /*6920*/  HMMA.16816.F32.BF16 R24, R140.reuse, R154, R24 ;  /* 0x0000009a8c18723c */ /* 0x040fe20000041818 */
[----:B------:R-:W-:Y:S07]  /*6930*/  LDSM.16.M88.4 R152, [R3+0x5800] ;  /* 0x005800000398783b */ /* 0x000fee0000000200 */
[C---:B------:R-:W-:Y:S07]  /*6940*/  HMMA.16816.F32.BF16 R28, R140.reuse, R156, R28 ;  /* 0x0000009c8c1c723c */ /* 0x040fee000004181c */
[----:B------:R-:W-:Y:S01]  /*6950*/  IMAD.IADD R156, R2, 0x1, R103 ;  /* 0x00000001029c7824 */ /* 0x000fe200078e0267 */
[----:B------:R-:W-:Y:S01]  /*6960*/  HMMA.16816.F32.BF16 R32, R140, R158, R32 ;  /* 0x0000009e8c20723c */ /* 0x000fe20000041820 */
[----:B------:R-:W2:Y:S03]  /*6970*/  LDSM.16.M88.4 R140, [R101+0x800] ;  /* 0x00080000658c783b */ /* 0x000ea60000000200 */
[----:B------:R-:W-:Y:S04]  /*6980*/  IADD3 R2, R167, R100, R2 ;  /* 0x00000064a7027210 */ /* 0x000fe80007ffe002 */
[C---:B-1----:R-:W-:Y:S08]  /*6990*/  HMMA.16816.F32.BF16 R4, R136.reuse, R144, R4 ;  /* 0x000000908804723c */ /* 0x042ff00000041804 */
[C---:B------:R-:W-:Y:S01]  /*69a0*/  HMMA.16816.F32.BF16 R8, R136.reuse, R146, R8 ;  /* 0x000000928808723c */ /* 0x040fe20000041808 */
[----:B------:R-:W1:Y:S07]  /*69b0*/  LDSM.16.M88.4 R144, [R101+0x1800] ;  /* 0x001800006590783b */ /* 0x000e6e0000000200 */
[C---:B--2---:R-:W-:Y:S08]  /*69c0*/  HMMA.16816.F32.BF16 R12, R136.reuse, R140, R12 ;  /* 0x0000008c880c723c */ /* 0x044ff0000004180c */
[C---:B------:R-:W-:Y:S01]  /*69d0*/  HMMA.16816.F32.BF16 R16, R136.reuse, R142, R16 ;  /* 0x0000008e8810723c */ /* 0x040fe20000041810 */
[----:B------:R-:W-:Y:S07]  /*69e0*/  LDSM.16.M88.4 R140, [R165] ;  /* 0x00000000a58c783b */ /* 0x000fee0000000200 */
[C---:B------:R-:W-:Y:S08]  /*69f0*/  HMMA.16816.F32.BF16 R20, R136.reuse, R148, R20 ;  /* 0x000000948814723c */ /* 0x040ff00000041814 */
[C---:B------:R-:W-:Y:S01]  /*6a00*/  HMMA.16816.F32.BF16 R24, R136.reuse, R150, R24 ;  /* 0x000000968818723c */ /* 0x040fe20000041818 */
[----:B------:R-:W2:Y:S07]  /*6a10*/  LDSM.16.M88.4 R148, [R156] ;  /* 0x000000009c94783b */ /* 0x000eae0000000200 */
[C---:B-1----:R-:W-:Y:S08]  /*6a20*/  HMMA.16816.F32.BF16 R28, R136.reuse, R144, R28 ;  /* 0x00000090881c723c */ /* 0x042ff0000004181c */
[----:B------:R-:W-:Y:S01]  /*6a30*/  HMMA.16816.F32.BF16 R32, R136, R146, R32 ;  /* 0x000000928820723c */ /* 0x000fe20000041820 */
[----:B------:R-:W1:Y:S08]  /*6a40*/  LDSM.16.M88.4 R136, [R156+0x800] ;  /* 0x000800009c88783b */ /* 0x000e700000000200 */
[----:B------:R-:W3:Y:S01]  /*6a50*/  LDSM.16.M88.4 R144, [R156+0x1000] ;  /* 0x001000009c90783b */ /* 0x000ee20000000200 */
[C---:B--2---:R-:W-:Y:S08]  /*6a60*/  HMMA.16816.F32.BF16 R4, R140.reuse, R148, R4 ;  /* 0x000000948c04723c */ /* 0x044ff00000041804 */
[C---:B------:R-:W-:Y:S01]  /*6a70*/  HMMA.16816.F32.BF16 R8, R140.reuse, R150, R8 ;  /* 0x000000968c08723c */ /* 0x040fe20000041808 */
[----:B------:R-:W-:Y:S07]  /*6a80*/  LDSM.16.M88.4 R148, [R163+0x4000] ;  /* 0x00400000a394783b */ /* 0x000fee0000000200 */
[C---:B-1----:R-:W-:Y:S08]  /*6a90*/  HMMA.16816.F32.BF16 R12, R140.reuse, R136, R12 ;  /* 0x000000888c0c723c */ /* 0x042ff0000004180c */
[C---:B------:R-:W-:Y:S01]  /*6aa0*/  HMMA.16816.F32.BF16 R16, R140.reuse, R138, R16 ;  /* 0x0000008a8c10723c */ /* 0x040fe20000041810 */
[----:B------:R-:W1:Y:S07]  /*6ab0*/  LDSM.16.M88.4 R136, [R156+0x1800] ;  /* 0x001800009c88783b */ /* 0x000e6e0000000200 */
[C---:B---3--:R-:W-:Y:S08]  /*6ac0*/  HMMA.16816.F32.BF16 R20, R140.reuse, R144, R20 ;  /* 0x000000908c14723c */ /* 0x048ff00000041814 */
[C---:B------:R-:W-:Y:S01]  /*6ad0*/  HMMA.16816.F32.BF16 R24, R140.reuse, R146, R24 ;  /* 0x000000928c18723c */ /* 0x040fe20000041818 */
[----:B------:R-:W2:Y:S07]  /*6ae0*/  LDSM.16.M88.4 R144, [R100+0x2000] ;  /* 0x002000006490783b */ /* 0x000eae0000000200 */
[C---:B-1----:R-:W-:Y:S08]  /*6af0*/  HMMA.16816.F32.BF16 R28, R140.reuse, R136, R28 ;  /* 0x000000888c1c723c */ /* 0x042ff0000004181c */
[----:B------:R-:W-:Y:S01]  /*6b00*/  HMMA.16816.F32.BF16 R32, R140, R138, R32 ;  /* 0x0000008a8c20723c */ /* 0x000fe20000041820 */
[----:B------:R-:W1:Y:S07]  /*6b10*/  LDSM.16.M88.4 R136, [R100+0x2800] ;  /* 0x002800006488783b */ /* 0x000e6e0000000200 */
[C---:B--2---:R-:W-:Y:S01]  /*6b20*/  HMMA.16816.F32.BF16 R4, R148.reuse, R144, R4 ;  /* 0x000000909404723c */ /* 0x044fe20000041804 */
[----:B------:R-:W2:Y:S07]  /*6b30*/  LDSM.16.M88.4 R140, [R100+0x3000] ;  /* 0x00300000648c783b */ /* 0x000eae0000000200 */
[C---:B------:R-:W-:Y:S01]  /*6b40*/  HMMA.16816.F32.BF16 R8, R148.reuse, R146, R8 ;  /* 0x000000929408723c */ /* 0x040fe20000041808 */
[----:B------:R-:W3:Y:S07]  /*6b50*/  LDSM.16.M88.4 R144, [R100+0x3800] ;  /* 0x003800006490783b */ /* 0x000eee0000000200 */
[C---:B-1----:R-:W-:Y:S08]  /*6b60*/  HMMA.16816.F32.BF16 R12, R148.reuse, R136, R12 ;  /* 0x00000088940c723c */ /* 0x042ff0000004180c */
        /* <DEDUP_REMOVED lines=12> */
[C---:B--2---:R-:W-:Y:S08]  /*6c30*/  HMMA.16816.F32.BF16 R12, R136.reuse, R144, R12 ;  /* 0x00000090880c723c */ /* 0x044ff0000004180c */
[C---:B------:R-:W-:Y:S01]  /*6c40*/  HMMA.16816.F32.BF16 R16, R136.reuse, R146, R16 ;  /* 0x000000928810723c */ /* 0x040fe20000041810 */
[----:B------:R-:W-:Y:S07]  /*6c50*/  LDSM.16.M88.4 R144, [R101+0x2000] ;  /* 0x002000006590783b */ /* 0x000fee0000000200 */
[C---:B-1----:R-:W-:Y:S08]  /*6c60*/  HMMA.16816.F32.BF16 R20, R136.reuse, R140, R20 ;  /* 0x0000008c8814723c */ /* 0x042ff00000041814 */
[C---:B------:R-:W-:Y:S01]  /*6c70*/  HMMA.16816.F32.BF16 R24, R136.reuse, R142, R24 ;  /* 0x0000008e8818723c */ /* 0x040fe20000041818 */
[----:B------:R-:W1:Y:S07]  /*6c80*/  LDSM.16.M88.4 R140, [R166+0x4000] ;  /* 0x00400000a68c783b */ /* 0x000e6e0000000200 */
[C---:B------:R-:W-:Y:S08]  /*6c90*/  HMMA.16816.F32.BF16 R28, R136.reuse, R148, R28 ;  /* 0x00000094881c723c */ /* 0x040ff0000004181c */
        /* <DEDUP_REMOVED lines=28> */
[----:B------:R-:W3:Y:S01]  /*6e60*/  LDSM.16.M88.4 R148, [R100+0x5000] ;  /* 0x005000006494783b */ /* 0x000ee20000000200 */
[C---:B-1----:R-:W-:Y:S08]  /*6e70*/  HMMA.16816.F32.BF16 R4, R140.reuse, R144, R4 ;  /* 0x000000908c04723c */ /* 0x042ff00000041804 */
[C---:B------:R-:W-:Y:S01]  /*6e80*/  HMMA.16816.F32.BF16 R8, R140.reuse, R146, R8 ;  /* 0x000000928c08723c */ /* 0x040fe20000041808 */
[----:B------:R-:W1:Y:S07]  /*6e90*/  LDSM.16.M88.4 R144, [R100+0x5800] ;  /* 0x005800006490783b */ /* 0x000e6e0000000200 */
[C---:B--2---:R-:W-:Y:S08]  /*6ea0*/  HMMA.16816.F32.BF16 R12, R140.reuse, R136, R12 ;  /* 0x000000888c0c723c */ /* 0x044ff0000004180c */
[C---:B------:R-:W-:Y:S01]  /*6eb0*/  HMMA.16816.F32.BF16 R16, R140.reuse, R138, R16 ;  /* 0x0000008a8c10723c */ /* 0x040fe20000041810 */
[----:B------:R-:W-:Y:S07]  /*6ec0*/  LDSM.16.M88.4 R136, [R164+0x8000] ;  /* 0x00800000a488783b */ /* 0x000fee0000000200 */
[C---:B---3--:R-:W-:Y:S08]  /*6ed0*/  HMMA.16816.F32.BF16 R20, R140.reuse, R148, R20 ;  /* 0x000000948c14723c */ /* 0x048ff00000041814 */
[C---:B------:R-:W-:Y:S01]  /*6ee0*/  HMMA.16816.F32.BF16 R24, R140.reuse, R150, R24 ;  /* 0x000000968c18723c */ /* 0x040fe20000041818 */
[----:B------:R-:W2:Y:S07]  /*6ef0*/  LDSM.16.M88.4 R148, [R103+0x4000] ;  /* 0x004000006794783b */ /* 0x000eae0000000200 */
        /* <DEDUP_REMOVED lines=9> */
[----:B------:R-:W-:Y:S07]  /*6f90*/  LDSM.16.M88.4 R140, [R166+0x8000] ;  /* 0x00800000a68c783b */ /* 0x000fee0000000200 */
[C---:B---3--:R-:W-:Y:S08]  /*6fa0*/  HMMA.16816.F32.BF16 R20, R136.reuse, R144, R20 ;  /* 0x000000908814723c */ /* 0x048ff00000041814 */
        /* <DEDUP_REMOVED lines=13> */
[C---:B------:R-:W-:Y:S01]  /*7080*/  HMMA.16816.F32.BF16 R24, R140.reuse, R138, R24 ;  /* 0x0000008a8c18723c */ /* 0x040fe20000041818 */
[----:B------:R-:W2:Y:S07]  /*7090*/  LDSM.16.M88.4 R136, [R2+0x4800] ;  /* 0x004800000288783b */ /* 0x000eae0000000200 */
[C---:B-1----:R-:W-:Y:S08]  /*70a0*/  HMMA.16816.F32.BF16 R28, R140.reuse, R144, R28 ;  /* 0x000000908c1c723c */ /* 0x042ff0000004181c */
[----:B------:R-:W-:Y:S08]  /*70b0*/  HMMA.16816.F32.BF16 R32, R140, R146, R32 ;  /* 0x000000928c20723c */ /* 0x000ff00000041820 */
[C---:B---3--:R-:W-:Y:S08]  /*70c0*/  HMMA.16816.F32.BF16 R4, R148.reuse, R152, R4 ;  /* 0x000000989404723c */ /* 0x048ff00000041804 */
[C---:B------:R-:W-:Y:S08]  /*70d0*/  HMMA.16816.F32.BF16 R8, R148.reuse, R154, R8 ;  /* 0x0000009a9408723c */ /* 0x040ff00000041808 */
[C---:B--2---:R-:W-:Y:S08]  /*70e0*/  HMMA.16816.F32.BF16 R12, R148.reuse, R136, R12 ;  /* 0x00000088940c723c */ /* 0x044ff0000004180c */
[----:B------:R-:W-:Y:S01]  /*70f0*/  FMUL.FTZ R3, R4, c[0x0][0x320] ;  /* 0x0000c80004037a20 */ /* 0x000fe20000410000 */
[C---:B------:R-:W-:Y:S03]  /*7100*/  HMMA.16816.F32.BF16 R16, R148.reuse, R138, R16 ;  /* 0x0000008a9410723c */ /* 0x040fe60000041810 */
[----:B------:R1:W-:Y:S04]  /*7110*/  MUFU.TANH R143, R3 ;  /* 0x00000003008f7308 */ /* 0x0003e80000002400 */
[----:B------:R-:W-:Y:S02]  /*7120*/  FMUL.FTZ R9, R9, c[0x0][0x320] ;  /* 0x0000c80009097a20 */ /* 0x000fe40000410000 */
[----:B------:R-:W-:Y:S04]  /*7130*/  FMUL.FTZ R11, R11, c[0x0][0x320] ;  /* 0x0000c8000b0b7a20 */ /* 0x000fe80000410000 */
[----:B------:R-:W-:Y:S10]  /*7140*/  MUFU.TANH R142, R9 ;  /* 0x00000009008e7308 */ /* 0x000ff40000002400 */
[----:B------:R-:W-:Y:S01]  /*7150*/  MUFU.TANH R152, R11 ;  /* 0x0000000b00987308 */ /* 0x000fe20000002400 */
[----:B-1----:R-:W-:Y:S09]  /*7160*/  FMUL.FTZ R3, R6, c[0x0][0x320] ;  /* 0x0000c80006037a20 */ /* 0x002ff20000410000 */
[----:B------:R1:W2:Y:S02]  /*7170*/  MUFU.TANH R154, R3 ;  /* 0x00000003009a7308 */ /* 0x0002a40000002400 */
[----:B-1----:R-:W-:Y:S08]  /*7180*/  FMUL.FTZ R3, R5, c[0x0][0x320] ;  /* 0x0000c80005037a20 */ /* 0x002ff00000410000 */
[----:B------:R1:W-:Y:S02]  /*7190*/  MUFU.TANH R147, R3 ;  /* 0x0000000300937308 */ /* 0x0003e40000002400 */
[----:B-1----:R-:W-:Y:S02]  /*71a0*/  FMUL.FTZ R3, R7, c[0x0][0x320] ;  /* 0x0000c80007037a20 */ /* 0x002fe40000410000 */
[----:B------:R-:W1:Y:S06]  /*71b0*/  LDSM.16.M88.4 R4, [R2+0x5000] ;  /* 0x005000000204783b */ /* 0x000e6c0000000200 */
[----:B------:R3:W4:Y:S02]  /*71c0*/  MUFU.TANH R155, R3 ;  /* 0x00000003009b7308 */ /* 0x0007240000002400 */
[----:B---3--:R-:W-:Y:S08]  /*71d0*/  FMUL.FTZ R3, R8, c[0x0][0x320] ;  /* 0x0000c80008037a20 */ /* 0x008ff00000410000 */
[----:B------:R3:W-:Y:S01]  /*71e0*/  MUFU.TANH R146, R3 ;  /* 0x0000000300927308 */ /* 0x0007e20000002400 */
[C---:B-1----:R-:W-:Y:S07]  /*71f0*/  HMMA.16816.F32.BF16 R20, R148.reuse, R4, R20 ;  /* 0x000000049414723c */ /* 0x042fee0000041814 */
[----:B------:R-:W-:Y:S01]  /*7200*/  FMUL.FTZ R4, R17, c[0x0][0x320] ;  /* 0x0000c80011047a20 */ /* 0x000fe20000410000 */
[C---:B------:R-:W-:Y:S03]  /*7210*/  HMMA.16816.F32.BF16 R24, R148.reuse, R6, R24 ;  /* 0x000000069418723c */ /* 0x040fe60000041818 */
[----:B------:R-:W-:Y:S01]  /*7220*/  MUFU.TANH R100, R4 ;  /* 0x0000000400647308 */ /* 0x000fe20000002400 */
[----:B---3--:R-:W-:Y:S02]  /*7230*/  FMUL.FTZ R3, R10, c[0x0][0x320] ;  /* 0x0000c8000a037a20 */ /* 0x008fe40000410000 */
[----:B------:R1:W3:Y:S07]  /*7240*/  LDSM.16.M88.4 R8, [R2+0x5800] ;  /* 0x005800000208783b */ /* 0x0002ee0000000200 */
[----:B------:R5:W2:Y:S01]  /*7250*/  MUFU.TANH R153, R3 ;  /* 0x0000000300997308 */ /* 0x000aa20000002400 */
[----:B-1----:R-:W-:Y:S09]  /*7260*/  FMUL.FTZ R2, R18, c[0x0][0x320] ;  /* 0x0000c80012027a20 */ /* 0x002ff20000410000 */
[----:B------:R1:W-:Y:S01]  /*7270*/  MUFU.TANH R141, R2 ;  /* 0x00000002008d7308 */ /* 0x0003e20000002400 */
[----:B-----5:R-:W-:Y:S09]  /*7280*/  FMUL.FTZ R3, R12, c[0x0][0x320] ;  /* 0x0000c8000c037a20 */ /* 0x020ff20000410000 */
[----:B------:R5:W-:Y:S01]  /*7290*/  MUFU.TANH R139, R3 ;  /* 0x00000003008b7308 */ /* 0x000be20000002400 */
[C---:B---3--:R-:W-:Y:S08]  /*72a0*/  HMMA.16816.F32.BF16 R28, R148.reuse, R8, R28 ;  /* 0x00000008941c723c */ /* 0x048ff0000004181c */
[----:B------:R-:W-:Y:S04]  /*72b0*/  HMMA.16816.F32.BF16 R32, R148, R10, R32 ;  /* 0x0000000a9420723c */ /* 0x000fe80000041820 */
[----:B-1----:R-:W-:Y:S04]  /*72c0*/  FMUL.FTZ R2, R19, c[0x0][0x320] ;  /* 0x0000c80013027a20 */ /* 0x002fe80000410000 */
[----:B------:R1:W-:Y:S01]  /*72d0*/  MUFU.TANH R140, R2 ;  /* 0x00000002008c7308 */ /* 0x0003e20000002400 */
[----:B-----5:R-:W-:Y:S07]  /*72e0*/  FMUL.FTZ R3, R14, c[0x0][0x320] ;  /* 0x0000c8000e037a20 */ /* 0x020fee0000410000 */
[----:B------:R-:W-:Y:S02]  /*72f0*/  FMUL.FTZ R4, R31, c[0x0][0x320] ;  /* 0x0000c8001f047a20 */ /* 0x000fe40000410000 */
[----:B------:R3:W5:Y:S06]  /*7300*/  MUFU.TANH R145, R3 ;  /* 0x0000000300917308 */ /* 0x00076c0000002400 */
[----:B------:R-:W-:Y:S02]  /*7310*/  FMUL.FTZ R7, R32, c[0x0][0x320] ;  /* 0x0000c80020077a20 */ /* 0x000fe40000410000 */
[----:B------:R-:W-:Y:S02]  /*7320*/  FMUL.FTZ R6, R33, c[0x0][0x320] ;  /* 0x0000c80021067a20 */ /* 0x000fe40000410000 */
[----:B------:R2:W-:Y:S01]  /*7330*/  MUFU.TANH R12, R4 ;  /* 0x00000004000c7308 */ /* 0x0005e20000002400 */
[----:B-1----:R-:W-:Y:S09]  /*7340*/  FMUL.FTZ R2, R22, c[0x0][0x320] ;  /* 0x0000c80016027a20 */ /* 0x002ff20000410000 */
[----:B------:R1:W-:Y:S01]  /*7350*/  MUFU.TANH R137, R2 ;  /* 0x0000000200897308 */ /* 0x0003e20000002400 */
[----:B---3--:R-:W-:Y:S09]  /*7360*/  FMUL.FTZ R3, R13, c[0x0][0x320] ;  /* 0x0000c8000d037a20 */ /* 0x008ff20000410000 */
[----:B------:R3:W-:Y:S01]  /*7370*/  MUFU.TANH R138, R3 ;  /* 0x00000003008a7308 */ /* 0x0007e20000002400 */
[----:B--2---:R-:W-:Y:S09]  /*7380*/  FMUL.FTZ R4, R34, c[0x0][0x320] ;  /* 0x0000c80022047a20 */ /* 0x004ff20000410000 */
[----:B------:R2:W-:Y:S01]  /*7390*/  MUFU.TANH R11, R4 ;  /* 0x00000004000b7308 */ /* 0x0005e20000002400 */
[----:B-1----:R-:W-:Y:S09]  /*73a0*/  FMUL.FTZ R2, R21, c[0x0][0x320] ;  /* 0x0000c80015027a20 */ /* 0x002ff20000410000 */
[----:B------:R1:W-:Y:S01]  /*73b0*/  MUFU.TANH R17, R2 ;  /* 0x0000000200117308 */ /* 0x0003e20000002400 */
[----:B---3--:R-:W-:Y:S09]  /*73c0*/  FMUL.FTZ R3, R15, c[0x0][0x320] ;  /* 0x0000c8000f037a20 */ /* 0x008ff20000410000 */
[----:B------:R3:W3:Y:S01]  /*73d0*/  MUFU.TANH R144, R3 ;  /* 0x0000000300907308 */ /* 0x0006e20000002400 */
[----:B--2---:R-:W-:Y:S09]  /*73e0*/  FMUL.FTZ R4, R35, c[0x0][0x320] ;  /* 0x0000c80023047a20 */ /* 0x004ff20000410000 */
[----:B------:R-:W-:Y:S01]  /*73f0*/  MUFU.TANH R7, R7 ;  /* 0x0000000700077308 */ /* 0x000fe20000002400 */
[----:B-1----:R-:W-:Y:S09]  /*7400*/  FMUL.FTZ R2, R23, c[0x0][0x320] ;  /* 0x0000c80017027a20 */ /* 0x002ff20000410000 */
[----:B------:R1:W2:Y:S01]  /*7410*/  MUFU.TANH R103, R2 ;  /* 0x0000000200677308 */ /* 0x0002a20000002400 */
[----:B---3--:R-:W-:Y:S09]  /*7420*/  FMUL.FTZ R3, R16, c[0x0][0x320] ;  /* 0x0000c80010037a20 */ /* 0x008ff20000410000 */
[----:B------:R3:W-:Y:S10]  /*7430*/  MUFU.TANH R136, R3 ;  /* 0x0000000300887308 */ /* 0x0007f40000002400 */
[----:B------:R2:W-:Y:S01]  /*7440*/  MUFU.TANH R9, R4 ;  /* 0x0000000400097308 */ /* 0x0005e20000002400 */
[----:B-1----:R-:W-:Y:S09]  /*7450*/  FMUL.FTZ R2, R24, c[0x0][0x320] ;  /* 0x0000c80018027a20 */ /* 0x002ff20000410000 */
[----:B------:R1:W-:Y:S01]  /*7460*/  MUFU.TANH R15, R2 ;  /* 0x00000002000f7308 */ /* 0x0003e20000002400 */
[----:B---3--:R-:W-:Y:S09]  /*7470*/  FMUL.FTZ R3, R20, c[0x0][0x320] ;  /* 0x0000c80014037a20 */ /* 0x008ff20000410000 */
[----:B------:R3:W-:Y:S01]  /*7480*/  MUFU.TANH R19, R3 ;  /* 0x0000000300137308 */ /* 0x0007e20000002400 */
[----:B--2---:R-:W-:Y:S04]  /*7490*/  IADD3 R4, R176, 0x1, RZ ;  /* 0x00000001b0047810 */ /* 0x004fe80007ffe0ff */
[----:B------:R-:W-:Y:S05]  /*74a0*/  SEL R176, R4, RZ, !P0 ;  /* 0x000000ff04b07207 */ /* 0x000fea0004000000 */
[----:B------:R-:W-:Y:S01]  /*74b0*/  MUFU.TANH R6, R6 ;  /* 0x0000000600067308 */ /* 0x000fe20000002400 */
[----:B-1----:R-:W-:Y:S09]  /*74c0*/  FMUL.FTZ R2, R26, c[0x0][0x320] ;  /* 0x0000c8001a027a20 */ /* 0x002ff20000410000 */
[----:B------:R1:W2:Y:S01]  /*74d0*/  MUFU.TANH R20, R2 ;  /* 0x0000000200147308 */ /* 0x0002a20000002400 */
[----:B---3--:R-:W-:Y:S09]  /*74e0*/  FMUL.FTZ R3, R25, c[0x0][0x320] ;  /* 0x0000c80019037a20 */ /* 0x008ff20000410000 */
[----:B------:R3:W-:Y:S01]  /*74f0*/  MUFU.TANH R14, R3 ;  /* 0x00000003000e7308 */ /* 0x0007e20000002400 */
[----:B-1----:R-:W-:Y:S09]  /*7500*/  FMUL.FTZ R2, R27, c[0x0][0x320] ;  /* 0x0000c8001b027a20 */ /* 0x002ff20000410000 */
[----:B------:R1:W1:Y:S01]  /*7510*/  MUFU.TANH R18, R2 ;  /* 0x0000000200127308 */ /* 0x0002620000002400 */
[----:B---3--:R-:W-:Y:S04]  /*7520*/  FMNMX.FTZ R3, R154, R102, !PT ;  /* 0x000000669a037209 */ /* 0x008fe80007810000 */
[----:B----4-:R-:W-:Y:S04]  /*7530*/  FMNMX.FTZ R3, R155, R3, !PT ;  /* 0x000000039b037209 */ /* 0x010fe80007810000 */
[----:B------:R-:W-:Y:S04]  /*7540*/  FMNMX.FTZ R3, R153, R3, !PT ;  /* 0x0000000399037209 */ /* 0x000fe80007810000 */
[----:B------:R-:W-:Y:S04]  /*7550*/  FMNMX.FTZ R3, R152, R3, !PT ;  /* 0x0000000398037209 */ /* 0x000fe80007810000 */
[----:B-----5:R-:W-:Y:S01]  /*7560*/  FMNMX.FTZ R3, R145, R3, !PT ;  /* 0x0000000391037209 */ /* 0x020fe20007810000 */
[----:B-1----:R-:W-:Y:S03]  /*7570*/  FMUL.FTZ R2, R28, c[0x0][0x320] ;  /* 0x0000c8001c027a20 */ /* 0x002fe60000410000 */
[----:B------:R-:W-:Y:S01]  /*7580*/  FMNMX.FTZ R3, R144, R3, !PT ;  /* 0x0000000390037209 */ /* 0x000fe20007810000 */
[----:B------:R1:W-:Y:S03]  /*7590*/  MUFU.TANH R10, R2 ;  /* 0x00000002000a7308 */ /* 0x0003e60000002400 */
[----:B------:R-:W-:Y:S04]  /*75a0*/  FMNMX.FTZ R3, R141, R3, !PT ;  /* 0x000000038d037209 */ /* 0x000fe80007810000 */
[----:B------:R-:W-:Y:S04]  /*75b0*/  FMNMX.FTZ R3, R140, R3, !PT ;  /* 0x000000038c037209 */ /* 0x000fe80007810000 */
[----:B------:R-:W-:Y:S04]  /*75c0*/  FMNMX.FTZ R3, R137, R3, !PT ;  /* 0x0000000389037209 */ /* 0x000fe80007810000 */
[----:B------:R-:W-:Y:S04]  /*75d0*/  FMNMX.FTZ R3, R103, R3, !PT ;  /* 0x0000000367037209 */ /* 0x000fe80007810000 */
[----:B--2---:R-:W-:Y:S04]  /*75e0*/  FMNMX.FTZ R3, R20, R3, !PT ;  /* 0x0000000314037209 */ /* 0x004fe80007810000 */
[----:B------:R-:W-:Y:S01]  /*75f0*/  FMNMX.FTZ R3, R18, R3, !PT ;  /* 0x0000000312037209 */ /* 0x000fe20007810000 */
[----:B-1----:R-:W-:Y:S04]  /*7600*/  FMUL.FTZ R2, R30, c[0x0][0x320] ;  /* 0x0000c8001e027a20 */ /* 0x002fe80000410000 */
[----:B------:R-:W1:Y:S02]  /*7610*/  MUFU.TANH R13, R2 ;  /* 0x00000002000d7308 */ /* 0x000e640000002400 */
[----:B-1----:R-:W-:Y:S01]  /*7620*/  FMNMX.FTZ R3, R13, R3, !PT ;  /* 0x000000030d037209 */ /* 0x002fe20007810000 */
[----:B------:R-:W-:Y:S03]  /*7630*/  FMUL.FTZ R2, R29, c[0x0][0x320] ;  /* 0x0000c8001d027a20 */ /* 0x000fe60000410000 */
[----:B------:R-:W-:Y:S04]  /*7640*/  FMNMX.FTZ R3, R12, R3, !PT ;  /* 0x000000030c037209 */ /* 0x000fe80007810000 */
[----:B------:R1:W2:Y:S01]  /*7650*/  MUFU.TANH R8, R2 ;  /* 0x0000000200087308 */ /* 0x0002a20000002400 */
[----:B------:R-:W-:Y:S04]  /*7660*/  FMNMX.FTZ R3, R11, R3, !PT ;  /* 0x000000030b037209 */ /* 0x000fe80007810000 */
[----:B------:R-:W-:Y:S02]  /*7670*/  FMNMX.FTZ R5, R9, R3, !PT ;  /* 0x0000000309057209 */ /* 0x000fe40007810000 */
[----:B-1----:R-:W-:Y:S04]  /*7680*/  FMNMX.FTZ R2, R143, R0, !PT ;  /* 0x000000008f027209 */ /* 0x002fe80007810000 */
        /* <DEDUP_REMOVED lines=12> */
[----:B--2---:R-:W-:Y:S04]  /*7750*/  FMNMX.FTZ R2, R8, R2, !PT ;  /* 0x0000000208027209 */ /* 0x004fe80007810000 */
[----:B------:R-:W-:Y:S04]  /*7760*/  FMNMX.FTZ R2, R7, R2, !PT ;  /* 0x0000000207027209 */ /* 0x000fe80007810000 */
[----:B------:R-:W-:Y:S01]  /*7770*/  FMNMX.FTZ R4, R6, R2, !PT ;  /* 0x0000000206047209 */ /* 0x000fe20007810000 */
[----:B------:R-:W-:-:S05]  /*7780*/  BRA.DIV ~URZ, `(.L_x_1593) ;  /* 0x000076a27f007947 */ /* 0x000fca000b800000 */
[----:B------:R1:W2:Y:S02]  /*7790*/  SHFL.BFLY PT, R2, R4, 0x2, 0x1f ;  /* 0x0c401f0004027f89 */ /* 0x0002a400000e0000 */
.L_x_1678:
[----:B--2---:R-:W-:Y:S01]  /*77a0*/  FMNMX.FTZ R2, R4, R2, !PT ;  /* 0x0000000204027209 */ /* 0x004fe20007810000 */
[----:B------:R-:W-:Y:S04]  /*77b0*/  DEPBAR.LE SB0, 0x2 ;  /* 0x000080800000791a */ /* 0x000fe80000000000 */
[----:B------:R-:W2:Y:S01]  /*77c0*/  SHFL.BFLY PT, R3, R2, 0x1, 0x1f ;  /* 0x0c201f0002037f89 */ /* 0x000ea200000e0000 */
[----:B------:R-:W-:Y:S07]  /*77d0*/  BSSY B0, `(.L_x_1594) ;  /* 0x00001c6000007945 */ /* 0x000fee0003800000 */
[----:B------:R-:W-:Y:S01]  /*77e0*/  BAR.SYNC.DEFER_BLOCKING 0x0 ;  /* 0x0000000000007b1d */ /* 0x000fe20000010000 */
[----:B--2---:R-:W-:Y:S05]  /*77f0*/  FMNMX.FTZ R101, R2, R3, !PT ;  /* 0x0000000302657209 */ /* 0x004fea0007810000 */
[C---:B------:R-:W-:Y:S02]  /*7800*/  FMUL.FTZ R3, R101.reuse, c[0x0][0x2d0] ;  /* 0x0000b40065037a20 */ /* 0x040fe40000410000 */
[----:B------:R-:W-:Y:S02]  /*7810*/  FADD.FTZ R0, -R101, R0 ;  /* 0x0000000065007221 */ /* 0x000fe40000010100 */
[--C-:B------:R-:W-:Y:S02]  /*7820*/  FFMA.FTZ R16, R143, c[0x0][0x2d0], -R3.reuse ;  /* 0x0000b4008f107a23 */ /* 0x100fe40000010803 */
[----:B------:R-:W-:Y:S02]  /*7830*/  FMUL.FTZ R0, R0, c[0x0][0x2d0] ;  /* 0x0000b40000007a20 */ /* 0x000fe40000410000 */
[--C-:B------:R-:W-:Y:S02]  /*7840*/  FFMA.FTZ R182, R7, c[0x0][0x2d0], -R3.reuse ;  /* 0x0000b40007b67a23 */ /* 0x100fe40000010803 */
[--C-:B-1----:R-:W-:Y:S01]  /*7850*/  FFMA.FTZ R4, R147, c[0x0][0x2d0], -R3.reuse ;  /* 0x0000b40093047a23 */ /* 0x102fe20000010803 */
        /* <DEDUP_REMOVED lines=15> */
[----:B------:R-:W-:Y:S02]  /*7950*/  FFMA.FTZ R181, R6, c[0x0][0x2d0], -R3 ;  /* 0x0000b40006b57a23 */ /* 0x000fe40000010803 */
[C---:B-1----:R-:W-:Y:S02]  /*7960*/  FMUL.FTZ R32, R2.reuse, R104 ;  /* 0x0000006802207220 */ /* 0x042fe40000410000 */
[C---:B------:R-:W-:Y:S01]  /*7970*/  FMUL.FTZ R33, R2.reuse, R105 ;  /* 0x0000006902217220 */ /* 0x040fe20000410000 */
[----:B------:R-:W1:Y:S01]  /*7980*/  MUFU.EX2 R3, R4 ;  /* 0x0000000400037308 */ /* 0x000e620000000800 */
[C---:B------:R-:W-:Y:S02]  /*7990*/  FMUL.FTZ R17, R2.reuse, R121 ;  /* 0x0000007902117220 */ /* 0x040fe40000410000 */
[C---:B------:R-:W-:Y:S02]  /*79a0*/  FMUL.FTZ R25, R2.reuse, R113 ;  /* 0x0000007102197220 */ /* 0x040fe40000410000 */
[C---:B--2---:R-:W-:Y:S02]  /*79b0*/  FFMA.FTZ R0, R2.reuse, R179, R7 ;  /* 0x000000b302007223 */ /* 0x044fe40000010007 */
[C---:B------:R-:W-:Y:S02]  /*79c0*/  FMUL.FTZ R16, R2.reuse, R120 ;  /* 0x0000007802107220 */ /* 0x040fe40000410000 */
[C---:B------:R-:W-:Y:S01]  /*79d0*/  FMUL.FTZ R28, R2.reuse, R108 ;  /* 0x0000006c021c7220 */ /* 0x040fe20000410000 */
[----:B------:R-:W-:Y:S01]  /*79e0*/  MUFU.EX2 R14, R23 ;  /* 0x00000017000e7308 */ /* 0x000fe20000000800 */
[C---:B------:R-:W-:Y:S02]  /*79f0*/  FMUL.FTZ R29, R2.reuse, R109 ;  /* 0x0000006d021d7220 */ /* 0x040fe40000410000 */
[C---:B------:R-:W-:Y:S02]  /*7a00*/  FMUL.FTZ R36, R2.reuse, R36 ;  /* 0x0000002402247220 */ /* 0x040fe40000410000 */
[C---:B---3--:R-:W-:Y:S02]  /*7a10*/  FMUL.FTZ R24, R2.reuse, R112 ;  /* 0x0000007002187220 */ /* 0x048fe40000410000 */
[C---:B------:R-:W-:Y:S02]  /*7a20*/  FMUL.FTZ R37, R2.reuse, R37 ;  /* 0x0000002502257220 */ /* 0x040fe40000410000 */
[C---:B------:R-:W-:Y:S01]  /*7a30*/  FMUL.FTZ R40, R2.reuse, R40 ;  /* 0x0000002802287220 */ /* 0x040fe20000410000 */
[----:B------:R-:W2:Y:S01]  /*7a40*/  MUFU.EX2 R8, R22 ;  /* 0x0000001600087308 */ /* 0x000ea20000000800 */
[C---:B------:R-:W-:Y:S02]  /*7a50*/  FMUL.FTZ R41, R2.reuse, R41 ;  /* 0x0000002902297220 */ /* 0x040fe40000410000 */
[C---:B------:R-:W-:Y:S01]  /*7a60*/  FMUL.FTZ R44, R2.reuse, R44 ;  /* 0x0000002c022c7220 */ /* 0x040fe20000410000 */
[C---:B-1----:R-:W-:Y:S01]  /*7a70*/  F2FP.BF16.PACK_AB R136, R3.reuse, R7 ;  /* 0x000000070388723e */ /* 0x042fe200000010ff */
[----:B------:R-:W-:Y:S02]  /*7a80*/  FADD.FTZ R6, R3, R0 ;  /* 0x0000000003067221 */ /* 0x000fe40000010000 */
[----:B------:R-:W1:Y:S01]  /*7a90*/  SHFL.BFLY PT, R0, R5, 0x2, 0x1f ;  /* 0x0c401f0005007f89 */ /* 0x000e6200000e0000 */
[C---:B------:R-:W-:Y:S02]  /*7aa0*/  FMUL.FTZ R45, R2.reuse, R45 ;  /* 0x0000002d022d7220 */ /* 0x040fe40000410000 */
[----:B------:R3:W4:Y:S01]  /*7ab0*/  MUFU.EX2 R22, R21 ;  /* 0x0000001500167308 */ /* 0x0007220000000800 */
        /* <DEDUP_REMOVED lines=8> */
[----:B--2---:R-:W-:Y:S01]  /*7b40*/  F2FP.BF16.PACK_AB R138, R8, R14 ;  /* 0x0000000e088a723e */ /* 0x004fe200000010ff */
[C---:B------:R-:W-:Y:S02]  /*7b50*/  FMUL.FTZ R61, R2.reuse, R61 ;  /* 0x0000003d023d7220 */ /* 0x040fe40000410000 */
[C---:B------:R-:W-:Y:S02]  /*7b60*/  FMUL.FTZ R64, R2.reuse, R64 ;  /* 0x0000004002407220 */ /* 0x040fe40000410000 */
[C---:B------:R-:W-:Y:S01]  /*7b70*/  FMUL.FTZ R65, R2.reuse, R65 ;  /* 0x0000004102417220 */ /* 0x040fe20000410000 */
[----:B------:R-:W-:Y:S01]  /*7b80*/  MUFU.EX2 R113, R159 ;  /* 0x0000009f00717308 */ /* 0x000fe20000000800 */
[----:B-1----:R-:W-:Y:S01]  /*7b90*/  FMNMX.FTZ R0, R5, R0, !PT ;  /* 0x0000000005007209 */ /* 0x002fe20007810000 */
[C---:B------:R-:W-:Y:S02]  /*7ba0*/  FMUL.FTZ R68, R2.reuse, R68 ;  /* 0x0000004402447220 */ /* 0x040fe40000410000 */
[C---:B---3--:R-:W-:Y:S01]  /*7bb0*/  FMUL.FTZ R21, R2.reuse, R117 ;  /* 0x0000007502157220 */ /* 0x048fe20000410000 */
[----:B----4-:R-:W-:Y:S01]  /*7bc0*/  F2FP.BF16.PACK_AB R108, R19, R22 ;  /* 0x00000016136c723e */ /* 0x010fe200000010ff */
[----:B------:R-:W1:Y:S01]  /*7bd0*/  SHFL.BFLY PT, R3, R0, 0x1, 0x1f ;  /* 0x0c201f0000037f89 */ /* 0x000e6200000e0000 */
        /* <DEDUP_REMOVED lines=13> */
[----:B------:R-:W-:Y:S01]  /*7cb0*/  FMUL.FTZ R92, R2, R92 ;  /* 0x0000005c025c7220 */ /* 0x000fe20000410000 */
[----:B-1----:R-:W-:Y:S01]  /*7cc0*/  FMNMX.FTZ R100, R0, R3, !PT ;  /* 0x0000000300647209 */ /* 0x002fe20007810000 */
[C---:B------:R-:W-:Y:S02]  /*7cd0*/  FMUL.FTZ R93, R2.reuse, R93 ;  /* 0x0000005d025d7220 */ /* 0x040fe40000410000 */
[----:B------:R-:W-:Y:S02]  /*7ce0*/  FMUL.FTZ R96, R2, R96 ;  /* 0x0000006002607220 */ /* 0x000fe40000410000 */
[C---:B------:R-:W-:Y:S02]  /*7cf0*/  FMUL.FTZ R3, R100.reuse, c[0x0][0x2d0] ;  /* 0x0000b40064037a20 */ /* 0x040fe40000410000 */
[----:B------:R-:W-:Y:S02]  /*7d00*/  FADD.FTZ R0, -R100, R102 ;  /* 0x0000006664007221 */ /* 0x000fe40000010100 */
[--C-:B------:R-:W-:Y:S02]  /*7d10*/  FFMA.FTZ R4, R154, c[0x0][0x2d0], -R3.reuse ;  /* 0x0000b4009a047a23 */ /* 0x100fe40000010803 */
[--C-:B------:R-:W-:Y:S02]  /*7d20*/  FFMA.FTZ R5, R155, c[0x0][0x2d0], -R3.reuse ;  /* 0x0000b4009b057a23 */ /* 0x100fe40000010803 */
[--C-:B------:R-:W-:Y:S01]  /*7d30*/  FFMA.FTZ R179, R11, c[0x0][0x2d0], -R3.reuse ;  /* 0x0000b4000bb37a23 */ /* 0x100fe20000010803 */
[----:B------:R1:W-:Y:S01]  /*7d40*/  MUFU.EX2 R15, R4 ;  /* 0x00000004000f7308 */ /* 0x0003e20000000800 */
[----:B------:R-:W-:Y:S02]  /*7d50*/  FMUL.FTZ R0, R0, c[0x0][0x2d0] ;  /* 0x0000b40000007a20 */ /* 0x000fe40000410000 */
        /* <DEDUP_REMOVED lines=14> */
[----:B------:R-:W-:Y:S02]  /*7e40*/  FFMA.FTZ R155, R12, c[0x0][0x2d0], -R3 ;  /* 0x0000b4000c9b7a23 */ /* 0x000fe40000010803 */
[----:B------:R-:W-:Y:S01]  /*7e50*/  FADD.FTZ R3, R14, R6 ;  /* 0x000000060e037221 */ /* 0x000fe20000010000 */
[----:B------:R-:W-:Y:S01]  /*7e60*/  MUFU.EX2 R121, R145 ;  /* 0x0000009100797308 */ /* 0x000fe20000000800 */
[C---:B------:R-:W-:Y:S02]  /*7e70*/  FMUL.FTZ R9, R2.reuse, R129 ;  /* 0x0000008102097220 */ /* 0x040fe40000410000 */
[C---:B-1----:R-:W-:Y:S01]  /*7e80*/  FMUL.FTZ R4, R2.reuse, R132 ;  /* 0x0000008402047220 */ /* 0x042fe20000410000 */
[C---:B--2---:R-:W-:Y:S01]  /*7e90*/  F2FP.BF16.PACK_AB R137, R11.reuse, R15 ;  /* 0x0000000f0b89723e */ /* 0x044fe200000010ff */
[C---:B------:R-:W-:Y:S02]  /*7ea0*/  FMUL.FTZ R5, R2.reuse, R133 ;  /* 0x0000008502057220 */ /* 0x040fe40000410000 */
[C---:B------:R-:W-:Y:S02]  /*7eb0*/  FMUL.FTZ R12, R2.reuse, R124 ;  /* 0x0000007c020c7220 */ /* 0x040fe40000410000 */
[C---:B------:R-:W-:Y:S01]  /*7ec0*/  FMUL.FTZ R13, R2.reuse, R125 ;  /* 0x0000007d020d7220 */ /* 0x040fe20000410000 */
[----:B------:R-:W-:Y:S01]  /*7ed0*/  MUFU.EX2 R124, R146 ;  /* 0x00000092007c7308 */ /* 0x000fe20000000800 */
[C---:B------:R-:W-:Y:S02]  /*7ee0*/  FMUL.FTZ R20, R2.reuse, R116 ;  /* 0x0000007402147220 */ /* 0x040fe40000410000 */
[----:B------:R-:W-:Y:S02]  /*7ef0*/  FMUL.FTZ R97, R2, R97 ;  /* 0x0000006102617220 */ /* 0x000fe40000410000 */
[----:B------:R-:W-:Y:S02]  /*7f00*/  FADD.FTZ R3, R8, R3 ;  /* 0x0000000308037221 */ /* 0x000fe40000010000 */
[----:B------:R-:W-:Y:S01]  /*7f10*/  FMUL.FTZ R8, R2, R128 ;  /* 0x0000008002087220 */ /* 0x000fe20000410000 */
[----:B------:R-:W-:Y:S01]  /*7f20*/  IADD3 R2, R170, R160, RZ ;  /* 0x000000a0aa027210 */ /* 0x000fe20007ffe0ff */
[C---:B---3--:R-:W-:Y:S01]  /*7f30*/  FMUL.FTZ R34, R0.reuse, R106 ;  /* 0x0000006a00227220 */ /* 0x048fe20000410000 */
[----:B------:R1:W-:Y:S01]  /*7f40*/  MUFU.EX2 R128, R10 ;  /* 0x0000000a00807308 */ /* 0x0003e20000000800 */
[----:B------:R-:W-:Y:S01]  /*7f50*/  FMUL.FTZ R35, R0, R107 ;  /* 0x0000006b00237220 */ /* 0x000fe20000410000 */
[----:B------:R-:W-:Y:S01]  /*7f60*/  IADD3 R102, R168, R2, RZ ;  /* 0x00000002a8667210 */ /* 0x000fe20007ffe0ff */
[----:B------:R-:W2:Y:S01]  /*7f70*/  LDSM.16.MT88.4 R140, [R2] ;  /* 0x00000000028c783b */ /* 0x000ea20000004200 */
[C---:B------:R-:W-:Y:S02]  /*7f80*/  FFMA.FTZ R6, R0.reuse, R184, R15 ;  /* 0x000000b800067223 */ /* 0x040fe4000001000f */
[C---:B------:R-:W-:Y:S02]  /*7f90*/  FMUL.FTZ R14, R0.reuse, R126 ;  /* 0x0000007e000e7220 */ /* 0x040fe40000410000 */
[----:B------:R-:W-:Y:S02]  /*7fa0*/  FADD.FTZ R120, R11, R6 ;  /* 0x000000060b787221 */ /* 0x000fe40000010000 */
[----:B------:R-:W3:Y:S01]  /*7fb0*/  MUFU.EX2 R125, R7 ;  /* 0x00000007007d7308 */ /* 0x000ee20000000800 */
[----:B------:R-:W4:Y:S01]  /*7fc0*/  LDSM.16.MT88.4 R104, [R102] ;  /* 0x000000006668783b */ /* 0x000f220000004200 */
[C---:B------:R-:W-:Y:S02]  /*7fd0*/  FMUL.FTZ R6, R0.reuse, R134 ;  /* 0x0000008600067220 */ /* 0x040fe40000410000 */
[C---:B------:R-:W-:Y:S02]  /*7fe0*/  FMUL.FTZ R11, R0.reuse, R131 ;  /* 0x00000083000b7220 */ /* 0x040fe40000410000 */
[----:B------:R-:W-:Y:S02]  /*7ff0*/  FMUL.FTZ R15, R0, R127 ;  /* 0x0000007f000f7220 */ /* 0x000fe40000410000 */
[----:B------:R-:W-:Y:S02]  /*8000*/  FADD.FTZ R3, R22, R3 ;  /* 0x0000000316037221 */ /* 0x000fe40000010000 */
[C---:B------:R-:W-:Y:S01]  /*8010*/  FMUL.FTZ R18, R0.reuse, R122 ;  /* 0x0000007a00127220 */ /* 0x040fe20000410000 */
[----:B------:R-:W-:Y:S01]  /*8020*/  MUFU.EX2 R116, R156 ;  /* 0x0000009c00747308 */ /* 0x000fe20000000800 */
[----:B------:R-:W-:Y:S02]  /*8030*/  FADD.FTZ R103, R19, R3 ;  /* 0x0000000313677221 */ /* 0x000fe40000010000 */
[C---:B-1----:R-:W-:Y:S02]  /*8040*/  FMUL.FTZ R10, R0.reuse, R130 ;  /* 0x00000082000a7220 */ /* 0x042fe40000410000 */
[C---:B------:R-:W-:Y:S02]  /*8050*/  FMUL.FTZ R19, R0.reuse, R123 ;  /* 0x0000007b00137220 */ /* 0x040fe40000410000 */
[C---:B------:R-:W-:Y:S02]  /*8060*/  FMUL.FTZ R26, R0.reuse, R114 ;  /* 0x00000072001a7220 */ /* 0x040fe40000410000 */
[C---:B------:R-:W-:Y:S01]  /*8070*/  FMUL.FTZ R27, R0.reuse, R115 ;  /* 0x00000073001b7220 */ /* 0x040fe20000410000 */
[----:B------:R-:W-:Y:S01]  /*8080*/  MUFU.EX2 R122, R144 ;  /* 0x00000090007a7308 */ /* 0x000fe20000000800 */
[----:B------:R-:W-:Y:S01]  /*8090*/  FMUL.FTZ R22, R0, R118 ;  /* 0x0000007600167220 */ /* 0x000fe20000410000 */
[----:B---3--:R-:W-:Y:S01]  /*80a0*/  F2FP.BF16.PACK_AB R139, R128, R125 ;  /* 0x0000007d808b723e */ /* 0x008fe200000010ff */
[C---:B------:R-:W-:Y:S02]  /*80b0*/  FMUL.FTZ R7, R0.reuse, R135 ;  /* 0x0000008700077220 */ /* 0x040fe40000410000 */
[----:B------:R-:W-:Y:S02]  /*80c0*/  FADD.FTZ R120, R125, R120 ;  /* 0x000000787d787221 */ /* 0x000fe40000010000 */
[C---:B------:R-:W-:Y:S02]  /*80d0*/  FMUL.FTZ R23, R0.reuse, R119 ;  /* 0x0000007700177220 */ /* 0x040fe40000410000 */
[C---:B------:R-:W-:Y:S01]  /*80e0*/  FMUL.FTZ R30, R0.reuse, R110 ;  /* 0x0000006e001e7220 */ /* 0x040fe20000410000 */
[----:B------:R-:W-:Y:S01]  /*80f0*/  MUFU.EX2 R146, R151 ;  /* 0x0000009700927308 */ /* 0x000fe20000000800 */
[C---:B--2---:R-:W-:Y:S05]  /*8100*/  HMMA.16816.F32.BF16 R4, R136.reuse, R140, R4 ;  /* 0x0000008c8804723c */ /* 0x044fea0000041804 */
[C---:B------:R-:W-:Y:S02]  /*8110*/  FMUL.FTZ R31, R0.reuse, R111 ;  /* 0x0000006f001f7220 */ /* 0x040fe40000410000 */
[C---:B------:R-:W-:Y:S01]  /*8120*/  FMUL.FTZ R38, R0.reuse, R38 ;  /* 0x0000002600267220 */ /* 0x040fe20000410000 */
[C---:B------:R-:W-:Y:S01]  /*8130*/  HMMA.16816.F32.BF16 R8, R136.reuse, R142, R8 ;  /* 0x0000008e8808723c */ /* 0x040fe20000041808 */
[----:B------:R-:W-:Y:S03]  /*8140*/  MUFU.EX2 R110, R148 ;  /* 0x00000094006e7308 */ /* 0x000fe60000000800 */
[C---:B------:R-:W-:Y:S02]  /*8150*/  FMUL.FTZ R39, R0.reuse, R39 ;  /* 0x0000002700277220 */ /* 0x040fe40000410000 */
[C---:B------:R-:W-:Y:S02]  /*8160*/  FMUL.FTZ R42, R0.reuse, R42 ;  /* 0x0000002a002a7220 */ /* 0x040fe40000410000 */
[C---:B----4-:R-:W-:Y:S03]  /*8170*/  HMMA.16816.F32.BF16 R12, R136.reuse, R104, R12 ;  /* 0x00000068880c723c */ /* 0x050fe6000004180c */
[----:B------:R-:W1:Y:S01]  /*8180*/  MUFU.EX2 R148, R147 ;  /* 0x0000009300947308 */ /* 0x000e620000000800 */
[C---:B------:R-:W-:Y:S02]  /*8190*/  FMUL.FTZ R43, R0.reuse, R43 ;  /* 0x0000002b002b7220 */ /* 0x040fe40000410000 */
[C---:B------:R-:W-:Y:S02]  /*81a0*/  FMUL.FTZ R46, R0.reuse, R46 ;  /* 0x0000002e002e7220 */ /* 0x040fe40000410000 */
[C---:B------:R-:W-:Y:S04]  /*81b0*/  HMMA.16816.F32.BF16 R16, R136.reuse, R106, R16 ;  /* 0x0000006a8810723c */ /* 0x040fe80000041810 */
[C---:B------:R-:W-:Y:S01]  /*81c0*/  FMUL.FTZ R47, R0.reuse, R47 ;  /* 0x0000002f002f7220 */ /* 0x040fe20000410000 */
[----:B------:R-:W-:Y:S01]  /*81d0*/  MUFU.EX2 R147, R150 ;  /* 0x0000009600937308 */ /* 0x000fe20000000800 */
[C---:B------:R-:W-:Y:S02]  /*81e0*/  FMUL.FTZ R50, R0.reuse, R50 ;  /* 0x0000003200327220 */ /* 0x040fe40000410000 */
[C---:B------:R-:W-:Y:S04]  /*81f0*/  FMUL.FTZ R51, R0.reuse, R51 ;  /* 0x0000003300337220 */ /* 0x040fe80000410000 */
        /* <DEDUP_REMOVED lines=30> */
[----:B------:R-:W-:Y:S01]  /*83e0*/  IADD3 R0, R171, R160, RZ ;  /* 0x000000a0ab007210 */ /* 0x000fe20007ffe0ff */
[----:B------:R-:W-:Y:S03]  /*83f0*/  FADD.FTZ R103, R109, R103 ;  /* 0x000000676d677221 */ /* 0x000fe60000010000 */
[----:B------:R-:W-:Y:S01]  /*8400*/  IADD3 R3, R168, R0, RZ ;  /* 0x00000000a8037210 */ /* 0x000fe20007ffe0ff */
[----:B------:R-:W2:Y:S01]  /*8410*/  LDSM.16.MT88.4 R104, [R0] ;  /* 0x000000000068783b */ /* 0x000ea20000004200 */
[C---:B------:R-:W-:Y:S01]  /*8420*/  FADD.FTZ R103, R110.reuse, R103 ;  /* 0x000000676e677221 */ /* 0x040fe20000010000 */
[----:B------:R-:W-:Y:S01]  /*8430*/  F2FP.BF16.PACK_AB R110, R110, R109 ;  /* 0x0000006d6e6e723e */ /* 0x000fe200000010ff */
[----:B------:R-:W-:Y:S01]  /*8440*/  MUFU.EX2 R143, R154 ;  /* 0x0000009a008f7308 */ /* 0x000fe20000000800 */
[----:B------:R-:W-:Y:S01]  /*8450*/  F2FP.BF16.PACK_AB R109, R122, R121 ;  /* 0x000000797a6d723e */ /* 0x000fe200000010ff */
[----:B------:R-:W-:Y:S04]  /*8460*/  FADD.FTZ R103, R113, R103 ;  /* 0x0000006771677221 */ /* 0x000fe80000010000 */
[----:B------:R-:W-:Y:S04]  /*8470*/  FADD.FTZ R103, R112, R103 ;  /* 0x0000006770677221 */ /* 0x000fe80000010000 */
[----:B------:R-:W-:Y:S01]  /*8480*/  FADD.FTZ R103, R117, R103 ;  /* 0x0000006775677221 */ /* 0x000fe20000010000 */
[----:B------:R-:W3:Y:S03]  /*8490*/  MUFU.EX2 R142, R155 ;  /* 0x0000009b008e7308 */ /* 0x000ee60000000800 */
[----:B------:R-:W-:Y:S04]  /*84a0*/  FADD.FTZ R103, R116, R103 ;  /* 0x0000006774677221 */ /* 0x000fe80000010000 */
[----:B-1----:R-:W-:Y:S03]  /*84b0*/  FADD.FTZ R103, R119, R103 ;  /* 0x0000006777677221 */ /* 0x002fe60000010000 */
[----:B------:R-:W1:Y:S01]  /*84c0*/  MUFU.EX2 R140, R183 ;  /* 0x000000b7008c7308 */ /* 0x000e620000000800 */
[C---:B--2---:R-:W-:Y:S08]  /*84d0*/  HMMA.16816.F32.BF16 R20, R136.reuse, R104, R20 ;  /* 0x000000688814723c */ /* 0x044ff00000041814 */
        /* <DEDUP_REMOVED lines=27> */
[----:B------:R-:W-:Y:S01]  /*8690*/  HMMA.16816.F32.BF16 R96, R136, R106, R96 ;  /* 0x0000006a8860723c */ /* 0x000fe20000041860 */
[----:B------:R-:W2:Y:S06]  /*86a0*/  LDSM.16.MT88.4 R104, [R2+0x800] ;  /* 0x000800000268783b */ /* 0x000eac0000004200 */
[----:B---3--:R-:W-:Y:S02]  /*86b0*/  F2FP.BF16.PACK_AB R137, R142, R143 ;  /* 0x0000008f8e89723e */ /* 0x008fe400000010ff */
[----:B-1----:R-:W-:Y:S01]  /*86c0*/  F2FP.BF16.PACK_AB R139, R140, R141 ;  /* 0x0000008d8c8b723e */ /* 0x002fe200000010ff */
        /* <DEDUP_REMOVED lines=36> */
[----:B------:R-:W1:Y:S03]  /*8910*/  LDSM.16.MT88.4 R108, [R2+0x1000] ;  /* 0x00100000026c783b */ /* 0x000e660000004200 */
[----:B------:R-:W-:Y:S03]  /*8920*/  F2FP.BF16.PACK_AB R105, R147, R146 ;  /* 0x000000929369723e */ /* 0x000fe600000010ff */
[----:B------:R-:W-:Y:S02]  /*8930*/  F2FP.BF16.PACK_AB R106, R116, R117 ;  /* 0x00000075746a723e */ /* 0x000fe400000010ff */
[----:B------:R-:W2:Y:S01]  /*8940*/  LDSM.16.MT88.4 R112, [R102+0x1000] ;  /* 0x001000006670783b */ /* 0x000ea20000004200 */
[----:B------:R-:W3:Y:S02]  /*8950*/  MUFU.EX2 R116, R180 ;  /* 0x000000b400747308 */ /* 0x000ee40000000800 */
[----:B------:R-:W-:Y:S08]  /*8960*/  F2FP.BF16.PACK_AB R107, R145, R144 ;  /* 0x00000090916b723e */ /* 0x000ff000000010ff */
[----:B------:R-:W4:Y:S01]  /*8970*/  MUFU.EX2 R117, R181 ;  /* 0x000000b500757308 */ /* 0x000f220000000800 */
[C---:B---3--:R-:W-:Y:S01]  /*8980*/  FADD.FTZ R103, R116.reuse, R103 ;  /* 0x0000006774677221 */ /* 0x048fe20000010000 */
[----:B------:R-:W-:Y:S03]  /*8990*/  F2FP.BF16.PACK_AB R136, R116, R119 ;  /* 0x000000777488723e */ /* 0x000fe600000010ff */
[----:B------:R-:W-:Y:S01]  /*89a0*/  FADD.FTZ R103, R118, R103 ;  /* 0x0000006776677221 */ /* 0x000fe20000010000 */
[C---:B-1----:R-:W-:Y:S05]  /*89b0*/  HMMA.16816.F32.BF16 R4, R104.reuse, R108, R4 ;  /* 0x0000006c6804723c */ /* 0x042fea0000041804 */
[C---:B----4-:R-:W-:Y:S01]  /*89c0*/  FADD.FTZ R179, R117.reuse, R103 ;  /* 0x0000006775b37221 */ /* 0x050fe20000010000 */
[----:B------:R-:W-:Y:S02]  /*89d0*/  F2FP.BF16.PACK_AB R138, R117, R118 ;  /* 0x00000076758a723e */ /* 0x000fe400000010ff */
        /* <DEDUP_REMOVED lines=29> */
[C---:B-1----:R-:W-:Y:S07]  /*8bb0*/  HMMA.16816.F32.BF16 R84, R104.reuse, R108, R84 ;  /* 0x0000006c6854723c */ /* 0x042fee0000041854 */
[----:B------:R-:W-:Y:S01]  /*8bc0*/  FADD.FTZ R108, R128, R120 ;  /* 0x00000078806c7221 */ /* 0x000fe20000010000 */
[C---:B------:R-:W-:Y:S01]  /*8bd0*/  HMMA.16816.F32.BF16 R88, R104.reuse, R110, R88 ;  /* 0x0000006e6858723c */ /* 0x040fe20000041858 */
[----:B------:R-:W1:Y:S03]  /*8be0*/  LDSM.16.MT88.4 R128, [R2+0x1800] ;  /* 0x001800000280783b */ /* 0x000e660000004200 */
[----:B------:R-:W-:Y:S04]  /*8bf0*/  FADD.FTZ R108, R121, R108 ;  /* 0x0000006c796c7221 */ /* 0x000fe80000010000 */
[C---:B--2---:R-:W-:Y:S04]  /*8c00*/  HMMA.16816.F32.BF16 R92, R104.reuse, R112, R92 ;  /* 0x00000070685c723c */ /* 0x044fe8000004185c */
[----:B------:R-:W-:Y:S02]  /*8c10*/  FADD.FTZ R108, R122, R108 ;  /* 0x0000006c7a6c7221 */ /* 0x000fe40000010000 */
[----:B------:R-:W2:Y:S02]  /*8c20*/  LDSM.16.MT88.4 R120, [R102+0x1800] ;  /* 0x001800006678783b */ /* 0x000ea40000004200 */
[----:B------:R-:W-:Y:S04]  /*8c30*/  HMMA.16816.F32.BF16 R96, R104, R114, R96 ;  /* 0x000000726860723c */ /* 0x000fe80000041860 */
[----:B------:R-:W-:Y:S02]  /*8c40*/  FADD.FTZ R103, R124, R108 ;  /* 0x0000006c7c677221 */ /* 0x000fe40000010000 */
[----:B------:R-:W3:Y:S08]  /*8c50*/  LDSM.16.MT88.4 R108, [R0+0x1800] ;  /* 0x00180000006c783b */ /* 0x000ef00000004200 */
[----:B------:R-:W4:Y:S01]  /*8c60*/  LDSM.16.MT88.4 R104, [R3+0x1800] ;  /* 0x001800000368783b */ /* 0x000f220000004200 */
[C---:B-1----:R-:W-:Y:S07]  /*8c70*/  HMMA.16816.F32.BF16 R132, R136.reuse, R128, R4 ;  /* 0x000000808884723c */ /* 0x042fee0000041804 */
[----:B------:R-:W1:Y:S01]  /*8c80*/  LDSM.16.MT88.4 R4, [R2+0x3800] ;  /* 0x003800000204783b */ /* 0x000e620000004200 */
[C---:B------:R-:W-:Y:S07]  /*8c90*/  HMMA.16816.F32.BF16 R128, R136.reuse, R130, R8 ;  /* 0x000000828880723c */ /* 0x040fee0000041808 */
[----:B------:R-:W5:Y:S01]  /*8ca0*/  LDSM.16.MT88.4 R8, [R102+0x3800] ;  /* 0x003800006608783b */ /* 0x000f620000004200 */
[C---:B--2---:R-:W-:Y:S07]  /*8cb0*/  HMMA.16816.F32.BF16 R124, R136.reuse, R120, R12 ;  /* 0x00000078887c723c */ /* 0x044fee000004180c */
[----:B------:R-:W2:Y:S01]  /*8cc0*/  LDSM.16.MT88.4 R12, [R0+0x3800] ;  /* 0x00380000000c783b */ /* 0x000ea20000004200 */
[C---:B------:R-:W-:Y:S07]  /*8cd0*/  HMMA.16816.F32.BF16 R120, R136.reuse, R122, R16 ;  /* 0x0000007a8878723c */ /* 0x040fee0000041810 */
[----:B------:R-:W-:Y:S01]  /*8ce0*/  LDSM.16.MT88.4 R16, [R102+0x5800] ;  /* 0x005800006610783b */ /* 0x000fe20000004200 */
[C---:B---3--:R-:W-:Y:S07]  /*8cf0*/  HMMA.16816.F32.BF16 R116, R136.reuse, R108, R20 ;  /* 0x0000006c8874723c */ /* 0x048fee0000041814 */
[----:B------:R3:W-:Y:S01]  /*8d00*/  LDSM.16.MT88.4 R20, [R0+0x5800] ;  /* 0x005800000014783b */ /* 0x0007e20000004200 */
[C---:B------:R-:W-:Y:S08]  /*8d10*/  HMMA.16816.F32.BF16 R112, R136.reuse, R110, R24 ;  /* 0x0000006e8870723c */ /* 0x040ff00000041818 */
[C---:B----4-:R-:W-:Y:S08]  /*8d20*/  HMMA.16816.F32.BF16 R108, R136.reuse, R104, R28 ;  /* 0x00000068886c723c */ /* 0x050ff0000004181c */
[C---:B------:R-:W-:Y:S04]  /*8d30*/  HMMA.16816.F32.BF16 R104, R136.reuse, R106, R32 ;  /* 0x0000006a8868723c */ /* 0x040fe80000041820 */
[----:B---3--:R-:W-:Y:S04]  /*8d40*/  FADD.FTZ R0, R148, R103 ;  /* 0x0000006794007221 */ /* 0x008fe80000010000 */
[C---:B-1----:R-:W-:Y:S04]  /*8d50*/  HMMA.16816.F32.BF16 R36, R136.reuse, R4, R36 ;  /* 0x000000048824723c */ /* 0x042fe80000041824 */
[----:B------:R-:W-:Y:S04]  /*8d60*/  FADD.FTZ R0, R146, R0 ;  /* 0x0000000092007221 */ /* 0x000fe80000010000 */
[C---:B------:R-:W-:Y:S01]  /*8d70*/  HMMA.16816.F32.BF16 R40, R136.reuse, R6, R40 ;  /* 0x000000068828723c */ /* 0x040fe20000041828 */
[----:B------:R-:W1:Y:S03]  /*8d80*/  LDSM.16.MT88.4 R4, [R3+0x3800] ;  /* 0x003800000304783b */ /* 0x000e660000004200 */
[----:B------:R-:W-:Y:S04]  /*8d90*/  FADD.FTZ R0, R147, R0 ;  /* 0x0000000093007221 */ /* 0x000fe80000010000 */
[C---:B-----5:R-:W-:Y:S04]  /*8da0*/  HMMA.16816.F32.BF16 R44, R136.reuse, R8, R44 ;  /* 0x00000008882c723c */ /* 0x060fe8000004182c */
[----:B------:R-:W-:Y:S04]  /*8db0*/  FADD.FTZ R0, R144, R0 ;  /* 0x0000000090007221 */ /* 0x000fe80000010000 */
[C---:B------:R-:W-:Y:S01]  /*8dc0*/  HMMA.16816.F32.BF16 R48, R136.reuse, R10, R48 ;  /* 0x0000000a8830723c */ /* 0x040fe20000041830 */
[----:B------:R3:W4:Y:S03]  /*8dd0*/  LDSM.16.MT88.4 R8, [R2+0x5800] ;  /* 0x005800000208783b */ /* 0x0007260000004200 */
[----:B------:R-:W-:Y:S04]  /*8de0*/  FADD.FTZ R0, R145, R0 ;  /* 0x0000000091007221 */ /* 0x000fe80000010000 */
[C---:B--2---:R-:W-:Y:S04]  /*8df0*/  HMMA.16816.F32.BF16 R52, R136.reuse, R12, R52 ;  /* 0x0000000c8834723c */ /* 0x044fe80000041834 */
[----:B------:R-:W-:Y:S04]  /*8e00*/  FADD.FTZ R0, R143, R0 ;  /* 0x000000008f007221 */ /* 0x000fe80000010000 */
[C---:B------:R-:W-:Y:S01]  /*8e10*/  HMMA.16816.F32.BF16 R56, R136.reuse, R14, R56 ;  /* 0x0000000e8838723c */ /* 0x040fe20000041838 */
[----:B------:R-:W2:Y:S03]  /*8e20*/  LDSM.16.MT88.4 R12, [R3+0x5800] ;  /* 0x00580000030c783b */ /* 0x000ea60000004200 */
[----:B------:R-:W-:Y:S01]  /*8e30*/  FADD.FTZ R0, R142, R0 ;  /* 0x000000008e007221 */ /* 0x000fe20000010000 */
[----:B---3--:R-:W-:Y:S03]  /*8e40*/  IADD3 R2, R175, -0x2, RZ ;  /* 0xfffffffeaf027810 */ /* 0x008fe60007ffe0ff */
[C---:B-1----:R-:W-:Y:S03]  /*8e50*/  HMMA.16816.F32.BF16 R60, R136.reuse, R4, R60 ;  /* 0x00000004883c723c */ /* 0x042fe6000004183c */
[----:B------:R-:W-:Y:S01]  /*8e60*/  ISETP.GE.AND P0, PT, R2, R187, PT ;  /* 0x000000bb0200720c */ /* 0x000fe20003f06270 */
[----:B------:R-:W-:Y:S04]  /*8e70*/  FADD.FTZ R0, R141, R0 ;  /* 0x000000008d007221 */ /* 0x000fe80000010000 */
[C---:B------:R-:W-:Y:S04]  /*8e80*/  HMMA.16816.F32.BF16 R64, R136.reuse, R6, R64 ;  /* 0x000000068840723c */ /* 0x040fe80000041840 */
[----:B------:R-:W-:Y:S04]  /*8e90*/  FADD.FTZ R184, R140, R0 ;  /* 0x000000008cb87221 */ /* 0x000fe80000010000 */
[C---:B----4-:R-:W-:Y:S08]  /*8ea0*/  HMMA.16816.F32.BF16 R68, R136.reuse, R8, R68 ;  /* 0x000000088844723c */ /* 0x050ff00000041844 */
[C---:B------:R-:W-:Y:S08]  /*8eb0*/  HMMA.16816.F32.BF16 R72, R136.reuse, R10, R72 ;  /* 0x0000000a8848723c */ /* 0x040ff00000041848 */
[C---:B------:R-:W-:Y:S08]  /*8ec0*/  HMMA.16816.F32.BF16 R76, R136.reuse, R16, R76 ;  /* 0x00000010884c723c */ /* 0x040ff0000004184c */
[C---:B------:R-:W-:Y:S08]  /*8ed0*/  HMMA.16816.F32.BF16 R80, R136.reuse, R18, R80 ;  /* 0x000000128850723c */ /* 0x040ff00000041850 */
[C---:B------:R-:W-:Y:S08]  /*8ee0*/  HMMA.16816.F32.BF16 R84, R136.reuse, R20, R84 ;  /* 0x000000148854723c */ /* 0x040ff00000041854 */
[C---:B------:R-:W-:Y:S08]  /*8ef0*/  HMMA.16816.F32.BF16 R88, R136.reuse, R22, R88 ;  /* 0x000000168858723c */ /* 0x040ff00000041858 */
[C---:B--2---:R-:W-:Y:S08]  /*8f00*/  HMMA.16816.F32.BF16 R92, R136.reuse, R12, R92 ;  /* 0x0000000c885c723c */ /* 0x044ff0000004185c */
[----:B------:R-:W-:Y:S01]  /*8f10*/  HMMA.16816.F32.BF16 R96, R136, R14, R96 ;  /* 0x0000000e8860723c */ /* 0x000fe20000041860 */
[----:B------:R-:W-:Y:S07]  /*8f20*/  @!UPT UIADD3 URZ, URZ, URZ, URZ ;  /* 0x0000003f3f3ff290 */ /* 0x000fee000fffe03f */
[----:B------:R-:W-:-:S11]  /*8f30*/  @!P0 BRA `(.L_x_1595) ;  /* 0x000004f000008947 */ /* 0x000fd60003800000 */
[----:B------:R-:W-:Y:S01]  /*8f40*/  IMAD.MOV.U32 R212, RZ, RZ, c[0x0][0x2b8] ;  /* 0x0000ae00ffd47624 */ /* 0x000fe200078e00ff */
[----:B------:R-:W-:Y:S01]  /*8f50*/  SHF.R.S32.HI R7, RZ, 0x1f, R185 ;  /* 0x0000001fff077819 */ /* 0x000fe200000114b9 */
[----:B------:R-:W-:Y:S01]  /*8f60*/  IMAD R2, R175, 0x40, R192 ;  /* 0x00000040af027824 */ /* 0x000fe200078e02c0 */
[----:B------:R-:W-:Y:S01]  /*8f70*/  SHF.R.S32.HI R6, RZ, 0x1f, R177 ;  /* 0x0000001fff067819 */ /* 0x000fe200000114b1 */
[----:B------:R-:W-:Y:S01]  /*8f80*/  IMAD.MOV.U32 R173, RZ, RZ, RZ ;  /* 0x000000ffffad7224 */ /* 0x000fe200078e00ff */
[----:B------:R-:W-:Y:S01]  /*8f90*/  ISETP.NE.AND P1, PT, R212, 0x1, PT ;  /* 0x00000001d400780c */ /* 0x000fe20003f25270 */
[----:B------:R-:W-:Y:S01]  /*8fa0*/  IMAD.SHL.U32 R18, R186, 0x2, RZ ;  /* 0x00000002ba127824 */ /* 0x000fe200078e00ff */
[----:B------:R-:W-:Y:S01]  /*8fb0*/  IADD3 R2, R2, -0x80, R189 ;  /* 0xffffff8002027810 */ /* 0x000fe20007ffe0bd */
[----:B------:R-:W-:Y:S01]  /*8fc0*/  IMAD.SHL.U32 R17, R185, 0x2, RZ ;  /* 0x00000002b9117824 */ /* 0x000fe200078e00ff */
[----:B------:R-:W-:Y:S01]  /*8fd0*/  SHF.R.S32.HI R212, RZ, 0x1f, R186 ;  /* 0x0000001fffd47819 */ /* 0x000fe200000114ba */
[----:B------:R-:W-:Y:S01]  /*8fe0*/  IMAD.SHL.U32 R16, R177, 0x2, RZ ;  /* 0x00000002b1107824 */ /* 0x000fe200078e00ff */
[----:B------:R-:W-:Y:S01]  /*8ff0*/  SHF.L.U64.HI R14, R185, 0x1, R7 ;  /* 0x00000001b90e7819 */ /* 0x000fe20000010207 */
[----:B------:R-:W-:Y:S01]  /*9000*/  IMAD.MOV.U32 R0, RZ, RZ, R2 ;  /* 0x000000ffff007224 */ /* 0x000fe200078e0002 */
[----:B------:R-:W-:Y:S02]  /*9010*/  SHF.L.U64.HI R15, R186, 0x1, R212 ;  /* 0x00000001ba0f7819 */ /* 0x000fe400000102d4 */
[----:B------:R-:W-:Y:S03]  /*9020*/  SHF.L.U64.HI R13, R177, 0x1, R6 ;  /* 0x00000001b10d7819 */ /* 0x000fe60000010206 */
        /* <DEDUP_REMOVED lines=24> */
.L_x_1679:
[----:B------:R-:W-:-:S05]  /*91b0*/  BRA.DIV ~URZ, `(.L_x_1597) ;  /* 0x00005d327f007947 */ /* 0x000fca000b800000 */
[----:B------:R-:W3:Y:S01]  /*91c0*/  SHFL.IDX PT, R0, R12, RZ, 0x181f ;  /* 0x00181fff0c007589 */ /* 0x000ee200000e0000 */
[----:B------:R-:W-:Y:S02]  /*91d0*/  SEL R11, RZ, 0x10, P5 ;  /* 0x00000010ff0b7807 */ /* 0x000fe40002800000 */
[----:B------:R-:W-:Y:S02]  /*91e0*/  SEL R10, RZ, 0x10, P4 ;  /* 0x00000010ff0a7807 */ /* 0x000fe40002000000 */
[C---:B---3--:R-:W-:Y:S02]  /*91f0*/  IADD3 R2, P0, R0.reuse, R16, RZ ;  /* 0x0000001000027210 */ /* 0x048fe40007f1e0ff */
[----:B------:R-:W-:Y:S03]  /*9200*/  IADD3 R8, P1, R0, R17, RZ ;  /* 0x0000001100087210 */ /* 0x000fe60007f3e0ff */
[----:B--2---:R-:W-:Y:S01]  /*9210*/  IMAD.X R3, R4, 0x1, R13, P0 ;  /* 0x0000000104037824 */ /* 0x004fe200000e060d */
[----:B------:R-:W-:Y:S01]  /*9220*/  IADD3 R6, P0, R0, R18, RZ ;  /* 0x0000001200067210 */ /* 0x000fe20007f1e0ff */
[----:B------:R-:W-:Y:S02]  /*9230*/  IMAD R0, R176, 0x6000, R205 ;  /* 0x00006000b0007824 */ /* 0x000fe400078e02cd */
[C---:B------:R-:W-:Y:S02]  /*9240*/  IMAD.X R9, R4.reuse, 0x1, R14, P1 ;  /* 0x0000000104097824 */ /* 0x040fe400008e060e */
[----:B------:R-:W-:Y:S01]  /*9250*/  IMAD.X R7, R4, 0x1, R15, P0 ;  /* 0x0000000104077824 */ /* 0x000fe200000e060f */
[----:B------:R-:W-:Y:S01]  /*9260*/  @!PT LDS RZ, [RZ] ;  /* 0x00000000fffff984 */ /* 0x000fe20000000800 */
[----:B------:R-:W-:Y:S01]  /*9270*/  @!PT LDS RZ, [RZ] ;  /* 0x00000000fffff984 */ /* 0x000fe20000000800 */
[----:B------:R2:W-:Y:S04]  /*9280*/  LDGSTS.E.BYPASS.LTC128B.128 [R0], [R2.64], !P5 ;  /* 0x0000000002007fae */ /* 0x0005e8000e901d46 */
[----:B------:R3:W-:Y:S04]  /*9290*/  LDGSTS.E.BYPASS.LTC128B.128 [R0+0x2000], [R8.64], !P4 ;  /* 0x0200000008007fae */ /* 0x0007e8000e101d46 */
[----:B------:R4:W1:Y:S04]  /*92a0*/  SHFL.IDX PT, R4, R5, 0x1, 0x181f ;  /* 0x00381f0005047f89 */ /* 0x00086800000e0000 */
[----:B------:R3:W-:Y:S04]  /*92b0*/  LDGSTS.E.BYPASS.LTC128B.128 [R0+0x4000], [R6.64], !P6 ;  /* 0x0400000006007fae */ /* 0x0007e8000f101d46 */
[----:B--2---:R3:W2:Y:S01]  /*92c0*/  SHFL.IDX PT, R2, R12, 0x1, 0x181f ;  /* 0x00381f000c027f89 */ /* 0x0046a200000e0000 */
[----:B-1--4-:R-:W-:Y:S03]  /*92d0*/  SEL R5, RZ, 0x10, P6 ;  /* 0x00000010ff057807 */ /* 0x012fe60003000000 */
.L_x_1680:
[----:B------:R-:W-:Y:S02]  /*92e0*/  IADD3 R3, -R11, 0x10, RZ ;  /* 0x000000100b037810 */ /* 0x000fe40007ffe1ff */
[----:B---3--:R-:W-:Y:S02]  /*92f0*/  IADD3 R6, -R10, 0x10, RZ ;  /* 0x000000100a067810 */ /* 0x008fe40007ffe1ff */
[----:B------:R-:W-:Y:S02]  /*9300*/  LOP3.LUT R3, R3, 0xf, RZ, 0xc0, !PT ;  /* 0x0000000f03037812 */ /* 0x000fe400078ec0ff */
[----:B------:R-:W-:Y:S02]  /*9310*/  IADD3 R7, -R5, 0x10, RZ ;  /* 0x0000001005077810 */ /* 0x000fe40007ffe1ff */
[----:B--2---:R-:W-:Y:S02]  /*9320*/  IADD3 R8, P1, P0, R3, R2, R16 ;  /* 0x0000000203087210 */ /* 0x004fe4000783e010 */
[----:B------:R-:W-:Y:S02]  /*9330*/  LOP3.LUT R3, R6, 0xf, RZ, 0xc0, !PT ;  /* 0x0000000f06037812 */ /* 0x000fe400078ec0ff */
[----:B------:R-:W-:Y:S02]  /*9340*/  IADD3.X R9, RZ, R4, R13, P1, P0 ;  /* 0x00000004ff097210 */ /* 0x000fe40000fe040d */
[----:B------:R-:W-:Y:S02]  /*9350*/  IADD3 R6, P1, P0, R3, R2, R17 ;  /* 0x0000000203067210 */ /* 0x000fe4000783e011 */
[----:B------:R-:W-:Y:S02]  /*9360*/  LOP3.LUT R3, R7, 0xf, RZ, 0xc0, !PT ;  /* 0x0000000f07037812 */ /* 0x000fe400078ec0ff */
[----:B------:R-:W-:Y:S02]  /*9370*/  IADD3.X R7, RZ, R4, R14, P1, P0 ;  /* 0x00000004ff077210 */ /* 0x000fe40000fe040e */
[----:B------:R-:W-:Y:S04]  /*9380*/  IADD3 R2, P1, P0, R3, R2, R18 ;  /* 0x0000000203027210 */ /* 0x000fe8000783e012 */
[----:B------:R-:W-:Y:S02]  /*9390*/  IADD3.X R3, RZ, R4, R15, P1, P0 ;  /* 0x00000004ff037210 */ /* 0x000fe40000fe040f */
[----:B------:R-:W-:Y:S02]  /*93a0*/  ISETP.NE.U32.AND P0, PT, R11, RZ, PT ;  /* 0x000000ff0b00720c */ /* 0x000fe40003f05070 */
[----:B------:R-:W-:Y:S11]  /*93b0*/  ISETP.NE.U32.AND P1, PT, R10, RZ, PT ;  /* 0x000000ff0a00720c */ /* 0x000ff60003f25070 */
[----:B------:R-:W-:Y:S01]  /*93c0*/  @!PT LDS RZ, [RZ] ;  /* 0x00000000fffff984 */ /* 0x000fe20000000800 */
[----:B------:R-:W-:Y:S01]  /*93d0*/  @!PT LDS RZ, [RZ] ;  /* 0x00000000fffff984 */ /* 0x000fe20000000800 */
[----:B------:R-:W-:Y:S01]  /*93e0*/  @!PT LDS RZ, [RZ] ;  /* 0x00000000fffff984 */ /* 0x000fe20000000800 */
[----:B------:R1:W-:Y:S01]  /*93f0*/  LDGSTS.E.BYPASS.LTC128B.128.ZFILL [R0+0x1000], [R8.64], P0 ;  /* 0x0100000008007fae */ /* 0x0003e20008141d46 */
[----:B------:R-:W-:Y:S03]  /*9400*/  ISETP.NE.U32.AND P0, PT, R5, RZ, PT ;  /* 0x000000ff0500720c */ /* 0x000fe60003f05070 */
[----:B------:R1:W-:Y:S10]  /*9410*/  LDGSTS.E.BYPASS.LTC128B.128.ZFILL [R0+0x3000], [R6.64], P1 ;  /* 0x0300000006007fae */ /* 0x0003f40008941d46 */
[----:B------:R1:W-:Y:S02]  /*9420*/  LDGSTS.E.BYPASS.LTC128B.128.ZFILL [R0+0x5000], [R2.64], P0 ;  /* 0x0500000002007fae */ /* 0x0003e40008141d46 */
.L_x_1595:
[----:B------:R-:W-:Y:S05]  /*9430*/  BSYNC B0 ;  /* 0x0000000000007941 */ /* 0x000fea0003800000 */
.L_x_1594:
[----:B------:R-:W-:Y:S01]  /*9440*/  ISETP.GE.AND P0, PT, R187, R175, PT ;  /* 0x000000afbb00720c */ /* 0x000fe20003f06270 */
[----:B------:R-:W0:Y:S01]  /*9450*/  LDGDEPBAR ;  /* 0x00000000000079af */ /* 0x000e220000000000 */
[----:B-1----:R-:W-:Y:S01]  /*9460*/  IADD3 R3, R175, -0x1, RZ ;  /* 0xffffffffaf037810 */ /* 0x002fe20007ffe0ff */
[----:B------:R-:W-:Y:S01]  /*9470*/  IMAD.MOV.U32 R102, RZ, RZ, R100 ;  /* 0x000000ffff667224 */ /* 0x000fe200078e0064 */
[C---:B------:R-:W-:Y:S01]  /*9480*/  ISETP.GE.AND P1, PT, R161.reuse, 0x1, PT ;  /* 0x00000001a100780c */ /* 0x040fe20003f26270 */
[----:B------:R-:W-:Y:S01]  /*9490*/  IMAD.MOV.U32 R0, RZ, RZ, R101 ;  /* 0x000000ffff007224 */ /* 0x000fe200078e0065 */
[----:B------:R-:W-:Y:S01]  /*94a0*/  IADD3 R2, R161, 0x1, RZ ;  /* 0x00000001a1027810 */ /* 0x000fe20007ffe0ff */
[----:B------:R-:W-:Y:S03]  /*94b0*/  IMAD.MOV.U32 R175, RZ, RZ, R3 ;  /* 0x000000ffffaf7224 */ /* 0x000fe600078e0003 */
[----:B------:R-:W-:Y:S03]  /*94c0*/  SEL R161, R2, RZ, !P1 ;  /* 0x000000ff02a17207 */ /* 0x000fe60004800000 */
[----:B------:R-:W-:-:S05]  /*94d0*/  @!P0 BRA `(.L_x_1598) ;  /* 0xffffcd8000008947 */ /* 0x000fca000383ffff */
.L_x_1588:
[----:B------:R-:W-:Y:S05]  /*94e0*/  BRA.DIV ~URZ, `(.L_x_1599) ;  /* 0x00005c227f007947 */ /* 0x000fea000b800000 */
[----:B------:R2:W3:Y:S02]  /*94f0*/  SHFL.BFLY PT, R0, R179, 0x2, 0x1f ;  /* 0x0c401f00b3007f89 */ /* 0x0004e400000e0000 */
.L_x_1681:
[----:B---3--:R-:W-:Y:S01]  /*9500*/  FADD.FTZ R0, R0, R179 ;  /* 0x000000b300007221 */ /* 0x008fe20000010000 */
[----:B------:R-:W-:Y:S05]  /*9510*/  BRA.DIV ~URZ, `(.L_x_1600) ;  /* 0x00005c527f007947 */ /* 0x000fea000b800000 */
[----:B-1----:R-:W1:Y:S04]  /*9520*/  SHFL.BFLY PT, R2, R184, 0x2, 0x1f ;  /* 0x0c401f00b8027f89 */ /* 0x002e6800000e0000 */
[----:B------:R-:W3:Y:S01]  /*9530*/  SHFL.BFLY PT, R5, R0, 0x1, 0x1f ;  /* 0x0c201f0000057f89 */ /* 0x000ee200000e0000 */
[----:B-1----:R-:W-:-:S02]  /*9540*/  FADD.FTZ R4, R2, R184 ;  /* 0x000000b802047221 */ /* 0x002fc40000010000 */
[----:B---3--:R-:W-:-:S03]  /*9550*/  FADD.FTZ R0, R0, R5 ;  /* 0x0000000500007221 */ /* 0x008fc60000010000 */
[----:B------:R1:W3:Y:S04]  /*9560*/  SHFL.BFLY PT, R3, R4, 0x1, 0x1f ;  /* 0x0c201f0004037f89 */ /* 0x0002e800000e0000 */
.L_x_1682:
[----:B------:R-:W-:Y:S01]  /*9570*/  FSETP.NE.FTZ.AND P1, PT, R0, RZ, PT ;  /* 0x000000ff0000720b */ /* 0x000fe20003f35000 */
[----:B---3--:R-:W-:Y:S01]  /*9580*/  FADD.FTZ R3, R3, R4 ;  /* 0x0000000403037221 */ /* 0x008fe20000010000 */
[----:B------:R-:W-:Y:S02]  /*9590*/  MOV R2, RZ ;  /* 0x000000ff00027202 */ /* 0x000fe40000000f00 */
[----:B------:R-:W-:Y:S02]  /*95a0*/  MOV R23, 0xff800000 ;  /* 0xff80000000177802 */ /* 0x000fe40000000f00 */
[----:B------:R-:W-:Y:S02]  /*95b0*/  FSETP.NE.FTZ.AND P0, PT, R3, RZ, PT ;  /* 0x000000ff0300720b */ /* 0x000fe40003f15000 */
[----:B------:R-:W-:-:S05]  /*95c0*/  MOV R22, 0xff800000 ;  /* 0xff80000000167802 */ /* 0x000fca0000000f00 */
[----:B------:R-:W3:Y:S01]  /*95d0*/  @P1 MUFU.RCP R2, R0 ;  /* 0x0000000000021308 */ /* 0x000ee20000001000 */
[----:B-1----:R-:W-:-:S05]  /*95e0*/  @P1 MOV R4, 0x3f317218 ;  /* 0x3f31721800041802 */ /* 0x002fca0000000f00 */
[----:B------:R-:W-:Y:S02]  /*95f0*/  @P1 FMUL.FTZ R4, R4, c[0x0][0x2d0] ;  /* 0x0000b40004041a20 */ /* 0x000fe40000410000 */
[----:B------:R1:W4:Y:S01]  /*9600*/  @P1 MUFU.LG2 R5, R0 ;  /* 0x0000000000051308 */ /* 0x0003220000000c00 */
[C---:B---3--:R-:W-:Y:S02]  /*9610*/  FMUL.FTZ R102, R2.reuse, R112 ;  /* 0x0000007002667220 */ /* 0x048fe40000410000 */
[C---:B------:R-:W-:Y:S02]  /*9620*/  FMUL.FTZ R103, R2.reuse, R113 ;  /* 0x0000007102677220 */ /* 0x040fe40000410000 */
[C---:B------:R-:W-:Y:S02]  /*9630*/  FMUL.FTZ R112, R2.reuse, R68 ;  /* 0x0000004402707220 */ /* 0x040fe40000410000 */
[C---:B------:R-:W-:Y:S01]  /*9640*/  FMUL.FTZ R113, R2.reuse, R69 ;  /* 0x0000004502717220 */ /* 0x040fe20000410000 */
[----:B-1----:R-:W-:Y:S01]  /*9650*/  MOV R0, RZ ;  /* 0x000000ff00007202 */ /* 0x002fe20000000f00 */
[----:B------:R-:W-:-:S02]  /*9660*/  FMUL.FTZ R68, R2, R72 ;  /* 0x0000004802447220 */ /* 0x000fc40000410000 */
[C---:B------:R-:W-:Y:S02]  /*9670*/  FMUL.FTZ R69, R2.reuse, R73 ;  /* 0x0000004902457220 */ /* 0x040fe40000410000 */
[C---:B------:R-:W-:Y:S01]  /*9680*/  FMUL.FTZ R72, R2.reuse, R76 ;  /* 0x0000004c02487220 */ /* 0x040fe20000410000 */
[----:B------:R-:W1:Y:S01]  /*9690*/  @P0 MUFU.RCP R0, R3 ;  /* 0x0000000300000308 */ /* 0x000e620000001000 */
        /* <DEDUP_REMOVED lines=41> */
[----:B------:R3:W5:Y:S01]  /*9930*/  @P0 MUFU.LG2 R2, R3 ;  /* 0x0000000300020308 */ /* 0x0007620000000c00 */
[----:B----4-:R-:W-:Y:S02]  /*9940*/  @P1 FMUL.FTZ R5, R5, 0.69314718246459960938 ;  /* 0x3f31721805051820 */ /* 0x010fe40000410000 */
[----:B-1----:R-:W-:Y:S02]  /*9950*/  FMUL.FTZ R124, R0, R38 ;  /* 0x00000026007c7220 */ /* 0x002fe40000410000 */
[----:B------:R-:W-:Y:S01]  /*9960*/  @P1 FFMA.FTZ R23, R4, R101, R5 ;  /* 0x0000006504171223 */ /* 0x000fe20000010005 */
[----:B------:R-:W-:Y:S01]  /*9970*/  MOV R4, 0x1 ;  /* 0x0000000100047802 */ /* 0x000fe20000000f00 */
[C---:B------:R-:W-:Y:S02]  /*9980*/  FMUL.FTZ R125, R0.reuse, R39 ;  /* 0x00000027007d7220 */ /* 0x040fe40000410000 */
[----:B------:R-:W-:-:S02]  /*9990*/  FMUL.FTZ R84, R0, R130 ;  /* 0x0000008200547220 */ /* 0x000fc40000410000 */
[C---:B------:R-:W-:Y:S02]  /*99a0*/  FMUL.FTZ R85, R0.reuse, R131 ;  /* 0x0000008300557220 */ /* 0x040fe40000410000 */
[C---:B------:R-:W-:Y:S02]  /*99b0*/  FMUL.FTZ R38, R0.reuse, R46 ;  /* 0x0000002e00267220 */ /* 0x040fe40000410000 */
[----:B------:R-:W-:Y:S01]  /*99c0*/  FMUL.FTZ R39, R0, R47 ;  /* 0x0000002f00277220 */ /* 0x000fe20000410000 */
[----:B---3--:R-:W-:Y:S01]  /*99d0*/  @P0 MOV R3, 0x3f317218 ;  /* 0x3f31721800030802 */ /* 0x008fe20000000f00 */
[----:B-----5:R-:W-:Y:S02]  /*99e0*/  @P0 FMUL.FTZ R2, R2, 0.69314718246459960938 ;  /* 0x3f31721802020820 */ /* 0x020fe40000410000 */
        /* <DEDUP_REMOVED lines=43> */
[----:B------:R-:W-:Y:S01]  /*9ca0*/  PRMT R0, R4, 0x7610, R0 ;  /* 0x0000761004007816 */ /* 0x000fe20000000000 */
[----:B------:R-:W-:-:S02]  /*9cb0*/  @P0 FFMA.FTZ R22, R3, R100, R2 ;  /* 0x0000006403160223 */ /* 0x000fc40000010002 */
.L_x_1562:
[----:B------:R-:W-:Y:S01]  /*9cc0*/  LOP3.LUT P0, RZ, R172, 0xff, RZ, 0xc0, !PT ;  /* 0x000000ffacff7812 */ /* 0x000fe2000780c0ff */
[----:B------:R-:W-:-:S12]  /*9cd0*/  BSSY B0, `(.L_x_1601) ;  /* 0x000000f000007945 */ /* 0x000fd80003800000 */
        /* <DEDUP_REMOVED lines=14> */
.L_x_1602:
[----:B------:R-:W-:Y:S05]  /*9dc0*/  BSYNC B0 ;  /* 0x0000000000007941 */ /* 0x000fea0003800000 */
.L_x_1601:
[----:B------:R-:W-:Y:S01]  /*9dd0*/  PRMT R0, R0, 0x9910, RZ ;  /* 0x0000991000007816 */ /* 0x000fe200000000ff */
[----:B------:R-:W-:Y:S01]  /*9de0*/  BSSY B1, `(.L_x_1603) ;  /* 0x0000336000017945 */ /* 0x000fe20003800000 */
[----:B------:R-:W-:Y:S02]  /*9df0*/  IMAD.MOV.U32 R82, RZ, RZ, R200 ;  /* 0x000000ffff527224 */ /* 0x000fe400078e00c8 */
[----:B------:R-:W-:-:S13]  /*9e00*/  ISETP.NE.AND P0, PT, R0, RZ, PT ;  /* 0x000000ff0000720c */ /* 0x000fda0003f05270 */
[----:B------:R-:W-:Y:S05]  /*9e10*/  @!P0 BRA `(.L_x_1604) ;  /* 0x000026b000008947 */ /* 0x000fea0003800000 */
[----:B------:R-:W-:Y:S01]  /*9e20*/  WARPSYNC 0xffffffff ;  /* 0xffffffff00007948 */ /* 0x000fe20003800000 */
[----:B------:R-:W-:Y:S01]  /*9e30*/  BAR.SYNC.DEFER_BLOCKING 0x1, 0x100 ;  /* 0x0044000000007b1d */ /* 0x000fe20000010000 */
[----:B------:R-:W-:Y:S01]  /*9e40*/  F2FP.BF16.PACK_AB R0, R133, R132 ;  /* 0x000000848500723e */ /* 0x000fe200000010ff */
[----:B------:R-:W-:Y:S01]  /*9e50*/  IMAD.MOV.U32 R14, RZ, RZ, c[0x0][0x388] ;  /* 0x0000e200ff0e7624 */ /* 0x000fe200078e00ff */
        /* <DEDUP_REMOVED lines=10> */
[----:B-1----:R-:W-:-:S02]  /*9f00*/  F2FP.BF16.PACK_AB R0, R85, R84 ;  /* 0x000000545500723e */ /* 0x002fc400000010ff */
[----:B---3--:R-:W-:-:S03]  /*9f10*/  F2FP.BF16.PACK_AB R2, R29, R28 ;  /* 0x0000001c1d02723e */ /* 0x008fc600000010ff */
[----:B------:R1:W-:Y:S01]  /*9f20*/  STS [R222+0x400], R0 ;  /* 0x00040000de007388 */ /* 0x0003e20000000800 */
[----:B----4-:R-:W-:-:S03]  /*9f30*/  F2FP.BF16.PACK_AB R3, R127, R126 ;  /* 0x0000007e7f03723e */ /* 0x010fc600000010ff */
[----:B------:R3:W-:Y:S04]  /*9f40*/  STS [R224], R2 ;  /* 0x00000002e0007388 */ /* 0x0007e80000000800 */
[----:B------:R4:W-:Y:S01]  /*9f50*/  STS [R224+0x400], R3 ;  /* 0x00040003e0007388 */ /* 0x0009e20000000800 */
[----:B-1----:R-:W-:Y:S02]  /*9f60*/  F2FP.BF16.PACK_AB R0, R33, R32 ;  /* 0x000000202100723e */ /* 0x002fe400000010ff */
[----:B---3--:R-:W-:-:S03]  /*9f70*/  F2FP.BF16.PACK_AB R2, R123, R122 ;  /* 0x0000007a7b02723e */ /* 0x008fc600000010ff */
[----:B------:R1:W-:Y:S01]  /*9f80*/  STS [R223], R0 ;  /* 0x00000000df007388 */ /* 0x0003e20000000800 */
[----:B----4-:R-:W-:-:S03]  /*9f90*/  F2FP.BF16.PACK_AB R3, R35, R34 ;  /* 0x000000222303723e */ /* 0x010fc600000010ff */
[----:B------:R3:W-:Y:S04]  /*9fa0*/  STS [R223+0x400], R2 ;  /* 0x00040002df007388 */ /* 0x0007e80000000800 */
[----:B------:R4:W-:Y:S01]  /*9fb0*/  STS [R251], R3 ;  /* 0x00000003fb007388 */ /* 0x0009e20000000800 */
[----:B-1----:R-:W-:Y:S02]  /*9fc0*/  F2FP.BF16.PACK_AB R0, R89, R88 ;  /* 0x000000585900723e */ /* 0x002fe400000010ff */
        /* <DEDUP_REMOVED lines=15> */
[----:B------:R3:W-:Y:S04]  /*a0c0*/  STS [R221+0x4000], R2 ;  /* 0x00400002dd007388 */ /* 0x0007e80000000800 */
[----:B------:R4:W-:Y:S01]  /*a0d0*/  STS [R221+0x4400], R3 ;  /* 0x00440003dd007388 */ /* 0x0009e20000000800 */
        /* <DEDUP_REMOVED lines=23> */
[----:B------:R4:W-:Y:S04]  /*a250*/  STS [R250+0x4400], R4 ;  /* 0x00440004fa007388 */ /* 0x0009e80000000800 */
[----:B------:R2:W-:Y:S01]  /*a260*/  STS [R248+0x4000], R2 ;  /* 0x00400002f8007388 */ /* 0x0005e20000000800 */
[----:B-1----:R-:W-:Y:S02]  /*a270*/  F2FP.BF16.PACK_AB R0, R67, R66 ;  /* 0x000000424300723e */ /* 0x002fe400000010ff */
[----:B---3--:R-:W-:-:S03]  /*a280*/  F2FP.BF16.PACK_AB R3, R51, R50 ;  /* 0x000000323303723e */ /* 0x008fc600000010ff */
[----:B------:R1:W-:Y:S01]  /*a290*/  STS [R248+0x4400], R0 ;  /* 0x00440000f8007388 */ /* 0x0003e20000000800 */
[----:B----4-:R-:W-:-:S03]  /*a2a0*/  F2FP.BF16.PACK_AB R4, R113, R112 ;  /* 0x000000707104723e */ /* 0x010fc600000010ff */
[----:B------:R3:W-:Y:S01]  /*a2b0*/  STS [R221+0x8400], R3 ;  /* 0x00840003dd007388 */ /* 0x0007e20000000800 */
[----:B--2---:R-:W-:-:S03]  /*a2c0*/  F2FP.BF16.PACK_AB R2, R69, R68 ;  /* 0x000000444502723e */ /* 0x004fc600000010ff */
[----:B------:R2:W-:Y:S04]  /*a2d0*/  STS [R221+0x8000], R4 ;  /* 0x00800004dd007388 */ /* 0x0005e80000000800 */
[----:B------:R4:W-:Y:S01]  /*a2e0*/  STS [R222+0x8000], R2 ;  /* 0x00800002de007388 */ /* 0x0009e20000000800 */
[----:B-1----:R-:W-:Y:S02]  /*a2f0*/  F2FP.BF16.PACK_AB R0, R59, R58 ;  /* 0x0000003a3b00723e */ /* 0x002fe400000010ff */
[----:B---3--:R-:W-:-:S03]  /*a300*/  F2FP.BF16.PACK_AB R3, R63, R62 ;  /* 0x0000003e3f03723e */ /* 0x008fc600000010ff */
[----:B------:R1:W-:Y:S01]  /*a310*/  STS [R222+0x8400], R0 ;  /* 0x00840000de007388 */ /* 0x0003e20000000800 */
[----:B--2---:R-:W-:-:S03]  /*a320*/  F2FP.BF16.PACK_AB R4, R73, R72 ;  /* 0x000000484904723e */ /* 0x004fc600000010ff */
        /* <DEDUP_REMOVED lines=9> */
[----:B------:R2:W-:Y:S01]  /*a3c0*/  STS [R251+0x8400], R4 ;  /* 0x00840004fb007388 */ /* 0x0005e20000000800 */
[----:B-1----:R-:W-:-:S05]  /*a3d0*/  F2FP.BF16.PACK_AB R0, R121, R120 ;  /* 0x000000787900723e */ /* 0x002fca00000010ff */
[----:B------:R1:W-:Y:S01]  /*a3e0*/  STS [R251+0x8000], R0 ;  /* 0x00800000fb007388 */ /* 0x0003e20000000800 */
[----:B--2---:R-:W-:-:S03]  /*a3f0*/  @P2 IADD3 R4, P0, R209, c[0x0][0x508], RZ ;  /* 0x00014200d1042a10 */ /* 0x004fc60007f1e0ff */
[----:B------:R2:W-:Y:S01]  /*a400*/  STS [R249+0x8000], R3 ;  /* 0x00800003f9007388 */ /* 0x0005e20000000800 */
[----:B------:R-:W-:-:S03]  /*a410*/  @P2 IADD3.X R5, R210, c[0x0][0x50c], RZ, P0, !PT ;  /* 0x00014300d2052a10 */ /* 0x000fc600007fe4ff */
[----:B------:R3:W-:Y:S01]  /*a420*/  STS [R249+0x8400], R2 ;  /* 0x00840002f9007388 */ /* 0x0007e20000000800 */
[----:B-1----:R-:W-:Y:S02]  /*a430*/  F2FP.BF16.PACK_AB R0, R81, R80 ;  /* 0x000000505100723e */ /* 0x002fe400000010ff */
[----:B--2---:R-:W-:-:S03]  /*a440*/  F2FP.BF16.PACK_AB R3, R43, R42 ;  /* 0x0000002a2b03723e */ /* 0x004fc600000010ff */
[----:B------:R1:W-:Y:S01]  /*a450*/  STS [R250+0x8000], R0 ;  /* 0x00800000fa007388 */ /* 0x0003e20000000800 */
[----:B---3--:R-:W-:-:S05]  /*a460*/  F2FP.BF16.PACK_AB R2, R55, R54 ;  /* 0x000000363702723e */ /* 0x008fca00000010ff */
        /* <DEDUP_REMOVED lines=17> */
.L_x_1605:
[----:B--2---:R-:W2:Y:S01]  /*a580*/  LDL R3, [R1+0xc] ;  /* 0x00000c0001037983 */ /* 0x004ea20000100800 */
[----:B------:R-:W-:Y:S01]  /*a590*/  IMAD.MOV.U32 R2, RZ, RZ, 0x368 ;  /* 0x00000368ff027424 */ /* 0x000fe200078e00ff */
[----:B------:R-:W-:-:S02]  /*a5a0*/  ISETP.GT.AND P2, PT, R5, 0x1, PT ;  /* 0x000000010500780c */ /* 0x000fc40003f44270 */
[----:B------:R-:W3:Y:S01]  /*a5b0*/  LDL R31, [R1+0x8] ;  /* 0x00000800011f7983 */ /* 0x000ee20000100800 */
[----:B------:R-:W-:Y:S02]  /*a5c0*/  ISETP.NE.U32.AND P0, PT, RZ, c[0x0][0x500], PT ;  /* 0x00014000ff007a0c */ /* 0x000fe40003f05070 */
[----:B------:R-:W-:Y:S02]  /*a5d0*/  SEL R2, R2, 0x328, P2 ;  /* 0x0000032802027807 */ /* 0x000fe40001000000 */
[----:B------:R-:W-:Y:S02]  /*a5e0*/  ISETP.NE.AND.EX P0, PT, RZ, c[0x0][0x504], PT, P0 ;  /* 0x00014100ff007a0c */ /* 0x000fe40003f05300 */
[----:B------:R1:W4:Y:S02]  /*a5f0*/  LDC.64 R4, c[0x0][R2+0x170] ;  /* 0x00005c0002047b82 */ /* 0x0003240000000a00 */
[----:B------:R-:W-:-:S06]  /*a600*/  SEL R8, R207, RZ, !P0 ;  /* 0x000000ffcf087207 */ /* 0x000fcc0004000000 */
[----:B------:R1:W4:Y:S08]  /*a610*/  LDC.64 R16, c[0x0][R2+0x168] ;  /* 0x00005a0002107b82 */ /* 0x0003300000000a00 */
[----:B------:R1:W2:Y:S08]  /*a620*/  LDC.64 R18, c[0x0][R2+0x178] ;  /* 0x00005e0002127b82 */ /* 0x0002b00000000a00 */
[----:B------:R1:W2:Y:S01]  /*a630*/  LDC.64 R20, c[0x0][R2+0x160] ;  /* 0x0000580002147b82 */ /* 0x0002a20000000a00 */
[----:B------:R-:W-:Y:S01]  /*a640*/  LOP3.LUT R9, R202, 0xffff, RZ, 0xc0, !PT ;  /* 0x0000ffffca097812 */ /* 0x000fe200078ec0ff */
[----:B-1----:R-:W-:-:S05]  /*a650*/  IMAD.MOV.U32 R2, RZ, RZ, c[0x0][0x4e8] ;  /* 0x00013a00ff027624 */ /* 0x002fca00078e00ff */
[----:B------:R-:W-:Y:S01]  /*a660*/  ISETP.NE.AND P3, PT, R2, 0x1, PT ;  /* 0x000000010200780c */ /* 0x000fe20003f65270 */
[----:B----4-:R-:W-:Y:S02]  /*a670*/  IMAD R2, R5, R8, RZ ;  /* 0x0000000805027224 */ /* 0x010fe400078e02ff */
[----:B------:R-:W-:-:S04]  /*a680*/  IMAD.WIDE.U32 R6, R16, R9, RZ ;  /* 0x0000000910067225 */ /* 0x000fc800078e00ff */
        /* <DEDUP_REMOVED lines=53> */
[----:B------:R-:W-:Y:S01]  /*a9e0*/  IMAD R11, R11, c[0x0][0x3a0], RZ ;  /* 0x0000e8000b0b7a24 */ /* 0x000fe200078e02ff */
[----:B-1----:R-:W-:Y:S01]  /*a9f0*/  LEA R4, R201, R189, 0x7 ;  /* 0x000000bdc9047211 */ /* 0x002fe200078e38ff */
[C---:B------:R-:W-:Y:S01]  /*aa00*/  IMAD.WIDE.U32 R2, R0.reuse, c[0x0][0x3a0], RZ ;  /* 0x0000e80000027a25 */ /* 0x040fe200078e00ff */
[----:B------:R-:W-:Y:S01]  /*aa10*/  SHF.R.S32.HI R5, RZ, 0x1f, R8 ;  /* 0x0000001fff057819 */ /* 0x000fe20000011408 */
[----:B------:R1:W2:Y:S02]  /*aa20*/  LDS.128 R24, [R188+0x80] ;  /* 0x00008000bc187984 */ /* 0x0002a40000000c00 */
[----:B------:R-:W-:-:S02]  /*aa30*/  IMAD R0, R0, c[0x0][0x3a4], R11 ;  /* 0x0000e90000007a24 */ /* 0x000fc400078e020b */
[----:B------:R-:W-:Y:S01]  /*aa40*/  @P3 IMAD.HI.U32 R6, R4, c[0x0][0x4ec], RZ ;  /* 0x00013b0004063a27 */ /* 0x000fe200078e00ff */
[----:B------:R1:W3:Y:S02]  /*aa50*/  LDS.128 R40, [R188+0x1080] ;  /* 0x00108000bc287984 */ /* 0x0002e40000000c00 */
[----:B------:R-:W-:Y:S01]  /*aa60*/  IADD3 R3, R3, R0, RZ ;  /* 0x0000000003037210 */ /* 0x000fe20007ffe0ff */
[----:B------:R-:W-:Y:S01]  /*aa70*/  IMAD R5, R5, c[0x0][0x3f0], RZ ;  /* 0x0000fc0005057a24 */ /* 0x000fe200078e02ff */
[----:B------:R1:W4:Y:S01]  /*aa80*/  LDS.128 R52, [R188+0x2080] ;  /* 0x00208000bc347984 */ /* 0x0003220000000c00 */
[----:B------:R-:W-:Y:S02]  /*aa90*/  MOV R0, R4 ;  /* 0x0000000400007202 */ /* 0x000fe40000000f00 */
[----:B------:R-:W-:Y:S01]  /*aaa0*/  IMAD.WIDE.U32 R2, R9, c[0x0][0x3e8], R2 ;  /* 0x0000fa0009027a25 */ /* 0x000fe200078e0002 */
[----:B------:R1:W1:Y:S01]  /*aab0*/  LDS.128 R60, [R188+0x3080] ;  /* 0x00308000bc3c7984 */ /* 0x0002620000000c00 */
[----:B------:R-:W-:-:S02]  /*aac0*/  @P3 SHF.R.U32.HI R0, RZ, c[0x0][0x4f0], R6 ;  /* 0x00013c00ff003a19 */ /* 0x000fc40000011606 */
[----:B------:R-:W-:Y:S01]  /*aad0*/  IMAD R3, R9, c[0x0][0x3ec], R3 ;  /* 0x0000fb0009037a24 */ /* 0x000fe200078e0203 */
[----:B------:R1:W1:Y:S01]  /*aae0*/  LDS.128 R20, [R188+0x4080] ;  /* 0x00408000bc147984 */ /* 0x0002620000000c00 */
[C---:B------:R-:W-:Y:S01]  /*aaf0*/  IMAD R7, R8.reuse, c[0x0][0x3f4], R5 ;  /* 0x0000fd0008077a24 */ /* 0x040fe200078e0205 */
[----:B------:R-:W-:Y:S01]  /*ab00*/  SHF.R.S32.HI R6, RZ, 0x1f, R0 ;  /* 0x0000001fff067819 */ /* 0x000fe20000011400 */
[----:B------:R-:W-:Y:S01]  /*ab10*/  IMAD.WIDE.U32 R2, R8, c[0x0][0x3f0], R2 ;  /* 0x0000fc0008027a25 */ /* 0x000fe200078e0002 */
[----:B------:R1:W1:Y:S01]  /*ab20*/  LDS.128 R36, [R188+0x5080] ;  /* 0x00508000bc247984 */ /* 0x0002620000000c00 */
[----:B------:R-:W-:Y:S02]  /*ab30*/  IADD3 R5, -R0, RZ, RZ ;  /* 0x000000ff00057210 */ /* 0x000fe40007ffe1ff */
[----:B------:R-:W-:Y:S01]  /*ab40*/  IMAD R6, R6, c[0x0][0x3e0], RZ ;  /* 0x0000f80006067a24 */ /* 0x000fe200078e02ff */
[----:B------:R1:W1:Y:S01]  /*ab50*/  LDS.128 R48, [R188+0x6080] ;  /* 0x00608000bc307984 */ /* 0x0002620000000c00 */
[----:B------:R-:W-:Y:S01]  /*ab60*/  IADD3 R3, R3, R7, RZ ;  /* 0x0000000703037210 */ /* 0x000fe20007ffe0ff */
[----:B------:R-:W-:-:S02]  /*ab70*/  IMAD R4, R5, c[0x0][0x4e8], R4 ;  /* 0x00013a0005047a24 */ /* 0x000fc400078e0204 */
        /* <DEDUP_REMOVED lines=17> */
.L_x_1683:
[----:B------:R-:W-:Y:S05]  /*ac90*/  BRA.DIV ~URZ, `(.L_x_1608) ;  /* 0x000046327f007947 */ /* 0x000fea000b800000 */
[----:B------:R4:W2:Y:S02]  /*aca0*/  SHFL.IDX PT, R0, R11, RZ, 0x181f ;  /* 0x00181fff0b007589 */ /* 0x0008a400000e0000 */
.L_x_1684:
        /* <DEDUP_REMOVED lines=19> */
.L_x_1610:
[----:B------:R-:W-:Y:S05]  /*ade0*/  BSYNC B0 ;  /* 0x0000000000007941 */ /* 0x000fea0003800000 */
.L_x_1609:
[----:B------:R-:W-:Y:S05]  /*adf0*/  BRA.DIV ~URZ, `(.L_x_1611) ;  /* 0x000045427f007947 */ /* 0x000fea000b800000 */
[----:B---3--:R3:W4:Y:S04]  /*ae00*/  SHFL.IDX PT, R4, R5, 0x1, 0x181f ;  /* 0x00381f0005047f89 */ /* 0x00872800000e0000 */
[----:B--2---:R3:W2:Y:S02]  /*ae10*/  SHFL.IDX PT, R0, R11, 0x1, 0x181f ;  /* 0x00381f000b007f89 */ /* 0x0046a400000e0000 */
.L_x_1685:
        /* <DEDUP_REMOVED lines=19> */
.L_x_1613:
[----:B------:R-:W-:Y:S05]  /*af50*/  BSYNC B0 ;  /* 0x0000000000007941 */ /* 0x000fea0003800000 */
.L_x_1612:
[----:B------:R-:W-:Y:S05]  /*af60*/  BRA.DIV ~URZ, `(.L_x_1614) ;  /* 0x000044a27f007947 */ /* 0x000fea000b800000 */
[----:B----4-:R4:W3:Y:S02]  /*af70*/  SHFL.IDX PT, R4, R5, 0x2, 0x181f ;  /* 0x00581f0005047f89 */ /* 0x0108e400000e0000 */
.L_x_1686:
[----:B------:R-:W-:Y:S05]  /*af80*/  BRA.DIV ~URZ, `(.L_x_1615) ;  /* 0x000044f27f007947 */ /* 0x000fea000b800000 */
[----:B--2---:R2:W4:Y:S02]  /*af90*/  SHFL.IDX PT, R0, R11, 0x2, 0x181f ;  /* 0x00581f000b007f89 */ /* 0x00452400000e0000 */
.L_x_1687:
        /* <DEDUP_REMOVED lines=19> */
.L_x_1617:
[----:B------:R-:W-:Y:S05]  /*b0d0*/  BSYNC B0 ;  /* 0x0000000000007941 */ /* 0x000fea0003800000 */
.L_x_1616:
[----:B------:R-:W-:Y:S05]  /*b0e0*/  BRA.DIV ~URZ, `(.L_x_1618) ;  /* 0x000044027f007947 */ /* 0x000fea000b800000 */
[----:B---3--:R3:W2:Y:S04]  /*b0f0*/  SHFL.IDX PT, R6, R5, 0x3, 0x181f ;  /* 0x00781f0005067f89 */ /* 0x0086a800000e0000 */
[----:B----4-:R3:W4:Y:S02]  /*b100*/  SHFL.IDX PT, R0, R11, 0x3, 0x181f ;  /* 0x00781f000b007f89 */ /* 0x01072400000e0000 */
.L_x_1688:
        /* <DEDUP_REMOVED lines=9> */
[-C--:B--23--:R-:W-:Y:S02]  /*b1a0*/  @!P1 LEA.HI.X R5, R177, R6.reuse, R8, 0x1, P3 ;  /* 0x00000006b1059211 */ /* 0x08cfe400018f0c08 */
        /* <DEDUP_REMOVED lines=10> */
.L_x_1606:
        /* <DEDUP_REMOVED lines=32> */
.L_x_1689:
[----:B------:R-:W-:Y:S05]  /*b450*/  BRA.DIV ~URZ, `(.L_x_1621) ;  /* 0x000041d27f007947 */ /* 0x000fea000b800000 */
[----:B------:R3:W4:Y:S02]  /*b460*/  SHFL.IDX PT, R0, R12, RZ, 0x1c1f ;  /* 0x001c1fff0c007589 */ /* 0x00072400000e0000 */
.L_x_1690:
[----:B------:R-:W-:Y:S01]  /*b470*/  BSSY B0, `(.L_x_1622) ;  /* 0x000007a000007945 */ /* 0x000fe20003800000 */
[----:B------:R-:W-:Y:S05]  /*b480*/  @P0 BRA `(.L_x_1623) ;  /* 0x0000078000000947 */ /* 0x000fea0003800000 */
[----:B------:R-:W-:Y:S02]  /*b490*/  ISETP.GE.AND P1, PT, R220, c[0x0][0x3c8], PT ;  /* 0x0000f200dc007a0c */ /* 0x000fe40003f26270 */
[----:B------:R-:W-:Y:S02]  /*b4a0*/  ISETP.GE.AND P0, PT, R247, c[0x0][0x3c8], PT ;  /* 0x0000f200f7007a0c */ /* 0x000fe40003f06270 */
[----:B------:R-:W-:Y:S02]  /*b4b0*/  ISETP.GE.AND P3, PT, R246, c[0x0][0x3c8], PT ;  /* 0x0000f200f6007a0c */ /* 0x000fe40003f66270 */
[----:B------:R-:W-:Y:S02]  /*b4c0*/  ISETP.GE.AND P4, PT, R245, c[0x0][0x3c8], PT ;  /* 0x0000f200f5007a0c */ /* 0x000fe40003f86270 */
[----:B------:R-:W-:-:S02]  /*b4d0*/  SHF.R.S32.HI R8, RZ, 0x1f, R247 ;  /* 0x0000001fff087819 */ /* 0x000fc400000114f7 */
[----:B------:R-:W-:Y:S02]  /*b4e0*/  SHF.R.S32.HI R9, RZ, 0x1f, R246 ;  /* 0x0000001fff097819 */ /* 0x000fe400000114f6 */
[----:B------:R-:W-:Y:S01]  /*b4f0*/  ISETP.GE.AND P6, PT, R230, c[0x0][0x3c8], PT ;  /* 0x0000f200e6007a0c */ /* 0x000fe20003fc6270 */
[----:B----4-:R-:W-:Y:S01]  /*b500*/  @!P1 IMAD.MOV.U32 R6, RZ, RZ, R0 ;  /* 0x000000ffff069224 */ /* 0x010fe200078e0000 */
[----:B------:R-:W-:Y:S01]  /*b510*/  SHF.R.S32.HI R10, RZ, 0x1f, R232 ;  /* 0x0000001fff0a7819 */ /* 0x000fe200000114e8 */
[----:B--2---:R-:W-:Y:S01]  /*b520*/  @!P1 IMAD.MOV.U32 R7, RZ, RZ, R4 ;  /* 0x000000ffff079224 */ /* 0x004fe200078e0004 */
[C---:B------:R-:W-:Y:S02]  /*b530*/  @!P0 LEA R2, P2, R247.reuse, R0, 0x2 ;  /* 0x00000000f7028211 */ /* 0x040fe400078410ff */
[----:B------:R-:W-:Y:S01]  /*b540*/  SHF.R.S32.HI R11, RZ, 0x1f, R231 ;  /* 0x0000001fff0b7819 */ /* 0x000fe200000114e7 */
[----:B------:R-:W-:Y:S01]  /*b550*/  @!P1 IMAD.WIDE R6, R220, 0x4, R6 ;  /* 0x00000004dc069825 */ /* 0x000fe200078e0206 */
[----:B------:R-:W-:-:S02]  /*b560*/  @!P0 LEA.HI.X R3, R247, R4, R8, 0x2, P2 ;  /* 0x00000004f7038211 */ /* 0x000fc400010f1408 */
[----:B------:R-:W-:Y:S02]  /*b570*/  ISETP.GE.AND P2, PT, R244, c[0x0][0x3c8], PT ;  /* 0x0000f200f4007a0c */ /* 0x000fe40003f46270 */
[----:B------:R2:W-:Y:S01]  /*b580*/  @!P1 ST.E.64 [R6.64], R132 ;  /* 0x0000008406009985 */ /* 0x0005e2000c101b06 */
[----:B------:R-:W-:Y:S02]  /*b590*/  ISETP.GE.AND P1, PT, R243, c[0x0][0x3c8], PT ;  /* 0x0000f200f3007a0c */ /* 0x000fe40003f26270 */
[----:B------:R-:W-:Y:S01]  /*b5a0*/  SHF.R.S32.HI R8, RZ, 0x1f, R245 ;  /* 0x0000001fff087819 */ /* 0x000fe200000114f5 */
[----:B------:R4:W-:Y:S01]  /*b5b0*/  @!P0 ST.E.64 [R2.64], R26 ;  /* 0x0000001a02008985 */ /* 0x0009e2000c101b06 */
[----:B------:R-:W-:Y:S02]  /*b5c0*/  SHF.R.S32.HI R14, RZ, 0x1f, R228 ;  /* 0x0000001fff0e7819 */ /* 0x000fe400000114e4 */
[----:B------:R-:W-:Y:S02]  /*b5d0*/  SHF.R.S32.HI R16, RZ, 0x1f, R227 ;  /* 0x0000001fff107819 */ /* 0x000fe400000114e3 */
[----:B------:R-:W-:-:S02]  /*b5e0*/  SHF.R.S32.HI R15, RZ, 0x1f, R226 ;  /* 0x0000001fff0f7819 */ /* 0x000fc400000114e2 */
        /* <DEDUP_REMOVED lines=64> */
[----:B------:R-:W-:Y:S01]  /*b9f0*/  @!P2 LEA R8, P0, R232, R0, 0x2 ;  /* 0x00000000e808a211 */ /* 0x000fe200078010ff */
[----:B------:R2:W-:Y:S01]  /*ba00*/  @!P3 ST.E.64 [R6.64], R60 ;  /* 0x0000003c0600b985 */ /* 0x0005e2000c101b06 */
[----:B------:R-:W-:-:S02]  /*ba10*/  ISETP.GE.AND P5, PT, R229, c[0x0][0x3c8], PT ;  /* 0x0000f200e5007a0c */ /* 0x000fc40003fa6270 */
[----:B------:R-:W-:Y:S01]  /*ba20*/  @!P2 LEA.HI.X R9, R232, R4, R10, 0x2, P0 ;  /* 0x00000004e809a211 */ /* 0x000fe200000f140a */
[----:B------:R4:W-:Y:S01]  /*ba30*/  @!P4 ST.E.64 [R2.64], R64 ;  /* 0x000000400200c985 */ /* 0x0009e2000c101b06 */
[----:B------:R-:W-:Y:S02]  /*ba40*/  SHF.R.S32.HI R10, RZ, 0x1f, R230 ;  /* 0x0000001fff0a7819 */ /* 0x000fe400000114e6 */
[----:B------:R-:W-:Y:S01]  /*ba50*/  ISETP.GE.AND P4, PT, R228, c[0x0][0x3c8], PT ;  /* 0x0000f200e4007a0c */ /* 0x000fe20003f86270 */
[----:B------:R-:W-:Y:S01]  /*ba60*/  @!P2 ST.E.64 [R8.64], R112 ;  /* 0x000000700800a985 */ /* 0x000fe2000c101b06 */
[----:B------:R-:W-:Y:S02]  /*ba70*/  ISETP.GE.AND P2, PT, R227, c[0x0][0x3c8], PT ;  /* 0x0000f200e3007a0c */ /* 0x000fe40003f46270 */
[-C--:B--2---:R-:W-:Y:S02]  /*ba80*/  @!P6 LEA R6, P0, R230, R0.reuse, 0x2 ;  /* 0x00000000e606e211 */ /* 0x084fe400078010ff */
[----:B----4-:R-:W-:-:S02]  /*ba90*/  @!P1 LEA R2, P3, R231, R0, 0x2 ;  /* 0x00000000e7029211 */ /* 0x010fc400078610ff */
[-C--:B------:R-:W-:Y:S02]  /*baa0*/  @!P6 LEA.HI.X R7, R230, R4.reuse, R10, 0x2, P0 ;  /* 0x00000004e607e211 */ /* 0x080fe400000f140a */
[----:B------:R-:W-:Y:S02]  /*bab0*/  @!P1 LEA.HI.X R3, R231, R4, R11, 0x2, P3 ;  /* 0x00000004e7039211 */ /* 0x000fe400018f140b */
[----:B------:R-:W-:Y:S02]  /*bac0*/  ISETP.GE.AND P0, PT, R225, c[0x0][0x3c8], PT ;  /* 0x0000f200e1007a0c */ /* 0x000fe40003f06270 */
[----:B------:R-:W-:Y:S01]  /*bad0*/  SHF.R.S32.HI R10, RZ, 0x1f, R229 ;  /* 0x0000001fff0a7819 */ /* 0x000fe200000114e5 */
        /* <DEDUP_REMOVED lines=19> */
.L_x_1623:
[----:B------:R-:W-:Y:S05]  /*bc10*/  BSYNC B0 ;  /* 0x0000000000007941 */ /* 0x000fea0003800000 */
.L_x_1622:
[----:B------:R-:W-:Y:S05]  /*bc20*/  BRA.DIV ~URZ, `(.L_x_1624) ;  /* 0x00003a727f007947 */ /* 0x000fea000b800000 */
[----:B--2---:R2:W1:Y:S04]  /*bc30*/  SHFL.IDX PT, R4, R5, 0x1, 0x1c1f ;  /* 0x003c1f0005047f89 */ /* 0x00446800000e0000 */
[----:B----4-:R2:W4:Y:S02]  /*bc40*/  SHFL.IDX PT, R0, R12, 0x1, 0x1c1f ;  /* 0x003c1f000c007f89 */ /* 0x01052400000e0000 */
.L_x_1691:
[----:B------:R-:W-:-:S13]  /*bc50*/  ISETP.NE.AND P0, PT, R13, RZ, PT ;  /* 0x000000ff0d00720c */ /* 0x000fda0003f05270 */
[----:B------:R-:W-:Y:S05]  /*bc60*/  @P0 BRA `(.L_x_1619) ;  /* 0x000014d000000947 */ /* 0x000fea0003800000 */
[----:B------:R-:W-:Y:S02]  /*bc70*/  ISETP.GE.AND P4, PT, R220, c[0x0][0x3c8], PT ;  /* 0x0000f200dc007a0c */ /* 0x000fe40003f86270 */
[----:B------:R-:W-:Y:S02]  /*bc80*/  ISETP.GE.AND P1, PT, R245, c[0x0][0x3c8], PT ;  /* 0x0000f200f5007a0c */ /* 0x000fe40003f26270 */
[----:B------:R-:W-:Y:S02]  /*bc90*/  ISETP.GE.AND P3, PT, R247, c[0x0][0x3c8], PT ;  /* 0x0000f200f7007a0c */ /* 0x000fe40003f66270 */
[----:B------:R-:W-:Y:S02]  /*bca0*/  ISETP.GE.AND P2, PT, R246, c[0x0][0x3c8], PT ;  /* 0x0000f200f6007a0c */ /* 0x000fe40003f46270 */
[----:B-12---:R-:W-:Y:S02]  /*bcb0*/  SHF.R.S32.HI R5, RZ, 0x1f, R247 ;  /* 0x0000001fff057819 */ /* 0x006fe400000114f7 */
[----:B------:R-:W-:-:S02]  /*bcc0*/  ISETP.GE.AND P0, PT, R244, c[0x0][0x3c8], PT ;  /* 0x0000f200f4007a0c */ /* 0x000fc40003f06270 */
[----:B------:R-:W-:Y:S01]  /*bcd0*/  SHF.R.S32.HI R10, RZ, 0x1f, R245 ;  /* 0x0000001fff0a7819 */ /* 0x000fe200000114f5 */
[----:B----4-:R-:W-:Y:S01]  /*bce0*/  @!P4 IMAD.MOV.U32 R6, RZ, RZ, R0 ;  /* 0x000000ffff06c224 */ /* 0x010fe200078e0000 */
[----:B------:R-:W-:Y:S01]  /*bcf0*/  SHF.R.S32.HI R13, RZ, 0x1f, R228 ;  /* 0x0000001fff0d7819 */ /* 0x000fe200000114e4 */
[----:B------:R-:W-:Y:S01]  /*bd00*/  @!P4 IMAD.MOV.U32 R7, RZ, RZ, R4 ;  /* 0x000000ffff07c224 */ /* 0x000fe200078e0004 */
[----:B---3--:R-:W-:Y:S02]  /*bd10*/  SHF.R.S32.HI R12, RZ, 0x1f, R227 ;  /* 0x0000001fff0c7819 */ /* 0x008fe400000114e3 */
[----:B------:R-:W-:Y:S01]  /*bd20*/  @!P3 LEA R2, P5, R247, R0, 0x2 ;  /* 0x00000000f702b211 */ /* 0x000fe200078a10ff */
[----:B------:R-:W-:-:S03]  /*bd30*/  @!P4 IMAD.WIDE R6, R220, 0x4, R6 ;  /* 0x00000004dc06c825 */ /* 0x000fc600078e0206 */
[----:B------:R-:W-:Y:S02]  /*bd40*/  @!P3 LEA.HI.X R3, R247, R4, R5, 0x2, P5 ;  /* 0x00000004f703b211 */ /* 0x000fe400028f1405 */
[----:B------:R1:W-:Y:S01]  /*bd50*/  @!P4 ST.E.64 [R6.64], R92 ;  /* 0x0000005c0600c985 */ /* 0x0003e2000c101b06 */
[----:B------:R-:W-:Y:S02]  /*bd60*/  SHF.R.S32.HI R5, RZ, 0x1f, R246 ;  /* 0x0000001fff057819 */ /* 0x000fe400000114f6 */
[----:B------:R-:W-:Y:S01]  /*bd70*/  ISETP.GE.AND P5, PT, R243, c[0x0][0x3c8], PT ;  /* 0x0000f200f3007a0c */ /* 0x000fe20003fa6270 */
[----:B------:R2:W-:Y:S01]  /*bd80*/  @!P3 ST.E.64 [R2.64], R84 ;  /* 0x000000540200b985 */ /* 0x0005e2000c101b06 */
[----:B------:R-:W-:Y:S02]  /*bd90*/  @!P2 LEA R8, P3, R246, R0, 0x2 ;  /* 0x00000000f608a211 */ /* 0x000fe400078610ff */
[----:B------:R-:W-:Y:S02]  /*bda0*/  ISETP.GE.AND P4, PT, R242, c[0x0][0x3c8], PT ;  /* 0x0000f200f2007a0c */ /* 0x000fe40003f86270 */
[----:B------:R-:W-:-:S02]  /*bdb0*/  @!P2 LEA.HI.X R9, R246, R4, R5, 0x2, P3 ;  /* 0x00000004f609a211 */ /* 0x000fc400018f1405 */
[----:B------:R-:W-:-:S03]  /*bdc0*/  SHF.R.S32.HI R5, RZ, 0x1f, R244 ;  /* 0x0000001fff057819 */ /* 0x000fc600000114f4 */
        /* <DEDUP_REMOVED lines=94> */
[C---:B------:R-:W-:Y:S02]  /*c3b0*/  @!P1 LEA R6, P5, R227.reuse, R0, 0x2 ;  /* 0x00000000e3069211 */ /* 0x040fe400078a10ff */
        /* <DEDUP_REMOVED lines=17> */
.L_x_1604:
        /* <DEDUP_REMOVED lines=17> */
[----:B-1-3--:R-:W4:Y:S02]  /*c5e0*/  LDG.E R2, [R2.64+0x4] ;  /* 0x0000040602027981 */ /* 0x00af24000c1e1900 */
[----:B----45:R-:W-:Y:S02]  /*c5f0*/  IADD3 R20, -R0, R2, RZ ;  /* 0x0000000200147210 */ /* 0x030fe40007ffe1ff */
.L_x_1625:
[----:B------:R-:W-:Y:S01]  /*c600*/  ISETP.GT.AND P0, PT, R172, 0x7f, PT ;  /* 0x0000007fac00780c */ /* 0x000fe20003f04270 */
[----:B------:R-:W-:Y:S01]  /*c610*/  BSSY B0, `(.L_x_1626) ;  /* 0x0000035000007945 */ /* 0x000fe20003800000 */
[----:B------:R-:W-:Y:S02]  /*c620*/  LOP3.LUT R14, R202, 0xffff, RZ, 0xc0, !PT ;  /* 0x0000ffffca0e7812 */ /* 0x000fe400078ec0ff */
[----:B------:R-:W-:-:S02]  /*c630*/  SEL R15, R207, RZ, !P3 ;  /* 0x000000ffcf0f7207 */ /* 0x000fc40005800000 */
[----:B------:R-:W-:Y:S02]  /*c640*/  SEL R21, R218, RZ, !P3 ;  /* 0x000000ffda157207 */ /* 0x000fe40005800000 */
[----:B-----5:R-:W-:-:S05]  /*c650*/  SHF.R.S32.HI R18, RZ, 0x1f, R8 ;  /* 0x0000001fff127819 */ /* 0x020fca0000011408 */
        /* <DEDUP_REMOVED lines=8> */
[----:B------:R3:W4:Y:S08]  /*c6e0*/  LDC.64 R6, c[0x0][R0+0x170] ;  /* 0x00005c0000067b82 */ /* 0x0007300000000a00 */
[----:B-1----:R3:W1:Y:S08]  /*c6f0*/  LDC.64 R4, c[0x0][R0+0x168] ;  /* 0x00005a0000047b82 */ /* 0x0026700000000a00 */
[----:B------:R3:W5:Y:S08]  /*c700*/  LDC.64 R12, c[0x0][R0+0x178] ;  /* 0x00005e00000c7b82 */ /* 0x0007700000000a00 */
[----:B------:R3:W2:Y:S02]  /*c710*/  LDC.64 R10, c[0x0][R0+0x160] ;  /* 0x00005800000a7b82 */ /* 0x0006a40000000a00 */
[----:B---3--:R-:W-:-:S02]  /*c720*/  IMAD.MOV.U32 R0, RZ, RZ, c[0x0][0x4e8] ;  /* 0x00013a00ff007624 */ /* 0x008fc400078e00ff */
[-C--:B----4-:R-:W-:Y:S02]  /*c730*/  IMAD R7, R7, R15.reuse, RZ ;  /* 0x0000000f07077224 */ /* 0x090fe400078e02ff */
[----:B------:R-:W-:Y:S01]  /*c740*/  IMAD.WIDE.U32 R2, R6, R15, RZ ;  /* 0x0000000f06027225 */ /* 0x000fe200078e00ff */
[----:B------:R-:W-:Y:S02]  /*c750*/  ISETP.NE.AND P0, PT, R0, 0x1, PT ;  /* 0x000000010000780c */ /* 0x000fe40003f05270 */
[----:B------:R-:W-:Y:S01]  /*c760*/  MOV R0, R9 ;  /* 0x0000000900007202 */ /* 0x000fe20000000f00 */
[----:B------:R-:W-:Y:S01]  /*c770*/  IMAD R7, R6, R21, R7 ;  /* 0x0000001506077224 */ /* 0x000fe200078e0207 */
[----:B------:R-:W-:Y:S01]  /*c780*/  SEL R6, R219, RZ, P2 ;  /* 0x000000ffdb067207 */ /* 0x000fe20001000000 */
[-C--:B-1----:R-:W-:Y:S02]  /*c790*/  IMAD R16, R5, R14.reuse, RZ ;  /* 0x0000000e05107224 */ /* 0x082fe400078e02ff */
        /* <DEDUP_REMOVED lines=15> */
[----:B--2---:R-:W-:Y:S01]  /*c890*/  IMAD R0, R11, R2, RZ ;  /* 0x000000020b007224 */ /* 0x004fe200078e02ff */
        /* <DEDUP_REMOVED lines=12> */
.L_x_1627:
[----:B------:R-:W-:Y:S05]  /*c960*/  BSYNC B0 ;  /* 0x0000000000007941 */ /* 0x000fea0003800000 */
.L_x_1626:
[----:B------:R-:W-:-:S13]  /*c970*/  ISETP.GT.AND P0, PT, R19, 0x1, PT ;  /* 0x000000011300780c */ /* 0x000fda0003f04270 */
[----:B------:R-:W-:Y:S05]  /*c980*/  @P0 BRA `(.L_x_1619) ;  /* 0x000007b000000947 */ /* 0x000fea0003800000 */
[----:B-1----:R-:W-:Y:S01]  /*c990*/  MOV R2, c[0x0][0x4e8] ;  /* 0x00013a0000027a02 */ /* 0x002fe20000000f00 */
[----:B------:R-:W-:Y:S01]  /*c9a0*/  IMAD R0, R18, c[0x0][0x3a0], RZ ;  /* 0x0000e80012007a24 */ /* 0x000fe200078e02ff */
[----:B------:R-:W-:Y:S01]  /*c9b0*/  LEA R4, R201, R189, 0x7 ;  /* 0x000000bdc9047211 */ /* 0x000fe200078e38ff */
[----:B------:R-:W-:Y:S01]  /*c9c0*/  IMAD R5, R21, c[0x0][0x3f0], RZ ;  /* 0x0000fc0015057a24 */ /* 0x000fe200078e02ff */
[----:B------:R-:W-:Y:S01]  /*c9d0*/  ISETP.NE.AND P0, PT, R2, 0x1, PT ;  /* 0x000000010200780c */ /* 0x000fe20003f05270 */
[----:B------:R-:W-:-:S04]  /*c9e0*/  IMAD.WIDE.U32 R2, R8, c[0x0][0x3a0], RZ ;  /* 0x0000e80008027a25 */ /* 0x000fc800078e00ff */
[----:B------:R-:W-:Y:S01]  /*c9f0*/  IMAD R8, R8, c[0x0][0x3a4], R0 ;  /* 0x0000e90008087a24 */ /* 0x000fe200078e0200 */
[----:B------:R-:W-:Y:S01]  /*ca00*/  MOV R0, R4 ;  /* 0x0000000400007202 */ /* 0x000fe20000000f00 */
[----:B------:R-:W-:-:S03]  /*ca10*/  IMAD R7, R15, c[0x0][0x3f4], R5 ;  /* 0x0000fd000f077a24 */ /* 0x000fc600078e0205 */
[----:B------:R-:W-:-:S03]  /*ca20*/  IADD3 R3, R3, R8, RZ ;  /* 0x0000000803037210 */ /* 0x000fc60007ffe0ff */
        /* <DEDUP_REMOVED lines=22> */
.L_x_1692:
[----:B------:R-:W-:Y:S05]  /*cb90*/  BRA.DIV ~URZ, `(.L_x_1629) ;  /* 0x00002c427f007947 */ /* 0x000fea000b800000 */
[----:B------:R4:W1:Y:S02]  /*cba0*/  SHFL.IDX PT, R0, R12, RZ, 0x181f ;  /* 0x00181fff0c007589 */ /* 0x00086400000e0000 */
.L_x_1693:
        /* <DEDUP_REMOVED lines=14> */
[-C--:B---3--:R-:W-:Y:S02]  /*cc90*/  @!P2 LEA.HI.X R9, R177, R4.reuse, R15, 0x1, P5 ;  /* 0x00000004b109a211 */ /* 0x088fe400028f0c0f */
[-C--:B------:R-:W-:Y:S02]  /*cca0*/  @!P1 LEA.HI.X R7, R185, R4.reuse, R14, 0x1, P4 ;  /* 0x00000004b9079211 */ /* 0x080fe400020f0c0e */
[----:B------:R-:W-:Y:S01]  /*ccb0*/  @!P0 LEA.HI.X R3, R186, R4, R13, 0x1, P3 ;  /* 0x00000004ba038211 */ /* 0x000fe200018f0c0d */
[----:B------:R1:W-:Y:S04]  /*ccc0*/  @!P2 ST.E.128 [R8.64], RZ ;  /* 0x000000ff0800a985 */ /* 0x0003e8000c101d06 */
[----:B------:R1:W-:Y:S04]  /*ccd0*/  @!P1 ST.E.128 [R6.64], RZ ;  /* 0x000000ff06009985 */ /* 0x0003e8000c101d06 */
[----:B------:R1:W-:Y:S02]  /*cce0*/  @!P0 ST.E.128 [R2.64], RZ ;  /* 0x000000ff02008985 */ /* 0x0003e4000c101d06 */
.L_x_1631:
[----:B------:R-:W-:Y:S05]  /*ccf0*/  BSYNC B0 ;  /* 0x0000000000007941 */ /* 0x000fea0003800000 */
.L_x_1630:
[----:B------:R-:W-:Y:S05]  /*cd00*/  BRA.DIV ~URZ, `(.L_x_1632) ;  /* 0x00002b427f007947 */ /* 0x000fea000b800000 */
[----:B---3--:R3:W2:Y:S04]  /*cd10*/  SHFL.IDX PT, R4, R5, 0x1, 0x181f ;  /* 0x00381f0005047f89 */ /* 0x0086a800000e0000 */
[----:B-1----:R3:W1:Y:S02]  /*cd20*/  SHFL.IDX PT, R0, R12, 0x1, 0x181f ;  /* 0x00381f000c007f89 */ /* 0x00266400000e0000 */
.L_x_1694:
        /* <DEDUP_REMOVED lines=19> */
.L_x_1634:
[----:B------:R-:W-:Y:S05]  /*ce60*/  BSYNC B0 ;  /* 0x0000000000007941 */ /* 0x000fea0003800000 */
.L_x_1633:
[----:B------:R-:W-:Y:S05]  /*ce70*/  BRA.DIV ~URZ, `(.L_x_1635) ;  /* 0x00002aa27f007947 */ /* 0x000fea000b800000 */
[----:B--2---:R2:W3:Y:S02]  /*ce80*/  SHFL.IDX PT, R4, R5, 0x2, 0x181f ;  /* 0x00581f0005047f89 */ /* 0x0044e400000e0000 */
.L_x_1695:
[----:B------:R-:W-:Y:S05]  /*ce90*/  BRA.DIV ~URZ, `(.L_x_1636) ;  /* 0x00002af27f007947 */ /* 0x000fea000b800000 */
[----:B-1----:R1:W2:Y:S02]  /*cea0*/  SHFL.IDX PT, R0, R12, 0x2, 0x181f ;  /* 0x00581f000c007f89 */ /* 0x0022a400000e0000 */
.L_x_1696:
        /* <DEDUP_REMOVED lines=19> */
.L_x_1638:
[----:B------:R-:W-:Y:S05]  /*cfe0*/  BSYNC B0 ;  /* 0x0000000000007941 */ /* 0x000fea0003800000 */
.L_x_1637:
[----:B------:R-:W-:Y:S05]  /*cff0*/  BRA.DIV ~URZ, `(.L_x_1639) ;  /* 0x00002a027f007947 */ /* 0x000fea000b800000 */
[----:B---3--:R3:W1:Y:S04]  /*d000*/  SHFL.IDX PT, R4, R5, 0x3, 0x181f ;  /* 0x00781f0005047f89 */ /* 0x00866800000e0000 */
[----:B--2---:R3:W2:Y:S02]  /*d010*/  SHFL.IDX PT, R0, R12, 0x3, 0x181f ;  /* 0x00781f000c007f89 */ /* 0x0046a400000e0000 */
.L_x_1697:
[----:B------:R-:W-:-:S04]  /*d020*/  IADD3 R2, R10, 0x60, RZ ;  /* 0x000000600a027810 */ /* 0x000fc80007ffe0ff */
[----:B------:R-:W-:-:S13]  /*d030*/  ISETP.GE.AND P0, PT, R2, R11, PT ;  /* 0x0000000b0200720c */ /* 0x000fda0003f06270 */
[----:B------:R-:W-:Y:S05]  /*d040*/  @P0 BRA `(.L_x_1619) ;  /* 0x000000f000000947 */ /* 0x000fea0003800000 */
[----:B------:R-:W-:Y:S02]  /*d050*/  ISETP.GE.AND P2, PT, R177, c[0x0][0x3c8], PT ;  /* 0x0000f200b1007a0c */ /* 0x000fe40003f46270 */
[----:B------:R-:W-:Y:S02]  /*d060*/  ISETP.GE.AND P1, PT, R185, c[0x0][0x3c8], PT ;  /* 0x0000f200b9007a0c */ /* 0x000fe40003f26270 */
[----:B------:R-:W-:Y:S02]  /*d070*/  ISETP.GE.AND P0, PT, R186, c[0x0][0x3c8], PT ;  /* 0x0000f200ba007a0c */ /* 0x000fe40003f06270 */
[----:B------:R-:W-:Y:S02]  /*d080*/  SHF.R.S32.HI R13, RZ, 0x1f, R177 ;  /* 0x0000001fff0d7819 */ /* 0x000fe400000114b1 */
[----:B-1-34-:R-:W-:Y:S02]  /*d090*/  SHF.R.S32.HI R12, RZ, 0x1f, R185 ;  /* 0x0000001fff0c7819 */ /* 0x01afe400000114b9 */
[----:B------:R-:W-:-:S03]  /*d0a0*/  SHF.R.S32.HI R5, RZ, 0x1f, R186 ;  /* 0x0000001fff057819 */ /* 0x000fc600000114ba */
[-C--:B--2---:R-:W-:Y:S02]  /*d0b0*/  @!P2 LEA R8, P5, R177, R0.reuse, 0x1 ;  /* 0x00000000b108a211 */ /* 0x084fe400078a08ff */
        /* <DEDUP_REMOVED lines=8> */
.L_x_1619:
[----:B------:R-:W-:Y:S05]  /*d140*/  BSYNC B1 ;  /* 0x0000000000017941 */ /* 0x000fea0003800000 */
.L_x_1603:
[----:B-12-4-:R-:W2:Y:S02]  /*d150*/  LDL R0, [R1+0x4] ;  /* 0x0000040001007983 */ /* 0x016ea40000100800 */
[----:B--2---:R-:W-:-:S13]  /*d160*/  ISETP.NE.AND P0, PT, R0, RZ, PT ;  /* 0x000000ff0000720c */ /* 0x004fda0003f05270 */
[----:B------:R-:W-:Y:S01]  /*d170*/  @P0 WARPSYNC 0xffffffff ;  /* 0xffffffff00000948 */ /* 0x000fe20003800000 */
[----:B------:R-:W-:Y:S06]  /*d180*/  @P0 BAR.SYNC.DEFER_BLOCKING 0x5, 0x100 ;  /* 0x0144000000000b1d */ /* 0x000fec0000010000 */
[----:B------:R-:W1:Y:S04]  /*d190*/  @P0 LDS.128 R200, [0x24100] ;  /* 0x02410000ffc80984 */ /* 0x000e680000000c00 */
[----:B------:R-:W-:Y:S06]  /*d1a0*/  @P0 BAR.ARV 0x4, 0x100 ;  /* 0x0104000000000b1d */ /* 0x000fec0000002000 */
[----:B------:R-:W-:Y:S05]  /*d1b0*/  @P0 BRA `(.L_x_1640) ;  /* 0x00000ac000000947 */ /* 0x000fea0003800000 */
[----:B------:R-:W-:Y:S01]  /*d1c0*/  LOP3.LUT R13, R172, 0x1f, RZ, 0xc0, !PT ;  /* 0x0000001fac0d7812 */ /* 0x000fe200078ec0ff */
[----:B------:R-:W-:-:S03]  /*d1d0*/  IMAD.MOV.U32 R7, RZ, RZ, RZ ;  /* 0x000000ffff077224 */ /* 0x000fc600078e00ff */
[----:B------:R-:W-:Y:S01]  /*d1e0*/  ISETP.NE.AND P6, PT, R13, 0x1f, PT ;  /* 0x0000001f0d00780c */ /* 0x000fe20003fc5270 */
[----:B------:R-:W-:Y:S10]  /*d1f0*/  BRA.DIV ~URZ, `(.L_x_1641) ;  /* 0x000028d27f007947 */ /* 0x000ff4000b800000 */
[----:B------:R2:W4:Y:S02]  /*d200*/  SHFL.IDX PT, R9, R82, RZ, 0x1f ;  /* 0x00001fff52097589 */ /* 0x00052400000e0000 */
.L_x_1698:
[----:B------:R-:W-:Y:S05]  /*d210*/  BRA.DIV ~URZ, `(.L_x_1642) ;  /* 0x000029227f007947 */ /* 0x000fea000b800000 */
[----:B------:R2:W3:Y:S02]  /*d220*/  SHFL.IDX PT, R8, R82, 0x1, 0x1f ;  /* 0x00201f0052087f89 */ /* 0x0004e400000e0000 */
.L_x_1699:
[----:B-1----:R-:W-:Y:S02]  /*d230*/  IMAD.IADD R0, R203, 0x1, R13 ;  /* 0x00000001cb007824 */ /* 0x002fe400078e020d */
[----:B------:R-:W-:-:S03]  /*d240*/  IMAD.MOV.U32 R6, RZ, RZ, RZ ;  /* 0x000000ffff067224 */ /* 0x000fc600078e00ff */
[----:B------:R-:W-:-:S13]  /*d250*/  ISETP.GE.OR P0, PT, R0, c[0x0][0x53c], !P6 ;  /* 0x00014f0000007a0c */ /* 0x000fda0007706670 */
[----:B------:R-:W-:Y:S01]  /*d260*/  @!P0 IMAD.MOV.U32 R2, RZ, RZ, 0x4 ;  /* 0x00000004ff028424 */ /* 0x000fe200078e00ff */
[----:B------:R-:W-:-:S03]  /*d270*/  @!P0 MOV R3, 0x4 ;  /* 0x0000000400038802 */ /* 0x000fc60000000f00 */
[----:B---3--:R-:W-:-:S04]  /*d280*/  @!P0 IMAD.WIDE R4, R0, R2, c[0x0][0x580] ;  /* 0x0001600000048625 */ /* 0x008fc800078e0202 */
[----:B------:R-:W-:Y:S01]  /*d290*/  @!P0 IMAD.WIDE R2, R0, R3, c[0x0][0x578] ;  /* 0x00015e0000028625 */ /* 0x000fe200078e0203 */
[----:B------:R-:W3:Y:S04]  /*d2a0*/  @!P0 LDG.E R6, [R4.64] ;  /* 0x0000000604068981 */ /* 0x000ee8000c1e1900 */
[----:B------:R-:W3:Y:S01]  /*d2b0*/  @!P0 LDG.E R7, [R2.64] ;  /* 0x0000000602078981 */ /* 0x000ee2000c1e1900 */
[C---:B------:R-:W-:Y:S02]  /*d2c0*/  ISETP.GE.U32.AND P4, PT, R13.reuse, 0x10, PT ;  /* 0x000000100d00780c */ /* 0x040fe40003f86070 */
[C---:B------:R-:W-:Y:S02]  /*d2d0*/  ISETP.GE.U32.AND P3, PT, R13.reuse, 0x8, PT ;  /* 0x000000080d00780c */ /* 0x040fe40003f66070 */
[----:B------:R-:W-:-:S02]  /*d2e0*/  ISETP.GE.U32.AND P2, PT, R13, 0x4, PT ;  /* 0x000000040d00780c */ /* 0x000fc40003f46070 */
[C---:B------:R-:W-:Y:S02]  /*d2f0*/  ISETP.GE.U32.AND P1, PT, R13.reuse, 0x2, PT ;  /* 0x000000020d00780c */ /* 0x040fe40003f26070 */
[----:B------:R-:W-:Y:S02]  /*d300*/  ISETP.NE.AND P5, PT, R13, RZ, PT ;  /* 0x000000ff0d00720c */ /* 0x000fe40003fa5270 */
[----:B------:R-:W-:Y:S01]  /*d310*/  MOV R10, RZ ;  /* 0x000000ff000a7202 */ /* 0x000fe20000000f00 */
[----:B---3--:R-:W-:Y:S01]  /*d320*/  IMAD R0, R7, R6, RZ ;  /* 0x0000000607007224 */ /* 0x008fe200078e02ff */
[----:B------:R-:W-:Y:S07]  /*d330*/  BRA.DIV ~URZ, `(.L_x_1643) ;  /* 0x000028727f007947 */ /* 0x000fee000b800000 */
[----:B------:R1:W3:Y:S02]  /*d340*/  SHFL.UP PT, R4, R0, 0x1, RZ ;  /* 0x0420000000047989 */ /* 0x0002e400000e00ff */
.L_x_1700:
        /* <DEDUP_REMOVED lines=16> */
.L_x_1701:
[----:B---3--:R-:W-:Y:S01]  /*d450*/  IMAD R0, R0, c[0x0][0x538], RZ ;  /* 0x00014e0000007a24 */ /* 0x008fe200078e02ff */
[----:B------:R-:W-:Y:S04]  /*d460*/  BSSY B1, `(.L_x_1645) ;  /* 0x000007c000017945 */ /* 0x000fe80003800000 */
[----:B------:R-:W-:-:S04]  /*d470*/  IADD3 R8, R0, R8, RZ ;  /* 0x0000000800087210 */ /* 0x000fc80007ffe0ff */
[----:B----4-:R-:W-:-:S13]  /*d480*/  ISETP.GT.AND P0, PT, R8, R9, PT ;  /* 0x000000090800720c */ /* 0x010fda0003f04270 */
[----:B------:R-:W-:Y:S05]  /*d490*/  @P0 BRA `(.L_x_1646) ;  /* 0x0000024000000947 */ /* 0x000fea0003800000 */
.L_x_1650:
        /* <DEDUP_REMOVED lines=11> */
[----:B------:R-:W3:Y:S04]  /*d550*/  @!P0 LDG.E R6, [R4.64] ;  /* 0x0000000604068981 */ /* 0x000ee8000c1e1900 */
[----:B------:R-:W3:Y:S02]  /*d560*/  @!P0 LDG.E R7, [R2.64] ;  /* 0x0000000602078981 */ /* 0x000ee4000c1e1900 */
[----:B---3--:R-:W-:Y:S01]  /*d570*/  IMAD R0, R7, R6, RZ ;  /* 0x0000000607007224 */ /* 0x008fe200078e02ff */
[----:B------:R-:W-:Y:S05]  /*d580*/  BRA.DIV ~URZ, `(.L_x_1648) ;  /* 0x000028127f007947 */ /* 0x000fea000b800000 */
[----:B------:R1:W3:Y:S02]  /*d590*/  SHFL.UP PT, R2, R0, 0x1, RZ ;  /* 0x0420000000027989 */ /* 0x0002e400000e00ff */
.L_x_1702:
        /* <DEDUP_REMOVED lines=16> */
.L_x_1703:
[----:B---3--:R-:W-:-:S05]  /*d6a0*/  IMAD R0, R0, c[0x0][0x538], RZ ;  /* 0x00014e0000007a24 */ /* 0x008fca00078e02ff */
[----:B------:R-:W-:-:S04]  /*d6b0*/  IADD3 R8, R0, R8, RZ ;  /* 0x0000000800087210 */ /* 0x000fc80007ffe0ff */
[----:B------:R-:W-:-:S13]  /*d6c0*/  ISETP.GT.AND P0, PT, R8, R9, PT ;  /* 0x000000090800720c */ /* 0x000fda0003f04270 */
[----:B-12---:R-:W-:Y:S05]  /*d6d0*/  @!P0 BRA `(.L_x_1650) ;  /* 0xfffffdc000008947 */ /* 0x006fea000383ffff */
.L_x_1646:
[----:B------:R-:W-:-:S05]  /*d6e0*/  IADD3 R8, -R0, R8, RZ ;  /* 0x0000000800087210 */ /* 0x000fca0007ffe1ff */
[----:B------:R-:W-:-:S05]  /*d6f0*/  IMAD R0, R4, c[0x0][0x538], R8 ;  /* 0x00014e0004007a24 */ /* 0x000fca00078e0208 */
[----:B------:R-:W-:Y:S01]  /*d700*/  ISETP.GT.AND P0, PT, R0, R9, PT ;  /* 0x000000090000720c */ /* 0x000fe20003f04270 */
[----:B------:R-:W-:-:S12]  /*d710*/  BRA.DIV ~URZ, `(.L_x_1651) ;  /* 0x000028827f007947 */ /* 0x000fd8000b800000 */
[----:B------:R-:W-:-:S04]  /*d720*/  VOTE.ANY R0, PT, !P0 ;  /* 0x0000000000007806 */ /* 0x000fc800040e0100 */
.L_x_1704:
[----:B------:R3:W4:Y:S01]  /*d730*/  POPC R11, R0 ;  /* 0x00000000000b7309 */ /* 0x0007220000000000 */
[----:B------:R-:W-:Y:S05]  /*d740*/  BRA.DIV ~URZ, `(.L_x_1652) ;  /* 0x000028927f007947 */ /* 0x000fea000b800000 */
[----:B----4-:R4:W1:Y:S04]  /*d750*/  SHFL.IDX PT, R6, R6, R11, 0x1f ;  /* 0x00001f0b06067589 */ /* 0x01086800000e0000 */
[----:B------:R4:W2:Y:S02]  /*d760*/  SHFL.IDX PT, R7, R7, R11, 0x1f ;  /* 0x00001f0b07077589 */ /* 0x0008a400000e0000 */
.L_x_1705:
[----:B------:R-:W-:Y:S01]  /*d770*/  ISETP.NE.AND P0, PT, R0, RZ, PT ;  /* 0x000000ff0000720c */ /* 0x000fe20003f05270 */
[----:B------:R-:W-:-:S12]  /*d780*/  BSSY B0, `(.L_x_1653) ;  /* 0x0000005000007945 */ /* 0x000fd80003800000 */
[----:B------:R-:W-:Y:S05]  /*d790*/  @!P0 BRA `(.L_x_1654) ;  /* 0x0000003000008947 */ /* 0x000fea0003800000 */
[----:B---3--:R-:W-:Y:S01]  /*d7a0*/  IADD3 R0, R11, -0x1, RZ ;  /* 0xffffffff0b007810 */ /* 0x008fe20007ffe0ff */
[----:B------:R-:W-:Y:S05]  /*d7b0*/  BRA.DIV ~URZ, `(.L_x_1655) ;  /* 0x000028f27f007947 */ /* 0x000fea000b800000 */
[----:B------:R3:W4:Y:S02]  /*d7c0*/  SHFL.IDX PT, R10, R4, R0, 0x1f ;  /* 0x00001f00040a7589 */ /* 0x00072400000e0000 */
.L_x_1654:
[----:B------:R-:W-:Y:S05]  /*d7d0*/  BSYNC B0 ;  /* 0x0000000000007941 */ /* 0x000fea0003800000 */
.L_x_1653:
[-C--:B-1-3--:R-:W-:Y:S01]  /*d7e0*/  IABS R4, R6.reuse ;  /* 0x0000000600047213 */ /* 0x08afe20000000000 */
[----:B----4-:R-:W-:Y:S01]  /*d7f0*/  IMAD R200, R10, c[0x0][0x538], R8 ;  /* 0x00014e000ac87a24 */ /* 0x010fe200078e0208 */
[----:B--2---:R-:W-:Y:S01]  /*d800*/  IABS R0, R7 ;  /* 0x0000000700007213 */ /* 0x004fe20000000000 */
        /* <DEDUP_REMOVED lines=61> */
.L_x_1647:
[----:B------:R-:W-:Y:S01]  /*dbe0*/  IMAD.MOV.U32 R200, RZ, RZ, R9 ;  /* 0x000000ffffc87224 */ /* 0x000fe200078e0009 */
[----:B------:R-:W-:Y:S01]  /*dbf0*/  MOV R202, RZ ;  /* 0x000000ff00ca7202 */ /* 0x000fe20000000f00 */
[----:B------:R-:W-:Y:S01]  /*dc00*/  IMAD.MOV.U32 R201, RZ, RZ, RZ ;  /* 0x000000ffffc97224 */ /* 0x000fe200078e00ff */
[----:B------:R-:W-:Y:S02]  /*dc10*/  MOV R203, c[0x0][0x53c] ;  /* 0x00014f0000cb7a02 */ /* 0x000fe40000000f00 */
.L_x_1656:
[----:B------:R-:W-:Y:S05]  /*dc20*/  BSYNC B1 ;  /* 0x0000000000017941 */ /* 0x000fea0003800000 */
.L_x_1645:
[----:B------:R-:W-:Y:S01]  /*dc30*/  WARPSYNC 0xffffffff ;  /* 0xffffffff00007948 */ /* 0x000fe20003800000 */
[----:B------:R-:W-:Y:S01]  /*dc40*/  BAR.SYNC.DEFER_BLOCKING 0x4, 0x100 ;  /* 0x0104000000007b1d */ /* 0x000fe20000010000 */
[----:B------:R-:W-:-:S13]  /*dc50*/  ISETP.NE.AND P0, PT, R13, RZ, PT ;  /* 0x000000ff0d00720c */ /* 0x000fda0003f05270 */
[----:B------:R3:W-:Y:S04]  /*dc60*/  @!P0 STS.128 [0x24100], R200 ;  /* 0x024100c8ff008388 */ /* 0x0007e80000000c00 */
[----:B------:R-:W-:Y:S06]  /*dc70*/  BAR.ARV 0x5, 0x100 ;  /* 0x0144000000007b1d */ /* 0x000fec0000002000 */
.L_x_1640:
[----:B-1----:R-:W-:-:S13]  /*dc80*/  ISETP.GE.AND P0, PT, R203, c[0x0][0x53c], PT ;  /* 0x00014f00cb007a0c */ /* 0x002fda0003f06270 */
[----:B--23--:R-:W-:Y:S01]  /*dc90*/  @P0 CALL.REL.NOINC `(.L_x_1657) ;  /* 0x0000001000000944 */ /* 0x00cfe20003c00000 */
[----:B------:R-:W-:Y:S05]  /*dca0*/  BRA `(.L_x_1658) ;  /* 0xffff38f000007947 */ /* 0x000fea000383ffff */
.L_x_1657:
[----:B------:R-:W-:Y:S05]  /*dcb0*/  EXIT ;  /* 0x000000000000794d */ /* 0x000fea0003800000 */
.L_x_1548:
[----:B------:R-:W-:Y:S01]  /*dcc0*/  IMAD.MOV.U32 R0, RZ, RZ, R5 ;  /* 0x000000ffff007224 */ /* 0x000fe200078e0005 */
[----:B------:R-:W-:Y:S02]  /*dcd0*/  MOV R2, 0x1 ;  /* 0x0000000100027802 */ /* 0x000fe40000000f00 */
[----:B------:R-:W-:Y:S02]  /*dce0*/  MOV R3, 0xdd00 ;  /* 0x0000dd0000037802 */ /* 0x000fe40000000f00 */
[----:B--2---:R-:W-:Y:S05]  /*dcf0*/  CALL.REL.NOINC `($__internal_28_$__cuda_sm70_shflsync_up_p) ;  /* 0x000024d000007944 */ /* 0x004fea0003c00000 */
[----:B------:R-:W-:Y:S01]  /*dd00*/  MOV R0, R4 ;  /* 0x0000000400007202 */ /* 0x000fe20000000f00 */
[----:B------:R-:W-:Y:S05]  /*dd10*/  BRA `(.L_x_1659) ;  /* 0xffff273000007947 */ /* 0x000fea000383ffff */
.L_x_1549:
[----:B------:R-:W-:Y:S01]  /*dd20*/  IMAD.MOV.U32 R0, RZ, RZ, R5 ;  /* 0x000000ffff007224 */ /* 0x000fe200078e0005 */
[----:B------:R-:W-:Y:S02]  /*dd30*/  MOV R2, 0x2 ;  /* 0x0000000200027802 */ /* 0x000fe40000000f00 */
[----:B------:R-:W-:Y:S02]  /*dd40*/  MOV R3, 0xdd60 ;  /* 0x0000dd6000037802 */ /* 0x000fe40000000f00 */
[----:B--2---:R-:W-:Y:S05]  /*dd50*/  CALL.REL.NOINC `($__internal_28_$__cuda_sm70_shflsync_up_p) ;  /* 0x0000247000007944 */ /* 0x004fea0003c00000 */
[----:B------:R-:W-:Y:S01]  /*dd60*/  SEL R0, R4, RZ, P4 ;  /* 0x000000ff04007207 */ /* 0x000fe20002000000 */
[----:B------:R-:W-:Y:S01]  /*dd70*/  IMAD.MOV.U32 R2, RZ, RZ, 0x4 ;  /* 0x00000004ff027424 */ /* 0x000fe200078e00ff */
[----:B------:R-:W-:-:S03]  /*dd80*/  MOV R3, 0xddb0 ;  /* 0x0000ddb000037802 */ /* 0x000fc60000000f00 */
[----:B------:R-:W-:Y:S02]  /*dd90*/  IMAD.IADD R0, R5, 0x1, R0 ;  /* 0x0000000105007824 */ /* 0x000fe400078e0200 */
[----:B------:R-:W-:Y:S05]  /*dda0*/  CALL.REL.NOINC `($__internal_28_$__cuda_sm70_shflsync_up_p) ;  /* 0x0000242000007944 */ /* 0x000fea0003c00000 */
        /* <DEDUP_REMOVED lines=12> */
[----:B------:R-:W-:Y:S02]  /*de70*/  MOV R3, 0x1f ;  /* 0x0000001f00037802 */ /* 0x000fe40000000f00 */
[----:B------:R-:W-:Y:S01]  /*de80*/  MOV R2, 0xdec0 ;  /* 0x0000dec000027802 */ /* 0x000fe20000000f00 */
[----:B------:R-:W-:-:S04]  /*de90*/  IMAD.IADD R4, R0, 0x1, R4 ;  /* 0x0000000100047824 */ /* 0x000fc800078e0204 */
[----:B------:R-:W-:Y:S02]  /*dea0*/  IMAD.MOV.U32 R31, RZ, RZ, R4 ;  /* 0x000000ffff1f7224 */ /* 0x000fe400078e0004 */
[----:B------:R-:W-:Y:S05]  /*deb0*/  CALL.REL.NOINC `($__internal_27_$__cuda_sm70_shflsync_idx_p) ;  /* 0x000022c000007944 */ /* 0x000fea0003c00000 */
[----:B------:R-:W-:Y:S01]  /*dec0*/  MOV R0, R30 ;  /* 0x0000001e00007202 */ /* 0x000fe20000000f00 */
[----:B------:R-:W-:Y:S05]  /*ded0*/  BRA `(.L_x_1660) ;  /* 0xffff267000007947 */ /* 0x000fea000383ffff */
.L_x_1551:
[----:B------:R-:W-:Y:S02]  /*dee0*/  SEL R0, RZ, 0x1, P0 ;  /* 0x00000001ff007807 */ /* 0x000fe40000000000 */
[----:B------:R-:W-:Y:S02]  /*def0*/  MOV R2, 0xdf10 ;  /* 0x0000df1000027802 */ /* 0x000fe40000000f00 */
[----:B------:R-:W-:Y:S05]  /*df00*/  CALL.REL.NOINC `($__internal_29_$__cuda_sm70_votesync_ballot) ;  /* 0x0000233000007944 */ /* 0x000fea0003c00000 */
[----:B------:R-:W-:Y:S05]  /*df10*/  BRA `(.L_x_1661) ;  /* 0xffff26c000007947 */ /* 0x000fea000383ffff */
.L_x_1552:
[----:B------:R-:W-:Y:S01]  /*df20*/  IMAD.MOV.U32 R31, RZ, RZ, R8 ;  /* 0x000000ffff1f7224 */ /* 0x000fe200078e0008 */
[----:B--2---:R-:W-:Y:S01]  /*df30*/  MOV R30, R203 ;  /* 0x000000cb001e7202 */ /* 0x004fe20000000f00 */
[----:B------:R-:W-:Y:S01]  /*df40*/  IMAD.MOV.U32 R3, RZ, RZ, 0x1f ;  /* 0x0000001fff037424 */ /* 0x000fe200078e00ff */
[----:B------:R-:W-:Y:S02]  /*df50*/  MOV R2, 0xdf70 ;  /* 0x0000df7000027802 */ /* 0x000fe40000000f00 */
[----:B-1----:R-:W-:Y:S05]  /*df60*/  CALL.REL.NOINC `($__internal_27_$__cuda_sm70_shflsync_idx_p) ;  /* 0x0000221000007944 */ /* 0x002fea0003c00000 */
[----:B------:R-:W-:Y:S01]  /*df70*/  IMAD.MOV.U32 R11, RZ, RZ, R30 ;  /* 0x000000ffff0b7224 */ /* 0x000fe200078e001e */
[----:B------:R-:W-:Y:S01]  /*df80*/  MOV R31, R7 ;  /* 0x00000007001f7202 */ /* 0x000fe20000000f00 */
[----:B------:R-:W-:Y:S01]  /*df90*/  IMAD.MOV.U32 R5, RZ, RZ, RZ ;  /* 0x000000ffff057224 */ /* 0x000fe200078e00ff */
[----:B------:R-:W-:Y:S01]  /*dfa0*/  MOV R30, R203 ;  /* 0x000000cb001e7202 */ /* 0x000fe20000000f00 */
[----:B------:R-:W-:Y:S01]  /*dfb0*/  IMAD.MOV.U32 R3, RZ, RZ, 0x1f ;  /* 0x0000001fff037424 */ /* 0x000fe200078e00ff */
[----:B------:R-:W-:-:S02]  /*dfc0*/  MOV R2, 0xdfe0 ;  /* 0x0000dfe000027802 */ /* 0x000fc40000000f00 */
[----:B------:R-:W-:Y:S05]  /*dfd0*/  CALL.REL.NOINC `($__internal_27_$__cuda_sm70_shflsync_idx_p) ;  /* 0x000021a000007944 */ /* 0x000fea0003c00000 */
[----:B------:R-:W-:Y:S01]  /*dfe0*/  MOV R10, R30 ;  /* 0x0000001e000a7202 */ /* 0x000fe20000000f00 */
[----:B------:R-:W-:Y:S05]  /*dff0*/  BRA `(.L_x_1662) ;  /* 0xffff263000007947 */ /* 0x000fea000383ffff */
.L_x_1555:
[----:B------:R-:W-:Y:S01]  /*e000*/  IMAD.MOV.U32 R31, RZ, RZ, R4 ;  /* 0x000000ffff1f7224 */ /* 0x000fe200078e0004 */
[----:B------:R-:W-:-:S02]  /*e010*/  MOV R3, 0x1f ;  /* 0x0000001f00037802 */ /* 0x000fc40000000f00 */
[----:B------:R-:W-:Y:S02]  /*e020*/  MOV R2, 0xe040 ;  /* 0x0000e04000027802 */ /* 0x000fe40000000f00 */
[----:B-1234-:R-:W-:Y:S05]  /*e030*/  CALL.REL.NOINC `($__internal_27_$__cuda_sm70_shflsync_idx_p) ;  /* 0x0000214000007944 */ /* 0x01efea0003c00000 */
[----:B------:R-:W-:Y:S01]  /*e040*/  MOV R5, R30 ;  /* 0x0000001e00057202 */ /* 0x000fe20000000f00 */
[----:B------:R-:W-:Y:S05]  /*e050*/  BRA `(.L_x_1554) ;  /* 0xffff263000007947 */ /* 0x000fea000383ffff */
.L_x_1563:
[----:B------:R-:W-:Y:S01]  /*e060*/  IMAD.MOV.U32 R31, RZ, RZ, R5 ;  /* 0x000000ffff1f7224 */ /* 0x000fe200078e0005 */
[----:B------:R-:W-:Y:S01]  /*e070*/  MOV R30, RZ ;  /* 0x000000ff001e7202 */ /* 0x000fe20000000f00 */
[----:B------:R-:W-:Y:S01]  /*e080*/  IMAD.MOV.U32 R3, RZ, RZ, 0x181f ;  /* 0x0000181fff037424 */ /* 0x000fe200078e00ff */
[----:B------:R-:W-:Y:S02]  /*e090*/  MOV R2, 0xe0b0 ;  /* 0x0000e0b000027802 */ /* 0x000fe40000000f00 */
[----:B-----5:R-:W-:Y:S05]  /*e0a0*/  CALL.REL.NOINC `($__internal_27_$__cuda_sm70_shflsync_idx_p) ;  /* 0x000020d000007944 */ /* 0x020fea0003c00000 */
[----:B------:R-:W-:Y:S01]  /*e0b0*/  MOV R4, R30 ;  /* 0x0000001e00047202 */ /* 0x000fe20000000f00 */
[----:B------:R-:W-:Y:S05]  /*e0c0*/  BRA `(.L_x_1663) ;  /* 0xffff40d000007947 */ /* 0x000fea000383ffff */
.L_x_1564:
[----:B------:R-:W-:Y:S01]  /*e0d0*/  IMAD.MOV.U32 R31, RZ, RZ, R12 ;  /* 0x000000ffff1f7224 */ /* 0x000fe200078e000c */
[----:B------:R-:W-:Y:S01]  /*e0e0*/  MOV R30, RZ ;  /* 0x000000ff001e7202 */ /* 0x000fe20000000f00 */
[----:B------:R-:W-:Y:S01]  /*e0f0*/  IMAD.MOV.U32 R3, RZ, RZ, 0x181f ;  /* 0x0000181fff037424 */ /* 0x000fe200078e00ff */
[----:B------:R-:W-:Y:S02]  /*e100*/  MOV R2, 0xe120 ;  /* 0x0000e12000027802 */ /* 0x000fe40000000f00 */
[----:B-12--5:R-:W-:Y:S05]  /*e110*/  CALL.REL.NOINC `($__internal_27_$__cuda_sm70_shflsync_idx_p) ;  /* 0x0000206000007944 */ /* 0x026fea0003c00000 */
[----:B------:R-:W-:Y:S01]  /*e120*/  MOV R0, R30 ;  /* 0x0000001e00007202 */ /* 0x000fe20000000f00 */
[----:B------:R-:W-:Y:S05]  /*e130*/  BRA `(.L_x_1664) ;  /* 0xffff408000007947 */ /* 0x000fea000383ffff */
.L_x_1567:
[----:B------:R-:W-:Y:S01]  /*e140*/  IMAD.MOV.U32 R31, RZ, RZ, R5 ;  /* 0x000000ffff1f7224 */ /* 0x000fe200078e0005 */
[----:B------:R-:W-:Y:S01]  /*e150*/  MOV R30, 0x1 ;  /* 0x00000001001e7802 */ /* 0x000fe20000000f00 */
[----:B--2---:R-:W-:Y:S01]  /*e160*/  IMAD.MOV.U32 R3, RZ, RZ, 0x181f ;  /* 0x0000181fff037424 */ /* 0x004fe200078e00ff */
[----:B------:R-:W-:-:S02]  /*e170*/  MOV R2, 0xe190 ;  /* 0x0000e19000027802 */ /* 0x000fc40000000f00 */
[----:B-1-345:R-:W-:Y:S05]  /*e180*/  CALL.REL.NOINC `($__internal_27_$__cuda_sm70_shflsync_idx_p) ;  /* 0x00001ff000007944 */ /* 0x03afea0003c00000 */
[----:B------:R-:W-:Y:S01]  /*e190*/  IMAD.MOV.U32 R4, RZ, RZ, R30 ;  /* 0x000000ffff047224 */ /* 0x000fe200078e001e */
[----:B------:R-:W-:Y:S01]  /*e1a0*/  MOV R30, 0x1 ;  /* 0x00000001001e7802 */ /* 0x000fe20000000f00 */
[----:B------:R-:W-:Y:S01]  /*e1b0*/  IMAD.MOV.U32 R31, RZ, RZ, R12 ;  /* 0x000000ffff1f7224 */ /* 0x000fe200078e000c */
[----:B------:R-:W-:-:S02]  /*e1c0*/  MOV R3, 0x181f ;  /* 0x0000181f00037802 */ /* 0x000fc40000000f00 */
[----:B------:R-:W-:Y:S02]  /*e1d0*/  MOV R2, 0xe1f0 ;  /* 0x0000e1f000027802 */ /* 0x000fe40000000f00 */
[----:B------:R-:W-:Y:S05]  /*e1e0*/  CALL.REL.NOINC `($__internal_27_$__cuda_sm70_shflsync_idx_p) ;  /* 0x00001f9000007944 */ /* 0x000fea0003c00000 */
[----:B------:R-:W-:Y:S01]  /*e1f0*/  MOV R0, R30 ;  /* 0x0000001e00007202 */ /* 0x000fe20000000f00 */
[----:B------:R-:W-:Y:S05]  /*e200*/  BRA `(.L_x_1665) ;  /* 0xffff413000007947 */ /* 0x000fea000383ffff */
.L_x_1570:
[----:B------:R-:W-:Y:S01]  /*e210*/  IMAD.MOV.U32 R31, RZ, RZ, R5 ;  /* 0x000000ffff1f7224 */ /* 0x000fe200078e0005 */
[----:B------:R-:W-:Y:S01]  /*e220*/  MOV R30, 0x2 ;  /* 0x00000002001e7802 */ /* 0x000fe20000000f00 */
[----:B-1----:R-:W-:Y:S01]  /*e230*/  IMAD.MOV.U32 R3, RZ, RZ, 0x181f ;  /* 0x0000181fff037424 */ /* 0x002fe200078e00ff */
[----:B------:R-:W-:Y:S02]  /*e240*/  MOV R2, 0xe260 ;  /* 0x0000e26000027802 */ /* 0x000fe40000000f00 */
[----:B--2345:R-:W-:Y:S05]  /*e250*/  CALL.REL.NOINC `($__internal_27_$__cuda_sm70_shflsync_idx_p) ;  /* 0x00001f2000007944 */ /* 0x03cfea0003c00000 */
[----:B------:R-:W-:Y:S01]  /*e260*/  MOV R4, R30 ;  /* 0x0000001e00047202 */ /* 0x000fe20000000f00 */
[----:B------:R-:W-:Y:S05]  /*e270*/  BRA `(.L_x_1666) ;  /* 0xffff422000007947 */ /* 0x000fea000383ffff */
.L_x_1571:
[----:B------:R-:W-:Y:S01]  /*e280*/  IMAD.MOV.U32 R31, RZ, RZ, R12 ;  /* 0x000000ffff1f7224 */ /* 0x000fe200078e000c */
[----:B------:R-:W-:Y:S01]  /*e290*/  MOV R30, 0x2 ;  /* 0x00000002001e7802 */ /* 0x000fe20000000f00 */
[----:B------:R-:W-:Y:S01]  /*e2a0*/  IMAD.MOV.U32 R3, RZ, RZ, 0x181f ;  /* 0x0000181fff037424 */ /* 0x000fe200078e00ff */
[----:B------:R-:W-:Y:S02]  /*e2b0*/  MOV R2, 0xe2d0 ;  /* 0x0000e2d000027802 */ /* 0x000fe40000000f00 */
[----:B-12345:R-:W-:Y:S05]  /*e2c0*/  CALL.REL.NOINC `($__internal_27_$__cuda_sm70_shflsync_idx_p) ;  /* 0x00001eb000007944 */ /* 0x03efea0003c00000 */
[----:B------:R-:W-:Y:S01]  /*e2d0*/  MOV R0, R30 ;  /* 0x0000001e00007202 */ /* 0x000fe20000000f00 */
[----:B------:R-:W-:Y:S05]  /*e2e0*/  BRA `(.L_x_1667) ;  /* 0xffff41d000007947 */ /* 0x000fea000383ffff */
.L_x_1574:
[----:B------:R-:W-:Y:S01]  /*e2f0*/  IMAD.MOV.U32 R31, RZ, RZ, R5 ;  /* 0x000000ffff1f7224 */ /* 0x000fe200078e0005 */
[----:B------:R-:W-:Y:S01]  /*e300*/  MOV R30, 0x3 ;  /* 0x00000003001e7802 */ /* 0x000fe20000000f00 */
[----:B-1----:R-:W-:Y:S01]  /*e310*/  IMAD.MOV.U32 R3, RZ, RZ, 0x181f ;  /* 0x0000181fff037424 */ /* 0x002fe200078e00ff */
[----:B------:R-:W-:-:S02]  /*e320*/  MOV R2, 0xe340 ;  /* 0x0000e34000027802 */ /* 0x000fc40000000f00 */
[----:B--2345:R-:W-:Y:S05]  /*e330*/  CALL.REL.NOINC `($__internal_27_$__cuda_sm70_shflsync_idx_p) ;  /* 0x00001e4000007944 */ /* 0x03cfea0003c00000 */
        /* <DEDUP_REMOVED lines=8> */
.L_x_1577:
[----:B------:R-:W-:Y:S01]  /*e3c0*/  IMAD.MOV.U32 R31, RZ, RZ, R5 ;  /* 0x000000ffff1f7224 */ /* 0x000fe200078e0005 */
[----:B------:R-:W-:Y:S01]  /*e3d0*/  MOV R30, RZ ;  /* 0x000000ff001e7202 */ /* 0x000fe20000000f00 */
[----:B------:R-:W-:Y:S01]  /*e3e0*/  IMAD.MOV.U32 R3, RZ, RZ, 0x181f ;  /* 0x0000181fff037424 */ /* 0x000fe200078e00ff */
[----:B------:R-:W-:Y:S02]  /*e3f0*/  MOV R2, 0xe410 ;  /* 0x0000e41000027802 */ /* 0x000fe40000000f00 */
[----:B------:R-:W-:Y:S05]  /*e400*/  CALL.REL.NOINC `($__internal_27_$__cuda_sm70_shflsync_idx_p) ;  /* 0x00001d7000007944 */ /* 0x000fea0003c00000 */
[----:B------:R-:W-:Y:S01]  /*e410*/  MOV R4, R30 ;  /* 0x0000001e00047202 */ /* 0x000fe20000000f00 */
[----:B------:R-:W-:Y:S05]  /*e420*/  BRA `(.L_x_1669) ;  /* 0xffff4cc000007947 */ /* 0x000fea000383ffff */
.L_x_1578:
[----:B------:R-:W-:Y:S01]  /*e430*/  IMAD.MOV.U32 R31, RZ, RZ, R10 ;  /* 0x000000ffff1f7224 */ /* 0x000fe200078e000a */
[----:B------:R-:W-:Y:S01]  /*e440*/  MOV R30, RZ ;  /* 0x000000ff001e7202 */ /* 0x000fe20000000f00 */
[----:B------:R-:W-:Y:S01]  /*e450*/  IMAD.MOV.U32 R3, RZ, RZ, 0x181f ;  /* 0x0000181fff037424 */ /* 0x000fe200078e00ff */
[----:B------:R-:W-:Y:S02]  /*e460*/  MOV R2, 0xe480 ;  /* 0x0000e48000027802 */ /* 0x000fe40000000f00 */
[----:B-12---:R-:W-:Y:S05]  /*e470*/  CALL.REL.NOINC `($__internal_27_$__cuda_sm70_shflsync_idx_p) ;  /* 0x00001d0000007944 */ /* 0x006fea0003c00000 */
[----:B------:R-:W-:Y:S02]  /*e480*/  IADD3 R8, P0, R30, R20, RZ ;  /* 0x000000141e087210 */ /* 0x000fe40007f1e0ff */
[----:B------:R-:W-:-:S02]  /*e490*/  MOV R31, R5 ;  /* 0x00000005001f7202 */ /* 0x000fc40000000f00 */
[----:B------:R-:W-:Y:S01]  /*e4a0*/  SEL R12, RZ, 0x10, P5 ;  /* 0x00000010ff0c7807 */ /* 0x000fe20002800000 */
[----:B------:R-:W-:Y:S01]  /*e4b0*/  IMAD.X R9, R4, 0x1, R16, P0 ;  /* 0x0000000104097824 */ /* 0x000fe200000e0610 */
[----:B------:R-:W-:Y:S02]  /*e4c0*/  IADD3 R6, P0, R30, R19, RZ ;  /* 0x000000131e067210 */ /* 0x000fe40007f1e0ff */
[----:B------:R-:W-:Y:S02]  /*e4d0*/  SEL R11, RZ, 0x10, P4 ;  /* 0x00000010ff0b7807 */ /* 0x000fe40002000000 */
[----:B------:R-:W-:Y:S01]  /*e4e0*/  @!PT LDS RZ, [RZ] ;  /* 0x00000000fffff984 */ /* 0x000fe20000000800 */
[----:B------:R-:W-:Y:S01]  /*e4f0*/  @!PT LDS RZ, [RZ] ;  /* 0x00000000fffff984 */ /* 0x000fe20000000800 */
[----:B------:R-:W-:Y:S01]  /*e500*/  @!PT LDS RZ, [RZ] ;  /* 0x00000000fffff984 */ /* 0x000fe20000000800 */
[----:B------:R1:W-:Y:S01]  /*e510*/  LDGSTS.E.BYPASS.LTC128B.128 [R188+0x12100], [R8.64], !P5 ;  /* 0x1210000008bc7fae */ /* 0x0003e2000e901d46 */
[----:B------:R-:W-:Y:S01]  /*e520*/  IMAD.X R7, R4, 0x1, R13, P0 ;  /* 0x0000000104077824 */ /* 0x000fe200000e060d */
[----:B------:R-:W-:Y:S01]  /*e530*/  IADD3 R2, P0, R30, R17, RZ ;  /* 0x000000111e027210 */ /* 0x000fe20007f1e0ff */
[----:B------:R-:W-:-:S03]  /*e540*/  IMAD.MOV.U32 R30, RZ, RZ, 0x1 ;  /* 0x00000001ff1e7424 */ /* 0x000fc600078e00ff */
[----:B------:R2:W-:Y:S01]  /*e550*/  LDGSTS.E.BYPASS.LTC128B.128 [R188+0x14100], [R6.64], !P4 ;  /* 0x1410000006bc7fae */ /* 0x0005e2000e101d46 */
[----:B------:R-:W-:-:S05]  /*e560*/  IMAD.X R3, R4, 0x1, R15, P0 ;  /* 0x0000000104037824 */ /* 0x000fca00000e060f */
[----:B------:R3:W-:Y:S01]  /*e570*/  LDGSTS.E.BYPASS.LTC128B.128 [R188+0x16100], [R2.64], !P6 ;  /* 0x1610000002bc7fae */ /* 0x0007e2000f101d46 */
[----:B-1----:R-:W-:Y:S01]  /*e580*/  IMAD.MOV.U32 R9, RZ, RZ, R252 ;  /* 0x000000ffff097224 */ /* 0x002fe200078e00fc */
[----:B---3--:R-:W-:Y:S02]  /*e590*/  MOV R3, 0x181f ;  /* 0x0000181f00037802 */ /* 0x008fe40000000f00 */
[----:B------:R-:W-:Y:S02]  /*e5a0*/  MOV R2, 0xe5c0 ;  /* 0x0000e5c000027802 */ /* 0x000fe40000000f00 */
[----:B--2---:R-:W-:Y:S05]  /*e5b0*/  CALL.REL.NOINC `($__internal_27_$__cuda_sm70_shflsync_idx_p) ;  /* 0x00001bc000007944 */ /* 0x004fea0003c00000 */
[----:B------:R-:W-:Y:S01]  /*e5c0*/  IMAD.MOV.U32 R8, RZ, RZ, R30 ;  /* 0x000000ffff087224 */ /* 0x000fe200078e001e */
[----:B------:R-:W-:Y:S01]  /*e5d0*/  MOV R30, 0x1 ;  /* 0x00000001001e7802 */ /* 0x000fe20000000f00 */
[----:B------:R-:W-:Y:S01]  /*e5e0*/  IMAD.MOV.U32 R31, RZ, RZ, R10 ;  /* 0x000000ffff1f7224 */ /* 0x000fe200078e000a */
[----:B------:R-:W-:Y:S02]  /*e5f0*/  MOV R3, 0x181f ;  /* 0x0000181f00037802 */ /* 0x000fe40000000f00 */
[----:B------:R-:W-:Y:S02]  /*e600*/  MOV R2, 0xe620 ;  /* 0x0000e62000027802 */ /* 0x000fe40000000f00 */
[----:B------:R-:W-:Y:S05]  /*e610*/  CALL.REL.NOINC `($__internal_27_$__cuda_sm70_shflsync_idx_p) ;  /* 0x00001b6000007944 */ /* 0x000fea0003c00000 */
[----:B------:R-:W-:Y:S01]  /*e620*/  MOV R0, R30 ;  /* 0x0000001e00007202 */ /* 0x000fe20000000f00 */
[----:B------:R-:W-:Y:S05]  /*e630*/  BRA `(.L_x_1670) ;  /* 0xffff4bd000007947 */ /* 0x000fea000383ffff */
.L_x_1581:
[----:B------:R-:W-:Y:S01]  /*e640*/  IMAD.MOV.U32 R31, RZ, RZ, R13 ;  /* 0x000000ffff1f7224 */ /* 0x000fe200078e000d */
[----:B------:R-:W-:Y:S01]  /*e650*/  MOV R30, RZ ;  /* 0x000000ff001e7202 */ /* 0x000fe20000000f00 */
[----:B------:R-:W-:Y:S01]  /*e660*/  IMAD.MOV.U32 R3, RZ, RZ, 0x181f ;  /* 0x0000181fff037424 */ /* 0x000fe200078e00ff */
[----:B------:R-:W-:-:S02]  /*e670*/  MOV R2, 0xe690 ;  /* 0x0000e69000027802 */ /* 0x000fc40000000f00 */
[----:B-1234-:R-:W-:Y:S05]  /*e680*/  CALL.REL.NOINC `($__internal_27_$__cuda_sm70_shflsync_idx_p) ;  /* 0x00001af000007944 */ /* 0x01efea0003c00000 */
[----:B------:R-:W-:Y:S01]  /*e690*/  MOV R12, R30 ;  /* 0x0000001e000c7202 */ /* 0x000fe20000000f00 */
[----:B------:R-:W-:Y:S05]  /*e6a0*/  BRA `(.L_x_1671) ;  /* 0xffff4f9000007947 */ /* 0x000fea000383ffff */
.L_x_1582:
[----:B------:R-:W-:Y:S01]  /*e6b0*/  IMAD.MOV.U32 R31, RZ, RZ, R20 ;  /* 0x000000ffff1f7224 */ /* 0x000fe200078e0014 */
[----:B------:R-:W-:Y:S01]  /*e6c0*/  MOV R30, RZ ;  /* 0x000000ff001e7202 */ /* 0x000fe20000000f00 */
[----:B------:R-:W-:Y:S01]  /*e6d0*/  IMAD.MOV.U32 R3, RZ, RZ, 0x181f ;  /* 0x0000181fff037424 */ /* 0x000fe200078e00ff */
[----:B------:R-:W-:-:S02]  /*e6e0*/  MOV R2, 0xe700 ;  /* 0x0000e70000027802 */ /* 0x000fc40000000f00 */
[----:B-1234-:R-:W-:Y:S05]  /*e6f0*/  CALL.REL.NOINC `($__internal_27_$__cuda_sm70_shflsync_idx_p) ;  /* 0x00001a8000007944 */ /* 0x01efea0003c00000 */
[C---:B------:R-:W-:Y:S02]  /*e700*/  IADD3 R16, P0, R30.reuse, R25, RZ ;  /* 0x000000191e107210 */ /* 0x040fe40007f1e0ff */
[----:B------:R-:W-:-:S02]  /*e710*/  IADD3 R14, P1, R30, R26, RZ ;  /* 0x0000001a1e0e7210 */ /* 0x000fc40007f3e0ff */
[----:B------:R-:W-:Y:S01]  /*e720*/  MOV R31, R13 ;  /* 0x0000000d001f7202 */ /* 0x000fe20000000f00 */
[----:B------:R-:W-:Y:S01]  /*e730*/  IMAD.X R17, R12, 0x1, R21, P0 ;  /* 0x000000010c117824 */ /* 0x000fe200000e0615 */
[----:B------:R-:W-:Y:S01]  /*e740*/  IADD3 R2, P0, R30, R27, RZ ;  /* 0x0000001b1e027210 */ /* 0x000fe20007f1e0ff */
[C---:B------:R-:W-:Y:S01]  /*e750*/  IMAD.X R15, R12.reuse, 0x1, R22, P1 ;  /* 0x000000010c0f7824 */ /* 0x040fe200008e0616 */
[----:B------:R-:W-:Y:S01]  /*e760*/  SEL R19, RZ, 0x10, P5 ;  /* 0x00000010ff137807 */ /* 0x000fe20002800000 */
[----:B------:R-:W-:Y:S01]  /*e770*/  IMAD.MOV.U32 R30, RZ, RZ, 0x1 ;  /* 0x00000001ff1e7424 */ /* 0x000fe200078e00ff */
[----:B------:R-:W-:Y:S01]  /*e780*/  @!PT LDS RZ, [RZ] ;  /* 0x00000000fffff984 */ /* 0x000fe20000000800 */
[----:B------:R-:W-:Y:S01]  /*e790*/  @!PT LDS RZ, [RZ] ;  /* 0x00000000fffff984 */ /* 0x000fe20000000800 */
[----:B------:R-:W-:Y:S01]  /*e7a0*/  @!PT LDS RZ, [RZ] ;  /* 0x00000000fffff984 */ /* 0x000fe20000000800 */
[----:B------:R1:W-:Y:S01]  /*e7b0*/  LDGSTS.E.BYPASS.LTC128B.128 [R188+0x6100], [R16.64], !P5 ;  /* 0x0610000010bc7fae */ /* 0x0003e2000e901d46 */
[----:B------:R-:W-:Y:S01]  /*e7c0*/  IMAD.X R3, R12, 0x1, R23, P0 ;  /* 0x000000010c037824 */ /* 0x000fe200000e0617 */
[----:B------:R-:W-:Y:S02]  /*e7d0*/  SEL R18, RZ, 0x10, P4 ;  /* 0x00000010ff127807 */ /* 0x000fe40002000000 */
[----:B------:R2:W-:Y:S04]  /*e7e0*/  LDGSTS.E.BYPASS.LTC128B.128 [R188+0x8100], [R14.64], !P4 ;  /* 0x081000000ebc7fae */ /* 0x0005e8000e101d46 */
[----:B------:R3:W-:Y:S01]  /*e7f0*/  LDGSTS.E.BYPASS.LTC128B.128 [R188+0xa100], [R2.64], !P6 ;  /* 0x0a10000002bc7fae */ /* 0x0007e2000f101d46 */
[----:B-1----:R-:W-:Y:S01]  /*e800*/  IMAD.MOV.U32 R17, RZ, RZ, R252 ;  /* 0x000000ffff117224 */ /* 0x002fe200078e00fc */
[----:B---3--:R-:W-:-:S02]  /*e810*/  MOV R3, 0x181f ;  /* 0x0000181f00037802 */ /* 0x008fc40000000f00 */
        /* <DEDUP_REMOVED lines=10> */
.L_x_1583:
[----:B------:R-:W-:Y:S01]  /*e8c0*/  IMAD.MOV.U32 R4, RZ, RZ, R0 ;  /* 0x000000ffff047224 */ /* 0x000fe200078e0000 */
[----:B------:R-:W-:Y:S02]  /*e8d0*/  MOV R3, 0x2 ;  /* 0x0000000200037802 */ /* 0x000fe40000000f00 */
[----:B------:R-:W-:Y:S02]  /*e8e0*/  MOV R2, 0xe900 ;  /* 0x0000e90000027802 */ /* 0x000fe40000000f00 */
[----:B------:R-:W-:Y:S05]  /*e8f0*/  CALL.REL.NOINC `($__internal_26_$__cuda_sm70_shflsync_bfly_p) ;  /* 0x0000182000007944 */ /* 0x000fea0003c00000 */
[----:B------:R-:W-:Y:S01]  /*e900*/  MOV R2, R16 ;  /* 0x0000001000027202 */ /* 0x000fe20000000f00 */
[----:B------:R-:W-:Y:S05]  /*e910*/  BRA `(.L_x_1673) ;  /* 0xffff625000007947 */ /* 0x000fea000383ffff */
.L_x_1586:
[----:B------:R-:W-:Y:S01]  /*e920*/  IMAD.MOV.U32 R31, RZ, RZ, R10 ;  /* 0x000000ffff1f7224 */ /* 0x000fe200078e000a */
[----:B------:R-:W-:Y:S01]  /*e930*/  MOV R30, RZ ;  /* 0x000000ff001e7202 */ /* 0x000fe20000000f00 */
[----:B------:R-:W-:Y:S01]  /*e940*/  IMAD.MOV.U32 R3, RZ, RZ, 0x181f ;  /* 0x0000181fff037424 */ /* 0x000fe200078e00ff */
[----:B------:R-:W-:-:S02]  /*e950*/  MOV R2, 0xe970 ;  /* 0x0000e97000027802 */ /* 0x000fc40000000f00 */
[----:B------:R-:W-:Y:S05]  /*e960*/  CALL.REL.NOINC `($__internal_27_$__cuda_sm70_shflsync_idx_p) ;  /* 0x0000181000007944 */ /* 0x000fea0003c00000 */
[----:B------:R-:W-:Y:S01]  /*e970*/  MOV R4, R30 ;  /* 0x0000001e00047202 */ /* 0x000fe20000000f00 */
[----:B------:R-:W-:Y:S05]  /*e980*/  BRA `(.L_x_1674) ;  /* 0xffff75d000007947 */ /* 0x000fea000383ffff */
.L_x_1587:
[----:B------:R-:W-:Y:S01]  /*e990*/  IMAD.MOV.U32 R31, RZ, RZ, R12 ;  /* 0x000000ffff1f7224 */ /* 0x000fe200078e000c */
[----:B------:R-:W-:Y:S01]  /*e9a0*/  MOV R30, RZ ;  /* 0x000000ff001e7202 */ /* 0x000fe20000000f00 */
[----:B------:R-:W-:Y:S01]  /*e9b0*/  IMAD.MOV.U32 R3, RZ, RZ, 0x181f ;  /* 0x0000181fff037424 */ /* 0x000fe200078e00ff */
[----:B------:R-:W-:-:S02]  /*e9c0*/  MOV R2, 0xe9e0 ;  /* 0x0000e9e000027802 */ /* 0x000fc40000000f00 */
[----:B-12---:R-:W-:Y:S05]  /*e9d0*/  CALL.REL.NOINC `($__internal_27_$__cuda_sm70_shflsync_idx_p) ;  /* 0x000017a000007944 */ /* 0x006fea0003c00000 */
[----:B------:R-:W-:Y:S01]  /*e9e0*/  IADD3 R6, P0, R30, R16, RZ ;  /* 0x000000101e067210 */ /* 0x000fe20007f1e0ff */
[----:B------:R-:W-:Y:S01]  /*e9f0*/  IMAD.MOV.U32 R31, RZ, RZ, R10 ;  /* 0x000000ffff1f7224 */ /* 0x000fe200078e000a */
        /* <DEDUP_REMOVED lines=9> */
[----:B------:R-:W-:-:S05]  /*ea90*/  IMAD.X R3, R4, 0x1, R14, P0 ;  /* 0x0000000104037824 */ /* 0x000fca00000e060e */
[----:B------:R2:W-:Y:S02]  /*eaa0*/  LDGSTS.E.BYPASS.LTC128B.128 [R188+0xe100], [R2.64], !P4 ;  /* 0x0e10000002bc7fae */ /* 0x0005e4000e101d46 */
[----:B--2---:R-:W-:Y:S01]  /*eab0*/  IADD3 R2, P0, R30, R18, RZ ;  /* 0x000000121e027210 */ /* 0x004fe20007f1e0ff */
[----:B------:R-:W-:-:S04]  /*eac0*/  IMAD.MOV.U32 R30, RZ, RZ, 0x1 ;  /* 0x00000001ff1e7424 */ /* 0x000fc800078e00ff */
[----:B------:R-:W-:-:S05]  /*ead0*/  IMAD.X R3, R4, 0x1, R15, P0 ;  /* 0x0000000104037824 */ /* 0x000fca00000e060f */
[----:B------:R2:W-:Y:S02]  /*eae0*/  LDGSTS.E.BYPASS.LTC128B.128 [R188+0x10100], [R2.64], !P6 ;  /* 0x1010000002bc7fae */ /* 0x0005e4000f101d46 */
[----:B--2---:R-:W-:Y:S02]  /*eaf0*/  MOV R3, 0x181f ;  /* 0x0000181f00037802 */ /* 0x004fe40000000f00 */
[----:B------:R-:W-:Y:S02]  /*eb00*/  MOV R2, 0xeb20 ;  /* 0x0000eb2000027802 */ /* 0x000fe40000000f00 */
[----:B-1----:R-:W-:Y:S05]  /*eb10*/  CALL.REL.NOINC `($__internal_27_$__cuda_sm70_shflsync_idx_p) ;  /* 0x0000166000007944 */ /* 0x002fea0003c00000 */
        /* <DEDUP_REMOVED lines=8> */
.L_x_1591:
[----:B------:R-:W-:Y:S01]  /*eba0*/  MOV R30, RZ ;  /* 0x000000ff001e7202 */ /* 0x000fe20000000f00 */
[----:B------:R-:W-:Y:S01]  /*ebb0*/  IMAD.MOV.U32 R31, RZ, RZ, R12 ;  /* 0x000000ffff1f7224 */ /* 0x000fe200078e000c */
[----:B------:R-:W-:Y:S01]  /*ebc0*/  MOV R2, 0xebf0 ;  /* 0x0000ebf000027802 */ /* 0x000fe20000000f00 */
[----:B------:R-:W-:Y:S02]  /*ebd0*/  IMAD.MOV.U32 R3, RZ, RZ, 0x181f ;  /* 0x0000181fff037424 */ /* 0x000fe400078e00ff */
[----:B-1234-:R-:W-:Y:S05]  /*ebe0*/  CALL.REL.NOINC `($__internal_27_$__cuda_sm70_shflsync_idx_p) ;  /* 0x0000159000007944 */ /* 0x01efea0003c00000 */
[----:B------:R-:W-:Y:S01]  /*ebf0*/  MOV R5, R30 ;  /* 0x0000001e00057202 */ /* 0x000fe20000000f00 */
[----:B------:R-:W-:-:S05]  /*ec00*/  BRA `(.L_x_1676) ;  /* 0xffff790000007947 */ /* 0x000fca000383ffff */
.L_x_1592:
[----:B------:R-:W-:Y:S01]  /*ec10*/  MOV R30, RZ ;  /* 0x000000ff001e7202 */ /* 0x000fe20000000f00 */
[----:B------:R-:W-:Y:S01]  /*ec20*/  IMAD.MOV.U32 R31, RZ, RZ, R13 ;  /* 0x000000ffff1f7224 */ /* 0x000fe200078e000d */
[----:B------:R-:W-:Y:S01]  /*ec30*/  MOV R2, 0xec60 ;  /* 0x0000ec6000027802 */ /* 0x000fe20000000f00 */
[----:B------:R-:W-:Y:S02]  /*ec40*/  IMAD.MOV.U32 R3, RZ, RZ, 0x181f ;  /* 0x0000181fff037424 */ /* 0x000fe400078e00ff */
[----:B-1234-:R-:W-:Y:S05]  /*ec50*/  CALL.REL.NOINC `($__internal_27_$__cuda_sm70_shflsync_idx_p) ;  /* 0x0000152000007944 */ /* 0x01efea0003c00000 */
[----:B------:R-:W-:Y:S01]  /*ec60*/  IMAD R4, R176, 0x6000, R204 ;  /* 0x00006000b0047824 */ /* 0x000fe200078e02cc */
[C---:B------:R-:W-:Y:S01]  /*ec70*/  IADD3 R2, P0, R30.reuse, R23, RZ ;  /* 0x000000171e027210 */ /* 0x040fe20007f1e0ff */
[----:B------:R-:W-:Y:S01]  /*ec80*/  IMAD.MOV.U32 R31, RZ, RZ, R12 ;  /* 0x000000ffff1f7224 */ /* 0x000fe200078e000c */
[----:B------:R-:W-:Y:S02]  /*ec90*/  SEL R15, RZ, 0x10, P4 ;  /* 0x00000010ff0f7807 */ /* 0x000fe40002000000 */
[----:B------:R-:W-:Y:S01]  /*eca0*/  SEL R14, RZ, 0x10, P6 ;  /* 0x00000010ff0e7807 */ /* 0x000fe20003000000 */
[C---:B------:R-:W-:Y:S01]  /*ecb0*/  IMAD.X R3, R5.reuse, 0x1, R20, P0 ;  /* 0x0000000105037824 */ /* 0x040fe200000e0614 */
[C---:B------:R-:W-:Y:S04]  /*ecc0*/  IADD3 R6, P0, R30.reuse, R28, RZ ;  /* 0x0000001c1e067210 */ /* 0x040fe80007f1e0ff */
[----:B------:R-:W-:Y:S01]  /*ecd0*/  @!PT LDS RZ, [RZ] ;  /* 0x00000000fffff984 */ /* 0x000fe20000000800 */
[----:B------:R-:W-:Y:S01]  /*ece0*/  @!PT LDS RZ, [RZ] ;  /* 0x00000000fffff984 */ /* 0x000fe20000000800 */
[----:B------:R-:W-:Y:S01]  /*ecf0*/  @!PT LDS RZ, [RZ] ;  /* 0x00000000fffff984 */ /* 0x000fe20000000800 */
[----:B------:R1:W-:Y:S01]  /*ed00*/  LDGSTS.E.BYPASS.LTC128B.128 [R4], [R2.64], !P5 ;  /* 0x0000000002047fae */ /* 0x0003e2000e901d46 */
[C---:B------:R-:W-:Y:S05]  /*ed10*/  IMAD.X R7, R5.reuse, 0x1, R21, P0 ;  /* 0x0000000105077824 */ /* 0x040fea00000e0615 */
[----:B------:R2:W-:Y:S01]  /*ed20*/  LDGSTS.E.BYPASS.LTC128B.128 [R4+0x2000], [R6.64], !P4 ;  /* 0x0200000006047fae */ /* 0x0005e2000e101d46 */
[----:B-1----:R-:W-:Y:S01]  /*ed30*/  IADD3 R2, P0, R30, R29, RZ ;  /* 0x0000001d1e027210 */ /* 0x002fe20007f1e0ff */
[----:B------:R-:W-:Y:S04]  /*ed40*/  IMAD.MOV.U32 R30, RZ, RZ, 0x1 ;  /* 0x00000001ff1e7424 */ /* 0x000fe800078e00ff */
[----:B------:R-:W-:Y:S01]  /*ed50*/  IMAD.X R3, R5, 0x1, R22, P0 ;  /* 0x0000000105037824 */ /* 0x000fe200000e0616 */
[----:B--2---:R-:W-:Y:S04]  /*ed60*/  SEL R6, RZ, 0x10, P5 ;  /* 0x00000010ff067807 */ /* 0x004fe80002800000 */
[----:B------:R1:W-:Y:S02]  /*ed70*/  LDGSTS.E.BYPASS.LTC128B.128 [R4+0x4000], [R2.64], !P6 ;  /* 0x0400000002047fae */ /* 0x0003e4000f101d46 */
[----:B-1----:R-:W-:Y:S01]  /*ed80*/  MOV R2, 0xedb0 ;  /* 0x0000edb000027802 */ /* 0x002fe20000000f00 */
[----:B------:R-:W-:Y:S02]  /*ed90*/  IMAD.MOV.U32 R3, RZ, RZ, 0x181f ;  /* 0x0000181fff037424 */ /* 0x000fe400078e00ff */
[----:B------:R-:W-:Y:S05]  /*eda0*/  CALL.REL.NOINC `($__internal_27_$__cuda_sm70_shflsync_idx_p) ;  /* 0x000013d000007944 */ /* 0x000fea0003c00000 */
[----:B------:R-:W-:Y:S01]  /*edb0*/  MOV R3, 0x181f ;  /* 0x0000181f00037802 */ /* 0x000fe20000000f00 */
[----:B------:R-:W-:Y:S01]  /*edc0*/  IMAD.MOV.U32 R5, RZ, RZ, R30 ;  /* 0x000000ffff057224 */ /* 0x000fe200078e001e */
[----:B------:R-:W-:Y:S01]  /*edd0*/  MOV R30, 0x1 ;  /* 0x00000001001e7802 */ /* 0x000fe20000000f00 */
[----:B------:R-:W-:Y:S01]  /*ede0*/  IMAD.MOV.U32 R31, RZ, RZ, R13 ;  /* 0x000000ffff1f7224 */ /* 0x000fe200078e000d */
[----:B------:R-:W-:Y:S02]  /*edf0*/  MOV R2, 0xee10 ;  /* 0x0000ee1000027802 */ /* 0x000fe40000000f00 */
[----:B------:R-:W-:Y:S05]  /*ee00*/  CALL.REL.NOINC `($__internal_27_$__cuda_sm70_shflsync_idx_p) ;  /* 0x0000137000007944 */ /* 0x000fea0003c00000 */
[----:B------:R-:W-:Y:S01]  /*ee10*/  MOV R2, R30 ;  /* 0x0000001e00027202 */ /* 0x000fe20000000f00 */
[----:B------:R-:W-:-:S05]  /*ee20*/  BRA `(.L_x_1677) ;  /* 0xffff781000007947 */ /* 0x000fca000383ffff */
.L_x_1593:
[----:B------:R-:W-:Y:S02]  /*ee30*/  MOV R3, 0x2 ;  /* 0x0000000200037802 */ /* 0x000fe40000000f00 */
[----:B------:R-:W-:Y:S02]  /*ee40*/  MOV R2, 0xee60 ;  /* 0x0000ee6000027802 */ /* 0x000fe40000000f00 */
[----:B------:R-:W-:Y:S05]  /*ee50*/  CALL.REL.NOINC `($__internal_26_$__cuda_sm70_shflsync_bfly_p) ;  /* 0x000012c000007944 */ /* 0x000fea0003c00000 */
[----:B------:R-:W-:Y:S01]  /*ee60*/  MOV R2, R16 ;  /* 0x0000001000027202 */ /* 0x000fe20000000f00 */
[----:B------:R-:W-:-:S05]  /*ee70*/  BRA `(.L_x_1678) ;  /* 0xffff892000007947 */ /* 0x000fca000383ffff */
.L_x_1596:
[----:B------:R-:W-:Y:S01]  /*ee80*/  MOV R30, RZ ;  /* 0x000000ff001e7202 */ /* 0x000fe20000000f00 */
[----:B------:R-:W-:Y:S01]  /*ee90*/  IMAD.MOV.U32 R31, RZ, RZ, R5 ;  /* 0x000000ffff1f7224 */ /* 0x000fe200078e0005 */
[----:B------:R-:W-:Y:S01]  /*eea0*/  MOV R2, 0xeed0 ;  /* 0x0000eed000027802 */ /* 0x000fe20000000f00 */
[----:B------:R-:W-:Y:S02]  /*eeb0*/  IMAD.MOV.U32 R3, RZ, RZ, 0x181f ;  /* 0x0000181fff037424 */ /* 0x000fe400078e00ff */
[----:B------:R-:W-:Y:S05]  /*eec0*/  CALL.REL.NOINC `($__internal_27_$__cuda_sm70_shflsync_idx_p) ;  /* 0x000012b000007944 */ /* 0x000fea0003c00000 */
[----:B------:R-:W-:Y:S01]  /*eed0*/  MOV R4, R30 ;  /* 0x0000001e00047202 */ /* 0x000fe20000000f00 */
[----:B------:R-:W-:-:S05]  /*eee0*/  BRA `(.L_x_1679) ;  /* 0xffffa2c000007947 */ /* 0x000fca000383ffff */
.L_x_1597:
[----:B------:R-:W-:Y:S01]  /*eef0*/  MOV R30, RZ ;  /* 0x000000ff001e7202 */ /* 0x000fe20000000f00 */
[----:B------:R-:W-:Y:S01]  /*ef00*/  IMAD.MOV.U32 R31, RZ, RZ, R12 ;  /* 0x000000ffff1f7224 */ /* 0x000fe200078e000c */
[----:B------:R-:W-:Y:S01]  /*ef10*/  MOV R2, 0xef40 ;  /* 0x0000ef4000027802 */ /* 0x000fe20000000f00 */
[----:B------:R-:W-:Y:S02]  /*ef20*/  IMAD.MOV.U32 R3, RZ, RZ, 0x181f ;  /* 0x0000181fff037424 */ /* 0x000fe400078e00ff */
[----:B-12---:R-:W-:Y:S05]  /*ef30*/  CALL.REL.NOINC `($__internal_27_$__cuda_sm70_shflsync_idx_p) ;  /* 0x0000124000007944 */ /* 0x006fea0003c00000 */
[----:B------:R-:W-:Y:S01]  /*ef40*/  IMAD R0, R176, 0x6000, R205 ;  /* 0x00006000b0007824 */ /* 0x000fe200078e02cd */
[----:B------:R-:W-:Y:S01]  /*ef50*/  IADD3 R2, P0, R30, R16, RZ ;  /* 0x000000101e027210 */ /* 0x000fe20007f1e0ff */
[----:B------:R-:W-:Y:S01]  /*ef60*/  IMAD.MOV.U32 R31, RZ, RZ, R5 ;  /* 0x000000ffff1f7224 */ /* 0x000fe200078e0005 */
[----:B------:R-:W-:Y:S02]  /*ef70*/  SEL R11, RZ, 0x10, P5 ;  /* 0x00000010ff0b7807 */ /* 0x000fe40002800000 */
[----:B------:R-:W-:Y:S01]  /*ef80*/  SEL R10, RZ, 0x10, P4 ;  /* 0x00000010ff0a7807 */ /* 0x000fe20002000000 */
[----:B------:R-:W-:Y:S01]  /*ef90*/  IMAD.X R3, R4, 0x1, R13, P0 ;  /* 0x0000000104037824 */ /* 0x000fe200000e060d */
[----:B------:R-:W-:Y:S02]  /*efa0*/  IADD3 R6, P0, R30, R17, RZ ;  /* 0x000000111e067210 */ /* 0x000fe40007f1e0ff */
[----:B------:R-:W-:Y:S02]  /*efb0*/  SEL R5, RZ, 0x10, P6 ;  /* 0x00000010ff057807 */ /* 0x000fe40003000000 */
[----:B------:R-:W-:Y:S01]  /*efc0*/  @!PT LDS RZ, [RZ] ;  /* 0x00000000fffff984 */ /* 0x000fe20000000800 */
[----:B------:R-:W-:Y:S01]  /*efd0*/  @!PT LDS RZ, [RZ] ;  /* 0x00000000fffff984 */ /* 0x000fe20000000800 */
[----:B------:R-:W-:Y:S01]  /*efe0*/  @!PT LDS RZ, [RZ] ;  /* 0x00000000fffff984 */ /* 0x000fe20000000800 */
[----:B------:R1:W-:Y:S01]  /*eff0*/  LDGSTS.E.BYPASS.LTC128B.128 [R0], [R2.64], !P5 ;  /* 0x0000000002007fae */ /* 0x0003e2000e901d46 */
        /* <DEDUP_REMOVED lines=8> */
[----:B--2---:R-:W-:Y:S05]  /*f080*/  CALL.REL.NOINC `($__internal_27_$__cuda_sm70_shflsync_idx_p) ;  /* 0x000010f000007944 */ /* 0x004fea0003c00000 */
        /* <DEDUP_REMOVED lines=8> */
.L_x_1599:
[----:B------:R-:W-:Y:S01]  /*f110*/  IMAD.MOV.U32 R4, RZ, RZ, R179 ;  /* 0x000000ffff047224 */ /* 0x000fe200078e00b3 */
[----:B-1----:R-:W-:-:S02]  /*f120*/  MOV R3, 0x2 ;  /* 0x0000000200037802 */ /* 0x002fc40000000f00 */
[----:B------:R-:W-:Y:S02]  /*f130*/  MOV R2, 0xf150 ;  /* 0x0000f15000027802 */ /* 0x000fe40000000f00 */
[----:B------:R-:W-:Y:S05]  /*f140*/  CALL.REL.NOINC `($__internal_26_$__cuda_sm70_shflsync_bfly_p) ;  /* 0x00000fd000007944 */ /* 0x000fea0003c00000 */
[----:B------:R-:W-:Y:S01]  /*f150*/  MOV R0, R16 ;  /* 0x0000001000007202 */ /* 0x000fe20000000f00 */
[----:B------:R-:W-:Y:S05]  /*f160*/  BRA `(.L_x_1681) ;  /* 0xffffa39000007947 */ /* 0x000fea000383ffff */
.L_x_1600:
[----:B------:R-:W-:Y:S01]  /*f170*/  IMAD.MOV.U32 R4, RZ, RZ, R0 ;  /* 0x000000ffff047224 */ /* 0x000fe200078e0000 */
[----:B-1----:R-:W-:Y:S02]  /*f180*/  MOV R3, 0x1 ;  /* 0x0000000100037802 */ /* 0x002fe40000000f00 */
[----:B------:R-:W-:Y:S02]  /*f190*/  MOV R2, 0xf1b0 ;  /* 0x0000f1b000027802 */ /* 0x000fe40000000f00 */
[----:B--2---:R-:W-:Y:S05]  /*f1a0*/  CALL.REL.NOINC `($__internal_26_$__cuda_sm70_shflsync_bfly_p) ;  /* 0x00000f7000007944 */ /* 0x004fea0003c00000 */
[----:B------:R-:W-:Y:S01]  /*f1b0*/  FADD.FTZ R0, R0, R16 ;  /* 0x0000001000007221 */ /* 0x000fe20000010000 */
[----:B------:R-:W-:Y:S02]  /*f1c0*/  MOV R4, R184 ;  /* 0x000000b800047202 */ /* 0x000fe40000000f00 */
[----:B------:R-:W-:Y:S02]  /*f1d0*/  MOV R3, 0x2 ;  /* 0x0000000200037802 */ /* 0x000fe40000000f00 */
[----:B------:R-:W-:Y:S02]  /*f1e0*/  MOV R2, 0xf200 ;  /* 0x0000f20000027802 */ /* 0x000fe40000000f00 */
[----:B------:R-:W-:Y:S05]  /*f1f0*/  CALL.REL.NOINC `($__internal_26_$__cuda_sm70_shflsync_bfly_p) ;  /* 0x00000f2000007944 */ /* 0x000fea0003c00000 */
[----:B------:R-:W-:Y:S01]  /*f200*/  FADD.FTZ R4, R184, R16 ;  /* 0x00000010b8047221 */ /* 0x000fe20000010000 */
[----:B------:R-:W-:-:S02]  /*f210*/  MOV R3, 0x1 ;  /* 0x0000000100037802 */ /* 0x000fc40000000f00 */
[----:B------:R-:W-:Y:S02]  /*f220*/  MOV R2, 0xf240 ;  /* 0x0000f24000027802 */ /* 0x000fe40000000f00 */
[----:B------:R-:W-:Y:S05]  /*f230*/  CALL.REL.NOINC `($__internal_26_$__cuda_sm70_shflsync_bfly_p) ;  /* 0x00000ee000007944 */ /* 0x000fea0003c00000 */
[----:B------:R-:W-:Y:S01]  /*f240*/  MOV R3, R16 ;  /* 0x0000001000037202 */ /* 0x000fe20000000f00 */
[----:B------:R-:W-:Y:S05]  /*f250*/  BRA `(.L_x_1682) ;  /* 0xffffa31000007947 */ /* 0x000fea000383ffff */
.L_x_1607:
[----:B--234-:R-:W-:Y:S01]  /*f260*/  IMAD.MOV.U32 R31, RZ, RZ, R5 ;  /* 0x000000ffff1f7224 */ /* 0x01cfe200078e0005 */
[----:B------:R-:W-:Y:S01]  /*f270*/  MOV R30, RZ ;  /* 0x000000ff001e7202 */ /* 0x000fe20000000f00 */
[----:B------:R-:W-:Y:S01]  /*f280*/  IMAD.MOV.U32 R3, RZ, RZ, 0x181f ;  /* 0x0000181fff037424 */ /* 0x000fe200078e00ff */
[----:B------:R-:W-:Y:S02]  /*f290*/  MOV R2, 0xf2b0 ;  /* 0x0000f2b000027802 */ /* 0x000fe40000000f00 */
[----:B-1----:R-:W-:Y:S05]  /*f2a0*/  CALL.REL.NOINC `($__internal_27_$__cuda_sm70_shflsync_idx_p) ;  /* 0x00000ed000007944 */ /* 0x002fea0003c00000 */
[----:B------:R-:W-:Y:S01]  /*f2b0*/  MOV R4, R30 ;  /* 0x0000001e00047202 */ /* 0x000fe20000000f00 */
[----:B------:R-:W-:Y:S05]  /*f2c0*/  BRA `(.L_x_1683) ;  /* 0xffffb9c000007947 */ /* 0x000fea000383ffff */
.L_x_1608:
[----:B------:R-:W-:Y:S01]  /*f2d0*/  IMAD.MOV.U32 R31, RZ, RZ, R11 ;  /* 0x000000ffff1f7224 */ /* 0x000fe200078e000b */
[----:B------:R-:W-:Y:S01]  /*f2e0*/  MOV R30, RZ ;  /* 0x000000ff001e7202 */ /* 0x000fe20000000f00 */
[----:B------:R-:W-:Y:S01]  /*f2f0*/  IMAD.MOV.U32 R3, RZ, RZ, 0x181f ;  /* 0x0000181fff037424 */ /* 0x000fe200078e00ff */
[----:B------:R-:W-:Y:S02]  /*f300*/  MOV R2, 0xf320 ;  /* 0x0000f32000027802 */ /* 0x000fe40000000f00 */
[----:B-123--:R-:W-:Y:S05]  /*f310*/  CALL.REL.NOINC `($__internal_27_$__cuda_sm70_shflsync_idx_p) ;  /* 0x00000e6000007944 */ /* 0x00efea0003c00000 */
[----:B------:R-:W-:Y:S01]  /*f320*/  MOV R0, R30 ;  /* 0x0000001e00007202 */ /* 0x000fe20000000f00 */
[----:B------:R-:W-:Y:S05]  /*f330*/  BRA `(.L_x_1684) ;  /* 0xffffb97000007947 */ /* 0x000fea000383ffff */
.L_x_1611:
[----:B------:R-:W-:Y:S01]  /*f340*/  IMAD.MOV.U32 R31, RZ, RZ, R5 ;  /* 0x000000ffff1f7224 */ /* 0x000fe200078e0005 */
[----:B------:R-:W-:Y:S01]  /*f350*/  MOV R30, 0x1 ;  /* 0x00000001001e7802 */ /* 0x000fe20000000f00 */
[----:B--2---:R-:W-:Y:S01]  /*f360*/  IMAD.MOV.U32 R3, RZ, RZ, 0x181f ;  /* 0x0000181fff037424 */ /* 0x004fe200078e00ff */
[----:B------:R-:W-:-:S02]  /*f370*/  MOV R2, 0xf390 ;  /* 0x0000f39000027802 */ /* 0x000fc40000000f00 */
[----:B-1-34-:R-:W-:Y:S05]  /*f380*/  CALL.REL.NOINC `($__internal_27_$__cuda_sm70_shflsync_idx_p) ;  /* 0x00000df000007944 */ /* 0x01afea0003c00000 */
        /* <DEDUP_REMOVED lines=8> */
.L_x_1614:
[----:B------:R-:W-:Y:S01]  /*f410*/  IMAD.MOV.U32 R31, RZ, RZ, R5 ;  /* 0x000000ffff1f7224 */ /* 0x000fe200078e0005 */
[----:B------:R-:W-:Y:S01]  /*f420*/  MOV R30, 0x2 ;  /* 0x00000002001e7802 */ /* 0x000fe20000000f00 */
[----:B--2---:R-:W-:Y:S01]  /*f430*/  IMAD.MOV.U32 R3, RZ, RZ, 0x181f ;  /* 0x0000181fff037424 */ /* 0x004fe200078e00ff */
[----:B------:R-:W-:Y:S02]  /*f440*/  MOV R2, 0xf460 ;  /* 0x0000f46000027802 */ /* 0x000fe40000000f00 */
[----:B-1-34-:R-:W-:Y:S05]  /*f450*/  CALL.REL.NOINC `($__internal_27_$__cuda_sm70_shflsync_idx_p) ;  /* 0x00000d2000007944 */ /* 0x01afea0003c00000 */
[----:B------:R-:W-:Y:S01]  /*f460*/  MOV R4, R30 ;  /* 0x0000001e00047202 */ /* 0x000fe20000000f00 */
[----:B------:R-:W-:Y:S05]  /*f470*/  BRA `(.L_x_1686) ;  /* 0xffffbb0000007947 */ /* 0x000fea000383ffff */
.L_x_1615:
[----:B------:R-:W-:Y:S01]  /*f480*/  IMAD.MOV.U32 R31, RZ, RZ, R11 ;  /* 0x000000ffff1f7224 */ /* 0x000fe200078e000b */
[----:B------:R-:W-:Y:S01]  /*f490*/  MOV R30, 0x2 ;  /* 0x00000002001e7802 */ /* 0x000fe20000000f00 */
[----:B--2---:R-:W-:Y:S01]  /*f4a0*/  IMAD.MOV.U32 R3, RZ, RZ, 0x181f ;  /* 0x0000181fff037424 */ /* 0x004fe200078e00ff */
[----:B------:R-:W-:Y:S02]  /*f4b0*/  MOV R2, 0xf4d0 ;  /* 0x0000f4d000027802 */ /* 0x000fe40000000f00 */
[----:B-1-34-:R-:W-:Y:S05]  /*f4c0*/  CALL.REL.NOINC `($__internal_27_$__cuda_sm70_shflsync_idx_p) ;  /* 0x00000cb000007944 */ /* 0x01afea0003c00000 */
[----:B------:R-:W-:Y:S01]  /*f4d0*/  MOV R0, R30 ;  /* 0x0000001e00007202 */ /* 0x000fe20000000f00 */
[----:B------:R-:W-:Y:S05]  /*f4e0*/  BRA `(.L_x_1687) ;  /* 0xffffbab000007947 */ /* 0x000fea000383ffff */
.L_x_1618:
[----:B------:R-:W-:Y:S01]  /*f4f0*/  IMAD.MOV.U32 R31, RZ, RZ, R5 ;  /* 0x000000ffff1f7224 */ /* 0x000fe200078e0005 */
[----:B------:R-:W-:Y:S01]  /*f500*/  MOV R30, 0x3 ;  /* 0x00000003001e7802 */ /* 0x000fe20000000f00 */
[----:B---3--:R-:W-:Y:S01]  /*f510*/  IMAD.MOV.U32 R3, RZ, RZ, 0x181f ;  /* 0x0000181fff037424 */ /* 0x008fe200078e00ff */
        /* <DEDUP_REMOVED lines=10> */
.L_x_1620:
[----:B------:R-:W-:Y:S01]  /*f5c0*/  IMAD.MOV.U32 R31, RZ, RZ, R5 ;  /* 0x000000ffff1f7224 */ /* 0x000fe200078e0005 */
[----:B------:R-:W-:Y:S01]  /*f5d0*/  MOV R30, RZ ;  /* 0x000000ff001e7202 */ /* 0x000fe20000000f00 */
[----:B------:R-:W-:Y:S01]  /*f5e0*/  IMAD.MOV.U32 R3, RZ, RZ, 0x1c1f ;  /* 0x00001c1fff037424 */ /* 0x000fe200078e00ff */
[----:B------:R-:W-:Y:S02]  /*f5f0*/  MOV R2, 0xf610 ;  /* 0x0000f61000027802 */ /* 0x000fe40000000f00 */
[----:B------:R-:W-:Y:S05]  /*f600*/  CALL.REL.NOINC `($__internal_27_$__cuda_sm70_shflsync_idx_p) ;  /* 0x00000b7000007944 */ /* 0x000fea0003c00000 */
[----:B------:R-:W-:Y:S01]  /*f610*/  MOV R4, R30 ;  /* 0x0000001e00047202 */ /* 0x000fe20000000f00 */
[----:B------:R-:W-:Y:S05]  /*f620*/  BRA `(.L_x_1689) ;  /* 0xffffbe2000007947 */ /* 0x000fea000383ffff */
.L_x_1621:
[----:B------:R-:W-:Y:S01]  /*f630*/  IMAD.MOV.U32 R31, RZ, RZ, R12 ;  /* 0x000000ffff1f7224 */ /* 0x000fe200078e000c */
[----:B------:R-:W-:Y:S01]  /*f640*/  MOV R30, RZ ;  /* 0x000000ff001e7202 */ /* 0x000fe20000000f00 */
[----:B------:R-:W-:Y:S01]  /*f650*/  IMAD.MOV.U32 R3, RZ, RZ, 0x1c1f ;  /* 0x00001c1fff037424 */ /* 0x000fe200078e00ff */
[----:B------:R-:W-:Y:S02]  /*f660*/  MOV R2, 0xf680 ;  /* 0x0000f68000027802 */ /* 0x000fe40000000f00 */
[----:B-12---:R-:W-:Y:S05]  /*f670*/  CALL.REL.NOINC `($__internal_27_$__cuda_sm70_shflsync_idx_p) ;  /* 0x00000b0000007944 */ /* 0x006fea0003c00000 */
[----:B------:R-:W-:Y:S01]  /*f680*/  MOV R0, R30 ;  /* 0x0000001e00007202 */ /* 0x000fe20000000f00 */
[----:B------:R-:W-:Y:S05]  /*f690*/  BRA `(.L_x_1690) ;  /* 0xffffbdd000007947 */ /* 0x000fea000383ffff */
.L_x_1624:
[----:B------:R-:W-:Y:S01]  /*f6a0*/  IMAD.MOV.U32 R31, RZ, RZ, R5 ;  /* 0x000000ffff1f7224 */ /* 0x000fe200078e0005 */
[----:B------:R-:W-:Y:S01]  /*f6b0*/  MOV R30, 0x1 ;  /* 0x00000001001e7802 */ /* 0x000fe20000000f00 */
[----:B----4-:R-:W-:Y:S01]  /*f6c0*/  IMAD.MOV.U32 R3, RZ, RZ, 0x1c1f ;  /* 0x00001c1fff037424 */ /* 0x010fe200078e00ff */
[----:B------:R-:W-:-:S02]  /*f6d0*/  MOV R2, 0xf6f0 ;  /* 0x0000f6f000027802 */ /* 0x000fc40000000f00 */
[----:B-123--:R-:W-:Y:S05]  /*f6e0*/  CALL.REL.NOINC `($__internal_27_$__cuda_sm70_shflsync_idx_p) ;  /* 0x00000a9000007944 */ /* 0x00efea0003c00000 */
        /* <DEDUP_REMOVED lines=8> */
.L_x_1628:
[----:B------:R-:W-:Y:S01]  /*f770*/  IMAD.MOV.U32 R31, RZ, RZ, R5 ;  /* 0x000000ffff1f7224 */ /* 0x000fe200078e0005 */
[----:B------:R-:W-:Y:S01]  /*f780*/  MOV R30, RZ ;  /* 0x000000ff001e7202 */ /* 0x000fe20000000f00 */
[----:B------:R-:W-:Y:S01]  /*f790*/  IMAD.MOV.U32 R3, RZ, RZ, 0x181f ;  /* 0x0000181fff037424 */ /* 0x000fe200078e00ff */
[----:B------:R-:W-:Y:S02]  /*f7a0*/  MOV R2, 0xf7c0 ;  /* 0x0000f7c000027802 */ /* 0x000fe40000000f00 */
[----:B--2---:R-:W-:Y:S05]  /*f7b0*/  CALL.REL.NOINC `($__internal_27_$__cuda_sm70_shflsync_idx_p) ;  /* 0x000009c000007944 */ /* 0x004fea0003c00000 */
[----:B------:R-:W-:Y:S01]  /*f7c0*/  MOV R4, R30 ;  /* 0x0000001e00047202 */ /* 0x000fe20000000f00 */
[----:B------:R-:W-:Y:S05]  /*f7d0*/  BRA `(.L_x_1692) ;  /* 0xffffd3b000007947 */ /* 0x000fea000383ffff */
.L_x_1629:
[----:B------:R-:W-:Y:S01]  /*f7e0*/  IMAD.MOV.U32 R31, RZ, RZ, R12 ;  /* 0x000000ffff1f7224 */ /* 0x000fe200078e000c */
[----:B------:R-:W-:Y:S01]  /*f7f0*/  MOV R30, RZ ;  /* 0x000000ff001e7202 */ /* 0x000fe20000000f00 */
[----:B------:R-:W-:Y:S01]  /*f800*/  IMAD.MOV.U32 R3, RZ, RZ, 0x181f ;  /* 0x0000181fff037424 */ /* 0x000fe200078e00ff */
[----:B------:R-:W-:Y:S02]  /*f810*/  MOV R2, 0xf830 ;  /* 0x0000f83000027802 */ /* 0x000fe40000000f00 */
[----:B-123--:R-:W-:Y:S05]  /*f820*/  CALL.REL.NOINC `($__internal_27_$__cuda_sm70_shflsync_idx_p) ;  /* 0x0000095000007944 */ /* 0x00efea0003c00000 */
[----:B------:R-:W-:Y:S01]  /*f830*/  MOV R0, R30 ;  /* 0x0000001e00007202 */ /* 0x000fe20000000f00 */
[----:B------:R-:W-:Y:S05]  /*f840*/  BRA `(.L_x_1693) ;  /* 0xffffd36000007947 */ /* 0x000fea000383ffff */
.L_x_1632:
[----:B------:R-:W-:Y:S01]  /*f850*/  IMAD.MOV.U32 R31, RZ, RZ, R5 ;  /* 0x000000ffff1f7224 */ /* 0x000fe200078e0005 */
[----:B------:R-:W-:Y:S01]  /*f860*/  MOV R30, 0x1 ;  /* 0x00000001001e7802 */ /* 0x000fe20000000f00 */
[----:B-1----:R-:W-:Y:S01]  /*f870*/  IMAD.MOV.U32 R3, RZ, RZ, 0x181f ;  /* 0x0000181fff037424 */ /* 0x002fe200078e00ff */
[----:B------:R-:W-:-:S02]  /*f880*/  MOV R2, 0xf8a0 ;  /* 0x0000f8a000027802 */ /* 0x000fc40000000f00 */
[----:B--234-:R-:W-:Y:S05]  /*f890*/  CALL.REL.NOINC `($__internal_27_$__cuda_sm70_shflsync_idx_p) ;  /* 0x000008e000007944 */ /* 0x01cfea0003c00000 */
        /* <DEDUP_REMOVED lines=8> */
.L_x_1635:
[----:B------:R-:W-:Y:S01]  /*f920*/  IMAD.MOV.U32 R31, RZ, RZ, R5 ;  /* 0x000000ffff1f7224 */ /* 0x000fe200078e0005 */
[----:B------:R-:W-:Y:S01]  /*f930*/  MOV R30, 0x2 ;  /* 0x00000002001e7802 */ /* 0x000fe20000000f00 */
[----:B-1----:R-:W-:Y:S01]  /*f940*/  IMAD.MOV.U32 R3, RZ, RZ, 0x181f ;  /* 0x0000181fff037424 */ /* 0x002fe200078e00ff */
[----:B------:R-:W-:Y:S02]  /*f950*/  MOV R2, 0xf970 ;  /* 0x0000f97000027802 */ /* 0x000fe40000000f00 */
[----:B--234-:R-:W-:Y:S05]  /*f960*/  CALL.REL.NOINC `($__internal_27_$__cuda_sm70_shflsync_idx_p) ;  /* 0x0000081000007944 */ /* 0x01cfea0003c00000 */
[----:B------:R-:W-:Y:S01]  /*f970*/  MOV R4, R30 ;  /* 0x0000001e00047202 */ /* 0x000fe20000000f00 */
[----:B------:R-:W-:Y:S05]  /*f980*/  BRA `(.L_x_1695) ;  /* 0xffffd50000007947 */ /* 0x000fea000383ffff */
.L_x_1636:
[----:B------:R-:W-:Y:S01]  /*f990*/  IMAD.MOV.U32 R31, RZ, RZ, R12 ;  /* 0x000000ffff1f7224 */ /* 0x000fe200078e000c */
[----:B------:R-:W-:Y:S01]  /*f9a0*/  MOV R30, 0x2 ;  /* 0x00000002001e7802 */ /* 0x000fe20000000f00 */
[----:B-1----:R-:W-:Y:S01]  /*f9b0*/  IMAD.MOV.U32 R3, RZ, RZ, 0x181f ;  /* 0x0000181fff037424 */ /* 0x002fe200078e00ff */
[----:B------:R-:W-:Y:S02]  /*f9c0*/  MOV R2, 0xf9e0 ;  /* 0x0000f9e000027802 */ /* 0x000fe40000000f00 */
[----:B--234-:R-:W-:Y:S05]  /*f9d0*/  CALL.REL.NOINC `($__internal_27_$__cuda_sm70_shflsync_idx_p) ;  /* 0x000007a000007944 */ /* 0x01cfea0003c00000 */
[----:B------:R-:W-:Y:S01]  /*f9e0*/  MOV R0, R30 ;  /* 0x0000001e00007202 */ /* 0x000fe20000000f00 */
[----:B------:R-:W-:Y:S05]  /*f9f0*/  BRA `(.L_x_1696) ;  /* 0xffffd4b000007947 */ /* 0x000fea000383ffff */
.L_x_1639:
        /* <DEDUP_REMOVED lines=13> */
.L_x_1641:
[----:B------:R-:W-:Y:S01]  /*fad0*/  IMAD.MOV.U32 R31, RZ, RZ, R82 ;  /* 0x000000ffff1f7224 */ /* 0x000fe200078e0052 */
[----:B------:R-:W-:Y:S01]  /*fae0*/  MOV R30, RZ ;  /* 0x000000ff001e7202 */ /* 0x000fe20000000f00 */
[----:B------:R-:W-:Y:S01]  /*faf0*/  IMAD.MOV.U32 R3, RZ, RZ, 0x1f ;  /* 0x0000001fff037424 */ /* 0x000fe200078e00ff */
[----:B------:R-:W-:Y:S02]  /*fb00*/  MOV R2, 0xfb20 ;  /* 0x0000fb2000027802 */ /* 0x000fe40000000f00 */
[----:B-1-3--:R-:W-:Y:S05]  /*fb10*/  CALL.REL.NOINC `($__internal_27_$__cuda_sm70_shflsync_idx_p) ;  /* 0x0000066000007944 */ /* 0x00afea0003c00000 */
[----:B------:R-:W-:Y:S01]  /*fb20*/  MOV R9, R30 ;  /* 0x0000001e00097202 */ /* 0x000fe20000000f00 */
[----:B------:R-:W-:Y:S05]  /*fb30*/  BRA `(.L_x_1698) ;  /* 0xffffd6d000007947 */ /* 0x000fea000383ffff */
.L_x_1642:
[----:B------:R-:W-:Y:S01]  /*fb40*/  IMAD.MOV.U32 R31, RZ, RZ, R82 ;  /* 0x000000ffff1f7224 */ /* 0x000fe200078e0052 */
[----:B------:R-:W-:Y:S01]  /*fb50*/  MOV R30, 0x1 ;  /* 0x00000001001e7802 */ /* 0x000fe20000000f00 */
[----:B------:R-:W-:Y:S01]  /*fb60*/  IMAD.MOV.U32 R3, RZ, RZ, 0x1f ;  /* 0x0000001fff037424 */ /* 0x000fe200078e00ff */
[----:B------:R-:W-:Y:S02]  /*fb70*/  MOV R2, 0xfb90 ;  /* 0x0000fb9000027802 */ /* 0x000fe40000000f00 */
[----:B-1234-:R-:W-:Y:S05]  /*fb80*/  CALL.REL.NOINC `($__internal_27_$__cuda_sm70_shflsync_idx_p) ;  /* 0x000005f000007944 */ /* 0x01efea0003c00000 */
[----:B------:R-:W-:Y:S01]  /*fb90*/  MOV R8, R30 ;  /* 0x0000001e00087202 */ /* 0x000fe20000000f00 */
[----:B------:R-:W-:Y:S05]  /*fba0*/  BRA `(.L_x_1699) ;  /* 0xffffd68000007947 */ /* 0x000fea000383ffff */
.L_x_1643:
[----:B------:R-:W-:Y:S02]  /*fbb0*/  MOV R2, 0x1 ;  /* 0x0000000100027802 */ /* 0x000fe40000000f00 */
[----:B------:R-:W-:-:S02]  /*fbc0*/  MOV R3, 0xfbe0 ;  /* 0x0000fbe000037802 */ /* 0x000fc40000000f00 */
[----:B--2-4-:R-:W-:Y:S05]  /*fbd0*/  CALL.REL.NOINC `($__internal_28_$__cuda_sm70_shflsync_up_p) ;  /* 0x000005f000007944 */ /* 0x014fea0003c00000 */
[----:B------:R-:W-:Y:S05]  /*fbe0*/  BRA `(.L_x_1700) ;  /* 0xffffd76000007947 */ /* 0x000fea000383ffff */
.L_x_1644:
[----:B------:R-:W-:Y:S02]  /*fbf0*/  MOV R2, 0x2 ;  /* 0x0000000200027802 */ /* 0x000fe40000000f00 */
[----:B------:R-:W-:-:S02]  /*fc00*/  MOV R3, 0xfc20 ;  /* 0x0000fc2000037802 */ /* 0x000fc40000000f00 */
[----:B--2-4-:R-:W-:Y:S05]  /*fc10*/  CALL.REL.NOINC `($__internal_28_$__cuda_sm70_shflsync_up_p) ;  /* 0x000005b000007944 */ /* 0x014fea0003c00000 */
        /* <DEDUP_REMOVED lines=24> */
.L_x_1648:
[----:B------:R-:W-:Y:S02]  /*fda0*/  MOV R2, 0x1 ;  /* 0x0000000100027802 */ /* 0x000fe40000000f00 */
[----:B------:R-:W-:Y:S02]  /*fdb0*/  MOV R3, 0xfdd0 ;  /* 0x0000fdd000037802 */ /* 0x000fe40000000f00 */
[----:B--2---:R-:W-:Y:S05]  /*fdc0*/  CALL.REL.NOINC `($__internal_28_$__cuda_sm70_shflsync_up_p) ;  /* 0x0000040000007944 */ /* 0x004fea0003c00000 */
[----:B------:R-:W-:Y:S01]  /*fdd0*/  MOV R2, R4 ;  /* 0x0000000400027202 */ /* 0x000fe20000000f00 */
[----:B------:R-:W-:Y:S05]  /*fde0*/  BRA `(.L_x_1702) ;  /* 0xffffd7b000007947 */ /* 0x000fea000383ffff */
.L_x_1649:
        /* <DEDUP_REMOVED lines=27> */
.L_x_1651:
[----:B------:R-:W-:Y:S02]  /*ffa0*/  SEL R0, RZ, 0x1, P0 ;  /* 0x00000001ff007807 */ /* 0x000fe40000000000 */
[----:B------:R-:W-:Y:S02]  /*ffb0*/  MOV R2, 0xffd0 ;  /* 0x0000ffd000027802 */ /* 0x000fe40000000f00 */
[----:B-12---:R-:W-:Y:S05]  /*ffc0*/  CALL.REL.NOINC `($__internal_29_$__cuda_sm70_votesync_ballot) ;  /* 0x0000027000007944 */ /* 0x006fea0003c00000 */
[----:B------:R-:W-:Y:S05]  /*ffd0*/  BRA `(.L_x_1704) ;  /* 0xffffd75000007947 */ /* 0x000fea000383ffff */
.L_x_1652:
[----:B------:R-:W-:Y:S01]  /*ffe0*/  IMAD.MOV.U32 R31, RZ, RZ, R6 ;  /* 0x000000ffff1f7224 */ /* 0x000fe200078e0006 */
[----:B----4-:R-:W-:Y:S01]  /*fff0*/  MOV R30, R11 ;  /* 0x0000000b001e7202 */ /* 0x010fe20000000f00 */
[----:B------:R-:W-:Y:S01]  /*10000*/  IMAD.MOV.U32 R3, RZ, RZ, 0x1f ;  /* 0x0000001fff037424 */ /* 0x000fe200078e00ff */
[----:B------:R-:W-:Y:S02]  /*10010*/  MOV R2, 0x10030 ;  /* 0x0001003000027802 */ /* 0x000fe40000000f00 */
[----:B-123--:R-:W-:Y:S05]  /*10020*/  CALL.REL.NOINC `($__internal_27_$__cuda_sm70_shflsync_idx_p) ;  /* 0x0000015000007944 */ /* 0x00efea0003c00000 */
[----:B------:R-:W-:Y:S01]  /*10030*/  IMAD.MOV.U32 R6, RZ, RZ, R30 ;  /* 0x000000ffff067224 */ /* 0x000fe200078e001e */
[----:B------:R-:W-:Y:S01]  /*10040*/  MOV R30, R11 ;  /* 0x0000000b001e7202 */ /* 0x000fe20000000f00 */
[----:B------:R-:W-:Y:S01]  /*10050*/  IMAD.MOV.U32 R31, RZ, RZ, R7 ;  /* 0x000000ffff1f7224 */ /* 0x000fe200078e0007 */
[----:B------:R-:W-:Y:S02]  /*10060*/  MOV R3, 0x1f ;  /* 0x0000001f00037802 */ /* 0x000fe40000000f00 */
[----:B------:R-:W-:-:S02]  /*10070*/  MOV R2, 0x10090 ;  /* 0x0001009000027802 */ /* 0x000fc40000000f00 */
[----:B------:R-:W-:Y:S05]  /*10080*/  CALL.REL.NOINC `($__internal_27_$__cuda_sm70_shflsync_idx_p) ;  /* 0x000000f000007944 */ /* 0x000fea0003c00000 */
[----:B------:R-:W-:Y:S01]  /*10090*/  MOV R7, R30 ;  /* 0x0000001e00077202 */ /* 0x000fe20000000f00 */
[----:B------:R-:W-:Y:S05]  /*100a0*/  BRA `(.L_x_1705) ;  /* 0xffffd6c000007947 */ /* 0x000fea000383ffff */
.L_x_1655:
[----:B------:R-:W-:Y:S01]  /*100b0*/  IMAD.MOV.U32 R31, RZ, RZ, R4 ;  /* 0x000000ffff1f7224 */ /* 0x000fe200078e0004 */
[----:B------:R-:W-:Y:S01]  /*100c0*/  MOV R30, R0 ;  /* 0x00000000001e7202 */ /* 0x000fe20000000f00 */
[----:B------:R-:W-:Y:S01]  /*100d0*/  IMAD.MOV.U32 R3, RZ, RZ, 0x1f ;  /* 0x0000001fff037424 */ /* 0x000fe200078e00ff */
[----:B------:R-:W-:-:S02]  /*100e0*/  MOV R2, 0x10100 ;  /* 0x0001010000027802 */ /* 0x000fc40000000f00 */
[----:B-12-4-:R-:W-:Y:S05]  /*100f0*/  CALL.REL.NOINC `($__internal_27_$__cuda_sm70_shflsync_idx_p) ;  /* 0x0000008000007944 */ /* 0x016fea0003c00000 */
[----:B------:R-:W-:Y:S01]  /*10100*/  MOV R10, R30 ;  /* 0x0000001e000a7202 */ /* 0x000fe20000000f00 */
[----:B------:R-:W-:Y:S05]  /*10110*/  BRA `(.L_x_1654) ;  /* 0xffffd6b000007947 */ /* 0x000fea000383ffff */
        .weak           $__internal_26_$__cuda_sm70_shflsync_bfly_p
        .type           $__internal_26_$__cuda_sm70_shflsync_bfly_p,@function
        .size           $__internal_26_$__cuda_sm70_shflsync_bfly_p,($__internal_27_$__cuda_sm70_shflsync_idx_p - $__internal_26_$__cuda_sm70_shflsync_bfly_p)
$__internal_26_$__cuda_sm70_shflsync_bfly_p:
[----:B------:R-:W-:Y:S02]  /*10120*/  MOV R16, 0x1f ;  /* 0x0000001f00107802 */ /* 0x000fe40000000f00 */
[----:B------:R-:W-:-:S04]  /*10130*/  MOV R24, 0xffffffff ;  /* 0xffffffff00187802 */ /* 0x000fc80000000f00 */
[----:B------:R-:W-:Y:S04]  /*10140*/  WARPSYNC R24 ;  /* 0x0000001800007348 */ /* 0x000fe80003800000 */
[----:B------:R1:W2:Y:S02]  /*10150*/  SHFL.BFLY PT, R16, R4, R3, R16 ;  /* 0x0c00000304107389 */ /* 0x0002a400000e0010 */
[----:B-1----:R-:W-:-:S04]  /*10160*/  MOV R3, 0x0 ;  /* 0x0000000000037802 */ /* 0x002fc80000000f00 */
[----:B--2---:R-:W-:Y:S05]  /*10170*/  RET.REL.NODEC R2 `(_ZN7cutlass13device_kernelIN5flash19enable_sm80_to_sm89INS1_16FlashAttnFwdSm80INS1_25CollectiveMainloopFwdSm80ILi8ELi2ELb0EN4cute5tupleIJNS5_1CILi128EEENS7_ILi64EEENS7_ILi192EEEEEELi192ENS_10bfloat16_tEfNS_4arch4Sm80ELb0ELb0ELb1ELb1ELb1ELb0ELb1ELb1EEENS1_21CollectiveEpilogueFwdINS6_IJS8_SA_S9_EEENS6_IJNS7_ILi1EEESI_SI_EEESC_SE_Li256ELb1ELb1ELb1ELb0EEENS1_36VarlenDynamicPersistentTileSchedulerILi128ELi64ELi256ELi256ELb1ELb1ELb0ELb0ELb1ELb1EEEEEEEEEvNT_6ParamsE) ;  /* 0xfffefe8002007950 */ /* 0x004fea0003c3ffff */
        .weak           $__internal_27_$__cuda_sm70_shflsync_idx_p
        .type           $__internal_27_$__cuda_sm70_shflsync_idx_p,@function
        .size           $__internal_27_$__cuda_sm70_shflsync_idx_p,($__internal_28_$__cuda_sm70_shflsync_up_p - $__internal_27_$__cuda_sm70_shflsync_idx_p)
$__internal_27_$__cuda_sm70_shflsync_idx_p:
[----:B------:R-:W-:-:S04]  /*10180*/  MOV R178, 0xffffffff ;  /* 0xffffffff00b27802 */ /* 0x000fc80000000f00 */
[----:B------:R-:W-:Y:S04]  /*10190*/  WARPSYNC R178 ;  /* 0x000000b200007348 */ /* 0x000fe80003800000 */
[----:B------:R1:W2:Y:S02]  /*101a0*/  SHFL.IDX PT, R30, R31, R30, R3 ;  /* 0x0000001e1f1e7389 */ /* 0x0002a400000e0003 */
[----:B-1----:R-:W-:-:S04]  /*101b0*/  MOV R3, 0x0 ;  /* 0x0000000000037802 */ /* 0x002fc80000000f00 */
[----:B--2---:R-:W-:Y:S05]  /*101c0*/  RET.REL.NODEC R2 `(_ZN7cutlass13device_kernelIN5flash19enable_sm80_to_sm89INS1_16FlashAttnFwdSm80INS1_25CollectiveMainloopFwdSm80ILi8ELi2ELb0EN4cute5tupleIJNS5_1CILi128EEENS7_ILi64EEENS7_ILi192EEEEEELi192ENS_10bfloat16_tEfNS_4arch4Sm80ELb0ELb0ELb1ELb1ELb1ELb0ELb1ELb1EEENS1_21CollectiveEpilogueFwdINS6_IJS8_SA_S9_EEENS6_IJNS7_ILi1EEESI_SI_EEESC_SE_Li256ELb1ELb1ELb1ELb0EEENS1_36VarlenDynamicPersistentTileSchedulerILi128ELi64ELi256ELi256ELb1ELb1ELb0ELb0ELb1ELb1EEEEEEEEEvNT_6ParamsE) ;  /* 0xfffefe3002007950 */ /* 0x004fea0003c3ffff */
        .weak           $__internal_28_$__cuda_sm70_shflsync_up_p
        .type           $__internal_28_$__cuda_sm70_shflsync_up_p,@function
        .size           $__internal_28_$__cuda_sm70_shflsync_up_p,($__internal_29_$__cuda_sm70_votesync_ballot - $__internal_28_$__cuda_sm70_shflsync_up_p)
$__internal_28_$__cuda_sm70_shflsync_up_p:
[----:B------:R-:W-:Y:S02]  /*101d0*/  IMAD.MOV.U32 R4, RZ, RZ, RZ ;  /* 0x000000ffff047224 */ /* 0x000fe400078e00ff */
[----:B------:R-:W-:-:S04]  /*101e0*/  IMAD.MOV.U32 R11, RZ, RZ, -0x1 ;  /* 0xffffffffff0b7424 */ /* 0x000fc800078e00ff */
[----:B------:R-:W-:Y:S04]  /*101f0*/  WARPSYNC R11 ;  /* 0x0000000b00007348 */ /* 0x000fe80003800000 */
[----:B------:R1:W2:Y:S02]  /*10200*/  SHFL.UP PT, R4, R0, R2, R4 ;  /* 0x0400000200047389 */ /* 0x0002a400000e0004 */
[----:B-1----:R-:W-:Y:S02]  /*10210*/  MOV R2, R3 ;  /* 0x0000000300027202 */ /* 0x002fe40000000f00 */
[----:B------:R-:W-:-:S04]  /*10220*/  MOV R3, 0x0 ;  /* 0x0000000000037802 */ /* 0x000fc80000000f00 */
[----:B--2---:R-:W-:Y:S05]  /*10230*/  RET.REL.NODEC R2 `(_ZN7cutlass13device_kernelIN5flash19enable_sm80_to_sm89INS1_16FlashAttnFwdSm80INS1_25CollectiveMainloopFwdSm80ILi8ELi2ELb0EN4cute5tupleIJNS5_1CILi128EEENS7_ILi64EEENS7_ILi192EEEEEELi192ENS_10bfloat16_tEfNS_4arch4Sm80ELb0ELb0ELb1ELb1ELb1ELb0ELb1ELb1EEENS1_21CollectiveEpilogueFwdINS6_IJS8_SA_S9_EEENS6_IJNS7_ILi1EEESI_SI_EEESC_SE_Li256ELb1ELb1ELb1ELb0EEENS1_36VarlenDynamicPersistentTileSchedulerILi128ELi64ELi256ELi256ELb1ELb1ELb0ELb0ELb1ELb1EEEEEEEEEvNT_6ParamsE) ;  /* 0xfffefdc002007950 */ /* 0x004fea0003c3ffff */
        .weak           $__internal_29_$__cuda_sm70_votesync_ballot
        .type           $__internal_29_$__cuda_sm70_votesync_ballot,@function
        .size           $__internal_29_$__cuda_sm70_votesync_ballot,(.L_x_3142 - $__internal_29_$__cuda_sm70_votesync_ballot)
$__internal_29_$__cuda_sm70_votesync_ballot:
[----:B------:R-:W-:Y:S01]  /*10240*/  ISETP.NE.U32.AND P0, PT, R0, 0x1, PT ;  /* 0x000000010000780c */ /* 0x000fe20003f05070 */
[----:B------:R-:W-:-:S04]  /*10250*/  IMAD.MOV.U32 R3, RZ, RZ, -0x1 ;  /* 0xffffffffff037424 */ /* 0x000fc800078e00ff */
[----:B------:R-:W-:Y:S08]  /*10260*/  WARPSYNC R3 ;  /* 0x0000000300007348 */ /* 0x000ff00003800000 */
[----:B------:R-:W-:-:S04]  /*10270*/  VOTE.ANY R0, PT, !P0 ;  /* 0x0000000000007806 */ /* 0x000fc800040e0100 */
[----:B------:R-:W-:Y:S01]  /*10280*/  LOP3.LUT R0, R0, R3, RZ, 0xc0, !PT ;  /* 0x0000000300007212 */ /* 0x000fe200078ec0ff */
[----:B------:R-:W-:-:S04]  /*10290*/  IMAD.MOV.U32 R3, RZ, RZ, 0x0 ;  /* 0x00000000ff037424 */ /* 0x000fc800078e00ff */
[----:B------:R-:W-:Y:S05]  /*102a0*/  RET.REL.NODEC R2 `(_ZN7cutlass13device_kernelIN5flash19enable_sm80_to_sm89INS1_16FlashAttnFwdSm80INS1_25CollectiveMainloopFwdSm80ILi8ELi2ELb0EN4cute5tupleIJNS5_1CILi128EEENS7_ILi64EEENS7_ILi192EEEEEELi192ENS_10bfloat16_tEfNS_4arch4Sm80ELb0ELb0ELb1ELb1ELb1ELb0ELb1ELb1EEENS1_21CollectiveEpilogueFwdINS6_IJS8_SA_S9_EEENS6_IJNS7_ILi1EEESI_SI_EEESC_SE_Li256ELb1ELb1ELb1ELb0EEENS1_36VarlenDynamicPersistentTileSchedulerILi128ELi64ELi256ELi256ELb1ELb1ELb0ELb0ELb1ELb1EEEEEEEEEvNT_6ParamsE) ;  /* 0xfffefd5002007950 */ /* 0x000fea0003c3ffff */
.L_x_1706:
        /* <DEDUP_REMOVED lines=13> */
.L_x_3142:


//--------------------- .text._ZN7cutlass13device_kernelIN5flash19enable_sm80_to_sm89INS1_16FlashAttnFwdSm80INS1_25CollectiveMainloopFwdSm80ILi8ELi2ELb0EN4cute5tupleIJNS5_1CILi128EEENS7_ILi64EEENS7_ILi192EEEEEELi192ENS_10bfloat16_tEfNS_4arch4Sm80ELb0ELb0ELb1ELb1ELb1ELb1ELb1ELb1EEENS1_21CollectiveEpilogueFwdINS6_IJS8_SA_S9_EEENS6_IJNS7_ILi1EEESI_SI_EEESC_SE_Li256ELb1ELb1ELb1ELb0EEENS1_36VarlenDynamicPersistentTileSchedulerILi128ELi64ELi256ELi256ELb1ELb1ELb0ELb0ELb1ELb1EEEEEEEEEvNT_6ParamsE --------------------------
	.section	.text._ZN7cutlass13device_kernelIN5flash19enable_sm80_to_sm89INS1_16FlashAttnFwdSm80INS1_25CollectiveMainloopFwdSm80ILi8ELi2ELb0EN4cute5tupleIJNS5_1CILi128EEENS7_ILi64EEENS7_ILi192EEEEEELi192ENS_10bfloat16_tEfNS_4arch4Sm80ELb0ELb0ELb1ELb1ELb1ELb1ELb1ELb1EEENS1_21CollectiveEpilogueFwdINS6_IJS8_SA_S9_EEENS6_IJNS7_ILi1EEESI_SI_EEESC_SE_Li256ELb1ELb1ELb1ELb0EEENS1_36VarlenDynamicPersistentTileSchedulerILi128ELi64ELi256ELi256ELb1ELb1ELb0ELb0ELb1ELb1EEEEEEEEEvNT_6ParamsE,"ax",@progbits
	.sectioninfo	@"SHI_REGISTERS=255"
	.align	128
.text._ZN7cutlass13device_kernelIN5flash19enable_sm80_to_sm89INS1_16FlashAttnFwdSm80INS1_25CollectiveMainloopFwdSm80ILi8ELi2ELb0EN4cute5tupleIJNS5_1CILi128EEENS7_ILi64EEENS7_ILi192EEEEEELi192ENS_10bfloat16_tEfNS_4arch4Sm80ELb0ELb0ELb1ELb1ELb1ELb1ELb1ELb1EEENS1_21CollectiveEpilogueFwdINS6_IJS8_SA_S9_EEENS6_IJNS7_ILi1EEESI_SI_EEESC_SE_Li256ELb1ELb1ELb1ELb0EEENS1_36VarlenDynamicPersistentTileSchedulerILi128ELi64ELi256ELi256ELb1ELb1ELb0ELb0ELb1ELb1EEEEEEEEEvNT_6ParamsE:
        .type           _ZN7cutlass13device_kernelIN5flash19enable_sm80_to_sm89INS1_16FlashAttnFwdSm80INS1_25CollectiveMainloopFwdSm80ILi8ELi2ELb0EN4cute5tupleIJNS5_1CILi128EEENS7_ILi64EEENS7_ILi192EEEEEELi192ENS_10bfloat16_tEfNS_4arch4Sm80ELb0ELb0ELb1ELb1ELb1ELb1ELb1ELb1EEENS1_21CollectiveEpilogueFwdINS6_IJS8_SA_S9_EEENS6_IJNS7_ILi1EEESI_SI_EEESC_SE_Li256ELb1ELb1ELb1ELb0EEENS1_36VarlenDynamicPersistentTileSchedulerILi128ELi64ELi256ELi256ELb1ELb1ELb0ELb0ELb1ELb1EEEEEEEEEvNT_6ParamsE,@function
        .size           _ZN7cutlass13device_kernelIN5flash19enable_sm80_to_sm89INS1_16FlashAttnFwdSm80INS1_25CollectiveMainloopFwdSm80ILi8ELi2ELb0EN4cute5tupleIJNS5_1CILi128EEENS7_ILi64EEENS7_ILi192EEEEEELi192ENS_10bfloat16_tEfNS_4arch4Sm80ELb0ELb0ELb1ELb1ELb1ELb1ELb1ELb1EEENS1_21CollectiveEpilogueFwdINS6_IJS8_SA_S9_EEENS6_IJNS7_ILi1EEESI_SI_EEESC_SE_Li256ELb1ELb1ELb1ELb0EEENS1_36VarlenDynamicPersistentTileSchedulerILi128ELi64ELi256ELi256ELb1ELb1ELb0ELb0ELb1ELb1EEEEEEEEEvNT_6ParamsE,(.L_x_3147 - _ZN7cutlass13device_kernelIN5flash19enable_sm80_to_sm89INS1_16FlashAttnFwdSm80INS1_25CollectiveMainloopFwdSm80ILi8ELi2ELb0EN4cute5tupleIJNS5_1CILi128EEENS7_ILi64EEENS7_ILi192EEEEEELi192ENS_10bfloat16_tEfNS_4arch4Sm80ELb0ELb0ELb1ELb1ELb1ELb1ELb1ELb1EEENS1_21CollectiveEpilogueFwdINS6_IJS8_SA_S9_EEENS6_IJNS7_ILi1EEESI_SI_EEESC_SE_Li256ELb1ELb1ELb1ELb0EEENS1_36VarlenDynamicPersistentTileSchedulerILi128ELi64ELi256ELi256ELb1ELb1ELb0ELb0ELb1ELb1EEEEEEEEEvNT_6ParamsE)
        .other          _ZN7cutlass13device_kernelIN5flash19enable_sm80_to_sm89INS1_16FlashAttnFwdSm80INS1_25CollectiveMainloopFwdSm80ILi8ELi2ELb0EN4cute5tupleIJNS5_1CILi128EEENS7_ILi64EEENS7_ILi192EEEEEELi192ENS_10bfloat16_tEfNS_4arch4Sm80ELb0ELb0ELb1ELb1ELb1ELb1ELb1ELb1EEENS1_21CollectiveEpilogueFwdINS6_IJS8_SA_S9_EEENS6_IJNS7_ILi1EEESI_SI_EEESC_SE_Li256ELb1ELb1ELb1ELb0EEENS1_36VarlenDynamicPersistentTileSchedulerILi128ELi64ELi256ELi256ELb1ELb1ELb0ELb0ELb1ELb1EEEEEEEEEvNT_6ParamsE,@"STO_CUDA_ENTRY STV_DEFAULT"
_ZN7cutlass13device_kernelIN5flash19enable_sm80_to_sm89INS1_16FlashAttnFwdSm80INS1_25CollectiveMainloopFwdSm80ILi8ELi2ELb0EN4cute5tupleIJNS5_1CILi128EEENS7_ILi64EEENS7_ILi192EEEEEELi192ENS_10bfloat16_tEfNS_4arch4Sm80ELb0ELb0ELb1ELb1ELb1ELb1ELb1ELb1EEENS1_21CollectiveEpilogueFwdINS6_IJS8_SA_S9_EEENS6_IJNS7_ILi1EEESI_SI_EEESC_SE_Li256ELb1ELb1ELb1ELb0EEENS1_36VarlenDynamicPersistentTileSchedulerILi128ELi64ELi256ELi256ELb1ELb1ELb0ELb0ELb1ELb1EEEEEEEEEvNT_6ParamsE:
        /* <DEDUP_REMOVED lines=52> */
.L_x_1712:
        /* <DEDUP_REMOVED lines=17> */
.L_x_1892:
        /* <DEDUP_REMOVED lines=16> */
.L_x_1893:
[----:B---3--:R-:W-:-:S05]  /*0550*/  IMAD R0, R0, c[0x0][0x538], RZ ;  /* 0x00014e0000007a24 */ /* 0x008fca00078e02ff */
[----:B------:R-:W-:-:S04]  /*0560*/  IADD3 R6, R0, R6, RZ ;  /* 0x0000000600067210 */ /* 0x000fc80007ffe0ff */
[----:B------:R-:W-:-:S13]  /*0570*/  ISETP.GT.AND P0, PT, R6, UR4, PT ;  /* 0x0000000406007c0c */ /* 0x000fda000bf04270 */
[----:B-12---:R-:W-:Y:S05]  /*0580*/  @!P0 BRA `(.L_x_1712) ;  /* 0xfffffdb000008947 */ /* 0x006fea000383ffff */
.L_x_1708:
[----:B------:R-:W-:-:S05]  /*0590*/  IADD3 R6, -R0, R6, RZ ;  /* 0x0000000600067210 */ /* 0x000fca0007ffe1ff */
[----:B------:R-:W-:-:S05]  /*05a0*/  IMAD R0, R4, c[0x0][0x538], R6 ;  /* 0x00014e0004007a24 */ /* 0x000fca00078e0206 */
[----:B------:R-:W-:Y:S01]  /*05b0*/  ISETP.GT.AND P0, PT, R0, UR4, PT ;  /* 0x0000000400007c0c */ /* 0x000fe2000bf04270 */
[----:B------:R-:W-:-:S12]  /*05c0*/  BRA.DIV ~URZ, `(.L_x_1713) ;  /* 0x000195727f007947 */ /* 0x000fd8000b800000 */
[----:B------:R-:W-:-:S04]  /*05d0*/  VOTE.ANY R0, PT, !P0 ;  /* 0x0000000000007806 */ /* 0x000fc800040e0100 */
.L_x_1894:
[----:B------:R1:W3:Y:S01]  /*05e0*/  POPC R12, R0 ;  /* 0x00000000000c7309 */ /* 0x0002e20000000000 */
[----:B------:R-:W-:Y:S05]  /*05f0*/  BRA.DIV ~URZ, `(.L_x_1714) ;  /* 0x000195827f007947 */ /* 0x000fea000b800000 */
[----:B---3--:R3:W4:Y:S01]  /*0600*/  SHFL.IDX PT, R11, R8, R12, 0x1f ;  /* 0x00001f0c080b7589 */ /* 0x00872200000e0000 */
[----:B------:R-:W-:-:S03]  /*0610*/  MOV R5, RZ ;  /* 0x000000ff00057202 */ /* 0x000fc60000000f00 */
[----:B------:R3:W1:Y:S04]  /*0620*/  SHFL.IDX PT, R10, R7, R12, 0x1f ;  /* 0x00001f0c070a7589 */ /* 0x00066800000e0000 */
.L_x_1895:
[----:B------:R-:W-:Y:S01]  /*0630*/  ISETP.NE.AND P0, PT, R0, RZ, PT ;  /* 0x000000ff0000720c */ /* 0x000fe20003f05270 */
[----:B------:R-:W-:-:S12]  /*0640*/  BSSY B0, `(.L_x_1715) ;  /* 0x0000005000007945 */ /* 0x000fd80003800000 */
[----:B------:R-:W-:Y:S05]  /*0650*/  @!P0 BRA `(.L_x_1716) ;  /* 0x0000003000008947 */ /* 0x000fea0003800000 */
[----:B------:R-:W-:Y:S01]  /*0660*/  IADD3 R32, R12, -0x1, RZ ;  /* 0xffffffff0c207810 */ /* 0x000fe20007ffe0ff */
[----:B------:R-:W-:Y:S05]  /*0670*/  BRA.DIV ~URZ, `(.L_x_1717) ;  /* 0x000195e27f007947 */ /* 0x000fea000b800000 */
[----:B------:R3:W4:Y:S02]  /*0680*/  SHFL.IDX PT, R5, R4, R32, 0x1f ;  /* 0x00001f2004057589 */ /* 0x00072400000e0000 */
.L_x_1716:
[----:B------:R-:W-:Y:S05]  /*0690*/  BSYNC B0 ;  /* 0x0000000000007941 */ /* 0x000fea0003800000 */
.L_x_1715:
[-C--:B---34-:R-:W-:Y:S01]  /*06a0*/  IABS R4, R11.reuse ;  /* 0x0000000b00047213 */ /* 0x098fe20000000000 */
[----:B--2---:R-:W-:Y:S01]  /*06b0*/  IMAD R236, R5, c[0x0][0x538], R6 ;  /* 0x00014e0005ec7a24 */ /* 0x004fe200078e0206 */
[----:B-1----:R-:W-:Y:S01]  /*06c0*/  IABS R0, R10 ;  /* 0x0000000a00007213 */ /* 0x002fe20000000000 */
        /* <DEDUP_REMOVED lines=62> */
.L_x_1709:
[----:B--2---:R-:W-:Y:S01]  /*0ab0*/  IMAD.MOV.U32 R237, RZ, RZ, RZ ;  /* 0x000000ffffed7224 */ /* 0x004fe200078e00ff */
[----:B------:R-:W-:Y:S01]  /*0ac0*/  MOV R238, RZ ;  /* 0x000000ff00ee7202 */ /* 0x000fe20000000f00 */
[----:B------:R-:W-:Y:S01]  /*0ad0*/  IMAD.U32 R236, RZ, RZ, UR4 ;  /* 0x00000004ffec7e24 */ /* 0x000fe2000f8e00ff */
[----:B------:R-:W-:Y:S02]  /*0ae0*/  MOV R239, c[0x0][0x53c] ;  /* 0x00014f0000ef7a02 */ /* 0x000fe40000000f00 */
.L_x_1718:
[----:B------:R-:W-:Y:S01]  /*0af0*/  ISETP.NE.AND P0, PT, R14, RZ, PT ;  /* 0x000000ff0e00720c */ /* 0x000fe20003f05270 */
[----:B------:R-:W-:-:S12]  /*0b00*/  WARPSYNC 0xffffffff ;  /* 0xffffffff00007948 */ /* 0x000fd80003800000 */
[----:B------:R1:W-:Y:S04]  /*0b10*/  @!P0 STS.128 [0x24100], R236 ;  /* 0x024100ecff008388 */ /* 0x0003e80000000c00 */
[----:B------:R-:W-:Y:S06]  /*0b20*/  BAR.ARV 0x5, 0x100 ;  /* 0x0144000000007b1d */ /* 0x000fec0000002000 */
.L_x_1707:
[----:B-12---:R-:W-:-:S13]  /*0b30*/  ISETP.GE.AND P0, PT, R239, c[0x0][0x53c], PT ;  /* 0x00014f00ef007a0c */ /* 0x006fda0003f06270 */
[----:B------:R-:W-:Y:S05]  /*0b40*/  @P0 EXIT ;  /* 0x000000000000094d */ /* 0x000fea0003800000 */
[----:B------:R-:W-:Y:S01]  /*0b50*/  SHF.R.S32.HI R12, RZ, 0x1f, R187 ;  /* 0x0000001fff0c7819 */ /* 0x000fe200000114bb */
[----:B------:R-:W-:Y:S01]  /*0b60*/  IMAD.MOV.U32 R18, RZ, RZ, 0x40 ;  /* 0x00000040ff127424 */ /* 0x000fe200078e00ff */
[----:B------:R-:W-:Y:S02]  /*0b70*/  ULDC UR4, c[0x0][0x2ac] ;  /* 0x0000ab0000047ab9 */ /* 0x000fe40000000800 */
[CC--:B------:R-:W-:Y:S01]  /*0b80*/  LEA.HI R9, R12.reuse, R187.reuse, RZ, 0x3 ;  /* 0x000000bb0c097211 */ /* 0x0c0fe200078f18ff */
[----:B------:R-:W-:Y:S01]  /*0b90*/  ULDC UR6, c[0x0][0x1d0] ;  /* 0x0000740000067ab9 */ /* 0x000fe20000000800 */
[----:B------:R-:W-:Y:S01]  /*0ba0*/  LEA.HI R3, R12, R187, RZ, 0x4 ;  /* 0x000000bb0c037211 */ /* 0x000fe200078f20ff */
[----:B------:R-:W-:Y:S01]  /*0bb0*/  UIMAD UR6, UR4, UR6, URZ ;  /* 0x00000006040672a4 */ /* 0x000fe2000f8e023f */
[----:B------:R-:W-:Y:S02]  /*0bc0*/  LOP3.LUT R0, R9, 0xfffffff8, RZ, 0xc0, !PT ;  /* 0xfffffff809007812 */ /* 0x000fe400078ec0ff */
[----:B------:R-:W-:-:S02]  /*0bd0*/  LOP3.LUT R2, R3, 0xfffffff0, RZ, 0xc0, !PT ;  /* 0xfffffff003027812 */ /* 0x000fc400078ec0ff */
[----:B------:R-:W-:Y:S01]  /*0be0*/  SHF.R.S32.HI R241, RZ, 0x3, R9 ;  /* 0x00000003fff17819 */ /* 0x000fe20000011409 */
[C---:B------:R-:W-:Y:S01]  /*0bf0*/  IMAD.IADD R182, R187.reuse, 0x1, -R0 ;  /* 0x00000001bbb67824 */ /* 0x040fe200078e0a00 */
[----:B------:R-:W-:Y:S01]  /*0c00*/  SHF.R.S32.HI R4, RZ, 0x4, R3 ;  /* 0x00000004ff047819 */ /* 0x000fe20000011403 */
[----:B------:R-:W-:Y:S02]  /*0c10*/  IMAD.IADD R0, R187, 0x1, -R2 ;  /* 0x00000001bb007824 */ /* 0x000fe400078e0a02 */
[----:B------:R-:W-:Y:S01]  /*0c20*/  IMAD.SHL.U32 R5, R241, 0x40, RZ ;  /* 0x00000040f1057824 */ /* 0x000fe200078e00ff */
[----:B------:R-:W-:Y:S01]  /*0c30*/  LEA.HI R3, R3, R4, RZ, 0x1 ;  /* 0x0000000403037211 */ /* 0x000fe200078f08ff */
[C---:B------:R-:W-:Y:S01]  /*0c40*/  IMAD.SHL.U32 R202, R182.reuse, 0x8, RZ ;  /* 0x00000008b6ca7824 */ /* 0x040fe200078e00ff */
[----:B------:R-:W-:Y:S01]  /*0c50*/  SHF.R.S32.HI R8, RZ, 0x1f, R0 ;  /* 0x0000001fff087819 */ /* 0x000fe20000011400 */
[C---:B------:R-:W-:Y:S01]  /*0c60*/  IMAD.SHL.U32 R7, R182.reuse, 0x40, RZ ;  /* 0x00000040b6077824 */ /* 0x040fe200078e00ff */
[----:B------:R-:W-:Y:S01]  /*0c70*/  LOP3.LUT R6, R3, 0xfffffffe, RZ, 0xc0, !PT ;  /* 0xfffffffe03067812 */ /* 0x000fe200078ec0ff */
[----:B------:R-:W-:Y:S01]  /*0c80*/  IMAD R216, R182, 0x20, R241 ;  /* 0x00000020b6d87824 */ /* 0x000fe200078e02f1 */
[----:B------:R-:W-:-:S02]  /*0c90*/  LOP3.LUT R2, R5, 0x1c0, RZ, 0xc0, !PT ;  /* 0x000001c005027812 */ /* 0x000fc400078ec0ff */
[----:B------:R-:W-:Y:S01]  /*0ca0*/  LEA.HI R13, R8, R0, RZ, 0x3 ;  /* 0x00000000080d7211 */ /* 0x000fe200078f18ff */
[----:B------:R-:W-:Y:S01]  /*0cb0*/  IMAD.IADD R8, R4, 0x1, -R6 ;  /* 0x0000000104087824 */ /* 0x000fe200078e0a06 */
[----:B------:R-:W-:Y:S02]  /*0cc0*/  SHF.R.U32.HI R5, RZ, 0x3, R2 ;  /* 0x00000003ff057819 */ /* 0x000fe40000011602 */
[----:B------:R-:W-:Y:S02]  /*0cd0*/  LOP3.LUT R3, R2, 0x38, R202, 0xf8, !PT ;  /* 0x0000003802037812 */ /* 0x000fe400078ef8ca */
[----:B------:R-:W-:Y:S02]  /*0ce0*/  LOP3.LUT R2, R7, 0x1c0, RZ, 0xc0, !PT ;  /* 0x000001c007027812 */ /* 0x000fe400078ec0ff */
[----:B------:R-:W-:Y:S02]  /*0cf0*/  LOP3.LUT R4, R13, 0xfffffff8, RZ, 0xc0, !PT ;  /* 0xfffffff80d047812 */ /* 0x000fe400078ec0ff */
[----:B------:R-:W-:-:S02]  /*0d00*/  LOP3.LUT R10, R3, R5, RZ, 0x3c, !PT ;  /* 0x00000005030a7212 */ /* 0x000fc400078e3cff */
[CC--:B------:R-:W-:Y:S02]  /*0d10*/  LEA.HI R6, R12.reuse, R187.reuse, RZ, 0x2 ;  /* 0x000000bb0c067211 */ /* 0x0c0fe400078f10ff */
[----:B------:R-:W-:Y:S02]  /*0d20*/  LEA.HI R5, R12, R187, RZ, 0x5 ;  /* 0x000000bb0c057211 */ /* 0x000fe400078f28ff */
[----:B------:R-:W-:Y:S01]  /*0d30*/  LOP3.LUT R3, R2, 0x8, R9, 0xf8, !PT ;  /* 0x0000000802037812 */ /* 0x000fe200078ef809 */
[----:B------:R-:W-:Y:S01]  /*0d40*/  IMAD.IADD R9, R0, 0x1, -R4 ;  /* 0x0000000100097824 */ /* 0x000fe200078e0a04 */
[----:B------:R-:W-:Y:S02]  /*0d50*/  LOP3.LUT R4, R6, 0xfffffffc, RZ, 0xc0, !PT ;  /* 0xfffffffc06047812 */ /* 0x000fe400078ec0ff */
[----:B------:R-:W-:Y:S02]  /*0d60*/  LOP3.LUT R0, R5, 0xffffffe0, RZ, 0xc0, !PT ;  /* 0xffffffe005007812 */ /* 0x000fe400078ec0ff */
[----:B------:R-:W-:Y:S01]  /*0d70*/  SHF.R.U32.HI R2, RZ, 0x3, R2 ;  /* 0x00000003ff027819 */ /* 0x000fe20000011602 */
[C---:B------:R-:W-:Y:S01]  /*0d80*/  IMAD.IADD R235, R187.reuse, 0x1, -R4 ;  /* 0x00000001bbeb7824 */ /* 0x040fe200078e0a04 */
[----:B------:R-:W-:Y:S01]  /*0d90*/  SHF.R.S32.HI R206, RZ, 0x2, R6 ;  /* 0x00000002ffce7819 */ /* 0x000fe20000011406 */
[----:B------:R-:W-:Y:S01]  /*0da0*/  IMAD.IADD R22, R187, 0x1, -R0 ;  /* 0x00000001bb167824 */ /* 0x000fe200078e0a00 */
[----:B------:R-:W-:Y:S01]  /*0db0*/  LOP3.LUT R11, R3, R2, RZ, 0x3c, !PT ;  /* 0x00000002030b7212 */ /* 0x000fe200078e3cff */
[C---:B------:R-:W-:Y:S01]  /*0dc0*/  IMAD.SHL.U32 R108, R235.reuse, 0x4, RZ ;  /* 0x00000004eb6c7824 */ /* 0x040fe200078e00ff */
[--C-:B------:R-:W-:Y:S01]  /*0dd0*/  SHF.R.S32.HI R2, RZ, 0x5, R5.reuse ;  /* 0x00000005ff027819 */ /* 0x100fe20000011405 */
[----:B------:R-:W-:Y:S01]  /*0de0*/  IMAD.SHL.U32 R104, R235, 0x8, RZ ;  /* 0x00000008eb687824 */ /* 0x000fe200078e00ff */
[----:B------:R-:W-:-:S02]  /*0df0*/  SHF.R.S32.HI R3, RZ, 0x1f, R5 ;  /* 0x0000001fff037819 */ /* 0x000fc40000011405 */
[----:B------:R-:W-:Y:S01]  /*0e00*/  SHF.R.S32.HI R4, RZ, 0x1f, R22 ;  /* 0x0000001fff047819 */ /* 0x000fe20000011416 */
[----:B------:R-:W-:Y:S01]  /*0e10*/  IMAD.SHL.U32 R148, R2, 0x200, RZ ;  /* 0x0000020002947824 */ /* 0x000fe200078e00ff */
[----:B------:R-:W-:Y:S02]  /*0e20*/  LEA.HI R3, R3, R2, RZ, 0x3 ;  /* 0x0000000203037211 */ /* 0x000fe400078f18ff */
[----:B------:R-:W-:Y:S02]  /*0e30*/  LEA.HI R0, R12, R187, RZ, 0x6 ;  /* 0x000000bb0c007211 */ /* 0x000fe400078f30ff */
[----:B------:R-:W-:Y:S02]  /*0e40*/  IADD3 R111, R108, 0x20, RZ ;  /* 0x000000206c6f7810 */ /* 0x000fe40007ffe0ff */
[----:B------:R-:W-:Y:S01]  /*0e50*/  LOP3.LUT R3, R3, 0xffffff8, RZ, 0xc0, !PT ;  /* 0x0ffffff803037812 */ /* 0x000fe200078ec0ff */
[----:B------:R-:W-:Y:S01]  /*0e60*/  IMAD.SHL.U32 R7, R0, 0x8, RZ ;  /* 0x0000000800077824 */ /* 0x000fe200078e00ff */
[----:B------:R-:W-:Y:S01]  /*0e70*/  LEA.HI R12, R4, R22, RZ, 0x2 ;  /* 0x00000016040c7211 */ /* 0x000fe200078f10ff */
[----:B------:R-:W-:Y:S01]  /*0e80*/  IMAD.IADD R0, R108, 0x1, R111 ;  /* 0x000000016c007824 */ /* 0x000fe200078e026f */
[----:B------:R-:W-:Y:S01]  /*0e90*/  SHF.R.S32.HI R6, RZ, 0x1f, R6 ;  /* 0x0000001fff067819 */ /* 0x000fe20000011406 */
[C---:B------:R-:W-:Y:S01]  /*0ea0*/  IMAD.IADD R5, R2.reuse, 0x1, -R3 ;  /* 0x0000000102057824 */ /* 0x040fe200078e0a03 */
[----:B------:R-:W-:Y:S01]  /*0eb0*/  SHF.R.S32.HI R4, RZ, 0x2, R12 ;  /* 0x00000002ff047819 */ /* 0x000fe2000001140c */
[----:B------:R-:W-:Y:S01]  /*0ec0*/  IMAD.SHL.U32 R2, R2, 0x400, RZ ;  /* 0x0000040002027824 */ /* 0x000fe200078e00ff */
[----:B------:R-:W-:-:S02]  /*0ed0*/  SHF.R.S32.HI R3, RZ, 0x1f, R0 ;  /* 0x0000001fff037819 */ /* 0x000fc40000011400 */
[----:B------:R-:W-:Y:S01]  /*0ee0*/  IADD3 R14, R206, 0x40, RZ ;  /* 0x00000040ce0e7810 */ /* 0x000fe20007ffe0ff */
[----:B------:R-:W-:Y:S01]  /*0ef0*/  IMAD R21, R5, 0x10, R4 ;  /* 0x0000001005157824 */ /* 0x000fe200078e0204 */
[----:B------:R-:W-:Y:S01]  /*0f00*/  LEA.HI R4, R6, R206, RZ, 0x3 ;  /* 0x000000ce06047211 */ /* 0x000fe200078f18ff */
[----:B------:R-:W-:Y:S01]  /*0f10*/  IMAD.SHL.U32 R6, R9, 0x40, RZ ;  /* 0x0000004009067824 */ /* 0x000fe200078e00ff */
[----:B------:R-:W-:Y:S01]  /*0f20*/  LOP3.LUT R107, R10, 0x7ffffe00, R7, 0xf8, !PT ;  /* 0x7ffffe000a6b7812 */ /* 0x000fe200078ef807 */
[----:B------:R-:W-:Y:S01]  /*0f30*/  IMAD.SHL.U32 R10, R8, 0x8, RZ ;  /* 0x00000008080a7824 */ /* 0x000fe200078e00ff */
[CC--:B------:R-:W-:Y:S01]  /*0f40*/  LEA.HI R210, R3.reuse, R0.reuse, RZ, 0x3 ;  /* 0x0000000003d27211 */ /* 0x0c0fe200078f18ff */
[----:B------:R-:W-:Y:S01]  /*0f50*/  STL [R1+0x48], R21 ;  /* 0x0000481501007387 */ /* 0x000fe20000100800 */
[----:B------:R-:W-:Y:S01]  /*0f60*/  LEA.HI R7, R3, R0, RZ, 0x6 ;  /* 0x0000000003077211 */ /* 0x000fe200078f30ff */
[----:B------:R-:W-:Y:S01]  /*0f70*/  IMAD.SHL.U32 R3, R14, 0x40, RZ ;  /* 0x000000400e037824 */ /* 0x000fe200078e00ff */
[----:B------:R-:W-:Y:S01]  /*0f80*/  LOP3.LUT R0, R4, 0xfffffff8, RZ, 0xc0, !PT ;  /* 0xfffffff804007812 */ /* 0x000fe200078ec0ff */
[----:B------:R-:W-:Y:S01]  /*0f90*/  IMAD.SHL.U32 R107, R107, 0x2, RZ ;  /* 0x000000026b6b7824 */ /* 0x000fe200078e00ff */
[----:B------:R-:W-:-:S02]  /*0fa0*/  SHF.R.S32.HI R4, RZ, 0x1f, R14 ;  /* 0x0000001fff047819 */ /* 0x000fc4000001140e */
[----:B------:R-:W-:Y:S01]  /*0fb0*/  IADD3 R110, R108, 0x40, RZ ;  /* 0x000000406c6e7810 */ /* 0x000fe20007ffe0ff */
[----:B------:R-:W-:Y:S01]  /*0fc0*/  IMAD.IADD R240, R206, 0x1, -R0 ;  /* 0x00000001cef07824 */ /* 0x000fe200078e0a00 */
[----:B------:R-:W-:Y:S01]  /*0fd0*/  LEA.HI R4, R4, R14, RZ, 0x3 ;  /* 0x0000000e04047211 */ /* 0x000fe200078f18ff */
[----:B------:R-:W-:Y:S01]  /*0fe0*/  IMAD R0, R8, 0x200, R11 ;  /* 0x0000020008007824 */ /* 0x000fe200078e020b */
[----:B------:R-:W-:Y:S01]  /*0ff0*/  LOP3.LUT R23, R3, 0x1c0, RZ, 0xc0, !PT ;  /* 0x000001c003177812 */ /* 0x000fe200078ec0ff */
[----:B------:R-:W-:Y:S01]  /*1000*/  IMAD.SHL.U32 R5, R240, 0x40, RZ ;  /* 0x00000040f0057824 */ /* 0x000fe200078e00ff */
[----:B------:R-:W-:Y:S01]  /*1010*/  R2P PR, R9, 0x6 ;  /* 0x0000000609007804 */ /* 0x000fe20000000000 */
[----:B------:R-:W-:Y:S01]  /*1020*/  IMAD.SHL.U32 R4, R4, 0x40, RZ ;  /* 0x0000004004047824 */ /* 0x000fe200078e00ff */
[----:B------:R-:W-:Y:S01]  /*1030*/  SHF.R.U32.HI R20, RZ, 0x3, R23 ;  /* 0x00000003ff147819 */ /* 0x000fe20000011617 */
[----:B------:R-:W-:Y:S01]  /*1040*/  IMAD.IADD R3, R108, 0x1, R110 ;  /* 0x000000016c037824 */ /* 0x000fe200078e026e */
[----:B------:R-:W-:-:S02]  /*1050*/  LOP3.LUT R208, R5, 0x1c0, RZ, 0xc0, !PT ;  /* 0x000001c005d07812 */ /* 0x000fc400078ec0ff */
[----:B------:R-:W-:Y:S02]  /*1060*/  LOP3.LUT R19, R4, 0xfffffe00, RZ, 0xc0, !PT ;  /* 0xfffffe0004137812 */ /* 0x000fe400078ec0ff */
[----:B------:R-:W-:Y:S01]  /*1070*/  LOP3.LUT R4, R6, 0x1c0, RZ, 0xc0, !PT ;  /* 0x000001c006047812 */ /* 0x000fe200078ec0ff */
[----:B------:R-:W-:Y:S01]  /*1080*/  IMAD.SHL.U32 R6, R7, 0x80, RZ ;  /* 0x0000008007067824 */ /* 0x000fe200078e00ff */
[----:B------:R-:W-:Y:S01]  /*1090*/  SHF.R.S32.HI R5, RZ, 0x1f, R3 ;  /* 0x0000001fff057819 */ /* 0x000fe20000011403 */
[----:B------:R-:W-:Y:S01]  /*10a0*/  STL [R1], R19 ;  /* 0x0000001301007387 */ /* 0x000fe20000100800 */
[----:B------:R-:W-:Y:S02]  /*10b0*/  SHF.R.U32.HI R147, RZ, 0x3, R208 ;  /* 0x00000003ff937819 */ /* 0x000fe400000116d0 */
[--C-:B------:R-:W-:Y:S02]  /*10c0*/  LOP3.LUT R8, R208, 0x38, R210.reuse, 0xf8, !PT ;  /* 0x00000038d0087812 */ /* 0x100fe400078ef8d2 */
[----:B------:R-:W-:-:S02]  /*10d0*/  LOP3.LUT R7, R23, 0x38, R210, 0xf8, !PT ;  /* 0x0000003817077812 */ /* 0x000fc400078ef8d2 */
[CC--:B------:R-:W-:Y:S02]  /*10e0*/  LEA.HI R11, R5.reuse, R3.reuse, RZ, 0x3 ;  /* 0x00000003050b7211 */ /* 0x0c0fe400078f18ff */
[----:B------:R-:W-:Y:S02]  /*10f0*/  LOP3.LUT R10, R4, 0x8, R10, 0xf8, !PT ;  /* 0x00000008040a7812 */ /* 0x000fe400078ef80a */
[----:B------:R-:W-:Y:S02]  /*1100*/  SHF.R.U32.HI R9, RZ, 0x3, R4 ;  /* 0x00000003ff097819 */ /* 0x000fe40000011604 */
[----:B------:R-:W-:Y:S02]  /*1110*/  LOP3.LUT R4, R6, 0xffffe000, RZ, 0xc0, !PT ;  /* 0xffffe00006047812 */ /* 0x000fe400078ec0ff */
[----:B------:R-:W-:Y:S02]  /*1120*/  LEA.HI R3, R5, R3, RZ, 0x6 ;  /* 0x0000000305037211 */ /* 0x000fe400078f30ff */
[----:B------:R-:W-:-:S02]  /*1130*/  LOP3.LUT R8, R8, R147, RZ, 0x3c, !PT ;  /* 0x0000009308087212 */ /* 0x000fc400078e3cff */
[----:B------:R-:W-:Y:S01]  /*1140*/  LOP3.LUT R6, R7, R20, RZ, 0x3c, !PT ;  /* 0x0000001407067212 */ /* 0x000fe200078e3cff */
[----:B------:R-:W-:Y:S01]  /*1150*/  IMAD.SHL.U32 R3, R3, 0x80, RZ ;  /* 0x0000008003037824 */ /* 0x000fe200078e00ff */
[-C--:B------:R-:W-:Y:S01]  /*1160*/  IADD3 R17, R8, R4.reuse, R148 ;  /* 0x0000000408117210 */ /* 0x080fe20007ffe094 */
[----:B------:R-:W-:Y:S01]  /*1170*/  IMAD.SHL.U32 R8, R13, 0x40, RZ ;  /* 0x000000400d087824 */ /* 0x000fe200078e00ff */
[----:B------:R-:W-:Y:S02]  /*1180*/  IADD3 R16, R6, R4, R19 ;  /* 0x0000000406107210 */ /* 0x000fe40007ffe013 */
[--C-:B------:R-:W-:Y:S02]  /*1190*/  LOP3.LUT R4, R208, 0x38, R11.reuse, 0xf8, !PT ;  /* 0x00000038d0047812 */ /* 0x100fe400078ef80b */
[----:B------:R-:W-:Y:S02]  /*11a0*/  LOP3.LUT R6, R23, 0x38, R11, 0xf8, !PT ;  /* 0x0000003817067812 */ /* 0x000fe400078ef80b */
[----:B------:R-:W-:-:S02]  /*11b0*/  LOP3.LUT R3, R3, 0xffffe000, RZ, 0xc0, !PT ;  /* 0xffffe00003037812 */ /* 0x000fc400078ec0ff */
[----:B------:R-:W-:Y:S02]  /*11c0*/  LOP3.LUT R7, R4, R147, RZ, 0x3c, !PT ;  /* 0x0000009304077212 */ /* 0x000fe400078e3cff */
[----:B------:R-:W-:Y:S02]  /*11d0*/  LOP3.LUT R6, R6, R20, RZ, 0x3c, !PT ;  /* 0x0000001406067212 */ /* 0x000fe400078e3cff */
[----:B------:R-:W-:Y:S02]  /*11e0*/  LOP3.LUT R5, R10, R9, RZ, 0x3c, !PT ;  /* 0x000000090a057212 */ /* 0x000fe400078e3cff */
[----:B------:R-:W-:Y:S02]  /*11f0*/  LOP3.LUT R4, R8, 0xfffffe00, RZ, 0xc0, !PT ;  /* 0xfffffe0008047812 */ /* 0x000fe400078ec0ff */
[----:B------:R-:W-:Y:S02]  /*1200*/  IADD3 R146, R108, 0x10, RZ ;  /* 0x000000106c927810 */ /* 0x000fe40007ffe0ff */
[----:B------:R-:W-:-:S02]  /*1210*/  IADD3 R15, R7, R3, R148 ;  /* 0x00000003070f7210 */ /* 0x000fc40007ffe094 */
[----:B------:R-:W-:Y:S01]  /*1220*/  IADD3 R14, R6, R3, R19 ;  /* 0x00000003060e7210 */ /* 0x000fe20007ffe013 */
[----:B------:R-:W-:Y:S01]  /*1230*/  IMAD.SHL.U32 R24, R146, 0x2, RZ ;  /* 0x0000000292187824 */ /* 0x000fe200078e00ff */
[CC--:B------:R-:W-:Y:S02]  /*1240*/  IADD3 R2, R5.reuse, R4.reuse, R2 ;  /* 0x0000000405027210 */ /* 0x0c0fe40007ffe002 */
[----:B------:R-:W-:Y:S01]  /*1250*/  LOP3.LUT R3, R5, R4, RZ, 0xfc, !PT ;  /* 0x0000000405037212 */ /* 0x000fe200078efcff */
[----:B------:R-:W-:Y:S01]  /*1260*/  IMAD.MOV.U32 R4, RZ, RZ, 0x20 ;  /* 0x00000020ff047424 */ /* 0x000fe200078e00ff */
[----:B------:R-:W-:Y:S01]  /*1270*/  LEA.HI R5, R235, R235, RZ, 0x1 ;  /* 0x000000ebeb057211 */ /* 0x000fe200078f08ff */
[----:B------:R1:W-:Y:S01]  /*1280*/  STL [R1+0x30], R24 ;  /* 0x0000301801007387 */ /* 0x0003e20000100800 */
[----:B------:R-:W-:Y:S02]  /*1290*/  LOP3.LUT R10, R12, 0x7ffffffc, RZ, 0xc0, !PT ;  /* 0x7ffffffc0c0a7812 */ /* 0x000fe400078ec0ff */
[----:B------:R-:W-:-:S02]  /*12a0*/  IADD3 R145, R108, 0x30, RZ ;  /* 0x000000306c917810 */ /* 0x000fc40007ffe0ff */
[----:B------:R-:W-:Y:S01]  /*12b0*/  LOP3.LUT R12, R23, 0x38, R104, 0xf8, !PT ;  /* 0x00000038170c7812 */ /* 0x000fe200078ef868 */
[----:B------:R-:W-:Y:S01]  /*12c0*/  IMAD.SHL.U32 R23, R111, 0x2, RZ ;  /* 0x000000026f177824 */ /* 0x000fe200078e00ff */
[----:B------:R-:W-:Y:S01]  /*12d0*/  LOP3.LUT R5, R5, 0x1ffffffe, RZ, 0xc0, !PT ;  /* 0x1ffffffe05057812 */ /* 0x000fe200078ec0ff */
[----:B------:R-:W-:Y:S01]  /*12e0*/  IMAD.SHL.U32 R25, R145, 0x2, RZ ;  /* 0x0000000291197824 */ /* 0x000fe200078e00ff */
[----:B------:R-:W-:Y:S01]  /*12f0*/  IADD3 R144, R108, 0x50, RZ ;  /* 0x000000506c907810 */ /* 0x000fe20007ffe0ff */
[----:B------:R-:W-:Y:S01]  /*1300*/  IMAD.IADD R10, R22, 0x1, -R10 ;  /* 0x00000001160a7824 */ /* 0x000fe200078e0a0a */
[----:B------:R-:W-:Y:S01]  /*1310*/  SHF.R.S32.HI R9, RZ, 0x1f, R146 ;  /* 0x0000001fff097819 */ /* 0x000fe20000011492 */
[----:B------:R2:W-:Y:S01]  /*1320*/  STL [R1+0x34], R23 ;  /* 0x0000341701007387 */ /* 0x0005e20000100800 */
[----:B------:R-:W-:Y:S01]  /*1330*/  SHF.R.S32.HI R8, RZ, 0x1f, R111 ;  /* 0x0000001fff087819 */ /* 0x000fe2000001146f */
[----:B------:R-:W-:Y:S01]  /*1340*/  IMAD.IADD R13, R235, 0x1, -R5 ;  /* 0x00000001eb0d7824 */ /* 0x000fe200078e0a05 */
[----:B------:R-:W-:Y:S01]  /*1350*/  SHF.R.S32.HI R7, RZ, 0x1f, R145 ;  /* 0x0000001fff077819 */ /* 0x000fe20000011491 */
[----:B------:R3:W-:Y:S01]  /*1360*/  STL [R1+0x38], R25 ;  /* 0x0000381901007387 */ /* 0x0007e20000100800 */
[----:B------:R-:W-:Y:S01]  /*1370*/  SHF.R.S32.HI R6, RZ, 0x1f, R110 ;  /* 0x0000001fff067819 */ /* 0x000fe2000001146e */
[----:B------:R-:W-:Y:S01]  /*1380*/  IMAD.SHL.U32 R250, R10, 0x2, RZ ;  /* 0x000000020afa7824 */ /* 0x000fe200078e00ff */
[----:B------:R-:W-:-:S02]  /*1390*/  SHF.R.S32.HI R5, RZ, 0x1f, R144 ;  /* 0x0000001fff057819 */ /* 0x000fc40000011490 */
[----:B------:R-:W-:Y:S02]  /*13a0*/  SHF.L.U64.HI R9, R146, 0x1, R9 ;  /* 0x0000000192097819 */ /* 0x000fe40000010209 */
[----:B------:R-:W-:Y:S01]  /*13b0*/  SHF.L.U64.HI R8, R111, 0x1, R8 ;  /* 0x000000016f087819 */ /* 0x000fe20000010208 */
[C---:B-1----:R-:W-:Y:S01]  /*13c0*/  IMAD.SHL.U32 R24, R110.reuse, 0x2, RZ ;  /* 0x000000026e187824 */ /* 0x042fe200078e00ff */
[----:B------:R-:W-:Y:S02]  /*13d0*/  SHF.L.U64.HI R7, R145, 0x1, R7 ;  /* 0x0000000191077819 */ /* 0x000fe40000010207 */
[----:B------:R-:W-:Y:S02]  /*13e0*/  SHF.L.U64.HI R6, R110, 0x1, R6 ;  /* 0x000000016e067819 */ /* 0x000fe40000010206 */
[----:B------:R1:W-:Y:S01]  /*13f0*/  STL [R1+0x3c], R24 ;  /* 0x00003c1801007387 */ /* 0x0003e20000100800 */
[----:B------:R-:W-:Y:S02]  /*1400*/  SHF.L.U64.HI R5, R144, 0x1, R5 ;  /* 0x0000000190057819 */ /* 0x000fe40000010205 */
[----:B------:R-:W-:-:S02]  /*1410*/  IADD3 R33, R250, 0x8, RZ ;  /* 0x00000008fa217810 */ /* 0x000fc40007ffe0ff */
[----:B------:R-:W-:Y:S01]  /*1420*/  IADD3 R31, R250, 0x18, RZ ;  /* 0x00000018fa1f7810 */ /* 0x000fe20007ffe0ff */
[----:B--2---:R-:W-:Y:S01]  /*1430*/  IMAD.SHL.U32 R23, R144, 0x2, RZ ;  /* 0x0000000290177824 */ /* 0x004fe200078e00ff */
[C---:B------:R-:W-:Y:S02]  /*1440*/  IADD3 R30, R250.reuse, 0x20, RZ ;  /* 0x00000020fa1e7810 */ /* 0x040fe40007ffe0ff */
[C---:B------:R-:W-:Y:S02]  /*1450*/  IADD3 R28, R250.reuse, 0x30, RZ ;  /* 0x00000030fa1c7810 */ /* 0x040fe40007ffe0ff */
[----:B------:R-:W-:Y:S01]  /*1460*/  STL [R1+0x40], R23 ;  /* 0x0000401701007387 */ /* 0x000fe20000100800 */
[C---:B------:R-:W-:Y:S02]  /*1470*/  IADD3 R27, R250.reuse, 0x38, RZ ;  /* 0x00000038fa1b7810 */ /* 0x040fe40007ffe0ff */
[----:B---3--:R-:W-:Y:S01]  /*1480*/  IADD3 R25, R250, 0x48, RZ ;  /* 0x00000048fa197810 */ /* 0x008fe20007ffe0ff */
[----:B------:R2:W-:Y:S01]  /*1490*/  STL [R1+0x2c], R9 ;  /* 0x00002c0901007387 */ /* 0x0005e20000100800 */
[----:B------:R-:W-:-:S02]  /*14a0*/  SEL R183, R4, 0xffffffe0, !P1 ;  /* 0xffffffe004b77807 */ /* 0x000fc40004800000 */
[C---:B------:R-:W-:Y:S01]  /*14b0*/  IADD3 R22, R250.reuse, 0x60, RZ ;  /* 0x00000060fa167810 */ /* 0x040fe20007ffe0ff */
[----:B------:R3:W-:Y:S01]  /*14c0*/  STL [R1+0x28], R8 ;  /* 0x0000280801007387 */ /* 0x0007e20000100800 */
[----:B------:R-:W-:Y:S02]  /*14d0*/  SHF.R.S32.HI R4, RZ, 0x1f, R33 ;  /* 0x0000001fff047819 */ /* 0x000fe40000011421 */
[----:B------:R-:W-:Y:S01]  /*14e0*/  SHF.R.S32.HI R4, RZ, 0x1f, R30 ;  /* 0x0000001fff047819 */ /* 0x000fe2000001141e */
[----:B------:R-:W-:Y:S01]  /*14f0*/  STL [R1+0x24], R7 ;  /* 0x0000240701007387 */ /* 0x000fe20000100800 */
[----:B-1----:R-:W-:Y:S02]  /*1500*/  IADD3 R24, R250, 0x50, RZ ;  /* 0x00000050fa187810 */ /* 0x002fe40007ffe0ff */
[----:B------:R-:W-:Y:S01]  /*1510*/  LEA R178, R2, 0x18100, 0x1 ;  /* 0x0001810002b27811 */ /* 0x000fe200078e08ff */
[----:B------:R1:W-:Y:S01]  /*1520*/  STL [R1+0x20], R6 ;  /* 0x0000200601007387 */ /* 0x0003e20000100800 */
[----:B------:R-:W-:-:S02]  /*1530*/  SHF.R.S32.HI R4, RZ, 0x1f, R27 ;  /* 0x0000001fff047819 */ /* 0x000fc4000001141b */
[----:B------:R-:W-:Y:S01]  /*1540*/  LEA R185, R3, 0x100, 0x1 ;  /* 0x0000010003b97811 */ /* 0x000fe200078e08ff */
[----:B------:R4:W-:Y:S01]  /*1550*/  STL [R1+0x1c], R5 ;  /* 0x00001c0501007387 */ /* 0x0009e20000100800 */
[----:B------:R-:W-:Y:S01]  /*1560*/  IADD3 R252, R250, 0xb0, RZ ;  /* 0x000000b0fafc7810 */ /* 0x000fe20007ffe0ff */
[----:B------:R-:W-:Y:S01]  /*1570*/  IMAD.IADD R179, R178, 0x1, R183 ;  /* 0x00000001b2b37824 */ /* 0x000fe200078e02b7 */
[----:B------:R-:W-:Y:S01]  /*1580*/  SHF.R.S32.HI R4, RZ, 0x1f, R24 ;  /* 0x0000001fff047819 */ /* 0x000fe20000011418 */
[----:B------:R-:W-:Y:S01]  /*1590*/  IMAD.IADD R245, R183, 0x1, R185 ;  /* 0x00000001b7f57824 */ /* 0x000fe200078e02b9 */
[----:B------:R-:W-:Y:S02]  /*15a0*/  LEA R184, R0, 0xc100, 0x1 ;  /* 0x0000c10000b87811 */ /* 0x000fe400078e08ff */
[----:B------:R-:W-:Y:S02]  /*15b0*/  SEL R0, R18, 0xffffffc0, !P2 ;  /* 0xffffffc012007807 */ /* 0x000fe40005000000 */
[----:B--2---:R-:W-:-:S02]  /*15c0*/  IADD3 R9, R250, 0x90, RZ ;  /* 0x00000090fa097810 */ /* 0x004fc40007ffe0ff */
[----:B------:R-:W-:Y:S01]  /*15d0*/  LEA R3, R15, 0x18100, 0x1 ;  /* 0x000181000f037811 */ /* 0x000fe200078e08ff */
[----:B------:R-:W-:Y:S01]  /*15e0*/  IMAD.IADD R186, R0, 0x1, R185 ;  /* 0x0000000100ba7824 */ /* 0x000fe200078e02b9 */
[----:B---3--:R-:W-:Y:S01]  /*15f0*/  IADD3 R8, R250, 0x98, RZ ;  /* 0x00000098fa087810 */ /* 0x008fe20007ffe0ff */
[--C-:B------:R-:W-:Y:S01]  /*1600*/  IMAD.IADD R181, R178, 0x1, R0.reuse ;  /* 0x00000001b2b57824 */ /* 0x100fe200078e0200 */
[----:B------:R-:W-:Y:S01]  /*1610*/  LEA R2, R14, 0x18100, 0x1 ;  /* 0x000181000e027811 */ /* 0x000fe200078e08ff */
[----:B------:R-:W-:Y:S01]  /*1620*/  IMAD.IADD R180, R179, 0x1, R0 ;  /* 0x00000001b3b47824 */ /* 0x000fe200078e0200 */
[----:B------:R-:W-:Y:S01]  /*1630*/  IADD3 R32, R250, 0x10, RZ ;  /* 0x00000010fa207810 */ /* 0x000fe20007ffe0ff */
[----:B------:R-:W-:Y:S01]  /*1640*/  IMAD.IADD R0, R0, 0x1, R245 ;  /* 0x0000000100007824 */ /* 0x000fe200078e02f5 */
[C---:B------:R-:W-:Y:S01]  /*1650*/  IADD3 R29, R250.reuse, 0x28, RZ ;  /* 0x00000028fa1d7810 */ /* 0x040fe20007ffe0ff */
[----:B------:R-:W-:Y:S01]  /*1660*/  IMAD.IADD R246, R183, 0x1, R186 ;  /* 0x00000001b7f67824 */ /* 0x000fe200078e02ba */
[C---:B------:R-:W-:Y:S01]  /*1670*/  IADD3 R26, R250.reuse, 0x40, RZ ;  /* 0x00000040fa1a7810 */ /* 0x040fe20007ffe0ff */
[----:B-1----:R-:W-:Y:S01]  /*1680*/  IMAD R6, R13, 0x8, R21 ;  /* 0x000000080d067824 */ /* 0x002fe200078e0215 */
[----:B------:R-:W-:-:S02]  /*1690*/  IADD3 R21, R250, 0x68, RZ ;  /* 0x00000068fa157810 */ /* 0x000fc40007ffe0ff */
[----:B----4-:R-:W-:Y:S02]  /*16a0*/  LOP3.LUT R5, R19, R12, R20, 0xf6, !PT ;  /* 0x0000000c13057212 */ /* 0x010fe400078ef614 */
[----:B------:R1:W-:Y:S01]  /*16b0*/  STL [R1+0x4c], R6 ;  /* 0x00004c0601007387 */ /* 0x0003e20000100800 */
[C---:B------:R-:W-:Y:S02]  /*16c0*/  IADD3 R19, R250.reuse, 0x78, RZ ;  /* 0x00000078fa137810 */ /* 0x040fe40007ffe0ff */
[----:B------:R-:W-:Y:S02]  /*16d0*/  LEA R5, R5, 0x18100, 0x1 ;  /* 0x0001810005057811 */ /* 0x000fe400078e08ff */
[----:B------:R-:W-:Y:S02]  /*16e0*/  IADD3 R13, R250, 0x80, RZ ;  /* 0x00000080fa0d7810 */ /* 0x000fe40007ffe0ff */
[----:B------:R-:W-:Y:S01]  /*16f0*/  SHF.R.S32.HI R4, RZ, 0x1f, R21 ;  /* 0x0000001fff047819 */ /* 0x000fe20000011415 */
[----:B------:R2:W-:Y:S01]  /*1700*/  STL [R1+0x18], R5 ;  /* 0x0000180501007387 */ /* 0x0005e20000100800 */
[----:B------:R-:W-:-:S02]  /*1710*/  SHF.R.S32.HI R4, RZ, 0x1f, R13 ;  /* 0x0000001fff047819 */ /* 0x000fc4000001140d */
[----:B------:R-:W-:Y:S02]  /*1720*/  SHF.R.S32.HI R4, RZ, 0x1f, R8 ;  /* 0x0000001fff047819 */ /* 0x000fe40000011408 */
[----:B------:R-:W-:Y:S02]  /*1730*/  SHF.R.S32.HI R4, RZ, 0x1f, R252 ;  /* 0x0000001fff047819 */ /* 0x000fe400000114fc */
[----:B------:R-:W-:Y:S02]  /*1740*/  LEA R4, R16, 0x18100, 0x1 ;  /* 0x0001810010047811 */ /* 0x000fe400078e08ff */
[----:B------:R-:W-:Y:S02]  /*1750*/  IADD3 R23, R250, 0x58, RZ ;  /* 0x00000058fa177810 */ /* 0x000fe40007ffe0ff */
[C---:B------:R-:W-:Y:S02]  /*1760*/  IADD3 R204, R202.reuse, 0x40, RZ ;  /* 0x00000040cacc7810 */ /* 0x040fe40007ffe0ff */
[----:B------:R-:W-:-:S02]  /*1770*/  IADD3 R205, R202, 0x80, RZ ;  /* 0x00000080cacd7810 */ /* 0x000fc40007ffe0ff */
[----:B------:R-:W-:Y:S02]  /*1780*/  IADD3 R200, R104, 0x60, RZ ;  /* 0x0000006068c87810 */ /* 0x000fe40007ffe0ff */
[----:B-1----:R-:W-:Y:S02]  /*1790*/  IADD3 R6, R250, 0xa8, RZ ;  /* 0x000000a8fa067810 */ /* 0x002fe40007ffe0ff */
[C---:B------:R-:W-:Y:S02]  /*17a0*/  IADD3 R199, R104.reuse, 0x80, RZ ;  /* 0x0000008068c77810 */ /* 0x040fe40007ffe0ff */
[----:B------:R-:W-:Y:S02]  /*17b0*/  IADD3 R198, R104, 0xa0, RZ ;  /* 0x000000a068c67810 */ /* 0x000fe40007ffe0ff */
[----:B------:R-:W-:Y:S02]  /*17c0*/  IADD3 R20, R250, 0x70, RZ ;  /* 0x00000070fa147810 */ /* 0x000fe40007ffe0ff */
[----:B--2---:R-:W-:-:S02]  /*17d0*/  SHF.R.S32.HI R5, RZ, 0x1f, R31 ;  /* 0x0000001fff057819 */ /* 0x004fc4000001141f */
[----:B------:R-:W-:Y:S02]  /*17e0*/  SHF.R.S32.HI R5, RZ, 0x1f, R28 ;  /* 0x0000001fff057819 */ /* 0x000fe4000001141c */
[----:B------:R-:W-:Y:S02]  /*17f0*/  SHF.R.S32.HI R5, RZ, 0x1f, R25 ;  /* 0x0000001fff057819 */ /* 0x000fe40000011419 */
[----:B------:R-:W-:Y:S02]  /*1800*/  SHF.R.S32.HI R5, RZ, 0x1f, R22 ;  /* 0x0000001fff057819 */ /* 0x000fe40000011416 */
[----:B------:R-:W-:Y:S02]  /*1810*/  SHF.R.S32.HI R5, RZ, 0x1f, R19 ;  /* 0x0000001fff057819 */ /* 0x000fe40000011413 */
[----:B------:R-:W-:Y:S02]  /*1820*/  SHF.R.S32.HI R5, RZ, 0x1f, R9 ;  /* 0x0000001fff057819 */ /* 0x000fe40000011409 */
[----:B------:R-:W-:-:S02]  /*1830*/  SHF.R.S32.HI R5, RZ, 0x1f, R6 ;  /* 0x0000001fff057819 */ /* 0x000fc40000011406 */
[----:B------:R-:W-:Y:S02]  /*1840*/  LEA R5, R17, 0x18100, 0x1 ;  /* 0x0001810011057811 */ /* 0x000fe400078e08ff */
[C---:B------:R-:W-:Y:S02]  /*1850*/  IADD3 R12, R250.reuse, 0x88, RZ ;  /* 0x00000088fa0c7810 */ /* 0x040fe40007ffe0ff */
[C---:B------:R-:W-:Y:S01]  /*1860*/  IADD3 R7, R250.reuse, 0xa0, RZ ;  /* 0x000000a0fa077810 */ /* 0x040fe20007ffe0ff */
[----:B------:R1:W-:Y:S01]  /*1870*/  STL [R1+0x14], R5 ;  /* 0x0000140501007387 */ /* 0x0003e20000100800 */
[----:B------:R-:W-:Y:S02]  /*1880*/  IADD3 R251, R250, 0xb8, RZ ;  /* 0x000000b8fafb7810 */ /* 0x000fe40007ffe0ff */
[----:B------:R-:W-:Y:S01]  /*1890*/  SHF.R.S32.HI R18, RZ, 0x1f, R32 ;  /* 0x0000001fff127819 */ /* 0x000fe20000011420 */
[----:B------:R1:W-:Y:S01]  /*18a0*/  STL [R1+0x10], R4 ;  /* 0x0000100401007387 */ /* 0x0003e20000100800 */
[----:B------:R-:W-:-:S02]  /*18b0*/  SHF.R.S32.HI R18, RZ, 0x1f, R29 ;  /* 0x0000001fff127819 */ /* 0x000fc4000001141d */
[----:B------:R-:W-:Y:S01]  /*18c0*/  SHF.R.S32.HI R18, RZ, 0x1f, R26 ;  /* 0x0000001fff127819 */ /* 0x000fe2000001141a */
[----:B------:R1:W-:Y:S01]  /*18d0*/  STL [R1+0xc], R3 ;  /* 0x00000c0301007387 */ /* 0x0003e20000100800 */
[----:B------:R-:W-:Y:S02]  /*18e0*/  SHF.R.S32.HI R209, RZ, 0x3, R11 ;  /* 0x00000003ffd17819 */ /* 0x000fe4000001140b */
[----:B------:R-:W-:Y:S01]  /*18f0*/  SHF.R.S32.HI R18, RZ, 0x1f, R23 ;  /* 0x0000001fff127819 */ /* 0x000fe20000011417 */
[----:B------:R1:W-:Y:S01]  /*1900*/  STL [R1+0x8], R2 ;  /* 0x0000080201007387 */ /* 0x0003e20000100800 */
        /* <DEDUP_REMOVED lines=9> */
[----:B------:R-:W-:-:S02]  /*19a0*/  IADD3 R11, R107, 0xc100, RZ ;  /* 0x0000c1006b0b7810 */ /* 0x000fc40007ffe0ff */
[----:B------:R-:W-:Y:S02]  /*19b0*/  IADD3 R10, R107, 0x100, RZ ;  /* 0x000001006b0a7810 */ /* 0x000fe40007ffe0ff */
[----:B------:R-:W-:Y:S02]  /*19c0*/  SHF.R.S32.HI R18, RZ, 0x1f, R20 ;  /* 0x0000001fff127819 */ /* 0x000fe40000011414 */
[----:B------:R-:W-:Y:S02]  /*19d0*/  SHF.R.S32.HI R12, RZ, 0x1f, R12 ;  /* 0x0000001fff0c7819 */ /* 0x000fe4000001140c */
[----:B------:R-:W-:Y:S02]  /*19e0*/  SHF.R.S32.HI R7, RZ, 0x1f, R7 ;  /* 0x0000001fff077819 */ /* 0x000fe40000011407 */
[----:B------:R-:W-:Y:S02]  /*19f0*/  SHF.R.S32.HI R6, RZ, 0x1f, R251 ;  /* 0x0000001fff067819 */ /* 0x000fe400000114fb */
.L_x_1891:
        /* <DEDUP_REMOVED lines=42> */
.L_x_1719:
[----:B------:R-:W-:-:S04]  /*1ca0*/  ISETP.NE.U32.AND P0, PT, RZ, c[0x0][0x368], PT ;  /* 0x0000da00ff007a0c */ /* 0x000fc80003f05070 */
[----:B------:R-:W-:-:S13]  /*1cb0*/  ISETP.NE.AND.EX P0, PT, RZ, c[0x0][0x36c], PT, P0 ;  /* 0x0000db00ff007a0c */ /* 0x000fda0003f05300 */
[----:B------:R-:W-:Y:S05]  /*1cc0*/  @!P0 BRA `(.L_x_1720) ;  /* 0x0000004000008947 */ /* 0x000fea0003800000 */
[----:B---3--:R-:W-:-:S04]  /*1cd0*/  IADD3 R4, P0, R242, c[0x0][0x368], RZ ;  /* 0x0000da00f2047a10 */ /* 0x008fc80007f1e0ff */
[----:B------:R-:W-:-:S05]  /*1ce0*/  IADD3.X R5, R243, c[0x0][0x36c], RZ, P0, !PT ;  /* 0x0000db00f3057a10 */ /* 0x000fca00007fe4ff */
[----:B------:R1:W5:Y:S01]  /*1cf0*/  LDG.E R17, [R4.64] ;  /* 0x0000000804117981 */ /* 0x000362000c1e1900 */
[----:B------:R-:W-:Y:S05]  /*1d00*/  BRA `(.L_x_1721) ;  /* 0x0000005000007947 */ /* 0x000fea0003800000 */
.L_x_1720:
[----:B------:R-:W-:Y:S01]  /*1d10*/  MOV R17, UR6 ;  /* 0x0000000600117c02 */ /* 0x000fe20008000f00 */
[----:B------:R-:W-:Y:S05]  /*1d20*/  @!P5 BRA `(.L_x_1721) ;  /* 0x000000300000d947 */ /* 0x000fea0003800000 */
[----:B---3--:R-:W2:Y:S04]  /*1d30*/  LDG.E R6, [R4.64] ;  /* 0x0000000804067981 */ /* 0x008ea8000c1e1900 */
[----:B------:R-:W2:Y:S02]  /*1d40*/  LDG.E R0, [R4.64+0x4] ;  /* 0x0000040804007981 */ /* 0x000ea4000c1e1900 */
[----:B--2---:R-:W-:Y:S02]  /*1d50*/  IADD3 R17, -R6, R0, RZ ;  /* 0x0000000006117210 */ /* 0x004fe40007ffe1ff */
.L_x_1721:
        /* <DEDUP_REMOVED lines=56> */
.L_x_1723:
[----:B------:R-:W-:Y:S05]  /*20e0*/  BSYNC B0 ;  /* 0x0000000000007941 */ /* 0x000fea0003800000 */
.L_x_1722:
[----:B------:R-:W-:-:S04]  /*20f0*/  IMAD R2, R249, R0, RZ ;  /* 0x00000000f9027224 */ /* 0x000fc800078e02ff */
[----:B------:R-:W-:-:S05]  /*2100*/  IMAD.IADD R0, R2, 0x1, R0 ;  /* 0x0000000102007824 */ /* 0x000fca00078e0200 */
[----:B------:R-:W-:Y:S01]  /*2110*/  IMNMX R3, R121, R0, PT ;  /* 0x0000000079037217 */ /* 0x000fe20003800200 */
[----:B------:R-:W-:-:S04]  /*2120*/  IMAD R0, R2, 0x40, -R6 ;  /* 0x0000004002007824 */ /* 0x000fc800078e0a06 */
[----:B------:R-:W-:Y:S01]  /*2130*/  IMAD R2, R3, 0x40, -R6 ;  /* 0x0000004003027824 */ /* 0x000fe200078e0a06 */
[----:B------:R-:W-:-:S04]  /*2140*/  IMNMX R0, RZ, R0, !PT ;  /* 0x00000000ff007217 */ /* 0x000fc80007800200 */
[----:B------:R-:W-:Y:S02]  /*2150*/  IMNMX R2, R2, R70, PT ;  /* 0x0000004602027217 */ /* 0x000fe40003800200 */
[----:B------:R-:W-:Y:S02]  /*2160*/  SHF.R.U32.HI R33, RZ, 0x6, R0 ;  /* 0x00000006ff217819 */ /* 0x000fe40000011600 */
[----:B------:R-:W-:-:S03]  /*2170*/  ISETP.GT.AND P0, PT, R2, R0, PT ;  /* 0x000000000200720c */ /* 0x000fc60003f04270 */
[----:B------:R-:W-:-:S10]  /*2180*/  IMAD.MOV.U32 R8, RZ, RZ, R33 ;  /* 0x000000ffff087224 */ /* 0x000fd400078e0021 */
[----:B------:R-:W-:-:S04]  /*2190*/  @P0 IADD3 R2, R2, 0x3f, RZ ;  /* 0x0000003f02020810 */ /* 0x000fc80007ffe0ff */
[----:B------:R-:W-:-:S04]  /*21a0*/  @P0 SHF.R.S32.HI R0, RZ, 0x1f, R2 ;  /* 0x0000001fff000819 */ /* 0x000fc80000011402 */
[----:B------:R-:W-:-:S04]  /*21b0*/  @P0 LEA.HI R2, R0, R2, RZ, 0x6 ;  /* 0x0000000200020211 */ /* 0x000fc800078f30ff */
[----:B------:R-:W-:-:S04]  /*21c0*/  @P0 SHF.R.S32.HI R8, RZ, 0x6, R2 ;  /* 0x00000006ff080819 */ /* 0x000fc80000011402 */
[----:B------:R-:W-:-:S13]  /*21d0*/  ISETP.GT.AND P0, PT, R8, R33, PT ;  /* 0x000000210800720c */ /* 0x000fda0003f04270 */
[----:B------:R-:W-:Y:S05]  /*21e0*/  @!P0 BRA `(.L_x_1724) ;  /* 0x000055b000008947 */ /* 0x000fea0003800000 */
[----:B------:R-:W-:Y:S01]  /*21f0*/  SHF.R.S32.HI R2, RZ, 0x1f, R12 ;  /* 0x0000001fff027819 */ /* 0x000fe2000001140c */
[----:B------:R-:W-:Y:S01]  /*2200*/  IMAD.MOV.U32 R9, RZ, RZ, c[0x0][0x238] ;  /* 0x00008e00ff097624 */ /* 0x000fe200078e00ff */
[----:B------:R-:W-:Y:S02]  /*2210*/  IADD3 R0, P0, R241, R12, RZ ;  /* 0x0000000cf1007210 */ /* 0x000fe40007f1e0ff */
[----:B------:R-:W-:Y:S01]  /*2220*/  LOP3.LUT R31, R238, 0xffff, RZ, 0xc0, !PT ;  /* 0x0000ffffee1f7812 */ /* 0x000fe200078ec0ff */
[----:B------:R-:W-:Y:S01]  /*2230*/  IMAD.SHL.U32 R129, R9, 0x40, RZ ;  /* 0x0000004009817824 */ /* 0x000fe200078e00ff */
[----:B------:R-:W-:Y:S01]  /*2240*/  LEA.HI.X.SX32 R15, R241, R2, 0x1, P0 ;  /* 0x00000002f10f7211 */ /* 0x000fe200000f0eff */
[----:B------:R-:W-:Y:S01]  /*2250*/  IMAD.WIDE.U32 R2, R0, c[0x0][0x238], R202 ;  /* 0x00008e0000027a25 */ /* 0x000fe200078e00ca */
[----:B------:R-:W-:Y:S02]  /*2260*/  IADD3 R16, R8, -0x1, RZ ;  /* 0xffffffff08107810 */ /* 0x000fe40007ffe0ff */
[----:B------:R-:W-:Y:S01]  /*2270*/  SEL R14, R247, RZ, !P6 ;  /* 0x000000fff70e7207 */ /* 0x000fe20007000000 */
[----:B------:R-:W-:Y:S01]  /*2280*/  IMAD R4, R15, c[0x0][0x238], RZ ;  /* 0x00008e000f047a24 */ /* 0x000fe200078e02ff */
[----:B------:R-:W-:Y:S01]  /*2290*/  SEL R13, R244, RZ, !P6 ;  /* 0x000000fff40d7207 */ /* 0x000fe20007000000 */
[C---:B------:R-:W-:Y:S01]  /*22a0*/  IMAD.SHL.U32 R130, R9.reuse, 0x20, RZ ;  /* 0x0000002009827824 */ /* 0x040fe200078e00ff */
[----:B------:R-:W-:Y:S01]  /*22b0*/  MOV R124, 0x6 ;  /* 0x00000006007c7802 */ /* 0x000fe20000000f00 */
[----:B------:R-:W-:Y:S01]  /*22c0*/  IMAD R4, R0, c[0x0][0x23c], R4 ;  /* 0x00008f0000047a24 */ /* 0x000fe200078e0204 */
[----:B------:R-:W-:Y:S01]  /*22d0*/  SHF.R.S32.HI R20, RZ, 0x1f, R16 ;  /* 0x0000001fff147819 */ /* 0x000fe20000011410 */
[----:B------:R-:W-:Y:S01]  /*22e0*/  IMAD R5, R14, c[0x0][0x248], RZ ;  /* 0x000092000e057a24 */ /* 0x000fe200078e02ff */
[----:B------:R-:W-:Y:S01]  /*22f0*/  SHF.L.U64.HI R128, R9, R124, c[0x0][0x23c] ;  /* 0x00008f0009807619 */ /* 0x000fe2000001027c */
[----:B------:R-:W-:Y:S01]  /*2300*/  IMAD.IADD R3, R3, 0x1, R4 ;  /* 0x0000000103037824 */ /* 0x000fe200078e0204 */
[----:B------:R-:W-:Y:S01]  /*2310*/  ISETP.NE.U32.AND P0, PT, RZ, c[0x0][0x340], PT ;  /* 0x0000d000ff007a0c */ /* 0x000fe20003f05070 */
[----:B------:R-:W-:Y:S01]  /*2320*/  IMAD.IADD R4, R70, 0x1, -R241 ;  /* 0x0000000146047824 */ /* 0x000fe200078e0af1 */
[----:B------:R-:W-:Y:S01]  /*2330*/  MOV R126, 0x5 ;  /* 0x00000005007e7802 */ /* 0x000fe20000000f00 */
[----:B------:R-:W-:Y:S01]  /*2340*/  IMAD.WIDE.U32 R2, R31, c[0x0][0x240], R2 ;  /* 0x000090001f027a25 */ /* 0x000fe200078e0002 */
[----:B------:R-:W-:-:S02]  /*2350*/  ISETP.NE.AND.EX P3, PT, RZ, c[0x0][0x344], PT, P0 ;  /* 0x0000d100ff007a0c */ /* 0x000fc40003f65300 */
[----:B------:R-:W-:Y:S01]  /*2360*/  SHF.L.U64.HI R125, R9, R126, c[0x0][0x23c] ;  /* 0x00008f00097d7619 */ /* 0x000fe2000001027e */
[----:B------:R-:W-:Y:S01]  /*2370*/  IMAD R4, R16, -0x40, R4 ;  /* 0xffffffc010047824 */ /* 0x000fe200078e0204 */
[----:B------:R-:W-:Y:S01]  /*2380*/  P2R R12, PR, RZ, 0x8 ;  /* 0x00000008ff0c7803 */ /* 0x000fe20000000000 */
[----:B------:R-:W-:Y:S01]  /*2390*/  IMAD R3, R31, c[0x0][0x244], R3 ;  /* 0x000091001f037a24 */ /* 0x000fe200078e0203 */
[----:B------:R-:W-:Y:S01]  /*23a0*/  ISETP.GE.AND P6, PT, R202, c[0x0][0x1d4], PT ;  /* 0x00007500ca007a0c */ /* 0x000fe20003fc6270 */
[C---:B------:R-:W-:Y:S01]  /*23b0*/  IMAD R5, R13.reuse, c[0x0][0x24c], R5 ;  /* 0x000093000d057a24 */ /* 0x040fe200078e0205 */
[C---:B------:R-:W-:Y:S01]  /*23c0*/  ISETP.GE.AND P2, PT, R4.reuse, 0x1, PT ;  /* 0x000000010400780c */ /* 0x040fe20003f46270 */
[----:B------:R-:W-:Y:S01]  /*23d0*/  IMAD.WIDE.U32 R82, R13, c[0x0][0x248], R2 ;  /* 0x000092000d527a25 */ /* 0x000fe200078e0002 */
[----:B------:R-:W-:Y:S02]  /*23e0*/  ISETP.GE.AND P1, PT, R4, 0x21, PT ;  /* 0x000000210400780c */ /* 0x000fe40003f26270 */
[----:B------:R-:W-:Y:S01]  /*23f0*/  ISETP.GE.AND P5, PT, R204, c[0x0][0x1d4], PT ;  /* 0x00007500cc007a0c */ /* 0x000fe20003fa6270 */
[----:B------:R-:W-:Y:S01]  /*2400*/  IMAD R3, R128, R16, RZ ;  /* 0x0000001080037224 */ /* 0x000fe200078e02ff */
[----:B------:R-:W-:Y:S01]  /*2410*/  ISETP.GE.AND P4, PT, R205, c[0x0][0x1d4], PT ;  /* 0x00007500cd007a0c */ /* 0x000fe20003f86270 */
[----:B------:R-:W-:-:S02]  /*2420*/  IMAD.IADD R79, R83, 0x1, R5 ;  /* 0x00000001534f7824 */ /* 0x000fc400078e0205 */
[----:B------:R-:W-:Y:S02]  /*2430*/  IMAD.MOV.U32 R78, RZ, RZ, R82 ;  /* 0x000000ffff4e7224 */ /* 0x000fe400078e0052 */
[-C--:B------:R-:W-:Y:S02]  /*2440*/  IMAD R3, R20, R129.reuse, R3 ;  /* 0x0000008114037224 */ /* 0x080fe400078e0203 */
[----:B------:R-:W-:-:S05]  /*2450*/  IMAD.WIDE.U32 R6, R16, R129, R78 ;  /* 0x0000008110067225 */ /* 0x000fca00078e004e */
[----:B------:R-:W-:Y:S02]  /*2460*/  IADD3 R3, R7, R3, RZ ;  /* 0x0000000307037210 */ /* 0x000fe40007ffe0ff */
[----:B------:R-:W-:Y:S02]  /*2470*/  @P2 LEA R4, P3, R6, c[0x0][0x220], 0x1 ;  /* 0x0000880006042a11 */ /* 0x000fe400078608ff */
[----:B------:R-:W-:Y:S02]  /*2480*/  @P1 IADD3 R7, P0, R130, R6, RZ ;  /* 0x0000000682071210 */ /* 0x000fe40007f1e0ff */
[----:B------:R-:W-:Y:S02]  /*2490*/  @P2 LEA.HI.X R5, R6, c[0x0][0x224], R3, 0x1, P3 ;  /* 0x0000890006052a11 */ /* 0x000fe400018f0c03 */
[----:B------:R-:W-:Y:S01]  /*24a0*/  ISETP.NE.AND P3, PT, R12, RZ, PT ;  /* 0x000000ff0c00720c */ /* 0x000fe20003f65270 */
[----:B------:R-:W-:Y:S01]  /*24b0*/  @P1 IMAD.X R9, R3, 0x1, R125, P0 ;  /* 0x0000000103091824 */ /* 0x000fe200000e067d */
[C---:B------:R-:W-:Y:S01]  /*24c0*/  @P1 LEA R2, P0, R7.reuse, c[0x0][0x220], 0x1 ;  /* 0x0000880007021a11 */ /* 0x040fe200078008ff */
[----:B------:R-:W-:Y:S01]  /*24d0*/  @!PT LDS RZ, [RZ] ;  /* 0x00000000fffff984 */ /* 0x000fe20000000800 */
[----:B------:R-:W-:Y:S01]  /*24e0*/  @!PT LDS RZ, [RZ] ;  /* 0x00000000fffff984 */ /* 0x000fe20000000800 */
[----:B------:R-:W-:Y:S01]  /*24f0*/  @!PT LDS RZ, [RZ] ;  /* 0x00000000fffff984 */ /* 0x000fe20000000800 */
[----:B------:R1:W-:Y:S03]  /*2500*/  @P2 LDGSTS.E.BYPASS.LTC128B.128 [R107+0xc100], [R4.64], !P6 ;  /* 0x0c100000046b2fae */ /* 0x0003e6000f101d48 */
[----:B------:R-:W-:Y:S01]  /*2510*/  @P1 LEA.HI.X R3, R7, c[0x0][0x224], R9, 0x1, P0 ;  /* 0x0000890007031a11 */ /* 0x000fe200000f0c09 */
[----:B------:R1:W-:Y:S04]  /*2520*/  @P2 LDGSTS.E.BYPASS.LTC128B.128 [R107+0xe100], [R4.64+0x80], !P5 ;  /* 0x0e100080046b2fae */ /* 0x0003e8000e901d48 */
[----:B------:R1:W-:Y:S02]  /*2530*/  @P2 LDGSTS.E.BYPASS.LTC128B.128 [R107+0x10100], [R4.64+0x100], !P4 ;  /* 0x10100100046b2fae */ /* 0x0003e4000e101d48 */
[----:B------:R-:W-:-:S02]  /*2540*/  @P3 IADD3 R6, P0, R242, c[0x0][0x340], RZ ;  /* 0x0000d000f2063a10 */ /* 0x000fc40007f1e0ff */
[----:B------:R2:W-:Y:S02]  /*2550*/  @P1 LDGSTS.E.BYPASS.LTC128B.128 [R107+0xd100], [R2.64], !P6 ;  /* 0x0d100000026b1fae */ /* 0x0005e4000f101d48 */
[----:B------:R-:W-:Y:S02]  /*2560*/  @P3 IADD3.X R7, R243, c[0x0][0x344], RZ, P0, !PT ;  /* 0x0000d100f3073a10 */ /* 0x000fe400007fe4ff */
[----:B------:R2:W-:Y:S04]  /*2570*/  @P1 LDGSTS.E.BYPASS.LTC128B.128 [R107+0xf100], [R2.64+0x80], !P5 ;  /* 0x0f100080026b1fae */ /* 0x0005e8000e901d48 */
[----:B------:R2:W-:Y:S04]  /*2580*/  @P1 LDGSTS.E.BYPASS.LTC128B.128 [R107+0x11100], [R2.64+0x100], !P4 ;  /* 0x11100100026b1fae */ /* 0x0005e8000e101d48 */
[----:B------:R-:W0:Y:S04]  /*2590*/  LDGDEPBAR ;  /* 0x00000000000079af */ /* 0x000e280000000000 */
[----:B------:R-:W3:Y:S01]  /*25a0*/  @P3 LDG.E R19, [R6.64] ;  /* 0x0000000806133981 */ /* 0x000ee2000c1e1900 */
[----:B------:R-:W-:Y:S01]  /*25b0*/  MOV R134, c[0x0][0x258] ;  /* 0x0000960000867a02 */ /* 0x000fe20000000f00 */
[----:B------:R-:W-:Y:S01]  /*25c0*/  IMAD.MOV.U32 R122, RZ, RZ, c[0x0][0x27c] ;  /* 0x00009f00ff7a7624 */ /* 0x000fe200078e00ff */
[----:B------:R-:W-:Y:S01]  /*25d0*/  WARPSYNC 0xffffffff ;  /* 0xffffffff00007948 */ /* 0x000fe20003800000 */
[----:B------:R-:W-:Y:S01]  /*25e0*/  IMAD.WIDE.U32 R72, R31, c[0x0][0x1e8], RZ ;  /* 0x00007a001f487a25 */ /* 0x000fe200078e00ff */
[----:B------:R-:W-:-:S02]  /*25f0*/  SHF.L.U64.HI R126, R134, R126, c[0x0][0x25c] ;  /* 0x00009700867e7619 */ /* 0x000fc4000001027e */
[C---:B------:R-:W-:Y:S01]  /*2600*/  SHF.L.U64.HI R127, R134.reuse, R124, c[0x0][0x25c] ;  /* 0x00009700867f7619 */ /* 0x040fe2000001027c */
[----:B-1----:R-:W-:Y:S01]  /*2610*/  IMAD R4, R15, c[0x0][0x258], RZ ;  /* 0x000096000f047a24 */ /* 0x002fe200078e02ff */
[----:B------:R-:W-:Y:S01]  /*2620*/  SHF.R.S32.HI R109, RZ, 0x1f, R108 ;  /* 0x0000001fff6d7819 */ /* 0x000fe2000001146c */
[----:B------:R-:W-:Y:S01]  /*2630*/  IMAD.SHL.U32 R133, R134, 0x40, RZ ;  /* 0x0000004086857824 */ /* 0x000fe200078e00ff */
[----:B------:R-:W-:Y:S01]  /*2640*/  SHF.R.S32.HI R18, RZ, 0x1f, R206 ;  /* 0x0000001fff127819 */ /* 0x000fe200000114ce */
[----:B------:R-:W-:Y:S01]  /*2650*/  IMAD.SHL.U32 R122, R122, 0x2, RZ ;  /* 0x000000027a7a7824 */ /* 0x000fe200078e00ff */
[----:B------:R-:W-:Y:S01]  /*2660*/  SHF.L.U32 R134, R134, 0x5, RZ ;  /* 0x0000000586867819 */ /* 0x000fe200000006ff */
[----:B------:R-:W-:Y:S02]  /*2670*/  IMAD.MOV.U32 R28, RZ, RZ, R16 ;  /* 0x000000ffff1c7224 */ /* 0x000fe400078e0010 */
[----:B------:R-:W-:Y:S02]  /*2680*/  IMAD R76, R31, c[0x0][0x1ec], R73 ;  /* 0x00007b001f4c7a24 */ /* 0x000fe400078e0249 */
[----:B--2---:R-:W-:-:S04]  /*2690*/  IMAD.WIDE.U32 R2, R0, c[0x0][0x258], R202 ;  /* 0x0000960000027a25 */ /* 0x004fc800078e00ca */
[----:B------:R-:W-:-:S04]  /*26a0*/  IMAD R0, R0, c[0x0][0x25c], R4 ;  /* 0x0000970000007a24 */ /* 0x000fc800078e0204 */
[----:B------:R-:W-:Y:S02]  /*26b0*/  IMAD.IADD R3, R3, 0x1, R0 ;  /* 0x0000000103037824 */ /* 0x000fe400078e0200 */
[----:B------:R-:W-:Y:S02]  /*26c0*/  IMAD R0, R14, c[0x0][0x268], RZ ;  /* 0x00009a000e007a24 */ /* 0x000fe400078e02ff */
[----:B------:R-:W-:-:S04]  /*26d0*/  IMAD.WIDE.U32 R2, R31, c[0x0][0x260], R2 ;  /* 0x000098001f027a25 */ /* 0x000fc800078e0002 */
[----:B------:R-:W-:Y:S02]  /*26e0*/  IMAD R3, R31, c[0x0][0x264], R3 ;  /* 0x000099001f037a24 */ /* 0x000fe400078e0203 */
[C---:B------:R-:W-:Y:S02]  /*26f0*/  IMAD R0, R13.reuse, c[0x0][0x26c], R0 ;  /* 0x00009b000d007a24 */ /* 0x040fe400078e0200 */
[----:B------:R-:W-:-:S05]  /*2700*/  IMAD.WIDE.U32 R80, R13, c[0x0][0x268], R2 ;  /* 0x00009a000d507a25 */ /* 0x000fca00078e0002 */
[----:B------:R-:W-:Y:S02]  /*2710*/  IADD3 R77, R81, R0, RZ ;  /* 0x00000000514d7210 */ /* 0x000fe40007ffe0ff */
[----:B---3--:R-:W-:Y:S01]  /*2720*/  @P3 SHF.R.S32.HI R27, RZ, 0x1f, R19 ;  /* 0x0000001fff1b3819 */ /* 0x008fe20000011413 */
[----:B------:R-:W-:Y:S01]  /*2730*/  @!P3 IMAD.MOV.U32 R27, RZ, RZ, R247 ;  /* 0x000000ffff1bb224 */ /* 0x000fe200078e00f7 */
[----:B------:R-:W-:Y:S02]  /*2740*/  @!P3 MOV R19, R244 ;  /* 0x000000f40013b202 */ /* 0x000fe40000000f00 */
[----:B------:R-:W-:Y:S01]  /*2750*/  BAR.SYNC.DEFER_BLOCKING 0x0 ;  /* 0x0000000000007b1d */ /* 0x000fe20000010000 */
[----:B------:R-:W-:Y:S01]  /*2760*/  ISETP.GT.AND P0, PT, R28, R33, PT ;  /* 0x000000211c00720c */ /* 0x000fe20003f04270 */
[----:B------:R-:W-:Y:S01]  /*2770*/  IMAD R0, R127, R16, RZ ;  /* 0x000000107f007224 */ /* 0x000fe200078e02ff */
[----:B------:R-:W-:Y:S01]  /*2780*/  IADD3 R30, R104, 0x20, RZ ;  /* 0x00000020681e7810 */ /* 0x000fe20007ffe0ff */
[----:B------:R-:W-:Y:S01]  /*2790*/  IMAD.MOV.U32 R2, RZ, RZ, R80 ;  /* 0x000000ffff027224 */ /* 0x000fe200078e0050 */
[----:B------:R-:W-:Y:S01]  /*27a0*/  LOP3.LUT R196, R196, 0xfffffffe, RZ, 0xc0, !PT ;  /* 0xfffffffec4c47812 */ /* 0x000fe200078ec0ff */
[----:B------:R-:W-:Y:S01]  /*27b0*/  IMAD.MOV.U32 R3, RZ, RZ, R77 ;  /* 0x000000ffff037224 */ /* 0x000fe200078e004d */
[----:B------:R-:W-:Y:S01]  /*27c0*/  IADD3 R29, R104, 0x40, RZ ;  /* 0x00000040681d7810 */ /* 0x000fe20007ffe0ff */
[-C--:B------:R-:W-:Y:S01]  /*27d0*/  IMAD R0, R20, R133.reuse, R0 ;  /* 0x0000008514007224 */ /* 0x080fe200078e0200 */
[----:B------:R-:W-:Y:S01]  /*27e0*/  ULDC.U8 UR5, c[0x0][0x298] ;  /* 0x0000a60000057ab9 */ /* 0x000fe20000000000 */
[----:B------:R-:W-:-:S04]  /*27f0*/  IMAD.WIDE.U32 R2, R16, R133, R2 ;  /* 0x0000008510027225 */ /* 0x000fc800078e0002 */
[----:B------:R-:W-:Y:S01]  /*2800*/  IMAD.IADD R3, R3, 0x1, R0 ;  /* 0x0000000103037824 */ /* 0x000fe200078e0200 */
[----:B------:R-:W-:Y:S01]  /*2810*/  @P2 LEA R6, P3, R2, c[0x0][0x250], 0x1 ;  /* 0x0000940002062a11 */ /* 0x000fe200078608ff */
[----:B------:R-:W-:Y:S01]  /*2820*/  IMAD R4, R18, c[0x0][0x290], RZ ;  /* 0x0000a40012047a24 */ /* 0x000fe200078e02ff */
[----:B------:R-:W-:Y:S01]  /*2830*/  @P0 IADD3 R0, R8, -0x2, RZ ;  /* 0xfffffffe08000810 */ /* 0x000fe20007ffe0ff */
[----:B------:R-:W-:Y:S01]  /*2840*/  IMAD.IADD R118, R17, 0x1, R21 ;  /* 0x0000000111767824 */ /* 0x000fe200078e0215 */
[----:B------:R-:W-:Y:S01]  /*2850*/  @P2 LEA.HI.X R7, R2, c[0x0][0x254], R3, 0x1, P3 ;  /* 0x0000950002072a11 */ /* 0x000fe200018f0c03 */
[----:B------:R-:W-:Y:S01]  /*2860*/  IMAD R16, R206, c[0x0][0x294], R4 ;  /* 0x0000a500ce107a24 */ /* 0x000fe200078e0204 */
[----:B------:R-:W-:Y:S01]  /*2870*/  @P1 IADD3 R2, P3, R134, R2, RZ ;  /* 0x0000000286021210 */ /* 0x000fe20007f7e0ff */
[----:B------:R-:W-:Y:S01]  /*2880*/  @P0 IMAD R5, R128, R0, RZ ;  /* 0x0000000080050224 */ /* 0x000fe200078e02ff */
[----:B------:R-:W-:Y:S01]  /*2890*/  @P0 SHF.R.S32.HI R14, RZ, 0x1f, R0 ;  /* 0x0000001fff0e0819 */ /* 0x000fe20000011400 */
[-C--:B------:R-:W-:Y:S01]  /*28a0*/  @P0 IMAD.WIDE.U32 R8, R0, R129.reuse, R78 ;  /* 0x0000008100080225 */ /* 0x080fe200078e004e */
[----:B------:R-:W-:Y:S01]  /*28b0*/  @!PT LDS RZ, [RZ] ;  /* 0x00000000fffff984 */ /* 0x000fe20000000800 */
[----:B------:R-:W-:Y:S01]  /*28c0*/  @!PT LDS RZ, [RZ] ;  /* 0x00000000fffff984 */ /* 0x000fe20000000800 */
[----:B------:R-:W-:Y:S01]  /*28d0*/  @!PT LDS RZ, [RZ] ;  /* 0x00000000fffff984 */ /* 0x000fe20000000800 */
[----:B------:R1:W-:Y:S03]  /*28e0*/  @P2 LDGSTS.E.BYPASS.LTC128B.128 [R107+0x100], [R6.64], !P6 ;  /* 0x00100000066b2fae */ /* 0x0003e6000f101d48 */
[----:B------:R-:W-:Y:S01]  /*28f0*/  @P1 IMAD.X R3, R3, 0x1, R126, P3 ;  /* 0x0000000103031824 */ /* 0x000fe200018e067e */
[----:B------:R-:W-:Y:S01]  /*2900*/  @P1 LEA R4, P3, R2, c[0x0][0x250], 0x1 ;  /* 0x0000940002041a11 */ /* 0x000fe200078608ff */
[----:B------:R-:W-:Y:S01]  /*2910*/  @P0 IMAD R0, R14, R129, R5 ;  /* 0x000000810e000224 */ /* 0x000fe200078e0205 */
[----:B------:R1:W-:Y:S01]  /*2920*/  @P2 LDGSTS.E.BYPASS.LTC128B.128 [R107+0x2100], [R6.64+0x80], !P5 ;  /* 0x02100080066b2fae */ /* 0x0003e2000e901d48 */
[----:B------:R-:W-:Y:S01]  /*2930*/  IMAD.WIDE.U32 R12, R206, c[0x0][0x290], R104 ;  /* 0x0000a400ce0c7a25 */ /* 0x000fe200078e0068 */
[----:B------:R-:W-:-:S02]  /*2940*/  @P1 LEA.HI.X R5, R2, c[0x0][0x254], R3, 0x1, P3 ;  /* 0x0000950002051a11 */ /* 0x000fc400018f0c03 */
[----:B------:R1:W-:Y:S01]  /*2950*/  @P2 LDGSTS.E.BYPASS.LTC128B.128 [R107+0x4100], [R6.64+0x100], !P4 ;  /* 0x04100100066b2fae */ /* 0x0003e2000e101d48 */
[----:B------:R-:W-:Y:S01]  /*2960*/  @P0 IMAD.IADD R0, R9, 0x1, R0 ;  /* 0x0000000109000824 */ /* 0x000fe200078e0200 */
[----:B------:R-:W-:Y:S01]  /*2970*/  ISETP.GE.AND P2, PT, R104, c[0x0][0x27c], PT ;  /* 0x00009f0068007a0c */ /* 0x000fe20003f46270 */
[----:B------:R-:W-:Y:S01]  /*2980*/  IMAD.IADD R15, R13, 0x1, R16 ;  /* 0x000000010d0f7824 */ /* 0x000fe200078e0210 */
[C---:B------:R-:W-:Y:S01]  /*2990*/  @P0 LEA R2, P3, R8.reuse, c[0x0][0x220], 0x1 ;  /* 0x0000880008020a11 */ /* 0x040fe200078608ff */
[----:B------:R2:W-:Y:S01]  /*29a0*/  @P1 LDGSTS.E.BYPASS.LTC128B.128 [R107+0x1100], [R4.64], !P6 ;  /* 0x01100000046b1fae */ /* 0x0005e2000f101d48 */
[----:B------:R-:W-:Y:S02]  /*29b0*/  IMAD.MOV.U32 R14, RZ, RZ, R12 ;  /* 0x000000ffff0e7224 */ /* 0x000fe400078e000c */
[----:B------:R-:W-:Y:S01]  /*29c0*/  @P0 LEA.HI.X R3, R8, c[0x0][0x224], R0, 0x1, P3 ;  /* 0x0000890008030a11 */ /* 0x000fe200018f0c00 */
[----:B------:R-:W-:Y:S01]  /*29d0*/  IMAD R0, R18, c[0x0][0x280], RZ ;  /* 0x0000a00012007a24 */ /* 0x000fe200078e02ff */
[----:B------:R-:W-:Y:S01]  /*29e0*/  ISETP.GE.AND P3, PT, R30, c[0x0][0x27c], PT ;  /* 0x00009f001e007a0c */ /* 0x000fe20003f66270 */
[----:B------:R2:W-:Y:S01]  /*29f0*/  @P1 LDGSTS.E.BYPASS.LTC128B.128 [R107+0x3100], [R4.64+0x80], !P5 ;  /* 0x03100080046b1fae */ /* 0x0005e2000e901d48 */
[----:B------:R-:W-:-:S03]  /*2a00*/  IMAD.WIDE.U32 R8, R206, c[0x0][0x290], R108 ;  /* 0x0000a400ce087a25 */ /* 0x000fc600078e006c */
[----:B------:R-:W-:Y:S01]  /*2a10*/  @P2 LOP3.LUT R196, R196, 0x1, RZ, 0xfc, !PT ;  /* 0x00000001c4c42812 */ /* 0x000fe200078efcff */
[----:B------:R-:W-:Y:S01]  /*2a20*/  IMAD R21, R206, c[0x0][0x284], R0 ;  /* 0x0000a100ce157a24 */ /* 0x000fe200078e0200 */
[----:B------:R-:W-:Y:S01]  /*2a30*/  SEL R0, RZ, c[0x0][0x27c], !P2 ;  /* 0x00009f00ff007a07 */ /* 0x000fe20005000000 */
[----:B------:R2:W-:Y:S01]  /*2a40*/  @P1 LDGSTS.E.BYPASS.LTC128B.128 [R107+0x5100], [R4.64+0x100], !P4 ;  /* 0x05100100046b1fae */ /* 0x0005e2000e101d48 */
[----:B------:R-:W-:Y:S01]  /*2a50*/  ISETP.GE.AND P2, PT, R29, c[0x0][0x27c], PT ;  /* 0x00009f001d007a0c */ /* 0x000fe20003f46270 */
[----:B------:R-:W-:Y:S01]  /*2a60*/  IMAD.IADD R9, R16, 0x1, R9 ;  /* 0x0000000110097824 */ /* 0x000fe200078e0209 */
[----:B------:R-:W-:Y:S01]  /*2a70*/  LOP3.LUT R196, R196, 0xfffffffd, RZ, 0xc0, !PT ;  /* 0xfffffffdc4c47812 */ /* 0x000fe200078ec0ff */
[----:B------:R-:W-:Y:S01]  /*2a80*/  IMAD.IADD R0, R104, 0x1, R0 ;  /* 0x0000000168007824 */ /* 0x000fe200078e0200 */
[----:B------:R-:W-:Y:S01]  /*2a90*/  SEL R17, RZ, c[0x0][0x27c], !P2 ;  /* 0x00009f00ff117a07 */ /* 0x000fe20005000000 */
[----:B------:R-:W0:Y:S01]  /*2aa0*/  LDGDEPBAR ;  /* 0x00000000000079af */ /* 0x000e220000000000 */
[----:B------:R-:W-:Y:S01]  /*2ab0*/  @P3 LOP3.LUT R196, R196, 0x2, RZ, 0xfc, !PT ;  /* 0x00000002c4c43812 */ /* 0x000fe200078efcff */
[----:B------:R-:W-:Y:S01]  /*2ac0*/  IMAD.MOV.U32 R136, RZ, RZ, 0x1 ;  /* 0x00000001ff887424 */ /* 0x000fe200078e00ff */
[----:B------:R-:W-:Y:S01]  /*2ad0*/  SHF.R.S32.HI R16, RZ, 0x1f, R0 ;  /* 0x0000001fff107819 */ /* 0x000fe20000011400 */
[----:B-1----:R-:W-:Y:S01]  /*2ae0*/  IMAD.WIDE.U32 R6, R206, c[0x0][0x280], R104 ;  /* 0x0000a000ce067a25 */ /* 0x002fe200078e0068 */
[----:B------:R1:W-:Y:S01]  /*2af0*/  @P0 LDGSTS.E.BYPASS.LTC128B.128 [R107+0x12100], [R2.64], !P6 ;  /* 0x12100000026b0fae */ /* 0x0003e2000f101d48 */
[----:B------:R-:W-:-:S02]  /*2b00*/  LOP3.LUT R196, R196, 0xfffffffb, RZ, 0xc0, !PT ;  /* 0xfffffffbc4c47812 */ /* 0x000fc400078ec0ff */
[----:B------:R-:W-:Y:S01]  /*2b10*/  IMAD.IADD R13, R7, 0x1, R21 ;  /* 0x00000001070d7824 */ /* 0x000fe200078e0215 */
[----:B------:R-:W-:Y:S01]  /*2b20*/  SEL R7, RZ, c[0x0][0x27c], !P3 ;  /* 0x00009f00ff077a07 */ /* 0x000fe20005800000 */
[----:B------:R-:W-:Y:S01]  /*2b30*/  IMAD.MOV.U32 R12, RZ, RZ, R6 ;  /* 0x000000ffff0c7224 */ /* 0x000fe200078e0006 */
[----:B------:R1:W-:Y:S01]  /*2b40*/  @P0 LDGSTS.E.BYPASS.LTC128B.128 [R107+0x14100], [R2.64+0x80], !P5 ;  /* 0x14100080026b0fae */ /* 0x0003e2000e901d48 */
[----:B------:R-:W-:Y:S01]  /*2b50*/  IMAD.IADD R20, R29, 0x1, R17 ;  /* 0x000000011d147824 */ /* 0x000fe200078e0211 */
[-C--:B------:R-:W-:Y:S01]  /*2b60*/  LEA.HI R18, R16, R0.reuse, RZ, 0x3 ;  /* 0x0000000010127211 */ /* 0x080fe200078f18ff */
[----:B------:R-:W-:Y:S01]  /*2b70*/  IMAD.IADD R6, R30, 0x1, R7 ;  /* 0x000000011e067824 */ /* 0x000fe200078e0207 */
[----:B------:R1:W-:Y:S01]  /*2b80*/  @P0 LDGSTS.E.BYPASS.LTC128B.128 [R107+0x16100], [R2.64+0x100], !P4 ;  /* 0x16100100026b0fae */ /* 0x0003e2000e101d48 */
[----:B------:R-:W-:Y:S01]  /*2b90*/  LEA.HI R16, R16, R0, RZ, 0x6 ;  /* 0x0000000010107211 */ /* 0x000fe200078f30ff */
[----:B------:R-:W-:Y:S01]  /*2ba0*/  IMAD.MOV.U32 R132, RZ, RZ, c[0x0][0x290] ;  /* 0x0000a400ff847624 */ /* 0x000fe200078e00ff */
[----:B------:R-:W-:Y:S01]  /*2bb0*/  SHF.R.S32.HI R0, RZ, 0x1f, R20 ;  /* 0x0000001fff007819 */ /* 0x000fe20000011414 */
[----:B------:R-:W-:Y:S01]  /*2bc0*/  IMAD.MOV.U32 R131, RZ, RZ, c[0x0][0x280] ;  /* 0x0000a000ff837624 */ /* 0x000fe200078e00ff */
[----:B------:R-:W-:Y:S01]  /*2bd0*/  SHF.R.S32.HI R7, RZ, 0x1f, R6 ;  /* 0x0000001fff077819 */ /* 0x000fe20000011406 */
[----:B------:R-:W-:Y:S01]  /*2be0*/  IMAD.SHL.U32 R22, R16, 0x40, RZ ;  /* 0x0000004010167824 */ /* 0x000fe200078e00ff */
[----:B--2---:R-:W-:Y:S01]  /*2bf0*/  @P0 LEA R4, P1, R130, R2, 0x1 ;  /* 0x0000000282040211 */ /* 0x004fe200078208ff */
[----:B------:R-:W-:Y:S01]  /*2c00*/  IMAD.WIDE.U32 R94, R19, c[0x0][0x2b0], RZ ;  /* 0x0000ac00135e7a25 */ /* 0x000fe200078e00ff */
[----:B------:R-:W-:-:S02]  /*2c10*/  LEA.HI R24, R7, R6, RZ, 0x6 ;  /* 0x0000000607187211 */ /* 0x000fc400078f30ff */
[----:B------:R-:W-:Y:S01]  /*2c20*/  @P0 LEA.HI.X R5, R130, R3, R125, 0x1, P1 ;  /* 0x0000000382050211 */ /* 0x000fe200008f0c7d */
[----:B------:R-:W-:Y:S01]  /*2c30*/  IMAD.WIDE.U32 R92, R31, c[0x0][0x210], RZ ;  /* 0x000084001f5c7a25 */ /* 0x000fe200078e00ff */
[CC--:B------:R-:W-:Y:S02]  /*2c40*/  LEA.HI R16, R0.reuse, R20.reuse, RZ, 0x3 ;  /* 0x0000001400107211 */ /* 0x0c0fe400078f18ff */
[----:B------:R-:W-:Y:S01]  /*2c50*/  LEA.HI R0, R0, R20, RZ, 0x6 ;  /* 0x0000001400007211 */ /* 0x000fe200078f30ff */
[----:B------:R2:W-:Y:S01]  /*2c60*/  @P0 LDGSTS.E.BYPASS.LTC128B.128 [R107+0x13100], [R4.64], !P6 ;  /* 0x13100000046b0fae */ /* 0x0005e2000f101d48 */
[----:B------:R-:W-:Y:S01]  /*2c70*/  @P2 LOP3.LUT R196, R196, 0x4, RZ, 0xfc, !PT ;  /* 0x00000004c4c42812 */ /* 0x000fe200078efcff */
[----:B------:R-:W-:Y:S01]  /*2c80*/  IMAD.SHL.U32 R20, R24, 0x40, RZ ;  /* 0x0000004018147824 */ /* 0x000fe200078e00ff */
[----:B------:R-:W-:Y:S01]  /*2c90*/  LOP3.LUT R23, R208, 0x38, R18, 0xf8, !PT ;  /* 0x00000038d0177812 */ /* 0x000fe200078ef812 */
[----:B------:R2:W-:Y:S01]  /*2ca0*/  @P0 LDGSTS.E.BYPASS.LTC128B.128 [R107+0x15100], [R4.64+0x80], !P5 ;  /* 0x15100080046b0fae */ /* 0x0005e2000e901d48 */
[----:B------:R-:W-:Y:S01]  /*2cb0*/  IMAD.SHL.U32 R0, R0, 0x40, RZ ;  /* 0x0000004000007824 */ /* 0x000fe200078e00ff */
[----:B------:R-:W-:Y:S01]  /*2cc0*/  LOP3.LUT R196, R196, 0xfffffff7, RZ, 0xc0, !PT ;  /* 0xfffffff7c4c47812 */ /* 0x000fe200078ec0ff */
[----:B-----5:R-:W-:Y:S01]  /*2cd0*/  IMAD.WIDE.U32 R90, R142, c[0x0][0x290], R14 ;  /* 0x0000a4008e5a7a25 */ /* 0x020fe200078e000e */
[----:B------:R2:W-:Y:S01]  /*2ce0*/  @P0 LDGSTS.E.BYPASS.LTC128B.128 [R107+0x17100], [R4.64+0x100], !P4 ;  /* 0x17100100046b0fae */ /* 0x0005e2000e101d48 */
[----:B------:R-:W-:-:S02]  /*2cf0*/  LOP3.LUT P0, RZ, R240, 0x4, RZ, 0xc0, !PT ;  /* 0x00000004f0ff7812 */ /* 0x000fc4000780c0ff */
[----:B------:R-:W-:Y:S01]  /*2d00*/  LOP3.LUT R26, R22, 0xfffff000, RZ, 0xc0, !PT ;  /* 0xfffff000161a7812 */ /* 0x000fe200078ec0ff */
[----:B------:R-:W0:Y:S01]  /*2d10*/  LDGDEPBAR ;  /* 0x00000000000079af */ /* 0x000e220000000000 */
[----:B------:R-:W-:Y:S01]  /*2d20*/  LOP3.LUT R22, R208, 0x38, R16, 0xf8, !PT ;  /* 0x00000038d0167812 */ /* 0x000fe200078ef810 */
[----:B------:R-:W-:Y:S01]  /*2d30*/  IMAD.WIDE.U32 R88, R142, c[0x0][0x280], R12 ;  /* 0x0000a0008e587a25 */ /* 0x000fe200078e000c */
[-C--:B------:R-:W-:Y:S02]  /*2d40*/  LOP3.LUT R25, R23, R147.reuse, RZ, 0x3c, !PT ;  /* 0x0000009317197212 */ /* 0x080fe400078e3cff */
[----:B------:R-:W-:Y:S01]  /*2d50*/  ISETP.NE.AND P1, PT, R136, c[0x0][0x2b8], PT ;  /* 0x0000ae0088007a0c */ /* 0x000fe20003f25270 */
[----:B------:R-:W-:Y:S01]  /*2d60*/  IMAD.WIDE.U32 R86, R142, c[0x0][0x290], R8 ;  /* 0x0000a4008e567a25 */ /* 0x000fe200078e0008 */
[----:B------:R-:W-:Y:S02]  /*2d70*/  LOP3.LUT R23, R20, 0xfffff000, RZ, 0xc0, !PT ;  /* 0xfffff00014177812 */ /* 0x000fe400078ec0ff */
[----:B------:R-:W-:Y:S01]  /*2d80*/  LOP3.LUT R20, R0, 0xfffff000, RZ, 0xc0, !PT ;  /* 0xfffff00000147812 */ /* 0x000fe200078ec0ff */
[----:B------:R-:W-:Y:S01]  /*2d90*/  IMAD R135, R235, 0x40, R206 ;  /* 0x00000040eb877824 */ /* 0x000fe200078e02ce */
[----:B------:R-:W-:Y:S01]  /*2da0*/  @P0 LOP3.LUT R196, R196, 0x8, RZ, 0xfc, !PT ;  /* 0x00000008c4c40812 */ /* 0x000fe200078efcff */
[----:B------:R-:W-:Y:S01]  /*2db0*/  IMAD.MOV.U32 R34, RZ, RZ, RZ ;  /* 0x000000ffff227224 */ /* 0x000fe200078e00ff */
[----:B------:R-:W-:Y:S01]  /*2dc0*/  LEA.HI R17, R7, R6, RZ, 0x3 ;  /* 0x0000000607117211 */ /* 0x000fe200078f18ff */
[----:B------:R-:W-:Y:S01]  /*2dd0*/  IMAD.WIDE.U32 R6, R206, c[0x0][0x280], R108 ;  /* 0x0000a000ce067a25 */ /* 0x000fe200078e006c */
[----:B------:R-:W-:-:S02]  /*2de0*/  LOP3.LUT R0, R22, R147, RZ, 0x3c, !PT ;  /* 0x0000009316007212 */ /* 0x000fc400078e3cff */
[----:B-1----:R-:W-:Y:S01]  /*2df0*/  SHF.R.S32.HI R2, RZ, 0x1f, R142 ;  /* 0x0000001fff027819 */ /* 0x002fe2000001148e */
[----:B------:R-:W-:Y:S01]  /*2e00*/  IMAD.IADD R7, R21, 0x1, R7 ;  /* 0x0000000115077824 */ /* 0x000fe200078e0207 */
[----:B------:R-:W-:Y:S01]  /*2e10*/  ISETP.LE.AND P0, PT, R136, c[0x0][0x27c], PT ;  /* 0x00009f0088007a0c */ /* 0x000fe20003f03270 */
[----:B------:R-:W-:Y:S01]  /*2e20*/  IMAD.MOV.U32 R36, RZ, RZ, 0x1 ;  /* 0x00000001ff247424 */ /* 0x000fe200078e00ff */
[----:B------:R-:W-:Y:S01]  /*2e30*/  LOP3.LUT R196, R196, 0xffffffdf, RZ, 0xc0, !PT ;  /* 0xffffffdfc4c47812 */ /* 0x000fe200078ec0ff */
[----:B------:R-:W-:Y:S01]  /*2e40*/  IMAD R3, R2, c[0x0][0x290], RZ ;  /* 0x0000a40002037a24 */ /* 0x000fe200078e02ff */
[----:B------:R-:W-:Y:S01]  /*2e50*/  IADD3 R115, R0, R20, R148 ;  /* 0x0000001400737210 */ /* 0x000fe20007ffe094 */
[----:B------:R-:W-:Y:S01]  /*2e60*/  IMAD R0, R27, c[0x0][0x2b0], RZ ;  /* 0x0000ac001b007a24 */ /* 0x000fe200078e02ff */
[----:B------:R-:W-:Y:S01]  /*2e70*/  LOP3.LUT R21, R208, 0x38, R17, 0xf8, !PT ;  /* 0x00000038d0157812 */ /* 0x000fe200078ef811 */
[----:B------:R-:W-:Y:S01]  /*2e80*/  IMAD R2, R2, c[0x0][0x280], RZ ;  /* 0x0000a00002027a24 */ /* 0x000fe200078e02ff */
[----:B------:R-:W-:Y:S01]  /*2e90*/  LOP3.LUT R196, R196, 0xffffffef, RZ, 0xc0, !PT ;  /* 0xffffffefc4c47812 */ /* 0x000fe200078ec0ff */
[----:B--2---:R-:W-:Y:S01]  /*2ea0*/  IMAD R4, R19, c[0x0][0x2b4], R0 ;  /* 0x0000ad0013047a24 */ /* 0x004fe200078e0200 */
[----:B------:R-:W-:Y:S01]  /*2eb0*/  LOP3.LUT R21, R21, R147, RZ, 0x3c, !PT ;  /* 0x0000009315157212 */ /* 0x000fe200078e3cff */
[----:B------:R-:W-:Y:S01]  /*2ec0*/  IMAD R3, R142, c[0x0][0x294], R3 ;  /* 0x0000a5008e037a24 */ /* 0x000fe200078e0203 */
[----:B------:R-:W-:Y:S01]  /*2ed0*/  LOP3.LUT R0, R208, 0x18, R104, 0xf8, !PT ;  /* 0x00000018d0007812 */ /* 0x000fe200078ef868 */
[----:B------:R-:W-:Y:S01]  /*2ee0*/  IMAD R2, R142, c[0x0][0x284], R2 ;  /* 0x0000a1008e027a24 */ /* 0x000fe200078e0202 */
[----:B------:R-:W-:Y:S01]  /*2ef0*/  LOP3.LUT R75, R18, 0xfffffff8, RZ, 0xc0, !PT ;  /* 0xfffffff8124b7812 */ /* 0x000fe200078ec0ff */
[----:B------:R-:W-:Y:S01]  /*2f00*/  IMAD.WIDE.U32 R84, R142, c[0x0][0x280], R6 ;  /* 0x0000a0008e547a25 */ /* 0x000fe200078e0006 */
[----:B------:R-:W-:-:S02]  /*2f10*/  LOP3.LUT R74, R17, 0xfffffff8, RZ, 0xc0, !PT ;  /* 0xfffffff8114a7812 */ /* 0x000fc400078ec0ff */
[----:B------:R-:W-:Y:S01]  /*2f20*/  LOP3.LUT R71, R16, 0xfffffff8, RZ, 0xc0, !PT ;  /* 0xfffffff810477812 */ /* 0x000fe200078ec0ff */
[----:B------:R-:W-:Y:S01]  /*2f30*/  IMAD R114, R31, c[0x0][0x214], R93 ;  /* 0x000085001f727a24 */ /* 0x000fe200078e025d */
[----:B------:R-:W-:Y:S01]  /*2f40*/  @P1 LOP3.LUT R196, R196, 0x10, RZ, 0xfc, !PT ;  /* 0x00000010c4c41812 */ /* 0x000fe200078efcff */
[----:B------:R-:W-:Y:S01]  /*2f50*/  IMAD.IADD R113, R95, 0x1, R4 ;  /* 0x000000015f717824 */ /* 0x000fe200078e0204 */
[CC--:B------:R-:W-:Y:S01]  /*2f60*/  SHF.L.U64.HI R123, R132.reuse, R124.reuse, c[0x0][0x294] ;  /* 0x0000a500847b7619 */ /* 0x0c0fe2000001027c */
[----:B------:R-:W-:Y:S01]  /*2f70*/  IMAD.SHL.U32 R132, R132, 0x40, RZ ;  /* 0x0000004084847824 */ /* 0x000fe200078e00ff */
[C---:B------:R-:W-:Y:S01]  /*2f80*/  SHF.L.U64.HI R124, R131.reuse, R124, c[0x0][0x284] ;  /* 0x0000a100837c7619 */ /* 0x040fe2000001027c */
[----:B------:R-:W-:Y:S01]  /*2f90*/  IMAD.SHL.U32 R131, R131, 0x40, RZ ;  /* 0x0000004083837824 */ /* 0x000fe200078e00ff */
[--C-:B------:R-:W-:Y:S01]  /*2fa0*/  IADD3 R117, R25, R26, R148.reuse ;  /* 0x0000001a19757210 */ /* 0x100fe20007ffe094 */
[----:B------:R-:W-:Y:S01]  /*2fb0*/  IMAD.IADD R106, R91, 0x1, R3 ;  /* 0x000000015b6a7824 */ /* 0x000fe200078e0203 */
[----:B------:R-:W-:Y:S01]  /*2fc0*/  IADD3 R116, R21, R23, R148 ;  /* 0x0000001715747210 */ /* 0x000fe20007ffe094 */
[----:B------:R-:W-:Y:S01]  /*2fd0*/  IMAD.IADD R102, R3, 0x1, R87 ;  /* 0x0000000103667824 */ /* 0x000fe200078e0257 */
[----:B------:R-:W-:Y:S01]  /*2fe0*/  LOP3.LUT R0, R148, R0, R147, 0xf6, !PT ;  /* 0x0000000094007212 */ /* 0x000fe200078ef693 */
        /* <DEDUP_REMOVED lines=8> */
[----:B------:R-:W-:Y:S02]  /*3070*/  @P0 LOP3.LUT R196, R196, 0x20, RZ, 0xfc, !PT ;  /* 0x00000020c4c40812 */ /* 0x000fe400078efcff */
.L_x_1749:
[----:B------:R-:W-:Y:S01]  /*3080*/  ISETP.NE.AND P1, PT, R136, c[0x0][0x2b8], PT ;  /* 0x0000ae0088007a0c */ /* 0x000fe20003f25270 */
[----:B------:R-:W-:Y:S01]  /*3090*/  IMAD.SHL.U32 R8, R28, 0x40, RZ ;  /* 0x000000401c087824 */ /* 0x000fe200078e00ff */
[----:B------:R-:W-:Y:S01]  /*30a0*/  LOP3.LUT P2, RZ, R240, 0x4, RZ, 0xc0, !PT ;  /* 0x00000004f0ff7812 */ /* 0x000fe2000784c0ff */
[----:B------:R-:W-:Y:S01]  /*30b0*/  IMAD.MOV.U32 R63, RZ, RZ, RZ ;  /* 0x000000ffff3f7224 */ /* 0x000fe200078e00ff */
[----:B------:R-:W-:Y:S04]  /*30c0*/  DEPBAR.LE SB0, 0x2 ;  /* 0x000080800000791a */ /* 0x000fe80000000000 */
[C---:B-1----:R-:W-:Y:S01]  /*30d0*/  IMAD.IADD R2, R135.reuse, 0x1, R8 ;  /* 0x0000000187027824 */ /* 0x042fe200078e0208 */
[----:B------:R-:W-:Y:S01]  /*30e0*/  WARPSYNC 0xffffffff ;  /* 0xffffffff00007948 */ /* 0x000fe20003800000 */
[----:B------:R-:W-:Y:S02]  /*30f0*/  BSSY B1, `(.L_x_1725) ;  /* 0x00003fb000017945 */ /* 0x000fe40003800000 */
[----:B------:R-:W-:Y:S01]  /*3100*/  IMAD.IADD R4, R118, 0x1, R2 ;  /* 0x0000000176047824 */ /* 0x000fe200078e0202 */
[----:B------:R-:W-:Y:S03]  /*3110*/  ISETP.GE.AND P0, PT, R2, R70, PT ;  /* 0x000000460200720c */ /* 0x000fe60003f06270 */
[----:B------:R-:W-:Y:S01]  /*3120*/  @P1 IMAD.HI.U32 R2, R4, c[0x0][0x2bc], RZ ;  /* 0x0000af0004021a27 */ /* 0x000fe200078e00ff */
[----:B------:R-:W-:Y:S03]  /*3130*/  ISETP.GT.OR P0, PT, R135, 0x3f, P0 ;  /* 0x0000003f8700780c */ /* 0x000fe60000704670 */
[----:B------:R-:W-:Y:S01]  /*3140*/  IMAD.MOV.U32 R3, RZ, RZ, R4 ;  /* 0x000000ffff037224 */ /* 0x000fe200078e0004 */
[----:B------:R-:W-:Y:S09]  /*3150*/  @P1 SHF.R.U32.HI R3, RZ, c[0x0][0x2c0], R2 ;  /* 0x0000b000ff031a19 */ /* 0x000ff20000011602 */
[C---:B------:R-:W-:Y:S04]  /*3160*/  @!P0 IADD3 R2, P1, R3.reuse, R94, RZ ;  /* 0x0000005e03028210 */ /* 0x040fe80007f3e0ff */
[----:B------:R-:W-:Y:S01]  /*3170*/  @!P0 LEA.HI.X.SX32 R5, R3, R113, 0x1, P1 ;  /* 0x0000007103058211 */ /* 0x000fe200008f0eff */
[----:B------:R-:W-:Y:S01]  /*3180*/  IMAD.MOV R3, RZ, RZ, -R3 ;  /* 0x000000ffff037224 */ /* 0x000fe200078e0a03 */
[C---:B------:R-:W-:Y:S03]  /*3190*/  @!P0 LEA R6, P1, R2.reuse, c[0x0][0x2a0], 0x2 ;  /* 0x0000a80002068a11 */ /* 0x040fe600078210ff */
[----:B------:R-:W-:Y:S01]  /*31a0*/  IMAD R66, R3, c[0x0][0x2b8], R4 ;  /* 0x0000ae0003427a24 */ /* 0x000fe200078e0204 */
[----:B------:R-:W-:Y:S01]  /*31b0*/  @!P0 LEA.HI.X R7, R2, c[0x0][0x2a4], R5, 0x2, P1 ;  /* 0x0000a90002078a11 */ /* 0x000fe200008f1405 */
[----:B------:R-:W-:Y:S04]  /*31c0*/  IMAD R2, R34, 0x3000, R0 ;  /* 0x0000300022027824 */ /* 0x000fe800078e0200 */
[----:B------:R1:W5:Y:S01]  /*31d0*/  @!P0 LDG.E R63, [R6.64] ;  /* 0x00000008063f8981 */ /* 0x000362000c1e1900 */
[C---:B------:R-:W-:Y:S02]  /*31e0*/  IADD3 R5, R2.reuse, 0x20, RZ ;  /* 0x0000002002057810 */ /* 0x040fe40007ffe0ff */
[----:B------:R-:W-:Y:S01]  /*31f0*/  @P2 IADD3 R5, R2, -0x20, RZ ;  /* 0xffffffe002052810 */ /* 0x000fe20007ffe0ff */
[----:B------:R-:W-:Y:S01]  /*3200*/  BAR.SYNC.DEFER_BLOCKING 0x0 ;  /* 0x0000000000007b1d */ /* 0x000fe20000010000 */
[----:B------:R-:W-:Y:S02]  /*3210*/  ISETP.LE.AND P2, PT, R136, c[0x0][0x27c], PT ;  /* 0x00009f0088007a0c */ /* 0x000fe40003f43270 */
[----:B------:R-:W-:Y:S02]  /*3220*/  LEA R64, R2, 0x100, 0x1 ;  /* 0x0000010002407811 */ /* 0x000fe400078e08ff */
[----:B------:R-:W-:Y:S09]  /*3230*/  LEA R65, R5, 0x100, 0x1 ;  /* 0x0000010005417811 */ /* 0x000ff200078e08ff */
[----:B---3--:R-:W-:-:S05]  /*3240*/  @!P2 BRA `(.L_x_1726) ;  /* 0x00003b100000a947 */ /* 0x008fca0003800000 */
[----:B------:R-:W-:Y:S01]  /*3250*/  IMAD.WIDE.U32 R2, R66, c[0x0][0x1e0], RZ ;  /* 0x0000780042027a25 */ /* 0x000fe200078e00ff */
[----:B------:R-:W-:Y:S02]  /*3260*/  SHF.R.S32.HI R68, RZ, 0x1f, R66 ;  /* 0x0000001fff447819 */ /* 0x000fe40000011442 */
[----:B-----5:R-:W-:Y:S01]  /*3270*/  SHF.R.S32.HI R69, RZ, 0x1f, R63 ;  /* 0x0000001fff457819 */ /* 0x020fe2000001143f */
[-C--:B------:R-:W-:Y:S04]  /*3280*/  IMAD.WIDE.U32 R52, R131, R28.reuse, RZ ;  /* 0x0000001c83347225 */ /* 0x080fe800078e00ff */
[----:B------:R-:W-:Y:S02]  /*3290*/  IMAD R4, R68, c[0x0][0x1e0], RZ ;  /* 0x0000780044047a24 */ /* 0x000fe400078e02ff */
[----:B------:R-:W-:Y:S04]  /*32a0*/  IMAD.WIDE.U32 R54, R132, R28, RZ ;  /* 0x0000001c84367225 */ /* 0x000fe800078e00ff */
[----:B------:R-:W-:Y:S05]  /*32b0*/  IMAD R4, R66, c[0x0][0x1e4], R4 ;  /* 0x0000790042047a24 */ /* 0x000fea00078e0204 */
[----:B------:R-:W-:Y:S01]  /*32c0*/  IADD3 R3, R3, R4, RZ ;  /* 0x0000000403037210 */ /* 0x000fe20007ffe0ff */
[----:B------:R-:W-:Y:S04]  /*32d0*/  IMAD R4, R69, c[0x0][0x1f0], RZ ;  /* 0x00007c0045047a24 */ /* 0x000fe800078e02ff */
[C---:B------:R-:W-:Y:S04]  /*32e0*/  IMAD.WIDE.U32 R2, R63.reuse, c[0x0][0x1f0], R2 ;  /* 0x00007c003f027a25 */ /* 0x040fe800078e0002 */
[----:B------:R-:W-:Y:S01]  /*32f0*/  IMAD R4, R63, c[0x0][0x1f4], R4 ;  /* 0x00007d003f047a24 */ /* 0x000fe200078e0204 */
[----:B------:R-:W-:Y:S04]  /*3300*/  IADD3 R2, P0, R72, R2, RZ ;  /* 0x0000000248027210 */ /* 0x000fe80007f1e0ff */
[----:B------:R-:W-:Y:S01]  /*3310*/  IADD3.X R3, R76, R3, R4, P0, !PT ;  /* 0x000000034c037210 */ /* 0x000fe200007fe404 */
[-C--:B------:R-:W-:Y:S01]  /*3320*/  IMAD R4, R124, R28.reuse, RZ ;  /* 0x0000001c7c047224 */ /* 0x080fe200078e02ff */
[C---:B------:R-:W-:Y:S04]  /*3330*/  LEA R37, P0, R2.reuse, c[0x0][0x1c8], 0x1 ;  /* 0x0000720002257a11 */ /* 0x040fe800078008ff */
[----:B------:R-:W-:Y:S01]  /*3340*/  LEA.HI.X R35, R2, c[0x0][0x1cc], R3, 0x1, P0 ;  /* 0x0000730002237a11 */ /* 0x000fe200000f0c03 */
[----:B------:R-:W-:Y:S01]  /*3350*/  IMAD R3, R123, R28, RZ ;  /* 0x0000001c7b037224 */ /* 0x000fe200078e02ff */
[----:B------:R-:W-:Y:S02]  /*3360*/  ISETP.NE.AND P0, PT, RZ, UR5, PT ;  /* 0x00000005ff007c0c */ /* 0x000fe4000bf05270 */
[----:B------:R-:W-:Y:S05]  /*3370*/  SHF.R.S32.HI R2, RZ, 0x1f, R28 ;  /* 0x0000001fff027819 */ /* 0x000fea000001141c */
        /* <DEDUP_REMOVED lines=34> */
[C---:B-1----:R-:W-:Y:S01]  /*35a0*/  LEA R6, P0, R2.reuse, c[0x0][0x270], 0x1 ;  /* 0x00009c0002067a11 */ /* 0x042fe200078008ff */
        /* <DEDUP_REMOVED lines=31> */
.L_x_1729:
[----:B------:R-:W-:Y:S05]  /*37a0*/  BSYNC B0 ;  /* 0x0000000000007941 */ /* 0x000fea0003800000 */
.L_x_1728:
[----:B------:R2:W3:Y:S04]  /*37b0*/  SHFL.IDX PT, R53, R35, RZ, 0x1c1f ;  /* 0x001c1fff23357589 */ /* 0x0004e800000e0000 */
[----:B------:R2:W4:Y:S01]  /*37c0*/  SHFL.IDX PT, R52, R37, RZ, 0x1c1f ;  /* 0x001c1fff25347589 */ /* 0x00052200000e0000 */
[----:B------:R-:W-:-:S05]  /*37d0*/  @P1 BRA `(.L_x_1730) ;  /* 0x000038c000001947 */ /* 0x000fca0003800000 */
[----:B-1---5:R-:W-:Y:S01]  /*37e0*/  MOV R4, R21 ;  /* 0x0000001500047202 */ /* 0x022fe20000000f00 */
[----:B------:R-:W-:Y:S01]  /*37f0*/  IMAD.MOV.U32 R7, RZ, RZ, R22 ;  /* 0x000000ffff077224 */ /* 0x000fe200078e0016 */
        /* <DEDUP_REMOVED lines=29> */
[----:B--2---:R-:W-:Y:S01]  /*39d0*/  PRMT R37, R5, 0x5410, R4 ;  /* 0x0000541005257816 */ /* 0x004fe20000000004 */
        /* <DEDUP_REMOVED lines=8> */
[----:B------:R-:W-:Y:S02]  /*3a60*/  @!P0 SHF.R.U32.HI R14, RZ, 0x10, R13 ;  /* 0x00000010ff0e8819 */ /* 0x000fe4000001160d */
[----:B------:R-:W-:Y:S02]  /*3a70*/  @!P0 PRMT R32, R5, 0x5410, R6 ;  /* 0x0000541005208816 */ /* 0x000fe40000000006 */
[----:B------:R-:W-:Y:S02]  /*3a80*/  @!P0 PRMT R13, R4, 0x5410, R2 ;  /* 0x00005410040d8816 */ /* 0x000fe40000000002 */
[----:B------:R-:W1:Y:S01]  /*3a90*/  LDS.128 R4, [R64+0xc000] ;  /* 0x00c0000040047984 */ /* 0x000e620000000c00 */
        /* <DEDUP_REMOVED lines=23> */
[----:B------:R-:W-:Y:S02]  /*3c10*/  @!P0 LOP3.LUT R2, R6, 0xffff0000, RZ, 0xc0, !PT ;  /* 0xffff000006028812 */ /* 0x000fe400078ec0ff */
[----:B------:R-:W-:Y:S01]  /*3c20*/  @!P0 SHF.L.U32 R13, R35, 0x10, RZ ;  /* 0x00000010230d8819 */ /* 0x000fe200000006ff */
[----:B------:R-:W-:Y:S02]  /*3c30*/  @!P0 IMAD.MOV.U32 R5, RZ, RZ, R3 ;  /* 0x000000ffff058224 */ /* 0x000fe400078e0003 */
[C---:B------:R-:W-:Y:S01]  /*3c40*/  @!P0 IMAD.U32 R3, R12.reuse, 0x10000, RZ ;  /* 0x000100000c038824 */ /* 0x040fe200078e00ff */
[----:B------:R-:W-:Y:S01]  /*3c50*/  @!P0 LOP3.LUT R12, R12, 0xffff0000, RZ, 0xc0, !PT ;  /* 0xffff00000c0c8812 */ /* 0x000fe200078ec0ff */
[C---:B------:R-:W-:Y:S02]  /*3c60*/  @!P0 FMUL.FTZ R15, R2.reuse, R13 ;  /* 0x0000000d020f8220 */ /* 0x040fe40000410000 */
[-C--:B------:R-:W-:Y:S02]  /*3c70*/  @!P0 FMUL.FTZ R2, R2, R3.reuse ;  /* 0x0000000302028220 */ /* 0x080fe40000410000 */
[----:B------:R-:W-:Y:S01]  /*3c80*/  @!P0 FFMA.FTZ R32, R14, R3, -R15 ;  /* 0x000000030e208223 */ /* 0x000fe2000001080f */
[----:B------:R-:W-:Y:S01]  /*3c90*/  @!P0 LOP3.LUT R3, R7, 0xffff0000, RZ, 0xc0, !PT ;  /* 0xffff000007038812 */ /* 0x000fe200078ec0ff */
[----:B------:R-:W-:Y:S01]  /*3ca0*/  @!P0 FFMA.FTZ R2, R13, R14, R2 ;  /* 0x0000000e0d028223 */ /* 0x000fe20000010002 */
[----:B------:R-:W-:Y:S02]  /*3cb0*/  @!P0 LOP3.LUT R13, R35, 0xffff0000, RZ, 0xc0, !PT ;  /* 0xffff0000230d8812 */ /* 0x000fe400078ec0ff */
[----:B------:R-:W-:Y:S02]  /*3cc0*/  @!P0 SHF.L.U32 R14, R7, 0x10, RZ ;  /* 0x00000010070e8819 */ /* 0x000fe400000006ff */
[----:B------:R-:W-:Y:S01]  /*3cd0*/  @!P0 F2FP.BF16.PACK_AB R2, R2, R32 ;  /* 0x000000200202823e */ /* 0x000fe200000010ff */
[C---:B------:R-:W-:Y:S02]  /*3ce0*/  @!P0 FMUL.FTZ R15, R3.reuse, R13 ;  /* 0x0000000d030f8220 */ /* 0x040fe40000410000 */
[-C--:B------:R-:W-:Y:S02]  /*3cf0*/  @!P0 FMUL.FTZ R3, R3, R12.reuse ;  /* 0x0000000c03038220 */ /* 0x080fe40000410000 */
[----:B------:R-:W-:Y:S01]  /*3d00*/  @!P0 FFMA.FTZ R15, R14, R12, -R15 ;  /* 0x0000000c0e0f8223 */ /* 0x000fe2000001080f */
[C---:B----4-:R-:W-:Y:S01]  /*3d10*/  LEA R12, P1, R104.reuse, R52, 0x1 ;  /* 0x00000034680c7211 */ /* 0x050fe200078208ff */
[----:B------:R-:W-:Y:S02]  /*3d20*/  @!P0 FFMA.FTZ R3, R13, R14, R3 ;  /* 0x0000000e0d038223 */ /* 0x000fe40000010003 */
[----:B------:R-:W-:Y:S01]  /*3d30*/  @!P0 IMAD.MOV.U32 R6, RZ, RZ, R2 ;  /* 0x000000ffff068224 */ /* 0x000fe200078e0002 */
[----:B---3--:R-:W-:Y:S02]  /*3d40*/  LEA.HI.X R13, R104, R53, R105, 0x1, P1 ;  /* 0x00000035680d7211 */ /* 0x008fe400008f0c69 */
[----:B------:R-:W-:Y:S04]  /*3d50*/  @!P0 F2FP.BF16.PACK_AB R3, R3, R15 ;  /* 0x0000000f0303823e */ /* 0x000fe800000010ff */
[----:B------:R-:W-:Y:S05]  /*3d60*/  @!P0 MOV R7, R3 ;  /* 0x0000000300078202 */ /* 0x000fea0000000f00 */
[----:B------:R1:W-:Y:S02]  /*3d70*/  ST.E.128 [R12.64], R4 ;  /* 0x000000040c007985 */ /* 0x0003e4000c101d08 */
.L_x_1732:
[----:B------:R-:W-:Y:S05]  /*3d80*/  BSYNC B0 ;  /* 0x0000000000007941 */ /* 0x000fea0003800000 */
.L_x_1731:
        /* <DEDUP_REMOVED lines=17> */
[----:B------:R-:W-:Y:S02]  /*3ea0*/  @!P0 LOP3.LUT R24, R8, 0xffff0000, RZ, 0xc0, !PT ;  /* 0xffff000008188812 */ /* 0x000fe400078ec0ff */
        /* <DEDUP_REMOVED lines=10> */
[----:B------:R-:W-:Y:S02]  /*3f50*/  @!P0 IMAD.U32 R32, R35, 0x10000, RZ ;  /* 0x0001000023208824 */ /* 0x000fe400078e00ff */
[C---:B------:R-:W-:Y:S02]  /*3f60*/  @!P0 FMUL.FTZ R37, R5.reuse, R24 ;  /* 0x0000001805258220 */ /* 0x040fe40000410000 */
[-C--:B------:R-:W-:Y:S01]  /*3f70*/  @!P0 FMUL.FTZ R3, R5, R8.reuse ;  /* 0x0000000805038220 */ /* 0x080fe20000410000 */
[----:B------:R-:W-:Y:S01]  /*3f80*/  @!P0 LOP3.LUT R5, R15, 0xffff0000, RZ, 0xc0, !PT ;  /* 0xffff00000f058812 */ /* 0x000fe200078ec0ff */
[C---:B------:R-:W-:Y:S01]  /*3f90*/  @!P0 IMAD.U32 R7, R6.reuse, 0x10000, RZ ;  /* 0x0001000006078824 */ /* 0x040fe200078e00ff */
[----:B------:R-:W-:Y:S01]  /*3fa0*/  @!P0 LOP3.LUT R6, R6, 0xffff0000, RZ, 0xc0, !PT ;  /* 0xffff000006068812 */ /* 0x000fe200078ec0ff */
[----:B------:R-:W-:Y:S01]  /*3fb0*/  @!P0 FFMA.FTZ R37, R9, R8, -R37 ;  /* 0x0000000809258223 */ /* 0x000fe20000010825 */
[----:B------:R-:W-:Y:S01]  /*3fc0*/  @!P0 SHF.L.U32 R8, R14, 0x10, RZ ;  /* 0x000000100e088819 */ /* 0x000fe200000006ff */
[----:B------:R-:W-:Y:S01]  /*3fd0*/  @!P0 FFMA.FTZ R3, R24, R9, R3 ;  /* 0x0000000918038223 */ /* 0x000fe20000010003 */
[----:B------:R-:W-:Y:S01]  /*3fe0*/  @!P0 LOP3.LUT R9, R35, 0xffff0000, RZ, 0xc0, !PT ;  /* 0xffff000023098812 */ /* 0x000fe200078ec0ff */
[C---:B------:R-:W-:Y:S02]  /*3ff0*/  @!P0 FMUL.FTZ R24, R4.reuse, R32 ;  /* 0x0000002004188220 */ /* 0x040fe40000410000 */
[-C--:B------:R-:W-:Y:S02]  /*4000*/  @!P0 FMUL.FTZ R4, R4, R7.reuse ;  /* 0x0000000704048220 */ /* 0x080fe40000410000 */
[----:B------:R-:W-:Y:S02]  /*4010*/  @!P0 FFMA.FTZ R35, R8, R7, -R24 ;  /* 0x0000000708238223 */ /* 0x000fe40000010818 */
[----:B------:R-:W-:Y:S02]  /*4020*/  @!P0 IMAD.U32 R7, R15, 0x10000, RZ ;  /* 0x000100000f078824 */ /* 0x000fe400078e00ff */
[C---:B------:R-:W-:Y:S02]  /*4030*/  @!P0 FMUL.FTZ R24, R5.reuse, R9 ;  /* 0x0000000905188220 */ /* 0x040fe40000410000 */
[----:B------:R-:W-:Y:S02]  /*4040*/  @!P0 FMUL.FTZ R5, R5, R6 ;  /* 0x0000000605058220 */ /* 0x000fe40000410000 */
[----:B------:R-:W-:Y:S02]  /*4050*/  @!P0 FFMA.FTZ R4, R32, R8, R4 ;  /* 0x0000000820048223 */ /* 0x000fe40000010004 */
[----:B------:R-:W-:Y:S02]  /*4060*/  IMAD.SHL.U32 R8, R210, 0x8, RZ ;  /* 0x00000008d2087824 */ /* 0x000fe400078e00ff */
[----:B------:R-:W-:Y:S01]  /*4070*/  @!P0 FFMA.FTZ R24, R7, R6, -R24 ;  /* 0x0000000607188223 */ /* 0x000fe20000010818 */
[----:B------:R-:W-:Y:S01]  /*4080*/  @!P0 F2FP.BF16.PACK_AB R6, R3, R37 ;  /* 0x000000250306823e */ /* 0x000fe200000010ff */
[----:B------:R-:W-:Y:S01]  /*4090*/  @!P0 FFMA.FTZ R5, R9, R7, R5 ;  /* 0x0000000709058223 */ /* 0x000fe20000010005 */
[----:B------:R-:W-:Y:S02]  /*40a0*/  @!P0 F2FP.BF16.PACK_AB R3, R4, R35 ;  /* 0x000000230403823e */ /* 0x000fe400000010ff */
[----:B----4-:R-:W-:Y:S01]  /*40b0*/  LEA R38, P1, R8, R52, 0x1 ;  /* 0x0000003408267211 */ /* 0x010fe200078208ff */
[----:B------:R-:W-:Y:S01]  /*40c0*/  @!P0 IMAD.MOV.U32 R13, RZ, RZ, R6 ;  /* 0x000000ffff0d8224 */ /* 0x000fe200078e0006 */
[----:B------:R-:W-:Y:S01]  /*40d0*/  @!P0 F2FP.BF16.PACK_AB R7, R2, R54 ;  /* 0x000000360207823e */ /* 0x000fe200000010ff */
[----:B------:R-:W-:Y:S01]  /*40e0*/  @!P0 IMAD.MOV.U32 R14, RZ, RZ, R3 ;  /* 0x000000ffff0e8224 */ /* 0x000fe200078e0003 */
[----:B------:R-:W-:Y:S02]  /*40f0*/  @!P0 F2FP.BF16.PACK_AB R2, R5, R24 ;  /* 0x000000180502823e */ /* 0x000fe400000010ff */
[----:B---3--:R-:W-:Y:S02]  /*4100*/  LEA.HI.X.SX32 R39, R8, R53, 0x1, P1 ;  /* 0x0000003508277211 */ /* 0x008fe400008f0eff */
[----:B------:R-:W-:Y:S02]  /*4110*/  @!P0 MOV R12, R7 ;  /* 0x00000007000c8202 */ /* 0x000fe40000000f00 */
[----:B------:R-:W-:Y:S05]  /*4120*/  @!P0 MOV R15, R2 ;  /* 0x00000002000f8202 */ /* 0x000fea0000000f00 */
[----:B------:R1:W-:Y:S02]  /*4130*/  ST.E.128 [R38.64], R12 ;  /* 0x0000000c26007985 */ /* 0x0003e4000c101d08 */
.L_x_1734:
[----:B------:R-:W-:Y:S05]  /*4140*/  BSYNC B0 ;  /* 0x0000000000007941 */ /* 0x000fea0003800000 */
.L_x_1733:
[----:B------:R-:W-:Y:S01]  /*4150*/  ISETP.GE.AND P0, PT, R29, c[0x0][0x1d4], PT ;  /* 0x000075001d007a0c */ /* 0x000fe20003f06270 */
[----:B------:R-:W-:Y:S01]  /*4160*/  @!UPT UIADD3 URZ, URZ, URZ, URZ ;  /* 0x0000003f3f3ff290 */ /* 0x000fe2000fffe03f */
[----:B------:R-:W-:Y:S11]  /*4170*/  BSSY B0, `(.L_x_1735) ;  /* 0x000003b000007945 */ /* 0x000ff60003800000 */
[----:B------:R-:W-:-:S05]  /*4180*/  @P0 BRA `(.L_x_1736) ;  /* 0x0000039000000947 */ /* 0x000fca0003800000 */
[----:B-1----:R-:W1:Y:S01]  /*4190*/  LDS.128 R12, [R64+0xe000] ;  /* 0x00e00000400c7984 */ /* 0x002e620000000c00 */
[----:B------:R-:W-:Y:S02]  /*41a0*/  IMAD.SHL.U32 R4, R209, 0x8, RZ ;  /* 0x00000008d1047824 */ /* 0x000fe400078e00ff */
[----:B----4-:R-:W-:Y:S02]  /*41b0*/  IMAD.MOV.U32 R2, RZ, RZ, R52 ;  /* 0x000000ffff027224 */ /* 0x010fe400078e0034 */
[----:B---3--:R-:W-:Y:S03]  /*41c0*/  IMAD.MOV.U32 R3, RZ, RZ, R53 ;  /* 0x000000ffff037224 */ /* 0x008fe600078e0035 */
[C---:B------:R-:W-:Y:S04]  /*41d0*/  LEA R38, P0, R4.reuse, R2, 0x1 ;  /* 0x0000000204267211 */ /* 0x040fe800078008ff */
[----:B------:R-:W-:Y:S02]  /*41e0*/  LEA.HI.X.SX32 R39, R4, R3, 0x1, P0 ;  /* 0x0000000304277211 */ /* 0x000fe400000f0eff */
[----:B------:R-:W-:Y:S11]  /*41f0*/  ISETP.GE.AND P0, PT, R111, c[0x0][0x27c], PT ;  /* 0x00009f006f007a0c */ /* 0x000ff60003f06270 */
[----:B------:R-:W-:Y:S02]  /*4200*/  @!UPT UIADD3 URZ, URZ, URZ, URZ ;  /* 0x0000003f3f3ff290 */ /* 0x000fe4000fffe03f */
[----:B------:R-:W-:Y:S02]  /*4210*/  @!P0 SHF.R.U64 R5, R40, 0x10, R41 ;  /* 0x0000001028058819 */ /* 0x000fe40000001229 */
[--C-:B------:R-:W-:Y:S02]  /*4220*/  @!P0 SHF.R.U64 R2, R16, 0x10, R17.reuse ;  /* 0x0000001010028819 */ /* 0x100fe40000001211 */
[----:B------:R-:W-:Y:S02]  /*4230*/  @!P0 SHF.R.U32.HI R3, RZ, 0x10, R17 ;  /* 0x00000010ff038819 */ /* 0x000fe40000011611 */
[----:B------:R-:W-:Y:S02]  /*4240*/  @!P0 PRMT R5, R48, 0x5410, R5 ;  /* 0x0000541030058816 */ /* 0x000fe40000000005 */
[C---:B------:R-:W-:Y:S02]  /*4250*/  @!P0 PRMT R2, R25.reuse, 0x5432, R2 ;  /* 0x0000543219028816 */ /* 0x040fe40000000002 */
[----:B------:R-:W-:Y:S02]  /*4260*/  @!P0 SHF.R.U32.HI R4, RZ, 0x10, R41 ;  /* 0x00000010ff048819 */ /* 0x000fe40000011629 */
[----:B------:R-:W-:Y:S01]  /*4270*/  @!P0 PRMT R6, R25, 0x5410, R3 ;  /* 0x0000541019068816 */ /* 0x000fe20000000003 */
[----:B------:R-:W-:Y:S01]  /*4280*/  @!P0 IMAD.U32 R7, R2, 0x10000, RZ ;  /* 0x0001000002078824 */ /* 0x000fe200078e00ff */
[C---:B-1----:R-:W-:Y:S01]  /*4290*/  @!P0 LOP3.LUT R3, R12.reuse, 0xffff0000, RZ, 0xc0, !PT ;  /* 0xffff00000c038812 */ /* 0x042fe200078ec0ff */
[----:B------:R-:W-:Y:S01]  /*42a0*/  @!P0 IMAD.U32 R9, R12, 0x10000, RZ ;  /* 0x000100000c098824 */ /* 0x000fe200078e00ff */
[----:B------:R-:W-:Y:S02]  /*42b0*/  @!P0 SHF.L.U32 R8, R5, 0x10, RZ ;  /* 0x0000001005088819 */ /* 0x000fe400000006ff */
[----:B------:R-:W-:Y:S02]  /*42c0*/  @!P0 PRMT R24, R48, 0x5432, R4 ;  /* 0x0000543230188816 */ /* 0x000fe40000000004 */
[----:B------:R-:W-:Y:S01]  /*42d0*/  @!P0 LOP3.LUT R4, R13, 0xffff0000, RZ, 0xc0, !PT ;  /* 0xffff00000d048812 */ /* 0x000fe200078ec0ff */
[----:B------:R-:W-:Y:S01]  /*42e0*/  @!P0 FMUL.FTZ R25, R3, R8 ;  /* 0x0000000803198220 */ /* 0x000fe20000410000 */
[----:B------:R-:W-:Y:S02]  /*42f0*/  @!P0 LOP3.LUT R16, R5, 0xffff0000, RZ, 0xc0, !PT ;  /* 0xffff000005108812 */ /* 0x000fe400078ec0ff */
[----:B------:R-:W-:Y:S01]  /*4300*/  @!P0 LOP3.LUT R5, R2, 0xffff0000, RZ, 0xc0, !PT ;  /* 0xffff000002058812 */ /* 0x000fe200078ec0ff */
[-C--:B------:R-:W-:Y:S01]  /*4310*/  @!P0 FMUL.FTZ R2, R3, R7.reuse ;  /* 0x0000000703028220 */ /* 0x080fe20000410000 */
[----:B------:R-:W-:Y:S01]  /*4320*/  @!P0 SHF.L.U32 R17, R13, 0x10, RZ ;  /* 0x000000100d118819 */ /* 0x000fe200000006ff */
        /* <DEDUP_REMOVED lines=10> */
[C---:B------:R-:W-:Y:S01]  /*43d0*/  @!P0 LOP3.LUT R5, R15.reuse, 0xffff0000, RZ, 0xc0, !PT ;  /* 0xffff00000f058812 */ /* 0x040fe200078ec0ff */
        /* <DEDUP_REMOVED lines=20> */
.L_x_1736:
[----:B------:R-:W-:Y:S05]  /*4520*/  BSYNC B0 ;  /* 0x0000000000007941 */ /* 0x000fea0003800000 */
.L_x_1735:
        /* <DEDUP_REMOVED lines=10> */
[--C-:B------:R-:W-:Y:S02]  /*45d0*/  @!P0 SHF.R.U64 R2, R18, 0x10, R19.reuse ;  /* 0x0000001012028819 */ /* 0x100fe40000001213 */
[----:B------:R-:W-:Y:S02]  /*45e0*/  @!P0 SHF.R.U32.HI R3, RZ, 0x10, R19 ;  /* 0x00000010ff038819 */ /* 0x000fe40000011613 */
[----:B------:R-:W-:Y:S02]  /*45f0*/  @!P0 PRMT R5, R49, 0x5410, R5 ;  /* 0x0000541031058816 */ /* 0x000fe40000000005 */
[C---:B------:R-:W-:Y:S02]  /*4600*/  @!P0 PRMT R2, R26.reuse, 0x5432, R2 ;  /* 0x000054321a028816 */ /* 0x040fe40000000002 */
[----:B------:R-:W-:Y:S01]  /*4610*/  @!P0 SHF.R.U32.HI R4, RZ, 0x10, R43 ;  /* 0x00000010ff048819 */ /* 0x000fe2000001162b */
[----:B------:R-:W-:Y:S01]  /*4620*/  @!P0 IMAD.U32 R8, R5, 0x10000, RZ ;  /* 0x0001000005088824 */ /* 0x000fe200078e00ff */
[----:B------:R-:W-:Y:S01]  /*4630*/  @!P0 PRMT R6, R26, 0x5410, R3 ;  /* 0x000054101a068816 */ /* 0x000fe20000000003 */
[C---:B------:R-:W-:Y:S01]  /*4640*/  @!P0 IMAD.U32 R7, R2.reuse, 0x10000, RZ ;  /* 0x0001000002078824 */ /* 0x040fe200078e00ff */
[----:B------:R-:W-:Y:S02]  /*4650*/  @!P0 PRMT R18, R49, 0x5432, R4 ;  /* 0x0000543231128816 */ /* 0x000fe40000000004 */
        /* <DEDUP_REMOVED lines=24> */
[-C--:B------:R-:W-:Y:S02]  /*47e0*/  @!P0 FMUL.FTZ R5, R5, R6.reuse ;  /* 0x0000000605058220 */ /* 0x080fe40000410000 */
        /* <DEDUP_REMOVED lines=14> */
.L_x_1738:
[----:B------:R-:W-:Y:S05]  /*48d0*/  BSYNC B0 ;  /* 0x0000000000007941 */ /* 0x000fea0003800000 */
.L_x_1737:
        /* <DEDUP_REMOVED lines=13> */
[----:B------:R-:W-:Y:S02]  /*49b0*/  @!P0 PRMT R2, R27, 0x5432, R2 ;  /* 0x000054321b028816 */ /* 0x000fe40000000002 */
[----:B------:R-:W-:Y:S01]  /*49c0*/  @!P0 SHF.R.U32.HI R4, RZ, 0x10, R45 ;  /* 0x00000010ff048819 */ /* 0x000fe2000001162d */
[----:B------:R-:W-:Y:S01]  /*49d0*/  @!P0 IMAD.U32 R8, R5, 0x10000, RZ ;  /* 0x0001000005088824 */ /* 0x000fe200078e00ff */
[----:B------:R-:W-:Y:S01]  /*49e0*/  @!P0 PRMT R6, R27, 0x5410, R3 ;  /* 0x000054101b068816 */ /* 0x000fe20000000003 */
[----:B------:R-:W-:Y:S01]  /*49f0*/  @!P0 IMAD.U32 R7, R2, 0x10000, RZ ;  /* 0x0001000002078824 */ /* 0x000fe200078e00ff */
        /* <DEDUP_REMOVED lines=40> */
.L_x_1740:
[----:B------:R-:W-:Y:S05]  /*4c80*/  BSYNC B0 ;  /* 0x0000000000007941 */ /* 0x000fea0003800000 */
.L_x_1739:
        /* <DEDUP_REMOVED lines=56> */
[----:B------:R1:W-:Y:S01]  /*5010*/  ST.E.128 [R24.64], R12 ;  /* 0x0000000c18007985 */ /* 0x0003e2000c101d08 */
[----:B------:R-:W-:-:S05]  /*5020*/  BRA `(.L_x_1730) ;  /* 0x0000207000007947 */ /* 0x000fca0003800000 */
.L_x_1727:
[----:B------:R-:W-:Y:S01]  /*5030*/  ISETP.GE.AND P1, PT, R206, R67, PT ;  /* 0x00000043ce00720c */ /* 0x000fe20003f26270 */
[----:B------:R-:W-:Y:S01]  /*5040*/  BSSY B0, `(.L_x_1741) ;  /* 0x000002e000007945 */ /* 0x000fe20003800000 */
[----:B------:R-:W-:Y:S01]  /*5050*/  CS2R R26, SRZ ;  /* 0x00000000001a7805 */ /* 0x000fe2000001ff00 */
[----:B------:R-:W-:Y:S01]  /*5060*/  CS2R R24, SRZ ;  /* 0x0000000000187805 */ /* 0x000fe2000001ff00 */
[----:B------:R-:W-:Y:S01]  /*5070*/  CS2R R18, SRZ ;  /* 0x0000000000127805 */ /* 0x000fe2000001ff00 */
[----:B------:R-:W-:Y:S01]  /*5080*/  CS2R R16, SRZ ;  /* 0x0000000000107805 */ /* 0x000fe2000001ff00 */
[----:B-1----:R-:W-:Y:S01]  /*5090*/  CS2R R6, SRZ ;  /* 0x0000000000067805 */ /* 0x002fe2000001ff00 */
        /* <DEDUP_REMOVED lines=40> */
.L_x_1742:
[----:B------:R-:W-:Y:S05]  /*5320*/  BSYNC B0 ;  /* 0x0000000000007941 */ /* 0x000fea0003800000 */
.L_x_1741:
[----:B------:R2:W3:Y:S04]  /*5330*/  SHFL.IDX PT, R61, R35, RZ, 0x1c1f ;  /* 0x001c1fff233d7589 */ /* 0x0004e800000e0000 */
[----:B------:R2:W4:Y:S01]  /*5340*/  SHFL.IDX PT, R60, R37, RZ, 0x1c1f ;  /* 0x001c1fff253c7589 */ /* 0x00052200000e0000 */
[----:B------:R-:W-:-:S05]  /*5350*/  @P1 BRA `(.L_x_1730) ;  /* 0x00001d4000001947 */ /* 0x000fca0003800000 */
[----:B-1---5:R-:W-:Y:S01]  /*5360*/  MOV R2, R25 ;  /* 0x0000001900027202 */ /* 0x022fe20000000f00 */
[----:B------:R-:W-:Y:S01]  /*5370*/  IMAD.MOV.U32 R9, RZ, RZ, R26 ;  /* 0x000000ffff097224 */ /* 0x000fe200078e001a */
[----:B------:R-:W-:Y:S01]  /*5380*/  ISETP.GE.AND P0, PT, R104, c[0x0][0x1d4], PT ;  /* 0x0000750068007a0c */ /* 0x000fe20003f06270 */
[----:B------:R-:W-:Y:S01]  /*5390*/  IMAD.MOV.U32 R8, RZ, RZ, R27 ;  /* 0x000000ffff087224 */ /* 0x000fe200078e001b */
[----:B------:R-:W-:Y:S01]  /*53a0*/  IADD3 R119, -R122, c[0x0][0x1d4], RZ ;  /* 0x000075007a777a10 */ /* 0x000fe20007ffe1ff */
[----:B------:R-:W-:Y:S01]  /*53b0*/  IMAD.MOV.U32 R3, RZ, RZ, R24 ;  /* 0x000000ffff037224 */ /* 0x000fe200078e0018 */
[----:B------:R-:W-:Y:S01]  /*53c0*/  BSSY B0, `(.L_x_1743) ;  /* 0x0000099000007945 */ /* 0x000fe20003800000 */
[----:B------:R-:W-:Y:S01]  /*53d0*/  IMAD R59, R34, 0x3000, RZ ;  /* 0x00003000223b7824 */ /* 0x000fe200078e02ff */
        /* <DEDUP_REMOVED lines=18> */
[----:B------:R-:W-:Y:S02]  /*5500*/  PRMT R56, R9, 0x5410, R8 ;  /* 0x0000541009387816 */ /* 0x000fe40000000008 */
[----:B------:R-:W-:Y:S01]  /*5510*/  PRMT R55, R3, 0x5410, R2 ;  /* 0x0000541003377816 */ /* 0x000fe20000000002 */
[----:B------:R-:W-:-:S05]  /*5520*/  @P0 BRA `(.L_x_1744) ;  /* 0x0000082000000947 */ /* 0x000fca0003800000 */
[----:B------:R-:W-:Y:S01]  /*5530*/  LOP3.LUT P2, RZ, R196, 0x1, RZ, 0xc0, !PT ;  /* 0x00000001c4ff7812 */ /* 0x000fe2000784c0ff */
[----:B------:R-:W-:Y:S01]  /*5540*/  IMAD.MOV.U32 R53, RZ, RZ, R15 ;  /* 0x000000ffff357224 */ /* 0x000fe200078e000f */
[----:B------:R-:W-:Y:S01]  /*5550*/  ISETP.GE.AND P0, PT, R104, c[0x0][0x27c], PT ;  /* 0x00009f0068007a0c */ /* 0x000fe20003f06270 */
[----:B------:R-:W-:Y:S01]  /*5560*/  IMAD.MOV.U32 R21, RZ, RZ, R12 ;  /* 0x000000ffff157224 */ /* 0x000fe200078e000c */
[----:B------:R-:W-:Y:S01]  /*5570*/  SEL R2, R122, R119, !P2 ;  /* 0x000000777a027207 */ /* 0x000fe20005000000 */
[----:B--2---:R-:W-:Y:S02]  /*5580*/  IMAD.MOV.U32 R35, RZ, RZ, R14 ;  /* 0x000000ffff237224 */ /* 0x004fe400078e000e */
        /* <DEDUP_REMOVED lines=10> */
[----:B------:R-:W-:Y:S02]  /*5630*/  LEA.HI R3, R3, R2, RZ, 0x3 ;  /* 0x0000000203037211 */ /* 0x000fe400078f18ff */
[----:B------:R-:W-:Y:S02]  /*5640*/  @!P0 SHF.R.U32.HI R52, RZ, 0x10, R15 ;  /* 0x00000010ff348819 */ /* 0x000fe4000001160f */
[----:B------:R-:W-:Y:S01]  /*5650*/  @!P0 PRMT R54, R21, 0x5410, R12 ;  /* 0x0000541015368816 */ /* 0x000fe2000000000c */
[----:B------:R-:W-:Y:S01]  /*5660*/  IMAD.SHL.U32 R3, R3, 0x200, RZ ;  /* 0x0000020003037824 */ /* 0x000fe200078e00ff */
[----:B------:R-:W-:Y:S02]  /*5670*/  LOP3.LUT R8, R208, 0x38, R62, 0xf8, !PT ;  /* 0x00000038d0087812 */ /* 0x000fe400078ef83e */
[----:B------:R-:W-:Y:S02]  /*5680*/  MOV R2, R4 ;  /* 0x0000000400027202 */ /* 0x000fe40000000f00 */
[----:B------:R-:W-:Y:S02]  /*5690*/  LOP3.LUT R13, R8, R147, RZ, 0x3c, !PT ;  /* 0x00000093080d7212 */ /* 0x000fe400078e3cff */
[----:B------:R-:W-:Y:S02]  /*56a0*/  LOP3.LUT R9, R3, 0x7ffff000, RZ, 0xc0, !PT ;  /* 0x7ffff00003097812 */ /* 0x000fe400078ec0ff */
[----:B------:R-:W-:Y:S02]  /*56b0*/  @!P0 SHF.R.U64 R3, R4, 0x10, R5 ;  /* 0x0000001004038819 */ /* 0x000fe40000001205 */
[----:B------:R-:W-:Y:S01]  /*56c0*/  IADD3 R4, R13, R9, R148 ;  /* 0x000000090d047210 */ /* 0x000fe20007ffe094 */
[----:B------:R-:W-:Y:S01]  /*56d0*/  IMAD.MOV.U32 R9, RZ, RZ, R7 ;  /* 0x000000ffff097224 */ /* 0x000fe200078e0007 */
[----:B------:R-:W-:Y:S02]  /*56e0*/  IADD3 R13, R117, R59, RZ ;  /* 0x0000003b750d7210 */ /* 0x000fe40007ffe0ff */
[----:B------:R-:W-:Y:S01]  /*56f0*/  @!P0 SHF.R.U32.HI R8, RZ, 0x10, R5 ;  /* 0x00000010ff088819 */ /* 0x000fe20000011605 */
[----:B------:R-:W-:Y:S01]  /*5700*/  IMAD.IADD R4, R59, 0x1, R4 ;  /* 0x000000013b047824 */ /* 0x000fe200078e0204 */
[----:B------:R-:W-:Y:S01]  /*5710*/  @!P0 PRMT R38, R39, 0x5410, R38 ;  /* 0x0000541027268816 */ /* 0x000fe20000000026 */
[----:B------:R-:W-:Y:S01]  /*5720*/  IMAD.MOV.U32 R5, RZ, RZ, R6 ;  /* 0x000000ffff057224 */ /* 0x000fe200078e0006 */
[--C-:B------:R-:W-:Y:S02]  /*5730*/  @!P0 SHF.R.U64 R6, R6, 0x10, R7.reuse ;  /* 0x0000001006068819 */ /* 0x100fe40000001207 */
[----:B------:R-:W-:Y:S02]  /*5740*/  SHF.L.U32 R14, R4, 0x1, RZ ;  /* 0x00000001040e7819 */ /* 0x000fe400000006ff */
[----:B------:R-:W-:Y:S02]  /*5750*/  @!P0 SHF.R.U32.HI R4, RZ, 0x10, R7 ;  /* 0x00000010ff048819 */ /* 0x000fe40000011607 */
[----:B------:R-:W-:Y:S01]  /*5760*/  @!P0 PRMT R7, R2, 0x5410, R3 ;  /* 0x0000541002078816 */ /* 0x000fe20000000003 */
[----:B------:R-:W-:Y:S01]  /*5770*/  IMAD.SHL.U32 R2, R13, 0x2, RZ ;  /* 0x000000020d027824 */ /* 0x000fe200078e00ff */
[----:B------:R-:W-:Y:S01]  /*5780*/  @!P0 PRMT R8, R20, 0x5410, R8 ;  /* 0x0000541014088816 */ /* 0x000fe20000000008 */
[----:B------:R-:W1:Y:S01]  /*5790*/  LDS.128 R12, [R14+0xc100] ;  /* 0x00c100000e0c7984 */ /* 0x000e620000000c00 */
[----:B------:R-:W-:Y:S02]  /*57a0*/  @!P0 SHF.L.U32 R3, R7, 0x10, RZ ;  /* 0x0000001007038819 */ /* 0x000fe400000006ff */
[----:B------:R-:W-:Y:S01]  /*57b0*/  @!P0 PRMT R20, R5, 0x5410, R6 ;  /* 0x0000541005148816 */ /* 0x000fe20000000006 */
[----:B------:R-:W-:Y:S01]  /*57c0*/  @!P0 IMAD.U32 R5, R54, 0x10000, RZ ;  /* 0x0001000036058824 */ /* 0x000fe200078e00ff */
[----:B------:R-:W-:Y:S02]  /*57d0*/  @!P0 PRMT R21, R9, 0x5410, R4 ;  /* 0x0000541009158816 */ /* 0x000fe40000000004 */
[----:B------:R-:W-:Y:S01]  /*57e0*/  @!P0 PRMT R35, R35, 0x5410, R37 ;  /* 0x0000541023238816 */ /* 0x000fe20000000025 */
[----:B------:R1:W2:Y:S01]  /*57f0*/  LDS.128 R40, [R2+0xc100] ;  /* 0x00c1000002287984 */ /* 0x0002a20000000c00 */
[----:B------:R-:W-:Y:S01]  /*5800*/  @!P0 PRMT R37, R53, 0x5410, R52 ;  /* 0x0000541035258816 */ /* 0x000fe20000000034 */
[----:B-1----:R-:W-:Y:S04]  /*5810*/  @!P0 IMAD.U32 R2, R12, 0x10000, RZ ;  /* 0x000100000c028824 */ /* 0x002fe800078e00ff */
[C---:B------:R-:W-:Y:S02]  /*5820*/  @!P0 FMUL.FTZ R6, R2.reuse, R5 ;  /* 0x0000000502068220 */ /* 0x040fe40000410000 */
[-C--:B------:R-:W-:Y:S02]  /*5830*/  @!P0 FMUL.FTZ R2, R2, R3.reuse ;  /* 0x0000000302028220 */ /* 0x080fe40000410000 */
[----:B--2---:R-:W-:Y:S04]  /*5840*/  @!P0 IMAD.U32 R4, R40, 0x10000, RZ ;  /* 0x0001000028048824 */ /* 0x004fe800078e00ff */
        /* <DEDUP_REMOVED lines=8> */
[----:B------:R-:W-:Y:S02]  /*58d0*/  @!P0 FFMA.FTZ R7, R6, R4, -R7 ;  /* 0x0000000406078223 */ /* 0x000fe40000010807 */
[----:B------:R-:W-:Y:S01]  /*58e0*/  @!P0 FFMA.FTZ R3, R5, R6, R3 ;  /* 0x0000000605038223 */ /* 0x000fe20000010003 */
[----:B------:R-:W-:Y:S01]  /*58f0*/  @!P0 SHF.L.U32 R5, R8, 0x10, RZ ;  /* 0x0000001008058819 */ /* 0x000fe200000006ff */
[----:B------:R-:W-:Y:S01]  /*5900*/  @!P0 IMAD.U32 R6, R38, 0x10000, RZ ;  /* 0x0001000026068824 */ /* 0x000fe200078e00ff */
[----:B------:R-:W-:Y:S01]  /*5910*/  @!P0 F2FP.BF16.PACK_AB R9, R7, R9 ;  /* 0x000000090709823e */ /* 0x000fe200000010ff */
        /* <DEDUP_REMOVED lines=10> */
[----:B------:R-:W-:Y:S01]  /*59c0*/  @!P0 IMAD.U32 R9, R42, 0x10000, RZ ;  /* 0x000100002a098824 */ /* 0x000fe200078e00ff */
[----:B------:R-:W-:Y:S01]  /*59d0*/  @!P0 LOP3.LUT R8, R41, 0xffff0000, RZ, 0xc0, !PT ;  /* 0xffff000029088812 */ /* 0x000fe200078ec0ff */
[C---:B------:R-:W-:Y:S02]  /*59e0*/  @!P0 FMUL.FTZ R38, R5.reuse, R7 ;  /* 0x0000000705268220 */ /* 0x040fe40000410000 */
[-C--:B------:R-:W-:Y:S02]  /*59f0*/  @!P0 FMUL.FTZ R5, R5, R6.reuse ;  /* 0x0000000605058220 */ /* 0x080fe40000410000 */
[----:B------:R-:W-:Y:S02]  /*5a00*/  @!P0 FFMA.FTZ R38, R8, R6, -R38 ;  /* 0x0000000608268223 */ /* 0x000fe40000010826 */
[----:B------:R-:W-:Y:S01]  /*5a10*/  @!P0 FFMA.FTZ R5, R7, R8, R5 ;  /* 0x0000000807058223 */ /* 0x000fe20000010005 */
[----:B------:R-:W-:Y:S01]  /*5a20*/  @!P0 SHF.L.U32 R8, R35, 0x10, RZ ;  /* 0x0000001023088819 */ /* 0x000fe200000006ff */
[----:B------:R-:W-:Y:S01]  /*5a30*/  @!P0 IMAD.U32 R7, R20, 0x10000, RZ ;  /* 0x0001000014078824 */ /* 0x000fe200078e00ff */
[----:B------:R-:W-:Y:S02]  /*5a40*/  @!P0 F2FP.BF16.PACK_AB R6, R38, R39 ;  /* 0x000000272606823e */ /* 0x000fe400000010ff */
[----:B------:R-:W-:Y:S03]  /*5a50*/  @!P0 F2FP.BF16.PACK_AB R4, R5, R4 ;  /* 0x000000040504823e */ /* 0x000fe600000010ff */
[----:B------:R-:W-:Y:S02]  /*5a60*/  @!P0 IMAD.MOV.U32 R41, RZ, RZ, R6 ;  /* 0x000000ffff298224 */ /* 0x000fe400078e0006 */
[----:B------:R-:W-:Y:S02]  /*5a70*/  @!P0 IMAD.U32 R6, R14, 0x10000, RZ ;  /* 0x000100000e068824 */ /* 0x000fe400078e00ff */
[----:B------:R-:W-:Y:S02]  /*5a80*/  @!P0 IMAD.MOV.U32 R13, RZ, RZ, R4 ;  /* 0x000000ffff0d8224 */ /* 0x000fe400078e0004 */
        /* <DEDUP_REMOVED lines=16> */
[----:B------:R-:W-:Y:S01]  /*5b90*/  @!P0 IMAD.U32 R35, R43, 0x10000, RZ ;  /* 0x000100002b238824 */ /* 0x000fe200078e00ff */
[----:B------:R-:W-:Y:S01]  /*5ba0*/  @!P0 MOV R42, R38 ;  /* 0x00000026002a8202 */ /* 0x000fe20000000f00 */
        /* <DEDUP_REMOVED lines=16> */
[----:B------:R-:W-:Y:S02]  /*5cb0*/  @!P0 F2FP.BF16.PACK_AB R2, R9, R8 ;  /* 0x000000080902823e */ /* 0x000fe400000010ff */
[----:B------:R-:W-:Y:S01]  /*5cc0*/  @!P0 MOV R14, R3 ;  /* 0x00000003000e8202 */ /* 0x000fe20000000f00 */
        /* <DEDUP_REMOVED lines=8> */
.L_x_1744:
[----:B------:R-:W-:Y:S05]  /*5d50*/  BSYNC B0 ;  /* 0x0000000000007941 */ /* 0x000fea0003800000 */
.L_x_1743:
[----:B------:R-:W-:Y:S01]  /*5d60*/  ISETP.GE.AND P0, PT, R30, c[0x0][0x1d4], PT ;  /* 0x000075001e007a0c */ /* 0x000fe20003f06270 */
[----:B------:R-:W-:Y:S01]  /*5d70*/  @!UPT UIADD3 URZ, URZ, URZ, URZ ;  /* 0x0000003f3f3ff290 */ /* 0x000fe2000fffe03f */
[----:B------:R-:W-:Y:S11]  /*5d80*/  BSSY B0, `(.L_x_1745) ;  /* 0x000007c000007945 */ /* 0x000ff60003800000 */
[----:B------:R-:W-:-:S05]  /*5d90*/  @P0 BRA `(.L_x_1746) ;  /* 0x000007a000000947 */ /* 0x000fca0003800000 */
[----:B------:R-:W-:Y:S02]  /*5da0*/  LOP3.LUT P1, RZ, R196, 0x2, RZ, 0xc0, !PT ;  /* 0x00000002c4ff7812 */ /* 0x000fe4000782c0ff */
[----:B------:R-:W-:Y:S02]  /*5db0*/  ISETP.GE.AND P0, PT, R30, c[0x0][0x27c], PT ;  /* 0x00009f001e007a0c */ /* 0x000fe40003f06270 */
[----:B-1----:R-:W-:Y:S04]  /*5dc0*/  SEL R2, R122, R119, !P1 ;  /* 0x000000777a027207 */ /* 0x002fe80004800000 */
[----:B------:R-:W-:Y:S04]  /*5dd0*/  SHF.R.S32.HI R3, RZ, 0x1f, R2 ;  /* 0x0000001fff037819 */ /* 0x000fe80000011402 */
[----:B------:R-:W-:Y:S03]  /*5de0*/  LEA.HI R2, R3, R2, RZ, 0x4 ;  /* 0x0000000203027211 */ /* 0x000fe600078f20ff */
[----:B------:R-:W-:Y:S02]  /*5df0*/  @!P0 SHF.R.U64 R6, R44, 0x10, R45 ;  /* 0x000000102c068819 */ /* 0x000fe4000000122d */
[----:B------:R-:W-:Y:S02]  /*5e00*/  LEA.HI.SX32 R2, R2, R101, 0x1c ;  /* 0x0000006502027211 */ /* 0x000fe400078fe2ff */
[----:B------:R-:W-:Y:S02]  /*5e10*/  @!P0 SHF.R.U64 R4, R16, 0x10, R17 ;  /* 0x0000001010048819 */ /* 0x000fe40000001211 */
[----:B------:R-:W-:Y:S01]  /*5e20*/  SHF.R.S32.HI R3, RZ, 0x1f, R2 ;  /* 0x0000001fff037819 */ /* 0x000fe20000011402 */
[----:B--2---:R-:W-:Y:S01]  /*5e30*/  IMAD.SHL.U32 R35, R2, 0x8, RZ ;  /* 0x0000000802237824 */ /* 0x004fe200078e00ff */
[----:B------:R-:W-:Y:S02]  /*5e40*/  @!P0 SHF.R.U32.HI R8, RZ, 0x10, R45 ;  /* 0x00000010ff088819 */ /* 0x000fe4000001162d */
[----:B------:R-:W-:Y:S02]  /*5e50*/  LEA.HI R2, R3, R2, RZ, 0x3 ;  /* 0x0000000203027211 */ /* 0x000fe400078f18ff */
[----:B------:R-:W-:Y:S02]  /*5e60*/  @!P0 SHF.R.U64 R5, R18, 0x10, R19 ;  /* 0x0000001012058819 */ /* 0x000fe40000001213 */
[----:B------:R-:W-:Y:S01]  /*5e70*/  @!P0 PRMT R18, R55, 0x5410, R6 ;  /* 0x0000541037128816 */ /* 0x000fe20000000006 */
[----:B------:R-:W-:Y:S01]  /*5e80*/  IMAD.SHL.U32 R2, R2, 0x200, RZ ;  /* 0x0000020002027824 */ /* 0x000fe200078e00ff */
[----:B------:R-:W-:Y:S02]  /*5e90*/  LOP3.LUT R3, R208, 0x38, R35, 0xf8, !PT ;  /* 0x00000038d0037812 */ /* 0x000fe400078ef823 */
[----:B------:R-:W-:Y:S02]  /*5ea0*/  @!P0 PRMT R4, R22, 0x5432, R4 ;  /* 0x0000543216048816 */ /* 0x000fe40000000004 */
[----:B------:R-:W-:Y:S02]  /*5eb0*/  LOP3.LUT R3, R3, R147, RZ, 0x3c, !PT ;  /* 0x0000009303037212 */ /* 0x000fe400078e3cff */
[----:B------:R-:W-:Y:S02]  /*5ec0*/  LOP3.LUT R2, R2, 0x7ffff000, RZ, 0xc0, !PT ;  /* 0x7ffff00002027812 */ /* 0x000fe400078ec0ff */
[----:B------:R-:W-:Y:S02]  /*5ed0*/  @!P0 SHF.R.U32.HI R7, RZ, 0x10, R47 ;  /* 0x00000010ff078819 */ /* 0x000fe4000001162f */
[----:B------:R-:W-:Y:S01]  /*5ee0*/  IADD3 R2, R3, R2, R148 ;  /* 0x0000000203027210 */ /* 0x000fe20007ffe094 */
[----:B------:R-:W-:Y:S01]  /*5ef0*/  IMAD.IADD R3, R116, 0x1, R59 ;  /* 0x0000000174037824 */ /* 0x000fe200078e023b */
[----:B------:R-:W-:Y:S02]  /*5f00*/  @!P0 SHF.R.U64 R9, R46, 0x10, R47 ;  /* 0x000000102e098819 */ /* 0x000fe4000000122f */
[C---:B------:R-:W-:Y:S01]  /*5f10*/  @!P0 PRMT R20, R56.reuse, 0x5432, R7 ;  /* 0x0000543238148816 */ /* 0x040fe20000000007 */
[----:B------:R-:W-:Y:S01]  /*5f20*/  IMAD.IADD R2, R59, 0x1, R2 ;  /* 0x000000013b027824 */ /* 0x000fe200078e0202 */
[----:B------:R-:W-:Y:S01]  /*5f30*/  @!P0 PRMT R21, R56, 0x5410, R9 ;  /* 0x0000541038158816 */ /* 0x000fe20000000009 */
[----:B------:R-:W-:Y:S01]  /*5f40*/  IMAD.SHL.U32 R3, R3, 0x2, RZ ;  /* 0x0000000203037824 */ /* 0x000fe200078e00ff */
[----:B------:R-:W-:Y:S01]  /*5f50*/  @!P0 PRMT R16, R23, 0x5410, R5 ;  /* 0x0000541017108816 */ /* 0x000fe20000000005 */
[----:B------:R-:W-:Y:S01]  /*5f60*/  IMAD.SHL.U32 R2, R2, 0x2, RZ ;  /* 0x0000000202027824 */ /* 0x000fe200078e00ff */
[C---:B------:R-:W-:Y:S01]  /*5f70*/  @!P0 LOP3.LUT R5, R4.reuse, 0xffff0000, RZ, 0xc0, !PT ;  /* 0xffff000004058812 */ /* 0x040fe200078ec0ff */
[----:B------:R-:W-:Y:S01]  /*5f80*/  @!P0 IMAD.U32 R7, R4, 0x10000, RZ ;  /* 0x0001000004078824 */ /* 0x000fe200078e00ff */
[----:B------:R1:W2:Y:S08]  /*5f90*/  LDS.128 R40, [R3+0xc100] ;  /* 0x00c1000003287984 */ /* 0x0002b00000000c00 */
[----:B------:R5:W4:Y:S01]  /*5fa0*/  LDS.128 R12, [R2+0xc100] ;  /* 0x00c10000020c7984 */ /* 0x000b220000000c00 */
[----:B-1----:R-:W-:Y:S02]  /*5fb0*/  @!P0 SHF.R.U32.HI R3, RZ, 0x10, R19 ;  /* 0x00000010ff038819 */ /* 0x002fe40000011613 */
[----:B------:R-:W-:Y:S02]  /*5fc0*/  @!P0 PRMT R19, R55, 0x5432, R8 ;  /* 0x0000543237138816 */ /* 0x000fe40000000008 */
[C---:B------:R-:W-:Y:S02]  /*5fd0*/  @!P0 SHF.L.U32 R8, R18.reuse, 0x10, RZ ;  /* 0x0000001012088819 */ /* 0x040fe400000006ff */
[----:B------:R-:W-:Y:S02]  /*5fe0*/  @!P0 PRMT R9, R23, 0x5432, R3 ;  /* 0x0000543217098816 */ /* 0x000fe40000000003 */
[----:B-----5:R-:W-:Y:S02]  /*5ff0*/  @!P0 SHF.R.U32.HI R2, RZ, 0x10, R17 ;  /* 0x00000010ff028819 */ /* 0x020fe40000011611 */
[----:B------:R-:W-:Y:S02]  /*6000*/  @!P0 LOP3.LUT R18, R18, 0xffff0000, RZ, 0xc0, !PT ;  /* 0xffff000012128812 */ /* 0x000fe400078ec0ff */
[----:B------:R-:W-:Y:S01]  /*6010*/  @!P0 PRMT R6, R22, 0x5410, R2 ;  /* 0x0000541016068816 */ /* 0x000fe20000000002 */
[----:B--2---:R-:W-:Y:S02]  /*6020*/  @!P0 IMAD.U32 R17, R40, 0x10000, RZ ;  /* 0x0001000028118824 */ /* 0x004fe400078e00ff */
[C---:B----4-:R-:W-:Y:S01]  /*6030*/  @!P0 IMAD.U32 R2, R12.reuse, 0x10000, RZ ;  /* 0x000100000c028824 */ /* 0x050fe200078e00ff */
[----:B------:R-:W-:Y:S02]  /*6040*/  @!P0 LOP3.LUT R3, R12, 0xffff0000, RZ, 0xc0, !PT ;  /* 0xffff00000c038812 */ /* 0x000fe400078ec0ff */
[----:B------:R-:W-:Y:S01]  /*6050*/  @!P0 SHF.L.U32 R4, R13, 0x10, RZ ;  /* 0x000000100d048819 */ /* 0x000fe200000006ff */
[C---:B------:R-:W-:Y:S02]  /*6060*/  @!P0 FMUL.FTZ R22, R2.reuse, R8 ;  /* 0x0000000802168220 */ /* 0x040fe40000410000 */
[-C--:B------:R-:W-:Y:S02]  /*6070*/  @!P0 FMUL.FTZ R2, R2, R7.reuse ;  /* 0x0000000702028220 */ /* 0x080fe40000410000 */
[----:B------:R-:W-:Y:S01]  /*6080*/  @!P0 FFMA.FTZ R37, R17, R7, -R22 ;  /* 0x0000000711258223 */ /* 0x000fe20000010816 */
[----:B------:R-:W-:Y:S01]  /*6090*/  @!P0 LOP3.LUT R7, R40, 0xffff0000, RZ, 0xc0, !PT ;  /* 0xffff000028078812 */ /* 0x000fe200078ec0ff */
[----:B------:R-:W-:Y:S02]  /*60a0*/  @!P0 FFMA.FTZ R2, R8, R17, R2 ;  /* 0x0000001108028223 */ /* 0x000fe40000010002 */
[C---:B------:R-:W-:Y:S02]  /*60b0*/  @!P0 FMUL.FTZ R17, R3.reuse, R18 ;  /* 0x0000001203118220 */ /* 0x040fe40000410000 */
[-C--:B------:R-:W-:Y:S02]  /*60c0*/  @!P0 FMUL.FTZ R3, R3, R5.reuse ;  /* 0x0000000503038220 */ /* 0x080fe40000410000 */
[----:B------:R-:W-:Y:S02]  /*60d0*/  @!P0 IMAD.U32 R8, R19, 0x10000, RZ ;  /* 0x0001000013088824 */ /* 0x000fe400078e00ff */
        /* <DEDUP_REMOVED lines=12> */
[----:B------:R-:W-:Y:S01]  /*61a0*/  @!P0 F2FP.BF16.PACK_AB R19, R23, R37 ;  /* 0x000000251713823e */ /* 0x000fe200000010ff */
[C---:B------:R-:W-:Y:S02]  /*61b0*/  @!P0 FMUL.FTZ R8, R5.reuse, R17 ;  /* 0x0000001105088220 */ /* 0x040fe40000410000 */
[-C--:B------:R-:W-:Y:S02]  /*61c0*/  @!P0 FMUL.FTZ R5, R5, R6.reuse ;  /* 0x0000000605058220 */ /* 0x080fe40000410000 */
[----:B------:R-:W-:Y:S02]  /*61d0*/  @!P0 FFMA.FTZ R8, R7, R6, -R8 ;  /* 0x0000000607088223 */ /* 0x000fe40000010808 */
[----:B------:R-:W-:Y:S02]  /*61e0*/  @!P0 IMAD.U32 R6, R14, 0x10000, RZ ;  /* 0x000100000e068824 */ /* 0x000fe400078e00ff */
[----:B------:R-:W-:Y:S01]  /*61f0*/  @!P0 FFMA.FTZ R5, R17, R7, R5 ;  /* 0x0000000711058223 */ /* 0x000fe20000010005 */
[----:B------:R-:W-:Y:S01]  /*6200*/  @!P0 F2FP.BF16.PACK_AB R22, R8, R18 ;  /* 0x000000120816823e */ /* 0x000fe200000010ff */
[----:B------:R-:W-:Y:S01]  /*6210*/  @!P0 IMAD.U32 R18, R21, 0x10000, RZ ;  /* 0x0001000015128824 */ /* 0x000fe200078e00ff */
[----:B------:R-:W-:Y:S01]  /*6220*/  @!P0 SHF.L.U32 R8, R16, 0x10, RZ ;  /* 0x0000001010088819 */ /* 0x000fe200000006ff */
[----:B------:R-:W-:Y:S01]  /*6230*/  @!P0 IMAD.MOV.U32 R40, RZ, RZ, R19 ;  /* 0x000000ffff288224 */ /* 0x000fe200078e0013 */
[----:B------:R-:W-:Y:S01]  /*6240*/  @!P0 SHF.L.U32 R7, R15, 0x10, RZ ;  /* 0x000000100f078819 */ /* 0x000fe200000006ff */
[----:B------:R-:W-:Y:S02]  /*6250*/  @!P0 IMAD.MOV.U32 R41, RZ, RZ, R22 ;  /* 0x000000ffff298224 */ /* 0x000fe400078e0016 */
[----:B------:R-:W-:Y:S02]  /*6260*/  @!P0 IMAD.U32 R17, R42, 0x10000, RZ ;  /* 0x000100002a118824 */ /* 0x000fe400078e00ff */
[C---:B------:R-:W-:Y:S02]  /*6270*/  @!P0 FMUL.FTZ R22, R6.reuse, R18 ;  /* 0x0000001206168220 */ /* 0x040fe40000410000 */
[-C--:B------:R-:W-:Y:S02]  /*6280*/  @!P0 FMUL.FTZ R6, R6, R8.reuse ;  /* 0x0000000806068220 */ /* 0x080fe40000410000 */
[----:B------:R-:W-:Y:S02]  /*6290*/  @!P0 IMAD.U32 R19, R20, 0x10000, RZ ;  /* 0x0001000014138824 */ /* 0x000fe400078e00ff */
[----:B------:R-:W-:Y:S02]  /*62a0*/  @!P0 FFMA.FTZ R22, R17, R8, -R22 ;  /* 0x0000000811168223 */ /* 0x000fe40000010816 */
[----:B------:R-:W-:Y:S02]  /*62b0*/  @!P0 FFMA.FTZ R6, R18, R17, R6 ;  /* 0x0000001112068223 */ /* 0x000fe40000010006 */
[----:B------:R-:W-:Y:S02]  /*62c0*/  @!P0 IMAD.U32 R8, R9, 0x10000, RZ ;  /* 0x0001000009088824 */ /* 0x000fe400078e00ff */
[----:B------:R-:W-:Y:S02]  /*62d0*/  @!P0 IMAD.U32 R17, R43, 0x10000, RZ ;  /* 0x000100002b118824 */ /* 0x000fe400078e00ff */
[C---:B------:R-:W-:Y:S02]  /*62e0*/  @!P0 FMUL.FTZ R18, R7.reuse, R19 ;  /* 0x0000001307128220 */ /* 0x040fe40000410000 */
[-C--:B------:R-:W-:Y:S02]  /*62f0*/  @!P0 FMUL.FTZ R7, R7, R8.reuse ;  /* 0x0000000807078220 */ /* 0x080fe40000410000 */
[----:B------:R-:W-:Y:S01]  /*6300*/  @!P0 FFMA.FTZ R37, R17, R8, -R18 ;  /* 0x0000000811258223 */ /* 0x000fe20000010812 */
[----:B------:R-:W-:Y:S02]  /*6310*/  @!P0 LOP3.LUT R18, R20, 0xffff0000, RZ, 0xc0, !PT ;  /* 0xffff000014128812 */ /* 0x000fe400078ec0ff */
[----:B------:R-:W-:Y:S02]  /*6320*/  @!P0 LOP3.LUT R8, R15, 0xffff0000, RZ, 0xc0, !PT ;  /* 0xffff00000f088812 */ /* 0x000fe400078ec0ff */
[----:B------:R-:W-:Y:S02]  /*6330*/  @!P0 F2FP.BF16.PACK_AB R20, R3, R2 ;  /* 0x000000020314823e */ /* 0x000fe400000010ff */
[----:B------:R-:W-:Y:S01]  /*6340*/  @!P0 LOP3.LUT R3, R9, 0xffff0000, RZ, 0xc0, !PT ;  /* 0xffff000009038812 */ /* 0x000fe200078ec0ff */
[----:B------:R-:W-:Y:S01]  /*6350*/  @!P0 FMUL.FTZ R2, R8, R18 ;  /* 0x0000001208028220 */ /* 0x000fe20000410000 */
[----:B------:R-:W-:Y:S01]  /*6360*/  @!P0 LOP3.LUT R9, R43, 0xffff0000, RZ, 0xc0, !PT ;  /* 0xffff00002b098812 */ /* 0x000fe200078ec0ff */
[----:B------:R-:W-:Y:S04]  /*6370*/  @!P0 IMAD.MOV.U32 R12, RZ, RZ, R20 ;  /* 0x000000ffff0c8224 */ /* 0x000fe800078e0014 */
[-C--:B------:R-:W-:Y:S01]  /*6380*/  @!P0 FFMA.FTZ R23, R9, R3.reuse, -R2 ;  /* 0x0000000309178223 */ /* 0x080fe20000010802 */
[----:B------:R-:W-:Y:S01]  /*6390*/  @!P0 LOP3.LUT R2, R14, 0xffff0000, RZ, 0xc0, !PT ;  /* 0xffff00000e028812 */ /* 0x000fe200078ec0ff */
[----:B------:R-:W-:Y:S01]  /*63a0*/  @!P0 FMUL.FTZ R3, R8, R3 ;  /* 0x0000000308038220 */ /* 0x000fe20000410000 */
[----:B------:R-:W-:Y:S02]  /*63b0*/  @!P0 F2FP.BF16.PACK_AB R8, R5, R4 ;  /* 0x000000040508823e */ /* 0x000fe400000010ff */
[----:B------:R-:W-:Y:S02]  /*63c0*/  @!P0 LOP3.LUT R5, R21, 0xffff0000, RZ, 0xc0, !PT ;  /* 0xffff000015058812 */ /* 0x000fe400078ec0ff */
[----:B------:R-:W-:Y:S01]  /*63d0*/  @!P0 LOP3.LUT R4, R16, 0xffff0000, RZ, 0xc0, !PT ;  /* 0xffff000010048812 */ /* 0x000fe200078ec0ff */
[----:B------:R-:W-:Y:S01]  /*63e0*/  @!P0 IMAD.MOV.U32 R13, RZ, RZ, R8 ;  /* 0x000000ffff0d8224 */ /* 0x000fe200078e0008 */
[----:B------:R-:W-:Y:S01]  /*63f0*/  @!P0 LOP3.LUT R8, R42, 0xffff0000, RZ, 0xc0, !PT ;  /* 0xffff00002a088812 */ /* 0x000fe200078ec0ff */
[C---:B------:R-:W-:Y:S02]  /*6400*/  @!P0 FMUL.FTZ R16, R2.reuse, R5 ;  /* 0x0000000502108220 */ /* 0x040fe40000410000 */
[-C--:B------:R-:W-:Y:S02]  /*6410*/  @!P0 FMUL.FTZ R2, R2, R4.reuse ;  /* 0x0000000402028220 */ /* 0x080fe40000410000 */
[----:B------:R-:W-:Y:S02]  /*6420*/  @!P0 FFMA.FTZ R16, R8, R4, -R16 ;  /* 0x0000000408108223 */ /* 0x000fe40000010810 */
[----:B------:R-:W-:Y:S01]  /*6430*/  @!P0 FFMA.FTZ R2, R5, R8, R2 ;  /* 0x0000000805028223 */ /* 0x000fe20000010002 */
[----:B------:R-:W-:Y:S01]  /*6440*/  @!P0 F2FP.BF16.PACK_AB R5, R23, R37 ;  /* 0x000000251705823e */ /* 0x000fe200000010ff */
[----:B------:R-:W-:Y:S01]  /*6450*/  @!P0 FFMA.FTZ R7, R19, R17, R7 ;  /* 0x0000001113078223 */ /* 0x000fe20000010007 */
[----:B------:R-:W-:Y:S01]  /*6460*/  @!P0 F2FP.BF16.PACK_AB R4, R16, R22 ;  /* 0x000000161004823e */ /* 0x000fe200000010ff */
[----:B------:R-:W-:Y:S01]  /*6470*/  @!P0 FFMA.FTZ R3, R18, R9, R3 ;  /* 0x0000000912038223 */ /* 0x000fe20000010003 */
[----:B------:R-:W-:Y:S01]  /*6480*/  @!P0 F2FP.BF16.PACK_AB R2, R2, R6 ;  /* 0x000000060202823e */ /* 0x000fe200000010ff */
[----:B------:R-:W-:Y:S01]  /*6490*/  @!P0 IMAD.MOV.U32 R43, RZ, RZ, R5 ;  /* 0x000000ffff2b8224 */ /* 0x000fe200078e0005 */
[----:B------:R-:W-:Y:S02]  /*64a0*/  @!P0 MOV R42, R4 ;  /* 0x00000004002a8202 */ /* 0x000fe40000000f00 */
[----:B------:R-:W-:Y:S01]  /*64b0*/  @!P0 F2FP.BF16.PACK_AB R3, R3, R7 ;  /* 0x000000070303823e */ /* 0x000fe200000010ff */
[----:B------:R-:W-:Y:S04]  /*64c0*/  @!P0 IMAD.MOV.U32 R14, RZ, RZ, R2 ;  /* 0x000000ffff0e8224 */ /* 0x000fe800078e0002 */
[----:B------:R-:W-:Y:S01]  /*64d0*/  @!P0 IMAD.MOV.U32 R15, RZ, RZ, R3 ;  /* 0x000000ffff0f8224 */ /* 0x000fe200078e0003 */
[C---:B------:R-:W-:Y:S04]  /*64e0*/  LEA R2, P0, R74.reuse, R60, 0x1 ;  /* 0x0000003c4a027211 */ /* 0x040fe800078008ff */
[----:B---3--:R-:W-:Y:S02]  /*64f0*/  LEA.HI.X R3, R74, R61, R97, 0x1, P0 ;  /* 0x0000003d4a037211 */ /* 0x008fe400000f0c61 */
[C---:B------:R-:W-:Y:S03]  /*6500*/  ISETP.GE.AND P0, PT, R35.reuse, c[0x0][0x1d4], PT ;  /* 0x0000750023007a0c */ /* 0x040fe60003f06270 */
[----:B------:R1:W-:Y:S10]  /*6510*/  ST.E.128 [R2.64], R40 ;  /* 0x0000002802007985 */ /* 0x0003f4000c101d08 */
[----:B------:R-:W-:Y:S05]  /*6520*/  @!P0 IMAD.WIDE R4, R35, 0x2, R60 ;  /* 0x0000000223048825 */ /* 0x000fea00078e023c */
[----:B------:R1:W-:Y:S02]  /*6530*/  @!P0 ST.E.128 [R4.64], R12 ;  /* 0x0000000c04008985 */ /* 0x0003e4000c101d08 */
.L_x_1746:
[----:B------:R-:W-:Y:S05]  /*6540*/  BSYNC B0 ;  /* 0x0000000000007941 */ /* 0x000fea0003800000 */
.L_x_1745:
[----:B------:R-:W-:Y:S11]  /*6550*/  ISETP.GE.AND P0, PT, R29, c[0x0][0x1d4], PT ;  /* 0x000075001d007a0c */ /* 0x000ff60003f06270 */
[----:B------:R-:W-:Y:S02]  /*6560*/  @!UPT UIADD3 URZ, URZ, URZ, URZ ;  /* 0x0000003f3f3ff290 */ /* 0x000fe4000fffe03f */
[----:B------:R-:W-:-:S05]  /*6570*/  @P0 BRA `(.L_x_1730) ;  /* 0x00000b2000000947 */ /* 0x000fca0003800000 */
[----:B------:R-:W-:Y:S02]  /*6580*/  LOP3.LUT P1, RZ, R196, 0x4, RZ, 0xc0, !PT ;  /* 0x00000004c4ff7812 */ /* 0x000fe4000782c0ff */
[C---:B----4-:R-:W-:Y:S02]  /*6590*/  LEA R52, P0, R71.reuse, R60, 0x1 ;  /* 0x0000003c47347211 */ /* 0x050fe400078008ff */
[----:B-1----:R-:W-:Y:S02]  /*65a0*/  SEL R2, R122, R119, !P1 ;  /* 0x000000777a027207 */ /* 0x002fe40004800000 */
[----:B---3--:R-:W-:Y:S02]  /*65b0*/  LEA.HI.X R53, R71, R61, R96, 0x1, P0 ;  /* 0x0000003d47357211 */ /* 0x008fe400000f0c60 */
[----:B------:R-:W-:Y:S02]  /*65c0*/  SHF.R.S32.HI R3, RZ, 0x1f, R2 ;  /* 0x0000001fff037819 */ /* 0x000fe40000011402 */
[----:B------:R-:W-:Y:S02]  /*65d0*/  ISETP.GE.AND P0, PT, R29, c[0x0][0x27c], PT ;  /* 0x00009f001d007a0c */ /* 0x000fe40003f06270 */
[----:B------:R-:W-:Y:S04]  /*65e0*/  LEA.HI R2, R3, R2, RZ, 0x4 ;  /* 0x0000000203027211 */ /* 0x000fe800078f20ff */
[----:B------:R-:W-:Y:S04]  /*65f0*/  LEA.HI.SX32 R2, R2, R99, 0x1c ;  /* 0x0000006302027211 */ /* 0x000fe800078fe2ff */
[----:B------:R-:W-:Y:S01]  /*6600*/  SHF.R.S32.HI R3, RZ, 0x1f, R2 ;  /* 0x0000001fff037819 */ /* 0x000fe20000011402 */
[----:B------:R-:W-:Y:S02]  /*6610*/  IMAD.SHL.U32 R38, R2, 0x8, RZ ;  /* 0x0000000802267824 */ /* 0x000fe400078e00ff */
[----:B------:R-:W-:Y:S02]  /*6620*/  @!P0 SHF.R.U32.HI R8, RZ, 0x10, R51 ;  /* 0x00000010ff088819 */ /* 0x000fe40000011633 */
        /* <DEDUP_REMOVED lines=8> */
[----:B------:R-:W-:Y:S01]  /*66b0*/  IADD3 R2, R3, R2, R148 ;  /* 0x0000000203027210 */ /* 0x000fe20007ffe094 */
[----:B------:R-:W-:Y:S01]  /*66c0*/  IMAD.IADD R3, R115, 0x1, R59 ;  /* 0x0000000173037824 */ /* 0x000fe200078e023b */
[----:B------:R-:W-:Y:S02]  /*66d0*/  @!P0 SHF.R.U64 R17, R50, 0x10, R51 ;  /* 0x0000001032118819 */ /* 0x000fe40000001233 */
[----:B------:R-:W-:Y:S01]  /*66e0*/  @!P0 SHF.R.U64 R5, R26, 0x10, R27 ;  /* 0x000000101a058819 */ /* 0x000fe2000000121b */
[----:B------:R-:W-:Y:S01]  /*66f0*/  IMAD.IADD R2, R59, 0x1, R2 ;  /* 0x000000013b027824 */ /* 0x000fe200078e0202 */
[----:B------:R-:W-:Y:S01]  /*6700*/  @!P0 PRMT R26, R58, 0x5432, R17 ;  /* 0x000054323a1a8816 */ /* 0x000fe20000000011 */
[----:B------:R-:W-:Y:S01]  /*6710*/  IMAD.SHL.U32 R3, R3, 0x2, RZ ;  /* 0x0000000203037824 */ /* 0x000fe200078e00ff */
[----:B------:R-:W-:Y:S01]  /*6720*/  @!P0 PRMT R17, R32, 0x5432, R5 ;  /* 0x0000543220118816 */ /* 0x000fe20000000005 */
[----:B------:R-:W-:Y:S01]  /*6730*/  IMAD.SHL.U32 R2, R2, 0x2, RZ ;  /* 0x0000000202027824 */ /* 0x000fe200078e00ff */
[----:B------:R-:W-:Y:S02]  /*6740*/  @!P0 SHF.R.U32.HI R4, RZ, 0x10, R27 ;  /* 0x00000010ff048819 */ /* 0x000fe4000001161b */
[----:B------:R1:W3:Y:S01]  /*6750*/  LDS.128 R40, [R3+0xc100] ;  /* 0x00c1000003287984 */ /* 0x0002e20000000c00 */
[----:B------:R-:W-:Y:S02]  /*6760*/  @!P0 PRMT R16, R57, 0x5432, R7 ;  /* 0x0000543239108816 */ /* 0x000fe40000000007 */
[C---:B------:R-:W-:Y:S02]  /*6770*/  @!P0 SHF.L.U32 R7, R18.reuse, 0x10, RZ ;  /* 0x0000001012078819 */ /* 0x040fe400000006ff */
[----:B------:R-:W-:Y:S01]  /*6780*/  @!P0 LOP3.LUT R18, R18, 0xffff0000, RZ, 0xc0, !PT ;  /* 0xffff000012128812 */ /* 0x000fe200078ec0ff */
[----:B------:R-:W-:Y:S01]  /*6790*/  @!P0 IMAD.U32 R20, R16, 0x10000, RZ ;  /* 0x0001000010148824 */ /* 0x000fe200078e00ff */
[----:B------:R-:W-:Y:S01]  /*67a0*/  @!P0 PRMT R9, R32, 0x5410, R4 ;  /* 0x0000541020098816 */ /* 0x000fe20000000004 */
[----:B------:R4:W5:Y:S01]  /*67b0*/  LDS.128 R12, [R2+0xc100] ;  /* 0x00c10000020c7984 */ /* 0x0009620000000c00 */
[----:B------:R-:W-:Y:S02]  /*67c0*/  @!P0 LOP3.LUT R22, R16, 0xffff0000, RZ, 0xc0, !PT ;  /* 0xffff000010168812 */ /* 0x000fe400078ec0ff */
[----:B------:R-:W-:Y:S02]  /*67d0*/  @!P0 SHF.L.U32 R16, R9, 0x10, RZ ;  /* 0x0000001009108819 */ /* 0x000fe400000006ff */
[----:B-1----:R-:W-:Y:S02]  /*67e0*/  @!P0 SHF.R.U64 R3, R24, 0x10, R25 ;  /* 0x0000001018038819 */ /* 0x002fe40000001219 */
[----:B------:R-:W-:Y:S02]  /*67f0*/  @!P0 PRMT R24, R58, 0x5410, R8 ;  /* 0x000054103a188816 */ /* 0x000fe40000000008 */
[----:B------:R-:W-:Y:S02]  /*6800*/  @!P0 PRMT R3, R31, 0x5432, R3 ;  /* 0x000054321f038816 */ /* 0x000fe40000000003 */
[C---:B------:R-:W-:Y:S01]  /*6810*/  @!P0 LOP3.LUT R32, R24.reuse, 0xffff0000, RZ, 0xc0, !PT ;  /* 0xffff000018208812 */ /* 0x040fe200078ec0ff */
[----:B------:R-:W-:Y:S01]  /*6820*/  @!P0 IMAD.U32 R27, R24, 0x10000, RZ ;  /* 0x00010000181b8824 */ /* 0x000fe200078e00ff */
[----:B----4-:R-:W-:Y:S01]  /*6830*/  @!P0 SHF.R.U32.HI R2, RZ, 0x10, R25 ;  /* 0x00000010ff028819 */ /* 0x010fe20000011619 */
[----:B------:R-:W-:Y:S02]  /*6840*/  @!P0 IMAD.U32 R4, R3, 0x10000, RZ ;  /* 0x0001000003048824 */ /* 0x000fe400078e00ff */
[C---:B------:R-:W-:Y:S01]  /*6850*/  @!P0 IMAD.U32 R24, R26.reuse, 0x10000, RZ ;  /* 0x000100001a188824 */ /* 0x040fe200078e00ff */
[----:B------:R-:W-:Y:S02]  /*6860*/  @!P0 PRMT R6, R31, 0x5410, R2 ;  /* 0x000054101f068816 */ /* 0x000fe40000000002 */
[----:B------:R-:W-:Y:S01]  /*6870*/  @!P0 LOP3.LUT R26, R26, 0xffff0000, RZ, 0xc0, !PT ;  /* 0xffff00001a1a8812 */ /* 0x000fe200078ec0ff */
[----:B---3--:R-:W-:Y:S01]  /*6880*/  @!P0 IMAD.U32 R8, R40, 0x10000, RZ ;  /* 0x0001000028088824 */ /* 0x008fe200078e00ff */
[C---:B------:R-:W-:Y:S01]  /*6890*/  @!P0 LOP3.LUT R23, R41.reuse, 0xffff0000, RZ, 0xc0, !PT ;  /* 0xffff000029178812 */ /* 0x040fe200078ec0ff */
[----:B------:R-:W-:Y:S01]  /*68a0*/  @!P0 IMAD.U32 R21, R41, 0x10000, RZ ;  /* 0x0001000029158824 */ /* 0x000fe200078e00ff */
[C---:B--2---:R-:W-:Y:S01]  /*68b0*/  @!P0 LOP3.LUT R35, R43.reuse, 0xffff0000, RZ, 0xc0, !PT ;  /* 0xffff00002b238812 */ /* 0x044fe200078ec0ff */
[----:B------:R-:W-:Y:S02]  /*68c0*/  @!P0 IMAD.U32 R31, R43, 0x10000, RZ ;  /* 0x000100002b1f8824 */ /* 0x000fe400078e00ff */
[C---:B-----5:R-:W-:Y:S01]  /*68d0*/  @!P0 IMAD.U32 R2, R12.reuse, 0x10000, RZ ;  /* 0x000100000c028824 */ /* 0x060fe200078e00ff */
[----:B------:R-:W-:Y:S03]  /*68e0*/  @!P0 LOP3.LUT R5, R12, 0xffff0000, RZ, 0xc0, !PT ;  /* 0xffff00000c058812 */ /* 0x000fe600078ec0ff */
[C---:B------:R-:W-:Y:S02]  /*68f0*/  @!P0 FMUL.FTZ R19, R2.reuse, R7 ;  /* 0x0000000702138220 */ /* 0x040fe40000410000 */
[-C--:B------:R-:W-:Y:S02]  /*6900*/  @!P0 FMUL.FTZ R2, R2, R4.reuse ;  /* 0x0000000402028220 */ /* 0x080fe40000410000 */
[----:B------:R-:W-:Y:S01]  /*6910*/  @!P0 FFMA.FTZ R49, R8, R4, -R19 ;  /* 0x0000000408318223 */ /* 0x000fe20000010813 */
[----:B------:R-:W-:Y:S01]  /*6920*/  @!P0 LOP3.LUT R19, R40, 0xffff0000, RZ, 0xc0, !PT ;  /* 0xffff000028138812 */ /* 0x000fe200078ec0ff */
[----:B------:R-:W-:Y:S01]  /*6930*/  @!P0 FFMA.FTZ R2, R7, R8, R2 ;  /* 0x0000000807028223 */ /* 0x000fe20000010002 */
[----:B------:R-:W-:Y:S01]  /*6940*/  @!P0 LOP3.LUT R7, R3, 0xffff0000, RZ, 0xc0, !PT ;  /* 0xffff000003078812 */ /* 0x000fe200078ec0ff */
[----:B------:R-:W-:Y:S01]  /*6950*/  @!P0 FMUL.FTZ R8, R5, R18 ;  /* 0x0000001205088220 */ /* 0x000fe20000410000 */
[----:B------:R-:W-:Y:S03]  /*6960*/  @!P0 SHF.L.U32 R4, R13, 0x10, RZ ;  /* 0x000000100d048819 */ /* 0x000fe600000006ff */
[-C--:B------:R-:W-:Y:S01]  /*6970*/  @!P0 FMUL.FTZ R3, R5, R7.reuse ;  /* 0x0000000705038220 */ /* 0x080fe20000410000 */
[----:B------:R-:W-:Y:S01]  /*6980*/  @!P0 LOP3.LUT R5, R13, 0xffff0000, RZ, 0xc0, !PT ;  /* 0xffff00000d058812 */ /* 0x000fe200078ec0ff */
[----:B------:R-:W-:Y:S02]  /*6990*/  @!P0 FFMA.FTZ R48, R19, R7, -R8 ;  /* 0x0000000713308223 */ /* 0x000fe40000010808 */
[C---:B------:R-:W-:Y:S01]  /*69a0*/  @!P0 IMAD.U32 R7, R6.reuse, 0x10000, RZ ;  /* 0x0001000006078824 */ /* 0x040fe200078e00ff */
[----:B------:R-:W-:Y:S01]  /*69b0*/  @!P0 LOP3.LUT R6, R6, 0xffff0000, RZ, 0xc0, !PT ;  /* 0xffff000006068812 */ /* 0x000fe200078ec0ff */
[C---:B------:R-:W-:Y:S02]  /*69c0*/  @!P0 FMUL.FTZ R8, R4.reuse, R20 ;  /* 0x0000001404088220 */ /* 0x040fe40000410000 */
[-C--:B------:R-:W-:Y:S02]  /*69d0*/  @!P0 FMUL.FTZ R4, R4, R7.reuse ;  /* 0x0000000704048220 */ /* 0x080fe40000410000 */
[----:B------:R-:W-:Y:S02]  /*69e0*/  @!P0 FFMA.FTZ R47, R21, R7, -R8 ;  /* 0x00000007152f8223 */ /* 0x000fe40000010808 */
[----:B------:R-:W-:Y:S02]  /*69f0*/  @!P0 FMUL.FTZ R8, R5, R22 ;  /* 0x0000001605088220 */ /* 0x000fe40000410000 */
[----:B------:R-:W-:Y:S02]  /*6a00*/  @!P0 IMAD.U32 R7, R15, 0x10000, RZ ;  /* 0x000100000f078824 */ /* 0x000fe400078e00ff */
[-C--:B------:R-:W-:Y:S02]  /*6a10*/  @!P0 FMUL.FTZ R5, R5, R6.reuse ;  /* 0x0000000605058220 */ /* 0x080fe40000410000 */
[----:B------:R-:W-:Y:S01]  /*6a20*/  @!P0 FFMA.FTZ R46, R23, R6, -R8 ;  /* 0x00000006172e8223 */ /* 0x000fe20000010808 */
[----:B------:R-:W-:Y:S01]  /*6a30*/  @!P0 LOP3.LUT R6, R15, 0xffff0000, RZ, 0xc0, !PT ;  /* 0xffff00000f068812 */ /* 0x000fe200078ec0ff */
[C---:B------:R-:W-:Y:S02]  /*6a40*/  @!P0 FMUL.FTZ R25, R7.reuse, R27 ;  /* 0x0000001b07198220 */ /* 0x040fe40000410000 */
[-C--:B------:R-:W-:Y:S02]  /*6a50*/  @!P0 FMUL.FTZ R8, R7, R16.reuse ;  /* 0x0000001007088220 */ /* 0x080fe40000410000 */
[----:B------:R-:W-:Y:S01]  /*6a60*/  @!P0 FFMA.FTZ R44, R31, R16, -R25 ;  /* 0x000000101f2c8223 */ /* 0x000fe20000010819 */
[----:B------:R-:W-:Y:S01]  /*6a70*/  @!P0 LOP3.LUT R16, R9, 0xffff0000, RZ, 0xc0, !PT ;  /* 0xffff000009108812 */ /* 0x000fe200078ec0ff */
[----:B------:R-:W-:Y:S02]  /*6a80*/  @!P0 FMUL.FTZ R25, R6, R32 ;  /* 0x0000002006198220 */ /* 0x000fe40000410000 */
[----:B------:R-:W-:Y:S02]  /*6a90*/  @!P0 IMAD.U32 R7, R14, 0x10000, RZ ;  /* 0x000100000e078824 */ /* 0x000fe400078e00ff */
[-C--:B------:R-:W-:Y:S02]  /*6aa0*/  @!P0 FMUL.FTZ R9, R6, R16.reuse ;  /* 0x0000001006098220 */ /* 0x080fe40000410000 */
[----:B------:R-:W-:Y:S01]  /*6ab0*/  @!P0 FFMA.FTZ R39, R35, R16, -R25 ;  /* 0x0000001023278223 */ /* 0x000fe20000010819 */
[----:B------:R-:W-:Y:S01]  /*6ac0*/  @!P0 SHF.L.U32 R25, R42, 0x10, RZ ;  /* 0x000000102a198819 */ /* 0x000fe200000006ff */
[----:B------:R-:W-:Y:S02]  /*6ad0*/  @!P0 IMAD.U32 R16, R17, 0x10000, RZ ;  /* 0x0001000011108824 */ /* 0x000fe400078e00ff */
[C---:B------:R-:W-:Y:S02]  /*6ae0*/  @!P0 FMUL.FTZ R37, R7.reuse, R24 ;  /* 0x0000001807258220 */ /* 0x040fe40000410000 */
[-C--:B------:R-:W-:Y:S01]  /*6af0*/  @!P0 FMUL.FTZ R6, R7, R16.reuse ;  /* 0x0000001007068220 */ /* 0x080fe20000410000 */
[----:B------:R-:W-:Y:S01]  /*6b00*/  @!P0 LOP3.LUT R7, R14, 0xffff0000, RZ, 0xc0, !PT ;  /* 0xffff00000e078812 */ /* 0x000fe200078ec0ff */
[----:B------:R-:W-:Y:S01]  /*6b10*/  @!P0 FFMA.FTZ R45, R25, R16, -R37 ;  /* 0x00000010192d8223 */ /* 0x000fe20000010825 */
[----:B------:R-:W-:Y:S01]  /*6b20*/  @!P0 LOP3.LUT R16, R17, 0xffff0000, RZ, 0xc0, !PT ;  /* 0xffff000011108812 */ /* 0x000fe200078ec0ff */
[----:B------:R-:W-:Y:S01]  /*6b30*/  @!P0 FFMA.FTZ R3, R18, R19, R3 ;  /* 0x0000001312038223 */ /* 0x000fe20000010003 */
[----:B------:R-:W-:Y:S01]  /*6b40*/  @!P0 LOP3.LUT R17, R42, 0xffff0000, RZ, 0xc0, !PT ;  /* 0xffff00002a118812 */ /* 0x000fe200078ec0ff */
[C---:B------:R-:W-:Y:S01]  /*6b50*/  @!P0 FMUL.FTZ R18, R7.reuse, R26 ;  /* 0x0000001a07128220 */ /* 0x040fe20000410000 */
[----:B------:R-:W-:Y:S01]  /*6b60*/  @!P0 F2FP.BF16.PACK_AB R19, R48, R49 ;  /* 0x000000313013823e */ /* 0x000fe200000010ff */
[----:B------:R-:W-:Y:S01]  /*6b70*/  @!P0 FFMA.FTZ R4, R20, R21, R4 ;  /* 0x0000001514048223 */ /* 0x000fe20000010004 */
[----:B------:R-:W-:Y:S01]  /*6b80*/  @!P0 F2FP.BF16.PACK_AB R37, R46, R47 ;  /* 0x0000002f2e25823e */ /* 0x000fe200000010ff */
[-C--:B------:R-:W-:Y:S02]  /*6b90*/  @!P0 FMUL.FTZ R7, R7, R16.reuse ;  /* 0x0000001007078220 */ /* 0x080fe40000410000 */
[----:B------:R-:W-:Y:S01]  /*6ba0*/  @!P0 FFMA.FTZ R16, R17, R16, -R18 ;  /* 0x0000001011108223 */ /* 0x000fe20000010812 */
[----:B------:R-:W-:Y:S01]  /*6bb0*/  @!P0 F2FP.BF16.PACK_AB R18, R39, R44 ;  /* 0x0000002c2712823e */ /* 0x000fe200000010ff */
[----:B------:R-:W-:Y:S02]  /*6bc0*/  @!P0 FFMA.FTZ R5, R22, R23, R5 ;  /* 0x0000001716058223 */ /* 0x000fe40000010005 */
[----:B------:R-:W-:Y:S02]  /*6bd0*/  @!P0 FFMA.FTZ R6, R24, R25, R6 ;  /* 0x0000001918068223 */ /* 0x000fe40000010006 */
[----:B------:R-:W-:Y:S01]  /*6be0*/  @!P0 FFMA.FTZ R7, R26, R17, R7 ;  /* 0x000000111a078223 */ /* 0x000fe20000010007 */
[----:B------:R-:W-:Y:S01]  /*6bf0*/  @!P0 F2FP.BF16.PACK_AB R17, R16, R45 ;  /* 0x0000002d1011823e */ /* 0x000fe200000010ff */
[----:B------:R-:W-:Y:S01]  /*6c00*/  @!P0 FFMA.FTZ R8, R27, R31, R8 ;  /* 0x0000001f1b088223 */ /* 0x000fe20000010008 */
[----:B------:R-:W-:Y:S01]  /*6c10*/  @!P0 F2FP.BF16.PACK_AB R16, R3, R2 ;  /* 0x000000020310823e */ /* 0x000fe200000010ff */
[----:B------:R-:W-:Y:S01]  /*6c20*/  @!P0 FFMA.FTZ R9, R32, R35, R9 ;  /* 0x0000002320098223 */ /* 0x000fe20000010009 */
[----:B------:R-:W-:Y:S01]  /*6c30*/  @!P0 F2FP.BF16.PACK_AB R4, R5, R4 ;  /* 0x000000040504823e */ /* 0x000fe200000010ff */
[----:B------:R-:W-:Y:S01]  /*6c40*/  @!P0 IMAD.MOV.U32 R40, RZ, RZ, R19 ;  /* 0x000000ffff288224 */ /* 0x000fe200078e0013 */
[----:B------:R-:W-:Y:S01]  /*6c50*/  @!P0 F2FP.BF16.PACK_AB R3, R7, R6 ;  /* 0x000000060703823e */ /* 0x000fe200000010ff */
[----:B------:R-:W-:Y:S01]  /*6c60*/  @!P0 IMAD.MOV.U32 R41, RZ, RZ, R37 ;  /* 0x000000ffff298224 */ /* 0x000fe200078e0025 */
[----:B------:R-:W-:Y:S01]  /*6c70*/  @!P0 F2FP.BF16.PACK_AB R2, R9, R8 ;  /* 0x000000080902823e */ /* 0x000fe200000010ff */
[----:B------:R-:W-:Y:S01]  /*6c80*/  @!P0 IMAD.MOV.U32 R42, RZ, RZ, R17 ;  /* 0x000000ffff2a8224 */ /* 0x000fe200078e0011 */
[----:B------:R-:W-:Y:S01]  /*6c90*/  @!P0 MOV R12, R16 ;  /* 0x00000010000c8202 */ /* 0x000fe20000000f00 */
[----:B------:R-:W-:Y:S02]  /*6ca0*/  @!P0 IMAD.MOV.U32 R43, RZ, RZ, R18 ;  /* 0x000000ffff2b8224 */ /* 0x000fe400078e0012 */
[----:B------:R-:W-:Y:S02]  /*6cb0*/  @!P0 IMAD.MOV.U32 R13, RZ, RZ, R4 ;  /* 0x000000ffff0d8224 */ /* 0x000fe400078e0004 */
        /* <DEDUP_REMOVED lines=10> */
.L_x_1726:
[----:B------:R-:W-:Y:S01]  /*6d60*/  IMAD.WIDE.U32 R2, R66, c[0x0][0x1e0], RZ ;  /* 0x0000780042027a25 */ /* 0x000fe200078e00ff */
[----:B------:R-:W-:Y:S02]  /*6d70*/  SHF.R.S32.HI R68, RZ, 0x1f, R66 ;  /* 0x0000001fff447819 */ /* 0x000fe40000011442 */
[----:B-----5:R-:W-:Y:S03]  /*6d80*/  SHF.R.S32.HI R69, RZ, 0x1f, R63 ;  /* 0x0000001fff457819 */ /* 0x020fe6000001143f */
[----:B------:R-:W-:Y:S04]  /*6d90*/  IMAD R4, R68, c[0x0][0x1e0], RZ ;  /* 0x0000780044047a24 */ /* 0x000fe800078e02ff */
[----:B------:R-:W-:Y:S04]  /*6da0*/  IMAD R4, R66, c[0x0][0x1e4], R4 ;  /* 0x0000790042047a24 */ /* 0x000fe800078e0204 */
[----:B------:R-:W-:Y:S02]  /*6db0*/  IMAD.IADD R3, R3, 0x1, R4 ;  /* 0x0000000103037824 */ /* 0x000fe400078e0204 */
[----:B------:R-:W-:Y:S02]  /*6dc0*/  IMAD R4, R69, c[0x0][0x1f0], RZ ;  /* 0x00007c0045047a24 */ /* 0x000fe400078e02ff */
[C---:B------:R-:W-:Y:S04]  /*6dd0*/  IMAD.WIDE.U32 R2, R63.reuse, c[0x0][0x1f0], R2 ;  /* 0x00007c003f027a25 */ /* 0x040fe800078e0002 */
[----:B------:R-:W-:Y:S01]  /*6de0*/  IMAD R4, R63, c[0x0][0x1f4], R4 ;  /* 0x00007d003f047a24 */ /* 0x000fe200078e0204 */
[----:B------:R-:W-:Y:S04]  /*6df0*/  IADD3 R2, P0, R72, R2, RZ ;  /* 0x0000000248027210 */ /* 0x000fe80007f1e0ff */
[----:B------:R-:W-:Y:S02]  /*6e00*/  IADD3.X R4, R76, R3, R4, P0, !PT ;  /* 0x000000034c047210 */ /* 0x000fe400007fe404 */
[C---:B------:R-:W-:Y:S04]  /*6e10*/  LEA R3, P0, R2.reuse, c[0x0][0x1c8], 0x1 ;  /* 0x0000720002037a11 */ /* 0x040fe800078008ff */
[----:B------:R-:W-:Y:S02]  /*6e20*/  LEA.HI.X R4, R2, c[0x0][0x1cc], R4, 0x1, P0 ;  /* 0x0000730002047a11 */ /* 0x000fe400000f0c04 */
[----:B------:R-:W2:Y:S08]  /*6e30*/  SHFL.IDX PT, R2, R3, RZ, 0x1c1f ;  /* 0x001c1fff03027589 */ /* 0x000eb000000e0000 */
[----:B------:R3:W4:Y:S02]  /*6e40*/  SHFL.IDX PT, R3, R4, RZ, 0x1c1f ;  /* 0x001c1fff04037589 */ /* 0x00072400000e0000 */
[----:B---3--:R-:W-:Y:S05]  /*6e50*/  IMAD.IADD R4, R70, 0x1, -R8 ;  /* 0x0000000146047824 */ /* 0x008fea00078e0a08 */
[----:B------:R-:W-:Y:S04]  /*6e60*/  IMNMX R67, R4, 0x40, PT ;  /* 0x0000004004437817 */ /* 0x000fe80003800200 */
[----:B------:R-:W-:Y:S11]  /*6e70*/  ISETP.GT.AND P0, PT, R67, R206, PT ;  /* 0x000000ce4300720c */ /* 0x000ff60003f04270 */
[----:B------:R-:W-:Y:S02]  /*6e80*/  @!UPT UIADD3 URZ, URZ, URZ, URZ ;  /* 0x0000003f3f3ff290 */ /* 0x000fe4000fffe03f */
[----:B------:R-:W-:-:S05]  /*6e90*/  @!P0 BRA `(.L_x_1730) ;  /* 0x0000020000008947 */ /* 0x000fca0003800000 */
[----:B--2-4-:R-:W-:Y:S02]  /*6ea0*/  ISETP.GE.AND P1, PT, R104, c[0x0][0x1d4], PT ;  /* 0x0000750068007a0c */ /* 0x014fe40003f26270 */
[----:B------:R-:W-:Y:S02]  /*6eb0*/  ISETP.GE.AND P3, PT, R200, c[0x0][0x1d4], PT ;  /* 0x00007500c8007a0c */ /* 0x000fe40003f66270 */
[C---:B------:R-:W-:Y:S09]  /*6ec0*/  ISETP.GE.AND P2, PT, R199.reuse, c[0x0][0x1d4], PT ;  /* 0x00007500c7007a0c */ /* 0x040ff20003f46270 */
[----:B------:R-:W2:Y:S01]  /*6ed0*/  @!P1 LDS.128 R12, [R64+0xc000] ;  /* 0x00c00000400c9984 */ /* 0x000ea20000000c00 */
[CC--:B------:R-:W-:Y:S04]  /*6ee0*/  @!P1 LEA R4, P0, R104.reuse, R2.reuse, 0x1 ;  /* 0x0000000268049211 */ /* 0x0c0fe800078008ff */
[-C--:B------:R-:W-:Y:S02]  /*6ef0*/  @!P1 LEA.HI.X R5, R104, R3.reuse, R105, 0x1, P0 ;  /* 0x0000000368059211 */ /* 0x080fe400000f0c69 */
[CC--:B------:R-:W-:Y:S04]  /*6f00*/  @!P3 LEA R8, P0, R200.reuse, R2.reuse, 0x1 ;  /* 0x00000002c808b211 */ /* 0x0c0fe800078008ff */
[-C--:B------:R-:W-:Y:S02]  /*6f10*/  @!P3 LEA.HI.X R9, R200, R3.reuse, R215, 0x1, P0 ;  /* 0x00000003c809b211 */ /* 0x080fe400000f0cd7 */
[CC--:B-1----:R-:W-:Y:S04]  /*6f20*/  @!P2 LEA R6, P0, R199.reuse, R2.reuse, 0x1 ;  /* 0x00000002c706a211 */ /* 0x0c2fe800078008ff */
[-C--:B------:R-:W-:Y:S02]  /*6f30*/  @!P2 LEA.HI.X R7, R199, R3.reuse, R214, 0x1, P0 ;  /* 0x00000003c707a211 */ /* 0x080fe400000f0cd6 */
[----:B------:R-:W-:Y:S01]  /*6f40*/  ISETP.GE.AND P0, PT, R30, c[0x0][0x1d4], PT ;  /* 0x000075001e007a0c */ /* 0x000fe20003f06270 */
[----:B--2---:R1:W-:Y:S11]  /*6f50*/  @!P1 ST.E.128 [R4.64], R12 ;  /* 0x0000000c04009985 */ /* 0x0043f6000c101d08 */
[----:B------:R-:W-:Y:S01]  /*6f60*/  @!UPT UIADD3 URZ, URZ, URZ, URZ ;  /* 0x0000003f3f3ff290 */ /* 0x000fe2000fffe03f */
[----:B------:R-:W2:Y:S01]  /*6f70*/  @!P0 LDS.128 R12, [R65+0xc000] ;  /* 0x00c00000410c8984 */ /* 0x000ea20000000c00 */
[----:B-1----:R-:W-:Y:S04]  /*6f80*/  @!P0 IMAD.SHL.U32 R4, R210, 0x8, RZ ;  /* 0x00000008d2048824 */ /* 0x002fe800078e00ff */
[--C-:B------:R-:W-:Y:S05]  /*6f90*/  @!P0 IMAD.WIDE R4, R4, 0x2, R2.reuse ;  /* 0x0000000204048825 */ /* 0x100fea00078e0202 */
[----:B--2---:R1:W-:Y:S01]  /*6fa0*/  @!P0 ST.E.128 [R4.64], R12 ;  /* 0x0000000c04008985 */ /* 0x0043e2000c101d08 */
[----:B------:R-:W-:Y:S11]  /*6fb0*/  ISETP.GE.AND P0, PT, R29, c[0x0][0x1d4], PT ;  /* 0x000075001d007a0c */ /* 0x000ff60003f06270 */
[----:B------:R-:W-:Y:S02]  /*6fc0*/  @!UPT UIADD3 URZ, URZ, URZ, URZ ;  /* 0x0000003f3f3ff290 */ /* 0x000fe4000fffe03f */
[----:B------:R-:W2:Y:S01]  /*6fd0*/  @!P0 LDS.128 R16, [R64+0xe000] ;  /* 0x00e0000040108984 */ /* 0x000ea20000000c00 */
[----:B-1----:R-:W-:Y:S04]  /*6fe0*/  @!P0 IMAD.SHL.U32 R4, R209, 0x8, RZ ;  /* 0x00000008d1048824 */ /* 0x002fe800078e00ff */
[----:B------:R-:W-:Y:S05]  /*6ff0*/  @!P0 IMAD.WIDE R4, R4, 0x2, R2 ;  /* 0x0000000204048825 */ /* 0x000fea00078e0202 */
        /* <DEDUP_REMOVED lines=10> */
.L_x_1730:
[----:B--2-4-:R-:W-:Y:S05]  /*70a0*/  BSYNC B1 ;  /* 0x0000000000017941 */ /* 0x014fea0003800000 */
.L_x_1725:
[----:B------:R-:W-:Y:S01]  /*70b0*/  ISETP.GT.AND P0, PT, R28, R33, PT ;  /* 0x000000211c00720c */ /* 0x000fe20003f04270 */
[----:B-1---5:R-:W-:Y:S01]  /*70c0*/  IMAD R8, R69, c[0x0][0x218], RZ ;  /* 0x0000860045087a24 */ /* 0x022fe200078e02ff */
[C---:B------:R-:W-:Y:S01]  /*70d0*/  ISETP.GE.AND P1, PT, R36.reuse, 0x1, PT ;  /* 0x000000012400780c */ /* 0x040fe20003f26270 */
[----:B------:R-:W-:Y:S01]  /*70e0*/  BSSY B0, `(.L_x_1747) ;  /* 0x000004a000007945 */ /* 0x000fe20003800000 */
[C---:B------:R-:W-:Y:S01]  /*70f0*/  IADD3 R3, R36.reuse, 0x1, RZ ;  /* 0x0000000124037810 */ /* 0x040fe20007ffe0ff */
[----:B------:R-:W-:Y:S08]  /*7100*/  IMAD R8, R63, c[0x0][0x21c], R8 ;  /* 0x000087003f087a24 */ /* 0x000ff000078e0208 */
[----:B------:R-:W-:Y:S01]  /*7110*/  @P0 IMAD R2, R36, 0x6000, R10 ;  /* 0x0000600024020824 */ /* 0x000fe200078e020a */
[----:B------:R-:W-:Y:S01]  /*7120*/  SEL R36, R3, RZ, !P1 ;  /* 0x000000ff03247207 */ /* 0x000fe20004800000 */
[----:B------:R-:W-:Y:S01]  /*7130*/  @P0 IMAD.MOV.U32 R6, RZ, RZ, R80 ;  /* 0x000000ffff060224 */ /* 0x000fe200078e0050 */
[----:B------:R-:W-:Y:S01]  /*7140*/  @P0 IADD3 R3, R28, -0x1, RZ ;  /* 0xffffffff1c030810 */ /* 0x000fe20007ffe0ff */
[----:B------:R-:W-:Y:S03]  /*7150*/  @P0 IMAD.MOV.U32 R7, RZ, RZ, R77 ;  /* 0x000000ffff070224 */ /* 0x000fe600078e004d */
[----:B------:R-:W-:Y:S01]  /*7160*/  @P0 SHF.R.S32.HI R5, RZ, 0x1f, R3 ;  /* 0x0000001fff050819 */ /* 0x000fe20000011403 */
[----:B------:R-:W-:Y:S02]  /*7170*/  @P0 IMAD R4, R127, R3, RZ ;  /* 0x000000037f040224 */ /* 0x000fe400078e02ff */
[-C--:B------:R-:W-:Y:S04]  /*7180*/  @P0 IMAD.WIDE.U32 R6, R3, R133.reuse, R6 ;  /* 0x0000008503060225 */ /* 0x080fe800078e0006 */
[----:B------:R-:W-:Y:S01]  /*7190*/  @P0 IMAD R3, R5, R133, R4 ;  /* 0x0000008505030224 */ /* 0x000fe200078e0204 */
[C---:B------:R-:W-:Y:S03]  /*71a0*/  @P0 LEA R4, P1, R6.reuse, c[0x0][0x250], 0x1 ;  /* 0x0000940006040a11 */ /* 0x040fe600078208ff */
[----:B------:R-:W-:Y:S05]  /*71b0*/  @P0 IMAD.IADD R3, R7, 0x1, R3 ;  /* 0x0000000107030824 */ /* 0x000fea00078e0203 */
[----:B------:R-:W-:Y:S01]  /*71c0*/  @P0 LEA.HI.X R5, R6, c[0x0][0x254], R3, 0x1, P1 ;  /* 0x0000950006050a11 */ /* 0x000fe200008f0c03 */
[----:B------:R-:W-:Y:S02]  /*71d0*/  IMAD R3, R68, c[0x0][0x208], RZ ;  /* 0x0000820044037a24 */ /* 0x000fe400078e02ff */
[C---:B------:R-:W-:Y:S02]  /*71e0*/  IMAD.WIDE.U32 R6, R66.reuse, c[0x0][0x208], RZ ;  /* 0x0000820042067a25 */ /* 0x040fe400078e00ff */
[----:B------:R-:W-:Y:S01]  /*71f0*/  @!PT LDS RZ, [RZ] ;  /* 0x00000000fffff984 */ /* 0x000fe20000000800 */
[----:B------:R-:W-:Y:S01]  /*7200*/  @!PT LDS RZ, [RZ] ;  /* 0x00000000fffff984 */ /* 0x000fe20000000800 */
[----:B------:R-:W-:Y:S01]  /*7210*/  @!PT LDS RZ, [RZ] ;  /* 0x00000000fffff984 */ /* 0x000fe20000000800 */
[----:B------:R1:W-:Y:S02]  /*7220*/  @P0 LDGSTS.E.BYPASS.LTC128B.128 [R2], [R4.64], !P6 ;  /* 0x0000000004020fae */ /* 0x0003e4000f101d48 */
[----:B------:R-:W-:Y:S02]  /*7230*/  IMAD R3, R66, c[0x0][0x20c], R3 ;  /* 0x0000830042037a24 */ /* 0x000fe400078e0203 */
[----:B------:R1:W-:Y:S02]  /*7240*/  @P0 LDGSTS.E.BYPASS.LTC128B.128 [R2+0x2000], [R4.64+0x80], !P5 ;  /* 0x0200008004020fae */ /* 0x0003e4000e901d48 */
[----:B------:R-:W-:Y:S02]  /*7250*/  IMAD.IADD R7, R7, 0x1, R3 ;  /* 0x0000000107077824 */ /* 0x000fe400078e0203 */
[----:B------:R1:W-:Y:S02]  /*7260*/  @P0 LDGSTS.E.BYPASS.LTC128B.128 [R2+0x4000], [R4.64+0x100], !P4 ;  /* 0x0400010004020fae */ /* 0x0003e4000e101d48 */
[----:B------:R-:W-:Y:S05]  /*7270*/  IMAD.WIDE.U32 R6, R63, c[0x0][0x218], R6 ;  /* 0x000086003f067a25 */ /* 0x000fea00078e0006 */
[----:B------:R-:W-:Y:S04]  /*7280*/  IADD3 R3, P1, R92, R6, RZ ;  /* 0x000000065c037210 */ /* 0x000fe80007f3e0ff */
[----:B------:R-:W-:Y:S02]  /*7290*/  IADD3.X R8, R114, R7, R8, P1, !PT ;  /* 0x0000000772087210 */ /* 0x000fe40000ffe408 */
[C---:B------:R-:W-:Y:S04]  /*72a0*/  @P0 LEA R6, P1, R134.reuse, R4, 0x1 ;  /* 0x0000000486060211 */ /* 0x040fe800078208ff */
[----:B------:R-:W-:Y:S02]  /*72b0*/  @P0 LEA.HI.X R7, R134, R5, R126, 0x1, P1 ;  /* 0x0000000586070211 */ /* 0x000fe400008f0c7e */
[C---:B------:R-:W-:Y:S03]  /*72c0*/  LEA R9, P1, R3.reuse, c[0x0][0x1f8], 0x1 ;  /* 0x00007e0003097a11 */ /* 0x040fe600078208ff */
[----:B------:R2:W-:Y:S01]  /*72d0*/  @P0 LDGSTS.E.BYPASS.LTC128B.128 [R2+0x1000], [R6.64], !P6 ;  /* 0x0100000006020fae */ /* 0x0005e2000f101d48 */
[----:B------:R-:W-:Y:S03]  /*72e0*/  LEA.HI.X R3, R3, c[0x0][0x1fc], R8, 0x1, P1 ;  /* 0x00007f0003037a11 */ /* 0x000fe600008f0c08 */
[----:B------:R2:W-:Y:S04]  /*72f0*/  @P0 LDGSTS.E.BYPASS.LTC128B.128 [R2+0x3000], [R6.64+0x80], !P5 ;  /* 0x0300008006020fae */ /* 0x0005e8000e901d48 */
[----:B------:R2:W-:Y:S01]  /*7300*/  @P0 LDGSTS.E.BYPASS.LTC128B.128 [R2+0x5000], [R6.64+0x100], !P4 ;  /* 0x0500010006020fae */ /* 0x0005e2000e101d48 */
[----:B------:R-:W-:Y:S03]  /*7310*/  ISETP.GT.AND P0, PT, R67, R206, PT ;  /* 0x000000ce4300720c */ /* 0x000fe60003f04270 */
[----:B------:R-:W0:Y:S04]  /*7320*/  LDGDEPBAR ;  /* 0x00000000000079af */ /* 0x000e280000000000 */
[----:B-1----:R2:W1:Y:S04]  /*7330*/  SHFL.IDX PT, R4, R9, RZ, 0x1c1f ;  /* 0x001c1fff09047589 */ /* 0x00246800000e0000 */
[----:B------:R2:W4:Y:S01]  /*7340*/  SHFL.IDX PT, R5, R3, RZ, 0x1c1f ;  /* 0x001c1fff03057589 */ /* 0x00052200000e0000 */
[----:B------:R-:W-:Y:S04]  /*7350*/  DEPBAR.LE SB0, 0x2 ;  /* 0x000080800000791a */ /* 0x000fe80000000000 */
[----:B------:R-:W-:Y:S06]  /*7360*/  BAR.SYNC.DEFER_BLOCKING 0x0 ;  /* 0x0000000000007b1d */ /* 0x000fec0000010000 */
[----:B------:R-:W-:-:S05]  /*7370*/  @!P0 BRA `(.L_x_1748) ;  /* 0x0000020000008947 */ /* 0x000fca0003800000 */
[----:B-12-4-:R-:W-:Y:S02]  /*7380*/  ISETP.GE.AND P1, PT, R104, c[0x0][0x1d4], PT ;  /* 0x0000750068007a0c */ /* 0x016fe40003f26270 */
[----:B------:R-:W-:Y:S02]  /*7390*/  ISETP.GE.AND P3, PT, R200, c[0x0][0x1d4], PT ;  /* 0x00007500c8007a0c */ /* 0x000fe40003f66270 */
[C---:B------:R-:W-:Y:S09]  /*73a0*/  ISETP.GE.AND P2, PT, R199.reuse, c[0x0][0x1d4], PT ;  /* 0x00007500c7007a0c */ /* 0x040ff20003f46270 */
[----:B------:R-:W1:Y:S01]  /*73b0*/  @!P1 LDS.128 R12, [R64] ;  /* 0x00000000400c9984 */ /* 0x000e620000000c00 */
[CC--:B------:R-:W-:Y:S04]  /*73c0*/  @!P1 LEA R2, P0, R104.reuse, R4.reuse, 0x1 ;  /* 0x0000000468029211 */ /* 0x0c0fe800078008ff */
[-C--:B------:R-:W-:Y:S02]  /*73d0*/  @!P1 LEA.HI.X R3, R104, R5.reuse, R105, 0x1, P0 ;  /* 0x0000000568039211 */ /* 0x080fe400000f0c69 */
[CC--:B------:R-:W-:Y:S04]  /*73e0*/  @!P3 LEA R8, P0, R200.reuse, R4.reuse, 0x1 ;  /* 0x00000004c808b211 */ /* 0x0c0fe800078008ff */
[-C--:B------:R-:W-:Y:S02]  /*73f0*/  @!P3 LEA.HI.X R9, R200, R5.reuse, R215, 0x1, P0 ;  /* 0x00000005c809b211 */ /* 0x080fe400000f0cd7 */
[CC--:B------:R-:W-:Y:S04]  /*7400*/  @!P2 LEA R6, P0, R199.reuse, R4.reuse, 0x1 ;  /* 0x00000004c706a211 */ /* 0x0c0fe800078008ff */
[-C--:B------:R-:W-:Y:S02]  /*7410*/  @!P2 LEA.HI.X R7, R199, R5.reuse, R214, 0x1, P0 ;  /* 0x00000005c707a211 */ /* 0x080fe400000f0cd6 */
[----:B------:R-:W-:Y:S01]  /*7420*/  ISETP.GE.AND P0, PT, R30, c[0x0][0x1d4], PT ;  /* 0x000075001e007a0c */ /* 0x000fe20003f06270 */
[----:B-1----:R1:W-:Y:S11]  /*7430*/  @!P1 ST.E.128 [R2.64], R12 ;  /* 0x0000000c02009985 */ /* 0x0023f6000c101d08 */
[----:B------:R-:W-:Y:S01]  /*7440*/  @!UPT UIADD3 URZ, URZ, URZ, URZ ;  /* 0x0000003f3f3ff290 */ /* 0x000fe2000fffe03f */
[----:B------:R-:W2:Y:S01]  /*7450*/  @!P0 LDS.128 R12, [R65] ;  /* 0x00000000410c8984 */ /* 0x000ea20000000c00 */
        /* <DEDUP_REMOVED lines=8> */
[----:B--2---:R1:W-:Y:S01]  /*74e0*/  @!P0 ST.E.128 [R2.64], R16 ;  /* 0x0000001002008985 */ /* 0x0043e2000c101d08 */
[C---:B------:R-:W-:Y:S03]  /*74f0*/  ISETP.GE.AND P0, PT, R198.reuse, c[0x0][0x1d4], PT ;  /* 0x00007500c6007a0c */ /* 0x040fe60003f06270 */
[----:B------:R-:W2:Y:S10]  /*7500*/  @!P3 LDS.128 R12, [R65+0x2000] ;  /* 0x00200000410cb984 */ /* 0x000eb40000000c00 */
[C---:B-1----:R-:W-:Y:S04]  /*7510*/  @!P0 LEA R2, P1, R198.reuse, R4, 0x1 ;  /* 0x00000004c6028211 */ /* 0x042fe800078208ff */
[----:B------:R-:W-:Y:S01]  /*7520*/  @!P0 LEA.HI.X R3, R198, R5, R213, 0x1, P1 ;  /* 0x00000005c6038211 */ /* 0x000fe200008f0cd5 */
[----:B--2---:R-:W-:Y:S04]  /*7530*/  @!P3 ST.E.128 [R8.64], R12 ;  /* 0x0000000c0800b985 */ /* 0x004fe8000c101d08 */
[----:B------:R-:W1:Y:S04]  /*7540*/  @!P2 LDS.128 R12, [R64+0x4000] ;  /* 0x00400000400ca984 */ /* 0x000e680000000c00 */
[----:B-1----:R-:W-:Y:S04]  /*7550*/  @!P2 ST.E.128 [R6.64], R12 ;  /* 0x0000000c0600a985 */ /* 0x002fe8000c101d08 */
[----:B------:R-:W1:Y:S04]  /*7560*/  @!P0 LDS.128 R4, [R65+0x4000] ;  /* 0x0040000041048984 */ /* 0x000e680000000c00 */
[----:B-1----:R1:W-:Y:S02]  /*7570*/  @!P0 ST.E.128 [R2.64], R4 ;  /* 0x0000000402008985 */ /* 0x0023e4000c101d08 */
.L_x_1748:
[----:B-12-4-:R-:W-:Y:S05]  /*7580*/  BSYNC B0 ;  /* 0x0000000000007941 */ /* 0x016fea0003800000 */
.L_x_1747:
[C---:B------:R-:W-:Y:S02]  /*7590*/  ISETP.GE.AND P0, PT, R34.reuse, 0x1, PT ;  /* 0x000000012200780c */ /* 0x040fe40003f06270 */
[----:B------:R-:W-:Y:S04]  /*75a0*/  IADD3 R2, R34, 0x1, RZ ;  /* 0x0000000122027810 */ /* 0x000fe80007ffe0ff */
[----:B------:R-:W-:Y:S02]  /*75b0*/  SEL R34, R2, RZ, !P0 ;  /* 0x000000ff02227207 */ /* 0x000fe40004000000 */
[----:B------:R-:W-:Y:S04]  /*75c0*/  IADD3 R2, R28, -0x2, RZ ;  /* 0xfffffffe1c027810 */ /* 0x000fe80007ffe0ff */
[----:B------:R-:W-:Y:S11]  /*75d0*/  ISETP.GE.AND P0, PT, R2, R33, PT ;  /* 0x000000210200720c */ /* 0x000ff60003f06270 */
[----:B------:R-:W-:Y:S02]  /*75e0*/  @!UPT UIADD3 URZ, URZ, URZ, URZ ;  /* 0x0000003f3f3ff290 */ /* 0x000fe4000fffe03f */
[----:B------:R-:W-:Y:S01]  /*75f0*/  @P0 SHF.R.S32.HI R6, RZ, 0x1f, R2 ;  /* 0x0000001fff060819 */ /* 0x000fe20000011402 */
[----:B------:R-:W-:Y:S02]  /*7600*/  @P0 IMAD.MOV.U32 R4, RZ, RZ, R82 ;  /* 0x000000ffff040224 */ /* 0x000fe400078e0052 */
[----:B------:R-:W-:Y:S02]  /*7610*/  @P0 IMAD.MOV.U32 R5, RZ, RZ, R79 ;  /* 0x000000ffff050224 */ /* 0x000fe400078e004f */
[----:B------:R-:W-:Y:S04]  /*7620*/  @P0 IMAD R3, R128, R2, RZ ;  /* 0x0000000280030224 */ /* 0x000fe800078e02ff */
[-C--:B------:R-:W-:Y:S02]  /*7630*/  @P0 IMAD R6, R6, R129.reuse, R3 ;  /* 0x0000008106060224 */ /* 0x080fe400078e0203 */
[----:B------:R-:W-:Y:S04]  /*7640*/  @P0 IMAD.WIDE.U32 R2, R2, R129, R4 ;  /* 0x0000008102020225 */ /* 0x000fe800078e0004 */
[----:B------:R-:W-:Y:S01]  /*7650*/  @P0 IMAD.IADD R3, R3, 0x1, R6 ;  /* 0x0000000103030824 */ /* 0x000fe200078e0206 */
[C---:B------:R-:W-:Y:S04]  /*7660*/  @P0 LEA R4, P1, R2.reuse, c[0x0][0x220], 0x1 ;  /* 0x0000880002040a11 */ /* 0x040fe800078208ff */
[----:B------:R-:W-:Y:S01]  /*7670*/  @P0 LEA.HI.X R5, R2, c[0x0][0x224], R3, 0x1, P1 ;  /* 0x0000890002050a11 */ /* 0x000fe200008f0c03 */
[----:B------:R-:W-:Y:S01]  /*7680*/  @P0 IMAD R2, R36, 0x6000, R11 ;  /* 0x0000600024020824 */ /* 0x000fe200078e020b */
[C---:B------:R-:W-:Y:S04]  /*7690*/  @P0 LEA R6, P1, R130.reuse, R4, 0x1 ;  /* 0x0000000482060211 */ /* 0x040fe800078208ff */
[----:B------:R-:W-:Y:S01]  /*76a0*/  @!PT LDS RZ, [RZ] ;  /* 0x00000000fffff984 */ /* 0x000fe20000000800 */
[----:B------:R-:W-:Y:S01]  /*76b0*/  @!PT LDS RZ, [RZ] ;  /* 0x00000000fffff984 */ /* 0x000fe20000000800 */
[----:B------:R-:W-:Y:S01]  /*76c0*/  @!PT LDS RZ, [RZ] ;  /* 0x00000000fffff984 */ /* 0x000fe20000000800 */
[----:B------:R1:W-:Y:S01]  /*76d0*/  @P0 LDGSTS.E.BYPASS.LTC128B.128 [R2], [R4.64], !P6 ;  /* 0x0000000004020fae */ /* 0x0003e2000f101d48 */
[----:B------:R-:W-:Y:S03]  /*76e0*/  @P0 LEA.HI.X R7, R130, R5, R125, 0x1, P1 ;  /* 0x0000000582070211 */ /* 0x000fe600008f0c7d */
[----:B------:R1:W-:Y:S04]  /*76f0*/  @P0 LDGSTS.E.BYPASS.LTC128B.128 [R2+0x2000], [R4.64+0x80], !P5 ;  /* 0x0200008004020fae */ /* 0x0003e8000e901d48 */
[----:B------:R1:W-:Y:S04]  /*7700*/  @P0 LDGSTS.E.BYPASS.LTC128B.128 [R2+0x4000], [R4.64+0x100], !P4 ;  /* 0x0400010004020fae */ /* 0x0003e8000e101d48 */
[----:B------:R1:W-:Y:S04]  /*7710*/  @P0 LDGSTS.E.BYPASS.LTC128B.128 [R2+0x1000], [R6.64], !P6 ;  /* 0x0100000006020fae */ /* 0x0003e8000f101d48 */
[----:B------:R1:W-:Y:S04]  /*7720*/  @P0 LDGSTS.E.BYPASS.LTC128B.128 [R2+0x3000], [R6.64+0x80], !P5 ;  /* 0x0300008006020fae */ /* 0x0003e8000e901d48 */
[----:B------:R1:W-:Y:S01]  /*7730*/  @P0 LDGSTS.E.BYPASS.LTC128B.128 [R2+0x5000], [R6.64+0x100], !P4 ;  /* 0x0500010006020fae */ /* 0x0003e2000e101d48 */
[C---:B------:R-:W-:Y:S02]  /*7740*/  ISETP.GT.AND P0, PT, R28.reuse, R33, PT ;  /* 0x000000211c00720c */ /* 0x040fe40003f04270 */
[----:B------:R-:W-:Y:S01]  /*7750*/  IADD3 R28, R28, -0x1, RZ ;  /* 0xffffffff1c1c7810 */ /* 0x000fe20007ffe0ff */
[----:B------:R-:W0:Y:S10]  /*7760*/  LDGDEPBAR ;  /* 0x00000000000079af */ /* 0x000e340000000000 */
[----:B------:R-:W-:-:S05]  /*7770*/  @P0 BRA `(.L_x_1749) ;  /* 0xffffb90000000947 */ /* 0x000fca000383ffff */
[----:B------:R-:W-:Y:S01]  /*7780*/  WARPSYNC 0xffffffff ;  /* 0xffffffff00007948 */ /* 0x000fe20003800000 */
[----:B------:R-:W-:Y:S06]  /*7790*/  BAR.SYNC.DEFER_BLOCKING 0x0 ;  /* 0x0000000000007b1d */ /* 0x000fec0000010000 */
.L_x_1724:
        /* <DEDUP_REMOVED lines=32> */
.L_x_1751:
[----:B------:R-:W-:Y:S05]  /*79a0*/  BSYNC B0 ;  /* 0x0000000000007941 */ /* 0x000fea0003800000 */
.L_x_1750:
[----:B------:R-:W-:Y:S01]  /*79b0*/  IMAD R207, R249, R0, RZ ;  /* 0x00000000f9cf7224 */ /* 0x000fe200078e02ff */
[----:B------:R-:W-:Y:S01]  /*79c0*/  MOV R17, RZ ;  /* 0x000000ff00117202 */ /* 0x000fe20000000f00 */
[----:B------:R-:W-:Y:S01]  /*79d0*/  IMAD.MOV.U32 R22, RZ, RZ, RZ ;  /* 0x000000ffff167224 */ /* 0x000fe200078e00ff */
[----:B------:R-:W-:Y:S01]  /*79e0*/  CS2R R54, SRZ ;  /* 0x0000000000367805 */ /* 0x000fe2000001ff00 */
        /* <DEDUP_REMOVED lines=24> */
[----:B---3--:R-:W-:Y:S01]  /*7b70*/  CS2R R60, SRZ ;  /* 0x00000000003c7805 */ /* 0x008fe2000001ff00 */
        /* <DEDUP_REMOVED lines=32> */
[----:B------:R-:W-:Y:S01]  /*7d80*/  IMAD.MOV.U32 R4, RZ, RZ, 0x1 ;  /* 0x00000001ff047424 */ /* 0x000fe200078e00ff */
[----:B------:R-:W-:Y:S02]  /*7d90*/  SHF.R.S32.HI R0, RZ, 0x1f, R149 ;  /* 0x0000001fff007819 */ /* 0x000fe40000011495 */
[----:B------:R-:W-:Y:S02]  /*7da0*/  ISETP.NE.U32.AND P0, PT, RZ, c[0x0][0x348], PT ;  /* 0x0000d200ff007a0c */ /* 0x000fe40003f05070 */
[----:B------:R-:W-:Y:S01]  /*7db0*/  ISETP.NE.AND P1, PT, R4, c[0x0][0x2c4], PT ;  /* 0x0000b10004007a0c */ /* 0x000fe20003f25270 */
        /* <DEDUP_REMOVED lines=40> */
.L_x_1896:
[----:B------:R-:W-:Y:S05]  /*8040*/  BRA.DIV ~URZ, `(.L_x_1754) ;  /* 0x00011ce27f007947 */ /* 0x000fea000b800000 */
[----:B------:R3:W4:Y:S02]  /*8050*/  SHFL.IDX PT, R0, R13, RZ, 0x181f ;  /* 0x00181fff0d007589 */ /* 0x00072400000e0000 */
.L_x_1897:
[----:B------:R-:W-:Y:S01]  /*8060*/  IMAD R48, R150, c[0x0][0x2c4], RZ ;  /* 0x0000b10096307a24 */ /* 0x000fe200078e02ff */
[----:B------:R-:W-:Y:S04]  /*8070*/  BSSY B0, `(.L_x_1755) ;  /* 0x000000f000007945 */ /* 0x000fe80003800000 */
[----:B------:R-:W-:-:S13]  /*8080*/  ISETP.GE.AND P0, PT, R5, R48, PT ;  /* 0x000000300500720c */ /* 0x000fda0003f06270 */
[----:B------:R-:W-:Y:S05]  /*8090*/  @P0 BRA `(.L_x_1756) ;  /* 0x000000c000000947 */ /* 0x000fea0003800000 */
[-C--:B----4-:R-:W-:Y:S02]  /*80a0*/  LEA R8, P2, R202, R0.reuse, 0x1 ;  /* 0x00000000ca087211 */ /* 0x090fe400078408ff */
[-C--:B------:R-:W-:Y:S02]  /*80b0*/  LEA R6, P1, R204, R0.reuse, 0x1 ;  /* 0x00000000cc067211 */ /* 0x080fe400078208ff */
[C---:B------:R-:W-:Y:S02]  /*80c0*/  LEA R2, P0, R205.reuse, R0, 0x1 ;  /* 0x00000000cd027211 */ /* 0x040fe400078008ff */
        /* <DEDUP_REMOVED lines=9> */
.L_x_1756:
[----:B------:R-:W-:Y:S05]  /*8160*/  BSYNC B0 ;  /* 0x0000000000007941 */ /* 0x000fea0003800000 */
.L_x_1755:
[----:B------:R-:W-:Y:S05]  /*8170*/  BRA.DIV ~URZ, `(.L_x_1757) ;  /* 0x00011c227f007947 */ /* 0x000fea000b800000 */
[----:B--2---:R2:W1:Y:S04]  /*8180*/  SHFL.IDX PT, R4, R12, 0x1, 0x181f ;  /* 0x00381f000c047f89 */ /* 0x00446800000e0000 */
[----:B----4-:R2:W4:Y:S02]  /*8190*/  SHFL.IDX PT, R0, R13, 0x1, 0x181f ;  /* 0x00381f000d007f89 */ /* 0x01052400000e0000 */
.L_x_1898:
[----:B------:R-:W-:Y:S01]  /*81a0*/  IADD3 R2, R5, 0x20, RZ ;  /* 0x0000002005027810 */ /* 0x000fe20007ffe0ff */
[----:B------:R-:W-:Y:S03]  /*81b0*/  BSSY B0, `(.L_x_1758) ;  /* 0x000000f000007945 */ /* 0x000fe60003800000 */
[----:B------:R-:W-:-:S13]  /*81c0*/  ISETP.GE.AND P0, PT, R2, R48, PT ;  /* 0x000000300200720c */ /* 0x000fda0003f06270 */
[----:B------:R-:W-:Y:S05]  /*81d0*/  @P0 BRA `(.L_x_1759) ;  /* 0x000000c000000947 */ /* 0x000fea0003800000 */
[-C--:B----4-:R-:W-:Y:S02]  /*81e0*/  LEA R8, P2, R202, R0.reuse, 0x1 ;  /* 0x00000000ca087211 */ /* 0x090fe400078408ff */
[-C--:B------:R-:W-:Y:S02]  /*81f0*/  LEA R6, P1, R204, R0.reuse, 0x1 ;  /* 0x00000000cc067211 */ /* 0x080fe400078208ff */
[C---:B------:R-:W-:Y:S02]  /*8200*/  LEA R2, P0, R205.reuse, R0, 0x1 ;  /* 0x00000000cd027211 */ /* 0x040fe400078008ff */
        /* <DEDUP_REMOVED lines=9> */
.L_x_1759:
[----:B------:R-:W-:Y:S05]  /*82a0*/  BSYNC B0 ;  /* 0x0000000000007941 */ /* 0x000fea0003800000 */
.L_x_1758:
[----:B------:R-:W-:Y:S05]  /*82b0*/  BRA.DIV ~URZ, `(.L_x_1760) ;  /* 0x00011bb27f007947 */ /* 0x000fea000b800000 */
[----:B-1----:R1:W2:Y:S02]  /*82c0*/  SHFL.IDX PT, R4, R12, 0x2, 0x181f ;  /* 0x00581f000c047f89 */ /* 0x0022a400000e0000 */
.L_x_1899:
[----:B------:R-:W-:Y:S05]  /*82d0*/  BRA.DIV ~URZ, `(.L_x_1761) ;  /* 0x00011c027f007947 */ /* 0x000fea000b800000 */
[----:B----4-:R4:W1:Y:S02]  /*82e0*/  SHFL.IDX PT, R0, R13, 0x2, 0x181f ;  /* 0x00581f000d007f89 */ /* 0x01086400000e0000 */
.L_x_1900:
[----:B------:R-:W-:Y:S01]  /*82f0*/  IADD3 R2, R5, 0x40, RZ ;  /* 0x0000004005027810 */ /* 0x000fe20007ffe0ff */
[----:B------:R-:W-:Y:S03]  /*8300*/  BSSY B0, `(.L_x_1762) ;  /* 0x000000f000007945 */ /* 0x000fe60003800000 */
[----:B------:R-:W-:-:S13]  /*8310*/  ISETP.GE.AND P0, PT, R2, R48, PT ;  /* 0x000000300200720c */ /* 0x000fda0003f06270 */
[----:B------:R-:W-:Y:S05]  /*8320*/  @P0 BRA `(.L_x_1763) ;  /* 0x000000c000000947 */ /* 0x000fea0003800000 */
[-C--:B-1----:R-:W-:Y:S02]  /*8330*/  LEA R8, P2, R202, R0.reuse, 0x1 ;  /* 0x00000000ca087211 */ /* 0x082fe400078408ff */
        /* <DEDUP_REMOVED lines=11> */
.L_x_1763:
[----:B------:R-:W-:Y:S05]  /*83f0*/  BSYNC B0 ;  /* 0x0000000000007941 */ /* 0x000fea0003800000 */
.L_x_1762:
[----:B------:R-:W-:Y:S05]  /*8400*/  BRA.DIV ~URZ, `(.L_x_1764) ;  /* 0x00011b427f007947 */ /* 0x000fea000b800000 */
[----:B--2---:R2:W3:Y:S04]  /*8410*/  SHFL.IDX PT, R4, R12, 0x3, 0x181f ;  /* 0x00781f000c047f89 */ /* 0x0044e800000e0000 */
[----:B-1----:R2:W1:Y:S02]  /*8420*/  SHFL.IDX PT, R0, R13, 0x3, 0x181f ;  /* 0x00781f000d007f89 */ /* 0x00246400000e0000 */
.L_x_1901:
[----:B------:R-:W-:Y:S01]  /*8430*/  IADD3 R2, R5, 0x60, RZ ;  /* 0x0000006005027810 */ /* 0x000fe20007ffe0ff */
[----:B-----5:R-:W-:Y:S01]  /*8440*/  IMAD.WIDE.U32 R220, R15, c[0x0][0x2b0], RZ ;  /* 0x0000ac000fdc7a25 */ /* 0x020fe200078e00ff */
[----:B------:R-:W-:-:S02]  /*8450*/  LOP3.LUT R196, R196, 0xfffffffd, RZ, 0xc0, !PT ;  /* 0xfffffffdc4c47812 */ /* 0x000fc400078ec0ff */
[----:B------:R-:W-:-:S13]  /*8460*/  ISETP.GE.AND P0, PT, R2, R48, PT ;  /* 0x000000300200720c */ /* 0x000fda0003f06270 */
[-C--:B-1----:R-:W-:Y:S02]  /*8470*/  @!P0 LEA R8, P3, R202, R0.reuse, 0x1 ;  /* 0x00000000ca088211 */ /* 0x082fe400078608ff */
[----:B------:R-:W-:Y:S02]  /*8480*/  @!P0 LEA R6, P2, R204, R0, 0x1 ;  /* 0x00000000cc068211 */ /* 0x000fe400078408ff */
[CC--:B---3--:R-:W-:Y:S02]  /*8490*/  @!P0 LEA.HI.X R9, R202.reuse, R4.reuse, R203, 0x1, P3 ;  /* 0x00000004ca098211 */ /* 0x0c8fe400018f0ccb */
[----:B------:R-:W-:Y:S02]  /*84a0*/  ISETP.GE.AND P3, PT, R202, c[0x0][0x1d4], PT ;  /* 0x00007500ca007a0c */ /* 0x000fe40003f66270 */
[----:B------:R-:W-:Y:S01]  /*84b0*/  @!P0 LEA.HI.X R7, R204, R4, R212, 0x1, P2 ;  /* 0x00000004cc078211 */ /* 0x000fe200010f0cd4 */
[----:B------:R-:W-:Y:S01]  /*84c0*/  @!PT LDS RZ, [RZ] ;  /* 0x00000000fffff984 */ /* 0x000fe20000000800 */
[----:B------:R-:W-:Y:S01]  /*84d0*/  @!PT LDS RZ, [RZ] ;  /* 0x00000000fffff984 */ /* 0x000fe20000000800 */
[----:B------:R-:W-:Y:S01]  /*84e0*/  @!PT LDS RZ, [RZ] ;  /* 0x00000000fffff984 */ /* 0x000fe20000000800 */
[----:B------:R1:W-:Y:S01]  /*84f0*/  @!P0 LDGSTS.E.BYPASS.LTC128B.128 [R107+0x1b100], [R8.64], !P6 ;  /* 0x1b100000086b8fae */ /* 0x0003e2000f101d48 */
[----:B------:R-:W-:-:S02]  /*8500*/  @!P0 LEA R2, P1, R205, R0, 0x1 ;  /* 0x00000000cd028211 */ /* 0x000fc400078208ff */
[----:B------:R-:W-:Y:S01]  /*8510*/  SHF.R.S32.HI R0, RZ, 0x1f, R15 ;  /* 0x0000001fff007819 */ /* 0x000fe2000001140f */
[----:B------:R1:W-:Y:S01]  /*8520*/  @!P0 LDGSTS.E.BYPASS.LTC128B.128 [R107+0x1f100], [R6.64], !P5 ;  /* 0x1f100000066b8fae */ /* 0x0003e2000e901d48 */
[----:B------:R-:W-:Y:S02]  /*8530*/  ISETP.GE.AND P5, PT, R204, c[0x0][0x1d4], PT ;  /* 0x00007500cc007a0c */ /* 0x000fe40003fa6270 */
[C---:B------:R-:W-:Y:S01]  /*8540*/  ISETP.GE.AND P6, PT, R205.reuse, c[0x0][0x1d4], PT ;  /* 0x00007500cd007a0c */ /* 0x040fe20003fc6270 */
[----:B------:R-:W-:Y:S01]  /*8550*/  IMAD R0, R0, c[0x0][0x2b0], RZ ;  /* 0x0000ac0000007a24 */ /* 0x000fe200078e02ff */
[----:B------:R-:W-:Y:S02]  /*8560*/  @!P0 LEA.HI.X R3, R205, R4, R211, 0x1, P1 ;  /* 0x00000004cd038211 */ /* 0x000fe400008f0cd3 */
[----:B------:R-:W-:Y:S01]  /*8570*/  @P3 LOP3.LUT R196, R196, 0x2, RZ, 0xfc, !PT ;  /* 0x00000002c4c43812 */ /* 0x000fe200078efcff */
[----:B------:R-:W-:Y:S01]  /*8580*/  IMAD R0, R15, c[0x0][0x2b4], R0 ;  /* 0x0000ad000f007a24 */ /* 0x000fe200078e0200 */
[----:B------:R-:W-:Y:S01]  /*8590*/  SEL R149, RZ, 0x10, P6 ;  /* 0x00000010ff957807 */ /* 0x000fe20003000000 */
[----:B------:R1:W-:Y:S01]  /*85a0*/  @!P0 LDGSTS.E.BYPASS.LTC128B.128 [R107+0x23100], [R2.64], !P4 ;  /* 0x23100000026b8fae */ /* 0x0003e2000e101d48 */
[----:B------:R-:W-:Y:S01]  /*85b0*/  LOP3.LUT R196, R196, 0xfffffffe, RZ, 0xc0, !PT ;  /* 0xfffffffec4c47812 */ /* 0x000fe200078ec0ff */
[----:B------:R-:W-:-:S02]  /*85c0*/  IMAD.IADD R232, R221, 0x1, R0 ;  /* 0x00000001dde87824 */ /* 0x000fc400078e0200 */
[----:B------:R-:W0:Y:S01]  /*85d0*/  LDGDEPBAR ;  /* 0x00000000000079af */ /* 0x000e220000000000 */
[----:B------:R-:W-:Y:S01]  /*85e0*/  @P5 LOP3.LUT R196, R196, 0x1, RZ, 0xfc, !PT ;  /* 0x00000001c4c45812 */ /* 0x000fe200078efcff */
[----:B------:R-:W-:Y:S03]  /*85f0*/  WARPSYNC 0xffffffff ;  /* 0xffffffff00007948 */ /* 0x000fe60003800000 */
[----:B------:R-:W-:-:S04]  /*8600*/  LOP3.LUT R196, R196, 0xfffffffb, RZ, 0xc0, !PT ;  /* 0xfffffffbc4c47812 */ /* 0x000fc800078ec0ff */
[----:B------:R-:W-:Y:S02]  /*8610*/  @P6 LOP3.LUT R196, R196, 0x4, RZ, 0xfc, !PT ;  /* 0x00000004c4c46812 */ /* 0x000fe400078efcff */
[----:B------:R-:W-:Y:S01]  /*8620*/  IMAD.MOV.U32 R0, RZ, RZ, c[0x0][0x2b8] ;  /* 0x0000ae00ff007624 */ /* 0x000fe200078e00ff */
[----:B------:R-:W-:Y:S01]  /*8630*/  BAR.SYNC.DEFER_BLOCKING 0x0 ;  /* 0x0000000000007b1d */ /* 0x000fe20000010000 */
[----:B-1----:R-:W-:Y:S01]  /*8640*/  IMAD R2, R22, 0x40, R216 ;  /* 0x0000004016027824 */ /* 0x002fe200078e02d8 */
[----:B------:R-:W-:Y:S01]  /*8650*/  LOP3.LUT R196, R196, 0xfffffff7, RZ, 0xc0, !PT ;  /* 0xfffffff7c4c47812 */ /* 0x000fe200078ec0ff */
[----:B------:R-:W-:Y:S01]  /*8660*/  IMAD.MOV.U32 R189, RZ, RZ, RZ ;  /* 0x000000ffffbd7224 */ /* 0x000fe200078e00ff */
[----:B------:R-:W-:Y:S02]  /*8670*/  ISETP.NE.AND P4, PT, R0, 0x1, PT ;  /* 0x000000010000780c */ /* 0x000fe40003f85270 */
        /* <DEDUP_REMOVED lines=15> */
[----:B------:R-:W-:Y:S01]  /*8770*/  SHF.L.U64.HI R18, R204, 0x1, R212 ;  /* 0x00000001cc127819 */ /* 0x000fe200000102d4 */
[----:B------:R-:W-:Y:S02]  /*8780*/  BSSY B0, `(.L_x_1765) ;  /* 0x00000a8000007945 */ /* 0x000fe40003800000 */
[----:B------:R-:W-:Y:S02]  /*8790*/  IMAD R194, R0, c[0x0][0x2b8], R2 ;  /* 0x0000ae0000c27a24 */ /* 0x000fe400078e0202 */
[----:B------:R-:W-:Y:S02]  /*87a0*/  IMAD R217, R14, c[0x0][0x1ec], R219 ;  /* 0x00007b000ed97a24 */ /* 0x000fe400078e02db */
        /* <DEDUP_REMOVED lines=18> */
[C---:B------:R-:W-:Y:S01]  /*88d0*/  IMAD R4, R189.reuse, c[0x0][0x1f4], R0 ;  /* 0x00007d00bd047a24 */ /* 0x040fe200078e0200 */
[----:B------:R-:W-:Y:S01]  /*88e0*/  IADD3 R0, P0, R2, R218, RZ ;  /* 0x000000da02007210 */ /* 0x000fe20007f1e0ff */
[----:B------:R-:W-:-:S03]  /*88f0*/  IMAD R16, R189, c[0x0][0x21c], R7 ;  /* 0x00008700bd107a24 */ /* 0x000fc600078e0207 */
[----:B------:R-:W-:Y:S02]  /*8900*/  IADD3.X R2, R217, R3, R4, P0, !PT ;  /* 0x00000003d9027210 */ /* 0x000fe400007fe404 */
[----:B------:R-:W-:-:S04]  /*8910*/  LEA R5, P0, R0, c[0x0][0x1c8], 0x1 ;  /* 0x0000720000057a11 */ /* 0x000fc800078008ff */
[----:B------:R-:W-:Y:S01]  /*8920*/  LEA.HI.X R8, R0, c[0x0][0x1cc], R2, 0x1, P0 ;  /* 0x0000730000087a11 */ /* 0x000fe200000f0c02 */
[----:B------:R-:W-:Y:S01]  /*8930*/  IMAD.WIDE.U32 R2, R194, c[0x0][0x208], RZ ;  /* 0x00008200c2027a25 */ /* 0x000fe200078e00ff */
[----:B------:R-:W1:Y:S03]  /*8940*/  SHFL.IDX PT, R0, R5, RZ, 0x181f ;  /* 0x00181fff05007589 */ /* 0x000e6600000e0000 */
[----:B------:R-:W-:Y:S01]  /*8950*/  IMAD.IADD R3, R3, 0x1, R6 ;  /* 0x0000000103037824 */ /* 0x000fe200078e0206 */
[----:B------:R-:W3:Y:S03]  /*8960*/  SHFL.IDX PT, R4, R8, RZ, 0x181f ;  /* 0x00181fff08047589 */ /* 0x000ee600000e0000 */
[----:B------:R-:W-:Y:S01]  /*8970*/  IMAD.WIDE.U32 R2, R189, c[0x0][0x218], R2 ;  /* 0x00008600bd027a25 */ /* 0x000fe200078e0002 */
[----:B------:R-:W5:Y:S04]  /*8980*/  SHFL.IDX PT, R5, R5, 0x1, 0x181f ;  /* 0x00381f0005057f89 */ /* 0x000f6800000e0000 */
[----:B------:R2:W4:Y:S02]  /*8990*/  SHFL.IDX PT, R14, R8, 0x1, 0x181f ;  /* 0x00381f00080e7f89 */ /* 0x00052400000e0000 */
[----:B-12---:R-:W-:-:S02]  /*89a0*/  @P1 LEA R12, P0, R202, R0, 0x1 ;  /* 0x00000000ca0c1211 */ /* 0x006fc400078008ff */
[----:B------:R-:W-:Y:S02]  /*89b0*/  @P1 LEA R6, P2, R204, R0, 0x1 ;  /* 0x00000000cc061211 */ /* 0x000fe400078408ff */
[-C--:B---34-:R-:W-:Y:S02]  /*89c0*/  @P1 LEA.HI.X R13, R202, R4.reuse, R203, 0x1, P0 ;  /* 0x00000004ca0d1211 */ /* 0x098fe400000f0ccb */
[----:B------:R-:W-:-:S03]  /*89d0*/  @P1 LEA.HI.X R7, R204, R4, R212, 0x1, P2 ;  /* 0x00000004cc071211 */ /* 0x000fc600010f0cd4 */
[----:B------:R1:W-:Y:S01]  /*89e0*/  @P1 LDGSTS.E.BYPASS.LTC128B.128 [R107+0xc100], [R12.64], !P3 ;  /* 0x0c1000000c6b1fae */ /* 0x0003e2000d901d48 */
[C---:B------:R-:W-:Y:S02]  /*89f0*/  @P1 LEA R8, P0, R205.reuse, R0, 0x1 ;  /* 0x00000000cd081211 */ /* 0x040fe400078008ff */
[----:B------:R-:W-:Y:S01]  /*8a00*/  IADD3 R0, P2, R2, R222, RZ ;  /* 0x000000de02007210 */ /* 0x000fe20007f5e0ff */
[----:B------:R2:W-:Y:S01]  /*8a10*/  @P1 LDGSTS.E.BYPASS.LTC128B.128 [R107+0xe100], [R6.64], !P5 ;  /* 0x0e100000066b1fae */ /* 0x0005e2000e901d48 */
[----:B------:R-:W-:Y:S02]  /*8a20*/  @P1 LEA.HI.X R9, R205, R4, R211, 0x1, P0 ;  /* 0x00000004cd091211 */ /* 0x000fe400000f0cd3 */
[----:B------:R-:W-:Y:S02]  /*8a30*/  ISETP.GE.AND P0, PT, R15, 0x21, PT ;  /* 0x000000210f00780c */ /* 0x000fe40003f06270 */
[----:B------:R-:W-:Y:S01]  /*8a40*/  IADD3.X R2, R233, R3, R16, P2, !PT ;  /* 0x00000003e9027210 */ /* 0x000fe200017fe410 */
[----:B------:R3:W-:Y:S01]  /*8a50*/  @P1 LDGSTS.E.BYPASS.LTC128B.128 [R107+0x10100], [R8.64], !P6 ;  /* 0x10100000086b1fae */ /* 0x0007e2000f101d48 */
[----:B------:R-:W-:-:S04]  /*8a60*/  LEA R16, P2, R0, c[0x0][0x1f8], 0x1 ;  /* 0x00007e0000107a11 */ /* 0x000fc800078408ff */
[----:B------:R-:W-:Y:S02]  /*8a70*/  LEA.HI.X R19, R0, c[0x0][0x1fc], R2, 0x1, P2 ;  /* 0x00007f0000137a11 */ /* 0x000fe400010f0c02 */
[----:B------:R-:W-:Y:S03]  /*8a80*/  SHFL.IDX PT, R0, R16, 0x1, 0x181f ;  /* 0x00381f0010007f89 */ /* 0x000fe600000e0000 */
[-C--:B-----5:R-:W-:Y:S02]  /*8a90*/  @P0 LEA R4, P2, R204, R5.reuse, 0x1 ;  /* 0x00000005cc040211 */ /* 0x0a0fe400078408ff */
[CC--:B------:R-:W-:Y:S01]  /*8aa0*/  @P0 LEA R2, P1, R205.reuse, R5.reuse, 0x1 ;  /* 0x00000005cd020211 */ /* 0x0c0fe200078208ff */
[----:B-1----:R1:W4:Y:S03]  /*8ab0*/  SHFL.IDX PT, R12, R16, RZ, 0x181f ;  /* 0x00181fff100c7589 */ /* 0x00232600000e0000 */
[----:B------:R-:W-:Y:S01]  /*8ac0*/  @P0 LEA.HI.X R3, R205, R14, R211, 0x1, P1 ;  /* 0x0000000ecd030211 */ /* 0x000fe200008f0cd3 */
[----:B------:R-:W5:Y:S01]  /*8ad0*/  SHFL.IDX PT, R13, R19, RZ, 0x181f ;  /* 0x00181fff130d7589 */ /* 0x000f6200000e0000 */
[----:B--2---:R-:W-:-:S02]  /*8ae0*/  @P0 LEA R6, P3, R202, R5, 0x1 ;  /* 0x00000005ca060211 */ /* 0x004fc400078608ff */
[-C--:B------:R-:W-:Y:S02]  /*8af0*/  @P0 LEA.HI.X R5, R204, R14.reuse, R212, 0x1, P2 ;  /* 0x0000000ecc050211 */ /* 0x080fe400010f0cd4 */
[----:B------:R-:W-:Y:S02]  /*8b00*/  @P0 LEA.HI.X R7, R202, R14, R203, 0x1, P3 ;  /* 0x0000000eca070211 */ /* 0x000fe400018f0ccb */
[----:B------:R-:W-:Y:S02]  /*8b10*/  LOP3.LUT P3, RZ, R196, 0x2, RZ, 0xc0, !PT ;  /* 0x00000002c4ff7812 */ /* 0x000fe4000786c0ff */
[----:B------:R-:W-:Y:S02]  /*8b20*/  ISETP.GE.AND P2, PT, R204, c[0x0][0x1d4], PT ;  /* 0x00007500cc007a0c */ /* 0x000fe40003f46270 */
[----:B------:R-:W-:Y:S02]  /*8b30*/  LOP3.LUT R196, R196, 0xffffffef, RZ, 0xc0, !PT ;  /* 0xffffffefc4c47812 */ /* 0x000fe400078ec0ff */
[----:B-1----:R-:W-:-:S07]  /*8b40*/  SHF.L.U64.HI R16, R205, 0x1, R211 ;  /* 0x00000001cd107819 */ /* 0x002fce00000102d3 */
[----:B------:R1:W-:Y:S01]  /*8b50*/  @P0 LDGSTS.E.BYPASS.LTC128B.128 [R107+0xd100], [R6.64], !P3 ;  /* 0x0d100000066b0fae */ /* 0x0003e2000d901d48 */
[----:B------:R-:W-:-:S03]  /*8b60*/  ISETP.GE.AND P3, PT, R202, c[0x0][0x1d4], PT ;  /* 0x00007500ca007a0c */ /* 0x000fc60003f66270 */
[----:B------:R2:W-:Y:S01]  /*8b70*/  @P0 LDGSTS.E.BYPASS.LTC128B.128 [R107+0xf100], [R4.64], !P5 ;  /* 0x0f100000046b0fae */ /* 0x0005e2000e901d48 */
[----:B------:R-:W-:Y:S02]  /*8b80*/  ISETP.LT.OR P1, PT, R15, 0x1, P3 ;  /* 0x000000010f00780c */ /* 0x000fe40001f21670 */
[----:B------:R-:W-:Y:S01]  /*8b90*/  ISETP.GT.AND P5, PT, R22, R207, PT ;  /* 0x000000cf1600720c */ /* 0x000fe20003fa4270 */
[----:B------:R4:W-:Y:S01]  /*8ba0*/  @P0 LDGSTS.E.BYPASS.LTC128B.128 [R107+0x11100], [R2.64], !P6 ;  /* 0x11100000026b0fae */ /* 0x0009e2000f101d48 */
[----:B------:R-:W-:-:S03]  /*8bb0*/  ISETP.GT.AND P6, PT, R216, 0x3f, PT ;  /* 0x0000003fd800780c */ /* 0x000fc60003fc4270 */
[----:B------:R-:W0:Y:S08]  /*8bc0*/  LDGDEPBAR ;  /* 0x00000000000079af */ /* 0x000e300000000000 */
[----:B------:R-:W-:Y:S01]  /*8bd0*/  @P5 LOP3.LUT R196, R196, 0x10, RZ, 0xfc, !PT ;  /* 0x00000010c4c45812 */ /* 0x000fe200078efcff */
[----:B-1----:R1:W3:Y:S01]  /*8be0*/  SHFL.IDX PT, R6, R19, 0x1, 0x181f ;  /* 0x00381f0013067f89 */ /* 0x0022e200000e0000 */
[----:B----4-:R-:W-:-:S05]  /*8bf0*/  IADD3 R2, P0, R12, R21, RZ ;  /* 0x000000150c027210 */ /* 0x010fca0007f1e0ff */
[----:B-----5:R-:W-:Y:S01]  /*8c00*/  IMAD.X R3, R13, 0x1, R20, P0 ;  /* 0x000000010d037824 */ /* 0x020fe200000e0614 */
[----:B--2---:R-:W-:-:S04]  /*8c10*/  IADD3 R4, P0, R12, R17, RZ ;  /* 0x000000110c047210 */ /* 0x004fc80007f1e0ff */
[----:B------:R2:W-:Y:S01]  /*8c20*/  LDGSTS.E.BYPASS.LTC128B.128 [R107+0x100], [R2.64], !P1 ;  /* 0x00100000026b7fae */ /* 0x0005e2000c901d48 */
[----:B------:R-:W-:Y:S01]  /*8c30*/  IMAD.X R5, R13, 0x1, R18, P0 ;  /* 0x000000010d057824 */ /* 0x000fe200000e0612 */
[----:B------:R-:W-:Y:S02]  /*8c40*/  ISETP.LT.OR P0, PT, R15, 0x1, P2 ;  /* 0x000000010f00780c */ /* 0x000fe40001701670 */
[C---:B------:R-:W-:Y:S01]  /*8c50*/  ISETP.GE.AND P1, PT, R205.reuse, c[0x0][0x1d4], PT ;  /* 0x00007500cd007a0c */ /* 0x040fe20003f26270 */
[----:B-1----:R-:W-:Y:S01]  /*8c60*/  IMAD.SHL.U32 R19, R205, 0x2, RZ ;  /* 0x00000002cd137824 */ /* 0x002fe200078e00ff */
[----:B------:R-:W-:-:S09]  /*8c70*/  ISETP.LT.OR P2, PT, R15, 0x21, P2 ;  /* 0x000000210f00780c */ /* 0x000fd20001741670 */
[----:B------:R1:W-:Y:S02]  /*8c80*/  LDGSTS.E.BYPASS.LTC128B.128 [R107+0x2100], [R4.64], !P0 ;  /* 0x02100000046b7fae */ /* 0x0003e4000c101d48 */
[----:B-1----:R-:W-:-:S05]  /*8c90*/  IADD3 R4, P0, R12, R19, RZ ;  /* 0x000000130c047210 */ /* 0x002fca0007f1e0ff */
[----:B------:R-:W-:Y:S01]  /*8ca0*/  IMAD.X R5, R13, 0x1, R16, P0 ;  /* 0x000000010d057824 */ /* 0x000fe200000e0610 */
[----:B--2---:R-:W-:-:S05]  /*8cb0*/  IADD3 R2, P0, R0, R21, RZ ;  /* 0x0000001500027210 */ /* 0x004fca0007f1e0ff */
[----:B---3--:R-:W-:Y:S01]  /*8cc0*/  IMAD.X R3, R6, 0x1, R20, P0 ;  /* 0x0000000106037824 */ /* 0x008fe200000e0614 */
[C---:B------:R-:W-:Y:S02]  /*8cd0*/  ISETP.LT.OR P0, PT, R15.reuse, 0x1, P1 ;  /* 0x000000010f00780c */ /* 0x040fe40000f01670 */
[----:B------:R-:W-:-:S11]  /*8ce0*/  ISETP.LT.OR P1, PT, R15, 0x21, P1 ;  /* 0x000000210f00780c */ /* 0x000fd60000f21670 */
[----:B------:R1:W-:Y:S01]  /*8cf0*/  LDGSTS.E.BYPASS.LTC128B.128 [R107+0x4100], [R4.64], !P0 ;  /* 0x04100000046b7fae */ /* 0x0003e2000c101d48 */
[----:B------:R-:W-:-:S13]  /*8d00*/  ISETP.LT.OR P0, PT, R15, 0x21, P3 ;  /* 0x000000210f00780c */ /* 0x000fda0001f01670 */
[----:B------:R2:W-:Y:S01]  /*8d10*/  LDGSTS.E.BYPASS.LTC128B.128 [R107+0x1100], [R2.64], !P0 ;  /* 0x01100000026b7fae */ /* 0x0005e2000c101d48 */
[----:B-1----:R-:W-:-:S05]  /*8d20*/  IADD3 R4, P0, R0, R17, RZ ;  /* 0x0000001100047210 */ /* 0x002fca0007f1e0ff */
[----:B------:R-:W-:-:S05]  /*8d30*/  IMAD.X R5, R6, 0x1, R18, P0 ;  /* 0x0000000106057824 */ /* 0x000fca00000e0612 */
[----:B------:R1:W-:Y:S01]  /*8d40*/  LDGSTS.E.BYPASS.LTC128B.128 [R107+0x3100], [R4.64], !P2 ;  /* 0x03100000046b7fae */ /* 0x0003e2000d101d48 */
[----:B--2---:R-:W-:-:S05]  /*8d50*/  IADD3 R2, P0, R0, R19, RZ ;  /* 0x0000001300027210 */ /* 0x004fca0007f1e0ff */
[----:B------:R-:W-:-:S05]  /*8d60*/  IMAD.X R3, R6, 0x1, R16, P0 ;  /* 0x0000000106037824 */ /* 0x000fca00000e0610 */
[----:B------:R1:W-:Y:S04]  /*8d70*/  LDGSTS.E.BYPASS.LTC128B.128 [R107+0x5100], [R2.64], !P1 ;  /* 0x05100000026b7fae */ /* 0x0003e8000c901d48 */
[----:B------:R-:W0:Y:S01]  /*8d80*/  LDGDEPBAR ;  /* 0x00000000000079af */ /* 0x000e220000000000 */
[----:B------:R-:W-:Y:S05]  /*8d90*/  @!P5 BRA `(.L_x_1766) ;  /* 0x000004600000d947 */ /* 0x000fea0003800000 */
[----:B-1----:R-:W-:Y:S01]  /*8da0*/  IMAD R2, R22, 0x40, R234 ;  /* 0x0000004016027824 */ /* 0x002fe200078e02ea */
[----:B------:R-:W-:-:S04]  /*8db0*/  MOV R189, RZ ;  /* 0x000000ff00bd7202 */ /* 0x000fc80000000f00 */
        /* <DEDUP_REMOVED lines=26> */
.L_x_1902:
[----:B------:R-:W-:Y:S05]  /*8f60*/  BRA.DIV ~URZ, `(.L_x_1768) ;  /* 0x000111227f007947 */ /* 0x000fea000b800000 */
[----:B------:R-:W3:Y:S01]  /*8f70*/  SHFL.IDX PT, R0, R14, RZ, 0x181f ;  /* 0x00181fff0e007589 */ /* 0x000ee200000e0000 */
[C---:B------:R-:W-:Y:S02]  /*8f80*/  LOP3.LUT P2, RZ, R196.reuse, 0x2, RZ, 0xc0, !PT ;  /* 0x00000002c4ff7812 */ /* 0x040fe4000784c0ff */
[C---:B------:R-:W-:Y:S02]  /*8f90*/  LOP3.LUT P1, RZ, R196.reuse, 0x1, RZ, 0xc0, !PT ;  /* 0x00000001c4ff7812 */ /* 0x040fe4000782c0ff */
[----:B------:R-:W-:Y:S02]  /*8fa0*/  LOP3.LUT P3, RZ, R196, 0x4, RZ, 0xc0, !PT ;  /* 0x00000004c4ff7812 */ /* 0x000fe4000786c0ff */
[----:B------:R-:W-:Y:S02]  /*8fb0*/  SEL R13, RZ, 0x10, P2 ;  /* 0x00000010ff0d7807 */ /* 0x000fe40001000000 */
[----:B------:R-:W-:-:S02]  /*8fc0*/  SEL R12, RZ, 0x10, P1 ;  /* 0x00000010ff0c7807 */ /* 0x000fc40000800000 */
        /* <DEDUP_REMOVED lines=14> */
.L_x_1903:
        /* <DEDUP_REMOVED lines=21> */
.L_x_1766:
[----:B------:R-:W-:Y:S05]  /*9200*/  BSYNC B0 ;  /* 0x0000000000007941 */ /* 0x000fea0003800000 */
.L_x_1765:
[----:B------:R-:W-:Y:S01]  /*9210*/  ISETP.LT.AND P0, PT, RZ, c[0x0][0x27c], PT ;  /* 0x00009f00ff007a0c */ /* 0x000fe20003f01270 */
[----:B------:R-:W0:Y:S01]  /*9220*/  LDGDEPBAR ;  /* 0x00000000000079af */ /* 0x000e220000000000 */
[----:B------:R-:W-:Y:S11]  /*9230*/  BSSY B2, `(.L_x_1769) ;  /* 0x0000580000027945 */ /* 0x000ff60003800000 */
[----:B------:R-:W-:Y:S05]  /*9240*/  @P0 BRA `(.L_x_1770) ;  /* 0x0000002000000947 */ /* 0x000fea0003800000 */
[----:B------:R-:W-:-:S04]  /*9250*/  DEPBAR.LE SB0, 0x3 ;  /* 0x000080c00000791a */ /* 0x000fc80000000000 */
[----:B------:R-:W-:Y:S05]  /*9260*/  BRA `(.L_x_1771) ;  /* 0x000057c000007947 */ /* 0x000fea0003800000 */
.L_x_1770:
[----:B------:R-:W-:Y:S01]  /*9270*/  SHF.R.S32.HI R0, RZ, 0x1f, R142 ;  /* 0x0000001fff007819 */ /* 0x000fe2000001148e */
[----:B-1----:R-:W-:Y:S01]  /*9280*/  IMAD.WIDE.U32 R4, R142, c[0x0][0x280], RZ ;  /* 0x0000a0008e047a25 */ /* 0x002fe200078e00ff */
[----:B------:R-:W-:-:S03]  /*9290*/  ULDC.U8 UR4, c[0x0][0x298] ;  /* 0x0000a60000047ab9 */ /* 0x000fc60000000000 */
[----:B------:R-:W-:Y:S01]  /*92a0*/  IMAD R2, R0, c[0x0][0x280], RZ ;  /* 0x0000a00000027a24 */ /* 0x000fe200078e02ff */
[----:B------:R-:W-:Y:S01]  /*92b0*/  LEA R6, P0, R4, c[0x0][0x270], 0x1 ;  /* 0x00009c0004067a11 */ /* 0x000fe200078008ff */
[----:B------:R-:W-:Y:S02]  /*92c0*/  IMAD R0, R0, c[0x0][0x290], RZ ;  /* 0x0000a40000007a24 */ /* 0x000fe400078e02ff */
[C---:B------:R-:W-:Y:S02]  /*92d0*/  IMAD R7, R142.reuse, c[0x0][0x284], R2 ;  /* 0x0000a1008e077a24 */ /* 0x040fe400078e0202 */
[----:B------:R-:W-:-:S03]  /*92e0*/  IMAD.WIDE.U32 R2, R142, c[0x0][0x290], RZ ;  /* 0x0000a4008e027a25 */ /* 0x000fc600078e00ff */
[----:B------:R-:W-:Y:S01]  /*92f0*/  IADD3 R7, R7, R5, RZ ;  /* 0x0000000507077210 */ /* 0x000fe20007ffe0ff */
[----:B------:R-:W-:-:S03]  /*9300*/  IMAD R5, R142, c[0x0][0x294], R0 ;  /* 0x0000a5008e057a24 */ /* 0x000fc600078e0200 */
[----:B------:R-:W-:Y:S02]  /*9310*/  LEA.HI.X R0, R4, c[0x0][0x274], R7, 0x1, P0 ;  /* 0x00009d0004007a11 */ /* 0x000fe400000f0c07 */
[C---:B------:R-:W-:Y:S02]  /*9320*/  LEA R12, P0, R2.reuse, c[0x0][0x288], 0x1 ;  /* 0x0000a200020c7a11 */ /* 0x040fe400078008ff */
[----:B------:R-:W-:Y:S02]  /*9330*/  IADD3 R3, R5, R3, RZ ;  /* 0x0000000305037210 */ /* 0x000fe40007ffe0ff */
[----:B------:R-:W-:Y:S02]  /*9340*/  LEA R7, R237, R206, 0x7 ;  /* 0x000000ceed077211 */ /* 0x000fe400078e38ff */
[----:B------:R-:W-:Y:S02]  /*9350*/  LEA.HI.X R5, R2, c[0x0][0x28c], R3, 0x1, P0 ;  /* 0x0000a30002057a11 */ /* 0x000fe400000f0c03 */
[----:B------:R-:W-:-:S13]  /*9360*/  ISETP.NE.AND P0, PT, RZ, UR4, PT ;  /* 0x00000004ff007c0c */ /* 0x000fda000bf05270 */
[----:B------:R-:W-:Y:S05]  /*9370*/  @!P0 BRA `(.L_x_1772) ;  /* 0x00002a9000008947 */ /* 0x000fea0003800000 */
[----:B------:R-:W-:Y:S05]  /*9380*/  BRA.DIV ~URZ, `(.L_x_1773) ;  /* 0x00010f427f007947 */ /* 0x000fea000b800000 */
[----:B------:R1:W2:Y:S02]  /*9390*/  SHFL.IDX PT, R8, R0, RZ, 0x1c1f ;  /* 0x001c1fff00087589 */ /* 0x0002a400000e0000 */
.L_x_1904:
[----:B------:R-:W-:Y:S05]  /*93a0*/  BRA.DIV ~URZ, `(.L_x_1774) ;  /* 0x00010f927f007947 */ /* 0x000fea000b800000 */
[----:B------:R-:W3:Y:S04]  /*93b0*/  SHFL.IDX PT, R4, R6, RZ, 0x1c1f ;  /* 0x001c1fff06047589 */ /* 0x000ee800000e0000 */
[----:B-1----:R-:W1:Y:S04]  /*93c0*/  SHFL.IDX PT, R0, R12, RZ, 0x1c1f ;  /* 0x001c1fff0c007589 */ /* 0x002e6800000e0000 */
[----:B------:R4:W2:Y:S02]  /*93d0*/  SHFL.IDX PT, R30, R5, RZ, 0x1c1f ;  /* 0x001c1fff051e7589 */ /* 0x0008a400000e0000 */
[----:B--2-4-:R-:W-:-:S02]  /*93e0*/  MOV R5, R8 ;  /* 0x0000000800057202 */ /* 0x014fc40000000f00 */
.L_x_1905:
[----:B-1-3--:R-:W-:Y:S01]  /*93f0*/  ISETP.GE.AND P0, PT, R7, R48, PT ;  /* 0x000000300700720c */ /* 0x00afe20003f06270 */
        /* <DEDUP_REMOVED lines=14> */
[----:B------:R-:W2:Y:S04]  /*94e0*/  LDL R42, [R1+0x30] ;  /* 0x00003000012a7983 */ /* 0x000ea80000100800 */
[----:B------:R-:W3:Y:S04]  /*94f0*/  LDL R41, [R1+0x2c] ;  /* 0x00002c0001297983 */ /* 0x000ee80000100800 */
        /* <DEDUP_REMOVED lines=11> */
[----:B------:R-:W-:Y:S01]  /*95b0*/  CS2R R2, SRZ ;  /* 0x0000000000027805 */ /* 0x000fe2000001ff00 */
[----:B------:R-:W-:-:S02]  /*95c0*/  ISETP.GE.AND P2, PT, R145, c[0x0][0x27c], PT ;  /* 0x00009f0091007a0c */ /* 0x000fc40003f46270 */
[----:B------:R-:W-:Y:S01]  /*95d0*/  ISETP.GE.AND P1, PT, R110, c[0x0][0x27c], PT ;  /* 0x00009f006e007a0c */ /* 0x000fe20003f26270 */
[----:B------:R-:W-:Y:S01]  /*95e0*/  CS2R R20, SRZ ;  /* 0x0000000000147805 */ /* 0x000fe2000001ff00 */
[----:B------:R-:W-:Y:S01]  /*95f0*/  CS2R R22, SRZ ;  /* 0x0000000000167805 */ /* 0x000fe2000001ff00 */
[----:B------:R-:W-:Y:S01]  /*9600*/  CS2R R24, SRZ ;  /* 0x0000000000187805 */ /* 0x000fe2000001ff00 */
[----:B------:R-:W-:Y:S01]  /*9610*/  CS2R R26, SRZ ;  /* 0x00000000001a7805 */ /* 0x000fe2000001ff00 */
[----:B------:R-:W-:Y:S02]  /*9620*/  CS2R R28, SRZ ;  /* 0x00000000001c7805 */ /* 0x000fe4000001ff00 */
[----:B--2---:R-:W-:-:S05]  /*9630*/  @!P4 IADD3 R8, P0, R4, R42, RZ ;  /* 0x0000002a0408c210 */ /* 0x004fca0007f1e0ff */
[----:B---3--:R-:W-:Y:S01]  /*9640*/  @!P4 IMAD.X R9, R5, 0x1, R41, P0 ;  /* 0x000000010509c824 */ /* 0x008fe200000e0629 */
[----:B----4-:R-:W-:-:S04]  /*9650*/  @!P3 IADD3 R12, P0, R4, R40, RZ ;  /* 0x00000028040cb210 */ /* 0x010fc80007f1e0ff */
[----:B------:R1:W5:Y:S01]  /*9660*/  @!P4 LD.E.64 R20, [R8.64] ;  /* 0x000000080814c980 */ /* 0x000362000c101b00 */
[----:B------:R-:W-:Y:S01]  /*9670*/  @!P3 IMAD.X R13, R5, 0x1, R39, P0 ;  /* 0x00000001050db824 */ /* 0x000fe200000e0627 */
[----:B------:R-:W-:-:S04]  /*9680*/  @!P2 IADD3 R14, P0, R4, R38, RZ ;  /* 0x00000026040ea210 */ /* 0x000fc80007f1e0ff */
[----:B------:R2:W5:Y:S01]  /*9690*/  @!P3 LD.E.64 R22, [R12.64] ;  /* 0x000000080c16b980 */ /* 0x000562000c101b00 */
[----:B------:R-:W-:Y:S01]  /*96a0*/  @!P2 IMAD.X R15, R5, 0x1, R37, P0 ;  /* 0x00000001050fa824 */ /* 0x000fe200000e0625 */
[----:B------:R-:W-:-:S04]  /*96b0*/  @!P1 IADD3 R16, P0, R4, R36, RZ ;  /* 0x0000002404109210 */ /* 0x000fc80007f1e0ff */
[----:B------:R3:W5:Y:S01]  /*96c0*/  @!P2 LD.E.64 R24, [R14.64] ;  /* 0x000000080e18a980 */ /* 0x000762000c101b00 */
[----:B------:R-:W-:Y:S01]  /*96d0*/  @!P1 IMAD.X R17, R5, 0x1, R35, P0 ;  /* 0x0000000105119824 */ /* 0x000fe200000e0623 */
[----:B------:R-:W-:-:S04]  /*96e0*/  ISETP.GE.AND P0, PT, R144, c[0x0][0x27c], PT ;  /* 0x00009f0090007a0c */ /* 0x000fc80003f06270 */
[----:B------:R4:W5:Y:S09]  /*96f0*/  @!P1 LD.E.64 R26, [R16.64] ;  /* 0x00000008101a9980 */ /* 0x000972000c101b00 */
[----:B------:R-:W-:-:S05]  /*9700*/  @!P0 IADD3 R32, P5, R4, R34, RZ ;  /* 0x0000002204208210 */ /* 0x000fca0007fbe0ff */
[----:B------:R-:W-:Y:S01]  /*9710*/  @!P0 IMAD.X R33, R5, 0x1, R31, P5 ;  /* 0x0000000105218824 */ /* 0x000fe200028e061f */
[----:B------:R-:W-:Y:S01]  /*9720*/  ISETP.GE.AND P5, PT, R108, c[0x0][0x27c], PT ;  /* 0x00009f006c007a0c */ /* 0x000fe20003fa6270 */
[----:B-1----:R-:W-:Y:S01]  /*9730*/  CS2R R8, SRZ ;  /* 0x0000000000087805 */ /* 0x002fe2000001ff00 */
[----:B--2---:R-:W-:Y:S01]  /*9740*/  CS2R R12, SRZ ;  /* 0x00000000000c7805 */ /* 0x004fe2000001ff00 */
[----:B---3--:R-:W-:Y:S01]  /*9750*/  CS2R R14, SRZ ;  /* 0x00000000000e7805 */ /* 0x008fe2000001ff00 */
[----:B------:R1:W5:Y:S09]  /*9760*/  @!P0 LD.E.64 R28, [R32.64] ;  /* 0x00000008201c8980 */ /* 0x000372000c101b00 */
[----:B------:R-:W-:-:S02]  /*9770*/  @!P5 IMAD.MOV.U32 R6, RZ, RZ, R4 ;  /* 0x000000ffff06d224 */ /* 0x000fc400078e0004 */
[----:B------:R-:W-:Y:S02]  /*9780*/  @!P5 IMAD.MOV.U32 R7, RZ, RZ, R5 ;  /* 0x000000ffff07d224 */ /* 0x000fe400078e0005 */
[----:B------:R-:W-:Y:S02]  /*9790*/  @!P5 IMAD.MOV.U32 R4, RZ, RZ, R0 ;  /* 0x000000ffff04d224 */ /* 0x000fe400078e0000 */
[----:B------:R-:W-:Y:S02]  /*97a0*/  @!P5 IMAD.MOV.U32 R5, RZ, RZ, R30 ;  /* 0x000000ffff05d224 */ /* 0x000fe400078e001e */
[----:B------:R-:W-:-:S04]  /*97b0*/  @!P5 IMAD.WIDE R6, R108, 0x2, R6 ;  /* 0x000000026c06d825 */ /* 0x000fc800078e0206 */
[----:B------:R-:W-:Y:S01]  /*97c0*/  @!P5 IMAD.WIDE R4, R108, 0x2, R4 ;  /* 0x000000026c04d825 */ /* 0x000fe200078e0204 */
[----:B------:R2:W5:Y:S04]  /*97d0*/  @!P5 LD.E.64 R18, [R6.64] ;  /* 0x000000080612d980 */ /* 0x000568000c101b00 */
[----:B------:R3:W5:Y:S01]  /*97e0*/  @!P5 LD.E.64 R2, [R4.64] ;  /* 0x000000080402d980 */ /* 0x000762000c101b00 */
[----:B--2---:R-:W-:Y:S01]  /*97f0*/  CS2R R6, SRZ ;  /* 0x0000000000067805 */ /* 0x004fe2000001ff00 */
[----:B---3--:R-:W-:-:S05]  /*9800*/  @!P4 IADD3 R4, P5, R0, R42, RZ ;  /* 0x0000002a0004c210 */ /* 0x008fca0007fbe0ff */
[----:B------:R-:W-:-:S05]  /*9810*/  @!P4 IMAD.X R5, R30, 0x1, R41, P5 ;  /* 0x000000011e05c824 */ /* 0x000fca00028e0629 */
[----:B------:R2:W5:Y:S02]  /*9820*/  @!P4 LD.E.64 R6, [R4.64] ;  /* 0x000000080406c980 */ /* 0x000564000c101b00 */
[----:B--2---:R-:W-:-:S05]  /*9830*/  @!P3 IADD3 R4, P4, R0, R40, RZ ;  /* 0x000000280004b210 */ /* 0x004fca0007f9e0ff */
[----:B------:R-:W-:-:S05]  /*9840*/  @!P3 IMAD.X R5, R30, 0x1, R39, P4 ;  /* 0x000000011e05b824 */ /* 0x000fca00020e0627 */
[----:B------:R2:W5:Y:S02]  /*9850*/  @!P3 LD.E.64 R8, [R4.64] ;  /* 0x000000080408b980 */ /* 0x000564000c101b00 */
[----:B--2---:R-:W-:-:S05]  /*9860*/  @!P2 IADD3 R4, P3, R0, R38, RZ ;  /* 0x000000260004a210 */ /* 0x004fca0007f7e0ff */
[----:B------:R-:W-:-:S05]  /*9870*/  @!P2 IMAD.X R5, R30, 0x1, R37, P3 ;  /* 0x000000011e05a824 */ /* 0x000fca00018e0625 */
[----:B------:R2:W5:Y:S01]  /*9880*/  @!P2 LD.E.64 R12, [R4.64] ;  /* 0x00000008040ca980 */ /* 0x000562000c101b00 */
[----:B----4-:R-:W-:Y:S01]  /*9890*/  CS2R R16, SRZ ;  /* 0x0000000000107805 */ /* 0x010fe2000001ff00 */
[----:B--2---:R-:W-:-:S05]  /*98a0*/  @!P1 IADD3 R4, P2, R0, R36, RZ ;  /* 0x0000002400049210 */ /* 0x004fca0007f5e0ff */
[----:B------:R-:W-:-:S05]  /*98b0*/  @!P1 IMAD.X R5, R30, 0x1, R35, P2 ;  /* 0x000000011e059824 */ /* 0x000fca00010e0623 */
[----:B------:R2:W5:Y:S02]  /*98c0*/  @!P1 LD.E.64 R14, [R4.64] ;  /* 0x00000008040e9980 */ /* 0x000564000c101b00 */
[----:B--2---:R-:W-:-:S05]  /*98d0*/  @!P0 IADD3 R4, P1, R0, R34, RZ ;  /* 0x0000002200048210 */ /* 0x004fca0007f3e0ff */
[----:B------:R-:W-:-:S05]  /*98e0*/  @!P0 IMAD.X R5, R30, 0x1, R31, P1 ;  /* 0x000000011e058824 */ /* 0x000fca00008e061f */
[----:B------:R1:W5:Y:S03]  /*98f0*/  @!P0 LD.E.64 R16, [R4.64] ;  /* 0x0000000804108980 */ /* 0x000366000c101b00 */
.L_x_1776:
[----:B------:R-:W-:Y:S05]  /*9900*/  BSYNC B0 ;  /* 0x0000000000007941 */ /* 0x000fea0003800000 */
.L_x_1775:
[--C-:B-----5:R-:W-:Y:S01]  /*9910*/  IMAD.MOV.U32 R39, RZ, RZ, R27.reuse ;  /* 0x000000ffff277224 */ /* 0x120fe200078e001b */
[----:B------:R-:W-:Y:S01]  /*9920*/  SHF.R.U32.HI R0, RZ, 0x10, R27 ;  /* 0x00000010ff007819 */ /* 0x000fe2000001161b */
[--C-:B------:R-:W-:Y:S01]  /*9930*/  IMAD.MOV.U32 R43, RZ, RZ, R25.reuse ;  /* 0x000000ffff2b7224 */ /* 0x100fe200078e0019 */
[----:B-1----:R-:W-:Y:S01]  /*9940*/  SHF.R.U32.HI R33, RZ, 0x10, R25 ;  /* 0x00000010ff217819 */ /* 0x002fe20000011619 */
[----:B------:R-:W-:Y:S01]  /*9950*/  IMAD.MOV.U32 R40, RZ, RZ, R26 ;  /* 0x000000ffff287224 */ /* 0x000fe200078e001a */
[----:B------:R-:W-:Y:S01]  /*9960*/  PRMT R39, R39, 0x5410, R0 ;  /* 0x0000541027277816 */ /* 0x000fe20000000000 */
[----:B------:R-:W-:Y:S01]  /*9970*/  IMAD.MOV.U32 R31, RZ, RZ, R29 ;  /* 0x000000ffff1f7224 */ /* 0x000fe200078e001d */
[----:B------:R-:W-:Y:S01]  /*9980*/  LOP3.LUT R0, R208, 0x18, R104, 0xf8, !PT ;  /* 0x00000018d0007812 */ /* 0x000fe200078ef868 */
[----:B------:R-:W-:Y:S01]  /*9990*/  IMAD.MOV.U32 R32, RZ, RZ, R28 ;  /* 0x000000ffff207224 */ /* 0x000fe200078e001c */
[----:B------:R-:W-:Y:S01]  /*99a0*/  SHF.R.U64 R34, R26, 0x10, R27 ;  /* 0x000000101a227819 */ /* 0x000fe2000000121b */
[----:B------:R-:W-:Y:S01]  /*99b0*/  IMAD.MOV.U32 R37, RZ, RZ, R2 ;  /* 0x000000ffff257224 */ /* 0x000fe200078e0002 */
[----:B------:R-:W-:Y:S01]  /*99c0*/  SHF.R.U32.HI R26, RZ, 0x10, R29 ;  /* 0x00000010ff1a7819 */ /* 0x000fe2000001161d */
[----:B------:R-:W-:Y:S01]  /*99d0*/  IMAD.MOV.U32 R36, RZ, RZ, R3 ;  /* 0x000000ffff247224 */ /* 0x000fe200078e0003 */
[----:B------:R-:W-:Y:S01]  /*99e0*/  LOP3.LUT R0, R148, R0, R147, 0xf6, !PT ;  /* 0x0000000094007212 */ /* 0x000fe200078ef693 */
[----:B------:R-:W-:Y:S01]  /*99f0*/  IMAD.MOV.U32 R47, RZ, RZ, R23 ;  /* 0x000000ffff2f7224 */ /* 0x000fe200078e0017 */
[----:B------:R-:W-:Y:S01]  /*9a00*/  LOP3.LUT P0, RZ, R240, 0x4, RZ, 0xc0, !PT ;  /* 0x00000004f0ff7812 */ /* 0x000fe2000780c0ff */
[----:B------:R-:W-:Y:S01]  /*9a10*/  IMAD.MOV.U32 R55, RZ, RZ, R19 ;  /* 0x000000ffff377224 */ /* 0x000fe200078e0013 */
[----:B------:R-:W-:Y:S01]  /*9a20*/  PRMT R33, R43, 0x5410, R33 ;  /* 0x000054102b217816 */ /* 0x000fe20000000021 */
[----:B------:R-:W-:Y:S01]  /*9a30*/  IMAD.MOV.U32 R53, RZ, RZ, R20 ;  /* 0x000000ffff357224 */ /* 0x000fe200078e0014 */
[----:B------:R-:W-:Y:S01]  /*9a40*/  PRMT R43, R31, 0x5410, R26 ;  /* 0x000054101f2b7816 */ /* 0x000fe2000000001a */
[----:B------:R-:W-:Y:S01]  /*9a50*/  IMAD.SHL.U32 R26, R0, 0x2, RZ ;  /* 0x00000002001a7824 */ /* 0x000fe200078e00ff */
[----:B------:R-:W-:Y:S01]  /*9a60*/  SHF.R.U64 R30, R28, 0x10, R29 ;  /* 0x000000101c1e7819 */ /* 0x000fe2000000121d */
[----:B------:R-:W-:Y:S01]  /*9a70*/  IMAD.MOV.U32 R52, RZ, RZ, R21 ;  /* 0x000000ffff347224 */ /* 0x000fe200078e0015 */
[--C-:B------:R-:W-:Y:S01]  /*9a80*/  SHF.R.U64 R35, R2, 0x10, R3.reuse ;  /* 0x0000001002237819 */ /* 0x100fe20000001203 */
[----:B------:R-:W-:Y:S01]  /*9a90*/  IMAD R2, R237, -0x80, R48 ;  /* 0xffffff80ed027824 */ /* 0x000fe200078e0230 */
[----:B------:R-:W-:Y:S01]  /*9aa0*/  SHF.R.U32.HI R27, RZ, 0x10, R3 ;  /* 0x00000010ff1b7819 */ /* 0x000fe20000011603 */
[----:B------:R-:W-:Y:S01]  /*9ab0*/  IMAD.MOV.U32 R49, RZ, RZ, R22 ;  /* 0x000000ffff317224 */ /* 0x000fe200078e0016 */
[----:B------:R-:W-:Y:S01]  /*9ac0*/  PRMT R34, R40, 0x5410, R34 ;  /* 0x0000541028227816 */ /* 0x000fe20000000022 */
[----:B------:R-:W-:Y:S01]  /*9ad0*/  IMAD.MOV.U32 R56, RZ, RZ, R18 ;  /* 0x000000ffff387224 */ /* 0x000fe200078e0012 */
[----:B------:R-:W-:Y:S01]  /*9ae0*/  PRMT R40, R32, 0x5410, R30 ;  /* 0x0000541020287816 */ /* 0x000fe2000000001e */
[----:B------:R-:W-:Y:S01]  /*9af0*/  IMAD.MOV.U32 R44, RZ, RZ, R24 ;  /* 0x000000ffff2c7224 */ /* 0x000fe200078e0018 */
[----:B------:R-:W-:Y:S01]  /*9b00*/  PRMT R30, R37, 0x5410, R35 ;  /* 0x00005410251e7816 */ /* 0x000fe20000000023 */
[----:B------:R-:W-:Y:S01]  /*9b10*/  IMAD.MOV.U32 R38, RZ, RZ, R6 ;  /* 0x000000ffff267224 */ /* 0x000fe200078e0006 */
[----:B------:R-:W-:Y:S01]  /*9b20*/  IADD3 R0, R26, 0x18100, RZ ;  /* 0x000181001a007810 */ /* 0x000fe20007ffe0ff */
[----:B------:R-:W-:Y:S01]  /*9b30*/  IMAD.MOV.U32 R29, RZ, RZ, R7 ;  /* 0x000000ffff1d7224 */ /* 0x000fe200078e0007 */
[----:B------:R-:W-:Y:S01]  /*9b40*/  IMNMX R35, R2, 0x80, PT ;  /* 0x0000008002237817 */ /* 0x000fe20003800200 */
[----:B------:R-:W-:-:S04]  /*9b50*/  DEPBAR.LE SB0, 0x3 ;  /* 0x000080c00000791a */ /* 0x000fc80000000000 */
[----:B------:R-:W-:Y:S01]  /*9b60*/  PRMT R31, R36, 0x5410, R27 ;  /* 0x00005410241f7816 */ /* 0x000fe2000000001b */
[----:B------:R-:W-:Y:S01]  /*9b70*/  WARPSYNC 0xffffffff ;  /* 0xffffffff00007948 */ /* 0x000fe20003800000 */
[----:B------:R-:W-:Y:S01]  /*9b80*/  IADD3 R27, R26, 0x18140, RZ ;  /* 0x000181401a1b7810 */ /* 0x000fe20007ffe0ff */
[----:B------:R-:W-:Y:S01]  /*9b90*/  BSSY B1, `(.L_x_1777) ;  /* 0x0000129000017945 */ /* 0x000fe20003800000 */
[----:B------:R-:W-:Y:S02]  /*9ba0*/  @P0 IADD3 R27, R0, -0x40, RZ ;  /* 0xffffffc0001b0810 */ /* 0x000fe40007ffe0ff */
[----:B------:R-:W-:Y:S02]  /*9bb0*/  ISETP.GE.AND P0, PT, R206, R35, PT ;  /* 0x00000023ce00720c */ /* 0x000fe40003f06270 */
[--C-:B------:R-:W-:Y:S02]  /*9bc0*/  SHF.R.U64 R46, R22, 0x10, R23.reuse ;  /* 0x00000010162e7819 */ /* 0x100fe40000001217 */
[----:B------:R-:W-:-:S02]  /*9bd0*/  SHF.R.U32.HI R41, RZ, 0x10, R23 ;  /* 0x00000010ff297819 */ /* 0x000fc40000011617 */
[----:B------:R-:W-:Y:S01]  /*9be0*/  SHF.R.U64 R42, R24, 0x10, R25 ;  /* 0x00000010182a7819 */ /* 0x000fe20000001219 */
[----:B------:R-:W-:Y:S01]  /*9bf0*/  IMAD.MOV.U32 R25, RZ, RZ, R8 ;  /* 0x000000ffff197224 */ /* 0x000fe200078e0008 */
[----:B------:R-:W-:Y:S01]  /*9c00*/  SHF.R.U64 R54, R18, 0x10, R19 ;  /* 0x0000001012367819 */ /* 0x000fe20000001213 */
[----:B------:R-:W-:Y:S01]  /*9c10*/  IMAD.MOV.U32 R24, RZ, RZ, R9 ;  /* 0x000000ffff187224 */ /* 0x000fe200078e0009 */
[----:B------:R-:W-:Y:S02]  /*9c20*/  SHF.R.U32.HI R50, RZ, 0x10, R19 ;  /* 0x00000010ff327819 */ /* 0x000fe40000011613 */
[----:B------:R-:W-:Y:S01]  /*9c30*/  SHF.R.U64 R51, R20, 0x10, R21 ;  /* 0x0000001014337819 */ /* 0x000fe20000001215 */
[----:B------:R-:W-:Y:S01]  /*9c40*/  IMAD.MOV.U32 R20, RZ, RZ, R13 ;  /* 0x000000ffff147224 */ /* 0x000fe200078e000d */
[----:B------:R-:W-:Y:S01]  /*9c50*/  SHF.R.U32.HI R45, RZ, 0x10, R21 ;  /* 0x00000010ff2d7819 */ /* 0x000fe20000011615 */
[----:B------:R-:W-:Y:S01]  /*9c60*/  IMAD.MOV.U32 R21, RZ, RZ, R12 ;  /* 0x000000ffff157224 */ /* 0x000fe200078e000c */
[----:B------:R-:W-:-:S02]  /*9c70*/  SHF.R.U64 R23, R8, 0x10, R9 ;  /* 0x0000001008177819 */ /* 0x000fc40000001209 */
        /* <DEDUP_REMOVED lines=8> */
[----:B------:R-:W-:Y:S02]  /*9d00*/  SHF.R.U32.HI R18, RZ, 0x10, R9 ;  /* 0x00000010ff127819 */ /* 0x000fe40000011609 */
[----:B------:R-:W-:-:S02]  /*9d10*/  SHF.R.U64 R9, R14, 0x10, R15 ;  /* 0x000000100e097819 */ /* 0x000fc4000000120f */
[----:B------:R-:W-:Y:S02]  /*9d20*/  SHF.R.U32.HI R4, RZ, 0x10, R15 ;  /* 0x00000010ff047819 */ /* 0x000fe4000001160f */
        /* <DEDUP_REMOVED lines=18> */
[----:B------:R-:W-:Y:S01]  /*9e50*/  PRMT R32, R6, 0x5410, R3 ;  /* 0x0000541006207816 */ /* 0x000fe20000000003 */
[----:B------:R-:W-:Y:S06]  /*9e60*/  BAR.SYNC.DEFER_BLOCKING 0x0 ;  /* 0x0000000000007b1d */ /* 0x000fec0000010000 */
[----:B------:R-:W-:Y:S05]  /*9e70*/  @P0 BRA `(.L_x_1778) ;  /* 0x00000fa000000947 */ /* 0x000fea0003800000 */
[----:B------:R-:W-:Y:S01]  /*9e80*/  ISETP.GE.AND P0, PT, R108, c[0x0][0x27c], PT ;  /* 0x00009f006c007a0c */ /* 0x000fe20003f06270 */
[----:B------:R-:W-:-:S12]  /*9e90*/  BSSY B0, `(.L_x_1779) ;  /* 0x0000028000007945 */ /* 0x000fd80003800000 */
[----:B------:R-:W-:Y:S05]  /*9ea0*/  @P0 BRA `(.L_x_1780) ;  /* 0x0000026000000947 */ /* 0x000fea0003800000 */
[----:B------:R-:W1:Y:S01]  /*9eb0*/  LDS.128 R4, [R26+0x18100] ;  /* 0x018100001a047984 */ /* 0x000e620000000c00 */
        /* <DEDUP_REMOVED lines=10> */
[-C--:B------:R-:W-:Y:S01]  /*9f60*/  FMUL.FTZ R16, R8, R3.reuse ;  /* 0x0000000308107220 */ /* 0x080fe20000410000 */
[C---:B------:R-:W-:Y:S01]  /*9f70*/  SHF.L.U32 R14, R6.reuse, 0x10, RZ ;  /* 0x00000010060e7819 */ /* 0x040fe200000006ff */
[----:B------:R-:W-:Y:S01]  /*9f80*/  FFMA.FTZ R18, R9, R3, -R17 ;  /* 0x0000000309127223 */ /* 0x000fe20000010811 */
[----:B------:R-:W-:Y:S01]  /*9f90*/  LOP3.LUT R13, R6, 0xffff0000, RZ, 0xc0, !PT ;  /* 0xffff0000060d7812 */ /* 0x000fe200078ec0ff */
[CC--:B------:R-:W-:Y:S01]  /*9fa0*/  FMUL.FTZ R8, R4.reuse, R5.reuse ;  /* 0x0000000504087220 */ /* 0x0c0fe20000410000 */
[----:B------:R-:W-:Y:S01]  /*9fb0*/  LOP3.LUT R6, R7, 0xffff0000, RZ, 0xc0, !PT ;  /* 0xffff000007067812 */ /* 0x000fe200078ec0ff */
[----:B------:R-:W-:Y:S01]  /*9fc0*/  FFMA.FTZ R17, R9, R0, R16 ;  /* 0x0000000009117223 */ /* 0x000fe20000010010 */
[----:B------:R-:W-:Y:S01]  /*9fd0*/  LOP3.LUT R0, R31, 0xffff0000, RZ, 0xc0, !PT ;  /* 0xffff00001f007812 */ /* 0x000fe200078ec0ff */
[-C--:B------:R-:W-:Y:S01]  /*9fe0*/  FMUL.FTZ R7, R4, R2.reuse ;  /* 0x0000000204077220 */ /* 0x080fe20000410000 */
[C---:B------:R-:W-:Y:S01]  /*9ff0*/  SHF.L.U32 R4, R50.reuse, 0x10, RZ ;  /* 0x0000001032047819 */ /* 0x040fe200000006ff */
[----:B------:R-:W-:Y:S01]  /*a000*/  FFMA.FTZ R16, R15, R2, -R8 ;  /* 0x000000020f107223 */ /* 0x000fe20000010808 */
        /* <DEDUP_REMOVED lines=16> */
.L_x_1780:
[----:B------:R-:W-:Y:S05]  /*a110*/  BSYNC B0 ;  /* 0x0000000000007941 */ /* 0x000fea0003800000 */
.L_x_1779:
[----:B------:R-:W-:Y:S01]  /*a120*/  ISETP.GE.AND P0, PT, R146, c[0x0][0x27c], PT ;  /* 0x00009f0092007a0c */ /* 0x000fe20003f06270 */
[----:B------:R-:W-:-:S12]  /*a130*/  BSSY B0, `(.L_x_1781) ;  /* 0x0000028000007945 */ /* 0x000fd80003800000 */
[----:B------:R-:W-:Y:S05]  /*a140*/  @P0 BRA `(.L_x_1782) ;  /* 0x0000026000000947 */ /* 0x000fea0003800000 */
[----:B-1----:R-:W1:Y:S01]  /*a150*/  LDS.128 R4, [R27] ;  /* 0x000000001b047984 */ /* 0x002e620000000c00 */
        /* <DEDUP_REMOVED lines=36> */
[----:B------:R1:W-:Y:S02]  /*a3a0*/  STS.128 [R27], R4 ;  /* 0x000000041b007388 */ /* 0x0003e40000000c00 */
.L_x_1782:
[----:B------:R-:W-:Y:S05]  /*a3b0*/  BSYNC B0 ;  /* 0x0000000000007941 */ /* 0x000fea0003800000 */
.L_x_1781:
        /* <DEDUP_REMOVED lines=41> */
.L_x_1784:
[----:B------:R-:W-:Y:S05]  /*a650*/  BSYNC B0 ;  /* 0x0000000000007941 */ /* 0x000fea0003800000 */
.L_x_1783:
        /* <DEDUP_REMOVED lines=41> */
.L_x_1786:
[----:B------:R-:W-:Y:S05]  /*a8f0*/  BSYNC B0 ;  /* 0x0000000000007941 */ /* 0x000fea0003800000 */
.L_x_1785:
        /* <DEDUP_REMOVED lines=23> */
[----:B------:R-:W-:Y:S01]  /*aa70*/  SHF.L.U32 R4, R39, 0x10, RZ ;  /* 0x0000001027047819 */ /* 0x000fe200000006ff */
        /* <DEDUP_REMOVED lines=17> */
.L_x_1788:
[----:B------:R-:W-:Y:S05]  /*ab90*/  BSYNC B0 ;  /* 0x0000000000007941 */ /* 0x000fea0003800000 */
.L_x_1787:
[----:B------:R-:W-:-:S13]  /*aba0*/  ISETP.GE.AND P0, PT, R144, c[0x0][0x27c], PT ;  /* 0x00009f0090007a0c */ /* 0x000fda0003f06270 */
        /* <DEDUP_REMOVED lines=39> */
.L_x_1778:
[----:B------:R-:W-:Y:S05]  /*ae20*/  BSYNC B1 ;  /* 0x0000000000017941 */ /* 0x000fea0003800000 */
.L_x_1777:
[----:B------:R-:W-:-:S04]  /*ae30*/  IADD3 R0, R206, 0x40, RZ ;  /* 0x00000040ce007810 */ /* 0x000fc80007ffe0ff */
[----:B------:R-:W-:-:S13]  /*ae40*/  ISETP.GE.AND P0, PT, R0, R35, PT ;  /* 0x000000230000720c */ /* 0x000fda0003f06270 */
[----:B------:R-:W-:Y:S05]  /*ae50*/  @P0 BRA `(.L_x_1771) ;  /* 0x00003bd000000947 */ /* 0x000fea0003800000 */
        /* <DEDUP_REMOVED lines=21> */
[C---:B------:R-:W-:Y:S01]  /*afb0*/  LOP3.LUT R0, R31.reuse, 0xffff0000, RZ, 0xc0, !PT ;  /* 0xffff00001f007812 */ /* 0x040fe200078ec0ff */
        /* <DEDUP_REMOVED lines=19> */
.L_x_1790:
[----:B------:R-:W-:Y:S05]  /*b0f0*/  BSYNC B0 ;  /* 0x0000000000007941 */ /* 0x000fea0003800000 */
.L_x_1789:
        /* <DEDUP_REMOVED lines=41> */
.L_x_1792:
[----:B------:R-:W-:Y:S05]  /*b390*/  BSYNC B0 ;  /* 0x0000000000007941 */ /* 0x000fea0003800000 */
.L_x_1791:
        /* <DEDUP_REMOVED lines=41> */
.L_x_1794:
[----:B------:R-:W-:Y:S05]  /*b630*/  BSYNC B0 ;  /* 0x0000000000007941 */ /* 0x000fea0003800000 */
.L_x_1793:
        /* <DEDUP_REMOVED lines=41> */
.L_x_1796:
[----:B------:R-:W-:Y:S05]  /*b8d0*/  BSYNC B0 ;  /* 0x0000000000007941 */ /* 0x000fea0003800000 */
.L_x_1795:
        /* <DEDUP_REMOVED lines=41> */
.L_x_1798:
[----:B------:R-:W-:Y:S05]  /*bb70*/  BSYNC B0 ;  /* 0x0000000000007941 */ /* 0x000fea0003800000 */
.L_x_1797:
        /* <DEDUP_REMOVED lines=41> */
.L_x_1772:
[----:B------:R-:W-:Y:S05]  /*be10*/  BRA.DIV ~URZ, `(.L_x_1799) ;  /* 0x0000e6627f007947 */ /* 0x000fea000b800000 */
[----:B------:R-:W1:Y:S02]  /*be20*/  SHFL.IDX PT, R0, R0, RZ, 0x1c1f ;  /* 0x001c1fff00007589 */ /* 0x000e6400000e0000 */
.L_x_1906:
[----:B------:R-:W-:Y:S05]  /*be30*/  BRA.DIV ~URZ, `(.L_x_1800) ;  /* 0x0000e6b27f007947 */ /* 0x000fea000b800000 */
[----:B------:R2:W3:Y:S01]  /*be40*/  SHFL.IDX PT, R8, R6, RZ, 0x1c1f ;  /* 0x001c1fff06087589 */ /* 0x0004e200000e0000 */
[----:B-1----:R-:W-:-:S03]  /*be50*/  MOV R9, R0 ;  /* 0x0000000000097202 */ /* 0x002fc60000000f00 */
[----:B------:R2:W1:Y:S04]  /*be60*/  SHFL.IDX PT, R35, R5, RZ, 0x1c1f ;  /* 0x001c1fff05237589 */ /* 0x00046800000e0000 */
[----:B------:R2:W4:Y:S02]  /*be70*/  SHFL.IDX PT, R32, R12, RZ, 0x1c1f ;  /* 0x001c1fff0c207589 */ /* 0x00052400000e0000 */
.L_x_1907:
        /* <DEDUP_REMOVED lines=11> */
[----:B--2---:R-:W-:Y:S01]  /*bf30*/  CS2R R12, SRZ ;  /* 0x00000000000c7805 */ /* 0x004fe2000001ff00 */
[----:B------:R-:W-:Y:S01]  /*bf40*/  CS2R R6, SRZ ;  /* 0x0000000000067805 */ /* 0x000fe2000001ff00 */
[----:B------:R-:W-:Y:S01]  /*bf50*/  CS2R R4, SRZ ;  /* 0x0000000000047805 */ /* 0x000fe2000001ff00 */
[----:B------:R-:W-:Y:S05]  /*bf60*/  @P0 BRA `(.L_x_1802) ;  /* 0x0000025000000947 */ /* 0x000fea0003800000 */
[----:B------:R-:W-:Y:S01]  /*bf70*/  ISETP.GE.AND P0, PT, R104, c[0x0][0x27c], PT ;  /* 0x00009f0068007a0c */ /* 0x000fe20003f06270 */
[----:B------:R-:W-:Y:S01]  /*bf80*/  CS2R R22, SRZ ;  /* 0x0000000000167805 */ /* 0x000fe2000001ff00 */
[----:B------:R-:W-:Y:S01]  /*bf90*/  CS2R R20, SRZ ;  /* 0x0000000000147805 */ /* 0x000fe2000001ff00 */
[----:B------:R-:W-:Y:S01]  /*bfa0*/  CS2R R6, SRZ ;  /* 0x0000000000067805 */ /* 0x000fe2000001ff00 */
[----:B------:R-:W-:-:S09]  /*bfb0*/  CS2R R4, SRZ ;  /* 0x0000000000047805 */ /* 0x000fd2000001ff00 */
[C---:B------:R-:W-:Y:S01]  /*bfc0*/  @!P0 IMAD.SHL.U32 R0, R104.reuse, 0x2, RZ ;  /* 0x0000000268008824 */ /* 0x040fe200078e00ff */
[----:B------:R-:W-:-:S04]  /*bfd0*/  @!P0 SHF.L.U64.HI R3, R104, 0x1, R105 ;  /* 0x0000000168038819 */ /* 0x000fc80000010269 */
[----:B---3--:R-:W-:-:S05]  /*bfe0*/  @!P0 IADD3 R12, P1, R8, R0, RZ ;  /* 0x00000000080c8210 */ /* 0x008fca0007f3e0ff */
[----:B------:R-:W-:Y:S01]  /*bff0*/  @!P0 IMAD.X R13, R9, 0x1, R3, P1 ;  /* 0x00000001090d8824 */ /* 0x000fe200008e0603 */
[----:B----4-:R-:W-:Y:S02]  /*c000*/  @!P0 IADD3 R2, P1, R32, R0, RZ ;  /* 0x0000000020028210 */ /* 0x010fe40007f3e0ff */
[----:B------:R-:W-:Y:S02]  /*c010*/  IADD3 R0, R104, 0x20, RZ ;  /* 0x0000002068007810 */ /* 0x000fe40007ffe0ff */
[----:B-1----:R-:W-:Y:S01]  /*c020*/  @!P0 IADD3.X R3, R35, R3, RZ, P1, !PT ;  /* 0x0000000323038210 */ /* 0x002fe20000ffe4ff */
[----:B------:R1:W5:Y:S04]  /*c030*/  @!P0 LD.E.128 R20, [R12.64] ;  /* 0x000000080c148980 */ /* 0x000368000c101d00 */
[----:B------:R2:W5:Y:S01]  /*c040*/  @!P0 LD.E.128 R4, [R2.64] ;  /* 0x0000000802048980 */ /* 0x000562000c101d00 */
[----:B------:R-:W-:Y:S01]  /*c050*/  ISETP.GE.AND P0, PT, R0, c[0x0][0x27c], PT ;  /* 0x00009f0000007a0c */ /* 0x000fe20003f06270 */
[----:B------:R-:W-:Y:S01]  /*c060*/  CS2R R26, SRZ ;  /* 0x00000000001a7805 */ /* 0x000fe2000001ff00 */
[----:B------:R-:W-:Y:S01]  /*c070*/  CS2R R24, SRZ ;  /* 0x0000000000187805 */ /* 0x000fe2000001ff00 */
[----:B------:R-:W-:-:S10]  /*c080*/  CS2R R14, SRZ ;  /* 0x00000000000e7805 */ /* 0x000fd4000001ff00 */
[----:B------:R-:W-:-:S04]  /*c090*/  @!P0 IMAD.SHL.U32 R0, R210, 0x8, RZ ;  /* 0x00000008d2008824 */ /* 0x000fc800078e00ff */
[----:B------:R-:W-:Y:S01]  /*c0a0*/  @!P0 IMAD.WIDE R18, R0, 0x2, R8 ;  /* 0x0000000200128825 */ /* 0x000fe200078e0208 */
[----:B-1----:R-:W-:-:S04]  /*c0b0*/  CS2R R12, SRZ ;  /* 0x00000000000c7805 */ /* 0x002fc8000001ff00 */
[----:B------:R1:W5:Y:S01]  /*c0c0*/  @!P0 LD.E.128 R24, [R18.64] ;  /* 0x0000000812188980 */ /* 0x000362000c101d00 */
[----:B--2---:R-:W-:Y:S01]  /*c0d0*/  MOV R3, R35 ;  /* 0x0000002300037202 */ /* 0x004fe20000000f00 */
[----:B------:R-:W-:-:S04]  /*c0e0*/  IMAD.MOV.U32 R2, RZ, RZ, R32 ;  /* 0x000000ffff027224 */ /* 0x000fc800078e0020 */
[----:B------:R-:W-:Y:S01]  /*c0f0*/  @!P0 IMAD.WIDE R16, R0, 0x2, R2 ;  /* 0x0000000200108825 */ /* 0x000fe200078e0202 */
[----:B------:R-:W-:-:S04]  /*c100*/  IADD3 R0, R104, 0x40, RZ ;  /* 0x0000004068007810 */ /* 0x000fc80007ffe0ff */
[----:B------:R2:W5:Y:S01]  /*c110*/  @!P0 LD.E.128 R12, [R16.64] ;  /* 0x00000008100c8980 */ /* 0x000562000c101d00 */
[----:B------:R-:W-:Y:S01]  /*c120*/  ISETP.GE.AND P0, PT, R0, c[0x0][0x27c], PT ;  /* 0x00009f0000007a0c */ /* 0x000fe20003f06270 */
[----:B------:R-:W-:Y:S01]  /*c130*/  CS2R R30, SRZ ;  /* 0x00000000001e7805 */ /* 0x000fe2000001ff00 */
[----:B------:R-:W-:-:S11]  /*c140*/  CS2R R28, SRZ ;  /* 0x00000000001c7805 */ /* 0x000fd6000001ff00 */
[----:B------:R-:W-:Y:S01]  /*c150*/  @!P0 SHF.L.U32 R0, R209, 0x3, RZ ;  /* 0x00000003d1008819 */ /* 0x000fe200000006ff */
[----:B-1----:R-:W-:-:S04]  /*c160*/  CS2R R18, SRZ ;  /* 0x0000000000127805 */ /* 0x002fc8000001ff00 */
[----:B------:R-:W-:-:S04]  /*c170*/  @!P0 IMAD.WIDE R8, R0, 0x2, R8 ;  /* 0x0000000200088825 */ /* 0x000fc800078e0208 */
[----:B------:R-:W-:Y:S01]  /*c180*/  @!P0 IMAD.WIDE R2, R0, 0x2, R2 ;  /* 0x0000000200028825 */ /* 0x000fe200078e0202 */
[----:B------:R1:W5:Y:S01]  /*c190*/  @!P0 LD.E.128 R28, [R8.64] ;  /* 0x00000008081c8980 */ /* 0x000362000c101d00 */
[----:B--2---:R-:W-:-:S06]  /*c1a0*/  CS2R R16, SRZ ;  /* 0x0000000000107805 */ /* 0x004fcc000001ff00 */
[----:B------:R1:W5:Y:S02]  /*c1b0*/  @!P0 LD.E.128 R16, [R2.64] ;  /* 0x0000000802108980 */ /* 0x000364000c101d00 */
.L_x_1802:
[----:B------:R-:W-:Y:S05]  /*c1c0*/  BSYNC B0 ;  /* 0x0000000000007941 */ /* 0x000fea0003800000 */
.L_x_1801:
[--C-:B-----5:R-:W-:Y:S01]  /*c1d0*/  IMAD.MOV.U32 R43, RZ, RZ, R27.reuse ;  /* 0x000000ffff2b7224 */ /* 0x120fe200078e001b */
[----:B------:R-:W-:Y:S01]  /*c1e0*/  SHF.R.U32.HI R0, RZ, 0x10, R27 ;  /* 0x00000010ff007819 */ /* 0x000fe2000001161b */
[----:B------:R-:W-:Y:S01]  /*c1f0*/  IMAD.MOV.U32 R37, RZ, RZ, R30 ;  /* 0x000000ffff257224 */ /* 0x000fe200078e001e */
[----:B-1----:R-:W-:Y:S01]  /*c200*/  SHF.R.U64 R35, R30, 0x10, R31 ;  /* 0x000000101e237819 */ /* 0x002fe2000000121f */
[----:B------:R-:W-:Y:S01]  /*c210*/  IMAD.MOV.U32 R56, RZ, RZ, R20 ;  /* 0x000000ffff387224 */ /* 0x000fe200078e0014 */
[----:B------:R-:W-:Y:S01]  /*c220*/  PRMT R43, R43, 0x5410, R0 ;  /* 0x000054102b2b7816 */ /* 0x000fe20000000000 */
[----:B------:R-:W-:Y:S01]  /*c230*/  IMAD R0, R237, -0x80, R48 ;  /* 0xffffff80ed007824 */ /* 0x000fe200078e0230 */
[----:B------:R-:W-:Y:S01]  /*c240*/  SHF.R.U64 R51, R22, 0x10, R23 ;  /* 0x0000001016337819 */ /* 0x000fe20000001217 */
[----:B------:R-:W-:Y:S01]  /*c250*/  IMAD.MOV.U32 R55, RZ, RZ, R21 ;  /* 0x000000ffff377224 */ /* 0x000fe200078e0015 */
[--C-:B------:R-:W-:Y:S01]  /*c260*/  SHF.R.U32.HI R45, RZ, 0x10, R23.reuse ;  /* 0x00000010ff2d7819 */ /* 0x100fe20000011617 */
[----:B------:R-:W-:Y:S01]  /*c270*/  IMAD.MOV.U32 R53, RZ, RZ, R22 ;  /* 0x000000ffff357224 */ /* 0x000fe200078e0016 */
[----:B------:R-:W-:Y:S01]  /*c280*/  IMNMX R57, R0, 0x80, PT ;  /* 0x0000008000397817 */ /* 0x000fe20003800200 */
[----:B------:R-:W-:Y:S01]  /*c290*/  IMAD.MOV.U32 R52, RZ, RZ, R23 ;  /* 0x000000ffff347224 */ /* 0x000fe200078e0017 */
[--C-:B------:R-:W-:Y:S01]  /*c2a0*/  SHF.R.U64 R46, R24, 0x10, R25.reuse ;  /* 0x00000010182e7819 */ /* 0x100fe20000001219 */
[----:B------:R-:W-:Y:S01]  /*c2b0*/  IMAD.MOV.U32 R49, RZ, RZ, R24 ;  /* 0x000000ffff317224 */ /* 0x000fe200078e0018 */
[----:B------:R-:W-:Y:S01]  /*c2c0*/  ISETP.GE.AND P0, PT, R206, R57, PT ;  /* 0x00000039ce00720c */ /* 0x000fe20003f06270 */
[--C-:B------:R-:W-:Y:S01]  /*c2d0*/  IMAD.MOV.U32 R47, RZ, RZ, R25.reuse ;  /* 0x000000ffff2f7224 */ /* 0x100fe200078e0019 */
[----:B------:R-:W-:Y:S01]  /*c2e0*/  SHF.R.U32.HI R41, RZ, 0x10, R25 ;  /* 0x00000010ff297819 */ /* 0x000fe20000011619 */
[----:B------:R-:W-:Y:S01]  /*c2f0*/  IMAD.MOV.U32 R44, RZ, RZ, R26 ;  /* 0x000000ffff2c7224 */ /* 0x000fe200078e001a */
[----:B------:R-:W-:Y:S01]  /*c300*/  SHF.R.U64 R42, R26, 0x10, R27 ;  /* 0x000000101a2a7819 */ /* 0x000fe2000000121b */
[--C-:B------:R-:W-:Y:S01]  /*c310*/  IMAD.MOV.U32 R40, RZ, RZ, R29.reuse ;  /* 0x000000ffff287224 */ /* 0x100fe200078e001d */
[----:B------:R-:W-:Y:S01]  /*c320*/  SHF.R.U64 R38, R28, 0x10, R29 ;  /* 0x000000101c267819 */ /* 0x000fe2000000121d */
[----:B------:R-:W-:Y:S01]  /*c330*/  IMAD.MOV.U32 R36, RZ, RZ, R31 ;  /* 0x000000ffff247224 */ /* 0x000fe200078e001f */
[----:B------:R-:W-:Y:S01]  /*c340*/  SHF.R.U32.HI R34, RZ, 0x10, R29 ;  /* 0x00000010ff227819 */ /* 0x000fe2000001161d */
[----:B------:R-:W-:Y:S01]  /*c350*/  IMAD.MOV.U32 R39, RZ, RZ, R28 ;  /* 0x000000ffff277224 */ /* 0x000fe200078e001c */
[----:B------:R-:W-:Y:S01]  /*c360*/  SHF.R.U32.HI R30, RZ, 0x10, R31 ;  /* 0x00000010ff1e7819 */ /* 0x000fe2000001161f */
[----:B----4-:R-:W-:Y:S01]  /*c370*/  IMAD.MOV.U32 R32, RZ, RZ, R5 ;  /* 0x000000ffff207224 */ /* 0x010fe200078e0005 */
        /* <DEDUP_REMOVED lines=9> */
[--C-:B------:R-:W-:Y:S01]  /*c410*/  IMAD.MOV.U32 R24, RZ, RZ, R13.reuse ;  /* 0x000000ffff187224 */ /* 0x100fe200078e000d */
[----:B------:R-:W-:Y:S01]  /*c420*/  SHF.R.U64 R23, R12, 0x10, R13 ;  /* 0x000000100c177819 */ /* 0x000fe2000000120d */
[----:B------:R-:W-:Y:S01]  /*c430*/  IMAD.MOV.U32 R21, RZ, RZ, R14 ;  /* 0x000000ffff157224 */ /* 0x000fe200078e000e */
[----:B------:R-:W-:Y:S01]  /*c440*/  SHF.R.U32.HI R22, RZ, 0x10, R7 ;  /* 0x00000010ff167819 */ /* 0x000fe20000011607 */
[----:B------:R-:W-:Y:S01]  /*c450*/  IMAD.MOV.U32 R20, RZ, RZ, R15 ;  /* 0x000000ffff147224 */ /* 0x000fe200078e000f */
[----:B------:R-:W-:-:S04]  /*c460*/  DEPBAR.LE SB0, 0x3 ;  /* 0x000080c00000791a */ /* 0x000fc80000000000 */
[----:B------:R-:W-:Y:S01]  /*c470*/  IMAD.MOV.U32 R12, RZ, RZ, R16 ;  /* 0x000000ffff0c7224 */ /* 0x000fe200078e0010 */
[----:B------:R-:W-:Y:S01]  /*c480*/  SHF.R.U32.HI R13, RZ, 0x10, R13 ;  /* 0x00000010ff0d7819 */ /* 0x000fe2000001160d */
[----:B------:R-:W-:Y:S01]  /*c490*/  IMAD.MOV.U32 R9, RZ, RZ, R17 ;  /* 0x000000ffff097224 */ /* 0x000fe200078e0011 */
[--C-:B------:R-:W-:Y:S01]  /*c4a0*/  SHF.R.U64 R14, R14, 0x10, R15.reuse ;  /* 0x000000100e0e7819 */ /* 0x100fe2000000120f */
[----:B------:R-:W-:Y:S01]  /*c4b0*/  IMAD.MOV.U32 R6, RZ, RZ, R18 ;  /* 0x000000ffff067224 */ /* 0x000fe200078e0012 */
[----:B------:R-:W-:Y:S01]  /*c4c0*/  SHF.R.U32.HI R7, RZ, 0x10, R15 ;  /* 0x00000010ff077819 */ /* 0x000fe2000001160f */
[----:B------:R-:W-:Y:S01]  /*c4d0*/  IMAD.MOV.U32 R5, RZ, RZ, R19 ;  /* 0x000000ffff057224 */ /* 0x000fe200078e0013 */
[--C-:B---3--:R-:W-:Y:S01]  /*c4e0*/  SHF.R.U64 R8, R16, 0x10, R17.reuse ;  /* 0x0000001010087819 */ /* 0x108fe20000001211 */
[----:B------:R-:W-:Y:S01]  /*c4f0*/  WARPSYNC 0xffffffff ;  /* 0xffffffff00007948 */ /* 0x000fe20003800000 */
[----:B------:R-:W-:Y:S01]  /*c500*/  SHF.R.U32.HI R3, RZ, 0x10, R17 ;  /* 0x00000010ff037819 */ /* 0x000fe20000011611 */
[----:B------:R-:W-:Y:S01]  /*c510*/  BSSY B1, `(.L_x_1803) ;  /* 0x0000132000017945 */ /* 0x000fe20003800000 */
[----:B------:R-:W-:-:S02]  /*c520*/  SHF.R.U64 R4, R18, 0x10, R19 ;  /* 0x0000001012047819 */ /* 0x000fc40000001213 */
[----:B------:R-:W-:Y:S02]  /*c530*/  SHF.R.U32.HI R2, RZ, 0x10, R19 ;  /* 0x00000010ff027819 */ /* 0x000fe40000011613 */
        /* <DEDUP_REMOVED lines=22> */
[----:B------:R-:W-:Y:S01]  /*c6a0*/  PRMT R52, R5, 0x5410, R2 ;  /* 0x0000541005347816 */ /* 0x000fe20000000002 */
[----:B------:R-:W-:Y:S06]  /*c6b0*/  BAR.SYNC.DEFER_BLOCKING 0x0 ;  /* 0x0000000000007b1d */ /* 0x000fec0000010000 */
[----:B------:R-:W-:Y:S05]  /*c6c0*/  @P0 BRA `(.L_x_1804) ;  /* 0x0000116000000947 */ /* 0x000fea0003800000 */
[----:B------:R-:W-:Y:S01]  /*c6d0*/  ISETP.GE.AND P0, PT, R104, c[0x0][0x27c], PT ;  /* 0x00009f0068007a0c */ /* 0x000fe20003f06270 */
[----:B------:R-:W-:-:S12]  /*c6e0*/  BSSY B0, `(.L_x_1805) ;  /* 0x000005c000007945 */ /* 0x000fd80003800000 */
[----:B------:R-:W-:Y:S05]  /*c6f0*/  @P0 BRA `(.L_x_1806) ;  /* 0x000005a000000947 */ /* 0x000fea0003800000 */
[----:B------:R-:W-:Y:S01]  /*c700*/  IMAD.MOV.U32 R3, RZ, RZ, c[0x0][0x27c] ;  /* 0x00009f00ff037624 */ /* 0x000fe200078e00ff */
[----:B------:R-:W-:-:S04]  /*c710*/  LOP3.LUT R2, R208, 0x38, R104, 0xf8, !PT ;  /* 0x00000038d0027812 */ /* 0x000fc800078ef868 */
[----:B------:R-:W-:-:S04]  /*c720*/  LEA.HI R3, R3, R235, RZ, 0x1d ;  /* 0x000000eb03037211 */ /* 0x000fc800078fe8ff */
[----:B------:R-:W-:Y:S02]  /*c730*/  SHF.R.S32.HI R4, RZ, 0x1f, R3 ;  /* 0x0000001fff047819 */ /* 0x000fe40000011403 */
[----:B------:R-:W-:Y:S02]  /*c740*/  SHF.L.U32 R0, R3, 0x3, RZ ;  /* 0x0000000303007819 */ /* 0x000fe400000006ff */
[----:B------:R-:W-:Y:S02]  /*c750*/  LEA.HI R3, R4, R3, RZ, 0x3 ;  /* 0x0000000304037211 */ /* 0x000fe400078f18ff */
[----:B------:R-:W-:Y:S02]  /*c760*/  LOP3.LUT R4, R148, R2, R147, 0xf6, !PT ;  /* 0x0000000294047212 */ /* 0x000fe400078ef693 */
[----:B------:R-:W-:Y:S01]  /*c770*/  LOP3.LUT R0, R208, 0x38, R0, 0xf8, !PT ;  /* 0x00000038d0007812 */ /* 0x000fe200078ef800 */
[----:B------:R-:W-:Y:S01]  /*c780*/  IMAD.SHL.U32 R2, R3, 0x400, RZ ;  /* 0x0000040003027824 */ /* 0x000fe200078e00ff */
[----:B------:R-:W-:-:S02]  /*c790*/  SHF.L.U32 R26, R4, 0x1, RZ ;  /* 0x00000001041a7819 */ /* 0x000fc400000006ff */
[----:B------:R-:W-:Y:S02]  /*c7a0*/  LOP3.LUT R0, R0, R147, RZ, 0x3c, !PT ;  /* 0x0000009300007212 */ /* 0x000fe400078e3cff */
[----:B------:R-:W-:Y:S01]  /*c7b0*/  LOP3.LUT R2, R2, 0x7fffe000, RZ, 0xc0, !PT ;  /* 0x7fffe00002027812 */ /* 0x000fe200078ec0ff */
[----:B------:R-:W1:Y:S03]  /*c7c0*/  LDS.128 R12, [R26+0x18100] ;  /* 0x018100001a0c7984 */ /* 0x000e660000000c00 */
[----:B------:R-:W-:Y:S02]  /*c7d0*/  IADD3 R0, R0, R2, R148 ;  /* 0x0000000200007210 */ /* 0x000fe40007ffe094 */
[----:B------:R-:W-:-:S03]  /*c7e0*/  SHF.L.U32 R2, R33, 0x10, RZ ;  /* 0x0000001021027819 */ /* 0x000fc600000006ff */
[----:B------:R-:W-:Y:S02]  /*c7f0*/  IMAD.SHL.U32 R25, R0, 0x2, RZ ;  /* 0x0000000200197824 */ /* 0x000fe400078e00ff */
[----:B------:R-:W-:-:S03]  /*c800*/  IMAD.U32 R0, R54, 0x10000, RZ ;  /* 0x0001000036007824 */ /* 0x000fc600078e00ff */
[----:B------:R-:W2:Y:S01]  /*c810*/  LDS.128 R4, [R25+0x18100] ;  /* 0x0181000019047984 */ /* 0x000ea20000000c00 */
[----:B-1----:R-:W-:Y:S01]  /*c820*/  SHF.L.U32 R16, R12, 0x10, RZ ;  /* 0x000000100c107819 */ /* 0x002fe200000006ff */
[----:B------:R-:W-:Y:S01]  /*c830*/  IMAD.U32 R18, R13, 0x10000, RZ ;  /* 0x000100000d127824 */ /* 0x000fe200078e00ff */
[C---:B------:R-:W-:Y:S01]  /*c840*/  SHF.L.U32 R19, R14.reuse, 0x10, RZ ;  /* 0x000000100e137819 */ /* 0x040fe200000006ff */
[----:B------:R-:W-:Y:S01]  /*c850*/  IMAD.U32 R22, R15, 0x10000, RZ ;  /* 0x000100000f167824 */ /* 0x000fe200078e00ff */
[----:B------:R-:W-:Y:S02]  /*c860*/  LOP3.LUT R20, R14, 0xffff0000, RZ, 0xc0, !PT ;  /* 0xffff00000e147812 */ /* 0x000fe400078ec0ff */
[----:B------:R-:W-:Y:S02]  /*c870*/  LOP3.LUT R17, R12, 0xffff0000, RZ, 0xc0, !PT ;  /* 0xffff00000c117812 */ /* 0x000fe400078ec0ff */
[----:B------:R-:W-:Y:S02]  /*c880*/  LOP3.LUT R24, R13, 0xffff0000, RZ, 0xc0, !PT ;  /* 0xffff00000d187812 */ /* 0x000fe400078ec0ff */
[----:B------:R-:W-:-:S02]  /*c890*/  LOP3.LUT R23, R15, 0xffff0000, RZ, 0xc0, !PT ;  /* 0xffff00000f177812 */ /* 0x000fc400078ec0ff */
[C---:B--2---:R-:W-:Y:S01]  /*c8a0*/  SHF.L.U32 R3, R4.reuse, 0x10, RZ ;  /* 0x0000001004037819 */ /* 0x044fe200000006ff */
[----:B------:R-:W-:Y:S01]  /*c8b0*/  IMAD.U32 R9, R5, 0x10000, RZ ;  /* 0x0001000005097824 */ /* 0x000fe200078e00ff */
[----:B------:R-:W-:Y:S01]  /*c8c0*/  LOP3.LUT R8, R4, 0xffff0000, RZ, 0xc0, !PT ;  /* 0xffff000004087812 */ /* 0x000fe200078ec0ff */
[----:B------:R-:W-:Y:S01]  /*c8d0*/  IMAD.U32 R13, R7, 0x10000, RZ ;  /* 0x00010000070d7824 */ /* 0x000fe200078e00ff */
[----:B------:R-:W-:Y:S01]  /*c8e0*/  LOP3.LUT R4, R33, 0xffff0000, RZ, 0xc0, !PT ;  /* 0xffff000021047812 */ /* 0x000fe200078ec0ff */
[----:B------:R-:W-:Y:S01]  /*c8f0*/  FMUL.FTZ R14, R3, R2 ;  /* 0x00000002030e7220 */ /* 0x000fe20000410000 */
[----:B------:R-:W-:Y:S02]  /*c900*/  LOP3.LUT R21, R5, 0xffff0000, RZ, 0xc0, !PT ;  /* 0xffff000005157812 */ /* 0x000fe400078ec0ff */
[----:B------:R-:W-:Y:S01]  /*c910*/  SHF.L.U32 R5, R6, 0x10, RZ ;  /* 0x0000001006057819 */ /* 0x000fe200000006ff */
[-C--:B------:R-:W-:Y:S01]  /*c920*/  FFMA.FTZ R32, R16, R0.reuse, -R14 ;  /* 0x0000000010207223 */ /* 0x080fe2000001080e */
[----:B------:R-:W-:Y:S01]  /*c930*/  LOP3.LUT R12, R6, 0xffff0000, RZ, 0xc0, !PT ;  /* 0xffff0000060c7812 */ /* 0x000fe200078ec0ff */
[----:B------:R-:W-:Y:S01]  /*c940*/  FMUL.FTZ R6, R3, R0 ;  /* 0x0000000003067220 */ /* 0x000fe20000410000 */
[----:B------:R-:W-:Y:S01]  /*c950*/  LOP3.LUT R15, R7, 0xffff0000, RZ, 0xc0, !PT ;  /* 0xffff0000070f7812 */ /* 0x000fe200078ec0ff */
[----:B------:R-:W-:Y:S01]  /*c960*/  FMUL.FTZ R7, R8, R4 ;  /* 0x0000000408077220 */ /* 0x000fe20000410000 */
[----:B------:R-:W-:Y:S01]  /*c970*/  LOP3.LUT R3, R54, 0xffff0000, RZ, 0xc0, !PT ;  /* 0xffff000036037812 */ /* 0x000fe200078ec0ff */
[----:B------:R-:W-:Y:S01]  /*c980*/  FFMA.FTZ R31, R16, R2, R6 ;  /* 0x00000002101f7223 */ /* 0x000fe20000010006 */
[----:B------:R-:W-:Y:S01]  /*c990*/  SHF.L.U32 R0, R35, 0x10, RZ ;  /* 0x0000001023007819 */ /* 0x000fe200000006ff */
[----:B------:R-:W-:Y:S01]  /*c9a0*/  IMAD.U32 R2, R50, 0x10000, RZ ;  /* 0x0001000032027824 */ /* 0x000fe200078e00ff */
[----:B------:R-:W-:Y:S01]  /*c9b0*/  SHF.L.U32 R6, R34, 0x10, RZ ;  /* 0x0000001022067819 */ /* 0x000fe200000006ff */
[----:B------:R-:W-:-:S02]  /*c9c0*/  FFMA.FTZ R30, R17, R3, -R7 ;  /* 0x00000003111e7223 */ /* 0x000fc40000010807 */
[C---:B------:R-:W-:Y:S02]  /*c9d0*/  FMUL.FTZ R7, R9.reuse, R0 ;  /* 0x0000000009077220 */ /* 0x040fe40000410000 */
[----:B------:R-:W-:Y:S02]  /*c9e0*/  FMUL.FTZ R8, R8, R3 ;  /* 0x0000000308087220 */ /* 0x000fe40000410000 */
[-C--:B------:R-:W-:Y:S02]  /*c9f0*/  FMUL.FTZ R3, R9, R2.reuse ;  /* 0x0000000209037220 */ /* 0x080fe40000410000 */
[----:B------:R-:W-:Y:S02]  /*ca00*/  FFMA.FTZ R28, R18, R2, -R7 ;  /* 0x00000002121c7223 */ /* 0x000fe40000010807 */
[----:B------:R-:W-:Y:S02]  /*ca10*/  IMAD.U32 R2, R51, 0x10000, RZ ;  /* 0x0001000033027824 */ /* 0x000fe400078e00ff */
[----:B------:R-:W-:-:S02]  /*ca20*/  FFMA.FTZ R29, R17, R4, R8 ;  /* 0x00000004111d7223 */ /* 0x000fc40000010008 */
[----:B------:R-:W-:Y:S01]  /*ca30*/  FFMA.FTZ R27, R18, R0, R3 ;  /* 0x00000000121b7223 */ /* 0x000fe20000010003 */
[----:B------:R-:W-:Y:S01]  /*ca40*/  LOP3.LUT R3, R51, 0xffff0000, RZ, 0xc0, !PT ;  /* 0xffff000033037812 */ /* 0x000fe200078ec0ff */
[C---:B------:R-:W-:Y:S01]  /*ca50*/  FMUL.FTZ R4, R5.reuse, R6 ;  /* 0x0000000605047220 */ /* 0x040fe20000410000 */
[----:B------:R-:W-:Y:S01]  /*ca60*/  LOP3.LUT R0, R34, 0xffff0000, RZ, 0xc0, !PT ;  /* 0xffff000022007812 */ /* 0x000fe200078ec0ff */
[-C--:B------:R-:W-:Y:S01]  /*ca70*/  FMUL.FTZ R9, R5, R2.reuse ;  /* 0x0000000205097220 */ /* 0x080fe20000410000 */
[----:B------:R-:W-:Y:S01]  /*ca80*/  SHF.L.U32 R5, R36, 0x10, RZ ;  /* 0x0000001024057819 */ /* 0x000fe200000006ff */
[----:B------:R-:W-:Y:S02]  /*ca90*/  FFMA.FTZ R18, R19, R2, -R4 ;  /* 0x0000000213127223 */ /* 0x000fe40000010804 */
[----:B------:R-:W-:Y:S02]  /*caa0*/  IMAD.U32 R2, R45, 0x10000, RZ ;  /* 0x000100002d027824 */ /* 0x000fe400078e00ff */
[----:B------:R-:W-:-:S02]  /*cab0*/  FMUL.FTZ R7, R12, R3 ;  /* 0x000000030c077220 */ /* 0x000fc40000410000 */
[----:B------:R-:W-:Y:S02]  /*cac0*/  FMUL.FTZ R4, R13, R5 ;  /* 0x000000050d047220 */ /* 0x000fe40000410000 */
[----:B------:R-:W-:Y:S01]  /*cad0*/  FMUL.FTZ R8, R12, R0 ;  /* 0x000000000c087220 */ /* 0x000fe20000410000 */
[----:B------:R-:W-:Y:S01]  /*cae0*/  F2FP.BF16.PACK_AB R12, R30, R32 ;  /* 0x000000201e0c723e */ /* 0x000fe200000010ff */
        /* <DEDUP_REMOVED lines=15> */
[----:B------:R-:W-:Y:S01]  /*cbe0*/  FFMA.FTZ R8, R24, R4, -R8 ;  /* 0x0000000418087223 */ /* 0x000fe20000010808 */
[----:B------:R-:W-:Y:S01]  /*cbf0*/  F2FP.BF16.PACK_AB R4, R29, R31 ;  /* 0x0000001f1d04723e */ /* 0x000fe200000010ff */
[C---:B------:R-:W-:Y:S01]  /*cc00*/  FFMA.FTZ R3, R23.reuse, R3, -R6 ;  /* 0x0000000317037223 */ /* 0x040fe20000010806 */
[----:B------:R-:W-:Y:S01]  /*cc10*/  F2FP.BF16.PACK_AB R6, R16, R19 ;  /* 0x000000131006723e */ /* 0x000fe200000010ff */
[----:B------:R-:W-:Y:S01]  /*cc20*/  FFMA.FTZ R2, R24, R2, R7 ;  /* 0x0000000218027223 */ /* 0x000fe20000010007 */
[----:B------:R-:W-:Y:S01]  /*cc30*/  F2FP.BF16.PACK_AB R13, R8, R28 ;  /* 0x0000001c080d723e */ /* 0x000fe200000010ff */
[----:B------:R-:W-:Y:S01]  /*cc40*/  FFMA.FTZ R0, R23, R0, R5 ;  /* 0x0000000017007223 */ /* 0x000fe20000010005 */
[----:B------:R-:W-:-:S02]  /*cc50*/  F2FP.BF16.PACK_AB R15, R3, R17 ;  /* 0x00000011030f723e */ /* 0x000fc400000010ff */
[----:B------:R-:W-:Y:S02]  /*cc60*/  F2FP.BF16.PACK_AB R5, R2, R27 ;  /* 0x0000001b0205723e */ /* 0x000fe400000010ff */
[----:B------:R-:W-:Y:S01]  /*cc70*/  F2FP.BF16.PACK_AB R7, R0, R9 ;  /* 0x000000090007723e */ /* 0x000fe200000010ff */
[----:B------:R1:W-:Y:S04]  /*cc80*/  STS.128 [R26+0x18100], R12 ;  /* 0x0181000c1a007388 */ /* 0x0003e80000000c00 */
[----:B------:R1:W-:Y:S02]  /*cc90*/  STS.128 [R25+0x18100], R4 ;  /* 0x0181000419007388 */ /* 0x0003e40000000c00 */
.L_x_1806:
[----:B------:R-:W-:Y:S05]  /*cca0*/  BSYNC B0 ;  /* 0x0000000000007941 */ /* 0x000fea0003800000 */
.L_x_1805:
[----:B------:R-:W-:Y:S01]  /*ccb0*/  IADD3 R0, R104, 0x20, RZ ;  /* 0x0000002068007810 */ /* 0x000fe20007ffe0ff */
[----:B------:R-:W-:Y:S03]  /*ccc0*/  BSSY B0, `(.L_x_1807) ;  /* 0x000005b000007945 */ /* 0x000fe60003800000 */
[----:B------:R-:W-:-:S13]  /*ccd0*/  ISETP.GE.AND P0, PT, R0, c[0x0][0x27c], PT ;  /* 0x00009f0000007a0c */ /* 0x000fda0003f06270 */
        /* <DEDUP_REMOVED lines=13> */
[----:B-1----:R-:W-:Y:S02]  /*cdb0*/  IMAD.SHL.U32 R25, R0, 0x2, RZ ;  /* 0x0000000200197824 */ /* 0x002fe400078e00ff */
[----:B------:R-:W-:-:S03]  /*cdc0*/  IMAD.U32 R0, R46, 0x10000, RZ ;  /* 0x000100002e007824 */ /* 0x000fc600078e00ff */
[----:B------:R-:W1:Y:S02]  /*cdd0*/  LDS.128 R4, [R25+0x18100] ;  /* 0x0181000019047984 */ /* 0x000e640000000c00 */
[C---:B-1----:R-:W-:Y:S01]  /*cde0*/  SHF.L.U32 R3, R4.reuse, 0x10, RZ ;  /* 0x0000001004037819 */ /* 0x042fe200000006ff */
[----:B------:R-:W-:Y:S01]  /*cdf0*/  IMAD.U32 R9, R5, 0x10000, RZ ;  /* 0x0001000005097824 */ /* 0x000fe200078e00ff */
[----:B------:R-:W-:Y:S02]  /*ce00*/  LOP3.LUT R8, R4, 0xffff0000, RZ, 0xc0, !PT ;  /* 0xffff000004087812 */ /* 0x000fe400078ec0ff */
[----:B------:R-:W-:Y:S02]  /*ce10*/  LOP3.LUT R4, R37, 0xffff0000, RZ, 0xc0, !PT ;  /* 0xffff000025047812 */ /* 0x000fe400078ec0ff */
[----:B------:R-:W-:Y:S02]  /*ce20*/  LOP3.LUT R21, R5, 0xffff0000, RZ, 0xc0, !PT ;  /* 0xffff000005157812 */ /* 0x000fe400078ec0ff */
[----:B------:R-:W-:Y:S01]  /*ce30*/  SHF.L.U32 R5, R6, 0x10, RZ ;  /* 0x0000001006057819 */ /* 0x000fe200000006ff */
[----:B--2---:R-:W1:Y:S02]  /*ce40*/  LDS.128 R12, [R32] ;  /* 0x00000000200c7984 */ /* 0x004e640000000c00 */
[----:B-1----:R-:W-:Y:S01]  /*ce50*/  SHF.L.U32 R16, R12, 0x10, RZ ;  /* 0x000000100c107819 */ /* 0x002fe200000006ff */
[----:B------:R-:W-:Y:S01]  /*ce60*/  IMAD.U32 R18, R13, 0x10000, RZ ;  /* 0x000100000d127824 */ /* 0x000fe200078e00ff */
[C---:B------:R-:W-:Y:S01]  /*ce70*/  SHF.L.U32 R19, R14.reuse, 0x10, RZ ;  /* 0x000000100e137819 */ /* 0x040fe200000006ff */
[----:B------:R-:W-:Y:S01]  /*ce80*/  IMAD.U32 R22, R15, 0x10000, RZ ;  /* 0x000100000f167824 */ /* 0x000fe200078e00ff */
[----:B------:R-:W-:Y:S01]  /*ce90*/  LOP3.LUT R20, R14, 0xffff0000, RZ, 0xc0, !PT ;  /* 0xffff00000e147812 */ /* 0x000fe200078ec0ff */
[----:B------:R-:W-:Y:S01]  /*cea0*/  FMUL.FTZ R14, R3, R2 ;  /* 0x00000002030e7220 */ /* 0x000fe20000410000 */
[----:B------:R-:W-:-:S02]  /*ceb0*/  LOP3.LUT R17, R12, 0xffff0000, RZ, 0xc0, !PT ;  /* 0xffff00000c117812 */ /* 0x000fc400078ec0ff */
[----:B------:R-:W-:Y:S01]  /*cec0*/  LOP3.LUT R12, R6, 0xffff0000, RZ, 0xc0, !PT ;  /* 0xffff0000060c7812 */ /* 0x000fe200078ec0ff */
[-C--:B------:R-:W-:Y:S01]  /*ced0*/  FMUL.FTZ R6, R3, R0.reuse ;  /* 0x0000000003067220 */ /* 0x080fe20000410000 */
[----:B------:R-:W-:Y:S01]  /*cee0*/  LOP3.LUT R24, R13, 0xffff0000, RZ, 0xc0, !PT ;  /* 0xffff00000d187812 */ /* 0x000fe200078ec0ff */
[----:B------:R-:W-:Y:S01]  /*cef0*/  IMAD.U32 R13, R7, 0x10000, RZ ;  /* 0x00010000070d7824 */ /* 0x000fe200078e00ff */
[----:B------:R-:W-:Y:S01]  /*cf00*/  LOP3.LUT R23, R15, 0xffff0000, RZ, 0xc0, !PT ;  /* 0xffff00000f177812 */ /* 0x000fe200078ec0ff */
[----:B------:R-:W-:Y:S01]  /*cf10*/  FFMA.FTZ R31, R16, R0, -R14 ;  /* 0x00000000101f7223 */ /* 0x000fe2000001080e */
        /* <DEDUP_REMOVED lines=22> */
[----:B------:R-:W-:Y:S02]  /*d080*/  FMUL.FTZ R7, R12, R3 ;  /* 0x000000030c077220 */ /* 0x000fe40000410000 */
[----:B------:R-:W-:-:S02]  /*d090*/  FMUL.FTZ R4, R13, R5 ;  /* 0x000000050d047220 */ /* 0x000fc40000410000 */
        /* <DEDUP_REMOVED lines=16> */
[-C--:B------:R-:W-:Y:S02]  /*d1a0*/  FMUL.FTZ R5, R15, R3.reuse ;  /* 0x000000030f057220 */ /* 0x080fe40000410000 */
        /* <DEDUP_REMOVED lines=10> */
[----:B------:R1:W-:Y:S04]  /*d250*/  STS.128 [R32], R12 ;  /* 0x0000000c20007388 */ /* 0x0003e80000000c00 */
[----:B------:R1:W-:Y:S02]  /*d260*/  STS.128 [R25+0x18100], R4 ;  /* 0x0181000419007388 */ /* 0x0003e40000000c00 */
.L_x_1808:
[----:B------:R-:W-:Y:S05]  /*d270*/  BSYNC B0 ;  /* 0x0000000000007941 */ /* 0x000fea0003800000 */
.L_x_1807:
        /* <DEDUP_REMOVED lines=18> */
[C---:B-1----:R-:W-:Y:S01]  /*d3a0*/  SHF.L.U32 R3, R4.reuse, 0x10, RZ ;  /* 0x0000001004037819 */ /* 0x042fe200000006ff */
[C---:B------:R-:W-:Y:S01]  /*d3b0*/  IMAD.U32 R9, R5.reuse, 0x10000, RZ ;  /* 0x0001000005097824 */ /* 0x040fe200078e00ff */
        /* <DEDUP_REMOVED lines=71> */
.L_x_1804:
[----:B------:R-:W-:Y:S05]  /*d830*/  BSYNC B1 ;  /* 0x0000000000017941 */ /* 0x000fea0003800000 */
.L_x_1803:
[----:B------:R-:W-:-:S04]  /*d840*/  IADD3 R0, R206, 0x40, RZ ;  /* 0x00000040ce007810 */ /* 0x000fc80007ffe0ff */
[----:B------:R-:W-:-:S13]  /*d850*/  ISETP.GE.AND P0, PT, R0, R57, PT ;  /* 0x000000390000720c */ /* 0x000fda0003f06270 */
[----:B------:R-:W-:Y:S05]  /*d860*/  @P0 BRA `(.L_x_1771) ;  /* 0x000011c000000947 */ /* 0x000fea0003800000 */
[----:B------:R2:W5:Y:S01]  /*d870*/  LDL R58, [R1] ;  /* 0x00000000013a7983 */ /* 0x0005620000100800 */
        /* <DEDUP_REMOVED lines=10> */
[----:B-1----:R-:W3:Y:S01]  /*d920*/  LDL R32, [R1+0x18] ;  /* 0x0000180001207983 */ /* 0x002ee20000100800 */
        /* <DEDUP_REMOVED lines=20> */
[----:B---3--:R-:W1:Y:S02]  /*da70*/  LDS.128 R12, [R32] ;  /* 0x00000000200c7984 */ /* 0x008e640000000c00 */
        /* <DEDUP_REMOVED lines=8> */
[C---:B------:R-:W-:Y:S01]  /*db00*/  FMUL.FTZ R6, R0.reuse, R3 ;  /* 0x0000000300067220 */ /* 0x040fe20000410000 */
        /* <DEDUP_REMOVED lines=12> */
[-C--:B------:R-:W-:Y:S02]  /*dbd0*/  FMUL.FTZ R7, R0, R9.reuse ;  /* 0x0000000900077220 */ /* 0x080fe40000410000 */
[----:B------:R-:W-:Y:S02]  /*dbe0*/  FMUL.FTZ R8, R3, R8 ;  /* 0x0000000803087220 */ /* 0x000fe40000410000 */
[C---:B------:R-:W-:Y:S02]  /*dbf0*/  FMUL.FTZ R3, R2.reuse, R9 ;  /* 0x0000000902037220 */ /* 0x040fe40000410000 */
[----:B------:R-:W-:Y:S02]  /*dc00*/  FFMA.FTZ R27, R2, R18, -R7 ;  /* 0x00000012021b7223 */ /* 0x000fe40000010807 */
[----:B------:R-:W-:Y:S02]  /*dc10*/  IMAD.U32 R2, R51, 0x10000, RZ ;  /* 0x0001000033027824 */ /* 0x000fe400078e00ff */
[----:B------:R-:W-:-:S02]  /*dc20*/  FFMA.FTZ R28, R4, R17, R8 ;  /* 0x00000011041c7223 */ /* 0x000fc40000010008 */
[----:B------:R-:W-:Y:S01]  /*dc30*/  FFMA.FTZ R26, R0, R18, R3 ;  /* 0x00000012001a7223 */ /* 0x000fe20000010003 */
[----:B------:R-:W-:Y:S01]  /*dc40*/  LOP3.LUT R3, R51, 0xffff0000, RZ, 0xc0, !PT ;  /* 0xffff000033037812 */ /* 0x000fe200078ec0ff */
[-C--:B------:R-:W-:Y:S01]  /*dc50*/  FMUL.FTZ R4, R6, R5.reuse ;  /* 0x0000000506047220 */ /* 0x080fe20000410000 */
[----:B------:R-:W-:Y:S01]  /*dc60*/  LOP3.LUT R0, R34, 0xffff0000, RZ, 0xc0, !PT ;  /* 0xffff000022007812 */ /* 0x000fe200078ec0ff */
[----:B------:R-:W-:Y:S01]  /*dc70*/  FMUL.FTZ R9, R2, R5 ;  /* 0x0000000502097220 */ /* 0x000fe20000410000 */
        /* <DEDUP_REMOVED lines=10> */
[C---:B------:R-:W-:Y:S02]  /*dd20*/  FMUL.FTZ R6, R2.reuse, R13 ;  /* 0x0000000d02067220 */ /* 0x040fe40000410000 */
        /* <DEDUP_REMOVED lines=10> */
[C---:B------:R-:W-:Y:S02]  /*ddd0*/  FMUL.FTZ R5, R3.reuse, R15 ;  /* 0x0000000f03057220 */ /* 0x040fe40000410000 */
[----:B------:R-:W-:Y:S01]  /*dde0*/  FFMA.FTZ R8, R4, R24, -R8 ;  /* 0x0000001804087223 */ /* 0x000fe20000010808 */
        /* <DEDUP_REMOVED lines=11> */
.L_x_1810:
[----:B------:R-:W-:Y:S05]  /*dea0*/  BSYNC B0 ;  /* 0x0000000000007941 */ /* 0x000fea0003800000 */
.L_x_1809:
[----:B------:R-:W-:Y:S01]  /*deb0*/  IADD3 R0, R104, 0x20, RZ ;  /* 0x0000002068007810 */ /* 0x000fe20007ffe0ff */
[----:B------:R-:W-:Y:S03]  /*dec0*/  BSSY B0, `(.L_x_1811) ;  /* 0x000005b000007945 */ /* 0x000fe60003800000 */
[----:B------:R-:W-:-:S13]  /*ded0*/  ISETP.GE.AND P0, PT, R0, c[0x0][0x27c], PT ;  /* 0x00009f0000007a0c */ /* 0x000fda0003f06270 */
        /* <DEDUP_REMOVED lines=89> */
.L_x_1812:
[----:B------:R-:W-:Y:S05]  /*e470*/  BSYNC B0 ;  /* 0x0000000000007941 */ /* 0x000fea0003800000 */
.L_x_1811:
[----:B------:R-:W-:-:S04]  /*e480*/  IADD3 R0, R104, 0x40, RZ ;  /* 0x0000004068007810 */ /* 0x000fc80007ffe0ff */
        /* <DEDUP_REMOVED lines=90> */
.L_x_1771:
[----:B------:R-:W-:Y:S05]  /*ea30*/  BSYNC B2 ;  /* 0x0000000000027941 */ /* 0x000fea0003800000 */
.L_x_1769:
[----:B------:R-:W-:-:S04]  /*ea40*/  DEPBAR.LE SB0, 0x2 ;  /* 0x000080800000791a */ /* 0x000fc80000000000 */
[----:B------:R-:W-:Y:S01]  /*ea50*/  WARPSYNC 0xffffffff ;  /* 0xffffffff00007948 */ /* 0x000fe20003800000 */
[----:B------:R-:W-:Y:S01]  /*ea60*/  BAR.SYNC.DEFER_BLOCKING 0x0 ;  /* 0x0000000000007b1d */ /* 0x000fe20000010000 */
[----:B------:R-:W-:Y:S01]  /*ea70*/  IMAD.MOV.U32 R0, RZ, RZ, 0x20 ;  /* 0x00000020ff007424 */ /* 0x000fe200078e00ff */
[----:B------:R-:W-:Y:S02]  /*ea80*/  LOP3.LUT P0, RZ, R182, 0x2, RZ, 0xc0, !PT ;  /* 0x00000002b6ff7812 */ /* 0x000fe4000780c0ff */
[----:B------:R-:W-:Y:S02]  /*ea90*/  LOP3.LUT P1, RZ, R196, 0x10, RZ, 0xc0, !PT ;  /* 0x00000010c4ff7812 */ /* 0x000fe4000782c0ff */
[----:B------:R-:W-:Y:S01]  /*eaa0*/  SEL R177, R0, 0xffffffe0, !P0 ;  /* 0xffffffe000b17807 */ /* 0x000fe20004000000 */
[----:B------:R-:W-:Y:S04]  /*eab0*/  BSSY B0, `(.L_x_1813) ;  /* 0x000004b000007945 */ /* 0x000fe80003800000 */
[----:B------:R-:W-:Y:S01]  /*eac0*/  IMAD.IADD R8, R184, 0x1, R177 ;  /* 0x00000001b8087824 */ /* 0x000fe200078e02b1 */
[----:B-1----:R1:W3:Y:S04]  /*ead0*/  LDSM.16.M88.4 R12, [R178] ;  /* 0x00000000b20c783b */ /* 0x0022e80000000200 */
[----:B------:R1:W4:Y:S04]  /*eae0*/  LDSM.16.M88.4 R36, [R184] ;  /* 0x00000000b824783b */ /* 0x0003280000000200 */
[----:B------:R1:W2:Y:S04]  /*eaf0*/  LDSM.16.M88.4 R48, [R184+0x800] ;  /* 0x00080000b830783b */ /* 0x0002a80000000200 */
[----:B------:R1:W1:Y:S04]  /*eb00*/  LDSM.16.M88.4 R40, [R184+0x1000] ;  /* 0x00100000b828783b */ /* 0x0002680000000200 */
[----:B------:R1:W1:Y:S04]  /*eb10*/  LDSM.16.M88.4 R52, [R184+0x1800] ;  /* 0x00180000b834783b */ /* 0x0002680000000200 */
[----:B------:R1:W1:Y:S04]  /*eb20*/  LDSM.16.M88.4 R4, [R179] ;  /* 0x00000000b304783b */ /* 0x0002680000000200 */
        /* <DEDUP_REMOVED lines=8> */
[C---:B------:R-:W-:Y:S01]  /*ebb0*/  SHF.L.U64.HI R29, R205.reuse, 0x1, R211 ;  /* 0x00000001cd1d7819 */ /* 0x040fe200000102d3 */
[----:B------:R-:W-:Y:S01]  /*ebc0*/  IMAD R0, R0, c[0x0][0x208], RZ ;  /* 0x0000820000007a24 */ /* 0x000fe200078e02ff */
[C---:B------:R-:W-:Y:S01]  /*ebd0*/  SHF.L.U64.HI R27, R204.reuse, 0x1, R212 ;  /* 0x00000001cc1b7819 */ /* 0x040fe200000102d4 */
[----:B------:R-:W-:Y:S01]  /*ebe0*/  IMAD.SHL.U32 R28, R205, 0x2, RZ ;  /* 0x00000002cd1c7824 */ /* 0x000fe200078e00ff */
[----:B------:R-:W-:Y:S01]  /*ebf0*/  SHF.L.U32 R26, R204, 0x1, RZ ;  /* 0x00000001cc1a7819 */ /* 0x000fe200000006ff */
[----:B------:R-:W-:Y:S01]  /*ec00*/  IMAD R0, R194, c[0x0][0x20c], R0 ;  /* 0x00008300c2007a24 */ /* 0x000fe200078e0200 */
[C---:B------:R-:W-:Y:S01]  /*ec10*/  SHF.L.U64.HI R25, R202.reuse, 0x1, R203 ;  /* 0x00000001ca197819 */ /* 0x040fe200000102cb */
[----:B------:R-:W-:Y:S02]  /*ec20*/  IMAD.SHL.U32 R23, R202, 0x2, RZ ;  /* 0x00000002ca177824 */ /* 0x000fe400078e00ff */
[----:B------:R-:W-:Y:S02]  /*ec30*/  IMAD.IADD R3, R3, 0x1, R0 ;  /* 0x0000000103037824 */ /* 0x000fe400078e0200 */
[----:B------:R-:W-:-:S02]  /*ec40*/  IMAD R0, R9, c[0x0][0x218], RZ ;  /* 0x0000860009007a24 */ /* 0x000fc400078e02ff */
[----:B------:R-:W-:-:S04]  /*ec50*/  IMAD.WIDE.U32 R2, R189, c[0x0][0x218], R2 ;  /* 0x00008600bd027a25 */ /* 0x000fc800078e0002 */
[----:B------:R-:W-:Y:S01]  /*ec60*/  IMAD R9, R189, c[0x0][0x21c], R0 ;  /* 0x00008700bd097a24 */ /* 0x000fe200078e0200 */
[----:B------:R-:W-:-:S04]  /*ec70*/  IADD3 R0, P0, R222, R2, RZ ;  /* 0x00000002de007210 */ /* 0x000fc80007f1e0ff */
[----:B------:R-:W-:Y:S02]  /*ec80*/  IADD3.X R2, R233, R3, R9, P0, !PT ;  /* 0x00000003e9027210 */ /* 0x000fe400007fe409 */
[----:B------:R-:W-:-:S04]  /*ec90*/  LEA R24, P0, R0, c[0x0][0x1f8], 0x1 ;  /* 0x00007e0000187a11 */ /* 0x000fc800078008ff */
[----:B------:R-:W-:Y:S01]  /*eca0*/  LEA.HI.X R20, R0, c[0x0][0x1fc], R2, 0x1, P0 ;  /* 0x00007f0000147a11 */ /* 0x000fe200000f0c02 */
[----:B------:R-:W-:Y:S06]  /*ecb0*/  BRA.DIV ~URZ, `(.L_x_1815) ;  /* 0x0000b9727f007947 */ /* 0x000fec000b800000 */
[----:B------:R4:W3:Y:S02]  /*ecc0*/  SHFL.IDX PT, R9, R20, RZ, 0x181f ;  /* 0x00181fff14097589 */ /* 0x0008e400000e0000 */
.L_x_1908:
[----:B------:R-:W-:Y:S05]  /*ecd0*/  BRA.DIV ~URZ, `(.L_x_1816) ;  /* 0x0000b9c27f007947 */ /* 0x000fea000b800000 */
[----:B------:R-:W4:Y:S01]  /*ece0*/  SHFL.IDX PT, R0, R24, RZ, 0x181f ;  /* 0x00181fff18007589 */ /* 0x000f2200000e0000 */
[C---:B------:R-:W-:Y:S02]  /*ecf0*/  LOP3.LUT P3, RZ, R196.reuse, 0x2, RZ, 0xc0, !PT ;  /* 0x00000002c4ff7812 */ /* 0x040fe4000786c0ff */
[C---:B------:R-:W-:Y:S02]  /*ed00*/  LOP3.LUT P2, RZ, R196.reuse, 0x1, RZ, 0xc0, !PT ;  /* 0x00000001c4ff7812 */ /* 0x040fe4000784c0ff */
[----:B------:R-:W-:Y:S02]  /*ed10*/  LOP3.LUT P4, RZ, R196, 0x4, RZ, 0xc0, !PT ;  /* 0x00000004c4ff7812 */ /* 0x000fe4000788c0ff */
[----:B------:R-:W-:Y:S02]  /*ed20*/  SEL R22, RZ, 0x10, P3 ;  /* 0x00000010ff167807 */ /* 0x000fe40001800000 */
[----:B------:R-:W-:-:S02]  /*ed30*/  SEL R21, RZ, 0x10, P2 ;  /* 0x00000010ff157807 */ /* 0x000fc40001000000 */
[C---:B----4-:R-:W-:Y:S02]  /*ed40*/  IADD3 R2, P0, R0.reuse, R23, RZ ;  /* 0x0000001700027210 */ /* 0x050fe40007f1e0ff */
[----:B------:R-:W-:-:S03]  /*ed50*/  IADD3 R18, P1, R0, R26, RZ ;  /* 0x0000001a00127210 */ /* 0x000fc60007f3e0ff */
[C---:B---3--:R-:W-:Y:S01]  /*ed60*/  IMAD.X R3, R9.reuse, 0x1, R25, P0 ;  /* 0x0000000109037824 */ /* 0x048fe200000e0619 */
[----:B------:R-:W-:Y:S01]  /*ed70*/  IADD3 R16, P0, R0, R28, RZ ;  /* 0x0000001c00107210 */ /* 0x000fe20007f1e0ff */
[C---:B------:R-:W-:Y:S01]  /*ed80*/  IMAD.X R19, R9.reuse, 0x1, R27, P1 ;  /* 0x0000000109137824 */ /* 0x040fe200008e061b */
[----:B------:R-:W3:Y:S03]  /*ed90*/  SHFL.IDX PT, R0, R24, 0x1, 0x181f ;  /* 0x00381f0018007f89 */ /* 0x000ee600000e0000 */
[----:B------:R-:W-:Y:S01]  /*eda0*/  IMAD.X R17, R9, 0x1, R29, P0 ;  /* 0x0000000109117824 */ /* 0x000fe200000e061d */
[----:B------:R-:W-:Y:S01]  /*edb0*/  @!PT LDS RZ, [RZ] ;  /* 0x00000000fffff984 */ /* 0x000fe20000000800 */
[----:B------:R4:W-:Y:S04]  /*edc0*/  LDGSTS.E.BYPASS.LTC128B.128 [R107+0x6100], [R2.64], !P3 ;  /* 0x06100000026b7fae */ /* 0x0009e8000d901d48 */
[----:B------:R4:W-:Y:S04]  /*edd0*/  LDGSTS.E.BYPASS.LTC128B.128 [R107+0x8100], [R18.64], !P2 ;  /* 0x08100000126b7fae */ /* 0x0009e8000d101d48 */
[----:B------:R4:W-:Y:S04]  /*ede0*/  LDGSTS.E.BYPASS.LTC128B.128 [R107+0xa100], [R16.64], !P4 ;  /* 0x0a100000106b7fae */ /* 0x0009e8000e101d48 */
[----:B------:R2:W1:Y:S02]  /*edf0*/  SHFL.IDX PT, R9, R20, 0x1, 0x181f ;  /* 0x00381f0014097f89 */ /* 0x00046400000e0000 */
[----:B--2---:R-:W-:-:S02]  /*ee00*/  IMAD.MOV.U32 R20, RZ, RZ, R149 ;  /* 0x000000ffff147224 */ /* 0x004fc400078e0095 */
.L_x_1909:
[----:B---34-:R-:W-:Y:S02]  /*ee10*/  IADD3 R2, -R22, 0x10, RZ ;  /* 0x0000001016027810 */ /* 0x018fe40007ffe1ff */
[----:B------:R-:W-:-:S02]  /*ee20*/  IADD3 R3, -R21, 0x10, RZ ;  /* 0x0000001015037810 */ /* 0x000fc40007ffe1ff */
[----:B------:R-:W-:-:S04]  /*ee30*/  LOP3.LUT R2, R2, 0xf, RZ, 0xc0, !PT ;  /* 0x0000000f02027812 */ /* 0x000fc800078ec0ff */
[-C--:B------:R-:W-:Y:S02]  /*ee40*/  IADD3 R18, P1, P0, R2, R0.reuse, R23 ;  /* 0x0000000002127210 */ /* 0x080fe4000783e017 */
[----:B------:R-:W-:Y:S02]  /*ee50*/  LOP3.LUT R2, R3, 0xf, RZ, 0xc0, !PT ;  /* 0x0000000f03027812 */ /* 0x000fe400078ec0ff */
[----:B------:R-:W-:Y:S02]  /*ee60*/  IADD3 R3, -R20, 0x10, RZ ;  /* 0x0000001014037810 */ /* 0x000fe40007ffe1ff */
[----:B-1----:R-:W-:Y:S02]  /*ee70*/  IADD3.X R19, RZ, R9, R25, P1, P0 ;  /* 0x00000009ff137210 */ /* 0x002fe40000fe0419 */
        /* <DEDUP_REMOVED lines=14> */
.L_x_1814:
[----:B------:R-:W-:Y:S05]  /*ef60*/  BSYNC B0 ;  /* 0x0000000000007941 */ /* 0x000fea0003800000 */
.L_x_1813:
[----:B-1----:R-:W-:Y:S01]  /*ef70*/  IMAD.MOV.U32 R2, RZ, RZ, 0x40 ;  /* 0x00000040ff027424 */ /* 0x002fe200078e00ff */
        /* <DEDUP_REMOVED lines=8> */
[----:B-----5:R-:W1:Y:S03]  /*f000*/  LDSM.16.M88.4 R56, [R2] ;  /* 0x000000000238783b */ /* 0x020e660000000200 */
[C---:B--2---:R-:W-:Y:S01]  /*f010*/  HMMA.16816.F32.BF16 R32, R12.reuse, R48, RZ ;  /* 0x000000300c20723c */ /* 0x044fe200000418ff */
[----:B------:R-:W2:Y:S04]  /*f020*/  LDSM.16.M88.4 R68, [R2+0x800] ;  /* 0x000800000244783b */ /* 0x000ea80000000200 */
[----:B------:R-:W3:Y:S03]  /*f030*/  LDSM.16.M88.4 R76, [R2+0x1000] ;  /* 0x00100000024c783b */ /* 0x000ee60000000200 */
[C---:B------:R-:W-:Y:S01]  /*f040*/  HMMA.16816.F32.BF16 R24, R12.reuse, R36, RZ ;  /* 0x000000240c18723c */ /* 0x040fe200000418ff */
[----:B------:R-:W2:Y:S04]  /*f050*/  LDSM.16.M88.4 R84, [R2+0x1800] ;  /* 0x001800000254783b */ /* 0x000ea80000000200 */
[----:B------:R-:W-:Y:S03]  /*f060*/  LDSM.16.M88.4 R88, [R184+0x3000] ;  /* 0x00300000b858783b */ /* 0x000fe60000000200 */
[C---:B------:R-:W-:Y:S01]  /*f070*/  HMMA.16816.F32.BF16 R48, R12.reuse, R50, RZ ;  /* 0x000000320c30723c */ /* 0x040fe200000418ff */
[----:B------:R-:W-:Y:S04]  /*f080*/  LDSM.16.M88.4 R92, [R0+0x2000] ;  /* 0x00200000005c783b */ /* 0x000fe80000000200 */
[----:B------:R-:W-:Y:S03]  /*f090*/  LDSM.16.M88.4 R96, [R0+0x2800] ;  /* 0x002800000060783b */ /* 0x000fe60000000200 */
[C---:B------:R-:W-:Y:S01]  /*f0a0*/  HMMA.16816.F32.BF16 R44, R12.reuse, R40, RZ ;  /* 0x000000280c2c723c */ /* 0x040fe200000418ff */
[----:B------:R-:W4:Y:S01]  /*f0b0*/  LDL R150, [R1+0x4] ;  /* 0x0000040001967983 */ /* 0x000f220000100800 */
[----:B------:R-:W-:Y:S06]  /*f0c0*/  BSSY B0, `(.L_x_1817) ;  /* 0x000027f000007945 */ /* 0x000fec0003800000 */
[C---:B------:R-:W-:Y:S08]  /*f0d0*/  HMMA.16816.F32.BF16 R40, R12.reuse, R42, RZ ;  /* 0x0000002a0c28723c */ /* 0x040ff000000418ff */
[C---:B------:R-:W-:Y:S08]  /*f0e0*/  HMMA.16816.F32.BF16 R36, R12.reuse, R52, RZ ;  /* 0x000000340c24723c */ /* 0x040ff000000418ff */
[----:B------:R-:W-:Y:S08]  /*f0f0*/  HMMA.16816.F32.BF16 R28, R12, R54, RZ ;  /* 0x000000360c1c723c */ /* 0x000ff000000418ff */
[C---:B------:R-:W-:Y:S08]  /*f100*/  HMMA.16816.F32.BF16 R52, R4.reuse, R62, R20 ;  /* 0x0000003e0434723c */ /* 0x040ff00000041814 */
[C---:B------:R-:W-:Y:S01]  /*f110*/  HMMA.16816.F32.BF16 R20, R4.reuse, R60, R24 ;  /* 0x0000003c0414723c */ /* 0x040fe20000041818 */
[----:B------:R-:W-:Y:S07]  /*f120*/  LDSM.16.M88.4 R24, [R0] ;  /* 0x000000000018783b */ /* 0x000fee0000000200 */
[C---:B------:R-:W-:Y:S08]  /*f130*/  HMMA.16816.F32.BF16 R12, R4.reuse, R64, R32 ;  /* 0x00000040040c723c */ /* 0x040ff00000041820 */
[C---:B------:R-:W-:Y:S08]  /*f140*/  HMMA.16816.F32.BF16 R48, R4.reuse, R66, R48 ;  /* 0x000000420430723c */ /* 0x040ff00000041830 */
[C---:B------:R-:W-:Y:S08]  /*f150*/  HMMA.16816.F32.BF16 R60, R4.reuse, R74, R40 ;  /* 0x0000004a043c723c */ /* 0x040ff00000041828 */
[C---:B------:R-:W-:Y:S01]  /*f160*/  HMMA.16816.F32.BF16 R64, R4.reuse, R72, R44 ;  /* 0x000000480440723c */ /* 0x040fe2000004182c */
[----:B------:R-:W-:Y:S04]  /*f170*/  LDSM.16.M88.4 R44, [R0+0x800] ;  /* 0x00080000002c783b */ /* 0x000fe80000000200 */
[----:B------:R-:W-:Y:S03]  /*f180*/  LDSM.16.M88.4 R72, [R0+0x1800] ;  /* 0x001800000048783b */ /* 0x000fe60000000200 */
[C---:B------:R-:W-:Y:S08]  /*f190*/  HMMA.16816.F32.BF16 R40, R4.reuse, R80, R36 ;  /* 0x000000500428723c */ /* 0x040ff00000041824 */
[----:B------:R-:W-:Y:S01]  /*f1a0*/  HMMA.16816.F32.BF16 R36, R4, R82, R28 ;  /* 0x000000520424723c */ /* 0x000fe2000004181c */
[----:B------:R-:W3:Y:S04]  /*f1b0*/  LDSM.16.M88.4 R4, [R180] ;  /* 0x00000000b404783b */ /* 0x000ee80000000200 */
[----:B------:R-:W-:Y:S03]  /*f1c0*/  LDSM.16.M88.4 R80, [R184+0x2000] ;  /* 0x00200000b850783b */ /* 0x000fe60000000200 */
[C---:B-1----:R-:W-:Y:S08]  /*f1d0*/  HMMA.16816.F32.BF16 R32, R16.reuse, R56, R20 ;  /* 0x000000381020723c */ /* 0x042ff00000041814 */
[C---:B--2---:R-:W-:Y:S01]  /*f1e0*/  HMMA.16816.F32.BF16 R20, R16.reuse, R68, R12 ;  /* 0x000000441014723c */ /* 0x044fe2000004180c */
[----:B------:R-:W-:Y:S07]  /*f1f0*/  LDSM.16.M88.4 R12, [R178+0x4000] ;  /* 0x00400000b20c783b */ /* 0x000fee0000000200 */
[C---:B------:R-:W-:Y:S01]  /*f200*/  HMMA.16816.F32.BF16 R48, R16.reuse, R70, R48 ;  /* 0x000000461030723c */ /* 0x040fe20000041830 */
[----:B------:R-:W1:Y:S07]  /*f210*/  LDSM.16.M88.4 R68, [R0+0x1000] ;  /* 0x001000000044783b */ /* 0x000e6e0000000200 */
[C---:B------:R-:W-:Y:S08]  /*f220*/  HMMA.16816.F32.BF16 R28, R16.reuse, R58, R52 ;  /* 0x0000003a101c723c */ /* 0x040ff00000041834 */
[C---:B---3--:R-:W-:Y:S01]  /*f230*/  HMMA.16816.F32.BF16 R52, R16.reuse, R76, R64 ;  /* 0x0000004c1034723c */ /* 0x048fe20000041840 */
[----:B------:R-:W-:Y:S07]  /*f240*/  LDSM.16.M88.4 R64, [R184+0x3800] ;  /* 0x00380000b840783b */ /* 0x000fee0000000200 */
[C---:B------:R-:W-:Y:S08]  /*f250*/  HMMA.16816.F32.BF16 R40, R16.reuse, R84, R40 ;  /* 0x000000541028723c */ /* 0x040ff00000041828 */
[C---:B------:R-:W-:Y:S01]  /*f260*/  HMMA.16816.F32.BF16 R56, R16.reuse, R78, R60 ;  /* 0x0000004e1038723c */ /* 0x040fe2000004183c */
[----:B------:R-:W-:Y:S07]  /*f270*/  LDSM.16.M88.4 R60, [R8+0x2000] ;  /* 0x00200000083c783b */ /* 0x000fee0000000200 */
[----:B------:R-:W-:Y:S01]  /*f280*/  HMMA.16816.F32.BF16 R36, R16, R86, R36 ;  /* 0x000000561024723c */ /* 0x000fe20000041824 */
[----:B------:R-:W2:Y:S07]  /*f290*/  LDSM.16.M88.4 R84, [R184+0x2800] ;  /* 0x00280000b854783b */ /* 0x000eae0000000200 */
[C---:B------:R-:W-:Y:S08]  /*f2a0*/  HMMA.16816.F32.BF16 R32, R4.reuse, R24, R32 ;  /* 0x000000180420723c */ /* 0x040ff00000041820 */
[C---:B------:R-:W-:Y:S08]  /*f2b0*/  HMMA.16816.F32.BF16 R28, R4.reuse, R26, R28 ;  /* 0x0000001a041c723c */ /* 0x040ff0000004181c */
[C---:B------:R-:W-:Y:S08]  /*f2c0*/  HMMA.16816.F32.BF16 R24, R4.reuse, R44, R20 ;  /* 0x0000002c0418723c */ /* 0x040ff00000041814 */
[C---:B-1----:R-:W-:Y:S08]  /*f2d0*/  HMMA.16816.F32.BF16 R16, R4.reuse, R68, R52 ;  /* 0x000000440410723c */ /* 0x042ff00000041834 */
[C---:B------:R-:W-:Y:S08]  /*f2e0*/  HMMA.16816.F32.BF16 R76, R4.reuse, R72, R40 ;  /* 0x00000048044c723c */ /* 0x040ff00000041828 */
[C---:B------:R-:W-:Y:S01]  /*f2f0*/  HMMA.16816.F32.BF16 R20, R4.reuse, R46, R48 ;  /* 0x0000002e0414723c */ /* 0x040fe20000041830 */
[----:B------:R-:W-:Y:S07]  /*f300*/  LDSM.16.M88.4 R44, [R8+0x2800] ;  /* 0x00280000082c783b */ /* 0x000fee0000000200 */
[C---:B------:R-:W-:Y:S08]  /*f310*/  HMMA.16816.F32.BF16 R68, R4.reuse, R70, R56 ;  /* 0x000000460444723c */ /* 0x040ff00000041838 */
[----:B------:R-:W-:Y:S01]  /*f320*/  HMMA.16816.F32.BF16 R72, R4, R74, R36 ;  /* 0x0000004a0448723c */ /* 0x000fe20000041824 */
[----:B------:R-:W1:Y:S04]  /*f330*/  LDSM.16.M88.4 R4, [R179+0x4000] ;  /* 0x00400000b304783b */ /* 0x000e680000000200 */
[----:B------:R-:W-:Y:S03]  /*f340*/  LDSM.16.M88.4 R36, [R8+0x3000] ;  /* 0x003000000824783b */ /* 0x000fe60000000200 */
[C---:B------:R-:W-:Y:S08]  /*f350*/  HMMA.16816.F32.BF16 R52, R12.reuse, R80, R32 ;  /* 0x000000500c34723c */ /* 0x040ff00000041820 */
[C---:B--2---:R-:W-:Y:S01]  /*f360*/  HMMA.16816.F32.BF16 R48, R12.reuse, R84, R24 ;  /* 0x000000540c30723c */ /* 0x044fe20000041818 */
[----:B------:R-:W-:Y:S07]  /*f370*/  LDSM.16.M88.4 R24, [R180+0x4000] ;  /* 0x00400000b418783b */ /* 0x000fee0000000200 */
[C---:B------:R-:W-:Y:S01]  /*f380*/  HMMA.16816.F32.BF16 R40, R12.reuse, R86, R20 ;  /* 0x000000560c28723c */ /* 0x040fe20000041814 */
[----:B------:R-:W-:Y:S07]  /*f390*/  LDSM.16.M88.4 R84, [R2+0x2000] ;  /* 0x002000000254783b */ /* 0x000fee0000000200 */
[C---:B------:R-:W-:Y:S01]  /*f3a0*/  HMMA.16816.F32.BF16 R32, R12.reuse, R88, R16 ;  /* 0x000000580c20723c */ /* 0x040fe20000041810 */
[----:B------:R-:W2:Y:S07]  /*f3b0*/  LDSM.16.M88.4 R16, [R181+0x4000] ;  /* 0x00400000b510783b */ /* 0x000eae0000000200 */
[----:B------:R-:W-:Y:S08]  /*f3c0*/  HMMA.16816.F32.BF16 R56, R12, R82, R28 ;  /* 0x000000520c38723c */ /* 0x000ff0000004181c */
[----:B-1----:R-:W-:Y:S08]  /*f3d0*/  HMMA.16816.F32.BF16 R20, R4, R60, R52 ;  /* 0x0000003c0414723c */ /* 0x002ff00000041834 */
[C---:B------:R-:W-:Y:S01]  /*f3e0*/  HMMA.16816.F32.BF16 R28, R12.reuse, R90, R68 ;  /* 0x0000005a0c1c723c */ /* 0x040fe20000041844 */
[----:B------:R-:W1:Y:S07]  /*f3f0*/  LDSM.16.M88.4 R88, [R8+0x3800] ;  /* 0x003800000858783b */ /* 0x000e6e0000000200 */
[C---:B------:R-:W-:Y:S01]  /*f400*/  HMMA.16816.F32.BF16 R52, R12.reuse, R64, R76 ;  /* 0x000000400c34723c */ /* 0x040fe2000004184c */
[----:B------:R-:W-:Y:S07]  /*f410*/  LDSM.16.M88.4 R76, [R2+0x3800] ;  /* 0x00380000024c783b */ /* 0x000fee0000000200 */
[----:B------:R-:W-:Y:S01]  /*f420*/  HMMA.16816.F32.BF16 R80, R12, R66, R72 ;  /* 0x000000420c50723c */ /* 0x000fe20000041848 */
[----:B------:R-:W-:Y:S07]  /*f430*/  LDSM.16.M88.4 R64, [R184+0x4000] ;  /* 0x00400000b840783b */ /* 0x000fee0000000200 */
[----:B------:R-:W-:Y:S08]  /*f440*/  HMMA.16816.F32.BF16 R60, R4, R62, R56 ;  /* 0x0000003e043c723c */ /* 0x000ff00000041838 */
[----:B--2---:R-:W-:Y:S01]  /*f450*/  HMMA.16816.F32.BF16 R12, R16, R84, R20 ;  /* 0x00000054100c723c */ /* 0x004fe20000041814 */
[----:B------:R-:W2:Y:S07]  /*f460*/  LDSM.16.M88.4 R20, [R178+0x8000] ;  /* 0x00800000b214783b */ /* 0x000eae0000000200 */
[C---:B------:R-:W-:Y:S01]  /*f470*/  HMMA.16816.F32.BF16 R68, R4.reuse, R46, R40 ;  /* 0x0000002e0444723c */ /* 0x040fe20000041828 */
[----:B------:R-:W3:Y:S07]  /*f480*/  LDSM.16.M88.4 R40, [R2+0x2800] ;  /* 0x002800000228783b */ /* 0x000eee0000000200 */
[C---:B------:R-:W-:Y:S08]  /*f490*/  HMMA.16816.F32.BF16 R72, R4.reuse, R44, R48 ;  /* 0x0000002c0448723c */ /* 0x040ff00000041830 */
[C---:B------:R-:W-:Y:S08]  /*f4a0*/  HMMA.16816.F32.BF16 R56, R4.reuse, R36, R32 ;  /* 0x000000240438723c */ /* 0x040ff00000041820 */
[----:B------:R-:W-:Y:S01]  /*f4b0*/  HMMA.16816.F32.BF16 R48, R4, R38, R28 ;  /* 0x000000260430723c */ /* 0x000fe2000004181c */
[----:B------:R-:W3:Y:S07]  /*f4c0*/  LDSM.16.M88.4 R36, [R2+0x3000] ;  /* 0x003000000224783b */ /* 0x000eee0000000200 */
[----:B------:R-:W-:Y:S01]  /*f4d0*/  HMMA.16816.F32.BF16 R32, R16, R86, R60 ;  /* 0x000000561020723c */ /* 0x000fe2000004183c */
[----:B------:R-:W-:Y:S04]  /*f4e0*/  LDSM.16.M88.4 R84, [R8+0x4000] ;  /* 0x004000000854783b */ /* 0x000fe80000000200 */
[----:B------:R-:W-:Y:S03]  /*f4f0*/  LDSM.16.M88.4 R60, [R0+0x3800] ;  /* 0x00380000003c783b */ /* 0x000fe60000000200 */
[----:B------:R-:W-:Y:S01]  /*f500*/  HMMA.16816.F32.BF16 R28, R24, R92, R12 ;  /* 0x0000005c181c723c */ /* 0x000fe2000004180c */
[----:B------:R-:W4:Y:S07]  /*f510*/  LDSM.16.M88.4 R12, [R179+0x8000] ;  /* 0x00800000b30c783b */ /* 0x000f2e0000000200 */
[----:B-1----:R-:W-:Y:S08]  /*f520*/  HMMA.16816.F32.BF16 R52, R4, R88, R52 ;  /* 0x000000580434723c */ /* 0x002ff00000041834 */
[----:B------:R-:W-:Y:S01]  /*f530*/  HMMA.16816.F32.BF16 R32, R24, R94, R32 ;  /* 0x0000005e1820723c */ /* 0x000fe20000041820 */
[----:B------:R-:W-:Y:S07]  /*f540*/  LDSM.16.M88.4 R92, [R8+0x4800] ;  /* 0x00480000085c783b */ /* 0x000fee0000000200 */
[----:B--2---:R-:W-:Y:S08]  /*f550*/  HMMA.16816.F32.BF16 R28, R20, R64, R28 ;  /* 0x00000040141c723c */ /* 0x004ff0000004181c */
[C---:B---3--:R-:W-:Y:S08]  /*f560*/  HMMA.16816.F32.BF16 R44, R16.reuse, R40, R72 ;  /* 0x00000028102c723c */ /* 0x048ff00000041848 */
[----:B------:R-:W-:Y:S08]  /*f570*/  HMMA.16816.F32.BF16 R72, R16, R42, R68 ;  /* 0x0000002a1048723c */ /* 0x000ff00000041844 */
[----:B------:R-:W-:Y:S01]  /*f580*/  HMMA.16816.F32.BF16 R80, R4, R90, R80 ;  /* 0x0000005a0450723c */ /* 0x000fe20000041850 */
[----:B------:R-:W-:Y:S04]  /*f590*/  LDSM.16.M88.4 R4, [R181+0x8000] ;  /* 0x00800000b504783b */ /* 0x000fe80000000200 */
[----:B------:R-:W-:Y:S03]  /*f5a0*/  LDSM.16.M88.4 R88, [R0+0x4000] ;  /* 0x004000000058783b */ /* 0x000fe60000000200 */
[C---:B------:R-:W-:Y:S01]  /*f5b0*/  HMMA.16816.F32.BF16 R68, R16.reuse, R76, R52 ;  /* 0x0000004c1044723c */ /* 0x040fe20000041834 */
[----:B------:R-:W1:Y:S07]  /*f5c0*/  LDSM.16.M88.4 R52, [R2+0x4000] ;  /* 0x004000000234783b */ /* 0x000e6e0000000200 */
[----:B------:R-:W-:Y:S01]  /*f5d0*/  HMMA.16816.F32.BF16 R100, R16, R36, R56 ;  /* 0x000000241064723c */ /* 0x000fe20000041838 */
[----:B------:R-:W2:Y:S07]  /*f5e0*/  LDSM.16.M88.4 R56, [R184+0x4800] ;  /* 0x00480000b838783b */ /* 0x000eae0000000200 */
[----:B------:R-:W-:Y:S08]  /*f5f0*/  HMMA.16816.F32.BF16 R32, R20, R66, R32 ;  /* 0x000000421420723c */ /* 0x000ff00000041820 */
[----:B----4-:R-:W-:Y:S08]  /*f600*/  HMMA.16816.F32.BF16 R28, R12, R84, R28 ;  /* 0x000000540c1c723c */ /* 0x010ff0000004181c */
[----:B------:R-:W-:Y:S01]  /*f610*/  HMMA.16816.F32.BF16 R112, R16, R38, R48 ;  /* 0x000000261070723c */ /* 0x000fe20000041830 */
[----:B------:R-:W3:Y:S07]  /*f620*/  LDSM.16.M88.4 R48, [R0+0x3000] ;  /* 0x003000000030783b */ /* 0x000eee0000000200 */
[----:B------:R-:W-:Y:S08]  /*f630*/  HMMA.16816.F32.BF16 R40, R24, R96, R44 ;  /* 0x000000601828723c */ /* 0x000ff0000004182c */
[----:B------:R-:W-:Y:S01]  /*f640*/  HMMA.16816.F32.BF16 R64, R16, R78, R80 ;  /* 0x0000004e1040723c */ /* 0x000fe20000041850 */
[----:B------:R-:W4:Y:S04]  /*f650*/  LDSM.16.M88.4 R16, [R180+0x8000] ;  /* 0x00800000b410783b */ /* 0x000f280000000200 */
[----:B------:R-:W4:Y:S03]  /*f660*/  LDSM.16.M88.4 R76, [R184+0x5000] ;  /* 0x00500000b84c783b */ /* 0x000f260000000200 */
[----:B------:R-:W-:Y:S01]  /*f670*/  HMMA.16816.F32.BF16 R44, R24, R98, R72 ;  /* 0x00000062182c723c */ /* 0x000fe20000041848 */
[----:B------:R-:W4:Y:S04]  /*f680*/  LDSM.16.M88.4 R80, [R2+0x4800] ;  /* 0x004800000250783b */ /* 0x000f280000000200 */
[----:B------:R-:W4:Y:S03]  /*f690*/  LDSM.16.M88.4 R72, [R8+0x5000] ;  /* 0x005000000848783b */ /* 0x000f260000000200 */
[----:B------:R-:W-:Y:S08]  /*f6a0*/  HMMA.16816.F32.BF16 R36, R12, R86, R32 ;  /* 0x000000560c24723c */ /* 0x000ff00000041820 */
[----:B-1----:R-:W-:Y:S08]  /*f6b0*/  HMMA.16816.F32.BF16 R28, R4, R52, R28 ;  /* 0x00000034041c723c */ /* 0x002ff0000004181c */
[----:B--2---:R-:W-:Y:S08]  /*f6c0*/  HMMA.16816.F32.BF16 R40, R20, R56, R40 ;  /* 0x000000381428723c */ /* 0x004ff00000041828 */
[----:B---3--:R-:W-:Y:S08]  /*f6d0*/  HMMA.16816.F32.BF16 R32, R24, R48, R100 ;  /* 0x000000301820723c */ /* 0x008ff00000041864 */
[----:B------:R-:W-:Y:S01]  /*f6e0*/  HMMA.16816.F32.BF16 R44, R20, R58, R44 ;  /* 0x0000003a142c723c */ /* 0x000fe2000004182c */
[----:B------:R-:W-:Y:S07]  /*f6f0*/  LDSM.16.M88.4 R56, [R2+0x5000] ;  /* 0x005000000238783b */ /* 0x000fee0000000200 */
[----:B------:R-:W-:Y:S08]  /*f700*/  HMMA.16816.F32.BF16 R36, R4, R54, R36 ;  /* 0x000000360424723c */ /* 0x000ff00000041824 */
[----:B----4-:R-:W-:Y:S08]  /*f710*/  HMMA.16816.F32.BF16 R52, R16, R88, R28 ;  /* 0x000000581034723c */ /* 0x010ff0000004181c */
[----:B------:R-:W-:Y:S08]  /*f720*/  HMMA.16816.F32.BF16 R40, R12, R92, R40 ;  /* 0x0000005c0c28723c */ /* 0x000ff00000041828 */
[C---:B------:R-:W-:Y:S08]  /*f730*/  HMMA.16816.F32.BF16 R84, R24.reuse, R50, R112 ;  /* 0x000000321854723c */ /* 0x040ff00000041870 */
[----:B------:R-:W-:Y:S01]  /*f740*/  HMMA.16816.F32.BF16 R100, R24, R60, R68 ;  /* 0x0000003c1864723c */ /* 0x000fe20000041844 */
[----:B------:R-:W1:Y:S01]  /*f750*/  LDSM.16.M88.4 R68, [R184+0x5800] ;  /* 0x00580000b844783b */ /* 0x000e620000000200 */
[----:B------:R-:W-:-:S06]  /*f760*/  FMUL.FTZ R3, R52, c[0x0][0x320] ;  /* 0x0000c80034037a20 */ /* 0x000fcc0000410000 */
[----:B------:R-:W-:Y:S08]  /*f770*/  HMMA.16816.F32.BF16 R28, R20, R76, R32 ;  /* 0x0000004c141c723c */ /* 0x000ff00000041820 */
[----:B------:R-:W-:Y:S01]  /*f780*/  HMMA.16816.F32.BF16 R96, R24, R62, R64 ;  /* 0x0000003e1860723c */ /* 0x000fe20000041840 */
[----:B------:R-:W2:Y:S04]  /*f790*/  LDSM.16.M88.4 R60, [R0+0x4800] ;  /* 0x00480000003c783b */ /* 0x000ea80000000200 */
[----:B------:R-:W3:Y:S03]  /*f7a0*/  LDSM.16.M88.4 R64, [R0+0x5000] ;  /* 0x005000000040783b */ /* 0x000ee60000000200 */
[----:B------:R-:W-:Y:S08]  /*f7b0*/  HMMA.16816.F32.BF16 R24, R12, R94, R44 ;  /* 0x0000005e0c18723c */ /* 0x000ff0000004182c */
[----:B------:R-:W-:Y:S08]  /*f7c0*/  HMMA.16816.F32.BF16 R48, R16, R90, R36 ;  /* 0x0000005a1030723c */ /* 0x000ff00000041824 */
[----:B------:R-:W-:Y:S01]  /*f7d0*/  HMMA.16816.F32.BF16 R32, R4, R80, R40 ;  /* 0x000000500420723c */ /* 0x000fe20000041828 */
[----:B------:R4:W-:Y:S07]  /*f7e0*/  MUFU.TANH R80, R3 ;  /* 0x0000000300507308 */ /* 0x0009ee0000002400 */
[----:B------:R-:W-:Y:S08]  /*f7f0*/  HMMA.16816.F32.BF16 R40, R20, R78, R84 ;  /* 0x0000004e1428723c */ /* 0x000ff00000041854 */
[----:B------:R-:W-:Y:S01]  /*f800*/  HMMA.16816.F32.BF16 R36, R12, R72, R28 ;  /* 0x000000480c24723c */ /* 0x000fe2000004181c */
[----:B----4-:R-:W-:-:S04]  /*f810*/  FMUL.FTZ R3, R53, c[0x0][0x320] ;  /* 0x0000c80035037a20 */ /* 0x010fc80000410000 */
[----:B------:R4:W-:Y:S03]  /*f820*/  MUFU.TANH R77, R3 ;  /* 0x00000003004d7308 */ /* 0x0009e60000002400 */
[----:B------:R-:W-:Y:S08]  /*f830*/  HMMA.16816.F32.BF16 R24, R4, R82, R24 ;  /* 0x000000520418723c */ /* 0x000ff00000041818 */
[----:B-1----:R-:W-:Y:S01]  /*f840*/  HMMA.16816.F32.BF16 R28, R20, R68, R100 ;  /* 0x00000044141c723c */ /* 0x002fe20000041864 */
[----:B----4-:R-:W-:-:S07]  /*f850*/  FMUL.FTZ R3, R54, c[0x0][0x320] ;  /* 0x0000c80036037a20 */ /* 0x010fce0000410000 */
[----:B--2---:R-:W-:Y:S01]  /*f860*/  HMMA.16816.F32.BF16 R44, R16, R60, R32 ;  /* 0x0000003c102c723c */ /* 0x004fe20000041820 */
[----:B------:R1:W2:Y:S07]  /*f870*/  MUFU.TANH R76, R3 ;  /* 0x00000003004c7308 */ /* 0x0002ae0000002400 */
[----:B------:R-:W-:Y:S08]  /*f880*/  HMMA.16816.F32.BF16 R32, R12, R74, R40 ;  /* 0x0000004a0c20723c */ /* 0x000ff00000041828 */
[----:B------:R-:W-:Y:S01]  /*f890*/  HMMA.16816.F32.BF16 R36, R4, R56, R36 ;  /* 0x000000380424723c */ /* 0x000fe20000041824 */
[----:B-1----:R-:W-:-:S02]  /*f8a0*/  FMUL.FTZ R3, R55, c[0x0][0x320] ;  /* 0x0000c80037037a20 */ /* 0x002fc40000410000 */
[----:B------:R-:W1:Y:S02]  /*f8b0*/  LDSM.16.M88.4 R52, [R8+0x5800] ;  /* 0x005800000834783b */ /* 0x000e640000000200 */
[----:B------:R4:W1:Y:S03]  /*f8c0*/  MUFU.TANH R73, R3 ;  /* 0x0000000300497308 */ /* 0x0008660000002400 */
[----:B------:R-:W-:Y:S08]  /*f8d0*/  HMMA.16816.F32.BF16 R40, R16, R62, R24 ;  /* 0x0000003e1028723c */ /* 0x000ff00000041818 */
[----:B------:R-:W-:Y:S01]  /*f8e0*/  HMMA.16816.F32.BF16 R20, R20, R70, R96 ;  /* 0x000000461414723c */ /* 0x000fe20000041860 */
[----:B----4-:R-:W-:-:S07]  /*f8f0*/  FMUL.FTZ R3, R48, c[0x0][0x320] ;  /* 0x0000c80030037a20 */ /* 0x010fce0000410000 */
[----:B---3--:R-:W-:Y:S01]  /*f900*/  HMMA.16816.F32.BF16 R36, R16, R64, R36 ;  /* 0x000000401024723c */ /* 0x008fe20000041824 */
[----:B------:R3:W4:Y:S02]  /*f910*/  MUFU.TANH R72, R3 ;  /* 0x0000000300487308 */ /* 0x0007240000002400 */
[----:B---3--:R-:W-:-:S05]  /*f920*/  FMUL.FTZ R3, R49, c[0x0][0x320] ;  /* 0x0000c80031037a20 */ /* 0x008fca0000410000 */
[----:B-1----:R-:W-:Y:S01]  /*f930*/  HMMA.16816.F32.BF16 R24, R12, R52, R28 ;  /* 0x000000340c18723c */ /* 0x002fe2000004181c */
[----:B------:R1:W-:Y:S07]  /*f940*/  MUFU.TANH R68, R3 ;  /* 0x0000000300447308 */ /* 0x0003ee0000002400 */
[----:B------:R-:W-:Y:S01]  /*f950*/  HMMA.16816.F32.BF16 R28, R4, R58, R32 ;  /* 0x0000003a041c723c */ /* 0x000fe20000041820 */
[----:B------:R3:W-:Y:S07]  /*f960*/  LDSM.16.M88.4 R32, [R0+0x5800] ;  /* 0x005800000020783b */ /* 0x0007ee0000000200 */
[----:B------:R-:W-:Y:S01]  /*f970*/  HMMA.16816.F32.BF16 R12, R12, R54, R20 ;  /* 0x000000360c0c723c */ /* 0x000fe20000041814 */
[----:B-1----:R-:W-:-:S04]  /*f980*/  FMUL.FTZ R3, R50, c[0x0][0x320] ;  /* 0x0000c80032037a20 */ /* 0x002fc80000410000 */
[----:B------:R1:W1:Y:S01]  /*f990*/  MUFU.TANH R61, R3 ;  /* 0x00000003003d7308 */ /* 0x0002620000002400 */
[----:B---3--:R-:W-:Y:S02]  /*f9a0*/  FMUL.FTZ R0, R40, c[0x0][0x320] ;  /* 0x0000c80028007a20 */ /* 0x008fe40000410000 */
[----:B-1----:R-:W-:Y:S02]  /*f9b0*/  FMUL.FTZ R3, R51, c[0x0][0x320] ;  /* 0x0000c80033037a20 */ /* 0x002fe40000410000 */
[----:B------:R1:W3:Y:S01]  /*f9c0*/  LDSM.16.M88.4 R48, [R2+0x5800] ;  /* 0x005800000230783b */ /* 0x0002e20000000200 */
[----:B------:R-:W-:-:S04]  /*f9d0*/  DEPBAR.LE SB0, 0x2 ;  /* 0x000080800000791a */ /* 0x000fc80000000000 */
[----:B------:R2:W1:Y:S02]  /*f9e0*/  MUFU.TANH R60, R3 ;  /* 0x00000003003c7308 */ /* 0x0004640000002400 */
[----:B--2---:R-:W-:Y:S02]  /*f9f0*/  FMUL.FTZ R3, R44, c[0x0][0x320] ;  /* 0x0000c8002c037a20 */ /* 0x004fe40000410000 */
[----:B-1----:R-:W-:-:S04]  /*fa00*/  FMUL.FTZ R2, R45, c[0x0][0x320] ;  /* 0x0000c8002d027a20 */ /* 0x002fc80000410000 */
[----:B------:R1:W-:Y:S08]  /*fa10*/  MUFU.TANH R45, R0 ;  /* 0x00000000002d7308 */ /* 0x0003f00000002400 */
[----:B------:R2:W-:Y:S01]  /*fa20*/  MUFU.TANH R56, R2 ;  /* 0x0000000200387308 */ /* 0x0005e20000002400 */
[----:B---3--:R-:W-:Y:S01]  /*fa30*/  HMMA.16816.F32.BF16 R20, R4, R48, R24 ;  /* 0x000000300414723c */ /* 0x008fe20000041818 */
[----:B-1----:R-:W-:-:S06]  /*fa40*/  FMUL.FTZ R0, R41, c[0x0][0x320] ;  /* 0x0000c80029007a20 */ /* 0x002fcc0000410000 */
[----:B------:R-:W1:Y:S01]  /*fa50*/  MUFU.TANH R57, R3 ;  /* 0x0000000300397308 */ /* 0x000e620000002400 */
[----:B------:R-:W-:Y:S01]  /*fa60*/  HMMA.16816.F32.BF16 R24, R16, R66, R28 ;  /* 0x000000421018723c */ /* 0x000fe2000004181c */
[----:B--2---:R-:W-:-:S06]  /*fa70*/  FMUL.FTZ R2, R46, c[0x0][0x320] ;  /* 0x0000c8002e027a20 */ /* 0x004fcc0000410000 */
[----:B------:R2:W-:Y:S01]  /*fa80*/  MUFU.TANH R46, R0 ;  /* 0x00000000002e7308 */ /* 0x0005e20000002400 */
[----:B------:R-:W-:Y:S01]  /*fa90*/  HMMA.16816.F32.BF16 R12, R4, R50, R12 ;  /* 0x00000032040c723c */ /* 0x000fe2000004180c */
[----:B------:R-:W-:Y:S06]  /*faa0*/  BAR.SYNC.DEFER_BLOCKING 0x0 ;  /* 0x0000000000007b1d */ /* 0x000fec0000010000 */
[----:B------:R3:W1:Y:S01]  /*fab0*/  MUFU.TANH R52, R2 ;  /* 0x0000000200347308 */ /* 0x0006620000002400 */
[----:B------:R-:W-:Y:S01]  /*fac0*/  HMMA.16816.F32.BF16 R4, R16, R32, R20 ;  /* 0x000000201004723c */ /* 0x000fe20000041814 */
[----:B--2---:R-:W-:-:S06]  /*fad0*/  FMUL.FTZ R0, R42, c[0x0][0x320] ;  /* 0x0000c8002a007a20 */ /* 0x004fcc0000410000 */
[----:B------:R2:W-:Y:S01]  /*fae0*/  MUFU.TANH R44, R0 ;  /* 0x00000000002c7308 */ /* 0x0005e20000002400 */
[----:B---3--:R-:W-:-:S08]  /*faf0*/  FMUL.FTZ R2, R47, c[0x0][0x320] ;  /* 0x0000c8002f027a20 */ /* 0x008fd00000410000 */
[----:B------:R-:W-:Y:S01]  /*fb00*/  HMMA.16816.F32.BF16 R12, R16, R34, R12 ;  /* 0x00000022100c723c */ /* 0x000fe2000004180c */
[----:B------:R-:W-:Y:S01]  /*fb10*/  LDSM.16.MT88.4 R48, [R186] ;  /* 0x00000000ba30783b */ /* 0x000fe20000004200 */
[----:B------:R3:W1:Y:S01]  /*fb20*/  MUFU.TANH R47, R2 ;  /* 0x00000002002f7308 */ /* 0x0006620000002400 */
[----:B--2---:R-:W-:-:S05]  /*fb30*/  FMUL.FTZ R0, R43, c[0x0][0x320] ;  /* 0x0000c8002b007a20 */ /* 0x004fca0000410000 */
[----:B------:R-:W-:Y:S02]  /*fb40*/  FMUL.FTZ R3, R4, c[0x0][0x320] ;  /* 0x0000c80004037a20 */ /* 0x000fe40000410000 */
[----:B------:R2:W1:Y:S01]  /*fb50*/  MUFU.TANH R42, R0 ;  /* 0x00000000002a7308 */ /* 0x0004620000002400 */
[----:B------:R-:W-:Y:S02]  /*fb60*/  FMUL.FTZ R4, R5, c[0x0][0x320] ;  /* 0x0000c80005047a20 */ /* 0x000fe40000410000 */
[----:B------:R-:W-:Y:S02]  /*fb70*/  FMUL.FTZ R8, R6, c[0x0][0x320] ;  /* 0x0000c80006087a20 */ /* 0x000fe40000410000 */
[----:B------:R-:W-:Y:S02]  /*fb80*/  FMUL.FTZ R9, R7, c[0x0][0x320] ;  /* 0x0000c80007097a20 */ /* 0x000fe40000410000 */
[----:B---3--:R-:W-:Y:S01]  /*fb90*/  FMUL.FTZ R2, R26, c[0x0][0x320] ;  /* 0x0000c8001a027a20 */ /* 0x008fe20000410000 */
[----:B------:R3:W-:Y:S01]  /*fba0*/  MUFU.TANH R31, R3 ;  /* 0x00000003001f7308 */ /* 0x0007e20000002400 */
[----:B--2---:R-:W-:-:S07]  /*fbb0*/  FMUL.FTZ R0, R36, c[0x0][0x320] ;  /* 0x0000c80024007a20 */ /* 0x004fce0000410000 */
[----:B------:R2:W-:Y:S08]  /*fbc0*/  MUFU.TANH R30, R2 ;  /* 0x00000002001e7308 */ /* 0x0005f00000002400 */
[----:B------:R1:W1:Y:S01]  /*fbd0*/  MUFU.TANH R41, R0 ;  /* 0x0000000000297308 */ /* 0x0002620000002400 */
[----:B---3--:R-:W-:Y:S02]  /*fbe0*/  FMUL.FTZ R3, R12, c[0x0][0x320] ;  /* 0x0000c8000c037a20 */ /* 0x008fe40000410000 */
[----:B--2---:R-:W-:-:S05]  /*fbf0*/  FMUL.FTZ R2, R27, c[0x0][0x320] ;  /* 0x0000c8001b027a20 */ /* 0x004fca0000410000 */
[----:B------:R-:W-:Y:S01]  /*fc00*/  MUFU.TANH R29, R8 ;  /* 0x00000008001d7308 */ /* 0x000fe20000002400 */
[----:B-1----:R-:W-:-:S07]  /*fc10*/  FMUL.FTZ R0, R37, c[0x0][0x320] ;  /* 0x0000c80025007a20 */ /* 0x002fce0000410000 */
[----:B------:R-:W-:Y:S08]  /*fc20*/  MUFU.TANH R28, R2 ;  /* 0x00000002001c7308 */ /* 0x000ff00000002400 */
[----:B------:R1:W-:Y:S08]  /*fc30*/  MUFU.TANH R40, R0 ;  /* 0x0000000000287308 */ /* 0x0003f00000002400 */
[----:B------:R-:W-:Y:S01]  /*fc40*/  MUFU.TANH R8, R3 ;  /* 0x0000000300087308 */ /* 0x000fe20000002400 */
[----:B-1----:R-:W-:-:S07]  /*fc50*/  FMUL.FTZ R0, R38, c[0x0][0x320] ;  /* 0x0000c80026007a20 */ /* 0x002fce0000410000 */
[----:B------:R1:W-:Y:S08]  /*fc60*/  MUFU.TANH R32, R4 ;  /* 0x0000000400207308 */ /* 0x0003f00000002400 */
[----:B------:R2:W3:Y:S01]  /*fc70*/  MUFU.TANH R38, R0 ;  /* 0x0000000000267308 */ /* 0x0004e20000002400 */
[----:B-1----:R-:W-:-:S07]  /*fc80*/  FMUL.FTZ R4, R13, c[0x0][0x320] ;  /* 0x0000c8000d047a20 */ /* 0x002fce0000410000 */
[----:B------:R-:W-:Y:S01]  /*fc90*/  MUFU.TANH R27, R9 ;  /* 0x00000009001b7308 */ /* 0x000fe20000002400 */
[----:B--2---:R-:W-:-:S07]  /*fca0*/  FMUL.FTZ R0, R39, c[0x0][0x320] ;  /* 0x0000c80027007a20 */ /* 0x004fce0000410000 */
[----:B------:R1:W-:Y:S08]  /*fcb0*/  MUFU.TANH R9, R4 ;  /* 0x0000000400097308 */ /* 0x0003f00000002400 */
[----:B------:R2:W2:Y:S01]  /*fcc0*/  MUFU.TANH R33, R0 ;  /* 0x0000000000217308 */ /* 0x0004a20000002400 */
[----:B-1----:R-:W-:Y:S02]  /*fcd0*/  FMUL.FTZ R4, R14, c[0x0][0x320] ;  /* 0x0000c8000e047a20 */ /* 0x002fe40000410000 */
[----:B--2---:R-:W-:-:S05]  /*fce0*/  FMUL.FTZ R0, R24, c[0x0][0x320] ;  /* 0x0000c80018007a20 */ /* 0x004fca0000410000 */
[----:B------:R1:W2:Y:S02]  /*fcf0*/  MUFU.TANH R36, R0 ;  /* 0x0000000000247308 */ /* 0x0002a40000002400 */
[----:B-1----:R-:W-:-:S06]  /*fd00*/  FMUL.FTZ R0, R25, c[0x0][0x320] ;  /* 0x0000c80019007a20 */ /* 0x002fcc0000410000 */
        /* <DEDUP_REMOVED lines=10> */
[----:B----4-:R-:W-:Y:S02]  /*fdb0*/  FSEL R7, R72, -INF , P0 ;  /* 0xff80000048077808 */ /* 0x010fe40000000000 */
[----:B------:R-:W-:Y:S02]  /*fdc0*/  FMNMX.FTZ R2, R5, R6, !PT ;  /* 0x0000000605027209 */ /* 0x000fe40007810000 */
[----:B------:R-:W-:Y:S02]  /*fdd0*/  FSEL R20, R61, -INF , P0 ;  /* 0xff8000003d147808 */ /* 0x000fe40000000000 */
[----:B------:R-:W-:-:S02]  /*fde0*/  ISETP.GT.AND P0, PT, R0, 0x10, PT ;  /* 0x000000100000780c */ /* 0x000fc40003f04270 */
[----:B------:R-:W-:Y:S02]  /*fdf0*/  FSEL R16, R68, -INF , P1 ;  /* 0xff80000044107808 */ /* 0x000fe40000800000 */
[----:B------:R-:W-:Y:S01]  /*fe00*/  FMNMX.FTZ R2, R7, R2, !PT ;  /* 0x0000000207027209 */ /* 0x000fe20007810000 */
[----:B------:R-:W-:Y:S01]  /*fe10*/  LDSM.16.MT88.4 R68, [R185+0x2800] ;  /* 0x00280000b944783b */ /* 0x000fe20000004200 */
[----:B------:R-:W-:Y:S02]  /*fe20*/  FSEL R21, R60, -INF , P1 ;  /* 0xff8000003c157808 */ /* 0x000fe40000800000 */
[----:B------:R-:W-:Y:S01]  /*fe30*/  ISETP.GT.AND P1, PT, R0, 0x11, PT ;  /* 0x000000110000780c */ /* 0x000fe20003f24270 */
[----:B------:R-:W-:Y:S01]  /*fe40*/  LDSM.16.MT88.4 R60, [R185+0x2000] ;  /* 0x00200000b93c783b */ /* 0x000fe20000004200 */
[----:B------:R-:W-:Y:S02]  /*fe50*/  FSEL R17, R57, -INF , P0 ;  /* 0xff80000039117808 */ /* 0x000fe40000000000 */
[----:B------:R-:W-:-:S02]  /*fe60*/  FMNMX.FTZ R2, R16, R2, !PT ;  /* 0x0000000210027209 */ /* 0x000fc40007810000 */
[----:B------:R-:W-:Y:S02]  /*fe70*/  FSEL R25, R52, -INF , P0 ;  /* 0xff80000034197808 */ /* 0x000fe40000000000 */
[----:B------:R-:W-:Y:S01]  /*fe80*/  ISETP.GT.AND P0, PT, R0, 0x18, PT ;  /* 0x000000180000780c */ /* 0x000fe20003f04270 */
[----:B------:R-:W-:Y:S01]  /*fe90*/  LDSM.16.MT88.4 R52, [R186+0x800] ;  /* 0x00080000ba34783b */ /* 0x000fe20000004200 */
[----:B------:R-:W-:Y:S02]  /*fea0*/  FSEL R22, R56, -INF , P1 ;  /* 0xff80000038167808 */ /* 0x000fe40000800000 */
[----:B------:R-:W-:Y:S02]  /*feb0*/  FMNMX.FTZ R2, R17, R2, !PT ;  /* 0x0000000211027209 */ /* 0x000fe40007810000 */
[----:B------:R-:W-:Y:S02]  /*fec0*/  FSEL R26, R47, -INF , P1 ;  /* 0xff8000002f1a7808 */ /* 0x000fe40000800000 */
[----:B------:R-:W-:-:S02]  /*fed0*/  ISETP.GT.AND P1, PT, R0, 0x19, PT ;  /* 0x000000190000780c */ /* 0x000fc40003f24270 */
[----:B------:R-:W-:Y:S02]  /*fee0*/  FSEL R23, R45, -INF , P0 ;  /* 0xff8000002d177808 */ /* 0x000fe40000000000 */
[----:B------:R-:W-:Y:S02]  /*fef0*/  FMNMX.FTZ R2, R22, R2, !PT ;  /* 0x0000000216027209 */ /* 0x000fe40007810000 */
[----:B------:R-:W-:Y:S02]  /*ff00*/  FSEL R56, R44, -INF , P0 ;  /* 0xff8000002c387808 */ /* 0x000fe40000000000 */
[----:B------:R-:W-:Y:S02]  /*ff10*/  ISETP.GT.AND P0, PT, R0, 0x20, PT ;  /* 0x000000200000780c */ /* 0x000fe40003f04270 */
[----:B------:R-:W-:Y:S02]  /*ff20*/  FSEL R24, R46, -INF , P1 ;  /* 0xff8000002e187808 */ /* 0x000fe40000800000 */
[----:B------:R-:W-:-:S02]  /*ff30*/  FMNMX.FTZ R2, R23, R2, !PT ;  /* 0x0000000217027209 */ /* 0x000fc40007810000 */
[----:B------:R-:W-:Y:S02]  /*ff40*/  FSEL R57, R42, -INF , P1 ;  /* 0xff8000002a397808 */ /* 0x000fe40000800000 */
[----:B------:R-:W-:Y:S02]  /*ff50*/  ISETP.GT.AND P1, PT, R0, 0x21, PT ;  /* 0x000000210000780c */ /* 0x000fe40003f24270 */
[----:B------:R-:W-:Y:S02]  /*ff60*/  FSEL R93, R41, -INF , P0 ;  /* 0xff800000295d7808 */ /* 0x000fe40000000000 */
[----:B------:R-:W-:Y:S02]  /*ff70*/  FMNMX.FTZ R2, R24, R2, !PT ;  /* 0x0000000218027209 */ /* 0x000fe40007810000 */
[----:B------:R-:W-:Y:S02]  /*ff80*/  FMNMX.FTZ R3, R18, R19, !PT ;  /* 0x0000001312037209 */ /* 0x000fe40007810000 */
[----:B---3--:R-:W-:-:S02]  /*ff90*/  FSEL R98, R38, -INF , P0 ;  /* 0xff80000026627808 */ /* 0x008fc40000000000 */
[----:B------:R-:W-:Y:S02]  /*ffa0*/  ISETP.GT.AND P0, PT, R0, 0x28, PT ;  /* 0x000000280000780c */ /* 0x000fe40003f04270 */
[----:B------:R-:W-:Y:S02]  /*ffb0*/  FSEL R92, R40, -INF , P1 ;  /* 0xff800000285c7808 */ /* 0x000fe40000800000 */
[----:B------:R-:W-:Y:S01]  /*ffc0*/  FMNMX.FTZ R2, R93, R2, !PT ;  /* 0x000000025d027209 */ /* 0x000fe20007810000 */
[----:B------:R-:W-:Y:S01]  /*ffd0*/  LDSM.16.MT88.4 R40, [R150] ;  /* 0x000000009628783b */ /* 0x000fe20000004200 */
[----:B------:R-:W-:Y:S02]  /*ffe0*/  FMNMX.FTZ R3, R20, R3, !PT ;  /* 0x0000000314037209 */ /* 0x000fe40007810000 */
[----:B------:R-:W-:Y:S02]  /*fff0*/  FSEL R99, R33, -INF , P1 ;  /* 0xff80000021637808 */ /* 0x000fe40000800000 */
[----:B------:R-:W-:-:S02]  /*10000*/  ISETP.GT.AND P1, PT, R0, 0x29, PT ;  /* 0x000000290000780c */ /* 0x000fc40003f24270 */
[----:B--2---:R-:W-:Y:S02]  /*10010*/  FSEL R89, R36, -INF , P0 ;  /* 0xff80000024597808 */ /* 0x004fe40000000000 */
[----:B------:R-:W-:Y:S02]  /*10020*/  FMNMX.FTZ R2, R92, R2, !PT ;  /* 0x000000025c027209 */ /* 0x000fe40007810000 */
[----:B------:R-:W-:Y:S02]  /*10030*/  FMNMX.FTZ R3, R21, R3, !PT ;  /* 0x0000000315037209 */ /* 0x000fe40007810000 */
[----:B------:R-:W-:Y:S02]  /*10040*/  FSEL R97, R30, -INF , P0 ;  /* 0xff8000001e617808 */ /* 0x000fe40000000000 */
[----:B------:R-:W-:Y:S02]  /*10050*/  ISETP.GT.AND P0, PT, R0, 0x30, PT ;  /* 0x000000300000780c */ /* 0x000fe40003f04270 */
[----:B------:R-:W-:-:S02]  /*10060*/  FSEL R88, R37, -INF , P1 ;  /* 0xff80000025587808 */ /* 0x000fc40000800000 */
[----:B------:R-:W-:Y:S01]  /*10070*/  FMNMX.FTZ R2, R89, R2, !PT ;  /* 0x0000000259027209 */ /* 0x000fe20007810000 */
[----:B------:R-:W-:Y:S01]  /*10080*/  LDSM.16.MT88.4 R36, [R185+0x800] ;  /* 0x00080000b924783b */ /* 0x000fe20000004200 */
[----:B------:R-:W-:Y:S02]  /*10090*/  FMNMX.FTZ R3, R25, R3, !PT ;  /* 0x0000000319037209 */ /* 0x000fe40007810000 */
[----:B------:R-:W-:Y:S02]  /*100a0*/  ISETP.GT.AND P2, PT, R0, 0x31, PT ;  /* 0x000000310000780c */ /* 0x000fe40003f44270 */
[----:B------:R-:W-:Y:S02]  /*100b0*/  FSEL R87, R31, -INF , P0 ;  /* 0xff8000001f577808 */ /* 0x000fe40000000000 */
[----:B------:R-:W-:Y:S02]  /*100c0*/  FMNMX.FTZ R2, R88, R2, !PT ;  /* 0x0000000258027209 */ /* 0x000fe40007810000 */
[----:B------:R-:W-:-:S02]  /*100d0*/  FMNMX.FTZ R3, R26, R3, !PT ;  /* 0x000000031a037209 */ /* 0x000fc40007810000 */
[----:B------:R-:W-:Y:S02]  /*100e0*/  FSEL R96, R28, -INF , P1 ;  /* 0xff8000001c607808 */ /* 0x000fe40000800000 */
[----:B------:R-:W-:Y:S02]  /*100f0*/  FSEL R95, R29, -INF , P0 ;  /* 0xff8000001d5f7808 */ /* 0x000fe40000000000 */
[C---:B------:R-:W-:Y:S02]  /*10100*/  ISETP.GT.AND P1, PT, R0.reuse, 0x38, PT ;  /* 0x000000380000780c */ /* 0x040fe40003f24270 */
[----:B------:R-:W-:Y:S02]  /*10110*/  ISETP.GT.AND P0, PT, R0, 0x39, PT ;  /* 0x000000390000780c */ /* 0x000fe40003f04270 */
[----:B------:R-:W-:Y:S02]  /*10120*/  FSEL R86, R32, -INF , P2 ;  /* 0xff80000020567808 */ /* 0x000fe40001000000 */
[----:B------:R-:W-:Y:S01]  /*10130*/  FMNMX.FTZ R0, R87, R2, !PT ;  /* 0x0000000257007209 */ /* 0x000fe20007810000 */
[----:B------:R-:W-:Y:S01]  /*10140*/  LDSM.16.MT88.4 R32, [R245+0x800] ;  /* 0x00080000f520783b */ /* 0x000fe20000004200 */
[----:B------:R-:W-:-:S02]  /*10150*/  FMNMX.FTZ R3, R56, R3, !PT ;  /* 0x0000000338037209 */ /* 0x000fc40007810000 */
[----:B------:R-:W-:Y:S02]  /*10160*/  FSEL R85, R8, -INF , P1 ;  /* 0xff80000008557808 */ /* 0x000fe40000800000 */
[----:B------:R-:W-:Y:S01]  /*10170*/  FMNMX.FTZ R0, R86, R0, !PT ;  /* 0x0000000056007209 */ /* 0x000fe20007810000 */
[----:B------:R-:W1:Y:S01]  /*10180*/  MUFU.TANH R8, R4 ;  /* 0x0000000400087308 */ /* 0x000e620000002400 */
[----:B------:R-:W-:Y:S01]  /*10190*/  FMNMX.FTZ R2, R57, R3, !PT ;  /* 0x0000000339027209 */ /* 0x000fe20007810000 */
[----:B------:R-:W-:Y:S01]  /*101a0*/  FMUL.FTZ R3, R15, c[0x0][0x320] ;  /* 0x0000c8000f037a20 */ /* 0x000fe20000410000 */
[----:B------:R-:W-:Y:S01]  /*101b0*/  FSEL R84, R9, -INF , P0 ;  /* 0xff80000009547808 */ /* 0x000fe20000000000 */
[----:B------:R-:W-:Y:S01]  /*101c0*/  LDSM.16.MT88.4 R12, [R185] ;  /* 0x00000000b90c783b */ /* 0x000fe20000004200 */
[----:B------:R-:W-:Y:S02]  /*101d0*/  FMNMX.FTZ R0, R85, R0, !PT ;  /* 0x0000000055007209 */ /* 0x000fe40007810000 */
[----:B------:R-:W-:Y:S01]  /*101e0*/  FMNMX.FTZ R2, R98, R2, !PT ;  /* 0x0000000262027209 */ /* 0x000fe20007810000 */
[----:B------:R2:W3:Y:S01]  /*101f0*/  MUFU.TANH R4, R3 ;  /* 0x0000000300047308 */ /* 0x0004e20000002400 */
[----:B------:R-:W-:-:S02]  /*10200*/  FMNMX.FTZ R0, R84, R0, !PT ;  /* 0x0000000054007209 */ /* 0x000fc40007810000 */
[----:B------:R-:W-:Y:S02]  /*10210*/  FMNMX.FTZ R2, R99, R2, !PT ;  /* 0x0000000263027209 */ /* 0x000fe40007810000 */
[----:B------:R-:W-:Y:S02]  /*10220*/  FSEL R94, R27, -INF , P2 ;  /* 0xff8000001b5e7808 */ /* 0x000fe40001000000 */
[----:B------:R-:W-:Y:S02]  /*10230*/  FMNMX.FTZ R2, R97, R2, !PT ;  /* 0x0000000261027209 */ /* 0x000fe40007810000 */
[----:B-1----:R-:W-:Y:S02]  /*10240*/  FSEL R91, R8, -INF , P1 ;  /* 0xff800000085b7808 */ /* 0x002fe40000800000 */
[----:B------:R-:W-:-:S04]  /*10250*/  FMNMX.FTZ R2, R96, R2, !PT ;  /* 0x0000000260027209 */ /* 0x000fc80007810000 */
[----:B------:R-:W-:Y:S01]  /*10260*/  FMNMX.FTZ R2, R95, R2, !PT ;  /* 0x000000025f027209 */ /* 0x000fe20007810000 */
[----:B--2---:R-:W1:Y:S01]  /*10270*/  SHFL.BFLY PT, R3, R0, 0x2, 0x1f ;  /* 0x0c401f0000037f89 */ /* 0x004e6200000e0000 */
[----:B---3--:R-:W-:Y:S02]  /*10280*/  FSEL R90, R4, -INF , P0 ;  /* 0xff800000045a7808 */ /* 0x008fe40000000000 */
[----:B------:R-:W-:-:S04]  /*10290*/  FMNMX.FTZ R2, R94, R2, !PT ;  /* 0x000000025e027209 */ /* 0x000fc80007810000 */
[----:B------:R-:W-:-:S04]  /*102a0*/  FMNMX.FTZ R2, R91, R2, !PT ;  /* 0x000000025b027209 */ /* 0x000fc80007810000 */
[----:B------:R-:W-:Y:S02]  /*102b0*/  FMNMX.FTZ R2, R90, R2, !PT ;  /* 0x000000025a027209 */ /* 0x000fe40007810000 */
[----:B-1----:R-:W-:-:S03]  /*102c0*/  FMNMX.FTZ R0, R0, R3, !PT ;  /* 0x0000000300007209 */ /* 0x002fc60007810000 */
[----:B------:R-:W1:Y:S04]  /*102d0*/  SHFL.BFLY PT, R3, R2, 0x2, 0x1f ;  /* 0x0c401f0002037f89 */ /* 0x000e6800000e0000 */
[----:B------:R-:W2:Y:S01]  /*102e0*/  SHFL.BFLY PT, R4, R0, 0x1, 0x1f ;  /* 0x0c201f0000047f89 */ /* 0x000ea200000e0000 */
[----:B-1----:R-:W-:Y:S02]  /*102f0*/  FMNMX.FTZ R3, R2, R3, !PT ;  /* 0x0000000302037209 */ /* 0x002fe40007810000 */
[----:B--2---:R-:W-:-:S03]  /*10300*/  FMNMX.FTZ R9, R0, R4, !PT ;  /* 0x0000000400097209 */ /* 0x004fc60007810000 */
[----:B------:R-:W1:Y:S01]  /*10310*/  SHFL.BFLY PT, R4, R3, 0x1, 0x1f ;  /* 0x0c201f0003047f89 */ /* 0x000e6200000e0000 */
[C---:B------:R-:W-:Y:S01]  /*10320*/  FSETP.NEU.FTZ.AND P0, PT, R9.reuse, -INF , PT ;  /* 0xff8000000900780b */ /* 0x040fe20003f1d000 */
[----:B------:R-:W-:-:S05]  /*10330*/  FMUL.FTZ R2, R9, c[0x0][0x2d0] ;  /* 0x0000b40009027a20 */ /* 0x000fca0000410000 */
[----:B------:R-:W-:-:S05]  /*10340*/  FSEL R2, R2, RZ, P0 ;  /* 0x000000ff02027208 */ /* 0x000fca0000000000 */
[----:B------:R-:W-:-:S04]  /*10350*/  FFMA.FTZ R0, R5, c[0x0][0x2d0], -R2 ;  /* 0x0000b40005007a23 */ /* 0x000fc80000010802 */
[----:B------:R2:W-:Y:S01]  /*10360*/  MUFU.EX2 R67, R0 ;  /* 0x0000000000437308 */ /* 0x0005e20000000800 */
[----:B-1----:R-:W-:Y:S01]  /*10370*/  FMNMX.FTZ R8, R3, R4, !PT ;  /* 0x0000000403087209 */ /* 0x002fe20007810000 */
[----:B------:R-:W-:-:S03]  /*10380*/  FFMA.FTZ R3, R16, c[0x0][0x2d0], -R2 ;  /* 0x0000b40010037a23 */ /* 0x000fc60000010802 */
[----:B------:R-:W-:-:S03]  /*10390*/  FSETP.NEU.FTZ.AND P0, PT, R8, -INF , PT ;  /* 0xff8000000800780b */ /* 0x000fc60003f1d000 */
[----:B------:R1:W-:Y:S01]  /*103a0*/  MUFU.EX2 R77, R3 ;  /* 0x00000003004d7308 */ /* 0x0003e20000000800 */
[----:B--2---:R-:W-:-:S07]  /*103b0*/  FFMA.FTZ R0, R6, c[0x0][0x2d0], -R2 ;  /* 0x0000b40006007a23 */ /* 0x004fce0000010802 */
[----:B------:R2:W3:Y:S01]  /*103c0*/  MUFU.EX2 R66, R0 ;  /* 0x0000000000427308 */ /* 0x0004e20000000800 */
[----:B-1----:R-:W-:-:S07]  /*103d0*/  FFMA.FTZ R3, R17, c[0x0][0x2d0], -R2 ;  /* 0x0000b40011037a23 */ /* 0x002fce0000010802 */
[----:B------:R-:W-:Y:S01]  /*103e0*/  MUFU.EX2 R78, R3 ;  /* 0x00000003004e7308 */ /* 0x000fe20000000800 */
[----:B--2---:R-:W-:Y:S01]  /*103f0*/  FFMA.FTZ R0, R7, c[0x0][0x2d0], -R2 ;  /* 0x0000b40007007a23 */ /* 0x004fe20000010802 */
[----:B---3--:R-:W-:Y:S01]  /*10400*/  F2FP.BF16.PACK_AB R16, R66, R67 ;  /* 0x000000434210723e */ /* 0x008fe200000010ff */
[----:B------:R-:W1:Y:S05]  /*10410*/  LDSM.16.MT88.4 R4, [R245] ;  /* 0x00000000f504783b */ /* 0x000e6a0000004200 */
[----:B------:R2:W3:Y:S02]  /*10420*/  MUFU.EX2 R74, R0 ;  /* 0x00000000004a7308 */ /* 0x0004e40000000800 */
[----:B--2---:R-:W-:-:S05]  /*10430*/  FMUL.FTZ R0, R8, c[0x0][0x2d0] ;  /* 0x0000b40008007a20 */ /* 0x004fca0000410000 */
[----:B------:R-:W-:-:S05]  /*10440*/  FSEL R0, R0, RZ, P0 ;  /* 0x000000ff00007208 */ /* 0x000fca0000000000 */
[----:B------:R-:W-:Y:S01]  /*10450*/  FFMA.FTZ R3, R18, c[0x0][0x2d0], -R0 ;  /* 0x0000b40012037a23 */ /* 0x000fe20000010800 */
[----:B---3--:R-:W-:-:S03]  /*10460*/  F2FP.BF16.PACK_AB R18, R77, R74 ;  /* 0x0000004a4d12723e */ /* 0x008fc600000010ff */
        /* <DEDUP_REMOVED lines=10> */
[----:B------:R2:W3:Y:S02]  /*10510*/  MUFU.EX2 R79, R3 ;  /* 0x00000003004f7308 */ /* 0x0004e40000000800 */
[C---:B------:R-:W-:Y:S08]  /*10520*/  HMMA.16816.F32.BF16 R44, R16.reuse, R12, RZ ;  /* 0x0000000c102c723c */ /* 0x040ff000000418ff */
[----:B------:R-:W-:Y:S01]  /*10530*/  HMMA.16816.F32.BF16 R28, R16, R14, RZ ;  /* 0x0000000e101c723c */ /* 0x000fe200000418ff */
[----:B--2---:R-:W-:Y:S01]  /*10540*/  FFMA.FTZ R3, R23, c[0x0][0x2d0], -R2 ;  /* 0x0000b40017037a23 */ /* 0x004fe20000010802 */
[----:B---3--:R-:W-:-:S03]  /*10550*/  F2FP.BF16.PACK_AB R12, R79, R78 ;  /* 0x0000004e4f0c723e */ /* 0x008fc600000010ff */
[----:B------:R2:W-:Y:S03]  /*10560*/  MUFU.EX2 R82, R3 ;  /* 0x0000000300527308 */ /* 0x0005e60000000800 */
[----:B-1----:R-:W-:Y:S01]  /*10570*/  HMMA.16816.F32.BF16 R20, R16, R6, RZ ;  /* 0x000000061014723c */ /* 0x002fe200000418ff */
[----:B--2---:R-:W-:-:S04]  /*10580*/  FFMA.FTZ R3, R24, c[0x0][0x2d0], -R2 ;  /* 0x0000b40018037a23 */ /* 0x004fc80000010802 */
[----:B------:R1:W2:Y:S02]  /*10590*/  MUFU.EX2 R83, R3 ;  /* 0x0000000300537308 */ /* 0x0002a40000000800 */
[----:B-1----:R-:W-:Y:S01]  /*105a0*/  FFMA.FTZ R3, R25, c[0x0][0x2d0], -R0 ;  /* 0x0000b40019037a23 */ /* 0x002fe20000010800 */
[----:B--2---:R-:W-:-:S05]  /*105b0*/  F2FP.BF16.PACK_AB R14, R83, R82 ;  /* 0x00000052530e723e */ /* 0x004fca00000010ff */
[----:B------:R1:W-:Y:S02]  /*105c0*/  MUFU.EX2 R72, R3 ;  /* 0x0000000300487308 */ /* 0x0003e40000000800 */
[--C-:B-1----:R-:W-:Y:S02]  /*105d0*/  FFMA.FTZ R3, R26, c[0x0][0x2d0], -R0.reuse ;  /* 0x0000b4001a037a23 */ /* 0x102fe40000010800 */
[C---:B------:R-:W-:Y:S04]  /*105e0*/  HMMA.16816.F32.BF16 R24, R16.reuse, R4, RZ ;  /* 0x000000041018723c */ /* 0x040fe800000418ff */
[----:B------:R1:W2:Y:S04]  /*105f0*/  MUFU.EX2 R76, R3 ;  /* 0x00000003004c7308 */ /* 0x0002a80000000800 */
[----:B------:R-:W-:Y:S01]  /*10600*/  HMMA.16816.F32.BF16 R4, R16, R48, RZ ;  /* 0x000000301004723c */ /* 0x000fe200000418ff */
[----:B-1----:R-:W-:Y:S01]  /*10610*/  FFMA.FTZ R3, R56, c[0x0][0x2d0], -R0 ;  /* 0x0000b40038037a23 */ /* 0x002fe20000010800 */
[----:B--2---:R-:W-:-:S03]  /*10620*/  F2FP.BF16.PACK_AB R13, R76, R72 ;  /* 0x000000484c0d723e */ /* 0x004fc600000010ff */
[----:B------:R1:W-:Y:S02]  /*10630*/  MUFU.EX2 R81, R3 ;  /* 0x0000000300517308 */ /* 0x0003e40000000800 */
[----:B-1----:R-:W-:Y:S02]  /*10640*/  FFMA.FTZ R3, R57, c[0x0][0x2d0], -R0 ;  /* 0x0000b40039037a23 */ /* 0x002fe40000010800 */
[----:B------:R-:W1:Y:S04]  /*10650*/  LDSM.16.MT88.4 R56, [R246+0x800] ;  /* 0x00080000f638783b */ /* 0x000e680000004200 */
[----:B------:R-:W2:Y:S02]  /*10660*/  MUFU.EX2 R80, R3 ;  /* 0x0000000300507308 */ /* 0x000ea40000000800 */
[----:B--2---:R-:W-:Y:S01]  /*10670*/  F2FP.BF16.PACK_AB R15, R80, R81 ;  /* 0x00000051500f723e */ /* 0x004fe200000010ff */
[----:B------:R-:W-:-:S04]  /*10680*/  FADD.FTZ R3, R67, R66 ;  /* 0x0000004243037221 */ /* 0x000fc80000010000 */
[----:B------:R-:W-:Y:S02]  /*10690*/  FADD.FTZ R3, R74, R3 ;  /* 0x000000034a037221 */ /* 0x000fe40000010000 */
[C---:B------:R-:W-:Y:S08]  /*106a0*/  HMMA.16816.F32.BF16 R228, R12.reuse, R32, R24 ;  /* 0x000000200ce4723c */ /* 0x040ff00000041818 */
[----:B------:R-:W-:Y:S01]  /*106b0*/  HMMA.16816.F32.BF16 R124, R12, R34, R20 ;  /* 0x000000220c7c723c */ /* 0x000fe20000041814 */
[----:B------:R-:W-:Y:S07]  /*106c0*/  LDSM.16.MT88.4 R32, [R245+0x2800] ;  /* 0x00280000f520783b */ /* 0x000fee0000004200 */
[C---:B------:R-:W-:Y:S08]  /*106d0*/  HMMA.16816.F32.BF16 R24, R16.reuse, R40, RZ ;  /* 0x000000281018723c */ /* 0x040ff000000418ff */
[----:B------:R-:W-:Y:S01]  /*106e0*/  HMMA.16816.F32.BF16 R20, R16, R42, RZ ;  /* 0x0000002a1014723c */ /* 0x000fe200000418ff */
[----:B------:R-:W2:Y:S07]  /*106f0*/  LDSM.16.MT88.4 R40, [R245+0x2000] ;  /* 0x00200000f528783b */ /* 0x000eae0000004200 */
[C---:B------:R-:W-:Y:S01]  /*10700*/  HMMA.16816.F32.BF16 R140, R12.reuse, R36, R44 ;  /* 0x000000240c8c723c */ /* 0x040fe2000004182c */
[----:B------:R-:W3:Y:S07]  /*10710*/  LDSM.16.MT88.4 R44, [R186+0x2000] ;  /* 0x00200000ba2c783b */ /* 0x000eee0000004200 */
[----:B------:R-:W-:Y:S08]  /*10720*/  HMMA.16816.F32.BF16 R224, R12, R52, R4 ;  /* 0x000000340ce0723c */ /* 0x000ff00000041804 */
[----:B------:R-:W-:Y:S08]  /*10730*/  HMMA.16816.F32.BF16 R4, R16, R60, RZ ;  /* 0x0000003c1004723c */ /* 0x000ff000000418ff */
[C---:B------:R-:W-:Y:S01]  /*10740*/  HMMA.16816.F32.BF16 R132, R12.reuse, R38, R28 ;  /* 0x000000260c84723c */ /* 0x040fe2000004181c */
[----:B------:R-:W4:Y:S07]  /*10750*/  LDSM.16.MT88.4 R36, [R186+0x2800] ;  /* 0x00280000ba24783b */ /* 0x000f2e0000004200 */
[C---:B-1----:R-:W-:Y:S08]  /*10760*/  HMMA.16816.F32.BF16 R172, R12.reuse, R56, R24 ;  /* 0x000000380cac723c */ /* 0x042ff00000041818 */
[----:B------:R-:W-:Y:S08]  /*10770*/  HMMA.16816.F32.BF16 R164, R12, R58, R20 ;  /* 0x0000003a0ca4723c */ /* 0x000ff00000041814 */
[C---:B--2---:R-:W-:Y:S08]  /*10780*/  HMMA.16816.F32.BF16 R24, R16.reuse, R40, RZ ;  /* 0x000000281018723c */ /* 0x044ff000000418ff */
[----:B------:R-:W-:Y:S01]  /*10790*/  HMMA.16816.F32.BF16 R20, R16, R42, RZ ;  /* 0x0000002a1014723c */ /* 0x000fe200000418ff */
[----:B------:R-:W1:Y:S07]  /*107a0*/  LDSM.16.MT88.4 R40, [R246+0x2000] ;  /* 0x00200000f628783b */ /* 0x000e6e0000004200 */
[----:B------:R-:W-:Y:S08]  /*107b0*/  HMMA.16816.F32.BF16 R168, R12, R68, R4 ;  /* 0x000000440ca8723c */ /* 0x000ff00000041804 */
[C---:B---3--:R-:W-:Y:S08]  /*107c0*/  HMMA.16816.F32.BF16 R4, R16.reuse, R44, RZ ;  /* 0x0000002c1004723c */ /* 0x048ff000000418ff */
[----:B------:R-:W-:Y:S08]  /*107d0*/  HMMA.16816.F32.BF16 R28, R16, R50, RZ ;  /* 0x00000032101c723c */ /* 0x000ff000000418ff */
[C---:B------:R-:W-:Y:S01]  /*107e0*/  HMMA.16816.F32.BF16 R56, R12.reuse, R32, R24 ;  /* 0x000000200c38723c */ /* 0x040fe20000041818 */
[----:B------:R-:W2:Y:S06]  /*107f0*/  LDSM.16.MT88.4 R24, [R246+0x2800] ;  /* 0x00280000f618783b */ /* 0x000eac0000004200 */
[--C-:B------:R-:W-:Y:S01]  /*10800*/  FFMA.FTZ R32, R89, c[0x0][0x2d0], -R2.reuse ;  /* 0x0000b40059207a23 */ /* 0x100fe20000010802 */
[----:B----4-:R-:W-:Y:S01]  /*10810*/  HMMA.16816.F32.BF16 R160, R12, R36, R4 ;  /* 0x000000240ca0723c */ /* 0x010fe20000041804 */
[----:B------:R-:W-:-:S06]  /*10820*/  FFMA.FTZ R33, R88, c[0x0][0x2d0], -R2 ;  /* 0x0000b40058217a23 */ /* 0x000fcc0000010802 */
[--C-:B------:R-:W-:Y:S01]  /*10830*/  FFMA.FTZ R37, R95, c[0x0][0x2d0], -R0.reuse ;  /* 0x0000b4005f257a23 */ /* 0x100fe20000010800 */
[----:B------:R-:W-:Y:S01]  /*10840*/  HMMA.16816.F32.BF16 R116, R12, R54, R28 ;  /* 0x000000360c74723c */ /* 0x000fe2000004181c */
[----:B------:R-:W-:-:S07]  /*10850*/  FFMA.FTZ R36, R94, c[0x0][0x2d0], -R0 ;  /* 0x0000b4005e247a23 */ /* 0x000fce0000010800 */
[C---:B-1----:R-:W-:Y:S07]  /*10860*/  HMMA.16816.F32.BF16 R4, R16.reuse, R40, RZ ;  /* 0x000000281004723c */ /* 0x042fee00000418ff */
[--C-:B------:R-:W-:Y:S01]  /*10870*/  FFMA.FTZ R40, R87, c[0x0][0x2d0], -R2.reuse ;  /* 0x0000b40057287a23 */ /* 0x100fe20000010802 */
[----:B------:R-:W-:Y:S01]  /*10880*/  HMMA.16816.F32.BF16 R28, R16, R62, RZ ;  /* 0x0000003e101c723c */ /* 0x000fe200000418ff */
[----:B------:R-:W-:-:S07]  /*10890*/  FFMA.FTZ R41, R86, c[0x0][0x2d0], -R2 ;  /* 0x0000b40056297a23 */ /* 0x000fce0000010802 */
[C---:B------:R-:W-:Y:S07]  /*108a0*/  HMMA.16816.F32.BF16 R60, R12.reuse, R34, R20 ;  /* 0x000000220c3c723c */ /* 0x040fee0000041814 */
[--C-:B------:R-:W-:Y:S01]  /*108b0*/  FFMA.FTZ R35, R97, c[0x0][0x2d0], -R0.reuse ;  /* 0x0000b40061237a23 */ /* 0x100fe20000010800 */
[----:B--2---:R-:W-:Y:S01]  /*108c0*/  HMMA.16816.F32.BF16 R156, R12, R24, R4 ;  /* 0x000000180c9c723c */ /* 0x004fe20000041804 */
[----:B------:R-:W-:-:S07]  /*108d0*/  FFMA.FTZ R34, R96, c[0x0][0x2d0], -R0 ;  /* 0x0000b40060227a23 */ /* 0x000fce0000010800 */
[----:B------:R-:W-:Y:S01]  /*108e0*/  HMMA.16816.F32.BF16 R48, R12, R70, R28 ;  /* 0x000000460c30723c */ /* 0x000fe2000004181c */
[----:B------:R-:W1:Y:S07]  /*108f0*/  LDSM.16.MT88.4 R28, [R185+0x4000] ;  /* 0x00400000b91c783b */ /* 0x000e6e0000004200 */
[C---:B------:R-:W-:Y:S07]  /*10900*/  HMMA.16816.F32.BF16 R4, R16.reuse, R42, RZ ;  /* 0x0000002a1004723c */ /* 0x040fee00000418ff */
[--C-:B------:R-:W-:Y:S01]  /*10910*/  FFMA.FTZ R42, R85, c[0x0][0x2d0], -R2.reuse ;  /* 0x0000b400552a7a23 */ /* 0x100fe20000010802 */
[----:B------:R-:W-:Y:S01]  /*10920*/  HMMA.16816.F32.BF16 R20, R16, R46, RZ ;  /* 0x0000002e1014723c */ /* 0x000fe200000418ff */
[----:B------:R-:W-:-:S02]  /*10930*/  FFMA.FTZ R43, R84, c[0x0][0x2d0], -R2 ;  /* 0x0000b400542b7a23 */ /* 0x000fc40000010802 */
[----:B------:R-:W-:Y:S11]  /*10940*/  LDSM.16.MT88.4 R84, [R245+0x5800] ;  /* 0x00580000f554783b */ /* 0x000ff60000004200 */
[----:B------:R-:W-:Y:S02]  /*10950*/  @!UPT UIADD3 URZ, URZ, URZ, URZ ;  /* 0x0000003f3f3ff290 */ /* 0x000fe4000fffe03f */
[C---:B------:R-:W-:Y:S01]  /*10960*/  HMMA.16816.F32.BF16 R128, R12.reuse, R26, R4 ;  /* 0x0000001a0c80723c */ /* 0x040fe20000041804 */
[----:B------:R-:W2:Y:S07]  /*10970*/  LDSM.16.MT88.4 R24, [R185+0x4800] ;  /* 0x00480000b918783b */ /* 0x000eae0000004200 */
[----:B------:R-:W-:Y:S07]  /*10980*/  HMMA.16816.F32.BF16 R136, R12, R38, R20 ;  /* 0x000000260c88723c */ /* 0x000fee0000041814 */
[----:B------:R-:W-:Y:S01]  /*10990*/  FADD.FTZ R21, R65, R64 ;  /* 0x0000004041157221 */ /* 0x000fe20000010000 */
[----:B-1----:R-:W-:Y:S01]  /*109a0*/  HMMA.16816.F32.BF16 R4, R16, R28, RZ ;  /* 0x0000001c1004723c */ /* 0x002fe200000418ff */
[----:B------:R-:W-:-:S02]  /*109b0*/  FADD.FTZ R20, R77, R3 ;  /* 0x000000034d147221 */ /* 0x000fc40000010000 */
[----:B------:R-:W-:Y:S02]  /*109c0*/  FADD.FTZ R21, R73, R21 ;  /* 0x0000001549157221 */ /* 0x000fe40000010000 */
[----:B------:R-:W-:Y:S02]  /*109d0*/  FFMA.FTZ R39, R91, c[0x0][0x2d0], -R0 ;  /* 0x0000b4005b277a23 */ /* 0x000fe40000010800 */
[----:B------:R-:W-:Y:S02]  /*109e0*/  FADD.FTZ R3, R75, R21 ;  /* 0x000000154b037221 */ /* 0x000fe40000010000 */
[----:B------:R-:W-:Y:S02]  /*109f0*/  FFMA.FTZ R28, R93, c[0x0][0x2d0], -R2 ;  /* 0x0000b4005d1c7a23 */ /* 0x000fe40000010802 */
[----:B------:R-:W-:Y:S02]  /*10a00*/  FADD.FTZ R3, R72, R3 ;  /* 0x0000000348037221 */ /* 0x000fe40000010000 */
[----:B------:R-:W-:-:S11]  /*10a10*/  FFMA.FTZ R38, R90, c[0x0][0x2d0], -R0 ;  /* 0x0000b4005a267a23 */ /* 0x000fd60000010800 */
[----:B--2---:R-:W-:Y:S08]  /*10a20*/  HMMA.16816.F32.BF16 R120, R12, R24, R4 ;  /* 0x000000180c78723c */ /* 0x004ff00000041804 */
[----:B------:R-:W-:Y:S07]  /*10a30*/  HMMA.16816.F32.BF16 R4, R16, R30, RZ ;  /* 0x0000001e1004723c */ /* 0x000fee00000418ff */
[----:B------:R-:W-:-:S02]  /*10a40*/  FFMA.FTZ R30, R92, c[0x0][0x2d0], -R2 ;  /* 0x0000b4005c1e7a23 */ /* 0x000fc40000010802 */
[----:B------:R-:W-:Y:S02]  /*10a50*/  FADD.FTZ R31, R76, R3 ;  /* 0x000000034c1f7221 */ /* 0x000fe40000010000 */
[----:B------:R-:W1:Y:S08]  /*10a60*/  MUFU.EX2 R3, R28 ;  /* 0x0000001c00037308 */ /* 0x000e700000000800 */
[----:B------:R2:W3:Y:S05]  /*10a70*/  MUFU.EX2 R2, R30 ;  /* 0x0000001e00027308 */ /* 0x0004ea0000000800 */
[----:B------:R-:W-:Y:S01]  /*10a80*/  HMMA.16816.F32.BF16 R112, R12, R26, R4 ;  /* 0x0000001a0c70723c */ /* 0x000fe20000041804 */
[----:B------:R-:W-:Y:S06]  /*10a90*/  LDSM.16.MT88.4 R24, [R245+0x4800] ;  /* 0x00480000f518783b */ /* 0x000fec0000004200 */
[----:B------:R-:W-:-:S02]  /*10aa0*/  FADD.FTZ R4, R78, R20 ;  /* 0x000000144e047221 */ /* 0x000fc40000010000 */
[----:B------:R-:W4:Y:S02]  /*10ab0*/  LDSM.16.MT88.4 R20, [R245+0x4000] ;  /* 0x00400000f514783b */ /* 0x000f240000004200 */
[----:B------:R-:W-:Y:S02]  /*10ac0*/  FADD.FTZ R29, R79, R4 ;  /* 0x000000044f1d7221 */ /* 0x000fe40000010000 */
[----:B----4-:R-:W-:Y:S01]  /*10ad0*/  HMMA.16816.F32.BF16 R4, R16, R20, RZ ;  /* 0x000000141004723c */ /* 0x010fe200000418ff */
[----:B------:R-:W4:Y:S11]  /*10ae0*/  MUFU.EX2 R20, R32 ;  /* 0x0000002000147308 */ /* 0x000f360000000800 */
[----:B------:R-:W-:Y:S11]  /*10af0*/  @!UPT UIADD3 URZ, URZ, URZ, URZ ;  /* 0x0000003f3f3ff290 */ /* 0x000ff6000fffe03f */
[----:B------:R-:W-:Y:S01]  /*10b00*/  @!UPT UIADD3 URZ, URZ, URZ, URZ ;  /* 0x0000003f3f3ff290 */ /* 0x000fe2000fffe03f */
[----:B------:R-:W-:Y:S08]  /*10b10*/  HMMA.16816.F32.BF16 R68, R12, R24, R4 ;  /* 0x000000180c44723c */ /* 0x000ff00000041804 */
[----:B------:R-:W-:Y:S11]  /*10b20*/  HMMA.16816.F32.BF16 R4, R16, R22, RZ ;  /* 0x000000161004723c */ /* 0x000ff600000418ff */
[----:B------:R-:W-:Y:S11]  /*10b30*/  @!UPT UIADD3 URZ, URZ, URZ, URZ ;  /* 0x0000003f3f3ff290 */ /* 0x000ff6000fffe03f */
[----:B------:R-:W-:Y:S02]  /*10b40*/  @!UPT UIADD3 URZ, URZ, URZ, URZ ;  /* 0x0000003f3f3ff290 */ /* 0x000fe4000fffe03f */
[----:B------:R-:W-:Y:S01]  /*10b50*/  HMMA.16816.F32.BF16 R152, R12, R26, R4 ;  /* 0x0000001a0c98723c */ /* 0x000fe20000041804 */
[----:B------:R-:W-:Y:S01]  /*10b60*/  MUFU.EX2 R7, R33 ;  /* 0x0000002100077308 */ /* 0x000fe20000000800 */
[----:B------:R-:W-:Y:S05]  /*10b70*/  LDSM.16.MT88.4 R24, [R186+0x4800] ;  /* 0x00480000ba18783b */ /* 0x000fea0000004200 */
[----:B------:R-:W-:Y:S02]  /*10b80*/  FADD.FTZ R4, R82, R29 ;  /* 0x0000001d52047221 */ /* 0x000fe40000010000 */
[----:B------:R-:W-:Y:S02]  /*10b90*/  FADD.FTZ R5, R81, R31 ;  /* 0x0000001f51057221 */ /* 0x000fe40000010000 */
[----:B--2---:R-:W2:Y:S01]  /*10ba0*/  LDSM.16.MT88.4 R28, [R186+0x4000] ;  /* 0x00400000ba1c783b */ /* 0x004ea20000004200 */
[----:B------:R-:W-:-:S02]  /*10bb0*/  FFMA.FTZ R6, R98, c[0x0][0x2d0], -R0 ;  /* 0x0000b40062067a23 */ /* 0x000fc40000010800 */
[----:B------:R-:W-:Y:S02]  /*10bc0*/  FADD.FTZ R22, R80, R5 ;  /* 0x0000000550167221 */ /* 0x000fe40000010000 */
[----:B------:R-:W-:Y:S02]  /*10bd0*/  FFMA.FTZ R5, R99, c[0x0][0x2d0], -R0 ;  /* 0x0000b40063057a23 */ /* 0x000fe40000010800 */
[----:B------:R-:W4:Y:S01]  /*10be0*/  MUFU.EX2 R6, R6 ;  /* 0x0000000600067308 */ /* 0x000f220000000800 */
[----:B------:R-:W-:-:S04]  /*10bf0*/  FADD.FTZ R4, R83, R4 ;  /* 0x0000000453047221 */ /* 0x000fc80000010000 */
[----:B-1----:R-:W-:-:S03]  /*10c00*/  FADD.FTZ R4, R3, R4 ;  /* 0x0000000403047221 */ /* 0x002fc60000010000 */
[----:B------:R-:W1:Y:S01]  /*10c10*/  MUFU.EX2 R5, R5 ;  /* 0x0000000500057308 */ /* 0x000e620000000800 */
[C---:B---3--:R-:W-:Y:S01]  /*10c20*/  FADD.FTZ R21, R2.reuse, R4 ;  /* 0x0000000402157221 */ /* 0x048fe20000010000 */
[----:B------:R-:W-:-:S03]  /*10c30*/  F2FP.BF16.PACK_AB R4, R2, R3 ;  /* 0x000000030204723e */ /* 0x000fc600000010ff */
[----:B----4-:R-:W-:Y:S02]  /*10c40*/  FADD.FTZ R2, R20, R21 ;  /* 0x0000001514027221 */ /* 0x010fe40000010000 */
[----:B------:R-:W-:Y:S01]  /*10c50*/  FADD.FTZ R0, R6, R22 ;  /* 0x0000001606007221 */ /* 0x000fe20000010000 */
[----:B------:R-:W-:Y:S01]  /*10c60*/  MUFU.EX2 R3, R41 ;  /* 0x0000002900037308 */ /* 0x000fe20000000800 */
[----:B------:R-:W-:Y:S02]  /*10c70*/  FADD.FTZ R32, R7, R2 ;  /* 0x0000000207207221 */ /* 0x000fe40000010000 */
[C---:B-1----:R-:W-:Y:S01]  /*10c80*/  FADD.FTZ R33, R5.reuse, R0 ;  /* 0x0000000005217221 */ /* 0x042fe20000010000 */
[----:B------:R-:W-:-:S04]  /*10c90*/  F2FP.BF16.PACK_AB R5, R5, R6 ;  /* 0x000000060505723e */ /* 0x000fc800000010ff */
[----:B------:R-:W1:Y:S01]  /*10ca0*/  MUFU.EX2 R2, R35 ;  /* 0x0000002300027308 */ /* 0x000e620000000800 */
[----:B------:R-:W-:Y:S02]  /*10cb0*/  F2FP.BF16.PACK_AB R6, R7, R20 ;  /* 0x000000140706723e */ /* 0x000fe400000010ff */
[C---:B--2---:R-:W-:Y:S05]  /*10cc0*/  HMMA.16816.F32.BF16 R20, R16.reuse, R28, RZ ;  /* 0x0000001c1014723c */ /* 0x044fea00000418ff */
[----:B------:R-:W2:Y:S03]  /*10cd0*/  MUFU.EX2 R0, R34 ;  /* 0x0000002200007308 */ /* 0x000ea60000000800 */
[----:B------:R-:W-:Y:S01]  /*10ce0*/  HMMA.16816.F32.BF16 R28, R16, R30, RZ ;  /* 0x0000001e101c723c */ /* 0x000fe200000418ff */
[----:B-1----:R-:W-:Y:S11]  /*10cf0*/  FADD.FTZ R7, R2, R33 ;  /* 0x0000002102077221 */ /* 0x002ff60000010000 */
[----:B------:R-:W-:Y:S04]  /*10d00*/  @!UPT UIADD3 URZ, URZ, URZ, URZ ;  /* 0x0000003f3f3ff290 */ /* 0x000fe8000fffe03f */
[C---:B------:R-:W-:Y:S01]  /*10d10*/  HMMA.16816.F32.BF16 R52, R12.reuse, R24, R20 ;  /* 0x000000180c34723c */ /* 0x040fe20000041814 */
[----:B------:R-:W1:Y:S07]  /*10d20*/  MUFU.EX2 R20, R40 ;  /* 0x0000002800147308 */ /* 0x000e6e0000000800 */
[----:B------:R-:W-:Y:S01]  /*10d30*/  HMMA.16816.F32.BF16 R44, R12, R26, R28 ;  /* 0x0000001a0c2c723c */ /* 0x000fe2000004181c */
[----:B------:R-:W3:Y:S06]  /*10d40*/  MUFU.EX2 R24, R42 ;  /* 0x0000002a00187308 */ /* 0x000eec0000000800 */
[C---:B--2---:R-:W-:Y:S01]  /*10d50*/  FADD.FTZ R26, R0.reuse, R7 ;  /* 0x00000007001a7221 */ /* 0x044fe20000010000 */
[----:B------:R-:W-:Y:S01]  /*10d60*/  F2FP.BF16.PACK_AB R7, R0, R2 ;  /* 0x000000020007723e */ /* 0x000fe200000010ff */
[----:B------:R-:W2:Y:S01]  /*10d70*/  MUFU.EX2 R22, R37 ;  /* 0x0000002500167308 */ /* 0x000ea20000000800 */
[----:B-1----:R-:W-:Y:S01]  /*10d80*/  FADD.FTZ R25, R20, R32 ;  /* 0x0000002014197221 */ /* 0x002fe20000010000 */
[----:B------:R-:W-:-:S03]  /*10d90*/  F2FP.BF16.PACK_AB R100, R3, R20 ;  /* 0x000000140364723e */ /* 0x000fc600000010ff */
[----:B------:R-:W-:-:S03]  /*10da0*/  FADD.FTZ R2, R3, R25 ;  /* 0x0000001903027221 */ /* 0x000fc60000010000 */
[----:B------:R-:W1:Y:S01]  /*10db0*/  MUFU.EX2 R21, R36 ;  /* 0x0000002400157308 */ /* 0x000e620000000800 */
[----:B---3--:R-:W-:-:S07]  /*10dc0*/  FADD.FTZ R2, R24, R2 ;  /* 0x0000000218027221 */ /* 0x008fce0000010000 */
[----:B------:R-:W3:Y:S01]  /*10dd0*/  MUFU.EX2 R23, R43 ;  /* 0x0000002b00177308 */ /* 0x000ee20000000800 */
[----:B--2---:R-:W-:-:S04]  /*10de0*/  FADD.FTZ R0, R22, R26 ;  /* 0x0000001a16007221 */ /* 0x004fc80000010000 */
[C---:B-1----:R-:W-:Y:S01]  /*10df0*/  FADD.FTZ R3, R21.reuse, R0 ;  /* 0x0000000015037221 */ /* 0x042fe20000010000 */
[----:B------:R-:W-:Y:S02]  /*10e00*/  F2FP.BF16.PACK_AB R101, R21, R22 ;  /* 0x000000161565723e */ /* 0x000fe400000010ff */
[----:B------:R-:W-:Y:S01]  /*10e10*/  MUFU.EX2 R0, R38 ;  /* 0x0000002600007308 */ /* 0x000fe20000000800 */
[C---:B---3--:R-:W-:Y:S01]  /*10e20*/  FADD.FTZ R201, R23.reuse, R2 ;  /* 0x0000000217c97221 */ /* 0x048fe20000010000 */
[----:B------:R-:W-:-:S06]  /*10e30*/  F2FP.BF16.PACK_AB R102, R23, R24 ;  /* 0x000000181766723e */ /* 0x000fcc00000010ff */
[----:B------:R-:W1:Y:S01]  /*10e40*/  MUFU.EX2 R2, R39 ;  /* 0x0000002700027308 */ /* 0x000e620000000800 */
[----:B------:R-:W2:Y:S01]  /*10e50*/  LDSM.16.MT88.4 R20, [R150+0x4000] ;  /* 0x004000009614783b */ /* 0x000ea20000004200 */
[----:B-1----:R-:W-:Y:S01]  /*10e60*/  F2FP.BF16.PACK_AB R103, R0, R2 ;  /* 0x000000020067723e */ /* 0x002fe200000010ff */
[----:B------:R-:W-:-:S04]  /*10e70*/  FADD.FTZ R3, R2, R3 ;  /* 0x0000000302037221 */ /* 0x000fc80000010000 */
[----:B------:R-:W-:Y:S01]  /*10e80*/  FADD.FTZ R197, R0, R3 ;  /* 0x0000000300c57221 */ /* 0x000fe20000010000 */
[----:B------:R-:W-:-:S04]  /*10e90*/  IADD3 R0, R106, -0x3, RZ ;  /* 0xfffffffd6a007810 */ /* 0x000fc80007ffe0ff */
[----:B------:R-:W-:Y:S01]  /*10ea0*/  ISETP.GE.AND P0, PT, R0, R207, PT ;  /* 0x000000cf0000720c */ /* 0x000fe20003f06270 */
[C---:B--2---:R-:W-:Y:S08]  /*10eb0*/  HMMA.16816.F32.BF16 R24, R16.reuse, R20, RZ ;  /* 0x000000141018723c */ /* 0x044ff000000418ff */
        /* <DEDUP_REMOVED lines=13> */
[----:B------:R-:W-:Y:S01]  /*10f90*/  IMAD.MOV.U32 R225, RZ, RZ, 0x1f ;  /* 0x0000001fffe17424 */ /* 0x000fe200078e00ff */
[----:B------:R-:W-:Y:S01]  /*10fa0*/  HMMA.16816.F32.BF16 R32, R4, R14, R116 ;  /* 0x0000000e0420723c */ /* 0x000fe20000041874 */
[----:B------:R-:W1:Y:S01]  /*10fb0*/  LDSM.16.MT88.4 R12, [R246+0x1000] ;  /* 0x00100000f60c783b */ /* 0x000e620000004200 */
[----:B------:R-:W-:-:S06]  /*10fc0*/  IMAD.MOV.U32 R224, RZ, RZ, -0x1 ;  /* 0xffffffffffe07424 */ /* 0x000fcc00078e00ff */
        /* <DEDUP_REMOVED lines=15> */
[----:B------:R-:W1:Y:S04]  /*110c0*/  LDSM.16.MT88.4 R12, [R185+0x5000] ;  /* 0x00500000b90c783b */ /* 0x000e680000004200 */
[----:B------:R-:W3:Y:S03]  /*110d0*/  LDSM.16.MT88.4 R128, [R245+0x1800] ;  /* 0x00180000f580783b */ /* 0x000ee60000004200 */
[C---:B--2---:R-:W-:Y:S08]  /*110e0*/  HMMA.16816.F32.BF16 R140, R100.reuse, R136, R140 ;  /* 0x00000088648c723c */ /* 0x044ff0000004188c */
[----:B------:R-:W-:Y:S08]  /*110f0*/  HMMA.16816.F32.BF16 R136, R100, R138, R20 ;  /* 0x0000008a6488723c */ /* 0x000ff00000041814 */
[C---:B-1----:R-:W-:Y:S01]  /*11100*/  HMMA.16816.F32.BF16 R88, R4.reuse, R12, R120 ;  /* 0x0000000c0458723c */ /* 0x042fe20000041878 */
[----:B------:R-:W1:Y:S07]  /*11110*/  LDSM.16.MT88.4 R120, [R186+0x1800] ;  /* 0x00180000ba78783b */ /* 0x000e6e0000004200 */
[----:B------:R-:W-:Y:S01]  /*11120*/  HMMA.16816.F32.BF16 R92, R4, R14, R112 ;  /* 0x0000000e045c723c */ /* 0x000fe20000041870 */
[----:B------:R-:W2:Y:S04]  /*11130*/  LDSM.16.MT88.4 R12, [R245+0x5000] ;  /* 0x00500000f50c783b */ /* 0x000ea80000004200 */
[----:B------:R-:W4:Y:S03]  /*11140*/  LDSM.16.MT88.4 R112, [R246+0x1800] ;  /* 0x00180000f670783b */ /* 0x000f260000004200 */
[C---:B---3--:R-:W-:Y:S08]  /*11150*/  HMMA.16816.F32.BF16 R132, R100.reuse, R128, R132 ;  /* 0x000000806484723c */ /* 0x048ff00000041884 */
[C---:B------:R-:W-:Y:S08]  /*11160*/  HMMA.16816.F32.BF16 R128, R100.reuse, R130, R28 ;  /* 0x000000826480723c */ /* 0x040ff0000004181c */
[----:B-1----:R-:W-:Y:S08]  /*11170*/  HMMA.16816.F32.BF16 R124, R100, R120, R124 ;  /* 0x00000078647c723c */ /* 0x002ff0000004187c */
[C---:B--2---:R-:W-:Y:S01]  /*11180*/  HMMA.16816.F32.BF16 R96, R4.reuse, R12, R68 ;  /* 0x0000000c0460723c */ /* 0x044fe20000041844 */
[----:B------:R-:W-:Y:S07]  /*11190*/  LDSM.16.MT88.4 R68, [R246+0x3800] ;  /* 0x00380000f644783b */ /* 0x000fee0000004200 */
[----:B------:R-:W-:Y:S01]  /*111a0*/  HMMA.16816.F32.BF16 R152, R4, R14, R152 ;  /* 0x0000000e0498723c */ /* 0x000fe20000041898 */
[----:B------:R-:W1:Y:S07]  /*111b0*/  LDSM.16.MT88.4 R12, [R186+0x5000] ;  /* 0x00500000ba0c783b */ /* 0x000e6e0000004200 */
[C---:B----4-:R-:W-:Y:S08]  /*111c0*/  HMMA.16816.F32.BF16 R116, R100.reuse, R112, R116 ;  /* 0x000000706474723c */ /* 0x050ff00000041874 */
[C---:B------:R-:W-:Y:S08]  /*111d0*/  HMMA.16816.F32.BF16 R120, R100.reuse, R122, R32 ;  /* 0x0000007a6478723c */ /* 0x040ff00000041820 */
[----:B------:R-:W-:Y:S08]  /*111e0*/  HMMA.16816.F32.BF16 R112, R100, R114, R36 ;  /* 0x000000726470723c */ /* 0x000ff00000041824 */
[C---:B-1----:R-:W-:Y:S01]  /*111f0*/  HMMA.16816.F32.BF16 R156, R4.reuse, R14, R44 ;  /* 0x0000000e049c723c */ /* 0x042fe2000004182c */
[----:B------:R-:W1:Y:S07]  /*11200*/  LDSM.16.MT88.4 R44, [R185+0x3800] ;  /* 0x00380000b92c783b */ /* 0x000e6e0000004200 */
[----:B------:R-:W-:Y:S01]  /*11210*/  HMMA.16816.F32.BF16 R160, R4, R12, R52 ;  /* 0x0000000c04a0723c */ /* 0x000fe20000041834 */
[----:B------:R-:W2:Y:S04]  /*11220*/  LDSM.16.MT88.4 R52, [R245+0x3800] ;  /* 0x00380000f534783b */ /* 0x000ea80000004200 */
[----:B------:R-:W3:Y:S03]  /*11230*/  LDSM.16.MT88.4 R12, [R246+0x5000] ;  /* 0x00500000f60c783b */ /* 0x000ee60000004200 */
[C---:B-1----:R-:W-:Y:S08]  /*11240*/  HMMA.16816.F32.BF16 R40, R100.reuse, R44, R40 ;  /* 0x0000002c6428723c */ /* 0x042ff00000041828 */
[C---:B------:R-:W-:Y:S08]  /*11250*/  HMMA.16816.F32.BF16 R44, R100.reuse, R46, R48 ;  /* 0x0000002e642c723c */ /* 0x040ff00000041830 */
[C---:B--2---:R-:W-:Y:S08]  /*11260*/  HMMA.16816.F32.BF16 R48, R100.reuse, R52, R56 ;  /* 0x000000346430723c */ /* 0x044ff00000041838 */
[----:B------:R-:W-:Y:S01]  /*11270*/  HMMA.16816.F32.BF16 R52, R100, R54, R60 ;  /* 0x000000366434723c */ /* 0x000fe2000004183c */
[----:B------:R-:W1:Y:S07]  /*11280*/  LDSM.16.MT88.4 R60, [R186+0x3800] ;  /* 0x00380000ba3c783b */ /* 0x000e6e0000004200 */
[C---:B---3--:R-:W-:Y:S08]  /*11290*/  HMMA.16816.F32.BF16 R24, R4.reuse, R12, R24 ;  /* 0x0000000c0418723c */ /* 0x048ff00000041818 */
[----:B------:R-:W-:Y:S01]  /*112a0*/  HMMA.16816.F32.BF16 R16, R4, R14, R16 ;  /* 0x0000000e0410723c */ /* 0x000fe20000041810 */
[----:B------:R-:W2:Y:S07]  /*112b0*/  LDSM.16.MT88.4 R4, [R246+0x5800] ;  /* 0x00580000f604783b */ /* 0x000eae0000004200 */
[C---:B-1----:R-:W-:Y:S08]  /*112c0*/  HMMA.16816.F32.BF16 R56, R100.reuse, R60, R64 ;  /* 0x0000003c6438723c */ /* 0x042ff00000041840 */
[C---:B------:R-:W-:Y:S01]  /*112d0*/  HMMA.16816.F32.BF16 R64, R100.reuse, R68, R76 ;  /* 0x000000446440723c */ /* 0x040fe2000004184c */
[----:B------:R-:W1:Y:S07]  /*112e0*/  LDSM.16.MT88.4 R76, [R185+0x5800] ;  /* 0x00580000b94c783b */ /* 0x000e6e0000004200 */
[C---:B------:R-:W-:Y:S08]  /*112f0*/  HMMA.16816.F32.BF16 R60, R100.reuse, R62, R72 ;  /* 0x0000003e643c723c */ /* 0x040ff00000041848 */
[C---:B------:R-:W-:Y:S08]  /*11300*/  HMMA.16816.F32.BF16 R68, R100.reuse, R70, R80 ;  /* 0x000000466444723c */ /* 0x040ff00000041850 */
[C---:B------:R-:W-:Y:S08]  /*11310*/  HMMA.16816.F32.BF16 R80, R100.reuse, R84, R96 ;  /* 0x000000546450723c */ /* 0x040ff00000041860 */
[C---:B------:R-:W-:Y:S08]  /*11320*/  HMMA.16816.F32.BF16 R84, R100.reuse, R86, R152 ;  /* 0x000000566454723c */ /* 0x040ff00000041898 */
[C---:B--2---:R-:W-:Y:S08]  /*11330*/  HMMA.16816.F32.BF16 R96, R100.reuse, R4, R24 ;  /* 0x000000046460723c */ /* 0x044ff00000041818 */
[C---:B-1----:R-:W-:Y:S08]  /*11340*/  HMMA.16816.F32.BF16 R72, R100.reuse, R76, R88 ;  /* 0x0000004c6448723c */ /* 0x042ff00000041858 */
[C---:B------:R-:W-:Y:S01]  /*11350*/  HMMA.16816.F32.BF16 R76, R100.reuse, R78, R92 ;  /* 0x0000004e644c723c */ /* 0x040fe2000004185c */
[----:B------:R-:W1:Y:S07]  /*11360*/  LDSM.16.MT88.4 R92, [R186+0x5800] ;  /* 0x00580000ba5c783b */ /* 0x000e6e0000004200 */
[C---:B-1----:R-:W-:Y:S08]  /*11370*/  HMMA.16816.F32.BF16 R88, R100.reuse, R92, R160 ;  /* 0x0000005c6458723c */ /* 0x042ff000000418a0 */
        /* <DEDUP_REMOVED lines=19> */
[C---:B------:R-:W-:Y:S01]  /*114b0*/  SHF.L.U64.HI R18, R205.reuse, 0x1, R211 ;  /* 0x00000001cd127819 */ /* 0x040fe200000102d3 */
[----:B------:R-:W-:Y:S01]  /*114c0*/  IMAD.SHL.U32 R17, R205, 0x2, RZ ;  /* 0x00000002cd117824 */ /* 0x000fe200078e00ff */
[----:B------:R-:W-:Y:S01]  /*114d0*/  SHF.L.U64.HI R16, R204, 0x1, R212 ;  /* 0x00000001cc107819 */ /* 0x000fe200000102d4 */
[----:B------:R-:W-:Y:S01]  /*114e0*/  IMAD R194, R0, c[0x0][0x2b8], R2 ;  /* 0x0000ae0000c27a24 */ /* 0x000fe200078e0202 */
[----:B------:R-:W-:Y:S01]  /*114f0*/  SHF.L.U64.HI R14, R202, 0x1, R203 ;  /* 0x00000001ca0e7819 */ /* 0x000fe200000102cb */
[----:B------:R-:W-:Y:S02]  /*11500*/  IMAD.SHL.U32 R15, R204, 0x2, RZ ;  /* 0x00000002cc0f7824 */ /* 0x000fe400078e00ff */
[----:B------:R-:W-:Y:S01]  /*11510*/  IMAD.WIDE.U32 R2, R194, c[0x0][0x1e0], RZ ;  /* 0x00007800c2027a25 */ /* 0x000fe200078e00ff */
[----:B------:R-:W-:-:S03]  /*11520*/  SHF.R.S32.HI R0, RZ, 0x1f, R194 ;  /* 0x0000001fff007819 */ /* 0x000fc600000114c2 */
[----:B------:R-:W-:Y:S02]  /*11530*/  IMAD.SHL.U32 R7, R202, 0x2, RZ ;  /* 0x00000002ca077824 */ /* 0x000fe400078e00ff */
        /* <DEDUP_REMOVED lines=13> */
.L_x_1910:
[----:B------:R-:W-:Y:S05]  /*11610*/  BRA.DIV ~URZ, `(.L_x_1820) ;  /* 0x000093327f007947 */ /* 0x000fea000b800000 */
[----:B------:R-:W3:Y:S01]  /*11620*/  SHFL.IDX PT, R0, R6, RZ, 0x181f ;  /* 0x00181fff06007589 */ /* 0x000ee200000e0000 */
[C---:B------:R-:W-:Y:S01]  /*11630*/  LOP3.LUT P2, RZ, R196.reuse, 0x2, RZ, 0xc0, !PT ;  /* 0x00000002c4ff7812 */ /* 0x040fe2000784c0ff */
[----:B------:R-:W-:Y:S01]  /*11640*/  IMAD.MOV.U32 R12, RZ, RZ, R149 ;  /* 0x000000ffff0c7224 */ /* 0x000fe200078e0095 */
[C---:B------:R-:W-:Y:S02]  /*11650*/  LOP3.LUT P1, RZ, R196.reuse, 0x1, RZ, 0xc0, !PT ;  /* 0x00000001c4ff7812 */ /* 0x040fe4000782c0ff */
[----:B------:R-:W-:Y:S02]  /*11660*/  LOP3.LUT P3, RZ, R196, 0x4, RZ, 0xc0, !PT ;  /* 0x00000004c4ff7812 */ /* 0x000fe4000786c0ff */
[----:B------:R-:W-:Y:S02]  /*11670*/  SEL R13, RZ, 0x10, P1 ;  /* 0x00000010ff0d7807 */ /* 0x000fe40000800000 */
[----:B---3--:R-:W-:-:S05]  /*11680*/  IADD3 R2, P0, R0, R7, RZ ;  /* 0x0000000700027210 */ /* 0x008fca0007f1e0ff */
[----:B--2---:R-:W-:-:S05]  /*11690*/  IMAD.X R3, R4, 0x1, R14, P0 ;  /* 0x0000000104037824 */ /* 0x004fca00000e060e */
[----:B------:R-:W-:Y:S01]  /*116a0*/  @!PT LDS RZ, [RZ] ;  /* 0x00000000fffff984 */ /* 0x000fe20000000800 */
[----:B------:R-:W-:Y:S01]  /*116b0*/  @!PT LDS RZ, [RZ] ;  /* 0x00000000fffff984 */ /* 0x000fe20000000800 */
[----:B------:R2:W-:Y:S02]  /*116c0*/  LDGSTS.E.BYPASS.LTC128B.128 [R107+0xc100], [R2.64], !P2 ;  /* 0x0c100000026b7fae */ /* 0x0005e4000d101d48 */
[----:B--2---:R-:W-:-:S05]  /*116d0*/  IADD3 R2, P0, R0, R15, RZ ;  /* 0x0000000f00027210 */ /* 0x004fca0007f1e0ff */
[----:B------:R-:W-:-:S05]  /*116e0*/  IMAD.X R3, R4, 0x1, R16, P0 ;  /* 0x0000000104037824 */ /* 0x000fca00000e0610 */
[----:B------:R2:W-:Y:S02]  /*116f0*/  LDGSTS.E.BYPASS.LTC128B.128 [R107+0xe100], [R2.64], !P1 ;  /* 0x0e100000026b7fae */ /* 0x0005e4000c901d48 */
[----:B--2---:R-:W-:Y:S02]  /*11700*/  IADD3 R2, P0, R0, R17, RZ ;  /* 0x0000001100027210 */ /* 0x004fe40007f1e0ff */
[----:B------:R-:W2:Y:S03]  /*11710*/  SHFL.IDX PT, R0, R6, 0x1, 0x181f ;  /* 0x00381f0006007f89 */ /* 0x000ea600000e0000 */
[----:B------:R-:W-:Y:S02]  /*11720*/  IMAD.X R3, R4, 0x1, R18, P0 ;  /* 0x0000000104037824 */ /* 0x000fe400000e0612 */
[----:B------:R3:W4:Y:S04]  /*11730*/  SHFL.IDX PT, R4, R5, 0x1, 0x181f ;  /* 0x00381f0005047f89 */ /* 0x00072800000e0000 */
[----:B------:R1:W-:Y:S02]  /*11740*/  LDGSTS.E.BYPASS.LTC128B.128 [R107+0x10100], [R2.64], !P3 ;  /* 0x10100000026b7fae */ /* 0x0003e4000d901d48 */
[----:B-1-3--:R-:W-:-:S04]  /*11750*/  SEL R5, RZ, 0x10, P2 ;  /* 0x00000010ff057807 */ /* 0x00afc80001000000 */
.L_x_1911:
[C---:B--2---:R-:W-:Y:S02]  /*11760*/  IADD3 R2, -R5.reuse, 0x10, RZ ;  /* 0x0000001005027810 */ /* 0x044fe40007ffe1ff */
[----:B------:R-:W-:-:S02]  /*11770*/  ISETP.NE.U32.AND P2, PT, R5, RZ, PT ;  /* 0x000000ff0500720c */ /* 0x000fc40003f45070 */
[----:B------:R-:W-:-:S04]  /*11780*/  LOP3.LUT R2, R2, 0xf, RZ, 0xc0, !PT ;  /* 0x0000000f02027812 */ /* 0x000fc800078ec0ff */
[----:B------:R-:W-:-:S04]  /*11790*/  IADD3 R2, P1, P0, R2, R0, R7 ;  /* 0x0000000002027210 */ /* 0x000fc8000783e007 */
[----:B----4-:R-:W-:-:S05]  /*117a0*/  IADD3.X R3, RZ, R4, R14, P1, P0 ;  /* 0x00000004ff037210 */ /* 0x010fca0000fe040e */
[----:B------:R-:W-:Y:S01]  /*117b0*/  @!PT LDS RZ, [RZ] ;  /* 0x00000000fffff984 */ /* 0x000fe20000000800 */
[----:B------:R-:W-:Y:S01]  /*117c0*/  @!PT LDS RZ, [RZ] ;  /* 0x00000000fffff984 */ /* 0x000fe20000000800 */
[----:B------:R-:W-:Y:S01]  /*117d0*/  @!PT LDS RZ, [RZ] ;  /* 0x00000000fffff984 */ /* 0x000fe20000000800 */
[----:B------:R1:W-:Y:S02]  /*117e0*/  LDGSTS.E.BYPASS.LTC128B.128.ZFILL [R107+0xd100], [R2.64], P2 ;  /* 0x0d100000026b7fae */ /* 0x0003e40009141d48 */
[----:B-1----:R-:W-:-:S04]  /*117f0*/  IADD3 R2, -R13, 0x10, RZ ;  /* 0x000000100d027810 */ /* 0x002fc80007ffe1ff */
[----:B------:R-:W-:-:S04]  /*11800*/  LOP3.LUT R2, R2, 0xf, RZ, 0xc0, !PT ;  /* 0x0000000f02027812 */ /* 0x000fc800078ec0ff */
[----:B------:R-:W-:Y:S02]  /*11810*/  IADD3 R6, P1, P0, R2, R0, R15 ;  /* 0x0000000002067210 */ /* 0x000fe4000783e00f */
[----:B------:R-:W-:Y:S02]  /*11820*/  IADD3 R2, -R12, 0x10, RZ ;  /* 0x000000100c027810 */ /* 0x000fe40007ffe1ff */
[----:B------:R-:W-:Y:S02]  /*11830*/  IADD3.X R7, RZ, R4, R16, P1, P0 ;  /* 0x00000004ff077210 */ /* 0x000fe40000fe0410 */
[----:B------:R-:W-:-:S04]  /*11840*/  LOP3.LUT R2, R2, 0xf, RZ, 0xc0, !PT ;  /* 0x0000000f02027812 */ /* 0x000fc800078ec0ff */
[----:B------:R-:W-:-:S04]  /*11850*/  IADD3 R2, P1, P0, R2, R0, R17 ;  /* 0x0000000002027210 */ /* 0x000fc8000783e011 */
[----:B------:R-:W-:Y:S02]  /*11860*/  IADD3.X R3, RZ, R4, R18, P1, P0 ;  /* 0x00000004ff037210 */ /* 0x000fe40000fe0412 */
[----:B------:R-:W-:Y:S02]  /*11870*/  ISETP.NE.U32.AND P1, PT, R13, RZ, PT ;  /* 0x000000ff0d00720c */ /* 0x000fe40003f25070 */
[----:B------:R-:W-:-:S11]  /*11880*/  ISETP.NE.U32.AND P0, PT, R12, RZ, PT ;  /* 0x000000ff0c00720c */ /* 0x000fd60003f05070 */
[----:B------:R1:W-:Y:S04]  /*11890*/  LDGSTS.E.BYPASS.LTC128B.128.ZFILL [R107+0xf100], [R6.64], P1 ;  /* 0x0f100000066b7fae */ /* 0x0003e80008941d48 */
[----:B------:R1:W-:Y:S02]  /*118a0*/  LDGSTS.E.BYPASS.LTC128B.128.ZFILL [R107+0x11100], [R2.64], P0 ;  /* 0x11100000026b7fae */ /* 0x0003e40008141d48 */
.L_x_1818:
[----:B------:R-:W-:Y:S05]  /*118b0*/  BSYNC B0 ;  /* 0x0000000000007941 */ /* 0x000fea0003800000 */
.L_x_1817:
        /* <DEDUP_REMOVED lines=9> */
.L_x_1831:
        /* <DEDUP_REMOVED lines=9> */
[----:B------:R2:W4:Y:S04]  /*119e0*/  LDSM.16.M88.4 R12, [R8] ;  /* 0x00000000080c783b */ /* 0x0005280000000200 */
[----:B------:R2:W1:Y:S04]  /*119f0*/  LDSM.16.M88.4 R20, [R8+0x800] ;  /* 0x000800000814783b */ /* 0x0004680000000200 */
        /* <DEDUP_REMOVED lines=8> */
[C---:B------:R-:W-:Y:S01]  /*11a80*/  IMAD.SHL.U32 R26, R205.reuse, 0x2, RZ ;  /* 0x00000002cd1a7824 */ /* 0x040fe200078e00ff */
[----:B-1----:R-:W-:Y:S01]  /*11a90*/  SHF.R.S32.HI R2, RZ, 0x1f, R194 ;  /* 0x0000001fff027819 */ /* 0x002fe200000114c2 */
[----:B------:R-:W-:Y:S01]  /*11aa0*/  IMAD.SHL.U32 R17, R202, 0x2, RZ ;  /* 0x00000002ca117824 */ /* 0x000fe200078e00ff */
[----:B------:R-:W-:Y:S02]  /*11ab0*/  SHF.R.S32.HI R5, RZ, 0x1f, R189 ;  /* 0x0000001fff057819 */ /* 0x000fe400000114bd */
[----:B------:R-:W-:Y:S01]  /*11ac0*/  SHF.L.U64.HI R27, R205, 0x1, R211 ;  /* 0x00000001cd1b7819 */ /* 0x000fe200000102d3 */
[----:B------:R-:W-:Y:S01]  /*11ad0*/  IMAD R4, R2, c[0x0][0x208], RZ ;  /* 0x0000820002047a24 */ /* 0x000fe200078e02ff */
[----:B------:R-:W-:Y:S01]  /*11ae0*/  SHF.L.U64.HI R25, R204, 0x1, R212 ;  /* 0x00000001cc197819 */ /* 0x000fe200000102d4 */
[----:B------:R-:W-:Y:S01]  /*11af0*/  IMAD.WIDE.U32 R2, R194, c[0x0][0x208], RZ ;  /* 0x00008200c2027a25 */ /* 0x000fe200078e00ff */
[----:B------:R-:W-:Y:S02]  /*11b00*/  SHF.L.U32 R24, R204, 0x1, RZ ;  /* 0x00000001cc187819 */ /* 0x000fe400000006ff */
[----:B------:R-:W-:Y:S01]  /*11b10*/  SHF.L.U64.HI R19, R202, 0x1, R203 ;  /* 0x00000001ca137819 */ /* 0x000fe200000102cb */
        /* <DEDUP_REMOVED lines=10> */
[----:B------:R1:W2:Y:S02]  /*11bc0*/  SHFL.IDX PT, R5, R9, RZ, 0x181f ;  /* 0x00181fff09057589 */ /* 0x0002a400000e0000 */
.L_x_1912:
[----:B------:R-:W-:-:S05]  /*11bd0*/  BRA.DIV ~URZ, `(.L_x_1825) ;  /* 0x000090227f007947 */ /* 0x000fca000b800000 */
[----:B------:R-:W5:Y:S01]  /*11be0*/  SHFL.IDX PT, R2, R16, RZ, 0x181f ;  /* 0x00181fff10027589 */ /* 0x000f6200000e0000 */
[----:B------:R-:W-:Y:S01]  /*11bf0*/  LOP3.LUT P3, RZ, R196, 0x2, RZ, 0xc0, !PT ;  /* 0x00000002c4ff7812 */ /* 0x000fe2000786c0ff */
[----:B------:R-:W-:Y:S01]  /*11c00*/  IMAD R4, R190, 0x6000, R10 ;  /* 0x00006000be047824 */ /* 0x000fe200078e020a */
[C---:B------:R-:W-:Y:S02]  /*11c10*/  LOP3.LUT P2, RZ, R196.reuse, 0x1, RZ, 0xc0, !PT ;  /* 0x00000001c4ff7812 */ /* 0x040fe4000784c0ff */
[----:B------:R-:W-:Y:S02]  /*11c20*/  LOP3.LUT P1, RZ, R196, 0x4, RZ, 0xc0, !PT ;  /* 0x00000004c4ff7812 */ /* 0x000fe4000782c0ff */
[----:B------:R-:W-:Y:S02]  /*11c30*/  SEL R18, RZ, 0x10, P2 ;  /* 0x00000010ff127807 */ /* 0x000fe40001000000 */
[C---:B-----5:R-:W-:Y:S05]  /*11c40*/  IADD3 R6, P0, R2.reuse, R17, RZ ;  /* 0x0000001102067210 */ /* 0x060fea0007f1e0ff */
[C---:B--2---:R-:W-:Y:S05]  /*11c50*/  IMAD.X R7, R5.reuse, 0x1, R19, P0 ;  /* 0x0000000105077824 */ /* 0x044fea00000e0613 */
[----:B------:R-:W-:Y:S01]  /*11c60*/  @!PT LDS RZ, [RZ] ;  /* 0x00000000fffff984 */ /* 0x000fe20000000800 */
[----:B------:R-:W-:Y:S01]  /*11c70*/  @!PT LDS RZ, [RZ] ;  /* 0x00000000fffff984 */ /* 0x000fe20000000800 */
[----:B------:R2:W-:Y:S02]  /*11c80*/  LDGSTS.E.BYPASS.LTC128B.128 [R4], [R6.64], !P3 ;  /* 0x0000000006047fae */ /* 0x0005e4000d901d48 */
[C---:B--2---:R-:W-:Y:S05]  /*11c90*/  IADD3 R6, P0, R2.reuse, R24, RZ ;  /* 0x0000001802067210 */ /* 0x044fea0007f1e0ff */
[C---:B------:R-:W-:Y:S01]  /*11ca0*/  IMAD.X R7, R5.reuse, 0x1, R25, P0 ;  /* 0x0000000105077824 */ /* 0x040fe200000e0619 */
[----:B------:R-:W-:Y:S04]  /*11cb0*/  IADD3 R2, P0, R2, R26, RZ ;  /* 0x0000001a02027210 */ /* 0x000fe80007f1e0ff */
[----:B------:R2:W-:Y:S01]  /*11cc0*/  LDGSTS.E.BYPASS.LTC128B.128 [R4+0x2000], [R6.64], !P2 ;  /* 0x0200000006047fae */ /* 0x0005e2000d101d48 */
[----:B------:R-:W-:Y:S03]  /*11cd0*/  IMAD.X R3, R5, 0x1, R27, P0 ;  /* 0x0000000105037824 */ /* 0x000fe600000e061b */
[----:B------:R5:W1:Y:S04]  /*11ce0*/  SHFL.IDX PT, R5, R9, 0x1, 0x181f ;  /* 0x00381f0009057f89 */ /* 0x000a6800000e0000 */
[----:B------:R4:W-:Y:S01]  /*11cf0*/  LDGSTS.E.BYPASS.LTC128B.128 [R4+0x4000], [R2.64], !P1 ;  /* 0x0400000002047fae */ /* 0x0009e2000c901d48 */
[----:B--2---:R-:W-:Y:S02]  /*11d00*/  SEL R6, RZ, 0x10, P3 ;  /* 0x00000010ff067807 */ /* 0x004fe40001800000 */
[----:B-1---5:R-:W-:Y:S01]  /*11d10*/  SEL R9, RZ, 0x10, P1 ;  /* 0x00000010ff097807 */ /* 0x022fe20000800000 */
[----:B----4-:R1:W2:Y:S04]  /*11d20*/  SHFL.IDX PT, R2, R16, 0x1, 0x181f ;  /* 0x00381f0010027f89 */ /* 0x0102a800000e0000 */
.L_x_1913:
[C---:B------:R-:W-:Y:S02]  /*11d30*/  IADD3 R3, -R6.reuse, 0x10, RZ ;  /* 0x0000001006037810 */ /* 0x040fe40007ffe1ff */
[----:B------:R-:W-:Y:S02]  /*11d40*/  ISETP.NE.U32.AND P2, PT, R6, RZ, PT ;  /* 0x000000ff0600720c */ /* 0x000fe40003f45070 */
[----:B------:R-:W-:Y:S04]  /*11d50*/  LOP3.LUT R3, R3, 0xf, RZ, 0xc0, !PT ;  /* 0x0000000f03037812 */ /* 0x000fe800078ec0ff */
[-C--:B-12---:R-:W-:Y:S02]  /*11d60*/  IADD3 R16, P1, P0, R3, R2.reuse, R17 ;  /* 0x0000000203107210 */ /* 0x086fe4000783e011 */
[C---:B------:R-:W-:Y:S02]  /*11d70*/  IADD3 R3, -R18.reuse, 0x10, RZ ;  /* 0x0000001012037810 */ /* 0x040fe40007ffe1ff */
[-C--:B------:R-:W-:Y:S02]  /*11d80*/  IADD3.X R17, RZ, R5.reuse, R19, P1, P0 ;  /* 0x00000005ff117210 */ /* 0x080fe40000fe0413 */
[----:B------:R-:W-:Y:S03]  /*11d90*/  LOP3.LUT R3, R3, 0xf, RZ, 0xc0, !PT ;  /* 0x0000000f03037812 */ /* 0x000fe600078ec0ff */
[----:B------:R-:W-:Y:S01]  /*11da0*/  @!PT LDS RZ, [RZ] ;  /* 0x00000000fffff984 */ /* 0x000fe20000000800 */
[----:B------:R-:W-:Y:S01]  /*11db0*/  @!PT LDS RZ, [RZ] ;  /* 0x00000000fffff984 */ /* 0x000fe20000000800 */
[----:B------:R-:W-:Y:S01]  /*11dc0*/  @!PT LDS RZ, [RZ] ;  /* 0x00000000fffff984 */ /* 0x000fe20000000800 */
[----:B------:R1:W-:Y:S01]  /*11dd0*/  LDGSTS.E.BYPASS.LTC128B.128.ZFILL [R4+0x1000], [R16.64], P2 ;  /* 0x0100000010047fae */ /* 0x0003e20009141d48 */
[-C--:B------:R-:W-:Y:S02]  /*11de0*/  IADD3 R6, P1, P0, R3, R2.reuse, R24 ;  /* 0x0000000203067210 */ /* 0x080fe4000783e018 */
[----:B------:R-:W-:Y:S02]  /*11df0*/  IADD3 R3, -R9, 0x10, RZ ;  /* 0x0000001009037810 */ /* 0x000fe40007ffe1ff */
        /* <DEDUP_REMOVED lines=8> */
.L_x_1823:
[----:B------:R-:W-:Y:S05]  /*11e80*/  BSYNC B0 ;  /* 0x0000000000007941 */ /* 0x000fea0003800000 */
.L_x_1822:
[----:B------:R-:W0:Y:S01]  /*11e90*/  LDGDEPBAR ;  /* 0x00000000000079af */ /* 0x000e220000000000 */
[----:B------:R-:W-:Y:S01]  /*11ea0*/  WARPSYNC 0xffffffff ;  /* 0xffffffff00007948 */ /* 0x000fe20003800000 */
[C---:B-1-34-:R-:W-:Y:S01]  /*11eb0*/  HMMA.16816.F32.BF16 R4, R36.reuse, R12, RZ ;  /* 0x0000000c2404723c */ /* 0x05afe200000418ff */
[----:B------:R-:W-:Y:S02]  /*11ec0*/  IMAD.MOV.U32 R2, RZ, RZ, 0x40 ;  /* 0x00000040ff027424 */ /* 0x000fe400078e00ff */
[----:B------:R-:W-:Y:S01]  /*11ed0*/  LOP3.LUT P0, RZ, R182, 0x4, RZ, 0xc0, !PT ;  /* 0x00000004b6ff7812 */ /* 0x000fe2000780c0ff */
[C-C-:B------:R-:W-:Y:S03]  /*11ee0*/  IMAD.IADD R3, R177.reuse, 0x1, R8.reuse ;  /* 0x00000001b1037824 */ /* 0x140fe600078e0208 */
[----:B------:R-:W-:Y:S01]  /*11ef0*/  SEL R2, R2, 0xffffffc0, !P0 ;  /* 0xffffffc002027807 */ /* 0x000fe20004000000 */
[C---:B------:R-:W-:Y:S01]  /*11f00*/  HMMA.16816.F32.BF16 R12, R36.reuse, R14, RZ ;  /* 0x0000000e240c723c */ /* 0x040fe200000418ff */
[----:B------:R-:W-:Y:S03]  /*11f10*/  ISETP.GE.AND P0, PT, R190, 0x1, PT ;  /* 0x00000001be00780c */ /* 0x000fe60003f06270 */
[C---:B------:R-:W-:Y:S02]  /*11f20*/  IMAD.IADD R9, R2.reuse, 0x1, R8 ;  /* 0x0000000102097824 */ /* 0x040fe400078e0208 */
[----:B------:R-:W-:Y:S01]  /*11f30*/  IMAD.IADD R150, R2, 0x1, R149 ;  /* 0x0000000102967824 */ /* 0x000fe200078e0295 */
[----:B------:R-:W-:Y:S01]  /*11f40*/  IADD3 R2, R177, R8, R2 ;  /* 0x00000008b1027210 */ /* 0x000fe20007ffe002 */
[C---:B------:R-:W-:Y:S08]  /*11f50*/  HMMA.16816.F32.BF16 R16, R36.reuse, R20, RZ ;  /* 0x000000142410723c */ /* 0x040ff000000418ff */
        /* <DEDUP_REMOVED lines=20> */
[----:B------:R-:W1:Y:S07]  /*120a0*/  LDSM.16.M88.4 R160, [R9+0x1800] ;  /* 0x0018000009a0783b */ /* 0x000e6e0000000200 */
[C---:B---3--:R-:W-:Y:S08]  /*120b0*/  HMMA.16816.F32.BF16 R16, R152.reuse, R156, R16 ;  /* 0x0000009c9810723c */ /* 0x048ff00000041810 */
[C---:B------:R-:W-:Y:S01]  /*120c0*/  HMMA.16816.F32.BF16 R20, R152.reuse, R158, R20 ;  /* 0x0000009e9814723c */ /* 0x040fe20000041814 */
[----:B------:R-:W-:Y:S07]  /*120d0*/  LDSM.16.M88.4 R156, [R180] ;  /* 0x00000000b49c783b */ /* 0x000fee0000000200 */
[C---:B------:R-:W-:Y:S08]  /*120e0*/  HMMA.16816.F32.BF16 R24, R152.reuse, R164, R24 ;  /* 0x000000a49818723c */ /* 0x040ff00000041818 */
[C---:B------:R-:W-:Y:S01]  /*120f0*/  HMMA.16816.F32.BF16 R28, R152.reuse, R166, R28 ;  /* 0x000000a6981c723c */ /* 0x040fe2000004181c */
[----:B------:R-:W3:Y:S07]  /*12100*/  LDSM.16.M88.4 R164, [R150] ;  /* 0x0000000096a4783b */ /* 0x000eee0000000200 */
[C---:B-1----:R-:W-:Y:S08]  /*12110*/  HMMA.16816.F32.BF16 R32, R152.reuse, R160, R32 ;  /* 0x000000a09820723c */ /* 0x042ff00000041820 */
[----:B------:R-:W-:Y:S01]  /*12120*/  HMMA.16816.F32.BF16 R36, R152, R162, R36 ;  /* 0x000000a29824723c */ /* 0x000fe20000041824 */
[----:B------:R-:W1:Y:S08]  /*12130*/  LDSM.16.M88.4 R152, [R150+0x800] ;  /* 0x000800009698783b */ /* 0x000e700000000200 */
[----:B------:R-:W4:Y:S01]  /*12140*/  LDSM.16.M88.4 R160, [R150+0x1000] ;  /* 0x0010000096a0783b */ /* 0x000f220000000200 */
[C---:B---3--:R-:W-:Y:S08]  /*12150*/  HMMA.16816.F32.BF16 R4, R156.reuse, R164, R4 ;  /* 0x000000a49c04723c */ /* 0x048ff00000041804 */
[C---:B------:R-:W-:Y:S01]  /*12160*/  HMMA.16816.F32.BF16 R12, R156.reuse, R166, R12 ;  /* 0x000000a69c0c723c */ /* 0x040fe2000004180c */
[----:B------:R-:W-:Y:S07]  /*12170*/  LDSM.16.M88.4 R164, [R178+0x4000] ;  /* 0x00400000b2a4783b */ /* 0x000fee0000000200 */
[C---:B-1----:R-:W-:Y:S08]  /*12180*/  HMMA.16816.F32.BF16 R16, R156.reuse, R152, R16 ;  /* 0x000000989c10723c */ /* 0x042ff00000041810 */
[C---:B------:R-:W-:Y:S01]  /*12190*/  HMMA.16816.F32.BF16 R20, R156.reuse, R154, R20 ;  /* 0x0000009a9c14723c */ /* 0x040fe20000041814 */
[----:B------:R-:W1:Y:S07]  /*121a0*/  LDSM.16.M88.4 R152, [R150+0x1800] ;  /* 0x001800009698783b */ /* 0x000e6e0000000200 */
[C---:B----4-:R-:W-:Y:S08]  /*121b0*/  HMMA.16816.F32.BF16 R24, R156.reuse, R160, R24 ;  /* 0x000000a09c18723c */ /* 0x050ff00000041818 */
[C---:B------:R-:W-:Y:S01]  /*121c0*/  HMMA.16816.F32.BF16 R28, R156.reuse, R162, R28 ;  /* 0x000000a29c1c723c */ /* 0x040fe2000004181c */
[----:B------:R-:W3:Y:S07]  /*121d0*/  LDSM.16.M88.4 R160, [R8+0x2000] ;  /* 0x0020000008a0783b */ /* 0x000eee0000000200 */
[C---:B-1----:R-:W-:Y:S08]  /*121e0*/  HMMA.16816.F32.BF16 R32, R156.reuse, R152, R32 ;  /* 0x000000989c20723c */ /* 0x042ff00000041820 */
[----:B------:R-:W-:Y:S01]  /*121f0*/  HMMA.16816.F32.BF16 R36, R156, R154, R36 ;  /* 0x0000009a9c24723c */ /* 0x000fe20000041824 */
[----:B------:R-:W1:Y:S07]  /*12200*/  LDSM.16.M88.4 R152, [R8+0x2800] ;  /* 0x002800000898783b */ /* 0x000e6e0000000200 */
[C---:B---3--:R-:W-:Y:S01]  /*12210*/  HMMA.16816.F32.BF16 R4, R164.reuse, R160, R4 ;  /* 0x000000a0a404723c */ /* 0x048fe20000041804 */
[----:B------:R-:W3:Y:S07]  /*12220*/  LDSM.16.M88.4 R156, [R8+0x3000] ;  /* 0x00300000089c783b */ /* 0x000eee0000000200 */
[C---:B------:R-:W-:Y:S01]  /*12230*/  HMMA.16816.F32.BF16 R12, R164.reuse, R162, R12 ;  /* 0x000000a2a40c723c */ /* 0x040fe2000004180c */
[----:B------:R-:W4:Y:S07]  /*12240*/  LDSM.16.M88.4 R160, [R8+0x3800] ;  /* 0x0038000008a0783b */ /* 0x000f2e0000000200 */
[C---:B-1----:R-:W-:Y:S08]  /*12250*/  HMMA.16816.F32.BF16 R16, R164.reuse, R152, R16 ;  /* 0x00000098a410723c */ /* 0x042ff00000041810 */
        /* <DEDUP_REMOVED lines=8> */
[----:B------:R-:W-:Y:S01]  /*122e0*/  LDSM.16.M88.4 R164, [R3+0x3800] ;  /* 0x0038000003a4783b */ /* 0x000fe20000000200 */
[C---:B-1----:R-:W-:Y:S08]  /*122f0*/  HMMA.16816.F32.BF16 R4, R152.reuse, R156, R4 ;  /* 0x0000009c9804723c */ /* 0x042ff00000041804 */
[C---:B------:R-:W-:Y:S01]  /*12300*/  HMMA.16816.F32.BF16 R12, R152.reuse, R158, R12 ;  /* 0x0000009e980c723c */ /* 0x040fe2000004180c */
[----:B------:R-:W1:Y:S07]  /*12310*/  LDSM.16.M88.4 R156, [R3+0x3000] ;  /* 0x00300000039c783b */ /* 0x000e6e0000000200 */
[C---:B---3--:R-:W-:Y:S08]  /*12320*/  HMMA.16816.F32.BF16 R16, R152.reuse, R160, R16 ;  /* 0x000000a09810723c */ /* 0x048ff00000041810 */
[C---:B------:R-:W-:Y:S01]  /*12330*/  HMMA.16816.F32.BF16 R20, R152.reuse, R162, R20 ;  /* 0x000000a29814723c */ /* 0x040fe20000041814 */
[----:B------:R-:W-:Y:S07]  /*12340*/  LDSM.16.M88.4 R160, [R9+0x2000] ;  /* 0x0020000009a0783b */ /* 0x000fee0000000200 */
[C---:B-1----:R-:W-:Y:S08]  /*12350*/  HMMA.16816.F32.BF16 R24, R152.reuse, R156, R24 ;  /* 0x0000009c9818723c */ /* 0x042ff00000041818 */
[C---:B------:R-:W-:Y:S01]  /*12360*/  HMMA.16816.F32.BF16 R28, R152.reuse, R158, R28 ;  /* 0x0000009e981c723c */ /* 0x040fe2000004181c */
[----:B------:R-:W1:Y:S07]  /*12370*/  LDSM.16.M88.4 R156, [R181+0x4000] ;  /* 0x00400000b59c783b */ /* 0x000e6e0000000200 */
[C---:B------:R-:W-:Y:S08]  /*12380*/  HMMA.16816.F32.BF16 R32, R152.reuse, R164, R32 ;  /* 0x000000a49820723c */ /* 0x040ff00000041820 */
        /* <DEDUP_REMOVED lines=28> */
[----:B------:R-:W4:Y:S01]  /*12550*/  LDSM.16.M88.4 R164, [R8+0x5000] ;  /* 0x0050000008a4783b */ /* 0x000f220000000200 */
[C---:B-1----:R-:W-:Y:S08]  /*12560*/  HMMA.16816.F32.BF16 R4, R156.reuse, R160, R4 ;  /* 0x000000a09c04723c */ /* 0x042ff00000041804 */
[C---:B------:R-:W-:Y:S01]  /*12570*/  HMMA.16816.F32.BF16 R12, R156.reuse, R162, R12 ;  /* 0x000000a29c0c723c */ /* 0x040fe2000004180c */
[----:B------:R-:W1:Y:S07]  /*12580*/  LDSM.16.M88.4 R160, [R8+0x5800] ;  /* 0x0058000008a0783b */ /* 0x000e6e0000000200 */
[C---:B---3--:R-:W-:Y:S08]  /*12590*/  HMMA.16816.F32.BF16 R16, R156.reuse, R152, R16 ;  /* 0x000000989c10723c */ /* 0x048ff00000041810 */
[C---:B------:R-:W-:Y:S01]  /*125a0*/  HMMA.16816.F32.BF16 R20, R156.reuse, R154, R20 ;  /* 0x0000009a9c14723c */ /* 0x040fe20000041814 */
[----:B------:R-:W-:Y:S07]  /*125b0*/  LDSM.16.M88.4 R152, [R179+0x8000] ;  /* 0x00800000b398783b */ /* 0x000fee0000000200 */
[C---:B----4-:R-:W-:Y:S08]  /*125c0*/  HMMA.16816.F32.BF16 R24, R156.reuse, R164, R24 ;  /* 0x000000a49c18723c */ /* 0x050ff00000041818 */
[C---:B------:R-:W-:Y:S01]  /*125d0*/  HMMA.16816.F32.BF16 R28, R156.reuse, R166, R28 ;  /* 0x000000a69c1c723c */ /* 0x040fe2000004181c */
[----:B------:R-:W3:Y:S07]  /*125e0*/  LDSM.16.M88.4 R164, [R149+0x4000] ;  /* 0x0040000095a4783b */ /* 0x000eee0000000200 */
        /* <DEDUP_REMOVED lines=9> */
[----:B------:R-:W-:Y:S07]  /*12680*/  LDSM.16.M88.4 R156, [R181+0x8000] ;  /* 0x00800000b59c783b */ /* 0x000fee0000000200 */
[C---:B----4-:R-:W-:Y:S08]  /*12690*/  HMMA.16816.F32.BF16 R24, R152.reuse, R160, R24 ;  /* 0x000000a09818723c */ /* 0x050ff00000041818 */
        /* <DEDUP_REMOVED lines=9> */
[C---:B------:R-:W-:Y:S08]  /*12730*/  HMMA.16816.F32.BF16 R16, R156.reuse, R164, R16 ;  /* 0x000000a49c10723c */ /* 0x040ff00000041810 */
[C---:B------:R-:W-:Y:S01]  /*12740*/  HMMA.16816.F32.BF16 R20, R156.reuse, R166, R20 ;  /* 0x000000a69c14723c */ /* 0x040fe20000041814 */
[----:B------:R-:W4:Y:S07]  /*12750*/  LDSM.16.M88.4 R164, [R180+0x8000] ;  /* 0x00800000b4a4783b */ /* 0x000f2e0000000200 */
[C---:B---3--:R-:W-:Y:S08]  /*12760*/  HMMA.16816.F32.BF16 R24, R156.reuse, R152, R24 ;  /* 0x000000989c18723c */ /* 0x048ff00000041818 */
[C---:B------:R-:W-:Y:S01]  /*12770*/  HMMA.16816.F32.BF16 R28, R156.reuse, R154, R28 ;  /* 0x0000009a9c1c723c */ /* 0x040fe2000004181c */
[----:B------:R-:W3:Y:S07]  /*12780*/  LDSM.16.M88.4 R152, [R2+0x4800] ;  /* 0x004800000298783b */ /* 0x000eee0000000200 */
[C---:B-1----:R-:W-:Y:S08]  /*12790*/  HMMA.16816.F32.BF16 R32, R156.reuse, R160, R32 ;  /* 0x000000a09c20723c */ /* 0x042ff00000041820 */
[----:B------:R-:W-:Y:S08]  /*127a0*/  HMMA.16816.F32.BF16 R36, R156, R162, R36 ;  /* 0x000000a29c24723c */ /* 0x000ff00000041824 */
[C---:B----4-:R-:W-:Y:S08]  /*127b0*/  HMMA.16816.F32.BF16 R4, R164.reuse, R168, R4 ;  /* 0x000000a8a404723c */ /* 0x050ff00000041804 */
[C---:B------:R-:W-:Y:S08]  /*127c0*/  HMMA.16816.F32.BF16 R12, R164.reuse, R170, R12 ;  /* 0x000000aaa40c723c */ /* 0x040ff0000004180c */
[C---:B---3--:R-:W-:Y:S08]  /*127d0*/  HMMA.16816.F32.BF16 R16, R164.reuse, R152, R16 ;  /* 0x00000098a410723c */ /* 0x048ff00000041810 */
[----:B------:R-:W-:Y:S01]  /*127e0*/  FMUL.FTZ R3, R4, c[0x0][0x320] ;  /* 0x0000c80004037a20 */ /* 0x000fe20000410000 */
[C---:B------:R-:W-:Y:S03]  /*127f0*/  HMMA.16816.F32.BF16 R20, R164.reuse, R154, R20 ;  /* 0x0000009aa414723c */ /* 0x040fe60000041814 */
[----:B------:R1:W-:Y:S04]  /*12800*/  MUFU.TANH R157, R3 ;  /* 0x00000003009d7308 */ /* 0x0003e80000002400 */
[----:B------:R-:W-:Y:S02]  /*12810*/  FMUL.FTZ R9, R13, c[0x0][0x320] ;  /* 0x0000c8000d097a20 */ /* 0x000fe40000410000 */
[----:B--2---:R-:W-:Y:S04]  /*12820*/  FMUL.FTZ R8, R15, c[0x0][0x320] ;  /* 0x0000c8000f087a20 */ /* 0x004fe80000410000 */
        /* <DEDUP_REMOVED lines=39> */
[----:B------:R-:W-:Y:S01]  /*12aa0*/  MUFU.TANH R7, R7 ;  /* 0x0000000700077308 */ /* 0x000fe20000002400 */
[----:B---3--:R-:W-:Y:S09]  /*12ab0*/  FMUL.FTZ R3, R19, c[0x0][0x320] ;  /* 0x0000c80013037a20 */ /* 0x008ff20000410000 */
[----:B------:R1:W3:Y:S01]  /*12ac0*/  MUFU.TANH R158, R3 ;  /* 0x00000003009e7308 */ /* 0x0002e20000002400 */
[----:B--2---:R-:W-:Y:S09]  /*12ad0*/  FMUL.FTZ R4, R39, c[0x0][0x320] ;  /* 0x0000c80027047a20 */ /* 0x004ff20000410000 */
[----:B------:R2:W-:Y:S10]  /*12ae0*/  MUFU.TANH R19, R2 ;  /* 0x0000000200137308 */ /* 0x0005f40000002400 */
[----:B------:R3:W-:Y:S01]  /*12af0*/  MUFU.TANH R12, R4 ;  /* 0x00000004000c7308 */ /* 0x0007e20000002400 */
[----:B-1----:R-:W-:Y:S09]  /*12b00*/  FMUL.FTZ R3, R20, c[0x0][0x320] ;  /* 0x0000c80014037a20 */ /* 0x002ff20000410000 */
[----:B------:R1:W-:Y:S01]  /*12b10*/  MUFU.TANH R150, R3 ;  /* 0x0000000300967308 */ /* 0x0003e20000002400 */
[----:B--2---:R-:W-:Y:S09]  /*12b20*/  FMUL.FTZ R2, R27, c[0x0][0x320] ;  /* 0x0000c8001b027a20 */ /* 0x004ff20000410000 */
[----:B------:R-:W-:Y:S01]  /*12b30*/  MUFU.TANH R6, R6 ;  /* 0x0000000600067308 */ /* 0x000fe20000002400 */
[----:B---3--:R-:W-:Y:S04]  /*12b40*/  IADD3 R4, R190, 0x1, RZ ;  /* 0x00000001be047810 */ /* 0x008fe80007ffe0ff */
[----:B------:R-:W-:Y:S01]  /*12b50*/  SEL R190, R4, RZ, !P0 ;  /* 0x000000ff04be7207 */ /* 0x000fe20004000000 */
[----:B-1----:R-:W-:Y:S04]  /*12b60*/  FMUL.FTZ R3, R24, c[0x0][0x320] ;  /* 0x0000c80018037a20 */ /* 0x002fe80000410000 */
[----:B------:R1:W2:Y:S10]  /*12b70*/  MUFU.TANH R24, R2 ;  /* 0x0000000200187308 */ /* 0x0002b40000002400 */
[----:B------:R3:W-:Y:S01]  /*12b80*/  MUFU.TANH R21, R3 ;  /* 0x0000000300157308 */ /* 0x0007e20000002400 */
[----:B-1----:R-:W-:Y:S09]  /*12b90*/  FMUL.FTZ R2, R28, c[0x0][0x320] ;  /* 0x0000c8001c027a20 */ /* 0x002ff20000410000 */
[----:B------:R1:W-:Y:S01]  /*12ba0*/  MUFU.TANH R18, R2 ;  /* 0x0000000200127308 */ /* 0x0003e20000002400 */
        /* <DEDUP_REMOVED lines=11> */
[----:B------:R-:W1:Y:S03]  /*12c60*/  MUFU.TANH R20, R2 ;  /* 0x0000000200147308 */ /* 0x000e660000002400 */
[----:B------:R-:W-:Y:S04]  /*12c70*/  FMNMX.FTZ R3, R155, R3, !PT ;  /* 0x000000039b037209 */ /* 0x000fe80007810000 */
[----:B------:R-:W-:Y:S04]  /*12c80*/  FMNMX.FTZ R3, R154, R3, !PT ;  /* 0x000000039a037209 */ /* 0x000fe80007810000 */
[----:B------:R-:W-:Y:S04]  /*12c90*/  FMNMX.FTZ R3, R26, R3, !PT ;  /* 0x000000031a037209 */ /* 0x000fe80007810000 */
[----:B--2---:R-:W-:Y:S04]  /*12ca0*/  FMNMX.FTZ R3, R24, R3, !PT ;  /* 0x0000000318037209 */ /* 0x004fe80007810000 */
[----:B------:R-:W-:Y:S04]  /*12cb0*/  FMNMX.FTZ R3, R23, R3, !PT ;  /* 0x0000000317037209 */ /* 0x000fe80007810000 */
[----:B-1----:R-:W-:Y:S01]  /*12cc0*/  FMNMX.FTZ R3, R20, R3, !PT ;  /* 0x0000000314037209 */ /* 0x002fe20007810000 */
[----:B------:R-:W-:Y:S04]  /*12cd0*/  FMUL.FTZ R2, R32, c[0x0][0x320] ;  /* 0x0000c80020027a20 */ /* 0x000fe80000410000 */
[----:B------:R1:W-:Y:S02]  /*12ce0*/  MUFU.TANH R13, R2 ;  /* 0x00000002000d7308 */ /* 0x0003e40000002400 */
[----:B-1----:R-:W-:Y:S08]  /*12cf0*/  FMUL.FTZ R2, R34, c[0x0][0x320] ;  /* 0x0000c80022027a20 */ /* 0x002ff00000410000 */
        /* <DEDUP_REMOVED lines=25> */
.L_x_1914:
        /* <DEDUP_REMOVED lines=11> */
[----:B------:R-:W2:Y:S01]  /*12f40*/  MUFU.EX2 R2, R0 ;  /* 0x0000000000027308 */ /* 0x000ea20000000800 */
        /* <DEDUP_REMOVED lines=15> */
[----:B------:R-:W-:Y:S02]  /*13040*/  FFMA.FTZ R192, R6, c[0x0][0x2d0], -R3 ;  /* 0x0000b40006c07a23 */ /* 0x000fe40000010803 */
[C---:B--2---:R-:W-:Y:S01]  /*13050*/  FMUL.FTZ R36, R2.reuse, R112 ;  /* 0x0000007002247220 */ /* 0x044fe20000410000 */
[----:B------:R-:W2:Y:S01]  /*13060*/  MUFU.EX2 R3, R4 ;  /* 0x0000000400037308 */ /* 0x000ea20000000800 */
[C---:B------:R-:W-:Y:S02]  /*13070*/  FMUL.FTZ R37, R2.reuse, R113 ;  /* 0x0000007102257220 */ /* 0x040fe40000410000 */
[C---:B------:R-:W-:Y:S02]  /*13080*/  FMUL.FTZ R21, R2.reuse, R129 ;  /* 0x0000008102157220 */ /* 0x040fe40000410000 */
[C---:B-1----:R-:W-:Y:S02]  /*13090*/  FFMA.FTZ R0, R2.reuse, R201, R7 ;  /* 0x000000c902007223 */ /* 0x042fe40000010007 */
[C---:B------:R-:W-:Y:S02]  /*130a0*/  FMUL.FTZ R32, R2.reuse, R116 ;  /* 0x0000007402207220 */ /* 0x040fe40000410000 */
[C---:B------:R-:W-:Y:S01]  /*130b0*/  FMUL.FTZ R33, R2.reuse, R117 ;  /* 0x0000007502217220 */ /* 0x040fe20000410000 */
[----:B------:R1:W-:Y:S01]  /*130c0*/  MUFU.EX2 R17, R28 ;  /* 0x0000001c00117308 */ /* 0x0003e20000000800 */
[C---:B------:R-:W-:Y:S02]  /*130d0*/  FMUL.FTZ R40, R2.reuse, R40 ;  /* 0x0000002802287220 */ /* 0x040fe40000410000 */
[C---:B------:R-:W-:Y:S02]  /*130e0*/  FMUL.FTZ R41, R2.reuse, R41 ;  /* 0x0000002902297220 */ /* 0x040fe40000410000 */
[C---:B---3--:R-:W-:Y:S02]  /*130f0*/  FMUL.FTZ R25, R2.reuse, R125 ;  /* 0x0000007d02197220 */ /* 0x048fe40000410000 */
[C---:B------:R-:W-:Y:S02]  /*13100*/  FMUL.FTZ R44, R2.reuse, R44 ;  /* 0x0000002c022c7220 */ /* 0x040fe40000410000 */
[C---:B------:R-:W-:Y:S01]  /*13110*/  FMUL.FTZ R45, R2.reuse, R45 ;  /* 0x0000002d022d7220 */ /* 0x040fe20000410000 */
[----:B------:R-:W-:Y:S01]  /*13120*/  MUFU.EX2 R13, R27 ;  /* 0x0000001b000d7308 */ /* 0x000fe20000000800 */
[C---:B------:R-:W-:Y:S02]  /*13130*/  FMUL.FTZ R48, R2.reuse, R48 ;  /* 0x0000003002307220 */ /* 0x040fe40000410000 */
[C---:B------:R-:W-:Y:S01]  /*13140*/  FMUL.FTZ R49, R2.reuse, R49 ;  /* 0x0000003102317220 */ /* 0x040fe20000410000 */
[C---:B--2---:R-:W-:Y:S01]  /*13150*/  F2FP.BF16.PACK_AB R152, R3.reuse, R7 ;  /* 0x000000070398723e */ /* 0x044fe200000010ff */
[----:B------:R-:W-:Y:S02]  /*13160*/  FADD.FTZ R6, R3, R0 ;  /* 0x0000000003067221 */ /* 0x000fe40000010000 */
[----:B------:R-:W2:Y:S01]  /*13170*/  SHFL.BFLY PT, R0, R5, 0x2, 0x1f ;  /* 0x0c401f0005007f89 */ /* 0x000ea200000e0000 */
[C---:B------:R-:W-:Y:S02]  /*13180*/  FMUL.FTZ R52, R2.reuse, R52 ;  /* 0x0000003402347220 */ /* 0x040fe40000410000 */
[----:B------:R3:W4:Y:S01]  /*13190*/  MUFU.EX2 R19, R29 ;  /* 0x0000001d00137308 */ /* 0x0007220000000800 */
[C---:B------:R-:W-:Y:S02]  /*131a0*/  FMUL.FTZ R53, R2.reuse, R53 ;  /* 0x0000003502357220 */ /* 0x040fe40000410000 */
[C---:B------:R-:W-:Y:S02]  /*131b0*/  FMUL.FTZ R56, R2.reuse, R56 ;  /* 0x0000003802387220 */ /* 0x040fe40000410000 */
[C---:B-1----:R-:W-:Y:S02]  /*131c0*/  FMUL.FTZ R28, R2.reuse, R120 ;  /* 0x00000078021c7220 */ /* 0x042fe40000410000 */
        /* <DEDUP_REMOVED lines=9> */
[----:B--2---:R-:W-:Y:S01]  /*13260*/  FMNMX.FTZ R0, R5, R0, !PT ;  /* 0x0000000005007209 */ /* 0x004fe20007810000 */
        /* <DEDUP_REMOVED lines=21> */
[----:B------:R-:W-:Y:S01]  /*133c0*/  FADD.FTZ R0, -R8, R106 ;  /* 0x0000006a08007221 */ /* 0x000fe20000010100 */
[----:B------:R-:W-:Y:S01]  /*133d0*/  IADD3 R106, R186, R151, RZ ;  /* 0x00000097ba6a7210 */ /* 0x000fe20007ffe0ff */
[--C-:B------:R-:W-:Y:S02]  /*133e0*/  FFMA.FTZ R4, R168, c[0x0][0x2d0], -R3.reuse ;  /* 0x0000b400a8047a23 */ /* 0x100fe40000010803 */
        /* <DEDUP_REMOVED lines=11> */
[--C-:B------:R-:W-:Y:S01]  /*134a0*/  FFMA.FTZ R161, R154, c[0x0][0x2d0], -R3.reuse ;  /* 0x0000b4009aa17a23 */ /* 0x100fe20000010803 */
[----:B------:R-:W-:Y:S01]  /*134b0*/  F2FP.BF16.PACK_AB R154, R13, R17 ;  /* 0x000000110d9a723e */ /* 0x000fe200000010ff */
[--C-:B------:R-:W-:Y:S02]  /*134c0*/  FFMA.FTZ R163, R26, c[0x0][0x2d0], -R3.reuse ;  /* 0x0000b4001aa37a23 */ /* 0x100fe40000010803 */
[--C-:B------:R-:W-:Y:S02]  /*134d0*/  FFMA.FTZ R162, R24, c[0x0][0x2d0], -R3.reuse ;  /* 0x0000b40018a27a23 */ /* 0x100fe40000010803 */
[--C-:B------:R-:W-:Y:S01]  /*134e0*/  FFMA.FTZ R166, R23, c[0x0][0x2d0], -R3.reuse ;  /* 0x0000b40017a67a23 */ /* 0x100fe20000010803 */
[----:B------:R-:W3:Y:S01]  /*134f0*/  MUFU.EX2 R0, R0 ;  /* 0x0000000000007308 */ /* 0x000ee20000000800 */
[--C-:B------:R-:W-:Y:S02]  /*13500*/  FFMA.FTZ R167, R20, c[0x0][0x2d0], -R3.reuse ;  /* 0x0000b40014a77a23 */ /* 0x100fe40000010803 */
[--C-:B------:R-:W-:Y:S02]  /*13510*/  FFMA.FTZ R168, R16, c[0x0][0x2d0], -R3.reuse ;  /* 0x0000b40010a87a23 */ /* 0x100fe40000010803 */
[----:B------:R-:W-:Y:S02]  /*13520*/  FFMA.FTZ R195, R12, c[0x0][0x2d0], -R3 ;  /* 0x0000b4000cc37a23 */ /* 0x000fe40000010803 */
[----:B------:R-:W-:Y:S02]  /*13530*/  FADD.FTZ R3, R17, R6 ;  /* 0x0000000611037221 */ /* 0x000fe40000010000 */
[C---:B-1----:R-:W-:Y:S01]  /*13540*/  FMUL.FTZ R4, R2.reuse, R140 ;  /* 0x0000008c02047220 */ /* 0x042fe20000410000 */
[----:B------:R-:W-:Y:S01]  /*13550*/  MUFU.EX2 R161, R161 ;  /* 0x000000a100a17308 */ /* 0x000fe20000000800 */
[----:B------:R-:W-:Y:S02]  /*13560*/  FADD.FTZ R3, R13, R3 ;  /* 0x000000030d037221 */ /* 0x000fe40000010000 */
[----:B------:R-:W-:Y:S01]  /*13570*/  FMUL.FTZ R13, R2, R137 ;  /* 0x00000089020d7220 */ /* 0x000fe20000410000 */
[----:B--2---:R-:W-:Y:S01]  /*13580*/  F2FP.BF16.PACK_AB R153, R14, R15 ;  /* 0x0000000f0e99723e */ /* 0x004fe200000010ff */
[C---:B------:R-:W-:Y:S02]  /*13590*/  FMUL.FTZ R5, R2.reuse, R141 ;  /* 0x0000008d02057220 */ /* 0x040fe40000410000 */
[C---:B------:R-:W-:Y:S02]  /*135a0*/  FMUL.FTZ R12, R2.reuse, R136 ;  /* 0x00000088020c7220 */ /* 0x040fe40000410000 */
[C---:B------:R-:W-:Y:S01]  /*135b0*/  FMUL.FTZ R16, R2.reuse, R132 ;  /* 0x0000008402107220 */ /* 0x040fe20000410000 */
[----:B------:R1:W-:Y:S01]  /*135c0*/  MUFU.EX2 R136, R18 ;  /* 0x0000001200887308 */ /* 0x0003e20000000800 */
[C---:B------:R-:W-:Y:S02]  /*135d0*/  FMUL.FTZ R17, R2.reuse, R133 ;  /* 0x0000008502117220 */ /* 0x040fe40000410000 */
[C---:B------:R-:W-:Y:S02]  /*135e0*/  FMUL.FTZ R20, R2.reuse, R128 ;  /* 0x0000008002147220 */ /* 0x040fe40000410000 */
[C---:B------:R-:W-:Y:S02]  /*135f0*/  FMUL.FTZ R24, R2.reuse, R124 ;  /* 0x0000007c02187220 */ /* 0x040fe40000410000 */
[----:B------:R-:W-:Y:S01]  /*13600*/  FMUL.FTZ R101, R2, R101 ;  /* 0x0000006502657220 */ /* 0x000fe20000410000 */
[----:B------:R-:W-:Y:S01]  /*13610*/  IADD3 R2, R185, R151, RZ ;  /* 0x00000097b9027210 */ /* 0x000fe20007ffe0ff */
[----:B------:R-:W-:Y:S01]  /*13620*/  FADD.FTZ R3, R22, R3 ;  /* 0x0000000316037221 */ /* 0x000fe20000010000 */
[----:B------:R-:W2:Y:S01]  /*13630*/  MUFU.EX2 R133, R7 ;  /* 0x0000000700857308 */ /* 0x000ea20000000800 */
[C---:B---3--:R-:W-:Y:S02]  /*13640*/  FMUL.FTZ R38, R0.reuse, R114 ;  /* 0x0000007200267220 */ /* 0x048fe40000410000 */
[----:B------:R-:W3:Y:S01]  /*13650*/  LDSM.16.MT88.4 R156, [R2] ;  /* 0x00000000029c783b */ /* 0x000ee20000004200 */
[----:B------:R-:W-:Y:S01]  /*13660*/  FADD.FTZ R117, R19, R3 ;  /* 0x0000000313757221 */ /* 0x000fe20000010000 */
[----:B------:R-:W-:Y:S01]  /*13670*/  IADD3 R3, R183, R2, RZ ;  /* 0x00000002b7037210 */ /* 0x000fe20007ffe0ff */
[C---:B------:R-:W-:Y:S02]  /*13680*/  FMUL.FTZ R39, R0.reuse, R115 ;  /* 0x0000007300277220 */ /* 0x040fe40000410000 */
[C---:B------:R-:W-:Y:S02]  /*13690*/  FFMA.FTZ R6, R0.reuse, R197, R15 ;  /* 0x000000c500067223 */ /* 0x040fe4000001000f */
[----:B------:R-:W-:Y:S01]  /*136a0*/  FMUL.FTZ R15, R0, R139 ;  /* 0x0000008b000f7220 */ /* 0x000fe20000410000 */
[----:B------:R-:W4:Y:S01]  /*136b0*/  LDSM.16.MT88.4 R112, [R3] ;  /* 0x000000000370783b */ /* 0x000f220000004200 */
[----:B------:R-:W-:Y:S01]  /*136c0*/  FADD.FTZ R129, R14, R6 ;  /* 0x000000060e817221 */ /* 0x000fe20000010000 */
[----:B------:R-:W-:Y:S01]  /*136d0*/  MUFU.EX2 R132, R160 ;  /* 0x000000a000847308 */ /* 0x000fe20000000800 */
[C---:B------:R-:W-:Y:S02]  /*136e0*/  FMUL.FTZ R6, R0.reuse, R142 ;  /* 0x0000008e00067220 */ /* 0x040fe40000410000 */
[C---:B------:R-:W-:Y:S02]  /*136f0*/  FMUL.FTZ R14, R0.reuse, R138 ;  /* 0x0000008a000e7220 */ /* 0x040fe40000410000 */
[C---:B-1----:R-:W-:Y:S02]  /*13700*/  FMUL.FTZ R18, R0.reuse, R134 ;  /* 0x0000008600127220 */ /* 0x042fe40000410000 */
[C---:B------:R-:W-:Y:S02]  /*13710*/  FMUL.FTZ R19, R0.reuse, R135 ;  /* 0x0000008700137220 */ /* 0x040fe40000410000 */
[----:B------:R-:W-:Y:S01]  /*13720*/  FMUL.FTZ R22, R0, R130 ;  /* 0x0000008200167220 */ /* 0x000fe20000410000 */
[----:B------:R-:W-:Y:S01]  /*13730*/  MUFU.EX2 R124, R170 ;  /* 0x000000aa007c7308 */ /* 0x000fe20000000800 */
[----:B--2---:R-:W-:Y:S01]  /*13740*/  F2FP.BF16.PACK_AB R155, R136, R133 ;  /* 0x00000085889b723e */ /* 0x004fe200000010ff */
[C---:B------:R-:W-:Y:S02]  /*13750*/  FMUL.FTZ R7, R0.reuse, R143 ;  /* 0x0000008f00077220 */ /* 0x040fe40000410000 */
[C---:B------:R-:W-:Y:S02]  /*13760*/  FMUL.FTZ R31, R0.reuse, R123 ;  /* 0x0000007b001f7220 */ /* 0x040fe40000410000 */
[----:B------:R-:W-:Y:S02]  /*13770*/  FADD.FTZ R129, R133, R129 ;  /* 0x0000008185817221 */ /* 0x000fe40000010000 */
[C---:B------:R-:W-:Y:S02]  /*13780*/  FMUL.FTZ R23, R0.reuse, R131 ;  /* 0x0000008300177220 */ /* 0x040fe40000410000 */
[----:B------:R-:W-:Y:S01]  /*13790*/  MUFU.EX2 R130, R150 ;  /* 0x0000009600827308 */ /* 0x000fe20000000800 */
[C---:B------:R-:W-:Y:S02]  /*137a0*/  FMUL.FTZ R26, R0.reuse, R126 ;  /* 0x0000007e001a7220 */ /* 0x040fe40000410000 */
[C---:B------:R-:W-:Y:S02]  /*137b0*/  FMUL.FTZ R27, R0.reuse, R127 ;  /* 0x0000007f001b7220 */ /* 0x040fe40000410000 */
[C---:B------:R-:W-:Y:S02]  /*137c0*/  FMUL.FTZ R30, R0.reuse, R122 ;  /* 0x0000007a001e7220 */ /* 0x040fe40000410000 */
[C---:B------:R-:W-:Y:S02]  /*137d0*/  FMUL.FTZ R34, R0.reuse, R118 ;  /* 0x0000007600227220 */ /* 0x040fe40000410000 */
[C---:B------:R-:W-:Y:S01]  /*137e0*/  FMUL.FTZ R35, R0.reuse, R119 ;  /* 0x0000007700237220 */ /* 0x040fe20000410000 */
[C---:B---3--:R-:W-:Y:S01]  /*137f0*/  HMMA.16816.F32.BF16 R4, R152.reuse, R156, R4 ;  /* 0x0000009c9804723c */ /* 0x048fe20000041804 */
[----:B------:R-:W-:Y:S04]  /*13800*/  MUFU.EX2 R131, R149 ;  /* 0x0000009500837308 */ /* 0x000fe80000000800 */
[C---:B------:R-:W-:Y:S02]  /*13810*/  FMUL.FTZ R42, R0.reuse, R42 ;  /* 0x0000002a002a7220 */ /* 0x040fe40000410000 */
[C---:B------:R-:W-:Y:S01]  /*13820*/  FMUL.FTZ R43, R0.reuse, R43 ;  /* 0x0000002b002b7220 */ /* 0x040fe20000410000 */
[C---:B------:R-:W-:Y:S03]  /*13830*/  HMMA.16816.F32.BF16 R12, R152.reuse, R158, R12 ;  /* 0x0000009e980c723c */ /* 0x040fe6000004180c */
[----:B------:R-:W1:Y:S01]  /*13840*/  MUFU.EX2 R119, R165 ;  /* 0x000000a500777308 */ /* 0x000e620000000800 */
[C---:B------:R-:W-:Y:S02]  /*13850*/  FMUL.FTZ R46, R0.reuse, R46 ;  /* 0x0000002e002e7220 */ /* 0x040fe40000410000 */
[C---:B------:R-:W-:Y:S02]  /*13860*/  FMUL.FTZ R47, R0.reuse, R47 ;  /* 0x0000002f002f7220 */ /* 0x040fe40000410000 */
[C---:B----4-:R-:W-:Y:S04]  /*13870*/  HMMA.16816.F32.BF16 R16, R152.reuse, R112, R16 ;  /* 0x000000709810723c */ /* 0x050fe80000041810 */
[C---:B------:R-:W-:Y:S01]  /*13880*/  FMUL.FTZ R50, R0.reuse, R50 ;  /* 0x0000003200327220 */ /* 0x040fe20000410000 */
[----:B------:R-:W2:Y:S01]  /*13890*/  MUFU.EX2 R118, R164 ;  /* 0x000000a400767308 */ /* 0x000ea20000000800 */
[C---:B------:R-:W-:Y:S02]  /*138a0*/  FMUL.FTZ R51, R0.reuse, R51 ;  /* 0x0000003300337220 */ /* 0x040fe40000410000 */
[C---:B------:R-:W-:Y:S01]  /*138b0*/  HMMA.16816.F32.BF16 R20, R152.reuse, R114, R20 ;  /* 0x000000729814723c */ /* 0x040fe20000041814 */
[----:B------:R-:W3:Y:S03]  /*138c0*/  LDSM.16.MT88.4 R112, [R106] ;  /* 0x000000006a70783b */ /* 0x000ee60000004200 */
        /* <DEDUP_REMOVED lines=22> */
[C---:B---3--:R-:W-:Y:S03]  /*13a30*/  HMMA.16816.F32.BF16 R24, R152.reuse, R112, R24 ;  /* 0x000000709818723c */ /* 0x048fe60000041818 */
[C---:B------:R-:W-:Y:S02]  /*13a40*/  FMUL.FTZ R90, R0.reuse, R90 ;  /* 0x0000005a005a7220 */ /* 0x040fe40000410000 */
[C---:B------:R-:W-:Y:S01]  /*13a50*/  FMUL.FTZ R91, R0.reuse, R91 ;  /* 0x0000005b005b7220 */ /* 0x040fe20000410000 */
[----:B------:R-:W-:Y:S01]  /*13a60*/  MUFU.EX2 R127, R174 ;  /* 0x000000ae007f7308 */ /* 0x000fe20000000800 */
[C---:B------:R-:W-:Y:S01]  /*13a70*/  FMUL.FTZ R94, R0.reuse, R94 ;  /* 0x0000005e005e7220 */ /* 0x040fe20000410000 */
[C---:B------:R-:W-:Y:S04]  /*13a80*/  HMMA.16816.F32.BF16 R28, R152.reuse, R114, R28 ;  /* 0x00000072981c723c */ /* 0x040fe8000004181c */
[C---:B------:R-:W-:Y:S02]  /*13a90*/  FMUL.FTZ R95, R0.reuse, R95 ;  /* 0x0000005f005f7220 */ /* 0x040fe40000410000 */
[C---:B------:R-:W-:Y:S02]  /*13aa0*/  FMUL.FTZ R98, R0.reuse, R98 ;  /* 0x0000006200627220 */ /* 0x040fe40000410000 */
[C---:B------:R-:W-:Y:S01]  /*13ab0*/  FMUL.FTZ R99, R0.reuse, R99 ;  /* 0x0000006300637220 */ /* 0x040fe20000410000 */
[----:B------:R-:W-:Y:S03]  /*13ac0*/  MUFU.EX2 R126, R193 ;  /* 0x000000c1007e7308 */ /* 0x000fe60000000800 */
[C---:B------:R-:W-:Y:S02]  /*13ad0*/  FMUL.FTZ R102, R0.reuse, R102 ;  /* 0x0000006600667220 */ /* 0x040fe40000410000 */
[----:B------:R-:W-:Y:S01]  /*13ae0*/  FMUL.FTZ R103, R0, R103 ;  /* 0x0000006700677220 */ /* 0x000fe20000410000 */
[----:B------:R-:W-:Y:S01]  /*13af0*/  IADD3 R0, R183, R106, RZ ;  /* 0x0000006ab7007210 */ /* 0x000fe20007ffe0ff */
[----:B-1----:R-:W-:Y:S03]  /*13b00*/  FADD.FTZ R117, R119, R117 ;  /* 0x0000007577757221 */ /* 0x002fe60000010000 */
[----:B------:R-:W-:Y:S01]  /*13b10*/  MUFU.EX2 R157, R168 ;  /* 0x000000a8009d7308 */ /* 0x000fe20000000800 */
[----:B------:R-:W1:Y:S01]  /*13b20*/  LDSM.16.MT88.4 R112, [R0] ;  /* 0x000000000070783b */ /* 0x000e620000004200 */
[C---:B--2---:R-:W-:Y:S01]  /*13b30*/  FADD.FTZ R122, R118.reuse, R117 ;  /* 0x00000075767a7221 */ /* 0x044fe20000010000 */
[----:B------:R-:W-:Y:S02]  /*13b40*/  F2FP.BF16.PACK_AB R118, R118, R119 ;  /* 0x000000777676723e */ /* 0x000fe400000010ff */
[----:B------:R-:W-:Y:S02]  /*13b50*/  F2FP.BF16.PACK_AB R117, R131, R130 ;  /* 0x000000828375723e */ /* 0x000fe400000010ff */
[----:B------:R-:W-:Y:S03]  /*13b60*/  F2FP.BF16.PACK_AB R119, R161, R132 ;  /* 0x00000084a177723e */ /* 0x000fe600000010ff */
[----:B------:R-:W2:Y:S10]  /*13b70*/  MUFU.EX2 R156, R169 ;  /* 0x000000a9009c7308 */ /* 0x000eb40000000800 */
[----:B------:R-:W-:Y:S10]  /*13b80*/  MUFU.EX2 R151, R175 ;  /* 0x000000af00977308 */ /* 0x000ff40000000800 */
[----:B------:R-:W3:Y:S01]  /*13b90*/  MUFU.EX2 R150, R195 ;  /* 0x000000c300967308 */ /* 0x000ee20000000800 */
        /* <DEDUP_REMOVED lines=27> */
[----:B--2---:R-:W-:Y:S02]  /*13d50*/  F2FP.BF16.PACK_AB R153, R156, R157 ;  /* 0x0000009d9c99723e */ /* 0x004fe400000010ff */
        /* <DEDUP_REMOVED lines=35> */
[----:B------:R-:W-:Y:S01]  /*13f90*/  FADD.FTZ R112, R121, R122 ;  /* 0x0000007a79707221 */ /* 0x000fe20000010000 */
[----:B------:R-:W-:Y:S01]  /*13fa0*/  HMMA.16816.F32.BF16 R100, R116, R114, R100 ;  /* 0x000000727464723c */ /* 0x000fe20000041864 */
[----:B------:R-:W1:Y:S03]  /*13fb0*/  LDSM.16.MT88.4 R116, [R2+0x1000] ;  /* 0x001000000274783b */ /* 0x000e660000004200 */
[C---:B------:R-:W-:Y:S01]  /*13fc0*/  FADD.FTZ R113, R120.reuse, R112 ;  /* 0x0000007078717221 */ /* 0x040fe20000010000 */
[----:B------:R-:W-:Y:S02]  /*13fd0*/  F2FP.BF16.PACK_AB R112, R120, R121 ;  /* 0x000000797870723e */ /* 0x000fe400000010ff */
[C---:B------:R-:W-:Y:S01]  /*13fe0*/  F2FP.BF16.PACK_AB R114, R124.reuse, R125 ;  /* 0x0000007d7c72723e */ /* 0x040fe200000010ff */
[----:B------:R-:W-:Y:S01]  /*13ff0*/  FADD.FTZ R113, R125, R113 ;  /* 0x000000717d717221 */ /* 0x000fe20000010000 */
[----:B------:R-:W2:Y:S01]  /*14000*/  LDSM.16.MT88.4 R120, [R3+0x1000] ;  /* 0x001000000378783b */ /* 0x000ea20000004200 */
[----:B------:R-:W3:Y:S02]  /*14010*/  MUFU.EX2 R125, R192 ;  /* 0x000000c0007d7308 */ /* 0x000ee40000000800 */
[----:B------:R-:W-:Y:S01]  /*14020*/  FADD.FTZ R128, R124, R113 ;  /* 0x000000717c807221 */ /* 0x000fe20000010000 */
[----:B------:R-:W-:Y:S02]  /*14030*/  F2FP.BF16.PACK_AB R113, R162, R163 ;  /* 0x000000a3a271723e */ /* 0x000fe400000010ff */
[----:B------:R-:W-:Y:S05]  /*14040*/  F2FP.BF16.PACK_AB R115, R159, R158 ;  /* 0x0000009e9f73723e */ /* 0x000fea00000010ff */
[----:B------:R-:W4:Y:S01]  /*14050*/  MUFU.EX2 R124, R191 ;  /* 0x000000bf007c7308 */ /* 0x000f220000000800 */
[----:B---3--:R-:W-:Y:S01]  /*14060*/  F2FP.BF16.PACK_AB R154, R125, R126 ;  /* 0x0000007e7d9a723e */ /* 0x008fe200000010ff */
[C---:B-1----:R-:W-:Y:S05]  /*14070*/  HMMA.16816.F32.BF16 R4, R112.reuse, R116, R4 ;  /* 0x000000747004723c */ /* 0x042fea0000041804 */
[----:B----4-:R-:W-:Y:S03]  /*14080*/  F2FP.BF16.PACK_AB R152, R124, R127 ;  /* 0x0000007f7c98723e */ /* 0x010fe600000010ff */
        /* <DEDUP_REMOVED lines=33> */
[----:B------:R-:W-:Y:S02]  /*142a0*/  FADD.FTZ R117, R130, R117 ;  /* 0x0000007582757221 */ /* 0x000fe40000010000 */
[----:B------:R-:W-:Y:S02]  /*142b0*/  FADD.FTZ R116, R127, R128 ;  /* 0x000000807f747221 */ /* 0x000fe40000010000 */
[C---:B--2---:R-:W-:Y:S04]  /*142c0*/  HMMA.16816.F32.BF16 R96, R112.reuse, R120, R96 ;  /* 0x000000787060723c */ /* 0x044fe80000041860 */
[----:B------:R-:W-:Y:S02]  /*142d0*/  FADD.FTZ R117, R131, R117 ;  /* 0x0000007583757221 */ /* 0x000fe40000010000 */
[----:B------:R-:W2:Y:S01]  /*142e0*/  LDSM.16.MT88.4 R128, [R3+0x1800] ;  /* 0x001800000380783b */ /* 0x000ea20000004200 */
[----:B------:R-:W-:Y:S01]  /*142f0*/  FADD.FTZ R116, R124, R116 ;  /* 0x000000747c747221 */ /* 0x000fe20000010000 */
[----:B------:R-:W-:Y:S04]  /*14300*/  HMMA.16816.F32.BF16 R100, R112, R122, R100 ;  /* 0x0000007a7064723c */ /* 0x000fe80000041864 */
[----:B------:R-:W-:Y:S02]  /*14310*/  FADD.FTZ R116, R126, R116 ;  /* 0x000000747e747221 */ /* 0x000fe40000010000 */
[----:B------:R-:W-:Y:S01]  /*14320*/  FADD.FTZ R149, R132, R117 ;  /* 0x0000007584957221 */ /* 0x000fe20000010000 */
[----:B------:R-:W-:Y:S01]  /*14330*/  LDSM.16.MT88.4 R112, [R0+0x1800] ;  /* 0x001800000070783b */ /* 0x000fe20000004200 */
[----:B------:R-:W-:Y:S07]  /*14340*/  FADD.FTZ R201, R125, R116 ;  /* 0x000000747dc97221 */ /* 0x000fee0000010000 */
[----:B------:R-:W3:Y:S01]  /*14350*/  LDSM.16.MT88.4 R116, [R106+0x1800] ;  /* 0x001800006a74783b */ /* 0x000ee20000004200 */
[C---:B-1----:R-:W-:Y:S07]  /*14360*/  HMMA.16816.F32.BF16 R140, R152.reuse, R136, R4 ;  /* 0x00000088988c723c */ /* 0x042fee0000041804 */
[----:B------:R-:W1:Y:S01]  /*14370*/  LDSM.16.MT88.4 R4, [R2+0x3800] ;  /* 0x003800000204783b */ /* 0x000e620000004200 */
[C---:B------:R-:W-:Y:S07]  /*14380*/  HMMA.16816.F32.BF16 R136, R152.reuse, R138, R12 ;  /* 0x0000008a9888723c */ /* 0x040fee000004180c */
[----:B------:R-:W4:Y:S01]  /*14390*/  LDSM.16.MT88.4 R12, [R3+0x3800] ;  /* 0x00380000030c783b */ /* 0x000f220000004200 */
[C---:B--2---:R-:W-:Y:S07]  /*143a0*/  HMMA.16816.F32.BF16 R132, R152.reuse, R128, R16 ;  /* 0x000000809884723c */ /* 0x044fee0000041810 */
[----:B------:R-:W2:Y:S01]  /*143b0*/  LDSM.16.MT88.4 R16, [R106+0x3800] ;  /* 0x003800006a10783b */ /* 0x000ea20000004200 */
[C---:B------:R-:W-:Y:S07]  /*143c0*/  HMMA.16816.F32.BF16 R128, R152.reuse, R130, R20 ;  /* 0x000000829880723c */ /* 0x040fee0000041814 */
[----:B------:R-:W-:Y:S01]  /*143d0*/  LDSM.16.MT88.4 R20, [R3+0x5800] ;  /* 0x005800000314783b */ /* 0x000fe20000004200 */
[C---:B---3--:R-:W-:Y:S07]  /*143e0*/  HMMA.16816.F32.BF16 R124, R152.reuse, R116, R24 ;  /* 0x00000074987c723c */ /* 0x048fee0000041818 */
[----:B------:R-:W-:Y:S01]  /*143f0*/  LDSM.16.MT88.4 R24, [R106+0x5800] ;  /* 0x005800006a18783b */ /* 0x000fe20000004200 */
[C---:B------:R-:W-:Y:S08]  /*14400*/  HMMA.16816.F32.BF16 R120, R152.reuse, R118, R28 ;  /* 0x000000769878723c */ /* 0x040ff0000004181c */
[C---:B------:R-:W-:Y:S08]  /*14410*/  HMMA.16816.F32.BF16 R116, R152.reuse, R112, R32 ;  /* 0x000000709874723c */ /* 0x040ff00000041820 */
[C---:B------:R-:W-:Y:S08]  /*14420*/  HMMA.16816.F32.BF16 R112, R152.reuse, R114, R36 ;  /* 0x000000729870723c */ /* 0x040ff00000041824 */
[C---:B-1----:R-:W-:Y:S08]  /*14430*/  HMMA.16816.F32.BF16 R40, R152.reuse, R4, R40 ;  /* 0x000000049828723c */ /* 0x042ff00000041828 */
[C---:B------:R-:W-:Y:S01]  /*14440*/  HMMA.16816.F32.BF16 R44, R152.reuse, R6, R44 ;  /* 0x00000006982c723c */ /* 0x040fe2000004182c */
[----:B------:R-:W1:Y:S07]  /*14450*/  LDSM.16.MT88.4 R4, [R0+0x3800] ;  /* 0x003800000004783b */ /* 0x000e6e0000004200 */
[C---:B----4-:R-:W-:Y:S08]  /*14460*/  HMMA.16816.F32.BF16 R48, R152.reuse, R12, R48 ;  /* 0x0000000c9830723c */ /* 0x050ff00000041830 */
[C---:B------:R-:W-:Y:S01]  /*14470*/  HMMA.16816.F32.BF16 R52, R152.reuse, R14, R52 ;  /* 0x0000000e9834723c */ /* 0x040fe20000041834 */
[----:B------:R3:W4:Y:S07]  /*14480*/  LDSM.16.MT88.4 R12, [R2+0x5800] ;  /* 0x00580000020c783b */ /* 0x00072e0000004200 */
[C---:B--2---:R-:W-:Y:S08]  /*14490*/  HMMA.16816.F32.BF16 R56, R152.reuse, R16, R56 ;  /* 0x000000109838723c */ /* 0x044ff00000041838 */
[C---:B------:R-:W-:Y:S01]  /*144a0*/  HMMA.16816.F32.BF16 R60, R152.reuse, R18, R60 ;  /* 0x00000012983c723c */ /* 0x040fe2000004183c */
[----:B------:R2:W5:Y:S03]  /*144b0*/  LDSM.16.MT88.4 R16, [R0+0x5800] ;  /* 0x005800000010783b */ /* 0x0005660000004200 */
[----:B---3--:R-:W-:Y:S04]  /*144c0*/  IADD3 R2, R188, -0x2, RZ ;  /* 0xfffffffebc027810 */ /* 0x008fe80007ffe0ff */
[C---:B-1----:R-:W-:Y:S03]  /*144d0*/  HMMA.16816.F32.BF16 R64, R152.reuse, R4, R64 ;  /* 0x000000049840723c */ /* 0x042fe60000041840 */
[----:B------:R-:W-:Y:S05]  /*144e0*/  ISETP.GE.AND P0, PT, R2, R207, PT ;  /* 0x000000cf0200720c */ /* 0x000fea0003f06270 */
[C---:B------:R-:W-:Y:S04]  /*144f0*/  HMMA.16816.F32.BF16 R68, R152.reuse, R6, R68 ;  /* 0x000000069844723c */ /* 0x040fe80000041844 */
[----:B--2---:R-:W-:Y:S04]  /*14500*/  FADD.FTZ R0, R161, R149 ;  /* 0x00000095a1007221 */ /* 0x004fe80000010000 */
        /* <DEDUP_REMOVED lines=12> */
[C---:B-----5:R-:W-:Y:S04]  /*145d0*/  HMMA.16816.F32.BF16 R96, R152.reuse, R16, R96 ;  /* 0x000000109860723c */ /* 0x060fe80000041860 */
[----:B------:R-:W-:Y:S04]  /*145e0*/  FADD.FTZ R0, R151, R0 ;  /* 0x0000000097007221 */ /* 0x000fe80000010000 */
[----:B------:R-:W-:Y:S04]  /*145f0*/  HMMA.16816.F32.BF16 R100, R152, R18, R100 ;  /* 0x000000129864723c */ /* 0x000fe80000041864 */
[----:B------:R-:W-:Y:S04]  /*14600*/  FADD.FTZ R197, R150, R0 ;  /* 0x0000000096c57221 */ /* 0x000fe80000010000 */
[----:B------:R-:W-:-:S11]  /*14610*/  @!P0 BRA `(.L_x_1828) ;  /* 0x000004f000008947 */ /* 0x000fd60003800000 */
[C---:B------:R-:W-:Y:S01]  /*14620*/  SHF.L.U64.HI R20, R205.reuse, 0x1, R211 ;  /* 0x00000001cd147819 */ /* 0x040fe200000102d3 */
[----:B------:R-:W-:Y:S01]  /*14630*/  IMAD.MOV.U32 R226, RZ, RZ, c[0x0][0x2b8] ;  /* 0x0000ae00ffe27624 */ /* 0x000fe200078e00ff */
[----:B------:R-:W-:Y:S01]  /*14640*/  SHF.L.U64.HI R18, R204, 0x1, R212 ;  /* 0x00000001cc127819 */ /* 0x000fe200000102d4 */
[----:B------:R-:W-:Y:S01]  /*14650*/  IMAD R2, R188, 0x40, R234 ;  /* 0x00000040bc027824 */ /* 0x000fe200078e02ea */
[----:B------:R-:W-:Y:S01]  /*14660*/  SHF.L.U32 R17, R204, 0x1, RZ ;  /* 0x00000001cc117819 */ /* 0x000fe200000006ff */
[----:B------:R-:W-:Y:S01]  /*14670*/  IMAD.MOV.U32 R189, RZ, RZ, RZ ;  /* 0x000000ffffbd7224 */ /* 0x000fe200078e00ff */
[----:B------:R-:W-:Y:S01]  /*14680*/  ISETP.NE.AND P1, PT, R226, 0x1, PT ;  /* 0x00000001e200780c */ /* 0x000fe20003f25270 */
[----:B------:R-:W-:Y:S01]  /*14690*/  IMAD.SHL.U32 R19, R205, 0x2, RZ ;  /* 0x00000002cd137824 */ /* 0x000fe200078e00ff */
[----:B------:R-:W-:Y:S01]  /*146a0*/  IADD3 R2, R2, -0x80, R216 ;  /* 0xffffff8002027810 */ /* 0x000fe20007ffe0d8 */
[C---:B------:R-:W-:Y:S01]  /*146b0*/  IMAD.SHL.U32 R13, R202.reuse, 0x2, RZ ;  /* 0x00000002ca0d7824 */ /* 0x040fe200078e00ff */
[----:B------:R-:W-:Y:S03]  /*146c0*/  SHF.L.U64.HI R16, R202, 0x1, R203 ;  /* 0x00000001ca107819 */ /* 0x000fe600000102cb */
[--C-:B------:R-:W-:Y:S06]  /*146d0*/  IMAD.MOV.U32 R0, RZ, RZ, R2.reuse ;  /* 0x000000ffff007224 */ /* 0x100fec00078e0002 */
[----:B------:R-:W-:Y:S05]  /*146e0*/  @P1 IMAD.HI.U32 R3, R2, c[0x0][0x2bc], RZ ;  /* 0x0000af0002031a27 */ /* 0x000fea00078e00ff */
[----:B------:R-:W-:Y:S04]  /*146f0*/  @P1 SHF.R.U32.HI R0, RZ, c[0x0][0x2c0], R3 ;  /* 0x0000b000ff001a19 */ /* 0x000fe80000011603 */
[C---:B------:R-:W-:Y:S04]  /*14700*/  @!P6 IADD3 R3, P0, R0.reuse, R220, RZ ;  /* 0x000000dc0003e210 */ /* 0x040fe80007f1e0ff */
[C---:B------:R-:W-:Y:S02]  /*14710*/  @!P6 LEA.HI.X.SX32 R5, R0.reuse, R232, 0x1, P0 ;  /* 0x000000e80005e211 */ /* 0x040fe400000f0eff */
[C---:B------:R-:W-:Y:S02]  /*14720*/  @!P6 LEA R4, P0, R3.reuse, c[0x0][0x2a0], 0x2 ;  /* 0x0000a8000304ea11 */ /* 0x040fe400078010ff */
[----:B------:R-:W-:Y:S02]  /*14730*/  IADD3 R0, -R0, RZ, RZ ;  /* 0x000000ff00007210 */ /* 0x000fe40007ffe1ff */
[----:B------:R-:W-:Y:S03]  /*14740*/  @!P6 LEA.HI.X R5, R3, c[0x0][0x2a4], R5, 0x2, P0 ;  /* 0x0000a9000305ea11 */ /* 0x000fe600000f1405 */
[----:B------:R-:W-:Y:S02]  /*14750*/  IMAD R194, R0, c[0x0][0x2b8], R2 ;  /* 0x0000ae0000c27a24 */ /* 0x000fe400078e0202 */
[----:B------:R-:W2:Y:S02]  /*14760*/  @!P6 LDG.E R189, [R4.64] ;  /* 0x0000000804bde981 */ /* 0x000ea4000c1e1900 */
[----:B------:R-:W-:Y:S01]  /*14770*/  IMAD.WIDE.U32 R2, R194, c[0x0][0x1e0], RZ ;  /* 0x00007800c2027a25 */ /* 0x000fe200078e00ff */
[----:B------:R-:W-:Y:S05]  /*14780*/  SHF.R.S32.HI R0, RZ, 0x1f, R194 ;  /* 0x0000001fff007819 */ /* 0x000fea00000114c2 */
        /* <DEDUP_REMOVED lines=13> */
.L_x_1915:
[----:B------:R-:W-:-:S05]  /*14860*/  BRA.DIV ~URZ, `(.L_x_1830) ;  /* 0x000066a27f007947 */ /* 0x000fca000b800000 */
[----:B------:R-:W3:Y:S01]  /*14870*/  SHFL.IDX PT, R2, R12, RZ, 0x181f ;  /* 0x00181fff0c027589 */ /* 0x000ee200000e0000 */
[----:B------:R-:W-:Y:S01]  /*14880*/  LOP3.LUT P3, RZ, R196, 0x2, RZ, 0xc0, !PT ;  /* 0x00000002c4ff7812 */ /* 0x000fe2000786c0ff */
[----:B------:R-:W-:Y:S01]  /*14890*/  IMAD R0, R190, 0x6000, R11 ;  /* 0x00006000be007824 */ /* 0x000fe200078e020b */
[C---:B------:R-:W-:Y:S02]  /*148a0*/  LOP3.LUT P2, RZ, R196.reuse, 0x1, RZ, 0xc0, !PT ;  /* 0x00000001c4ff7812 */ /* 0x040fe4000784c0ff */
[----:B------:R-:W-:Y:S02]  /*148b0*/  LOP3.LUT P1, RZ, R196, 0x4, RZ, 0xc0, !PT ;  /* 0x00000004c4ff7812 */ /* 0x000fe4000782c0ff */
[----:B------:R-:W-:Y:S02]  /*148c0*/  SEL R15, RZ, 0x10, P2 ;  /* 0x00000010ff0f7807 */ /* 0x000fe40001000000 */
[----:B------:R-:W-:Y:S02]  /*148d0*/  SEL R14, RZ, 0x10, P1 ;  /* 0x00000010ff0e7807 */ /* 0x000fe40000800000 */
[----:B---3--:R-:W-:Y:S05]  /*148e0*/  IADD3 R6, P0, R2, R13, RZ ;  /* 0x0000000d02067210 */ /* 0x008fea0007f1e0ff */
[----:B--2---:R-:W-:Y:S05]  /*148f0*/  IMAD.X R7, R4, 0x1, R16, P0 ;  /* 0x0000000104077824 */ /* 0x004fea00000e0610 */
[----:B------:R-:W-:Y:S01]  /*14900*/  @!PT LDS RZ, [RZ] ;  /* 0x00000000fffff984 */ /* 0x000fe20000000800 */
[----:B------:R-:W-:Y:S01]  /*14910*/  @!PT LDS RZ, [RZ] ;  /* 0x00000000fffff984 */ /* 0x000fe20000000800 */
[----:B------:R2:W-:Y:S02]  /*14920*/  LDGSTS.E.BYPASS.LTC128B.128 [R0], [R6.64], !P3 ;  /* 0x0000000006007fae */ /* 0x0005e4000d901d48 */
[----:B--2---:R-:W-:Y:S05]  /*14930*/  IADD3 R6, P0, R2, R17, RZ ;  /* 0x0000001102067210 */ /* 0x004fea0007f1e0ff */
[----:B------:R-:W-:Y:S01]  /*14940*/  IMAD.X R7, R4, 0x1, R18, P0 ;  /* 0x0000000104077824 */ /* 0x000fe200000e0612 */
[----:B------:R-:W-:Y:S04]  /*14950*/  IADD3 R2, P0, R2, R19, RZ ;  /* 0x0000001302027210 */ /* 0x000fe80007f1e0ff */
[----:B------:R2:W-:Y:S01]  /*14960*/  LDGSTS.E.BYPASS.LTC128B.128 [R0+0x2000], [R6.64], !P2 ;  /* 0x0200000006007fae */ /* 0x0005e2000d101d48 */
[----:B------:R-:W-:Y:S03]  /*14970*/  IMAD.X R3, R4, 0x1, R20, P0 ;  /* 0x0000000104037824 */ /* 0x000fe600000e0614 */
[----:B------:R3:W4:Y:S04]  /*14980*/  SHFL.IDX PT, R4, R5, 0x1, 0x181f ;  /* 0x00381f0005047f89 */ /* 0x00072800000e0000 */
[----:B------:R5:W-:Y:S01]  /*14990*/  LDGSTS.E.BYPASS.LTC128B.128 [R0+0x4000], [R2.64], !P1 ;  /* 0x0400000002007fae */ /* 0x000be2000c901d48 */
[----:B-1-3--:R-:W-:Y:S03]  /*149a0*/  SEL R5, RZ, 0x10, P3 ;  /* 0x00000010ff057807 */ /* 0x00afe60001800000 */
[----:B-----5:R2:W1:Y:S04]  /*149b0*/  SHFL.IDX PT, R2, R12, 0x1, 0x181f ;  /* 0x00381f000c027f89 */ /* 0x02046800000e0000 */
.L_x_1916:
[C---:B----4-:R-:W-:Y:S02]  /*149c0*/  IADD3 R3, -R5.reuse, 0x10, RZ ;  /* 0x0000001005037810 */ /* 0x050fe40007ffe1ff */
[----:B------:R-:W-:Y:S02]  /*149d0*/  ISETP.NE.U32.AND P2, PT, R5, RZ, PT ;  /* 0x000000ff0500720c */ /* 0x000fe40003f45070 */
[----:B------:R-:W-:Y:S04]  /*149e0*/  LOP3.LUT R3, R3, 0xf, RZ, 0xc0, !PT ;  /* 0x0000000f03037812 */ /* 0x000fe800078ec0ff */
[----:B-12---:R-:W-:Y:S02]  /*149f0*/  IADD3 R12, P1, P0, R3, R2, R13 ;  /* 0x00000002030c7210 */ /* 0x006fe4000783e00d */
[----:B------:R-:W-:Y:S02]  /*14a00*/  IADD3 R3, -R15, 0x10, RZ ;  /* 0x000000100f037810 */ /* 0x000fe40007ffe1ff */
[----:B------:R-:W-:Y:S02]  /*14a10*/  IADD3.X R13, RZ, R4, R16, P1, P0 ;  /* 0x00000004ff0d7210 */ /* 0x000fe40000fe0410 */
[----:B------:R-:W-:Y:S03]  /*14a20*/  LOP3.LUT R3, R3, 0xf, RZ, 0xc0, !PT ;  /* 0x0000000f03037812 */ /* 0x000fe600078ec0ff */
[----:B------:R-:W-:Y:S01]  /*14a30*/  @!PT LDS RZ, [RZ] ;  /* 0x00000000fffff984 */ /* 0x000fe20000000800 */
[----:B------:R-:W-:Y:S01]  /*14a40*/  @!PT LDS RZ, [RZ] ;  /* 0x00000000fffff984 */ /* 0x000fe20000000800 */
[----:B------:R-:W-:Y:S01]  /*14a50*/  @!PT LDS RZ, [RZ] ;  /* 0x00000000fffff984 */ /* 0x000fe20000000800 */
[----:B------:R1:W-:Y:S01]  /*14a60*/  LDGSTS.E.BYPASS.LTC128B.128.ZFILL [R0+0x1000], [R12.64], P2 ;  /* 0x010000000c007fae */ /* 0x0003e20009141d48 */
[----:B------:R-:W-:Y:S02]  /*14a70*/  IADD3 R6, P1, P0, R3, R2, R17 ;  /* 0x0000000203067210 */ /* 0x000fe4000783e011 */
[C---:B------:R-:W-:Y:S02]  /*14a80*/  IADD3 R3, -R14.reuse, 0x10, RZ ;  /* 0x000000100e037810 */ /* 0x040fe40007ffe1ff */
[----:B------:R-:W-:Y:S02]  /*14a90*/  IADD3.X R7, RZ, R4, R18, P1, P0 ;  /* 0x00000004ff077210 */ /* 0x000fe40000fe0412 */
[----:B------:R-:W-:Y:S04]  /*14aa0*/  LOP3.LUT R3, R3, 0xf, RZ, 0xc0, !PT ;  /* 0x0000000f03037812 */ /* 0x000fe800078ec0ff */
[----:B------:R-:W-:Y:S04]  /*14ab0*/  IADD3 R2, P1, P0, R3, R2, R19 ;  /* 0x0000000203027210 */ /* 0x000fe8000783e013 */
[----:B------:R-:W-:Y:S02]  /*14ac0*/  IADD3.X R3, RZ, R4, R20, P1, P0 ;  /* 0x00000004ff037210 */ /* 0x000fe40000fe0414 */
[----:B------:R-:W-:Y:S02]  /*14ad0*/  ISETP.NE.U32.AND P1, PT, R15, RZ, PT ;  /* 0x000000ff0f00720c */ /* 0x000fe40003f25070 */
[----:B------:R-:W-:Y:S11]  /*14ae0*/  ISETP.NE.U32.AND P0, PT, R14, RZ, PT ;  /* 0x000000ff0e00720c */ /* 0x000ff60003f05070 */
[----:B------:R1:W-:Y:S04]  /*14af0*/  LDGSTS.E.BYPASS.LTC128B.128.ZFILL [R0+0x3000], [R6.64], P1 ;  /* 0x0300000006007fae */ /* 0x0003e80008941d48 */
[----:B------:R1:W-:Y:S02]  /*14b00*/  LDGSTS.E.BYPASS.LTC128B.128.ZFILL [R0+0x5000], [R2.64], P0 ;  /* 0x0500000002007fae */ /* 0x0003e40008141d48 */
.L_x_1828:
[----:B------:R-:W-:Y:S05]  /*14b10*/  BSYNC B0 ;  /* 0x0000000000007941 */ /* 0x000fea0003800000 */
.L_x_1827:
        /* <DEDUP_REMOVED lines=10> */
.L_x_1821:
[----:B------:R-:W-:Y:S05]  /*14bc0*/  BRA.DIV ~URZ, `(.L_x_1832) ;  /* 0x000065927f007947 */ /* 0x000fea000b800000 */
[----:B------:R2:W3:Y:S02]  /*14bd0*/  SHFL.BFLY PT, R0, R201, 0x2, 0x1f ;  /* 0x0c401f00c9007f89 */ /* 0x0004e400000e0000 */
.L_x_1917:
[----:B---3--:R-:W-:Y:S01]  /*14be0*/  FADD.FTZ R0, R0, R201 ;  /* 0x000000c900007221 */ /* 0x008fe20000010000 */
[----:B------:R-:W-:Y:S05]  /*14bf0*/  BRA.DIV ~URZ, `(.L_x_1833) ;  /* 0x000065c27f007947 */ /* 0x000fea000b800000 */
[----:B-1----:R-:W1:Y:S04]  /*14c00*/  SHFL.BFLY PT, R2, R197, 0x2, 0x1f ;  /* 0x0c401f00c5027f89 */ /* 0x002e6800000e0000 */
[----:B------:R-:W3:Y:S01]  /*14c10*/  SHFL.BFLY PT, R5, R0, 0x1, 0x1f ;  /* 0x0c201f0000057f89 */ /* 0x000ee200000e0000 */
[----:B-1----:R-:W-:-:S02]  /*14c20*/  FADD.FTZ R4, R2, R197 ;  /* 0x000000c502047221 */ /* 0x002fc40000010000 */
[----:B---3--:R-:W-:-:S03]  /*14c30*/  FADD.FTZ R0, R0, R5 ;  /* 0x0000000500007221 */ /* 0x008fc60000010000 */
[----:B------:R1:W3:Y:S04]  /*14c40*/  SHFL.BFLY PT, R3, R4, 0x1, 0x1f ;  /* 0x0c201f0004037f89 */ /* 0x0002e800000e0000 */
.L_x_1918:
[----:B------:R-:W-:Y:S01]  /*14c50*/  FSETP.NE.FTZ.AND P1, PT, R0, RZ, PT ;  /* 0x000000ff0000720b */ /* 0x000fe20003f35000 */
[----:B---3--:R-:W-:Y:S01]  /*14c60*/  FADD.FTZ R3, R3, R4 ;  /* 0x0000000403037221 */ /* 0x008fe20000010000 */
[----:B------:R-:W-:Y:S02]  /*14c70*/  MOV R2, RZ ;  /* 0x000000ff00027202 */ /* 0x000fe40000000f00 */
[----:B------:R-:W-:Y:S02]  /*14c80*/  MOV R22, 0xff800000 ;  /* 0xff80000000167802 */ /* 0x000fe40000000f00 */
[----:B------:R-:W-:Y:S02]  /*14c90*/  FSETP.NE.FTZ.AND P0, PT, R3, RZ, PT ;  /* 0x000000ff0300720b */ /* 0x000fe40003f15000 */
[----:B-1----:R-:W-:Y:S02]  /*14ca0*/  MOV R4, 0x1 ;  /* 0x0000000100047802 */ /* 0x002fe40000000f00 */
[----:B------:R-:W-:-:S03]  /*14cb0*/  MOV R17, 0xff800000 ;  /* 0xff80000000117802 */ /* 0x000fc60000000f00 */
[----:B------:R-:W1:Y:S08]  /*14cc0*/  @P1 MUFU.LG2 R5, R0 ;  /* 0x0000000000051308 */ /* 0x000e700000000c00 */
[----:B------:R3:W4:Y:S01]  /*14cd0*/  @P1 MUFU.RCP R2, R0 ;  /* 0x0000000000021308 */ /* 0x0007220000001000 */
[----:B-1----:R-:W-:Y:S01]  /*14ce0*/  @P1 FMUL.FTZ R5, R5, 0.69314718246459960938 ;  /* 0x3f31721805051820 */ /* 0x002fe20000410000 */
[----:B---3--:R-:W-:Y:S01]  /*14cf0*/  @P1 MOV R0, 0x3f317218 ;  /* 0x3f31721800001802 */ /* 0x008fe20000000f00 */
[----:B----4-:R-:W-:-:S02]  /*14d00*/  FMUL.FTZ R38, R2, R124 ;  /* 0x0000007c02267220 */ /* 0x010fc40000410000 */
[----:B------:R-:W-:Y:S02]  /*14d10*/  FMUL.FTZ R39, R2, R125 ;  /* 0x0000007d02277220 */ /* 0x000fe40000410000 */
[----:B------:R-:W-:Y:S02]  /*14d20*/  @P1 FMUL.FTZ R0, R0, c[0x0][0x2d0] ;  /* 0x0000b40000001a20 */ /* 0x000fe40000410000 */
[----:B------:R-:W-:Y:S02]  /*14d30*/  FMUL.FTZ R124, R2, R72 ;  /* 0x00000048027c7220 */ /* 0x000fe40000410000 */
[----:B------:R-:W-:Y:S01]  /*14d40*/  @P1 FFMA.FTZ R22, R0, R9, R5 ;  /* 0x0000000900161223 */ /* 0x000fe20000010005 */
[----:B------:R-:W-:Y:S01]  /*14d50*/  MOV R0, RZ ;  /* 0x000000ff00007202 */ /* 0x000fe20000000f00 */
[C---:B------:R-:W-:Y:S02]  /*14d60*/  FMUL.FTZ R125, R2.reuse, R73 ;  /* 0x00000049027d7220 */ /* 0x040fe40000410000 */
[----:B------:R-:W-:-:S02]  /*14d70*/  FMUL.FTZ R72, R2, R76 ;  /* 0x0000004c02487220 */ /* 0x000fc40000410000 */
[C---:B------:R-:W-:Y:S01]  /*14d80*/  FMUL.FTZ R73, R2.reuse, R77 ;  /* 0x0000004d02497220 */ /* 0x040fe20000410000 */
[----:B------:R-:W1:Y:S01]  /*14d90*/  @P0 MUFU.RCP R0, R3 ;  /* 0x0000000300000308 */ /* 0x000e620000001000 */
        /* <DEDUP_REMOVED lines=43> */
[C---:B-1----:R-:W-:Y:S02]  /*15050*/  FMUL.FTZ R100, R0.reuse, R114 ;  /* 0x0000007200647220 */ /* 0x042fe40000410000 */
[C---:B------:R-:W-:Y:S02]  /*15060*/  FMUL.FTZ R101, R0.reuse, R115 ;  /* 0x0000007300657220 */ /* 0x040fe40000410000 */
[C---:B------:R-:W-:Y:S02]  /*15070*/  FMUL.FTZ R136, R0.reuse, R42 ;  /* 0x0000002a00887220 */ /* 0x040fe40000410000 */
[C---:B------:R-:W-:Y:S02]  /*15080*/  FMUL.FTZ R137, R0.reuse, R43 ;  /* 0x0000002b00897220 */ /* 0x040fe40000410000 */
[----:B------:R-:W-:-:S02]  /*15090*/  FMUL.FTZ R114, R0, R46 ;  /* 0x0000002e00727220 */ /* 0x000fc40000410000 */
[C---:B------:R-:W-:Y:S02]  /*150a0*/  FMUL.FTZ R115, R0.reuse, R47 ;  /* 0x0000002f00737220 */ /* 0x040fe40000410000 */
[C---:B------:R-:W-:Y:S02]  /*150b0*/  FMUL.FTZ R88, R0.reuse, R138 ;  /* 0x0000008a00587220 */ /* 0x040fe40000410000 */
[----:B------:R-:W-:Y:S01]  /*150c0*/  FMUL.FTZ R89, R0, R139 ;  /* 0x0000008b00597220 */ /* 0x000fe20000410000 */
[----:B---3--:R-:W-:Y:S01]  /*150d0*/  @P0 MOV R3, 0x3f317218 ;  /* 0x3f31721800030802 */ /* 0x008fe20000000f00 */
        /* <DEDUP_REMOVED lines=44> */
.L_x_1752:
        /* <DEDUP_REMOVED lines=16> */
.L_x_1835:
[----:B------:R-:W-:Y:S05]  /*154a0*/  BSYNC B0 ;  /* 0x0000000000007941 */ /* 0x000fea0003800000 */
.L_x_1834:
[----:B------:R-:W-:Y:S01]  /*154b0*/  PRMT R0, R0, 0x9910, RZ ;  /* 0x0000991000007816 */ /* 0x000fe200000000ff */
[----:B------:R-:W-:Y:S01]  /*154c0*/  BSSY B1, `(.L_x_1836) ;  /* 0x000038c000017945 */ /* 0x000fe20003800000 */
[----:B------:R-:W-:Y:S02]  /*154d0*/  IMAD.MOV.U32 R35, RZ, RZ, R236 ;  /* 0x000000ffff237224 */ /* 0x000fe400078e00ec */
[----:B------:R-:W-:-:S13]  /*154e0*/  ISETP.NE.AND P0, PT, R0, RZ, PT ;  /* 0x000000ff0000720c */ /* 0x000fda0003f05270 */
[----:B------:R-:W-:Y:S05]  /*154f0*/  @!P0 BRA `(.L_x_1837) ;  /* 0x00002cd000008947 */ /* 0x000fea0003800000 */
[----:B------:R-:W-:Y:S01]  /*15500*/  SHF.R.S32.HI R2, RZ, 0x1f, R187 ;  /* 0x0000001fff027819 */ /* 0x000fe200000114bb */
[----:B------:R-:W-:Y:S01]  /*15510*/  WARPSYNC 0xffffffff ;  /* 0xffffffff00007948 */ /* 0x000fe20003800000 */
[----:B------:R-:W-:Y:S01]  /*15520*/  BAR.SYNC.DEFER_BLOCKING 0x1, 0x100 ;  /* 0x0044000000007b1d */ /* 0x000fe20000010000 */
[----:B------:R-:W-:Y:S01]  /*15530*/  LOP3.LUT R0, R147, R208, RZ, 0xfc, !PT ;  /* 0x000000d093007212 */ /* 0x000fe200078efcff */
[----:B------:R-:W-:Y:S01]  /*15540*/  IMAD.MOV.U32 R6, RZ, RZ, 0x20 ;  /* 0x00000020ff067424 */ /* 0x000fe200078e00ff */
[----:B------:R-:W-:Y:S01]  /*15550*/  LEA.HI R2, R2, R187, RZ, 0x5 ;  /* 0x000000bb02027211 */ /* 0x000fe200078f28ff */
[----:B------:R-:W-:Y:S01]  /*15560*/  IMAD.MOV.U32 R9, RZ, RZ, 0x40 ;  /* 0x00000040ff097424 */ /* 0x000fe200078e00ff */
[----:B------:R-:W-:Y:S01]  /*15570*/  F2FP.BF16.PACK_AB R5, R89, R88 ;  /* 0x000000585905723e */ /* 0x000fe200000010ff */
[----:B------:R-:W-:Y:S01]  /*15580*/  IMAD.MOV.U32 R16, RZ, RZ, c[0x0][0x388] ;  /* 0x0000e200ff107624 */ /* 0x000fe200078e00ff */
[----:B------:R-:W-:Y:S02]  /*15590*/  SHF.R.S32.HI R2, RZ, 0x5, R2 ;  /* 0x00000005ff027819 */ /* 0x000fe40000011402 */
[----:B------:R-:W-:-:S02]  /*155a0*/  F2FP.BF16.PACK_AB R7, R39, R38 ;  /* 0x000000262707723e */ /* 0x000fc400000010ff */
[----:B------:R-:W-:Y:S01]  /*155b0*/  F2FP.BF16.PACK_AB R8, R117, R116 ;  /* 0x000000747508723e */ /* 0x000fe200000010ff */
[----:B------:R-:W-:Y:S01]  /*155c0*/  IMAD.SHL.U32 R2, R2, 0x400, RZ ;  /* 0x0000040002027824 */ /* 0x000fe200078e00ff */
[----:B------:R-:W-:-:S03]  /*155d0*/  F2FP.BF16.PACK_AB R12, R77, R76 ;  /* 0x0000004c4d0c723e */ /* 0x000fc600000010ff */
[----:B------:R-:W-:Y:S01]  /*155e0*/  IMAD R3, R235, 0x2, R2 ;  /* 0x00000002eb037824 */ /* 0x000fe200078e0202 */
[----:B------:R-:W-:-:S03]  /*155f0*/  LOP3.LUT R2, R240, 0x1, RZ, 0xc0, !PT ;  /* 0x00000001f0027812 */ /* 0x000fc600078ec0ff */
[----:B------:R-:W-:Y:S01]  /*15600*/  IMAD.IADD R0, R3, 0x1, R0 ;  /* 0x0000000103007824 */ /* 0x000fe200078e0200 */
[----:B------:R-:W-:Y:S02]  /*15610*/  ISETP.NE.U32.AND P0, PT, R2, 0x1, PT ;  /* 0x000000010200780c */ /* 0x000fe40003f05070 */
[----:B------:R-:W-:Y:S01]  /*15620*/  F2FP.BF16.PACK_AB R3, R27, R26 ;  /* 0x0000001a1b03723e */ /* 0x000fe200000010ff */
[----:B------:R-:W-:Y:S01]  /*15630*/  IMAD.SHL.U32 R0, R0, 0x2, RZ ;  /* 0x0000000200007824 */ /* 0x000fe200078e00ff */
[----:B------:R-:W-:Y:S02]  /*15640*/  R2P PR, R240, 0x6 ;  /* 0x00000006f0007804 */ /* 0x000fe40000000000 */
[----:B------:R-:W-:Y:S02]  /*15650*/  ISETP.NE.U32.AND P3, PT, RZ, c[0x0][0x500], PT ;  /* 0x00014000ff007a0c */ /* 0x000fe40003f65070 */
[C---:B------:R-:W-:Y:S01]  /*15660*/  IADD3 R4, R0.reuse, 0x80, RZ ;  /* 0x0000008000047810 */ /* 0x040fe20007ffe0ff */
[----:B------:R1:W-:Y:S01]  /*15670*/  STS [R0+0x80], R3 ;  /* 0x0000800300007388 */ /* 0x0003e20000000800 */
[----:B------:R-:W-:-:S02]  /*15680*/  IADD3 R2, R0, 0x70, RZ ;  /* 0x0000007000027810 */ /* 0x000fc40007ffe0ff */
[----:B------:R-:W-:Y:S02]  /*15690*/  SEL R6, R6, 0xffffffe0, !P1 ;  /* 0xffffffe006067807 */ /* 0x000fe40004800000 */
[----:B------:R-:W-:Y:S02]  /*156a0*/  @P0 IADD3 R2, R4, 0x10, RZ ;  /* 0x0000001004020810 */ /* 0x000fe40007ffe0ff */
[----:B------:R-:W-:Y:S02]  /*156b0*/  F2FP.BF16.PACK_AB R4, R97, R96 ;  /* 0x000000606104723e */ /* 0x000fe400000010ff */
[----:B------:R-:W-:Y:S02]  /*156c0*/  SEL R9, R9, 0xffffffc0, !P2 ;  /* 0xffffffc009097807 */ /* 0x000fe40005000000 */
[----:B------:R-:W-:Y:S01]  /*156d0*/  ISETP.NE.U32.AND P0, PT, RZ, c[0x0][0x508], PT ;  /* 0x00014200ff007a0c */ /* 0x000fe20003f05070 */
[----:B------:R3:W-:Y:S01]  /*156e0*/  STS [R0+0x480], R4 ;  /* 0x0004800400007388 */ /* 0x0007e20000000800 */
[----:B------:R-:W-:Y:S01]  /*156f0*/  ISETP.NE.AND.EX P3, PT, RZ, c[0x0][0x504], PT, P3 ;  /* 0x00014100ff007a0c */ /* 0x000fe20003f65330 */
[----:B------:R-:W-:Y:S01]  /*15700*/  IMAD.IADD R13, R9, 0x1, R2 ;  /* 0x00000001090d7824 */ /* 0x000fe200078e0202 */
[----:B------:R-:W-:Y:S01]  /*15710*/  ISETP.NE.AND.EX P2, PT, RZ, c[0x0][0x50c], PT, P0 ;  /* 0x00014300ff007a0c */ /* 0x000fe20003f45300 */
[----:B------:R4:W-:Y:S01]  /*15720*/  STS [R2+0x400], R5 ;  /* 0x0004000502007388 */ /* 0x0009e20000000800 */
[----:B-1----:R-:W-:-:S05]  /*15730*/  F2FP.BF16.PACK_AB R3, R29, R28 ;  /* 0x0000001c1d03723e */ /* 0x002fca00000010ff */
[----:B------:R1:W-:Y:S01]  /*15740*/  STS [R2], R3 ;  /* 0x0000000302007388 */ /* 0x0003e20000000800 */
[----:B---3--:R-:W-:Y:S02]  /*15750*/  F2FP.BF16.PACK_AB R4, R31, R30 ;  /* 0x0000001e1f04723e */ /* 0x008fe400000010ff */
[----:B----4-:R-:W-:Y:S01]  /*15760*/  F2FP.BF16.PACK_AB R5, R37, R36 ;  /* 0x000000242505723e */ /* 0x010fe200000010ff */
[----:B-1----:R-:W-:-:S05]  /*15770*/  IMAD.IADD R3, R0, 0x1, R6 ;  /* 0x0000000100037824 */ /* 0x002fca00078e0206 */
[----:B------:R1:W-:Y:S02]  /*15780*/  STS [R3+0x80], R4 ;  /* 0x0000800403007388 */ /* 0x0003e40000000800 */
[----:B-1----:R-:W-:Y:S01]  /*15790*/  IMAD.IADD R4, R6, 0x1, R2 ;  /* 0x0000000106047824 */ /* 0x002fe200078e0202 */
[----:B------:R-:W-:-:S05]  /*157a0*/  F2FP.BF16.PACK_AB R6, R135, R134 ;  /* 0x000000868706723e */ /* 0x000fca00000010ff */
[----:B------:R1:W-:Y:S04]  /*157b0*/  STS [R3+0x480], R6 ;  /* 0x0004800603007388 */ /* 0x0003e80000000800 */
[----:B------:R3:W-:Y:S01]  /*157c0*/  STS [R4], R5 ;  /* 0x0000000504007388 */ /* 0x0007e20000000800 */
[----:B-1----:R-:W-:Y:S01]  /*157d0*/  IMAD.IADD R6, R0, 0x1, R9 ;  /* 0x0000000100067824 */ /* 0x002fe200078e0209 */
[----:B---3--:R-:W-:-:S05]  /*157e0*/  F2FP.BF16.PACK_AB R5, R131, R130 ;  /* 0x000000828305723e */ /* 0x008fca00000010ff */
[----:B------:R1:W-:Y:S04]  /*157f0*/  STS [R4+0x400], R5 ;  /* 0x0004000504007388 */ /* 0x0003e80000000800 */
[----:B------:R3:W-:Y:S01]  /*15800*/  STS [R6+0x80], R7 ;  /* 0x0000800706007388 */ /* 0x0007e20000000800 */
[----:B-1----:R-:W-:Y:S02]  /*15810*/  F2FP.BF16.PACK_AB R5, R93, R92 ;  /* 0x0000005c5d05723e */ /* 0x002fe400000010ff */
[----:B---3--:R-:W-:-:S03]  /*15820*/  F2FP.BF16.PACK_AB R7, R121, R120 ;  /* 0x000000787907723e */ /* 0x008fc600000010ff */
[----:B------:R1:W-:Y:S04]  /*15830*/  STS [R6+0x480], R5 ;  /* 0x0004800506007388 */ /* 0x0003e80000000800 */
[----:B------:R3:W-:Y:S01]  /*15840*/  STS [R13], R7 ;  /* 0x000000070d007388 */ /* 0x0007e20000000800 */
[----:B-1----:R-:W-:Y:S02]  /*15850*/  F2FP.BF16.PACK_AB R5, R123, R122 ;  /* 0x0000007a7b05723e */ /* 0x002fe400000010ff */
[----:B---3--:R-:W-:-:S03]  /*15860*/  F2FP.BF16.PACK_AB R7, R119, R118 ;  /* 0x000000767707723e */ /* 0x008fc600000010ff */
[----:B------:R1:W-:Y:S02]  /*15870*/  STS [R13+0x400], R5 ;  /* 0x000400050d007388 */ /* 0x0003e40000000800 */
[----:B-1----:R-:W-:-:S05]  /*15880*/  IMAD.IADD R5, R9, 0x1, R3 ;  /* 0x0000000109057824 */ /* 0x002fca00078e0203 */
[----:B------:R1:W-:Y:S04]  /*15890*/  STS [R5+0x80], R8 ;  /* 0x0000800805007388 */ /* 0x0003e80000000800 */
[----:B------:R3:W-:Y:S01]  /*158a0*/  STS [R5+0x480], R7 ;  /* 0x0004800705007388 */ /* 0x0007e20000000800 */
[----:B-1----:R-:W-:Y:S01]  /*158b0*/  F2FP.BF16.PACK_AB R8, R101, R100 ;  /* 0x000000646508723e */ /* 0x002fe200000010ff */
[----:B---3--:R-:W-:Y:S01]  /*158c0*/  IMAD.IADD R7, R4, 0x1, R9 ;  /* 0x0000000104077824 */ /* 0x008fe200078e0209 */
[----:B------:R-:W-:-:S04]  /*158d0*/  F2FP.BF16.PACK_AB R9, R113, R112 ;  /* 0x000000707109723e */ /* 0x000fc800000010ff */
[----:B------:R1:W-:Y:S04]  /*158e0*/  STS [R7+0x400], R8 ;  /* 0x0004000807007388 */ /* 0x0003e80000000800 */
[----:B------:R3:W-:Y:S01]  /*158f0*/  STS [R7], R9 ;  /* 0x0000000907007388 */ /* 0x0007e20000000800 */
[----:B-1----:R-:W-:Y:S02]  /*15900*/  F2FP.BF16.PACK_AB R8, R137, R136 ;  /* 0x000000888908723e */ /* 0x002fe400000010ff */
[----:B---3--:R-:W-:-:S03]  /*15910*/  F2FP.BF16.PACK_AB R9, R41, R40 ;  /* 0x000000282909723e */ /* 0x008fc600000010ff */
[----:B------:R1:W-:Y:S04]  /*15920*/  STS [R0+0x4480], R8 ;  /* 0x0044800800007388 */ /* 0x0003e80000000800 */
[----:B------:R3:W-:Y:S01]  /*15930*/  STS [R0+0x4080], R9 ;  /* 0x0040800900007388 */ /* 0x0007e20000000800 */
        /* <DEDUP_REMOVED lines=35> */
[----:B------:R3:W-:Y:S04]  /*15b70*/  STS [R2+0x8400], R0 ;  /* 0x0084000002007388 */ /* 0x0007e80000000800 */
[----:B------:R-:W-:Y:S01]  /*15b80*/  STS [R3+0x8080], R12 ;  /* 0x0080800c03007388 */ /* 0x000fe20000000800 */
[----:B-1----:R-:W-:Y:S02]  /*15b90*/  F2FP.BF16.PACK_AB R8, R67, R66 ;  /* 0x000000424308723e */ /* 0x002fe400000010ff */
[----:B---3--:R-:W-:-:S03]  /*15ba0*/  F2FP.BF16.PACK_AB R2, R81, R80 ;  /* 0x000000505102723e */ /* 0x008fc600000010ff */
[----:B------:R1:W-:Y:S01]  /*15bb0*/  STS [R3+0x8480], R8 ;  /* 0x0084800803007388 */ /* 0x0003e20000000800 */
[----:B------:R-:W-:-:S03]  /*15bc0*/  F2FP.BF16.PACK_AB R0, R83, R82 ;  /* 0x000000525300723e */ /* 0x000fc600000010ff */
[----:B------:R3:W-:Y:S04]  /*15bd0*/  STS [R4+0x8000], R2 ;  /* 0x0080000204007388 */ /* 0x0007e80000000800 */
[----:B------:R4:W-:Y:S01]  /*15be0*/  STS [R4+0x8400], R0 ;  /* 0x0084000004007388 */ /* 0x0009e20000000800 */
[C---:B-1----:R-:W-:Y:S02]  /*15bf0*/  @P2 IADD3 R8, P0, R242.reuse, c[0x0][0x508], RZ ;  /* 0x00014200f2082a10 */ /* 0x042fe40007f1e0ff */
[----:B---3--:R-:W-:Y:S02]  /*15c00*/  F2FP.BF16.PACK_AB R2, R133, R132 ;  /* 0x000000848502723e */ /* 0x008fe400000010ff */
[----:B------:R-:W-:Y:S02]  /*15c10*/  @P2 IADD3.X R9, R243, c[0x0][0x50c], RZ, P0, !PT ;  /* 0x00014300f3092a10 */ /* 0x000fe400007fe4ff */
[----:B----4-:R-:W-:Y:S01]  /*15c20*/  F2FP.BF16.PACK_AB R0, R79, R78 ;  /* 0x0000004e4f00723e */ /* 0x010fe200000010ff */
[----:B------:R1:W-:Y:S01]  /*15c30*/  STS [R6+0x8080], R2 ;  /* 0x0080800206007388 */ /* 0x0003e20000000800 */
[----:B------:R-:W-:-:S03]  /*15c40*/  IADD3 R4, P1, R242, c[0x0][0x500], RZ ;  /* 0x00014000f2047a10 */ /* 0x000fc60007f3e0ff */
        /* <DEDUP_REMOVED lines=11> */
[----:B------:R1:W-:Y:S01]  /*15d00*/  STS [R7+0x8400], R2 ;  /* 0x0084000207007388 */ /* 0x0003e20000000800 */
[----:B------:R-:W-:-:S03]  /*15d10*/  IADD3.X R5, R243, c[0x0][0x504], RZ, P1, !PT ;  /* 0x00014100f3057a10 */ /* 0x000fc60000ffe4ff */
[----:B------:R3:W-:Y:S04]  /*15d20*/  STS [R7+0x8000], R0 ;  /* 0x0080000007007388 */ /* 0x0007e80000000800 */
[----:B------:R-:W-:Y:S01]  /*15d30*/  BAR.SYNC.DEFER_BLOCKING 0x1, 0x100 ;  /* 0x0044000000007b1d */ /* 0x000fe20000010000 */
[----:B-1----:R-:W-:-:S05]  /*15d40*/  IMAD.MOV.U32 R2, RZ, RZ, RZ ;  /* 0x000000ffff027224 */ /* 0x002fca00078e00ff */
[----:B------:R1:W5:Y:S04]  /*15d50*/  @P2 LDG.E R16, [R8.64] ;  /* 0x0000000808102981 */ /* 0x000368000c1e1900 */
[----:B------:R1:W5:Y:S01]  /*15d60*/  @P3 LDG.E R2, [R4.64] ;  /* 0x0000000804023981 */ /* 0x000362000c1e1900 */
[----:B------:R-:W-:-:S04]  /*15d70*/  ISETP.NE.AND P0, PT, R248, RZ, PT ;  /* 0x000000fff800720c */ /* 0x000fc80003f05270 */
[----:B---3--:R-:W-:Y:S01]  /*15d80*/  SEL R0, R248, c[0x0][0x3d4], P0 ;  /* 0x0000f500f8007a07 */ /* 0x008fe20000000000 */
[----:B------:R-:W-:Y:S05]  /*15d90*/  @P2 BRA `(.L_x_1838) ;  /* 0x0000004000002947 */ /* 0x000fea0003800000 */
[----:B------:R-:W-:Y:S05]  /*15da0*/  @!P3 BRA `(.L_x_1838) ;  /* 0x000000300000b947 */ /* 0x000fea0003800000 */
[----:B-----5:R3:W4:Y:S04]  /*15db0*/  LDG.E R16, [R4.64] ;  /* 0x0000000804107981 */ /* 0x020728000c1e1900 */
[----:B-1-3--:R-:W4:Y:S02]  /*15dc0*/  LDG.E R4, [R4.64+0x4] ;  /* 0x0000040804047981 */ /* 0x00af24000c1e1900 */
[----:B----4-:R-:W-:Y:S02]  /*15dd0*/  IADD3 R16, -R16, R4, RZ ;  /* 0x0000000410107210 */ /* 0x010fe40007ffe1ff */
.L_x_1838:
[----:B------:R-:W-:Y:S01]  /*15de0*/  IMAD.MOV.U32 R12, RZ, RZ, 0x368 ;  /* 0x00000368ff0c7424 */ /* 0x000fe200078e00ff */
[----:B------:R-:W-:Y:S01]  /*15df0*/  ISETP.GT.AND P2, PT, R0, 0x1, PT ;  /* 0x000000010000780c */ /* 0x000fe20003f44270 */
        /* <DEDUP_REMOVED lines=9> */
[----:B------:R-:W2:Y:S08]  /*15e90*/  LDC.64 R20, c[0x0][R12+0x178] ;  /* 0x00005e000c147b82 */ /* 0x000eb00000000a00 */
[----:B------:R1:W2:Y:S01]  /*15ea0*/  LDC.64 R18, c[0x0][R12+0x160] ;  /* 0x000058000c127b82 */ /* 0x0002a20000000a00 */
[----:B----4-:R-:W-:-:S04]  /*15eb0*/  IMAD R3, R7, R0, RZ ;  /* 0x0000000007037224 */ /* 0x010fc800078e02ff */
[C---:B------:R-:W-:Y:S02]  /*15ec0*/  IMAD R4, R6.reuse, R4, R3 ;  /* 0x0000000406047224 */ /* 0x040fe400078e0203 */
[----:B------:R-:W-:-:S04]  /*15ed0*/  IMAD.WIDE.U32 R6, R6, R0, RZ ;  /* 0x0000000006067225 */ /* 0x000fc800078e00ff */
[-C--:B-1----:R-:W-:Y:S02]  /*15ee0*/  IMAD R3, R9, R5.reuse, RZ ;  /* 0x0000000509037224 */ /* 0x082fe400078e02ff */
[----:B------:R-:W-:-:S04]  /*15ef0*/  IMAD.WIDE.U32 R8, R8, R5, RZ ;  /* 0x0000000508087225 */ /* 0x000fc800078e00ff */
[----:B------:R-:W-:Y:S01]  /*15f00*/  IMAD.IADD R13, R9, 0x1, R3 ;  /* 0x00000001090d7824 */ /* 0x000fe200078e0203 */
[----:B-----5:R-:W-:Y:S01]  /*15f10*/  IADD3 R14, P4, P3, R6, R8, R2 ;  /* 0x00000008060e7210 */ /* 0x020fe20007b9e002 */
[----:B------:R-:W-:Y:S01]  /*15f20*/  IMAD.IADD R15, R7, 0x1, R4 ;  /* 0x00000001070f7824 */ /* 0x000fe200078e0204 */
[----:B------:R-:W-:Y:S01]  /*15f30*/  SEL R6, R249, RZ, P2 ;  /* 0x000000fff9067207 */ /* 0x000fe20001000000 */
[----:B------:R-:W-:-:S04]  /*15f40*/  IMAD.MOV.U32 R3, RZ, RZ, c[0x0][0x4e8] ;  /* 0x00013a00ff037624 */ /* 0x000fc800078e00ff */
[-C--:B--2---:R-:W-:Y:S01]  /*15f50*/  IMAD R9, R21, R6.reuse, RZ ;  /* 0x0000000615097224 */ /* 0x084fe200078e02ff */
[----:B------:R-:W-:Y:S01]  /*15f60*/  ISETP.NE.AND P5, PT, R3, 0x1, PT ;  /* 0x000000010300780c */ /* 0x000fe20003fa5270 */
[----:B------:R-:W-:Y:S02]  /*15f70*/  IMAD.WIDE.U32 R6, R20, R6, RZ ;  /* 0x0000000614067225 */ /* 0x000fe400078e00ff */
[----:B------:R-:W2:Y:S02]  /*15f80*/  LDL R20, [R1+0x48] ;  /* 0x0000480001147983 */ /* 0x000ea40000100800 */
[----:B------:R-:W-:Y:S02]  /*15f90*/  IMAD.IADD R12, R7, 0x1, R9 ;  /* 0x00000001070c7824 */ /* 0x000fe400078e0209 */
[----:B---3--:R-:W-:-:S06]  /*15fa0*/  IMAD R3, R237, 0x80, R23 ;  /* 0x00000080ed037824 */ /* 0x008fcc00078e0217 */
[----:B------:R-:W-:-:S04]  /*15fb0*/  @P5 IMAD.HI.U32 R8, R3, c[0x0][0x4ec], RZ ;  /* 0x00013b0003085a27 */ /* 0x000fc800078e00ff */
[----:B------:R-:W-:Y:S01]  /*15fc0*/  IMAD.MOV.U32 R4, RZ, RZ, R3 ;  /* 0x000000ffff047224 */ /* 0x000fe200078e0003 */
[----:B------:R-:W-:Y:S02]  /*15fd0*/  @P5 SHF.R.U32.HI R4, RZ, c[0x0][0x4f0], R8 ;  /* 0x00013c00ff045a19 */ /* 0x000fe40000011608 */
[----:B------:R-:W-:Y:S02]  /*15fe0*/  SHF.R.S32.HI R8, RZ, 0x1f, R2 ;  /* 0x0000001fff087819 */ /* 0x000fe40000011402 */
[----:B------:R-:W-:Y:S02]  /*15ff0*/  IADD3 R6, P1, P0, R4, R14, R6 ;  /* 0x0000000e04067210 */ /* 0x000fe4000783e006 */
[--C-:B------:R-:W-:Y:S01]  /*16000*/  SHF.R.S32.HI R9, RZ, 0x1f, R4.reuse ;  /* 0x0000001fff097819 */ /* 0x100fe20000011404 */
[----:B------:R-:W-:Y:S01]  /*16010*/  IMAD.MOV R4, RZ, RZ, -R4 ;  /* 0x000000ffff047224 */ /* 0x000fe200078e0a04 */
[----:B------:R-:W-:-:S03]  /*16020*/  IADD3.X R7, R15, R13, R8, P4, P3 ;  /* 0x0000000d0f077210 */ /* 0x000fc600027e6408 */
[----:B------:R-:W-:Y:S01]  /*16030*/  IMAD R4, R4, c[0x0][0x4e8], R3 ;  /* 0x00013a0004047a24 */ /* 0x000fe200078e0203 */
[----:B------:R-:W-:-:S03]  /*16040*/  IADD3.X R7, R9, R7, R12, P1, P0 ;  /* 0x0000000709077210 */ /* 0x000fc60000fe040c */
[----:B------:R-:W-:Y:S01]  /*16050*/  IMAD R9, R19, R4, RZ ;  /* 0x0000000413097224 */ /* 0x000fe200078e02ff */
[----:B------:R-:W-:-:S05]  /*16060*/  SHF.R.S32.HI R12, RZ, 0x1f, R4 ;  /* 0x0000001fff0c7819 */ /* 0x000fca0000011404 */
[C---:B------:R-:W-:Y:S02]  /*16070*/  IMAD R9, R18.reuse, R12, R9 ;  /* 0x0000000c12097224 */ /* 0x040fe400078e0209 */
[----:B------:R-:W-:Y:S02]  /*16080*/  IMAD.MOV.U32 R12, RZ, RZ, c[0x0][0x4a8] ;  /* 0x00012a00ff0c7624 */ /* 0x000fe400078e00ff */
[----:B------:R-:W-:Y:S01]  /*16090*/  IMAD.WIDE.U32 R6, R18, R4, R6 ;  /* 0x0000000412067225 */ /* 0x000fe200078e0006 */
[----:B------:R-:W-:Y:S02]  /*160a0*/  SHF.R.S32.HI R23, RZ, 0x1f, R187 ;  /* 0x0000001fff177819 */ /* 0x000fe400000114bb */
[----:B------:R-:W-:Y:S01]  /*160b0*/  SEL R12, R12, c[0x0][0x450], P2 ;  /* 0x000114000c0c7a07 */ /* 0x000fe20001000000 */
[----:B------:R-:W-:Y:S02]  /*160c0*/  IMAD.MOV.U32 R13, RZ, RZ, c[0x0][0x4ac] ;  /* 0x00012b00ff0d7624 */ /* 0x000fe400078e00ff */
[----:B------:R-:W-:Y:S01]  /*160d0*/  IMAD.IADD R4, R7, 0x1, R9 ;  /* 0x0000000107047824 */ /* 0x000fe200078e0209 */
[----:B------:R-:W-:-:S02]  /*160e0*/  LEA R12, P0, R6, R12, 0x2 ;  /* 0x0000000c060c7211 */ /* 0x000fc400078010ff */
[----:B------:R-:W-:Y:S02]  /*160f0*/  SEL R13, R13, c[0x0][0x454], P2 ;  /* 0x000115000d0d7a07 */ /* 0x000fe40001000000 */
[----:B------:R-:W-:Y:S02]  /*16100*/  LEA.HI R23, R23, R187, RZ, 0x5 ;  /* 0x000000bb17177211 */ /* 0x000fe400078f28ff */
[----:B------:R-:W-:Y:S02]  /*16110*/  LEA.HI.X R6, R6, R13, R4, 0x2, P0 ;  /* 0x0000000d06067211 */ /* 0x000fe400000f1404 */
[----:B------:R-:W-:Y:S01]  /*16120*/  LOP3.LUT R23, R23, 0xffffffe0, RZ, 0xc0, !PT ;  /* 0xffffffe017177812 */ /* 0x000fe200078ec0ff */
[----:B------:R-:W-:Y:S04]  /*16130*/  SHFL.IDX PT, R14, R12, RZ, 0x1c1f ;  /* 0x001c1fff0c0e7589 */ /* 0x000fe800000e0000 */
[----:B------:R-:W1:Y:S01]  /*16140*/  SHFL.IDX PT, R15, R6, RZ, 0x1c1f ;  /* 0x001c1fff060f7589 */ /* 0x000e6200000e0000 */
[----:B------:R-:W-:-:S03]  /*16150*/  IMAD.IADD R23, R187, 0x1, -R23 ;  /* 0x00000001bb177824 */ /* 0x000fc600078e0a17 */
[----:B------:R-:W-:Y:S01]  /*16160*/  SHFL.IDX PT, R12, R12, 0x1, 0x1c1f ;  /* 0x003c1f000c0c7f89 */ /* 0x000fe200000e0000 */
[----:B------:R-:W-:-:S03]  /*16170*/  IMAD R4, R16, c[0x0][0x4e8], RZ ;  /* 0x00013a0010047a24 */ /* 0x000fc600078e02ff */
[----:B------:R2:W3:Y:S01]  /*16180*/  SHFL.IDX PT, R13, R6, 0x1, 0x1c1f ;  /* 0x003c1f00060d7f89 */ /* 0x0004e200000e0000 */
[----:B------:R-:W-:Y:S01]  /*16190*/  LOP3.LUT P0, RZ, R23, 0x3, RZ, 0xc0, !PT ;  /* 0x0000000317ff7812 */ /* 0x000fe2000780c0ff */
[----:B--2---:R-:W-:-:S05]  /*161a0*/  IMAD R6, R237, 0x80, R20 ;  /* 0x00000080ed067824 */ /* 0x004fca00078e0214 */
[C---:B------:R-:W-:Y:S02]  /*161b0*/  IADD3 R7, R6.reuse, 0x8, RZ ;  /* 0x0000000806077810 */ /* 0x040fe40007ffe0ff */
[-C--:B------:R-:W-:Y:S02]  /*161c0*/  ISETP.GE.OR P1, PT, R6, R4.reuse, P0 ;  /* 0x000000040600720c */ /* 0x080fe40000726670 */
[----:B------:R-:W-:-:S11]  /*161d0*/  ISETP.GE.OR P0, PT, R7, R4, P0 ;  /* 0x000000040700720c */ /* 0x000fd60000706670 */
[----:B-1----:R1:W-:Y:S01]  /*161e0*/  @!P1 ST.E [R14.64], R22 ;  /* 0x000000160e009985 */ /* 0x0023e2000c101908 */
[----:B------:R-:W-:-:S03]  /*161f0*/  ISETP.GE.AND P1, PT, R7, R4, PT ;  /* 0x000000040700720c */ /* 0x000fc60003f26270 */
[----:B---3--:R2:W-:Y:S01]  /*16200*/  @!P0 ST.E [R12.64], R17 ;  /* 0x000000110c008985 */ /* 0x0085e2000c101908 */
[----:B------:R-:W-:Y:S02]  /*16210*/  ISETP.GE.AND P0, PT, R6, R4, PT ;  /* 0x000000040600720c */ /* 0x000fe40003f06270 */
[----:B-1----:R-:W-:Y:S01]  /*16220*/  P2R R15, PR, RZ, 0x2 ;  /* 0x00000002ff0f7803 */ /* 0x002fe20000000000 */
[----:B------:R-:W-:Y:S05]  /*16230*/  @P2 BRA `(.L_x_1839) ;  /* 0x000007c000002947 */ /* 0x000fea0003800000 */
[----:B------:R-:W-:Y:S01]  /*16240*/  IMAD R8, R8, c[0x0][0x3a0], RZ ;  /* 0x0000e80008087a24 */ /* 0x000fe200078e02ff */
[----:B------:R-:W-:Y:S01]  /*16250*/  SHF.R.S32.HI R9, RZ, 0x1f, R0 ;  /* 0x0000001fff097819 */ /* 0x000fe20000011400 */
[C---:B------:R-:W-:Y:S01]  /*16260*/  IMAD.WIDE.U32 R6, R2.reuse, c[0x0][0x3a0], RZ ;  /* 0x0000e80002067a25 */ /* 0x040fe200078e00ff */
[----:B------:R1:W3:Y:S01]  /*16270*/  LDS.128 R24, [R107+0x80] ;  /* 0x000080006b187984 */ /* 0x0002e20000000c00 */
[C---:B--2---:R-:W-:Y:S02]  /*16280*/  LEA R12, R237.reuse, R241, 0x7 ;  /* 0x000000f1ed0c7211 */ /* 0x044fe400078e38ff */
[----:B------:R-:W-:Y:S01]  /*16290*/  IMAD R2, R2, c[0x0][0x3a4], R8 ;  /* 0x0000e90002027a24 */ /* 0x000fe200078e0208 */
[----:B------:R-:W-:Y:S01]  /*162a0*/  LEA R8, R237, R216, 0x7 ;  /* 0x000000d8ed087211 */ /* 0x000fe200078e38ff */
[----:B------:R1:W2:Y:S03]  /*162b0*/  LDS.128 R40, [R107+0x1080] ;  /* 0x001080006b287984 */ /* 0x0002a60000000c00 */
[----:B------:R-:W-:Y:S01]  /*162c0*/  IADD3 R3, R7, R2, RZ ;  /* 0x0000000207037210 */ /* 0x000fe20007ffe0ff */
[----:B------:R1:W4:Y:S01]  /*162d0*/  LDS.128 R52, [R107+0x2080] ;  /* 0x002080006b347984 */ /* 0x0003220000000c00 */
        /* <DEDUP_REMOVED lines=30> */
[----:B------:R-:W-:-:S04]  /*164c0*/  LEA R14, P0, R2, c[0x0][0x380], 0x1 ;  /* 0x0000e000020e7a11 */ /* 0x000fc800078008ff */
[----:B------:R-:W-:-:S04]  /*164d0*/  IADD3 R0, R3, R0, RZ ;  /* 0x0000000003007210 */ /* 0x000fc80007ffe0ff */
[----:B------:R-:W-:Y:S01]  /*164e0*/  LEA.HI.X R13, R2, c[0x0][0x384], R0, 0x1, P0 ;  /* 0x0000e100020d7a11 */ /* 0x000fe200000f0c00 */
[----:B------:R-:W-:Y:S05]  /*164f0*/  BRA.DIV ~URZ, `(.L_x_1840) ;  /* 0x00004db27f007947 */ /* 0x000fea000b800000 */
[----:B--234-:R2:W3:Y:S02]  /*16500*/  SHFL.IDX PT, R5, R13, RZ, 0x181f ;  /* 0x00181fff0d057589 */ /* 0x01c4e400000e0000 */
.L_x_1919:
[----:B------:R-:W-:Y:S05]  /*16510*/  BRA.DIV ~URZ, `(.L_x_1841) ;  /* 0x00004e027f007947 */ /* 0x000fea000b800000 */
[----:B------:R4:W2:Y:S02]  /*16520*/  SHFL.IDX PT, R0, R14, RZ, 0x181f ;  /* 0x00181fff0e007589 */ /* 0x0008a400000e0000 */
.L_x_1920:
[----:B------:R-:W-:Y:S01]  /*16530*/  ISETP.GE.AND P0, PT, R12, R4, PT ;  /* 0x000000040c00720c */ /* 0x000fe20003f06270 */
[----:B------:R-:W-:-:S12]  /*16540*/  BSSY B0, `(.L_x_1842) ;  /* 0x000000e000007945 */ /* 0x000fd80003800000 */
[----:B------:R-:W-:Y:S05]  /*16550*/  @P0 BRA `(.L_x_1843) ;  /* 0x000000c000000947 */ /* 0x000fea0003800000 */
[----:B------:R-:W-:Y:S02]  /*16560*/  ISETP.GE.AND P2, PT, R202, c[0x0][0x3c8], PT ;  /* 0x0000f200ca007a0c */ /* 0x000fe40003f46270 */
[----:B------:R-:W-:Y:S02]  /*16570*/  ISETP.GE.AND P1, PT, R204, c[0x0][0x3c8], PT ;  /* 0x0000f200cc007a0c */ /* 0x000fe40003f26270 */
[----:B------:R-:W-:-:S09]  /*16580*/  ISETP.GE.AND P0, PT, R205, c[0x0][0x3c8], PT ;  /* 0x0000f200cd007a0c */ /* 0x000fd20003f06270 */
        /* <DEDUP_REMOVED lines=9> */
.L_x_1843:
[----:B------:R-:W-:Y:S05]  /*16620*/  BSYNC B0 ;  /* 0x0000000000007941 */ /* 0x000fea0003800000 */
.L_x_1842:
[----:B------:R-:W-:Y:S05]  /*16630*/  BRA.DIV ~URZ, `(.L_x_1844) ;  /* 0x00004d527f007947 */ /* 0x000fea000b800000 */
[----:B---3--:R3:W4:Y:S04]  /*16640*/  SHFL.IDX PT, R5, R13, 0x1, 0x181f ;  /* 0x00381f000d057f89 */ /* 0x00872800000e0000 */
[----:B--2---:R3:W2:Y:S02]  /*16650*/  SHFL.IDX PT, R0, R14, 0x1, 0x181f ;  /* 0x00381f000e007f89 */ /* 0x0046a400000e0000 */
.L_x_1921:
        /* <DEDUP_REMOVED lines=16> */
.L_x_1846:
[----:B------:R-:W-:Y:S05]  /*16760*/  BSYNC B0 ;  /* 0x0000000000007941 */ /* 0x000fea0003800000 */
.L_x_1845:
[----:B------:R-:W-:Y:S05]  /*16770*/  BRA.DIV ~URZ, `(.L_x_1847) ;  /* 0x00004ce27f007947 */ /* 0x000fea000b800000 */
[----:B----4-:R4:W3:Y:S02]  /*16780*/  SHFL.IDX PT, R5, R13, 0x2, 0x181f ;  /* 0x00581f000d057f89 */ /* 0x0108e400000e0000 */
.L_x_1922:
[----:B------:R-:W-:Y:S05]  /*16790*/  BRA.DIV ~URZ, `(.L_x_1848) ;  /* 0x00004d327f007947 */ /* 0x000fea000b800000 */
[----:B--2---:R2:W4:Y:S02]  /*167a0*/  SHFL.IDX PT, R0, R14, 0x2, 0x181f ;  /* 0x00581f000e007f89 */ /* 0x00452400000e0000 */
.L_x_1923:
        /* <DEDUP_REMOVED lines=16> */
.L_x_1850:
[----:B------:R-:W-:Y:S05]  /*168b0*/  BSYNC B0 ;  /* 0x0000000000007941 */ /* 0x000fea0003800000 */
.L_x_1849:
[----:B------:R-:W-:Y:S05]  /*168c0*/  BRA.DIV ~URZ, `(.L_x_1851) ;  /* 0x00004c727f007947 */ /* 0x000fea000b800000 */
[----:B---3--:R3:W2:Y:S04]  /*168d0*/  SHFL.IDX PT, R6, R13, 0x3, 0x181f ;  /* 0x00781f000d067f89 */ /* 0x0086a800000e0000 */
[----:B----4-:R3:W4:Y:S02]  /*168e0*/  SHFL.IDX PT, R0, R14, 0x3, 0x181f ;  /* 0x00781f000e007f89 */ /* 0x01072400000e0000 */
.L_x_1924:
[----:B------:R-:W-:-:S04]  /*168f0*/  IADD3 R2, R12, 0x60, RZ ;  /* 0x000000600c027810 */ /* 0x000fc80007ffe0ff */
[----:B------:R-:W-:-:S13]  /*16900*/  ISETP.GE.AND P0, PT, R2, R4, PT ;  /* 0x000000040200720c */ /* 0x000fda0003f06270 */
[----:B------:R-:W-:Y:S05]  /*16910*/  @P0 BRA `(.L_x_1852) ;  /* 0x0000246000000947 */ /* 0x000fea0003800000 */
[----:B------:R-:W-:Y:S02]  /*16920*/  ISETP.GE.AND P1, PT, R202, c[0x0][0x3c8], PT ;  /* 0x0000f200ca007a0c */ /* 0x000fe40003f26270 */
[----:B------:R-:W-:-:S11]  /*16930*/  ISETP.GE.AND P0, PT, R204, c[0x0][0x3c8], PT ;  /* 0x0000f200cc007a0c */ /* 0x000fd60003f06270 */
        /* <DEDUP_REMOVED lines=12> */
.L_x_1839:
[----:B------:R-:W-:Y:S02]  /*16a00*/  IMAD R8, R8, c[0x0][0x408], RZ ;  /* 0x0001020008087a24 */ /* 0x000fe400078e02ff */
[----:B------:R-:W-:-:S04]  /*16a10*/  IMAD.WIDE.U32 R6, R2, c[0x0][0x408], RZ ;  /* 0x0001020002067a25 */ /* 0x000fc800078e00ff */
[----:B------:R-:W-:-:S05]  /*16a20*/  IMAD R2, R2, c[0x0][0x40c], R8 ;  /* 0x0001030002027a24 */ /* 0x000fca00078e0208 */
[----:B------:R-:W-:Y:S02]  /*16a30*/  IADD3 R7, R7, R2, RZ ;  /* 0x0000000207077210 */ /* 0x000fe40007ffe0ff */
[----:B------:R-:W-:-:S03]  /*16a40*/  SHF.R.S32.HI R2, RZ, 0x1f, R0 ;  /* 0x0000001fff027819 */ /* 0x000fc60000011400 */
[----:B------:R-:W-:-:S04]  /*16a50*/  IMAD.WIDE.U32 R6, R5, c[0x0][0x438], R6 ;  /* 0x00010e0005067a25 */ /* 0x000fc800078e0006 */
[----:B------:R-:W-:Y:S01]  /*16a60*/  IMAD R2, R2, c[0x0][0x440], RZ ;  /* 0x0001100002027a24 */ /* 0x000fe200078e02ff */
[----:B------:R-:W-:Y:S01]  /*16a70*/  MOV R4, R6 ;  /* 0x0000000600047202 */ /* 0x000fe20000000f00 */
[----:B------:R-:W-:Y:S02]  /*16a80*/  IMAD R5, R5, c[0x0][0x43c], R7 ;  /* 0x00010f0005057a24 */ /* 0x000fe400078e0207 */
[----:B------:R-:W-:-:S04]  /*16a90*/  @P5 IMAD.HI.U32 R7, R3, c[0x0][0x4ec], RZ ;  /* 0x00013b0003075a27 */ /* 0x000fc800078e00ff */
[C---:B------:R-:W-:Y:S02]  /*16aa0*/  IMAD R2, R0.reuse, c[0x0][0x444], R2 ;  /* 0x0001110000027a24 */ /* 0x040fe400078e0202 */
[----:B------:R-:W-:Y:S01]  /*16ab0*/  IMAD.WIDE.U32 R4, R0, c[0x0][0x440], R4 ;  /* 0x0001100000047a25 */ /* 0x000fe200078e0004 */
[----:B------:R-:W-:Y:S02]  /*16ac0*/  MOV R0, R3 ;  /* 0x0000000300007202 */ /* 0x000fe40000000f00 */
[----:B------:R-:W-:Y:S02]  /*16ad0*/  @P5 SHF.R.U32.HI R0, RZ, c[0x0][0x4f0], R7 ;  /* 0x00013c00ff005a19 */ /* 0x000fe40000011607 */
        /* <DEDUP_REMOVED lines=19> */
.L_x_1925:
[----:B------:R-:W-:Y:S05]  /*16c10*/  BRA.DIV ~URZ, `(.L_x_1854) ;  /* 0x00004a627f007947 */ /* 0x000fea000b800000 */
[----:B------:R4:W1:Y:S02]  /*16c20*/  SHFL.IDX PT, R0, R14, RZ, 0x1c1f ;  /* 0x001c1fff0e007589 */ /* 0x00086400000e0000 */
.L_x_1926:
[----:B------:R-:W-:Y:S01]  /*16c30*/  BSSY B0, `(.L_x_1855) ;  /* 0x00000a4000007945 */ /* 0x000fe20003800000 */
[----:B------:R-:W-:Y:S05]  /*16c40*/  @P0 BRA `(.L_x_1856) ;  /* 0x00000a2000000947 */ /* 0x000fea0003800000 */
[C---:B------:R-:W-:Y:S02]  /*16c50*/  IADD3 R9, R250.reuse, 0x8, RZ ;  /* 0x00000008fa097810 */ /* 0x040fe40007ffe0ff */
[C---:B------:R-:W-:Y:S02]  /*16c60*/  ISETP.GE.AND P1, PT, R250.reuse, c[0x0][0x3c8], PT ;  /* 0x0000f200fa007a0c */ /* 0x040fe40003f26270 */
[----:B------:R-:W-:Y:S02]  /*16c70*/  ISETP.GE.AND P0, PT, R9, c[0x0][0x3c8], PT ;  /* 0x0000f20009007a0c */ /* 0x000fe40003f06270 */
[C---:B--2---:R-:W-:Y:S02]  /*16c80*/  IADD3 R12, R250.reuse, 0x10, RZ ;  /* 0x00000010fa0c7810 */ /* 0x044fe40007ffe0ff */
[----:B------:R-:W-:-:S02]  /*16c90*/  IADD3 R8, R250, 0x18, RZ ;  /* 0x00000018fa087810 */ /* 0x000fc40007ffe0ff */
[----:B------:R-:W-:Y:S02]  /*16ca0*/  IADD3 R13, R250, 0x8, RZ ;  /* 0x00000008fa0d7810 */ /* 0x000fe40007ffe0ff */
[----:B------:R-:W-:Y:S02]  /*16cb0*/  ISETP.GE.AND P3, PT, R12, c[0x0][0x3c8], PT ;  /* 0x0000f2000c007a0c */ /* 0x000fe40003f66270 */
[----:B------:R-:W-:Y:S01]  /*16cc0*/  ISETP.GE.AND P4, PT, R8, c[0x0][0x3c8], PT ;  /* 0x0000f20008007a0c */ /* 0x000fe20003f86270 */
[----:B-1----:R-:W-:Y:S01]  /*16cd0*/  @!P1 IMAD.MOV.U32 R6, RZ, RZ, R0 ;  /* 0x000000ffff069224 */ /* 0x002fe200078e0000 */
[----:B------:R-:W-:Y:S01]  /*16ce0*/  SHF.R.S32.HI R13, RZ, 0x1f, R13 ;  /* 0x0000001fff0d7819 */ /* 0x000fe2000001140d */
[----:B---3--:R-:W-:Y:S01]  /*16cf0*/  @!P1 IMAD.MOV.U32 R7, RZ, RZ, R4 ;  /* 0x000000ffff079224 */ /* 0x008fe200078e0004 */
[C---:B------:R-:W-:Y:S02]  /*16d00*/  @!P0 LEA R2, P2, R9.reuse, R0, 0x2 ;  /* 0x0000000009028211 */ /* 0x040fe400078410ff */
[C---:B------:R-:W-:Y:S01]  /*16d10*/  IADD3 R16, R250.reuse, 0x20, RZ ;  /* 0x00000020fa107810 */ /* 0x040fe20007ffe0ff */
[----:B------:R-:W-:Y:S01]  /*16d20*/  @!P1 IMAD.WIDE R6, R250, 0x4, R6 ;  /* 0x00000004fa069825 */ /* 0x000fe200078e0206 */
[----:B------:R-:W-:-:S02]  /*16d30*/  @!P0 LEA.HI.X R3, R9, R4, R13, 0x2, P2 ;  /* 0x0000000409038211 */ /* 0x000fc400010f140d */
[C---:B------:R-:W-:Y:S02]  /*16d40*/  IADD3 R9, R250.reuse, 0x28, RZ ;  /* 0x00000028fa097810 */ /* 0x040fe40007ffe0ff */
[----:B------:R-:W-:Y:S01]  /*16d50*/  IADD3 R17, R250, 0x10, RZ ;  /* 0x00000010fa117810 */ /* 0x000fe20007ffe0ff */
[----:B------:R1:W-:Y:S01]  /*16d60*/  @!P1 ST.E.64 [R6.64], R26 ;  /* 0x0000001a06009985 */ /* 0x0003e2000c101b08 */
[----:B------:R-:W-:Y:S02]  /*16d70*/  ISETP.GE.AND P2, PT, R16, c[0x0][0x3c8], PT ;  /* 0x0000f20010007a0c */ /* 0x000fe40003f46270 */
[----:B------:R-:W-:Y:S01]  /*16d80*/  IADD3 R13, R250, 0x18, RZ ;  /* 0x00000018fa0d7810 */ /* 0x000fe20007ffe0ff */
[----:B------:R2:W-:Y:S01]  /*16d90*/  @!P0 ST.E.64 [R2.64], R28 ;  /* 0x0000001c02008985 */ /* 0x0005e2000c101b08 */
[----:B------:R-:W-:Y:S02]  /*16da0*/  ISETP.GE.AND P1, PT, R9, c[0x0][0x3c8], PT ;  /* 0x0000f20009007a0c */ /* 0x000fe40003f26270 */
[----:B------:R-:W-:-:S02]  /*16db0*/  SHF.R.S32.HI R17, RZ, 0x1f, R17 ;  /* 0x0000001fff117819 */ /* 0x000fc40000011411 */
[----:B------:R-:W-:Y:S02]  /*16dc0*/  SHF.R.S32.HI R13, RZ, 0x1f, R13 ;  /* 0x0000001fff0d7819 */ /* 0x000fe4000001140d */
[C---:B------:R-:W-:Y:S02]  /*16dd0*/  IADD3 R18, R250.reuse, 0x60, RZ ;  /* 0x00000060fa127810 */ /* 0x040fe40007ffe0ff */
[----:B------:R-:W-:Y:S02]  /*16de0*/  IADD3 R19, R250, 0x80, RZ ;  /* 0x00000080fa137810 */ /* 0x000fe40007ffe0ff */
[----:B------:R-:W-:Y:S02]  /*16df0*/  SHF.R.S32.HI R18, RZ, 0x1f, R18 ;  /* 0x0000001fff127819 */ /* 0x000fe40000011412 */
[----:B------:R-:W-:Y:S02]  /*16e00*/  SHF.R.S32.HI R19, RZ, 0x1f, R19 ;  /* 0x0000001fff137819 */ /* 0x000fe40000011413 */
[----:B-1----:R-:W-:-:S02]  /*16e10*/  @!P3 LEA R6, P5, R12, R0, 0x2 ;  /* 0x000000000c06b211 */ /* 0x002fc400078a10ff */
[----:B--2---:R-:W-:Y:S02]  /*16e20*/  @!P4 LEA R2, P0, R8, R0, 0x2 ;  /* 0x000000000802c211 */ /* 0x004fe400078010ff */
[-C--:B------:R-:W-:Y:S02]  /*16e30*/  @!P3 LEA.HI.X R7, R12, R4.reuse, R17, 0x2, P5 ;  /* 0x000000040c07b211 */ /* 0x080fe400028f1411 */
[----:B------:R-:W-:Y:S02]  /*16e40*/  @!P4 LEA.HI.X R3, R8, R4, R13, 0x2, P0 ;  /* 0x000000040803c211 */ /* 0x000fe400000f140d */
[C---:B------:R-:W-:Y:S01]  /*16e50*/  IADD3 R12, R250.reuse, 0x30, RZ ;  /* 0x00000030fa0c7810 */ /* 0x040fe20007ffe0ff */
[----:B------:R1:W-:Y:S01]  /*16e60*/  @!P3 ST.E.64 [R6.64], R30 ;  /* 0x0000001e0600b985 */ /* 0x0003e2000c101b08 */
[C---:B------:R-:W-:Y:S02]  /*16e70*/  IADD3 R17, R250.reuse, 0x20, RZ ;  /* 0x00000020fa117810 */ /* 0x040fe40007ffe0ff */
[C---:B------:R-:W-:Y:S01]  /*16e80*/  IADD3 R8, R250.reuse, 0x38, RZ ;  /* 0x00000038fa087810 */ /* 0x040fe20007ffe0ff */
[----:B------:R2:W-:Y:S01]  /*16e90*/  @!P4 ST.E.64 [R2.64], R36 ;  /* 0x000000240200c985 */ /* 0x0005e2000c101b08 */
[----:B------:R-:W-:-:S02]  /*16ea0*/  IADD3 R13, R250, 0x28, RZ ;  /* 0x00000028fa0d7810 */ /* 0x000fc40007ffe0ff */
[----:B------:R-:W-:Y:S02]  /*16eb0*/  ISETP.GE.AND P3, PT, R12, c[0x0][0x3c8], PT ;  /* 0x0000f2000c007a0c */ /* 0x000fe40003f66270 */
[----:B------:R-:W-:Y:S02]  /*16ec0*/  SHF.R.S32.HI R17, RZ, 0x1f, R17 ;  /* 0x0000001fff117819 */ /* 0x000fe40000011411 */
[----:B------:R-:W-:Y:S02]  /*16ed0*/  ISETP.GE.AND P4, PT, R8, c[0x0][0x3c8], PT ;  /* 0x0000f20008007a0c */ /* 0x000fe40003f86270 */
[----:B------:R-:W-:Y:S02]  /*16ee0*/  SHF.R.S32.HI R13, RZ, 0x1f, R13 ;  /* 0x0000001fff0d7819 */ /* 0x000fe4000001140d */
[-C--:B-1----:R-:W-:Y:S02]  /*16ef0*/  @!P2 LEA R6, P5, R16, R0.reuse, 0x2 ;  /* 0x000000001006a211 */ /* 0x082fe400078a10ff */
[----:B--2---:R-:W-:-:S02]  /*16f00*/  @!P1 LEA R2, P0, R9, R0, 0x2 ;  /* 0x0000000009029211 */ /* 0x004fc400078010ff */
[-C--:B------:R-:W-:Y:S02]  /*16f10*/  @!P2 LEA.HI.X R7, R16, R4.reuse, R17, 0x2, P5 ;  /* 0x000000041007a211 */ /* 0x080fe400028f1411 */
[----:B------:R-:W-:Y:S02]  /*16f20*/  @!P1 LEA.HI.X R3, R9, R4, R13, 0x2, P0 ;  /* 0x0000000409039211 */ /* 0x000fe400000f140d */
[C---:B------:R-:W-:Y:S01]  /*16f30*/  IADD3 R16, R250.reuse, 0x40, RZ ;  /* 0x00000040fa107810 */ /* 0x040fe20007ffe0ff */
[----:B------:R1:W-:Y:S01]  /*16f40*/  @!P2 ST.E.64 [R6.64], R38 ;  /* 0x000000260600a985 */ /* 0x0003e2000c101b08 */
[C---:B------:R-:W-:Y:S02]  /*16f50*/  IADD3 R9, R250.reuse, 0x48, RZ ;  /* 0x00000048fa097810 */ /* 0x040fe40007ffe0ff */
[----:B------:R-:W-:Y:S01]  /*16f60*/  IADD3 R17, R250, 0x30, RZ ;  /* 0x00000030fa117810 */ /* 0x000fe20007ffe0ff */
[----:B------:R2:W-:Y:S01]  /*16f70*/  @!P1 ST.E.64 [R2.64], R120 ;  /* 0x0000007802009985 */ /* 0x0005e2000c101b08 */
[----:B------:R-:W-:-:S02]  /*16f80*/  ISETP.GE.AND P2, PT, R16, c[0x0][0x3c8], PT ;  /* 0x0000f20010007a0c */ /* 0x000fc40003f46270 */
[----:B------:R-:W-:Y:S02]  /*16f90*/  IADD3 R13, R250, 0x38, RZ ;  /* 0x00000038fa0d7810 */ /* 0x000fe40007ffe0ff */
[----:B------:R-:W-:Y:S02]  /*16fa0*/  ISETP.GE.AND P1, PT, R9, c[0x0][0x3c8], PT ;  /* 0x0000f20009007a0c */ /* 0x000fe40003f26270 */
[----:B------:R-:W-:Y:S02]  /*16fb0*/  SHF.R.S32.HI R17, RZ, 0x1f, R17 ;  /* 0x0000001fff117819 */ /* 0x000fe40000011411 */
        /* <DEDUP_REMOVED lines=39> */
[----:B------:R-:W-:Y:S02]  /*17230*/  ISETP.GE.AND P4, PT, R8, c[0x0][0x3c8], PT ;  /* 0x0000f20008007a0c */ /* 0x000fe40003f86270 */
[----:B------:R-:W-:Y:S02]  /*17240*/  SHF.R.S32.HI R13, RZ, 0x1f, R13 ;  /* 0x0000001fff0d7819 */ /* 0x000fe4000001140d */
[----:B------:R-:W-:Y:S02]  /*17250*/  IADD3 R16, R250, 0x80, RZ ;  /* 0x00000080fa107810 */ /* 0x000fe40007ffe0ff */
[-C--:B-1----:R-:W-:Y:S02]  /*17260*/  @!P2 LEA R6, P5, R17, R0.reuse, 0x2 ;  /* 0x000000001106a211 */ /* 0x082fe400078a10ff */
[----:B--2---:R-:W-:Y:S02]  /*17270*/  @!P1 LEA R2, P0, R9, R0, 0x2 ;  /* 0x0000000009029211 */ /* 0x004fe400078010ff */
[----:B------:R-:W-:-:S02]  /*17280*/  @!P2 LEA.HI.X R7, R17, R4, R18, 0x2, P5 ;  /* 0x000000041107a211 */ /* 0x000fc400028f1412 */
[----:B------:R-:W-:Y:S02]  /*17290*/  @!P1 LEA.HI.X R3, R9, R4, R13, 0x2, P0 ;  /* 0x0000000409039211 */ /* 0x000fe400000f140d */
[C---:B------:R-:W-:Y:S01]  /*172a0*/  IADD3 R17, R250.reuse, 0x88, RZ ;  /* 0x00000088fa117810 */ /* 0x040fe20007ffe0ff */
[----:B------:R1:W-:Y:S01]  /*172b0*/  @!P2 ST.E.64 [R6.64], R56 ;  /* 0x000000380600a985 */ /* 0x0003e2000c101b08 */
[C---:B------:R-:W-:Y:S02]  /*172c0*/  IADD3 R18, R250.reuse, 0x70, RZ ;  /* 0x00000070fa127810 */ /* 0x040fe40007ffe0ff */
[----:B------:R-:W-:Y:S01]  /*172d0*/  IADD3 R9, R250, 0x78, RZ ;  /* 0x00000078fa097810 */ /* 0x000fe20007ffe0ff */
[----:B------:R2:W-:Y:S01]  /*172e0*/  @!P1 ST.E.64 [R2.64], R60 ;  /* 0x0000003c02009985 */ /* 0x0005e2000c101b08 */
[----:B------:R-:W-:Y:S02]  /*172f0*/  ISETP.GE.AND P1, PT, R17, c[0x0][0x3c8], PT ;  /* 0x0000f20011007a0c */ /* 0x000fe40003f26270 */
[----:B------:R-:W-:-:S02]  /*17300*/  ISETP.GE.AND P2, PT, R16, c[0x0][0x3c8], PT ;  /* 0x0000f20010007a0c */ /* 0x000fc40003f46270 */
[----:B------:R-:W-:Y:S02]  /*17310*/  SHF.R.S32.HI R18, RZ, 0x1f, R18 ;  /* 0x0000001fff127819 */ /* 0x000fe40000011412 */
[----:B------:R-:W-:Y:S02]  /*17320*/  SHF.R.S32.HI R9, RZ, 0x1f, R9 ;  /* 0x0000001fff097819 */ /* 0x000fe40000011409 */
[----:B------:R-:W-:-:S04]  /*17330*/  IADD3 R13, R250, 0x90, RZ ;  /* 0x00000090fa0d7810 */ /* 0x000fc80007ffe0ff */
[----:B------:R-:W-:Y:S02]  /*17340*/  ISETP.GE.AND P6, PT, R13, c[0x0][0x3c8], PT ;  /* 0x0000f2000d007a0c */ /* 0x000fe40003fc6270 */
[-C--:B-1----:R-:W-:Y:S02]  /*17350*/  @!P3 LEA R6, P5, R12, R0.reuse, 0x2 ;  /* 0x000000000c06b211 */ /* 0x082fe400078a10ff */
[----:B--2---:R-:W-:Y:S02]  /*17360*/  @!P4 LEA R2, P0, R8, R0, 0x2 ;  /* 0x000000000802c211 */ /* 0x004fe400078010ff */
[-C--:B------:R-:W-:Y:S02]  /*17370*/  @!P3 LEA.HI.X R7, R12, R4.reuse, R18, 0x2, P5 ;  /* 0x000000040c07b211 */ /* 0x080fe400028f1412 */
[----:B------:R-:W-:Y:S02]  /*17380*/  @!P4 LEA.HI.X R3, R8, R4, R9, 0x2, P0 ;  /* 0x000000040803c211 */ /* 0x000fe400000f1409 */
[C---:B------:R-:W-:Y:S01]  /*17390*/  IADD3 R18, R250.reuse, 0x88, RZ ;  /* 0x00000088fa127810 */ /* 0x040fe20007ffe0ff */
[----:B------:R1:W-:Y:S01]  /*173a0*/  @!P3 ST.E.64 [R6.64], R64 ;  /* 0x000000400600b985 */ /* 0x0003e2000c101b08 */
[----:B------:R-:W-:-:S02]  /*173b0*/  IADD3 R12, R250, 0x98, RZ ;  /* 0x00000098fa0c7810 */ /* 0x000fc40007ffe0ff */
[----:B------:R-:W-:Y:S01]  /*173c0*/  SHF.R.S32.HI R18, RZ, 0x1f, R18 ;  /* 0x0000001fff127819 */ /* 0x000fe20000011412 */
[----:B------:R2:W-:Y:S01]  /*173d0*/  @!P4 ST.E.64 [R2.64], R68 ;  /* 0x000000440200c985 */ /* 0x0005e2000c101b08 */
[----:B------:R-:W-:Y:S02]  /*173e0*/  @!P2 LEA R8, P0, R16, R0, 0x2 ;  /* 0x000000001008a211 */ /* 0x000fe400078010ff */
[----:B------:R-:W-:Y:S02]  /*173f0*/  ISETP.GE.AND P5, PT, R12, c[0x0][0x3c8], PT ;  /* 0x0000f2000c007a0c */ /* 0x000fe40003fa6270 */
[----:B------:R-:W-:Y:S02]  /*17400*/  @!P2 LEA.HI.X R9, R16, R4, R19, 0x2, P0 ;  /* 0x000000041009a211 */ /* 0x000fe400000f1413 */
[C---:B------:R-:W-:Y:S02]  /*17410*/  IADD3 R16, R250.reuse, 0xa0, RZ ;  /* 0x000000a0fa107810 */ /* 0x040fe40007ffe0ff */
[----:B------:R-:W-:Y:S01]  /*17420*/  IADD3 R19, R250, 0xa8, RZ ;  /* 0x000000a8fa137810 */ /* 0x000fe20007ffe0ff */
[----:B------:R-:W-:Y:S01]  /*17430*/  @!P2 ST.E.64 [R8.64], R124 ;  /* 0x0000007c0800a985 */ /* 0x000fe2000c101b08 */
[----:B------:R-:W-:-:S02]  /*17440*/  ISETP.GE.AND P4, PT, R16, c[0x0][0x3c8], PT ;  /* 0x0000f20010007a0c */ /* 0x000fc40003f86270 */
[----:B------:R-:W-:Y:S02]  /*17450*/  SHF.R.S32.HI R19, RZ, 0x1f, R19 ;  /* 0x0000001fff137819 */ /* 0x000fe40000011413 */
[-C--:B-1----:R-:W-:Y:S02]  /*17460*/  @!P6 LEA R6, P0, R13, R0.reuse, 0x2 ;  /* 0x000000000d06e211 */ /* 0x082fe400078010ff */
[----:B--2---:R-:W-:-:S04]  /*17470*/  @!P1 LEA R2, P3, R17, R0, 0x2 ;  /* 0x0000000011029211 */ /* 0x004fc800078610ff */
        /* <DEDUP_REMOVED lines=10> */
[----:B------:R-:W-:Y:S02]  /*17520*/  ISETP.GE.AND P0, PT, R251, c[0x0][0x3c8], PT ;  /* 0x0000f200fb007a0c */ /* 0x000fe40003f06270 */
[----:B------:R-:W-:Y:S02]  /*17530*/  SHF.R.S32.HI R13, RZ, 0x1f, R13 ;  /* 0x0000001fff0d7819 */ /* 0x000fe4000001140d */
[----:B------:R-:W-:-:S04]  /*17540*/  IADD3 R17, R250, 0xa0, RZ ;  /* 0x000000a0fa117810 */ /* 0x000fc80007ffe0ff */
[----:B------:R-:W-:Y:S02]  /*17550*/  SHF.R.S32.HI R17, RZ, 0x1f, R17 ;  /* 0x0000001fff117819 */ /* 0x000fe40000011411 */
[----:B-1----:R-:W-:-:S04]  /*17560*/  @!P5 LEA R2, P3, R12, R0, 0x2 ;  /* 0x000000000c02d211 */ /* 0x002fc800078610ff */
[----:B------:R-:W-:Y:S02]  /*17570*/  @!P5 LEA.HI.X R3, R12, R4, R13, 0x2, P3 ;  /* 0x000000040c03d211 */ /* 0x000fe400018f140d */
[-C--:B------:R-:W-:Y:S02]  /*17580*/  @!P4 LEA R12, P6, R16, R0.reuse, 0x2 ;  /* 0x00000000100cc211 */ /* 0x080fe400078c10ff */
[----:B------:R-:W-:Y:S01]  /*17590*/  @!P2 LEA R8, P3, R18, R0, 0x2 ;  /* 0x000000001208a211 */ /* 0x000fe200078610ff */
[----:B------:R1:W-:Y:S01]  /*175a0*/  @!P5 ST.E.64 [R2.64], R80 ;  /* 0x000000500200d985 */ /* 0x0003e2000c101b08 */
[----:B------:R-:W-:Y:S02]  /*175b0*/  @!P4 LEA.HI.X R13, R16, R4, R17, 0x2, P6 ;  /* 0x00000004100dc211 */ /* 0x000fe400030f1411 */
[----:B--2---:R-:W-:Y:S02]  /*175c0*/  @!P1 LEA R6, P5, R252, R0, 0x2 ;  /* 0x00000000fc069211 */ /* 0x004fe400078a10ff */
[----:B------:R-:W-:Y:S01]  /*175d0*/  SHF.R.S32.HI R17, RZ, 0x1f, R252 ;  /* 0x0000001fff117819 */ /* 0x000fe200000114fc */
[----:B------:R2:W-:Y:S01]  /*175e0*/  @!P4 ST.E.64 [R12.64], R132 ;  /* 0x000000840c00c985 */ /* 0x0005e2000c101b08 */
[----:B------:R-:W-:-:S02]  /*175f0*/  @!P2 LEA.HI.X R9, R18, R4, R19, 0x2, P3 ;  /* 0x000000041209a211 */ /* 0x000fc400018f1413 */
[----:B------:R-:W-:Y:S02]  /*17600*/  SHF.R.S32.HI R16, RZ, 0x1f, R251 ;  /* 0x0000001fff107819 */ /* 0x000fe400000114fb */
[----:B------:R-:W-:Y:S01]  /*17610*/  @!P1 LEA.HI.X R7, R252, R4, R17, 0x2, P5 ;  /* 0x00000004fc079211 */ /* 0x000fe200028f1411 */
[----:B------:R2:W-:Y:S04]  /*17620*/  @!P2 ST.E.64 [R8.64], R128 ;  /* 0x000000800800a985 */ /* 0x0005e8000c101b08 */
[----:B------:R2:W-:Y:S01]  /*17630*/  @!P1 ST.E.64 [R6.64], R84 ;  /* 0x0000005406009985 */ /* 0x0005e2000c101b08 */
[----:B-1----:R-:W-:-:S04]  /*17640*/  @!P0 LEA R2, P3, R251, R0, 0x2 ;  /* 0x00000000fb028211 */ /* 0x002fc800078610ff */
[----:B------:R-:W-:-:S05]  /*17650*/  @!P0 LEA.HI.X R3, R251, R4, R16, 0x2, P3 ;  /* 0x00000004fb038211 */ /* 0x000fca00018f1410 */
[----:B------:R2:W-:Y:S04]  /*17660*/  @!P0 ST.E.64 [R2.64], R24 ;  /* 0x0000001802008985 */ /* 0x0005e8000c101b08 */
.L_x_1856:
[----:B------:R-:W-:Y:S05]  /*17670*/  BSYNC B0 ;  /* 0x0000000000007941 */ /* 0x000fea0003800000 */
.L_x_1855:
[----:B------:R-:W-:Y:S05]  /*17680*/  BRA.DIV ~URZ, `(.L_x_1857) ;  /* 0x000040627f007947 */ /* 0x000fea000b800000 */
[----:B---3--:R3:W2:Y:S04]  /*17690*/  SHFL.IDX PT, R4, R5, 0x1, 0x1c1f ;  /* 0x003c1f0005047f89 */ /* 0x0086a800000e0000 */
[----:B-1----:R3:W1:Y:S02]  /*176a0*/  SHFL.IDX PT, R0, R14, 0x1, 0x1c1f ;  /* 0x003c1f000e007f89 */ /* 0x00266400000e0000 */
.L_x_1927:
        /* <DEDUP_REMOVED lines=8> */
[C---:B------:R-:W-:Y:S01]  /*17730*/  IADD3 R9, R250.reuse, 0x8, RZ ;  /* 0x00000008fa097810 */ /* 0x040fe20007ffe0ff */
        /* <DEDUP_REMOVED lines=46> */
[----:B------:R-:W-:-:S04]  /*17a20*/  IADD3 R13, R250, 0x50, RZ ;  /* 0x00000050fa0d7810 */ /* 0x000fc80007ffe0ff */
[----:B------:R-:W-:Y:S02]  /*17a30*/  ISETP.GE.AND P0, PT, R13, c[0x0][0x3c8], PT ;  /* 0x0000f2000d007a0c */ /* 0x000fe40003f06270 */
        /* <DEDUP_REMOVED lines=39> */
[C---:B------:R-:W-:Y:S02]  /*17cb0*/  IADD3 R13, R250.reuse, 0x70, RZ ;  /* 0x00000070fa0d7810 */ /* 0x040fe40007ffe0ff */
[----:B------:R-:W-:Y:S01]  /*17cc0*/  SHF.R.S32.HI R17, RZ, 0x1f, R17 ;  /* 0x0000001fff117819 */ /* 0x000fe20000011411 */
        /* <DEDUP_REMOVED lines=11> */
[----:B------:R-:W-:Y:S01]  /*17d80*/  ISETP.GE.AND P0, PT, R5, c[0x0][0x3c8], PT ;  /* 0x0000f20005007a0c */ /* 0x000fe20003f06270 */
[----:B------:R2:W-:Y:S01]  /*17d90*/  @!P4 ST.E.64 [R6.64], R126 ;  /* 0x0000007e0600c985 */ /* 0x0005e2000c101b08 */
[----:B------:R-:W-:-:S02]  /*17da0*/  IADD3 R16, R250, 0x70, RZ ;  /* 0x00000070fa107810 */ /* 0x000fc40007ffe0ff */
[C---:B------:R-:W-:Y:S01]  /*17db0*/  IADD3 R15, R250.reuse, 0x88, RZ ;  /* 0x00000088fa0f7810 */ /* 0x040fe20007ffe0ff */
[----:B------:R3:W-:Y:S01]  /*17dc0*/  @!P3 ST.E.64 [R2.64], R46 ;  /* 0x0000002e0200b985 */ /* 0x0007e2000c101b08 */
[----:B-1----:R-:W-:Y:S02]  /*17dd0*/  @!P2 LEA R8, P3, R13, R0, 0x2 ;  /* 0x000000000d08a211 */ /* 0x002fe400078610ff */
[----:B------:R-:W-:Y:S02]  /*17de0*/  SHF.R.S32.HI R16, RZ, 0x1f, R16 ;  /* 0x0000001fff107819 */ /* 0x000fe40000011410 */
[----:B------:R-:W-:Y:S02]  /*17df0*/  ISETP.GE.AND P5, PT, R15, c[0x0][0x3c8], PT ;  /* 0x0000f2000f007a0c */ /* 0x000fe40003fa6270 */
[----:B------:R-:W-:Y:S02]  /*17e00*/  @!P2 LEA.HI.X R9, R13, R4, R16, 0x2, P3 ;  /* 0x000000040d09a211 */ /* 0x000fe400018f1410 */
[----:B------:R-:W-:-:S02]  /*17e10*/  IADD3 R13, R250, 0x80, RZ ;  /* 0x00000080fa0d7810 */ /* 0x000fc40007ffe0ff */
[C---:B------:R-:W-:Y:S01]  /*17e20*/  IADD3 R16, R250.reuse, 0x78, RZ ;  /* 0x00000078fa107810 */ /* 0x040fe20007ffe0ff */
[----:B------:R-:W-:Y:S01]  /*17e30*/  @!P2 ST.E.64 [R8.64], R140 ;  /* 0x0000008c0800a985 */ /* 0x000fe2000c101b08 */
[C---:B------:R-:W-:Y:S02]  /*17e40*/  IADD3 R12, R250.reuse, 0x90, RZ ;  /* 0x00000090fa0c7810 */ /* 0x040fe40007ffe0ff */
[----:B------:R-:W-:Y:S02]  /*17e50*/  SHF.R.S32.HI R13, RZ, 0x1f, R13 ;  /* 0x0000001fff0d7819 */ /* 0x000fe4000001140d */
[----:B------:R-:W-:Y:S02]  /*17e60*/  SHF.R.S32.HI R16, RZ, 0x1f, R16 ;  /* 0x0000001fff107819 */ /* 0x000fe40000011410 */
[----:B------:R-:W-:-:S04]  /*17e70*/  IADD3 R17, R250, 0x88, RZ ;  /* 0x00000088fa117810 */ /* 0x000fc80007ffe0ff */
[----:B------:R-:W-:Y:S02]  /*17e80*/  SHF.R.S32.HI R17, RZ, 0x1f, R17 ;  /* 0x0000001fff117819 */ /* 0x000fe40000011411 */
        /* <DEDUP_REMOVED lines=16> */
[----:B------:R-:W-:Y:S02]  /*17f90*/  ISETP.GE.AND P1, PT, R14, c[0x0][0x3c8], PT ;  /* 0x0000f2000e007a0c */ /* 0x000fe40003f26270 */
        /* <DEDUP_REMOVED lines=18> */
[----:B------:R-:W-:Y:S02]  /*180c0*/  IADD3 R15, R250, 0xa8, RZ ;  /* 0x000000a8fa0f7810 */ /* 0x000fe40007ffe0ff */
[----:B------:R-:W-:Y:S01]  /*180d0*/  SHF.R.S32.HI R5, RZ, 0x1f, R252 ;  /* 0x0000001fff057819 */ /* 0x000fe200000114fc */
[----:B------:R1:W-:Y:S01]  /*180e0*/  @!P3 ST.E.64 [R12.64], R82 ;  /* 0x000000520c00b985 */ /* 0x0003e2000c101b08 */
[----:B------:R-:W-:Y:S02]  /*180f0*/  SHF.R.S32.HI R15, RZ, 0x1f, R15 ;  /* 0x0000001fff0f7819 */ /* 0x000fe4000001140f */
[----:B------:R-:W-:Y:S01]  /*18100*/  @!P0 LEA R2, P4, R252, R0, 0x2 ;  /* 0x00000000fc028211 */ /* 0x000fe200078810ff */
[----:B------:R1:W-:Y:S01]  /*18110*/  @!P2 ST.E.64 [R8.64], R78 ;  /* 0x0000004e0800a985 */ /* 0x0003e2000c101b08 */
[----:B------:R-:W-:-:S02]  /*18120*/  @!P1 LEA.HI.X R7, R14, R4, R15, 0x2, P5 ;  /* 0x000000040e079211 */ /* 0x000fc400028f140f */
        /* <DEDUP_REMOVED lines=10> */
.L_x_1837:
        /* <DEDUP_REMOVED lines=16> */
[----:B-1----:R1:W3:Y:S04]  /*182d0*/  LDG.E R4, [R2.64] ;  /* 0x0000000802047981 */ /* 0x0022e8000c1e1900 */
[----:B-1----:R-:W3:Y:S02]  /*182e0*/  LDG.E R2, [R2.64+0x4] ;  /* 0x0000040802027981 */ /* 0x002ee4000c1e1900 */
[----:B---3-5:R-:W-:Y:S02]  /*182f0*/  IADD3 R21, -R4, R2, RZ ;  /* 0x0000000204157210 */ /* 0x028fe40007ffe1ff */
.L_x_1858:
[----:B------:R-:W-:Y:S01]  /*18300*/  ISETP.GT.AND P0, PT, R187, 0x7f, PT ;  /* 0x0000007fbb00780c */ /* 0x000fe20003f04270 */
[----:B------:R-:W-:Y:S01]  /*18310*/  BSSY B0, `(.L_x_1859) ;  /* 0x0000035000007945 */ /* 0x000fe20003800000 */
[----:B------:R-:W-:Y:S02]  /*18320*/  LOP3.LUT R8, R238, 0xffff, RZ, 0xc0, !PT ;  /* 0x0000ffffee087812 */ /* 0x000fe400078ec0ff */
[----:B------:R-:W-:-:S02]  /*18330*/  SEL R9, R244, RZ, !P3 ;  /* 0x000000fff4097207 */ /* 0x000fc40005800000 */
[----:B------:R-:W-:Y:S02]  /*18340*/  SEL R23, R247, RZ, !P3 ;  /* 0x000000fff7177207 */ /* 0x000fe40005800000 */
[----:B-----5:R-:W-:-:S05]  /*18350*/  SHF.R.S32.HI R19, RZ, 0x1f, R0 ;  /* 0x0000001fff137819 */ /* 0x020fca0000011400 */
[----:B------:R-:W-:Y:S05]  /*18360*/  @P0 BRA `(.L_x_1860) ;  /* 0x000002f000000947 */ /* 0x000fea0003800000 */
[----:B-1----:R-:W-:Y:S01]  /*18370*/  IMAD R2, R21, c[0x0][0x4e8], RZ ;  /* 0x00013a0015027a24 */ /* 0x002fe200078e02ff */
        /* <DEDUP_REMOVED lines=9> */
[----:B------:R1:W2:Y:S02]  /*18410*/  LDC.64 R14, c[0x0][R2+0x160] ;  /* 0x00005800020e7b82 */ /* 0x0002a40000000a00 */
[----:B-1----:R-:W-:-:S02]  /*18420*/  IMAD.MOV.U32 R2, RZ, RZ, c[0x0][0x4e8] ;  /* 0x00013a00ff027624 */ /* 0x002fc400078e00ff */
[-C--:B---3--:R-:W-:Y:S02]  /*18430*/  IMAD R3, R13, R9.reuse, RZ ;  /* 0x000000090d037224 */ /* 0x088fe400078e02ff */
[----:B------:R-:W-:Y:S01]  /*18440*/  IMAD.WIDE.U32 R4, R12, R9, RZ ;  /* 0x000000090c047225 */ /* 0x000fe200078e00ff */
[----:B------:R-:W-:Y:S02]  /*18450*/  ISETP.NE.AND P0, PT, R2, 0x1, PT ;  /* 0x000000010200780c */ /* 0x000fe40003f05270 */
[----:B------:R-:W-:Y:S01]  /*18460*/  MOV R2, R18 ;  /* 0x0000001200027202 */ /* 0x000fe20000000f00 */
[----:B------:R-:W-:Y:S01]  /*18470*/  IMAD R12, R12, R23, R3 ;  /* 0x000000170c0c7224 */ /* 0x000fe200078e0203 */
[----:B------:R-:W-:Y:S01]  /*18480*/  SEL R3, R249, RZ, P2 ;  /* 0x000000fff9037207 */ /* 0x000fe20001000000 */
[-C--:B----4-:R-:W-:Y:S02]  /*18490*/  IMAD R13, R7, R8.reuse, RZ ;  /* 0x00000008070d7224 */ /* 0x090fe400078e02ff */
[----:B------:R-:W-:-:S04]  /*184a0*/  IMAD.WIDE.U32 R6, R6, R8, RZ ;  /* 0x0000000806067225 */ /* 0x000fc800078e00ff */
[----:B------:R-:W-:Y:S01]  /*184b0*/  IMAD.IADD R13, R7, 0x1, R13 ;  /* 0x00000001070d7824 */ /* 0x000fe200078e020d */
[----:B------:R-:W-:Y:S01]  /*184c0*/  IADD3 R7, R5, R12, RZ ;  /* 0x0000000c05077210 */ /* 0x000fe20007ffe0ff */
[----:B------:R-:W-:-:S04]  /*184d0*/  @P0 IMAD.HI.U32 R22, R18, c[0x0][0x4ec], RZ ;  /* 0x00013b0012160a27 */ /* 0x000fc800078e00ff */
[-C--:B-----5:R-:W-:Y:S01]  /*184e0*/  IMAD R12, R17, R3.reuse, RZ ;  /* 0x00000003110c7224 */ /* 0x0a0fe200078e02ff */
[----:B------:R-:W-:Y:S02]  /*184f0*/  @P0 SHF.R.U32.HI R2, RZ, c[0x0][0x4f0], R22 ;  /* 0x00013c00ff020a19 */ /* 0x000fe40000011616 */
[----:B------:R-:W-:Y:S01]  /*18500*/  IADD3 R22, P1, P0, R4, R6, R0 ;  /* 0x0000000604167210 */ /* 0x000fe2000783e000 */
[----:B------:R-:W-:-:S03]  /*18510*/  IMAD.WIDE.U32 R4, R16, R3, RZ ;  /* 0x0000000310047225 */ /* 0x000fc600078e00ff */
[----:B------:R-:W-:Y:S01]  /*18520*/  IADD3.X R13, R7, R13, R19, P1, P0 ;  /* 0x0000000d070d7210 */ /* 0x000fe20000fe0413 */
[----:B------:R-:W-:Y:S01]  /*18530*/  IMAD.MOV R6, RZ, RZ, -R2 ;  /* 0x000000ffff067224 */ /* 0x000fe200078e0a02 */
[----:B------:R-:W-:Y:S02]  /*18540*/  IADD3 R7, R5, R12, RZ ;  /* 0x0000000c05077210 */ /* 0x000fe40007ffe0ff */
[----:B------:R-:W-:Y:S01]  /*18550*/  IADD3 R4, P1, P0, R2, R22, R4 ;  /* 0x0000001602047210 */ /* 0x000fe2000783e004 */
[----:B------:R-:W-:Y:S01]  /*18560*/  IMAD R3, R6, c[0x0][0x4e8], R18 ;  /* 0x00013a0006037a24 */ /* 0x000fe200078e0212 */
[----:B------:R-:W-:-:S03]  /*18570*/  SHF.R.S32.HI R5, RZ, 0x1f, R2 ;  /* 0x0000001fff057819 */ /* 0x000fc60000011402 */
[----:B--2---:R-:W-:Y:S01]  /*18580*/  IMAD R2, R15, R3, RZ ;  /* 0x000000030f027224 */ /* 0x004fe200078e02ff */
[----:B------:R-:W-:Y:S02]  /*18590*/  SHF.R.S32.HI R6, RZ, 0x1f, R3 ;  /* 0x0000001fff067819 */ /* 0x000fe40000011403 */
[----:B------:R-:W-:Y:S01]  /*185a0*/  IADD3.X R5, R5, R13, R7, P1, P0 ;  /* 0x0000000d05057210 */ /* 0x000fe20000fe0407 */
[----:B------:R-:W-:Y:S02]  /*185b0*/  IMAD.MOV.U32 R7, RZ, RZ, c[0x0][0x4a8] ;  /* 0x00012a00ff077624 */ /* 0x000fe400078e00ff */
[C---:B------:R-:W-:Y:S02]  /*185c0*/  IMAD R6, R14.reuse, R6, R2 ;  /* 0x000000060e067224 */ /* 0x040fe400078e0202 */
[----:B------:R-:W-:Y:S01]  /*185d0*/  IMAD.WIDE.U32 R2, R14, R3, R4 ;  /* 0x000000030e027225 */ /* 0x000fe200078e0004 */
[----:B------:R-:W-:Y:S02]  /*185e0*/  MOV R5, c[0x0][0x4ac] ;  /* 0x00012b0000057a02 */ /* 0x000fe40000000f00 */
[----:B------:R-:W-:Y:S01]  /*185f0*/  SEL R4, R7, c[0x0][0x450], P2 ;  /* 0x0001140007047a07 */ /* 0x000fe20001000000 */
[----:B------:R-:W-:Y:S01]  /*18600*/  IMAD.IADD R3, R3, 0x1, R6 ;  /* 0x0000000103037824 */ /* 0x000fe200078e0206 */
[----:B------:R-:W-:-:S02]  /*18610*/  SEL R5, R5, c[0x0][0x454], P2 ;  /* 0x0001150005057a07 */ /* 0x000fc40001000000 */
[----:B------:R-:W-:-:S04]  /*18620*/  LEA R4, P0, R2, R4, 0x2 ;  /* 0x0000000402047211 */ /* 0x000fc800078010ff */
[----:B------:R-:W-:Y:S02]  /*18630*/  LEA.HI.X R5, R2, R5, R3, 0x2, P0 ;  /* 0x0000000502057211 */ /* 0x000fe400000f1403 */
[----:B------:R-:W-:-:S05]  /*18640*/  MOV R2, 0xff800000 ;  /* 0xff80000000027802 */ /* 0x000fca0000000f00 */
[----:B------:R1:W-:Y:S02]  /*18650*/  STG.E [R4.64], R2 ;  /* 0x0000000204007986 */ /* 0x0003e4000c101908 */
.L_x_1860:
[----:B------:R-:W-:Y:S05]  /*18660*/  BSYNC B0 ;  /* 0x0000000000007941 */ /* 0x000fea0003800000 */
.L_x_1859:
        /* <DEDUP_REMOVED lines=9> */
[----:B------:R-:W-:Y:S01]  /*18700*/  LEA R4, R237, R216, 0x7 ;  /* 0x000000d8ed047211 */ /* 0x000fe200078e38ff */
        /* <DEDUP_REMOVED lines=25> */
.L_x_1928:
[----:B------:R-:W-:Y:S05]  /*188a0*/  BRA.DIV ~URZ, `(.L_x_1862) ;  /* 0x00002f827f007947 */ /* 0x000fea000b800000 */
[----:B------:R4:W1:Y:S02]  /*188b0*/  SHFL.IDX PT, R0, R14, RZ, 0x181f ;  /* 0x00181fff0e007589 */ /* 0x00086400000e0000 */
.L_x_1929:
[----:B------:R-:W-:Y:S01]  /*188c0*/  IMAD R12, R21, c[0x0][0x4e8], RZ ;  /* 0x00013a00150c7a24 */ /* 0x000fe200078e02ff */
[----:B------:R-:W-:Y:S04]  /*188d0*/  BSSY B0, `(.L_x_1863) ;  /* 0x000000f000007945 */ /* 0x000fe80003800000 */
[----:B------:R-:W-:-:S13]  /*188e0*/  ISETP.GE.AND P0, PT, R13, R12, PT ;  /* 0x0000000c0d00720c */ /* 0x000fda0003f06270 */
[----:B------:R-:W-:Y:S05]  /*188f0*/  @P0 BRA `(.L_x_1864) ;  /* 0x000000c000000947 */ /* 0x000fea0003800000 */
[----:B------:R-:W-:Y:S02]  /*18900*/  ISETP.GE.AND P2, PT, R202, c[0x0][0x3c8], PT ;  /* 0x0000f200ca007a0c */ /* 0x000fe40003f46270 */
[----:B------:R-:W-:Y:S02]  /*18910*/  ISETP.GE.AND P1, PT, R204, c[0x0][0x3c8], PT ;  /* 0x0000f200cc007a0c */ /* 0x000fe40003f26270 */
[----:B------:R-:W-:-:S09]  /*18920*/  ISETP.GE.AND P0, PT, R205, c[0x0][0x3c8], PT ;  /* 0x0000f200cd007a0c */ /* 0x000fd20003f06270 */
        /* <DEDUP_REMOVED lines=9> */
.L_x_1864:
[----:B------:R-:W-:Y:S05]  /*189c0*/  BSYNC B0 ;  /* 0x0000000000007941 */ /* 0x000fea0003800000 */
.L_x_1863:
[----:B------:R-:W-:Y:S05]  /*189d0*/  BRA.DIV ~URZ, `(.L_x_1865) ;  /* 0x00002ec27f007947 */ /* 0x000fea000b800000 */
[----:B---3--:R3:W2:Y:S04]  /*189e0*/  SHFL.IDX PT, R4, R5, 0x1, 0x181f ;  /* 0x00381f0005047f89 */ /* 0x0086a800000e0000 */
[----:B-1----:R3:W1:Y:S02]  /*189f0*/  SHFL.IDX PT, R0, R14, 0x1, 0x181f ;  /* 0x00381f000e007f89 */ /* 0x00266400000e0000 */
.L_x_1930:
        /* <DEDUP_REMOVED lines=16> */
.L_x_1867:
[----:B------:R-:W-:Y:S05]  /*18b00*/  BSYNC B0 ;  /* 0x0000000000007941 */ /* 0x000fea0003800000 */
.L_x_1866:
[----:B------:R-:W-:Y:S05]  /*18b10*/  BRA.DIV ~URZ, `(.L_x_1868) ;  /* 0x00002e527f007947 */ /* 0x000fea000b800000 */
[----:B--2---:R2:W3:Y:S02]  /*18b20*/  SHFL.IDX PT, R4, R5, 0x2, 0x181f ;  /* 0x00581f0005047f89 */ /* 0x0044e400000e0000 */
.L_x_1931:
[----:B------:R-:W-:Y:S05]  /*18b30*/  BRA.DIV ~URZ, `(.L_x_1869) ;  /* 0x00002ea27f007947 */ /* 0x000fea000b800000 */
[----:B-1----:R1:W2:Y:S02]  /*18b40*/  SHFL.IDX PT, R0, R14, 0x2, 0x181f ;  /* 0x00581f000e007f89 */ /* 0x0022a400000e0000 */
.L_x_1932:
        /* <DEDUP_REMOVED lines=16> */
.L_x_1871:
[----:B------:R-:W-:Y:S05]  /*18c50*/  BSYNC B0 ;  /* 0x0000000000007941 */ /* 0x000fea0003800000 */
.L_x_1870:
[----:B------:R-:W-:Y:S05]  /*18c60*/  BRA.DIV ~URZ, `(.L_x_1872) ;  /* 0x00002de27f007947 */ /* 0x000fea000b800000 */
[----:B---3--:R3:W1:Y:S04]  /*18c70*/  SHFL.IDX PT, R4, R5, 0x3, 0x181f ;  /* 0x00781f0005047f89 */ /* 0x00866800000e0000 */
[----:B--2---:R3:W2:Y:S02]  /*18c80*/  SHFL.IDX PT, R0, R14, 0x3, 0x181f ;  /* 0x00781f000e007f89 */ /* 0x0046a400000e0000 */
.L_x_1933:
[----:B------:R-:W-:-:S04]  /*18c90*/  IADD3 R13, R13, 0x60, RZ ;  /* 0x000000600d0d7810 */ /* 0x000fc80007ffe0ff */
        /* <DEDUP_REMOVED lines=14> */
.L_x_1852:
[----:B------:R-:W-:Y:S05]  /*18d80*/  BSYNC B1 ;  /* 0x0000000000017941 */ /* 0x000fea0003800000 */
.L_x_1836:
        /* <DEDUP_REMOVED lines=12> */
.L_x_1934:
[----:B------:R-:W-:Y:S05]  /*18e50*/  BRA.DIV ~URZ, `(.L_x_1875) ;  /* 0x00002d327f007947 */ /* 0x000fea000b800000 */
[----:B------:R2:W3:Y:S02]  /*18e60*/  SHFL.IDX PT, R6, R35, 0x1, 0x1f ;  /* 0x00201f0023067f89 */ /* 0x0004e400000e0000 */
.L_x_1935:
[----:B-1----:R-:W-:Y:S02]  /*18e70*/  IMAD.IADD R0, R239, 0x1, R16 ;  /* 0x00000001ef007824 */ /* 0x002fe400078e0210 */
[----:B------:R-:W-:-:S03]  /*18e80*/  IMAD.MOV.U32 R7, RZ, RZ, RZ ;  /* 0x000000ffff077224 */ /* 0x000fc600078e00ff */
[----:B------:R-:W-:-:S13]  /*18e90*/  ISETP.GE.OR P0, PT, R0, c[0x0][0x53c], !P6 ;  /* 0x00014f0000007a0c */ /* 0x000fda0007706670 */
[----:B------:R-:W-:Y:S01]  /*18ea0*/  @!P0 MOV R2, 0x4 ;  /* 0x0000000400028802 */ /* 0x000fe20000000f00 */
[----:B------:R-:W-:-:S04]  /*18eb0*/  @!P0 IMAD.MOV.U32 R4, RZ, RZ, 0x4 ;  /* 0x00000004ff048424 */ /* 0x000fc800078e00ff */
        /* <DEDUP_REMOVED lines=13> */
.L_x_1936:
        /* <DEDUP_REMOVED lines=16> */
.L_x_1937:
[----:B---3--:R-:W-:Y:S01]  /*19090*/  IMAD R0, R0, c[0x0][0x538], RZ ;  /* 0x00014e0000007a24 */ /* 0x008fe200078e02ff */
[----:B------:R-:W-:Y:S04]  /*190a0*/  BSSY B1, `(.L_x_1878) ;  /* 0x000007e000017945 */ /* 0x000fe80003800000 */
[----:B------:R-:W-:-:S04]  /*190b0*/  IADD3 R6, R0, R6, RZ ;  /* 0x0000000600067210 */ /* 0x000fc80007ffe0ff */
[----:B----4-:R-:W-:-:S13]  /*190c0*/  ISETP.GT.AND P0, PT, R6, R9, PT ;  /* 0x000000090600720c */ /* 0x010fda0003f04270 */
[----:B------:R-:W-:Y:S05]  /*190d0*/  @P0 BRA `(.L_x_1879) ;  /* 0x0000025000000947 */ /* 0x000fea0003800000 */
.L_x_1883:
        /* <DEDUP_REMOVED lines=17> */
.L_x_1938:
        /* <DEDUP_REMOVED lines=16> */
.L_x_1939:
[----:B---3--:R-:W-:-:S05]  /*192f0*/  IMAD R0, R0, c[0x0][0x538], RZ ;  /* 0x00014e0000007a24 */ /* 0x008fca00078e02ff */
[----:B------:R-:W-:-:S04]  /*19300*/  IADD3 R6, R0, R6, RZ ;  /* 0x0000000600067210 */ /* 0x000fc80007ffe0ff */
[----:B------:R-:W-:-:S13]  /*19310*/  ISETP.GT.AND P0, PT, R6, R9, PT ;  /* 0x000000090600720c */ /* 0x000fda0003f04270 */
[----:B-12---:R-:W-:Y:S05]  /*19320*/  @!P0 BRA `(.L_x_1883) ;  /* 0xfffffdb000008947 */ /* 0x006fea000383ffff */
.L_x_1879:
[----:B------:R-:W-:-:S05]  /*19330*/  IADD3 R14, -R0, R6, RZ ;  /* 0x00000006000e7210 */ /* 0x000fca0007ffe1ff */
[----:B------:R-:W-:-:S05]  /*19340*/  IMAD R0, R4, c[0x0][0x538], R14 ;  /* 0x00014e0004007a24 */ /* 0x000fca00078e020e */
[----:B------:R-:W-:Y:S01]  /*19350*/  ISETP.GT.AND P0, PT, R0, R9, PT ;  /* 0x000000090000720c */ /* 0x000fe20003f04270 */
[----:B------:R-:W-:-:S12]  /*19360*/  BRA.DIV ~URZ, `(.L_x_1884) ;  /* 0x00002c827f007947 */ /* 0x000fd8000b800000 */
[----:B------:R-:W-:-:S04]  /*19370*/  VOTE.ANY R0, PT, !P0 ;  /* 0x0000000000007806 */ /* 0x000fc800040e0100 */
.L_x_1940:
[----:B------:R3:W4:Y:S01]  /*19380*/  POPC R13, R0 ;  /* 0x00000000000d7309 */ /* 0x0007220000000000 */
[----:B------:R-:W-:Y:S05]  /*19390*/  BRA.DIV ~URZ, `(.L_x_1885) ;  /* 0x00002c927f007947 */ /* 0x000fea000b800000 */
[----:B----4-:R4:W1:Y:S04]  /*193a0*/  SHFL.IDX PT, R12, R7, R13, 0x1f ;  /* 0x00001f0d070c7589 */ /* 0x01086800000e0000 */
[----:B------:R4:W2:Y:S02]  /*193b0*/  SHFL.IDX PT, R5, R8, R13, 0x1f ;  /* 0x00001f0d08057589 */ /* 0x0008a400000e0000 */
.L_x_1941:
[----:B------:R-:W-:Y:S01]  /*193c0*/  ISETP.NE.AND P0, PT, R0, RZ, PT ;  /* 0x000000ff0000720c */ /* 0x000fe20003f05270 */
[----:B------:R-:W-:-:S12]  /*193d0*/  BSSY B0, `(.L_x_1886) ;  /* 0x0000005000007945 */ /* 0x000fd80003800000 */
[----:B------:R-:W-:Y:S05]  /*193e0*/  @!P0 BRA `(.L_x_1887) ;  /* 0x0000003000008947 */ /* 0x000fea0003800000 */
[----:B---3--:R-:W-:Y:S01]  /*193f0*/  IADD3 R0, R13, -0x1, RZ ;  /* 0xffffffff0d007810 */ /* 0x008fe20007ffe0ff */
[----:B------:R-:W-:Y:S05]  /*19400*/  BRA.DIV ~URZ, `(.L_x_1888) ;  /* 0x00002cf27f007947 */ /* 0x000fea000b800000 */
[----:B------:R3:W4:Y:S02]  /*19410*/  SHFL.IDX PT, R15, R4, R0, 0x1f ;  /* 0x00001f00040f7589 */ /* 0x00072400000e0000 */
.L_x_1887:
[----:B------:R-:W-:Y:S05]  /*19420*/  BSYNC B0 ;  /* 0x0000000000007941 */ /* 0x000fea0003800000 */
.L_x_1886:
[----:B-1----:R-:W-:Y:S01]  /*19430*/  IABS R2, R12 ;  /* 0x0000000c00027213 */ /* 0x002fe20000000000 */
[----:B----4-:R-:W-:Y:S01]  /*19440*/  IMAD R236, R15, c[0x0][0x538], R14 ;  /* 0x00014e000fec7a24 */ /* 0x010fe200078e020e */
[----:B--2---:R-:W-:Y:S01]  /*19450*/  IABS R3, R5 ;  /* 0x0000000500037213 */ /* 0x004fe20000000000 */
[----:B------:R-:W-:Y:S01]  /*19460*/  IMAD.IADD R239, R13, 0x1, R239 ;  /* 0x000000010def7824 */ /* 0x000fe200078e02ef */
[----:B------:R-:W1:Y:S01]  /*19470*/  I2F.RP R6, R2 ;  /* 0x0000000200067306 */ /* 0x000e620000209400 */
[----:B------:R-:W-:Y:S01]  /*19480*/  IMAD.IADD R8, R9, 0x1, -R236 ;  /* 0x0000000109087824 */ /* 0x000fe200078e0aec */
[----:B---3--:R-:W-:-:S04]  /*19490*/  MOV R4, R3 ;  /* 0x0000000300047202 */ /* 0x008fc80000000f00 */
[----:B------:R-:W-:Y:S02]  /*194a0*/  IABS R9, R8 ;  /* 0x0000000800097213 */ /* 0x000fe40000000000 */
[----:B------:R-:W-:Y:S08]  /*194b0*/  I2F.RP R14, R4 ;  /* 0x00000004000e7306 */ /* 0x000ff00000209400 */
[----:B-1----:R-:W1:Y:S02]  /*194c0*/  MUFU.RCP R6, R6 ;  /* 0x0000000600067308 */ /* 0x002e640000001000 */
[----:B-1----:R-:W-:-:S06]  /*194d0*/  IADD3 R6, R6, 0xffffffe, RZ ;  /* 0x0ffffffe06067810 */ /* 0x002fcc0007ffe0ff */
[----:B------:R-:W1:Y:S02]  /*194e0*/  F2I.FTZ.U32.TRUNC.NTZ R7, R6 ;  /* 0x0000000600077305 */ /* 0x000e64000021f000 */
[----:B-1----:R-:W-:-:S04]  /*194f0*/  IMAD.MOV R0, RZ, RZ, -R7 ;  /* 0x000000ffff007224 */ /* 0x002fc800078e0a07 */
[----:B------:R-:W-:Y:S01]  /*19500*/  IMAD.MOV.U32 R6, RZ, RZ, R0 ;  /* 0x000000ffff067224 */ /* 0x000fe200078e0000 */
[----:B------:R-:W-:-:S03]  /*19510*/  IABS R0, R12 ;  /* 0x0000000c00007213 */ /* 0x000fc60000000000 */
[----:B------:R-:W-:Y:S02]  /*19520*/  IMAD R3, R6, R2, RZ ;  /* 0x0000000206037224 */ /* 0x000fe400078e02ff */
[----:B------:R-:W-:Y:S02]  /*19530*/  IMAD.MOV.U32 R6, RZ, RZ, RZ ;  /* 0x000000ffff067224 */ /* 0x000fe400078e00ff */
[----:B------:R-:W-:Y:S02]  /*19540*/  IMAD.MOV R0, RZ, RZ, -R0 ;  /* 0x000000ffff007224 */ /* 0x000fe400078e0a00 */
[----:B------:R-:W-:-:S03]  /*19550*/  IMAD.HI.U32 R7, R7, R3, R6 ;  /* 0x0000000307077227 */ /* 0x000fc600078e0006 */
[----:B------:R-:W-:Y:S01]  /*19560*/  MOV R6, R0 ;  /* 0x0000000000067202 */ /* 0x000fe20000000f00 */
[----:B------:R-:W-:-:S04]  /*19570*/  IMAD.MOV.U32 R3, RZ, RZ, R9 ;  /* 0x000000ffff037224 */ /* 0x000fc800078e0009 */
        /* <DEDUP_REMOVED lines=26> */
[----:B------:R-:W-:-:S05]  /*19720*/  IMAD R3, R2, R6, R3 ;  /* 0x0000000602037224 */ /* 0x000fca00078e0203 */
[----:B------:R-:W-:-:S13]  /*19730*/  ISETP.GT.U32.AND P0, PT, R4, R3, PT ;  /* 0x000000030400720c */ /* 0x000fda0003f04070 */
[----:B------:R-:W-:Y:S01]  /*19740*/  @!P0 IMAD.IADD R3, R3, 0x1, -R4 ;  /* 0x0000000103038824 */ /* 0x000fe200078e0a04 */
[----:B------:R-:W-:Y:S02]  /*19750*/  @!P0 IADD3 R2, R2, 0x1, RZ ;  /* 0x0000000102028810 */ /* 0x000fe40007ffe0ff */
[----:B------:R-:W-:Y:S02]  /*19760*/  ISETP.NE.AND P0, PT, R5, RZ, PT ;  /* 0x000000ff0500720c */ /* 0x000fe40003f05270 */
[----:B------:R-:W-:Y:S01]  /*19770*/  ISETP.GE.U32.AND P2, PT, R3, R4, PT ;  /* 0x000000040300720c */ /* 0x000fe20003f46070 */
[C---:B------:R-:W-:Y:S01]  /*19780*/  IMAD R4, R0.reuse, R12, RZ ;  /* 0x0000000c00047224 */ /* 0x040fe200078e02ff */
[----:B------:R-:W-:-:S04]  /*19790*/  LOP3.LUT R3, R0, R5, RZ, 0x3c, !PT ;  /* 0x0000000500037212 */ /* 0x000fc800078e3cff */
[----:B------:R-:W-:Y:S02]  /*197a0*/  ISETP.GE.AND P1, PT, R3, RZ, PT ;  /* 0x000000ff0300720c */ /* 0x000fe40003f26270 */
[----:B------:R-:W-:-:S05]  /*197b0*/  IADD3 R237, R8, -R4, RZ ;  /* 0x8000000408ed7210 */ /* 0x000fca0007ffe0ff */
        /* <DEDUP_REMOVED lines=8> */
.L_x_1880:
[----:B------:R-:W-:Y:S01]  /*19840*/  IMAD.MOV.U32 R236, RZ, RZ, R9 ;  /* 0x000000ffffec7224 */ /* 0x000fe200078e0009 */
[----:B------:R-:W-:Y:S01]  /*19850*/  MOV R238, RZ ;  /* 0x000000ff00ee7202 */ /* 0x000fe20000000f00 */
[----:B------:R-:W-:Y:S01]  /*19860*/  IMAD.MOV.U32 R237, RZ, RZ, RZ ;  /* 0x000000ffffed7224 */ /* 0x000fe200078e00ff */
[----:B------:R-:W-:Y:S02]  /*19870*/  MOV R239, c[0x0][0x53c] ;  /* 0x00014f0000ef7a02 */ /* 0x000fe40000000f00 */
.L_x_1889:
[----:B------:R-:W-:Y:S05]  /*19880*/  BSYNC B1 ;  /* 0x0000000000017941 */ /* 0x000fea0003800000 */
.L_x_1878:
[----:B------:R-:W-:Y:S01]  /*19890*/  WARPSYNC 0xffffffff ;  /* 0xffffffff00007948 */ /* 0x000fe20003800000 */
[----:B------:R-:W-:Y:S01]  /*198a0*/  BAR.SYNC.DEFER_BLOCKING 0x4, 0x100 ;  /* 0x0104000000007b1d */ /* 0x000fe20000010000 */
[----:B------:R-:W-:-:S13]  /*198b0*/  ISETP.NE.AND P0, PT, R16, RZ, PT ;  /* 0x000000ff1000720c */ /* 0x000fda0003f05270 */
[----:B------:R3:W-:Y:S04]  /*198c0*/  @!P0 STS.128 [0x24100], R236 ;  /* 0x024100ecff008388 */ /* 0x0007e80000000c00 */
[----:B------:R-:W-:Y:S06]  /*198d0*/  BAR.ARV 0x5, 0x100 ;  /* 0x0144000000007b1d */ /* 0x000fec0000002000 */
.L_x_1873:
[----:B-1----:R-:W-:-:S13]  /*198e0*/  ISETP.GE.AND P0, PT, R239, c[0x0][0x53c], PT ;  /* 0x00014f00ef007a0c */ /* 0x002fda0003f06270 */
[----:B--23--:R-:W-:Y:S01]  /*198f0*/  @P0 CALL.REL.NOINC `(.L_x_1890) ;  /* 0x0000001000000944 */ /* 0x00cfe20003c00000 */
[----:B------:R-:W-:Y:S05]  /*19900*/  BRA `(.L_x_1891) ;  /* 0xfffe80f000007947 */ /* 0x000fea000383ffff */
.L_x_1890:
[----:B------:R-:W-:Y:S05]  /*19910*/  EXIT ;  /* 0x000000000000794d */ /* 0x000fea0003800000 */
.L_x_1710:
[----:B------:R-:W-:Y:S01]  /*19920*/  IMAD.MOV.U32 R0, RZ, RZ, R5 ;  /* 0x000000ffff007224 */ /* 0x000fe200078e0005 */
[----:B------:R-:W-:Y:S02]  /*19930*/  MOV R3, 0x1 ;  /* 0x0000000100037802 */ /* 0x000fe40000000f00 */
[----:B------:R-:W-:Y:S02]  /*19940*/  MOV R2, 0x19960 ;  /* 0x0001996000027802 */ /* 0x000fe40000000f00 */
[----:B--2---:R-:W-:Y:S05]  /*19950*/  CALL.REL.NOINC `($__internal_32_$__cuda_sm70_shflsync_up_p) ;  /* 0x000028a000007944 */ /* 0x004fea0003c00000 */
[----:B------:R-:W-:Y:S01]  /*19960*/  MOV R0, R4 ;  /* 0x0000000400007202 */ /* 0x000fe20000000f00 */
[----:B------:R-:W-:Y:S05]  /*19970*/  BRA `(.L_x_1892) ;  /* 0xfffe6ad000007947 */ /* 0x000fea000383ffff */
.L_x_1711:
[----:B------:R-:W-:Y:S01]  /*19980*/  IMAD.MOV.U32 R0, RZ, RZ, R5 ;  /* 0x000000ffff007224 */ /* 0x000fe200078e0005 */
[----:B------:R-:W-:Y:S02]  /*19990*/  MOV R3, 0x2 ;  /* 0x0000000200037802 */ /* 0x000fe40000000f00 */
[----:B------:R-:W-:Y:S02]  /*199a0*/  MOV R2, 0x199c0 ;  /* 0x000199c000027802 */ /* 0x000fe40000000f00 */
[----:B--2---:R-:W-:Y:S05]  /*199b0*/  CALL.REL.NOINC `($__internal_32_$__cuda_sm70_shflsync_up_p) ;  /* 0x0000284000007944 */ /* 0x004fea0003c00000 */
[----:B------:R-:W-:Y:S01]  /*199c0*/  SEL R4, R4, RZ, P4 ;  /* 0x000000ff04047207 */ /* 0x000fe20002000000 */
[----:B------:R-:W-:Y:S01]  /*199d0*/  IMAD.MOV.U32 R3, RZ, RZ, 0x4 ;  /* 0x00000004ff037424 */ /* 0x000fe200078e00ff */
[----:B------:R-:W-:-:S03]  /*199e0*/  MOV R2, 0x19a10 ;  /* 0x00019a1000027802 */ /* 0x000fc60000000f00 */
[----:B------:R-:W-:Y:S02]  /*199f0*/  IMAD.IADD R0, R5, 0x1, R4 ;  /* 0x0000000105007824 */ /* 0x000fe400078e0204 */
[----:B------:R-:W-:Y:S05]  /*19a00*/  CALL.REL.NOINC `($__internal_32_$__cuda_sm70_shflsync_up_p) ;  /* 0x000027f000007944 */ /* 0x000fea0003c00000 */
        /* <DEDUP_REMOVED lines=12> */
[----:B------:R-:W-:Y:S02]  /*19ad0*/  MOV R3, 0x1f ;  /* 0x0000001f00037802 */ /* 0x000fe40000000f00 */
[----:B------:R-:W-:Y:S01]  /*19ae0*/  MOV R2, 0x19b20 ;  /* 0x00019b2000027802 */ /* 0x000fe20000000f00 */
[----:B------:R-:W-:-:S04]  /*19af0*/  IMAD.IADD R4, R0, 0x1, R4 ;  /* 0x0000000100047824 */ /* 0x000fc800078e0204 */
[----:B------:R-:W-:Y:S02]  /*19b00*/  IMAD.MOV.U32 R33, RZ, RZ, R4 ;  /* 0x000000ffff217224 */ /* 0x000fe400078e0004 */
[----:B------:R-:W-:Y:S05]  /*19b10*/  CALL.REL.NOINC `($__internal_31_$__cuda_sm70_shflsync_idx_p) ;  /* 0x0000269000007944 */ /* 0x000fea0003c00000 */
[----:B------:R-:W-:Y:S01]  /*19b20*/  MOV R0, R34 ;  /* 0x0000002200007202 */ /* 0x000fe20000000f00 */
[----:B------:R-:W-:Y:S05]  /*19b30*/  BRA `(.L_x_1893) ;  /* 0xfffe6a1000007947 */ /* 0x000fea000383ffff */
.L_x_1713:
[----:B------:R-:W-:Y:S02]  /*19b40*/  SEL R0, RZ, 0x1, P0 ;  /* 0x00000001ff007807 */ /* 0x000fe40000000000 */
[----:B------:R-:W-:Y:S02]  /*19b50*/  MOV R2, 0x19b70 ;  /* 0x00019b7000027802 */ /* 0x000fe40000000f00 */
[----:B--2---:R-:W-:Y:S05]  /*19b60*/  CALL.REL.NOINC `($__internal_33_$__cuda_sm70_votesync_ballot) ;  /* 0x000026f000007944 */ /* 0x004fea0003c00000 */
[----:B------:R-:W-:Y:S05]  /*19b70*/  BRA `(.L_x_1894) ;  /* 0xfffe6a6000007947 */ /* 0x000fea000383ffff */
.L_x_1714:
[----:B------:R-:W-:Y:S01]  /*19b80*/  IMAD.MOV.U32 R33, RZ, RZ, R8 ;  /* 0x000000ffff217224 */ /* 0x000fe200078e0008 */
[----:B---3--:R-:W-:Y:S01]  /*19b90*/  MOV R32, R12 ;  /* 0x0000000c00207202 */ /* 0x008fe20000000f00 */
[----:B------:R-:W-:Y:S01]  /*19ba0*/  IMAD.MOV.U32 R3, RZ, RZ, 0x1f ;  /* 0x0000001fff037424 */ /* 0x000fe200078e00ff */
[----:B------:R-:W-:Y:S02]  /*19bb0*/  MOV R2, 0x19bd0 ;  /* 0x00019bd000027802 */ /* 0x000fe40000000f00 */
[----:B-12---:R-:W-:Y:S05]  /*19bc0*/  CALL.REL.NOINC `($__internal_31_$__cuda_sm70_shflsync_idx_p) ;  /* 0x000025e000007944 */ /* 0x006fea0003c00000 */
[----:B------:R-:W-:Y:S01]  /*19bd0*/  IMAD.MOV.U32 R11, RZ, RZ, R34 ;  /* 0x000000ffff0b7224 */ /* 0x000fe200078e0022 */
[----:B------:R-:W-:Y:S01]  /*19be0*/  MOV R33, R7 ;  /* 0x0000000700217202 */ /* 0x000fe20000000f00 */
[----:B------:R-:W-:Y:S01]  /*19bf0*/  IMAD.MOV.U32 R5, RZ, RZ, RZ ;  /* 0x000000ffff057224 */ /* 0x000fe200078e00ff */
[----:B------:R-:W-:Y:S01]  /*19c00*/  MOV R32, R12 ;  /* 0x0000000c00207202 */ /* 0x000fe20000000f00 */
[----:B------:R-:W-:Y:S01]  /*19c10*/  IMAD.MOV.U32 R3, RZ, RZ, 0x1f ;  /* 0x0000001fff037424 */ /* 0x000fe200078e00ff */
[----:B------:R-:W-:-:S02]  /*19c20*/  MOV R2, 0x19c40 ;  /* 0x00019c4000027802 */ /* 0x000fc40000000f00 */
[----:B------:R-:W-:Y:S05]  /*19c30*/  CALL.REL.NOINC `($__internal_31_$__cuda_sm70_shflsync_idx_p) ;  /* 0x0000257000007944 */ /* 0x000fea0003c00000 */
[----:B------:R-:W-:Y:S01]  /*19c40*/  MOV R10, R34 ;  /* 0x00000022000a7202 */ /* 0x000fe20000000f00 */
[----:B------:R-:W-:Y:S05]  /*19c50*/  BRA `(.L_x_1895) ;  /* 0xfffe69d000007947 */ /* 0x000fea000383ffff */
.L_x_1717:
[----:B------:R-:W-:Y:S01]  /*19c60*/  IMAD.MOV.U32 R33, RZ, RZ, R4 ;  /* 0x000000ffff217224 */ /* 0x000fe200078e0004 */
[----:B------:R-:W-:-:S02]  /*19c70*/  MOV R3, 0x1f ;  /* 0x0000001f00037802 */ /* 0x000fc40000000f00 */
[----:B------:R-:W-:Y:S02]  /*19c80*/  MOV R2, 0x19ca0 ;  /* 0x00019ca000027802 */ /* 0x000fe40000000f00 */
[----:B-1234-:R-:W-:Y:S05]  /*19c90*/  CALL.REL.NOINC `($__internal_31_$__cuda_sm70_shflsync_idx_p) ;  /* 0x0000251000007944 */ /* 0x01efea0003c00000 */
[----:B------:R-:W-:Y:S01]  /*19ca0*/  MOV R5, R34 ;  /* 0x0000002200057202 */ /* 0x000fe20000000f00 */
[----:B------:R-:W-:Y:S05]  /*19cb0*/  BRA `(.L_x_1716) ;  /* 0xfffe69d000007947 */ /* 0x000fea000383ffff */
.L_x_1753:
[----:B------:R-:W-:Y:S01]  /*19cc0*/  IMAD.MOV.U32 R33, RZ, RZ, R12 ;  /* 0x000000ffff217224 */ /* 0x000fe200078e000c */
[----:B------:R-:W-:Y:S01]  /*19cd0*/  MOV R32, RZ ;  /* 0x000000ff00207202 */ /* 0x000fe20000000f00 */
[----:B------:R-:W-:Y:S01]  /*19ce0*/  IMAD.MOV.U32 R3, RZ, RZ, 0x181f ;  /* 0x0000181fff037424 */ /* 0x000fe200078e00ff */
[----:B------:R-:W-:Y:S02]  /*19cf0*/  MOV R2, 0x19d10 ;  /* 0x00019d1000027802 */ /* 0x000fe40000000f00 */
[----:B-----5:R-:W-:Y:S05]  /*19d00*/  CALL.REL.NOINC `($__internal_31_$__cuda_sm70_shflsync_idx_p) ;  /* 0x000024a000007944 */ /* 0x020fea0003c00000 */
[----:B------:R-:W-:Y:S01]  /*19d10*/  MOV R4, R34 ;  /* 0x0000002200047202 */ /* 0x000fe20000000f00 */
[----:B------:R-:W-:Y:S05]  /*19d20*/  BRA `(.L_x_1896) ;  /* 0xfffee31000007947 */ /* 0x000fea000383ffff */
.L_x_1754:
[----:B------:R-:W-:Y:S01]  /*19d30*/  IMAD.MOV.U32 R33, RZ, RZ, R13 ;  /* 0x000000ffff217224 */ /* 0x000fe200078e000d */
[----:B------:R-:W-:Y:S01]  /*19d40*/  MOV R32, RZ ;  /* 0x000000ff00207202 */ /* 0x000fe20000000f00 */
[----:B------:R-:W-:Y:S01]  /*19d50*/  IMAD.MOV.U32 R3, RZ, RZ, 0x181f ;  /* 0x0000181fff037424 */ /* 0x000fe200078e00ff */
[----:B------:R-:W-:Y:S02]  /*19d60*/  MOV R2, 0x19d80 ;  /* 0x00019d8000027802 */ /* 0x000fe40000000f00 */
[----:B-12--5:R-:W-:Y:S05]  /*19d70*/  CALL.REL.NOINC `($__internal_31_$__cuda_sm70_shflsync_idx_p) ;  /* 0x0000243000007944 */ /* 0x026fea0003c00000 */
[----:B------:R-:W-:Y:S01]  /*19d80*/  MOV R0, R34 ;  /* 0x0000002200007202 */ /* 0x000fe20000000f00 */
[----:B------:R-:W-:Y:S05]  /*19d90*/  BRA `(.L_x_1897) ;  /* 0xfffee2c000007947 */ /* 0x000fea000383ffff */
.L_x_1757:
[----:B------:R-:W-:Y:S01]  /*19da0*/  IMAD.MOV.U32 R33, RZ, RZ, R12 ;  /* 0x000000ffff217224 */ /* 0x000fe200078e000c */
[----:B------:R-:W-:Y:S01]  /*19db0*/  MOV R32, 0x1 ;  /* 0x0000000100207802 */ /* 0x000fe20000000f00 */
[----:B--2---:R-:W-:Y:S01]  /*19dc0*/  IMAD.MOV.U32 R3, RZ, RZ, 0x181f ;  /* 0x0000181fff037424 */ /* 0x004fe200078e00ff */
[----:B------:R-:W-:-:S02]  /*19dd0*/  MOV R2, 0x19df0 ;  /* 0x00019df000027802 */ /* 0x000fc40000000f00 */
[----:B-1-345:R-:W-:Y:S05]  /*19de0*/  CALL.REL.NOINC `($__internal_31_$__cuda_sm70_shflsync_idx_p) ;  /* 0x000023c000007944 */ /* 0x03afea0003c00000 */
[----:B------:R-:W-:Y:S01]  /*19df0*/  IMAD.MOV.U32 R4, RZ, RZ, R34 ;  /* 0x000000ffff047224 */ /* 0x000fe200078e0022 */
[----:B------:R-:W-:Y:S01]  /*19e00*/  MOV R32, 0x1 ;  /* 0x0000000100207802 */ /* 0x000fe20000000f00 */
[----:B------:R-:W-:Y:S01]  /*19e10*/  IMAD.MOV.U32 R33, RZ, RZ, R13 ;  /* 0x000000ffff217224 */ /* 0x000fe200078e000d */
[----:B------:R-:W-:-:S02]  /*19e20*/  MOV R3, 0x181f ;  /* 0x0000181f00037802 */ /* 0x000fc40000000f00 */
[----:B------:R-:W-:Y:S02]  /*19e30*/  MOV R2, 0x19e50 ;  /* 0x00019e5000027802 */ /* 0x000fe40000000f00 */
[----:B------:R-:W-:Y:S05]  /*19e40*/  CALL.REL.NOINC `($__internal_31_$__cuda_sm70_shflsync_idx_p) ;  /* 0x0000236000007944 */ /* 0x000fea0003c00000 */
[----:B------:R-:W-:Y:S01]  /*19e50*/  MOV R0, R34 ;  /* 0x0000002200007202 */ /* 0x000fe20000000f00 */
[----:B------:R-:W-:Y:S05]  /*19e60*/  BRA `(.L_x_1898) ;  /* 0xfffee33000007947 */ /* 0x000fea000383ffff */
.L_x_1760:
[----:B------:R-:W-:Y:S01]  /*19e70*/  IMAD.MOV.U32 R33, RZ, RZ, R12 ;  /* 0x000000ffff217224 */ /* 0x000fe200078e000c */
[----:B------:R-:W-:Y:S01]  /*19e80*/  MOV R32, 0x2 ;  /* 0x0000000200207802 */ /* 0x000fe20000000f00 */
[----:B-1----:R-:W-:Y:S01]  /*19e90*/  IMAD.MOV.U32 R3, RZ, RZ, 0x181f ;  /* 0x0000181fff037424 */ /* 0x002fe200078e00ff */
[----:B------:R-:W-:Y:S02]  /*19ea0*/  MOV R2, 0x19ec0 ;  /* 0x00019ec000027802 */ /* 0x000fe40000000f00 */
[----:B--2345:R-:W-:Y:S05]  /*19eb0*/  CALL.REL.NOINC `($__internal_31_$__cuda_sm70_shflsync_idx_p) ;  /* 0x000022f000007944 */ /* 0x03cfea0003c00000 */
[----:B------:R-:W-:Y:S01]  /*19ec0*/  MOV R4, R34 ;  /* 0x0000002200047202 */ /* 0x000fe20000000f00 */
[----:B------:R-:W-:Y:S05]  /*19ed0*/  BRA `(.L_x_1899) ;  /* 0xfffee3f000007947 */ /* 0x000fea000383ffff */
.L_x_1761:
[----:B------:R-:W-:Y:S01]  /*19ee0*/  IMAD.MOV.U32 R33, RZ, RZ, R13 ;  /* 0x000000ffff217224 */ /* 0x000fe200078e000d */
[----:B------:R-:W-:Y:S01]  /*19ef0*/  MOV R32, 0x2 ;  /* 0x0000000200207802 */ /* 0x000fe20000000f00 */
[----:B------:R-:W-:Y:S01]  /*19f00*/  IMAD.MOV.U32 R3, RZ, RZ, 0x181f ;  /* 0x0000181fff037424 */ /* 0x000fe200078e00ff */
[----:B------:R-:W-:Y:S02]  /*19f10*/  MOV R2, 0x19f30 ;  /* 0x00019f3000027802 */ /* 0x000fe40000000f00 */
[----:B-12345:R-:W-:Y:S05]  /*19f20*/  CALL.REL.NOINC `($__internal_31_$__cuda_sm70_shflsync_idx_p) ;  /* 0x0000228000007944 */ /* 0x03efea0003c00000 */
[----:B------:R-:W-:Y:S01]  /*19f30*/  MOV R0, R34 ;  /* 0x0000002200007202 */ /* 0x000fe20000000f00 */
[----:B------:R-:W-:Y:S05]  /*19f40*/  BRA `(.L_x_1900) ;  /* 0xfffee3a000007947 */ /* 0x000fea000383ffff */
.L_x_1764:
[----:B------:R-:W-:Y:S01]  /*19f50*/  IMAD.MOV.U32 R33, RZ, RZ, R12 ;  /* 0x000000ffff217224 */ /* 0x000fe200078e000c */
[----:B------:R-:W-:Y:S01]  /*19f60*/  MOV R32, 0x3 ;  /* 0x0000000300207802 */ /* 0x000fe20000000f00 */
[----:B-1----:R-:W-:Y:S01]  /*19f70*/  IMAD.MOV.U32 R3, RZ, RZ, 0x181f ;  /* 0x0000181fff037424 */ /* 0x002fe200078e00ff */
[----:B------:R-:W-:-:S02]  /*19f80*/  MOV R2, 0x19fa0 ;  /* 0x00019fa000027802 */ /* 0x000fc40000000f00 */
[----:B--2345:R-:W-:Y:S05]  /*19f90*/  CALL.REL.NOINC `($__internal_31_$__cuda_sm70_shflsync_idx_p) ;  /* 0x0000221000007944 */ /* 0x03cfea0003c00000 */
        /* <DEDUP_REMOVED lines=8> */
.L_x_1767:
[----:B------:R-:W-:Y:S01]  /*1a020*/  IMAD.MOV.U32 R33, RZ, RZ, R5 ;  /* 0x000000ffff217224 */ /* 0x000fe200078e0005 */
[----:B------:R-:W-:Y:S01]  /*1a030*/  MOV R32, RZ ;  /* 0x000000ff00207202 */ /* 0x000fe20000000f00 */
[----:B------:R-:W-:Y:S01]  /*1a040*/  IMAD.MOV.U32 R3, RZ, RZ, 0x181f ;  /* 0x0000181fff037424 */ /* 0x000fe200078e00ff */
[----:B------:R-:W-:Y:S02]  /*1a050*/  MOV R2, 0x1a070 ;  /* 0x0001a07000027802 */ /* 0x000fe40000000f00 */
[----:B------:R-:W-:Y:S05]  /*1a060*/  CALL.REL.NOINC `($__internal_31_$__cuda_sm70_shflsync_idx_p) ;  /* 0x0000214000007944 */ /* 0x000fea0003c00000 */
[----:B------:R-:W-:Y:S01]  /*1a070*/  MOV R4, R34 ;  /* 0x0000002200047202 */ /* 0x000fe20000000f00 */
[----:B------:R-:W-:Y:S05]  /*1a080*/  BRA `(.L_x_1902) ;  /* 0xfffeeed000007947 */ /* 0x000fea000383ffff */
.L_x_1768:
[----:B------:R-:W-:Y:S01]  /*1a090*/  IMAD.MOV.U32 R33, RZ, RZ, R14 ;  /* 0x000000ffff217224 */ /* 0x000fe200078e000e */
[----:B------:R-:W-:Y:S01]  /*1a0a0*/  MOV R32, RZ ;  /* 0x000000ff00207202 */ /* 0x000fe20000000f00 */
[----:B------:R-:W-:Y:S01]  /*1a0b0*/  IMAD.MOV.U32 R3, RZ, RZ, 0x181f ;  /* 0x0000181fff037424 */ /* 0x000fe200078e00ff */
[----:B------:R-:W-:Y:S02]  /*1a0c0*/  MOV R2, 0x1a0e0 ;  /* 0x0001a0e000027802 */ /* 0x000fe40000000f00 */
[----:B-12---:R-:W-:Y:S05]  /*1a0d0*/  CALL.REL.NOINC `($__internal_31_$__cuda_sm70_shflsync_idx_p) ;  /* 0x000020d000007944 */ /* 0x006fea0003c00000 */
[----:B------:R-:W-:Y:S01]  /*1a0e0*/  IADD3 R8, P0, R34, R21, RZ ;  /* 0x0000001522087210 */ /* 0x000fe20007f1e0ff */
[----:B------:R-:W-:Y:S01]  /*1a0f0*/  IMAD.MOV.U32 R33, RZ, RZ, R5 ;  /* 0x000000ffff217224 */ /* 0x000fe200078e0005 */
[C---:B------:R-:W-:Y:S01]  /*1a100*/  LOP3.LUT P2, RZ, R196.reuse, 0x2, RZ, 0xc0, !PT ;  /* 0x00000002c4ff7812 */ /* 0x040fe2000784c0ff */
[----:B------:R-:W-:Y:S01]  /*1a110*/  IMAD.MOV.U32 R32, RZ, RZ, 0x1 ;  /* 0x00000001ff207424 */ /* 0x000fe200078e00ff */
[----:B------:R-:W-:Y:S01]  /*1a120*/  LOP3.LUT P1, RZ, R196, 0x1, RZ, 0xc0, !PT ;  /* 0x00000001c4ff7812 */ /* 0x000fe2000782c0ff */
[----:B------:R-:W-:Y:S01]  /*1a130*/  IMAD.X R9, R4, 0x1, R20, P0 ;  /* 0x0000000104097824 */ /* 0x000fe200000e0614 */
[----:B------:R-:W-:-:S02]  /*1a140*/  IADD3 R6, P0, R34, R17, RZ ;  /* 0x0000001122067210 */ /* 0x000fc40007f1e0ff */
[----:B------:R-:W-:Y:S02]  /*1a150*/  LOP3.LUT P3, RZ, R196, 0x4, RZ, 0xc0, !PT ;  /* 0x00000004c4ff7812 */ /* 0x000fe4000786c0ff */
[----:B------:R-:W-:Y:S01]  /*1a160*/  SEL R13, RZ, 0x10, P2 ;  /* 0x00000010ff0d7807 */ /* 0x000fe20001000000 */
[----:B------:R-:W-:Y:S01]  /*1a170*/  IMAD.X R7, R4, 0x1, R18, P0 ;  /* 0x0000000104077824 */ /* 0x000fe200000e0612 */
[----:B------:R-:W-:Y:S02]  /*1a180*/  IADD3 R2, P0, R34, R19, RZ ;  /* 0x0000001322027210 */ /* 0x000fe40007f1e0ff */
[----:B------:R-:W-:Y:S01]  /*1a190*/  SEL R12, RZ, 0x10, P1 ;  /* 0x00000010ff0c7807 */ /* 0x000fe20000800000 */
[----:B------:R-:W-:Y:S01]  /*1a1a0*/  @!PT LDS RZ, [RZ] ;  /* 0x00000000fffff984 */ /* 0x000fe20000000800 */
[----:B------:R-:W-:Y:S01]  /*1a1b0*/  @!PT LDS RZ, [RZ] ;  /* 0x00000000fffff984 */ /* 0x000fe20000000800 */
[----:B------:R-:W-:Y:S01]  /*1a1c0*/  @!PT LDS RZ, [RZ] ;  /* 0x00000000fffff984 */ /* 0x000fe20000000800 */
[----:B------:R1:W-:Y:S02]  /*1a1d0*/  LDGSTS.E.BYPASS.LTC128B.128 [R107+0x12100], [R8.64], !P2 ;  /* 0x12100000086b7fae */ /* 0x0003e4000d101d48 */
[----:B------:R-:W-:Y:S02]  /*1a1e0*/  IMAD.X R3, R4, 0x1, R16, P0 ;  /* 0x0000000104037824 */ /* 0x000fe400000e0610 */
[----:B------:R2:W-:Y:S04]  /*1a1f0*/  LDGSTS.E.BYPASS.LTC128B.128 [R107+0x14100], [R6.64], !P1 ;  /* 0x14100000066b7fae */ /* 0x0005e8000c901d48 */
[----:B------:R3:W-:Y:S01]  /*1a200*/  LDGSTS.E.BYPASS.LTC128B.128 [R107+0x16100], [R2.64], !P3 ;  /* 0x16100000026b7fae */ /* 0x0007e2000d901d48 */
[----:B-1----:R-:W-:-:S02]  /*1a210*/  IMAD.MOV.U32 R9, RZ, RZ, R149 ;  /* 0x000000ffff097224 */ /* 0x002fc400078e0095 */
[----:B---3--:R-:W-:Y:S01]  /*1a220*/  IMAD.MOV.U32 R3, RZ, RZ, 0x181f ;  /* 0x0000181fff037424 */ /* 0x008fe200078e00ff */
[----:B------:R-:W-:Y:S02]  /*1a230*/  MOV R2, 0x1a250 ;  /* 0x0001a25000027802 */ /* 0x000fe40000000f00 */
[----:B--2---:R-:W-:Y:S05]  /*1a240*/  CALL.REL.NOINC `($__internal_31_$__cuda_sm70_shflsync_idx_p) ;  /* 0x00001f6000007944 */ /* 0x004fea0003c00000 */
[----:B------:R-:W-:Y:S01]  /*1a250*/  IMAD.MOV.U32 R8, RZ, RZ, R34 ;  /* 0x000000ffff087224 */ /* 0x000fe200078e0022 */
[----:B------:R-:W-:Y:S01]  /*1a260*/  MOV R32, 0x1 ;  /* 0x0000000100207802 */ /* 0x000fe20000000f00 */
[----:B------:R-:W-:Y:S01]  /*1a270*/  IMAD.MOV.U32 R33, RZ, RZ, R14 ;  /* 0x000000ffff217224 */ /* 0x000fe200078e000e */
[----:B------:R-:W-:Y:S02]  /*1a280*/  MOV R3, 0x181f ;  /* 0x0000181f00037802 */ /* 0x000fe40000000f00 */
[----:B------:R-:W-:Y:S02]  /*1a290*/  MOV R2, 0x1a2b0 ;  /* 0x0001a2b000027802 */ /* 0x000fe40000000f00 */
[----:B------:R-:W-:Y:S05]  /*1a2a0*/  CALL.REL.NOINC `($__internal_31_$__cuda_sm70_shflsync_idx_p) ;  /* 0x00001f0000007944 */ /* 0x000fea0003c00000 */
[----:B------:R-:W-:Y:S01]  /*1a2b0*/  MOV R0, R34 ;  /* 0x0000002200007202 */ /* 0x000fe20000000f00 */
[----:B------:R-:W-:Y:S05]  /*1a2c0*/  BRA `(.L_x_1903) ;  /* 0xfffeede000007947 */ /* 0x000fea000383ffff */
.L_x_1773:
[----:B------:R-:W-:Y:S01]  /*1a2d0*/  IMAD.MOV.U32 R33, RZ, RZ, R0 ;  /* 0x000000ffff217224 */ /* 0x000fe200078e0000 */
[----:B------:R-:W-:Y:S01]  /*1a2e0*/  MOV R32, RZ ;  /* 0x000000ff00207202 */ /* 0x000fe20000000f00 */
[----:B------:R-:W-:Y:S01]  /*1a2f0*/  IMAD.MOV.U32 R3, RZ, RZ, 0x1c1f ;  /* 0x00001c1fff037424 */ /* 0x000fe200078e00ff */
[----:B------:R-:W-:-:S02]  /*1a300*/  MOV R2, 0x1a320 ;  /* 0x0001a32000027802 */ /* 0x000fc40000000f00 */
[----:B------:R-:W-:Y:S05]  /*1a310*/  CALL.REL.NOINC `($__internal_31_$__cuda_sm70_shflsync_idx_p) ;  /* 0x00001e9000007944 */ /* 0x000fea0003c00000 */
[----:B------:R-:W-:Y:S01]  /*1a320*/  MOV R8, R34 ;  /* 0x0000002200087202 */ /* 0x000fe20000000f00 */
[----:B------:R-:W-:Y:S05]  /*1a330*/  BRA `(.L_x_1904) ;  /* 0xfffef06000007947 */ /* 0x000fea000383ffff */
.L_x_1774:
[----:B------:R-:W-:Y:S01]  /*1a340*/  IMAD.MOV.U32 R33, RZ, RZ, R6 ;  /* 0x000000ffff217224 */ /* 0x000fe200078e0006 */
[----:B------:R-:W-:Y:S01]  /*1a350*/  MOV R32, RZ ;  /* 0x000000ff00207202 */ /* 0x000fe20000000f00 */
[----:B------:R-:W-:Y:S01]  /*1a360*/  IMAD.MOV.U32 R3, RZ, RZ, 0x1c1f ;  /* 0x00001c1fff037424 */ /* 0x000fe200078e00ff */
[----:B------:R-:W-:-:S02]  /*1a370*/  MOV R2, 0x1a390 ;  /* 0x0001a39000027802 */ /* 0x000fc40000000f00 */
[----:B-12---:R-:W-:Y:S05]  /*1a380*/  CALL.REL.NOINC `($__internal_31_$__cuda_sm70_shflsync_idx_p) ;  /* 0x00001e2000007944 */ /* 0x006fea0003c00000 */
[----:B------:R-:W-:Y:S01]  /*1a390*/  IMAD.MOV.U32 R33, RZ, RZ, R5 ;  /* 0x000000ffff217224 */ /* 0x000fe200078e0005 */
[----:B------:R-:W-:Y:S01]  /*1a3a0*/  MOV R32, RZ ;  /* 0x000000ff00207202 */ /* 0x000fe20000000f00 */
[----:B------:R-:W-:Y:S01]  /*1a3b0*/  IMAD.MOV.U32 R3, RZ, RZ, 0x1c1f ;  /* 0x00001c1fff037424 */ /* 0x000fe200078e00ff */
[----:B------:R-:W-:Y:S01]  /*1a3c0*/  MOV R4, R34 ;  /* 0x0000002200047202 */ /* 0x000fe20000000f00 */
[----:B------:R-:W-:Y:S01]  /*1a3d0*/  IMAD.MOV.U32 R5, RZ, RZ, R8 ;  /* 0x000000ffff057224 */ /* 0x000fe200078e0008 */
[----:B------:R-:W-:-:S02]  /*1a3e0*/  MOV R2, 0x1a400 ;  /* 0x0001a40000027802 */ /* 0x000fc40000000f00 */
[----:B------:R-:W-:Y:S05]  /*1a3f0*/  CALL.REL.NOINC `($__internal_31_$__cuda_sm70_shflsync_idx_p) ;  /* 0x00001db000007944 */ /* 0x000fea0003c00000 */
[----:B------:R-:W-:Y:S01]  /*1a400*/  IMAD.MOV.U32 R30, RZ, RZ, R34 ;  /* 0x000000ffff1e7224 */ /* 0x000fe200078e0022 */
[----:B------:R-:W-:Y:S01]  /*1a410*/  MOV R32, RZ ;  /* 0x000000ff00207202 */ /* 0x000fe20000000f00 */
[----:B------:R-:W-:Y:S01]  /*1a420*/  IMAD.MOV.U32 R33, RZ, RZ, R12 ;  /* 0x000000ffff217224 */ /* 0x000fe200078e000c */
[----:B------:R-:W-:-:S02]  /*1a430*/  MOV R3, 0x1c1f ;  /* 0x00001c1f00037802 */ /* 0x000fc40000000f00 */
[----:B------:R-:W-:Y:S02]  /*1a440*/  MOV R2, 0x1a460 ;  /* 0x0001a46000027802 */ /* 0x000fe40000000f00 */
[----:B------:R-:W-:Y:S05]  /*1a450*/  CALL.REL.NOINC `($__internal_31_$__cuda_sm70_shflsync_idx_p) ;  /* 0x00001d5000007944 */ /* 0x000fea0003c00000 */
[----:B------:R-:W-:Y:S01]  /*1a460*/  MOV R0, R34 ;  /* 0x0000002200007202 */ /* 0x000fe20000000f00 */
[----:B------:R-:W-:Y:S05]  /*1a470*/  BRA `(.L_x_1905) ;  /* 0xfffeef7000007947 */ /* 0x000fea000383ffff */
.L_x_1799:
[----:B------:R-:W-:Y:S01]  /*1a480*/  IMAD.MOV.U32 R33, RZ, RZ, R0 ;  /* 0x000000ffff217224 */ /* 0x000fe200078e0000 */
[----:B------:R-:W-:Y:S01]  /*1a490*/  MOV R32, RZ ;  /* 0x000000ff00207202 */ /* 0x000fe20000000f00 */
[----:B------:R-:W-:Y:S01]  /*1a4a0*/  IMAD.MOV.U32 R3, RZ, RZ, 0x1c1f ;  /* 0x00001c1fff037424 */ /* 0x000fe200078e00ff */
[----:B------:R-:W-:Y:S02]  /*1a4b0*/  MOV R2, 0x1a4d0 ;  /* 0x0001a4d000027802 */ /* 0x000fe40000000f00 */
[----:B------:R-:W-:Y:S05]  /*1a4c0*/  CALL.REL.NOINC `($__internal_31_$__cuda_sm70_shflsync_idx_p) ;  /* 0x00001ce000007944 */ /* 0x000fea0003c00000 */
[----:B------:R-:W-:Y:S01]  /*1a4d0*/  MOV R0, R34 ;  /* 0x0000002200007202 */ /* 0x000fe20000000f00 */
[----:B------:R-:W-:Y:S05]  /*1a4e0*/  BRA `(.L_x_1906) ;  /* 0xffff194000007947 */ /* 0x000fea000383ffff */
.L_x_1800:
[----:B------:R-:W-:Y:S01]  /*1a4f0*/  IMAD.MOV.U32 R33, RZ, RZ, R6 ;  /* 0x000000ffff217224 */ /* 0x000fe200078e0006 */
[----:B------:R-:W-:Y:S01]  /*1a500*/  MOV R32, RZ ;  /* 0x000000ff00207202 */ /* 0x000fe20000000f00 */
[----:B------:R-:W-:Y:S01]  /*1a510*/  IMAD.MOV.U32 R3, RZ, RZ, 0x1c1f ;  /* 0x00001c1fff037424 */ /* 0x000fe200078e00ff */
[----:B------:R-:W-:Y:S02]  /*1a520*/  MOV R2, 0x1a540 ;  /* 0x0001a54000027802 */ /* 0x000fe40000000f00 */
[----:B-1----:R-:W-:Y:S05]  /*1a530*/  CALL.REL.NOINC `($__internal_31_$__cuda_sm70_shflsync_idx_p) ;  /* 0x00001c7000007944 */ /* 0x002fea0003c00000 */
        /* <DEDUP_REMOVED lines=15> */
.L_x_1815:
[----:B------:R-:W-:Y:S01]  /*1a630*/  IMAD.MOV.U32 R33, RZ, RZ, R20 ;  /* 0x000000ffff217224 */ /* 0x000fe200078e0014 */
[----:B------:R-:W-:Y:S01]  /*1a640*/  MOV R32, RZ ;  /* 0x000000ff00207202 */ /* 0x000fe20000000f00 */
[----:B------:R-:W-:Y:S01]  /*1a650*/  IMAD.MOV.U32 R3, RZ, RZ, 0x181f ;  /* 0x0000181fff037424 */ /* 0x000fe200078e00ff */
[----:B------:R-:W-:Y:S02]  /*1a660*/  MOV R2, 0x1a680 ;  /* 0x0001a68000027802 */ /* 0x000fe40000000f00 */
[----:B-12345:R-:W-:Y:S05]  /*1a670*/  CALL.REL.NOINC `($__internal_31_$__cuda_sm70_shflsync_idx_p) ;  /* 0x00001b3000007944 */ /* 0x03efea0003c00000 */
[----:B------:R-:W-:Y:S01]  /*1a680*/  MOV R9, R34 ;  /* 0x0000002200097202 */ /* 0x000fe20000000f00 */
[----:B------:R-:W-:Y:S05]  /*1a690*/  BRA `(.L_x_1908) ;  /* 0xffff463000007947 */ /* 0x000fea000383ffff */
.L_x_1816:
[----:B------:R-:W-:Y:S01]  /*1a6a0*/  IMAD.MOV.U32 R33, RZ, RZ, R24 ;  /* 0x000000ffff217224 */ /* 0x000fe200078e0018 */
[----:B------:R-:W-:Y:S01]  /*1a6b0*/  MOV R32, RZ ;  /* 0x000000ff00207202 */ /* 0x000fe20000000f00 */
[----:B------:R-:W-:Y:S01]  /*1a6c0*/  IMAD.MOV.U32 R3, RZ, RZ, 0x181f ;  /* 0x0000181fff037424 */ /* 0x000fe200078e00ff */
[----:B------:R-:W-:Y:S02]  /*1a6d0*/  MOV R2, 0x1a6f0 ;  /* 0x0001a6f000027802 */ /* 0x000fe40000000f00 */
[----:B-12345:R-:W-:Y:S05]  /*1a6e0*/  CALL.REL.NOINC `($__internal_31_$__cuda_sm70_shflsync_idx_p) ;  /* 0x00001ac000007944 */ /* 0x03efea0003c00000 */
[----:B------:R-:W-:Y:S01]  /*1a6f0*/  LOP3.LUT P2, RZ, R196, 0x2, RZ, 0xc0, !PT ;  /* 0x00000002c4ff7812 */ /* 0x000fe2000784c0ff */
[----:B------:R-:W-:Y:S01]  /*1a700*/  IMAD.MOV.U32 R33, RZ, RZ, R20 ;  /* 0x000000ffff217224 */ /* 0x000fe200078e0014 */
[----:B------:R-:W-:Y:S01]  /*1a710*/  IADD3 R2, P0, R34, R23, RZ ;  /* 0x0000001722027210 */ /* 0x000fe20007f1e0ff */
[----:B------:R-:W-:Y:S01]  /*1a720*/  IMAD.MOV.U32 R20, RZ, RZ, R149 ;  /* 0x000000ffff147224 */ /* 0x000fe200078e0095 */
[C---:B------:R-:W-:Y:S01]  /*1a730*/  LOP3.LUT P1, RZ, R196.reuse, 0x1, RZ, 0xc0, !PT ;  /* 0x00000001c4ff7812 */ /* 0x040fe2000782c0ff */
[----:B------:R-:W-:Y:S01]  /*1a740*/  IMAD.MOV.U32 R32, RZ, RZ, 0x1 ;  /* 0x00000001ff207424 */ /* 0x000fe200078e00ff */
[----:B------:R-:W-:Y:S01]  /*1a750*/  LOP3.LUT P3, RZ, R196, 0x4, RZ, 0xc0, !PT ;  /* 0x00000004c4ff7812 */ /* 0x000fe2000786c0ff */
[----:B------:R-:W-:Y:S01]  /*1a760*/  IMAD.X R3, R9, 0x1, R25, P0 ;  /* 0x0000000109037824 */ /* 0x000fe200000e0619 */
[----:B------:R-:W-:-:S02]  /*1a770*/  SEL R22, RZ, 0x10, P2 ;  /* 0x00000010ff167807 */ /* 0x000fc40001000000 */
[----:B------:R-:W-:-:S03]  /*1a780*/  SEL R21, RZ, 0x10, P1 ;  /* 0x00000010ff157807 */ /* 0x000fc60000800000 */
[----:B------:R-:W-:Y:S01]  /*1a790*/  @!PT LDS RZ, [RZ] ;  /* 0x00000000fffff984 */ /* 0x000fe20000000800 */
[----:B------:R-:W-:Y:S01]  /*1a7a0*/  @!PT LDS RZ, [RZ] ;  /* 0x00000000fffff984 */ /* 0x000fe20000000800 */
[----:B------:R-:W-:Y:S01]  /*1a7b0*/  @!PT LDS RZ, [RZ] ;  /* 0x00000000fffff984 */ /* 0x000fe20000000800 */
[----:B------:R1:W-:Y:S02]  /*1a7c0*/  LDGSTS.E.BYPASS.LTC128B.128 [R107+0x6100], [R2.64], !P2 ;  /* 0x06100000026b7fae */ /* 0x0003e4000d101d48 */
[----:B-1----:R-:W-:-:S05]  /*1a7d0*/  IADD3 R2, P0, R34, R26, RZ ;  /* 0x0000001a22027210 */ /* 0x002fca0007f1e0ff */
[----:B------:R-:W-:-:S05]  /*1a7e0*/  IMAD.X R3, R9, 0x1, R27, P0 ;  /* 0x0000000109037824 */ /* 0x000fca00000e061b */
[----:B------:R1:W-:Y:S02]  /*1a7f0*/  LDGSTS.E.BYPASS.LTC128B.128 [R107+0x8100], [R2.64], !P1 ;  /* 0x08100000026b7fae */ /* 0x0003e4000c901d48 */
[----:B-1----:R-:W-:-:S05]  /*1a800*/  IADD3 R2, P0, R34, R28, RZ ;  /* 0x0000001c22027210 */ /* 0x002fca0007f1e0ff */
[----:B------:R-:W-:-:S05]  /*1a810*/  IMAD.X R3, R9, 0x1, R29, P0 ;  /* 0x0000000109037824 */ /* 0x000fca00000e061d */
[----:B------:R1:W-:Y:S02]  /*1a820*/  LDGSTS.E.BYPASS.LTC128B.128 [R107+0xa100], [R2.64], !P3 ;  /* 0x0a100000026b7fae */ /* 0x0003e4000d901d48 */
[----:B-1----:R-:W-:Y:S01]  /*1a830*/  IMAD.MOV.U32 R3, RZ, RZ, 0x181f ;  /* 0x0000181fff037424 */ /* 0x002fe200078e00ff */
[----:B------:R-:W-:Y:S02]  /*1a840*/  MOV R2, 0x1a860 ;  /* 0x0001a86000027802 */ /* 0x000fe40000000f00 */
[----:B------:R-:W-:Y:S05]  /*1a850*/  CALL.REL.NOINC `($__internal_31_$__cuda_sm70_shflsync_idx_p) ;  /* 0x0000195000007944 */ /* 0x000fea0003c00000 */
        /* <DEDUP_REMOVED lines=8> */
.L_x_1819:
[----:B------:R-:W-:Y:S01]  /*1a8e0*/  IMAD.MOV.U32 R33, RZ, RZ, R5 ;  /* 0x000000ffff217224 */ /* 0x000fe200078e0005 */
[----:B------:R-:W-:Y:S01]  /*1a8f0*/  MOV R32, RZ ;  /* 0x000000ff00207202 */ /* 0x000fe20000000f00 */
[----:B------:R-:W-:Y:S01]  /*1a900*/  IMAD.MOV.U32 R3, RZ, RZ, 0x181f ;  /* 0x0000181fff037424 */ /* 0x000fe200078e00ff */
[----:B------:R-:W-:-:S02]  /*1a910*/  MOV R2, 0x1a930 ;  /* 0x0001a93000027802 */ /* 0x000fc40000000f00 */
[----:B------:R-:W-:Y:S05]  /*1a920*/  CALL.REL.NOINC `($__internal_31_$__cuda_sm70_shflsync_idx_p) ;  /* 0x0000188000007944 */ /* 0x000fea0003c00000 */
[----:B------:R-:W-:Y:S01]  /*1a930*/  MOV R4, R34 ;  /* 0x0000002200047202 */ /* 0x000fe20000000f00 */
[----:B------:R-:W-:Y:S05]  /*1a940*/  BRA `(.L_x_1910) ;  /* 0xffff6cc000007947 */ /* 0x000fea000383ffff */
.L_x_1820:
[----:B------:R-:W-:Y:S01]  /*1a950*/  IMAD.MOV.U32 R33, RZ, RZ, R6 ;  /* 0x000000ffff217224 */ /* 0x000fe200078e0006 */
[----:B------:R-:W-:Y:S01]  /*1a960*/  MOV R32, RZ ;  /* 0x000000ff00207202 */ /* 0x000fe20000000f00 */
[----:B------:R-:W-:Y:S01]  /*1a970*/  IMAD.MOV.U32 R3, RZ, RZ, 0x181f ;  /* 0x0000181fff037424 */ /* 0x000fe200078e00ff */
[----:B------:R-:W-:-:S02]  /*1a980*/  MOV R2, 0x1a9a0 ;  /* 0x0001a9a000027802 */ /* 0x000fc40000000f00 */
[----:B-12---:R-:W-:Y:S05]  /*1a990*/  CALL.REL.NOINC `($__internal_31_$__cuda_sm70_shflsync_idx_p) ;  /* 0x0000181000007944 */ /* 0x006fea0003c00000 */
[----:B------:R-:W-:Y:S01]  /*1a9a0*/  IADD3 R20, P0, R34, R7, RZ ;  /* 0x0000000722147210 */ /* 0x000fe20007f1e0ff */
[----:B------:R-:W-:Y:S01]  /*1a9b0*/  IMAD.MOV.U32 R33, RZ, RZ, R5 ;  /* 0x000000ffff217224 */ /* 0x000fe200078e0005 */
[C---:B------:R-:W-:Y:S01]  /*1a9c0*/  LOP3.LUT P2, RZ, R196.reuse, 0x2, RZ, 0xc0, !PT ;  /* 0x00000002c4ff7812 */ /* 0x040fe2000784c0ff */
[----:B------:R-:W-:Y:S01]  /*1a9d0*/  IMAD.MOV.U32 R12, RZ, RZ, R149 ;  /* 0x000000ffff0c7224 */ /* 0x000fe200078e0095 */
[----:B------:R-:W-:Y:S01]  /*1a9e0*/  LOP3.LUT P1, RZ, R196, 0x1, RZ, 0xc0, !PT ;  /* 0x00000001c4ff7812 */ /* 0x000fe2000782c0ff */
[----:B------:R-:W-:Y:S01]  /*1a9f0*/  IMAD.X R21, R4, 0x1, R14, P0 ;  /* 0x0000000104157824 */ /* 0x000fe200000e060e */
[----:B------:R-:W-:Y:S01]  /*1aa00*/  IADD3 R2, P0, R34, R15, RZ ;  /* 0x0000000f22027210 */ /* 0x000fe20007f1e0ff */
[----:B------:R-:W-:Y:S01]  /*1aa10*/  IMAD.MOV.U32 R32, RZ, RZ, 0x1 ;  /* 0x00000001ff207424 */ /* 0x000fe200078e00ff */
[----:B------:R-:W-:-:S02]  /*1aa20*/  LOP3.LUT P3, RZ, R196, 0x4, RZ, 0xc0, !PT ;  /* 0x00000004c4ff7812 */ /* 0x000fc4000786c0ff */
[----:B------:R-:W-:Y:S01]  /*1aa30*/  SEL R5, RZ, 0x10, P2 ;  /* 0x00000010ff057807 */ /* 0x000fe20001000000 */
[----:B------:R-:W-:Y:S01]  /*1aa40*/  IMAD.X R3, R4, 0x1, R16, P0 ;  /* 0x0000000104037824 */ /* 0x000fe200000e0610 */
[----:B------:R-:W-:-:S03]  /*1aa50*/  SEL R13, RZ, 0x10, P1 ;  /* 0x00000010ff0d7807 */ /* 0x000fc60000800000 */
[----:B------:R-:W-:Y:S01]  /*1aa60*/  @!PT LDS RZ, [RZ] ;  /* 0x00000000fffff984 */ /* 0x000fe20000000800 */
[----:B------:R-:W-:Y:S01]  /*1aa70*/  @!PT LDS RZ, [RZ] ;  /* 0x00000000fffff984 */ /* 0x000fe20000000800 */
[----:B------:R-:W-:Y:S01]  /*1aa80*/  @!PT LDS RZ, [RZ] ;  /* 0x00000000fffff984 */ /* 0x000fe20000000800 */
[----:B------:R1:W-:Y:S04]  /*1aa90*/  LDGSTS.E.BYPASS.LTC128B.128 [R107+0xc100], [R20.64], !P2 ;  /* 0x0c100000146b7fae */ /* 0x0003e8000d101d48 */
[----:B------:R2:W-:Y:S02]  /*1aaa0*/  LDGSTS.E.BYPASS.LTC128B.128 [R107+0xe100], [R2.64], !P1 ;  /* 0x0e100000026b7fae */ /* 0x0005e4000c901d48 */
[----:B--2---:R-:W-:-:S05]  /*1aab0*/  IADD3 R2, P0, R34, R17, RZ ;  /* 0x0000001122027210 */ /* 0x004fca0007f1e0ff */
[----:B------:R-:W-:-:S05]  /*1aac0*/  IMAD.X R3, R4, 0x1, R18, P0 ;  /* 0x0000000104037824 */ /* 0x000fca00000e0612 */
[----:B------:R2:W-:Y:S02]  /*1aad0*/  LDGSTS.E.BYPASS.LTC128B.128 [R107+0x10100], [R2.64], !P3 ;  /* 0x10100000026b7fae */ /* 0x0005e4000d901d48 */
[----:B--2---:R-:W-:Y:S01]  /*1aae0*/  IMAD.MOV.U32 R3, RZ, RZ, 0x181f ;  /* 0x0000181fff037424 */ /* 0x004fe200078e00ff */
[----:B------:R-:W-:Y:S02]  /*1aaf0*/  MOV R2, 0x1ab10 ;  /* 0x0001ab1000027802 */ /* 0x000fe40000000f00 */
[----:B-1----:R-:W-:Y:S05]  /*1ab00*/  CALL.REL.NOINC `($__internal_31_$__cuda_sm70_shflsync_idx_p) ;  /* 0x000016a000007944 */ /* 0x002fea0003c00000 */
        /* <DEDUP_REMOVED lines=8> */
.L_x_1824:
[----:B------:R-:W-:Y:S01]  /*1ab90*/  MOV R32, RZ ;  /* 0x000000ff00207202 */ /* 0x000fe20000000f00 */
[----:B------:R-:W-:Y:S01]  /*1aba0*/  IMAD.MOV.U32 R33, RZ, RZ, R9 ;  /* 0x000000ffff217224 */ /* 0x000fe200078e0009 */
[----:B------:R-:W-:Y:S01]  /*1abb0*/  MOV R2, 0x1abe0 ;  /* 0x0001abe000027802 */ /* 0x000fe20000000f00 */
[----:B------:R-:W-:Y:S02]  /*1abc0*/  IMAD.MOV.U32 R3, RZ, RZ, 0x181f ;  /* 0x0000181fff037424 */ /* 0x000fe400078e00ff */
[----:B--234-:R-:W-:Y:S05]  /*1abd0*/  CALL.REL.NOINC `($__internal_31_$__cuda_sm70_shflsync_idx_p) ;  /* 0x000015d000007944 */ /* 0x01cfea0003c00000 */
[----:B------:R-:W-:Y:S01]  /*1abe0*/  MOV R5, R34 ;  /* 0x0000002200057202 */ /* 0x000fe20000000f00 */
[----:B------:R-:W-:-:S05]  /*1abf0*/  BRA `(.L_x_1912) ;  /* 0xffff6fd000007947 */ /* 0x000fca000383ffff */
.L_x_1825:
[----:B------:R-:W-:Y:S01]  /*1ac00*/  MOV R32, RZ ;  /* 0x000000ff00207202 */ /* 0x000fe20000000f00 */
[----:B------:R-:W-:Y:S01]  /*1ac10*/  IMAD.MOV.U32 R33, RZ, RZ, R16 ;  /* 0x000000ffff217224 */ /* 0x000fe200078e0010 */
[----:B------:R-:W-:Y:S01]  /*1ac20*/  MOV R2, 0x1ac50 ;  /* 0x0001ac5000027802 */ /* 0x000fe20000000f00 */
[----:B------:R-:W-:Y:S02]  /*1ac30*/  IMAD.MOV.U32 R3, RZ, RZ, 0x181f ;  /* 0x0000181fff037424 */ /* 0x000fe400078e00ff */
[----:B-1234-:R-:W-:Y:S05]  /*1ac40*/  CALL.REL.NOINC `($__internal_31_$__cuda_sm70_shflsync_idx_p) ;  /* 0x0000156000007944 */ /* 0x01efea0003c00000 */
[----:B------:R-:W-:Y:S01]  /*1ac50*/  LOP3.LUT P3, RZ, R196, 0x2, RZ, 0xc0, !PT ;  /* 0x00000002c4ff7812 */ /* 0x000fe2000786c0ff */
[----:B------:R-:W-:Y:S01]  /*1ac60*/  IMAD R4, R190, 0x6000, R10 ;  /* 0x00006000be047824 */ /* 0x000fe200078e020a */
[----:B------:R-:W-:Y:S01]  /*1ac70*/  IADD3 R2, P0, R34, R17, RZ ;  /* 0x0000001122027210 */ /* 0x000fe20007f1e0ff */
[----:B------:R-:W-:Y:S01]  /*1ac80*/  IMAD.MOV.U32 R33, RZ, RZ, R9 ;  /* 0x000000ffff217224 */ /* 0x000fe200078e0009 */
[C---:B------:R-:W-:Y:S01]  /*1ac90*/  LOP3.LUT P2, RZ, R196.reuse, 0x1, RZ, 0xc0, !PT ;  /* 0x00000001c4ff7812 */ /* 0x040fe2000784c0ff */
[----:B------:R-:W-:Y:S01]  /*1aca0*/  IMAD.MOV.U32 R32, RZ, RZ, 0x1 ;  /* 0x00000001ff207424 */ /* 0x000fe200078e00ff */
[----:B------:R-:W-:Y:S01]  /*1acb0*/  LOP3.LUT P1, RZ, R196, 0x4, RZ, 0xc0, !PT ;  /* 0x00000004c4ff7812 */ /* 0x000fe2000782c0ff */
[C---:B------:R-:W-:Y:S01]  /*1acc0*/  IMAD.X R3, R5.reuse, 0x1, R19, P0 ;  /* 0x0000000105037824 */ /* 0x040fe200000e0613 */
[C---:B------:R-:W-:Y:S02]  /*1acd0*/  IADD3 R6, P0, R34.reuse, R24, RZ ;  /* 0x0000001822067210 */ /* 0x040fe40007f1e0ff */
[----:B------:R-:W-:Y:S02]  /*1ace0*/  SEL R18, RZ, 0x10, P2 ;  /* 0x00000010ff127807 */ /* 0x000fe40001000000 */
[----:B------:R-:W-:Y:S01]  /*1acf0*/  SEL R9, RZ, 0x10, P1 ;  /* 0x00000010ff097807 */ /* 0x000fe20000800000 */
[----:B------:R-:W-:Y:S01]  /*1ad00*/  @!PT LDS RZ, [RZ] ;  /* 0x00000000fffff984 */ /* 0x000fe20000000800 */
[----:B------:R-:W-:Y:S01]  /*1ad10*/  @!PT LDS RZ, [RZ] ;  /* 0x00000000fffff984 */ /* 0x000fe20000000800 */
[----:B------:R-:W-:Y:S01]  /*1ad20*/  @!PT LDS RZ, [RZ] ;  /* 0x00000000fffff984 */ /* 0x000fe20000000800 */
[----:B------:R1:W-:Y:S01]  /*1ad30*/  LDGSTS.E.BYPASS.LTC128B.128 [R4], [R2.64], !P3 ;  /* 0x0000000002047fae */ /* 0x0003e2000d901d48 */
[C---:B------:R-:W-:Y:S05]  /*1ad40*/  IMAD.X R7, R5.reuse, 0x1, R25, P0 ;  /* 0x0000000105077824 */ /* 0x040fea00000e0619 */
[----:B------:R2:W-:Y:S01]  /*1ad50*/  LDGSTS.E.BYPASS.LTC128B.128 [R4+0x2000], [R6.64], !P2 ;  /* 0x0200000006047fae */ /* 0x0005e2000d101d48 */
[----:B-1----:R-:W-:Y:S05]  /*1ad60*/  IADD3 R2, P0, R34, R26, RZ ;  /* 0x0000001a22027210 */ /* 0x002fea0007f1e0ff */
[----:B------:R-:W-:Y:S01]  /*1ad70*/  IMAD.X R3, R5, 0x1, R27, P0 ;  /* 0x0000000105037824 */ /* 0x000fe200000e061b */
[----:B--2---:R-:W-:Y:S04]  /*1ad80*/  SEL R6, RZ, 0x10, P3 ;  /* 0x00000010ff067807 */ /* 0x004fe80001800000 */
[----:B------:R1:W-:Y:S02]  /*1ad90*/  LDGSTS.E.BYPASS.LTC128B.128 [R4+0x4000], [R2.64], !P1 ;  /* 0x0400000002047fae */ /* 0x0003e4000c901d48 */
[----:B-1----:R-:W-:Y:S01]  /*1ada0*/  MOV R2, 0x1add0 ;  /* 0x0001add000027802 */ /* 0x002fe20000000f00 */
[----:B------:R-:W-:Y:S02]  /*1adb0*/  IMAD.MOV.U32 R3, RZ, RZ, 0x181f ;  /* 0x0000181fff037424 */ /* 0x000fe400078e00ff */
[----:B------:R-:W-:Y:S05]  /*1adc0*/  CALL.REL.NOINC `($__internal_31_$__cuda_sm70_shflsync_idx_p) ;  /* 0x000013e000007944 */ /* 0x000fea0003c00000 */
[----:B------:R-:W-:Y:S01]  /*1add0*/  MOV R32, 0x1 ;  /* 0x0000000100207802 */ /* 0x000fe20000000f00 */
[----:B------:R-:W-:Y:S01]  /*1ade0*/  IMAD.MOV.U32 R5, RZ, RZ, R34 ;  /* 0x000000ffff057224 */ /* 0x000fe200078e0022 */
[----:B------:R-:W-:Y:S01]  /*1adf0*/  MOV R3, 0x181f ;  /* 0x0000181f00037802 */ /* 0x000fe20000000f00 */
[----:B------:R-:W-:Y:S01]  /*1ae00*/  IMAD.MOV.U32 R33, RZ, RZ, R16 ;  /* 0x000000ffff217224 */ /* 0x000fe200078e0010 */
[----:B------:R-:W-:Y:S02]  /*1ae10*/  MOV R2, 0x1ae30 ;  /* 0x0001ae3000027802 */ /* 0x000fe40000000f00 */
[----:B------:R-:W-:Y:S05]  /*1ae20*/  CALL.REL.NOINC `($__internal_31_$__cuda_sm70_shflsync_idx_p) ;  /* 0x0000138000007944 */ /* 0x000fea0003c00000 */
[----:B------:R-:W-:Y:S01]  /*1ae30*/  MOV R2, R34 ;  /* 0x0000002200027202 */ /* 0x000fe20000000f00 */
[----:B------:R-:W-:-:S05]  /*1ae40*/  BRA `(.L_x_1913) ;  /* 0xffff6ee000007947 */ /* 0x000fca000383ffff */
.L_x_1826:
[----:B------:R-:W-:Y:S02]  /*1ae50*/  MOV R3, 0x2 ;  /* 0x0000000200037802 */ /* 0x000fe40000000f00 */
[----:B------:R-:W-:Y:S02]  /*1ae60*/  MOV R2, 0x1ae80 ;  /* 0x0001ae8000027802 */ /* 0x000fe40000000f00 */
[----:B------:R-:W-:Y:S05]  /*1ae70*/  CALL.REL.NOINC `($__internal_30_$__cuda_sm70_shflsync_bfly_p) ;  /* 0x000012f000007944 */ /* 0x000fea0003c00000 */
[----:B------:R-:W-:Y:S01]  /*1ae80*/  MOV R2, R22 ;  /* 0x0000001600027202 */ /* 0x000fe20000000f00 */
[----:B------:R-:W-:-:S05]  /*1ae90*/  BRA `(.L_x_1914) ;  /* 0xffff7ff000007947 */ /* 0x000fca000383ffff */
.L_x_1829:
[----:B------:R-:W-:Y:S01]  /*1aea0*/  MOV R32, RZ ;  /* 0x000000ff00207202 */ /* 0x000fe20000000f00 */
[----:B------:R-:W-:Y:S01]  /*1aeb0*/  IMAD.MOV.U32 R33, RZ, RZ, R5 ;  /* 0x000000ffff217224 */ /* 0x000fe200078e0005 */
[----:B------:R-:W-:Y:S01]  /*1aec0*/  MOV R2, 0x1aef0 ;  /* 0x0001aef000027802 */ /* 0x000fe20000000f00 */
[----:B------:R-:W-:Y:S02]  /*1aed0*/  IMAD.MOV.U32 R3, RZ, RZ, 0x181f ;  /* 0x0000181fff037424 */ /* 0x000fe400078e00ff */
[----:B------:R-:W-:Y:S05]  /*1aee0*/  CALL.REL.NOINC `($__internal_31_$__cuda_sm70_shflsync_idx_p) ;  /* 0x000012c000007944 */ /* 0x000fea0003c00000 */
[----:B------:R-:W-:Y:S01]  /*1aef0*/  MOV R4, R34 ;  /* 0x0000002200047202 */ /* 0x000fe20000000f00 */
[----:B------:R-:W-:-:S05]  /*1af00*/  BRA `(.L_x_1915) ;  /* 0xffff995000007947 */ /* 0x000fca000383ffff */
.L_x_1830:
[----:B------:R-:W-:Y:S01]  /*1af10*/  MOV R32, RZ ;  /* 0x000000ff00207202 */ /* 0x000fe20000000f00 */
[----:B------:R-:W-:Y:S01]  /*1af20*/  IMAD.MOV.U32 R33, RZ, RZ, R12 ;  /* 0x000000ffff217224 */ /* 0x000fe200078e000c */
[----:B------:R-:W-:Y:S01]  /*1af30*/  MOV R2, 0x1af60 ;  /* 0x0001af6000027802 */ /* 0x000fe20000000f00 */
[----:B------:R-:W-:Y:S02]  /*1af40*/  IMAD.MOV.U32 R3, RZ, RZ, 0x181f ;  /* 0x0000181fff037424 */ /* 0x000fe400078e00ff */
[----:B-12---:R-:W-:Y:S05]  /*1af50*/  CALL.REL.NOINC `($__internal_31_$__cuda_sm70_shflsync_idx_p) ;  /* 0x0000125000007944 */ /* 0x006fea0003c00000 */
[----:B------:R-:W-:Y:S01]  /*1af60*/  LOP3.LUT P3, RZ, R196, 0x2, RZ, 0xc0, !PT ;  /* 0x00000002c4ff7812 */ /* 0x000fe2000786c0ff */
[----:B------:R-:W-:Y:S01]  /*1af70*/  IMAD R0, R190, 0x6000, R11 ;  /* 0x00006000be007824 */ /* 0x000fe200078e020b */
[----:B------:R-:W-:Y:S01]  /*1af80*/  IADD3 R2, P0, R34, R13, RZ ;  /* 0x0000000d22027210 */ /* 0x000fe20007f1e0ff */
[----:B------:R-:W-:Y:S01]  /*1af90*/  IMAD.MOV.U32 R33, RZ, RZ, R5 ;  /* 0x000000ffff217224 */ /* 0x000fe200078e0005 */
[C---:B------:R-:W-:Y:S01]  /*1afa0*/  LOP3.LUT P2, RZ, R196.reuse, 0x1, RZ, 0xc0, !PT ;  /* 0x00000001c4ff7812 */ /* 0x040fe2000784c0ff */
[----:B------:R-:W-:Y:S01]  /*1afb0*/  IMAD.MOV.U32 R32, RZ, RZ, 0x1 ;  /* 0x00000001ff207424 */ /* 0x000fe200078e00ff */
[----:B------:R-:W-:Y:S01]  /*1afc0*/  LOP3.LUT P1, RZ, R196, 0x4, RZ, 0xc0, !PT ;  /* 0x00000004c4ff7812 */ /* 0x000fe2000782c0ff */
[----:B------:R-:W-:Y:S01]  /*1afd0*/  IMAD.X R3, R4, 0x1, R16, P0 ;  /* 0x0000000104037824 */ /* 0x000fe200000e0610 */
[----:B------:R-:W-:Y:S02]  /*1afe0*/  IADD3 R6, P0, R34, R17, RZ ;  /* 0x0000001122067210 */ /* 0x000fe40007f1e0ff */
[----:B------:R-:W-:Y:S02]  /*1aff0*/  SEL R5, RZ, 0x10, P3 ;  /* 0x00000010ff057807 */ /* 0x000fe40001800000 */
[----:B------:R-:W-:Y:S01]  /*1b000*/  SEL R15, RZ, 0x10, P2 ;  /* 0x00000010ff0f7807 */ /* 0x000fe20001000000 */
[----:B------:R-:W-:Y:S01]  /*1b010*/  @!PT LDS RZ, [RZ] ;  /* 0x00000000fffff984 */ /* 0x000fe20000000800 */
[----:B------:R-:W-:Y:S01]  /*1b020*/  @!PT LDS RZ, [RZ] ;  /* 0x00000000fffff984 */ /* 0x000fe20000000800 */
[----:B------:R-:W-:Y:S01]  /*1b030*/  @!PT LDS RZ, [RZ] ;  /* 0x00000000fffff984 */ /* 0x000fe20000000800 */
[----:B------:R1:W-:Y:S01]  /*1b040*/  LDGSTS.E.BYPASS.LTC128B.128 [R0], [R2.64], !P3 ;  /* 0x0000000002007fae */ /* 0x0003e2000d901d48 */
[----:B------:R-:W-:Y:S01]  /*1b050*/  IMAD.X R7, R4, 0x1, R18, P0 ;  /* 0x0000000104077824 */ /* 0x000fe200000e0612 */
[----:B------:R-:W-:Y:S04]  /*1b060*/  SEL R14, RZ, 0x10, P1 ;  /* 0x00000010ff0e7807 */ /* 0x000fe80000800000 */
[----:B------:R2:W-:Y:S01]  /*1b070*/  LDGSTS.E.BYPASS.LTC128B.128 [R0+0x2000], [R6.64], !P2 ;  /* 0x0200000006007fae */ /* 0x0005e2000d101d48 */
[----:B-1----:R-:W-:Y:S05]  /*1b080*/  IADD3 R2, P0, R34, R19, RZ ;  /* 0x0000001322027210 */ /* 0x002fea0007f1e0ff */
[----:B------:R-:W-:Y:S05]  /*1b090*/  IMAD.X R3, R4, 0x1, R20, P0 ;  /* 0x0000000104037824 */ /* 0x000fea00000e0614 */
[----:B------:R1:W-:Y:S02]  /*1b0a0*/  LDGSTS.E.BYPASS.LTC128B.128 [R0+0x4000], [R2.64], !P1 ;  /* 0x0400000002007fae */ /* 0x0003e4000c901d48 */
[----:B-1----:R-:W-:Y:S01]  /*1b0b0*/  MOV R2, 0x1b0e0 ;  /* 0x0001b0e000027802 */ /* 0x002fe20000000f00 */
[----:B------:R-:W-:Y:S02]  /*1b0c0*/  IMAD.MOV.U32 R3, RZ, RZ, 0x181f ;  /* 0x0000181fff037424 */ /* 0x000fe400078e00ff */
[----:B--2---:R-:W-:Y:S05]  /*1b0d0*/  CALL.REL.NOINC `($__internal_31_$__cuda_sm70_shflsync_idx_p) ;  /* 0x000010d000007944 */ /* 0x004fea0003c00000 */
        /* <DEDUP_REMOVED lines=8> */
.L_x_1832:
[----:B------:R-:W-:Y:S01]  /*1b160*/  IMAD.MOV.U32 R4, RZ, RZ, R201 ;  /* 0x000000ffff047224 */ /* 0x000fe200078e00c9 */
[----:B-1----:R-:W-:-:S02]  /*1b170*/  MOV R3, 0x2 ;  /* 0x0000000200037802 */ /* 0x002fc40000000f00 */
[----:B------:R-:W-:Y:S02]  /*1b180*/  MOV R2, 0x1b1a0 ;  /* 0x0001b1a000027802 */ /* 0x000fe40000000f00 */
[----:B------:R-:W-:Y:S05]  /*1b190*/  CALL.REL.NOINC `($__internal_30_$__cuda_sm70_shflsync_bfly_p) ;  /* 0x00000fd000007944 */ /* 0x000fea0003c00000 */
[----:B------:R-:W-:Y:S01]  /*1b1a0*/  MOV R0, R22 ;  /* 0x0000001600007202 */ /* 0x000fe20000000f00 */
[----:B------:R-:W-:Y:S05]  /*1b1b0*/  BRA `(.L_x_1917) ;  /* 0xffff9a2000007947 */ /* 0x000fea000383ffff */
.L_x_1833:
[----:B------:R-:W-:Y:S01]  /*1b1c0*/  IMAD.MOV.U32 R4, RZ, RZ, R0 ;  /* 0x000000ffff047224 */ /* 0x000fe200078e0000 */
[----:B-1----:R-:W-:Y:S02]  /*1b1d0*/  MOV R3, 0x1 ;  /* 0x0000000100037802 */ /* 0x002fe40000000f00 */
[----:B------:R-:W-:Y:S02]  /*1b1e0*/  MOV R2, 0x1b200 ;  /* 0x0001b20000027802 */ /* 0x000fe40000000f00 */
[----:B--2---:R-:W-:Y:S05]  /*1b1f0*/  CALL.REL.NOINC `($__internal_30_$__cuda_sm70_shflsync_bfly_p) ;  /* 0x00000f7000007944 */ /* 0x004fea0003c00000 */
[----:B------:R-:W-:Y:S01]  /*1b200*/  FADD.FTZ R0, R0, R22 ;  /* 0x0000001600007221 */ /* 0x000fe20000010000 */
[----:B------:R-:W-:Y:S02]  /*1b210*/  MOV R4, R197 ;  /* 0x000000c500047202 */ /* 0x000fe40000000f00 */
[----:B------:R-:W-:Y:S02]  /*1b220*/  MOV R3, 0x2 ;  /* 0x0000000200037802 */ /* 0x000fe40000000f00 */
[----:B------:R-:W-:Y:S02]  /*1b230*/  MOV R2, 0x1b250 ;  /* 0x0001b25000027802 */ /* 0x000fe40000000f00 */
[----:B------:R-:W-:Y:S05]  /*1b240*/  CALL.REL.NOINC `($__internal_30_$__cuda_sm70_shflsync_bfly_p) ;  /* 0x00000f2000007944 */ /* 0x000fea0003c00000 */
[----:B------:R-:W-:Y:S01]  /*1b250*/  FADD.FTZ R4, R197, R22 ;  /* 0x00000016c5047221 */ /* 0x000fe20000010000 */
[----:B------:R-:W-:-:S02]  /*1b260*/  MOV R3, 0x1 ;  /* 0x0000000100037802 */ /* 0x000fc40000000f00 */
[----:B------:R-:W-:Y:S02]  /*1b270*/  MOV R2, 0x1b290 ;  /* 0x0001b29000027802 */ /* 0x000fe40000000f00 */
[----:B------:R-:W-:Y:S05]  /*1b280*/  CALL.REL.NOINC `($__internal_30_$__cuda_sm70_shflsync_bfly_p) ;  /* 0x00000ee000007944 */ /* 0x000fea0003c00000 */
[----:B------:R-:W-:Y:S01]  /*1b290*/  MOV R3, R22 ;  /* 0x0000001600037202 */ /* 0x000fe20000000f00 */
[----:B------:R-:W-:Y:S05]  /*1b2a0*/  BRA `(.L_x_1918) ;  /* 0xffff99a000007947 */ /* 0x000fea000383ffff */
.L_x_1840:
[----:B--234-:R-:W-:Y:S01]  /*1b2b0*/  IMAD.MOV.U32 R33, RZ, RZ, R13 ;  /* 0x000000ffff217224 */ /* 0x01cfe200078e000d */
[----:B------:R-:W-:Y:S01]  /*1b2c0*/  MOV R32, RZ ;  /* 0x000000ff00207202 */ /* 0x000fe20000000f00 */
[----:B------:R-:W-:Y:S01]  /*1b2d0*/  IMAD.MOV.U32 R3, RZ, RZ, 0x181f ;  /* 0x0000181fff037424 */ /* 0x000fe200078e00ff */
[----:B------:R-:W-:Y:S02]  /*1b2e0*/  MOV R2, 0x1b300 ;  /* 0x0001b30000027802 */ /* 0x000fe40000000f00 */
[----:B-1----:R-:W-:Y:S05]  /*1b2f0*/  CALL.REL.NOINC `($__internal_31_$__cuda_sm70_shflsync_idx_p) ;  /* 0x00000eb000007944 */ /* 0x002fea0003c00000 */
[----:B------:R-:W-:Y:S01]  /*1b300*/  MOV R5, R34 ;  /* 0x0000002200057202 */ /* 0x000fe20000000f00 */
[----:B------:R-:W-:Y:S05]  /*1b310*/  BRA `(.L_x_1919) ;  /* 0xffffb1f000007947 */ /* 0x000fea000383ffff */
.L_x_1841:
[----:B------:R-:W-:Y:S01]  /*1b320*/  IMAD.MOV.U32 R33, RZ, RZ, R14 ;  /* 0x000000ffff217224 */ /* 0x000fe200078e000e */
[----:B------:R-:W-:Y:S01]  /*1b330*/  MOV R32, RZ ;  /* 0x000000ff00207202 */ /* 0x000fe20000000f00 */
[----:B------:R-:W-:Y:S01]  /*1b340*/  IMAD.MOV.U32 R3, RZ, RZ, 0x181f ;  /* 0x0000181fff037424 */ /* 0x000fe200078e00ff */
[----:B------:R-:W-:Y:S02]  /*1b350*/  MOV R2, 0x1b370 ;  /* 0x0001b37000027802 */ /* 0x000fe40000000f00 */
[----:B-123--:R-:W-:Y:S05]  /*1b360*/  CALL.REL.NOINC `($__internal_31_$__cuda_sm70_shflsync_idx_p) ;  /* 0x00000e4000007944 */ /* 0x00efea0003c00000 */
[----:B------:R-:W-:Y:S01]  /*1b370*/  MOV R0, R34 ;  /* 0x0000002200007202 */ /* 0x000fe20000000f00 */
[----:B------:R-:W-:Y:S05]  /*1b380*/  BRA `(.L_x_1920) ;  /* 0xffffb1a000007947 */ /* 0x000fea000383ffff */
.L_x_1844:
[----:B------:R-:W-:Y:S01]  /*1b390*/  IMAD.MOV.U32 R33, RZ, RZ, R13 ;  /* 0x000000ffff217224 */ /* 0x000fe200078e000d */
[----:B------:R-:W-:Y:S01]  /*1b3a0*/  MOV R32, 0x1 ;  /* 0x0000000100207802 */ /* 0x000fe20000000f00 */
[----:B--2---:R-:W-:Y:S01]  /*1b3b0*/  IMAD.MOV.U32 R3, RZ, RZ, 0x181f ;  /* 0x0000181fff037424 */ /* 0x004fe200078e00ff */
[----:B------:R-:W-:-:S02]  /*1b3c0*/  MOV R2, 0x1b3e0 ;  /* 0x0001b3e000027802 */ /* 0x000fc40000000f00 */
[----:B-1-34-:R-:W-:Y:S05]  /*1b3d0*/  CALL.REL.NOINC `($__internal_31_$__cuda_sm70_shflsync_idx_p) ;  /* 0x00000dd000007944 */ /* 0x01afea0003c00000 */
        /* <DEDUP_REMOVED lines=8> */
.L_x_1847:
[----:B------:R-:W-:Y:S01]  /*1b460*/  IMAD.MOV.U32 R33, RZ, RZ, R13 ;  /* 0x000000ffff217224 */ /* 0x000fe200078e000d */
[----:B------:R-:W-:Y:S01]  /*1b470*/  MOV R32, 0x2 ;  /* 0x0000000200207802 */ /* 0x000fe20000000f00 */
[----:B--2---:R-:W-:Y:S01]  /*1b480*/  IMAD.MOV.U32 R3, RZ, RZ, 0x181f ;  /* 0x0000181fff037424 */ /* 0x004fe200078e00ff */
[----:B------:R-:W-:Y:S02]  /*1b490*/  MOV R2, 0x1b4b0 ;  /* 0x0001b4b000027802 */ /* 0x000fe40000000f00 */
[----:B-1-34-:R-:W-:Y:S05]  /*1b4a0*/  CALL.REL.NOINC `($__internal_31_$__cuda_sm70_shflsync_idx_p) ;  /* 0x00000d0000007944 */ /* 0x01afea0003c00000 */
[----:B------:R-:W-:Y:S01]  /*1b4b0*/  MOV R5, R34 ;  /* 0x0000002200057202 */ /* 0x000fe20000000f00 */
[----:B------:R-:W-:Y:S05]  /*1b4c0*/  BRA `(.L_x_1922) ;  /* 0xffffb2c000007947 */ /* 0x000fea000383ffff */
.L_x_1848:
[----:B------:R-:W-:Y:S01]  /*1b4d0*/  IMAD.MOV.U32 R33, RZ, RZ, R14 ;  /* 0x000000ffff217224 */ /* 0x000fe200078e000e */
[----:B------:R-:W-:Y:S01]  /*1b4e0*/  MOV R32, 0x2 ;  /* 0x0000000200207802 */ /* 0x000fe20000000f00 */
[----:B--2---:R-:W-:Y:S01]  /*1b4f0*/  IMAD.MOV.U32 R3, RZ, RZ, 0x181f ;  /* 0x0000181fff037424 */ /* 0x004fe200078e00ff */
[----:B------:R-:W-:Y:S02]  /*1b500*/  MOV R2, 0x1b520 ;  /* 0x0001b52000027802 */ /* 0x000fe40000000f00 */
[----:B-1-34-:R-:W-:Y:S05]  /*1b510*/  CALL.REL.NOINC `($__internal_31_$__cuda_sm70_shflsync_idx_p) ;  /* 0x00000c9000007944 */ /* 0x01afea0003c00000 */
[----:B------:R-:W-:Y:S01]  /*1b520*/  MOV R0, R34 ;  /* 0x0000002200007202 */ /* 0x000fe20000000f00 */
[----:B------:R-:W-:Y:S05]  /*1b530*/  BRA `(.L_x_1923) ;  /* 0xffffb27000007947 */ /* 0x000fea000383ffff */
.L_x_1851:
[----:B------:R-:W-:Y:S01]  /*1b540*/  IMAD.MOV.U32 R33, RZ, RZ, R13 ;  /* 0x000000ffff217224 */ /* 0x000fe200078e000d */
[----:B------:R-:W-:Y:S01]  /*1b550*/  MOV R32, 0x3 ;  /* 0x0000000300207802 */ /* 0x000fe20000000f00 */
[----:B---3--:R-:W-:Y:S01]  /*1b560*/  IMAD.MOV.U32 R3, RZ, RZ, 0x181f ;  /* 0x0000181fff037424 */ /* 0x008fe200078e00ff */
        /* <DEDUP_REMOVED lines=10> */
.L_x_1853:
[----:B------:R-:W-:Y:S01]  /*1b610*/  IMAD.MOV.U32 R33, RZ, RZ, R5 ;  /* 0x000000ffff217224 */ /* 0x000fe200078e0005 */
[----:B------:R-:W-:Y:S01]  /*1b620*/  MOV R32, RZ ;  /* 0x000000ff00207202 */ /* 0x000fe20000000f00 */
[----:B------:R-:W-:Y:S01]  /*1b630*/  IMAD.MOV.U32 R3, RZ, RZ, 0x1c1f ;  /* 0x00001c1fff037424 */ /* 0x000fe200078e00ff */
[----:B------:R-:W-:Y:S02]  /*1b640*/  MOV R2, 0x1b660 ;  /* 0x0001b66000027802 */ /* 0x000fe40000000f00 */
[----:B--2---:R-:W-:Y:S05]  /*1b650*/  CALL.REL.NOINC `($__internal_31_$__cuda_sm70_shflsync_idx_p) ;  /* 0x00000b5000007944 */ /* 0x004fea0003c00000 */
[----:B------:R-:W-:Y:S01]  /*1b660*/  MOV R4, R34 ;  /* 0x0000002200047202 */ /* 0x000fe20000000f00 */
[----:B------:R-:W-:Y:S05]  /*1b670*/  BRA `(.L_x_1925) ;  /* 0xffffb59000007947 */ /* 0x000fea000383ffff */
.L_x_1854:
[----:B------:R-:W-:Y:S01]  /*1b680*/  IMAD.MOV.U32 R33, RZ, RZ, R14 ;  /* 0x000000ffff217224 */ /* 0x000fe200078e000e */
[----:B------:R-:W-:Y:S01]  /*1b690*/  MOV R32, RZ ;  /* 0x000000ff00207202 */ /* 0x000fe20000000f00 */
[----:B------:R-:W-:Y:S01]  /*1b6a0*/  IMAD.MOV.U32 R3, RZ, RZ, 0x1c1f ;  /* 0x00001c1fff037424 */ /* 0x000fe200078e00ff */
[----:B------:R-:W-:Y:S02]  /*1b6b0*/  MOV R2, 0x1b6d0 ;  /* 0x0001b6d000027802 */ /* 0x000fe40000000f00 */
[----:B-123--:R-:W-:Y:S05]  /*1b6c0*/  CALL.REL.NOINC `($__internal_31_$__cuda_sm70_shflsync_idx_p) ;  /* 0x00000ae000007944 */ /* 0x00efea0003c00000 */
[----:B------:R-:W-:Y:S01]  /*1b6d0*/  MOV R0, R34 ;  /* 0x0000002200007202 */ /* 0x000fe20000000f00 */
[----:B------:R-:W-:Y:S05]  /*1b6e0*/  BRA `(.L_x_1926) ;  /* 0xffffb54000007947 */ /* 0x000fea000383ffff */
.L_x_1857:
        /* <DEDUP_REMOVED lines=13> */
.L_x_1861:
[----:B------:R-:W-:Y:S01]  /*1b7c0*/  IMAD.MOV.U32 R33, RZ, RZ, R5 ;  /* 0x000000ffff217224 */ /* 0x000fe200078e0005 */
[----:B------:R-:W-:Y:S01]  /*1b7d0*/  MOV R32, RZ ;  /* 0x000000ff00207202 */ /* 0x000fe20000000f00 */
[----:B------:R-:W-:Y:S01]  /*1b7e0*/  IMAD.MOV.U32 R3, RZ, RZ, 0x181f ;  /* 0x0000181fff037424 */ /* 0x000fe200078e00ff */
[----:B------:R-:W-:Y:S02]  /*1b7f0*/  MOV R2, 0x1b810 ;  /* 0x0001b81000027802 */ /* 0x000fe40000000f00 */
[----:B--2---:R-:W-:Y:S05]  /*1b800*/  CALL.REL.NOINC `($__internal_31_$__cuda_sm70_shflsync_idx_p) ;  /* 0x000009a000007944 */ /* 0x004fea0003c00000 */
[----:B------:R-:W-:Y:S01]  /*1b810*/  MOV R4, R34 ;  /* 0x0000002200047202 */ /* 0x000fe20000000f00 */
[----:B------:R-:W-:Y:S05]  /*1b820*/  BRA `(.L_x_1928) ;  /* 0xffffd07000007947 */ /* 0x000fea000383ffff */
.L_x_1862:
[----:B------:R-:W-:Y:S01]  /*1b830*/  IMAD.MOV.U32 R33, RZ, RZ, R14 ;  /* 0x000000ffff217224 */ /* 0x000fe200078e000e */
[----:B------:R-:W-:Y:S01]  /*1b840*/  MOV R32, RZ ;  /* 0x000000ff00207202 */ /* 0x000fe20000000f00 */
[----:B------:R-:W-:Y:S01]  /*1b850*/  IMAD.MOV.U32 R3, RZ, RZ, 0x181f ;  /* 0x0000181fff037424 */ /* 0x000fe200078e00ff */
[----:B------:R-:W-:Y:S02]  /*1b860*/  MOV R2, 0x1b880 ;  /* 0x0001b88000027802 */ /* 0x000fe40000000f00 */
[----:B-123--:R-:W-:Y:S05]  /*1b870*/  CALL.REL.NOINC `($__internal_31_$__cuda_sm70_shflsync_idx_p) ;  /* 0x0000093000007944 */ /* 0x00efea0003c00000 */
[----:B------:R-:W-:Y:S01]  /*1b880*/  MOV R0, R34 ;  /* 0x0000002200007202 */ /* 0x000fe20000000f00 */
[----:B------:R-:W-:Y:S05]  /*1b890*/  BRA `(.L_x_1929) ;  /* 0xffffd02000007947 */ /* 0x000fea000383ffff */
.L_x_1865:
[----:B------:R-:W-:Y:S01]  /*1b8a0*/  IMAD.MOV.U32 R33, RZ, RZ, R5 ;  /* 0x000000ffff217224 */ /* 0x000fe200078e0005 */
[----:B------:R-:W-:Y:S01]  /*1b8b0*/  MOV R32, 0x1 ;  /* 0x0000000100207802 */ /* 0x000fe20000000f00 */
[----:B-1----:R-:W-:Y:S01]  /*1b8c0*/  IMAD.MOV.U32 R3, RZ, RZ, 0x181f ;  /* 0x0000181fff037424 */ /* 0x002fe200078e00ff */
[----:B------:R-:W-:-:S02]  /*1b8d0*/  MOV R2, 0x1b8f0 ;  /* 0x0001b8f000027802 */ /* 0x000fc40000000f00 */
[----:B--234-:R-:W-:Y:S05]  /*1b8e0*/  CALL.REL.NOINC `($__internal_31_$__cuda_sm70_shflsync_idx_p) ;  /* 0x000008c000007944 */ /* 0x01cfea0003c00000 */
        /* <DEDUP_REMOVED lines=8> */
.L_x_1868:
[----:B------:R-:W-:Y:S01]  /*1b970*/  IMAD.MOV.U32 R33, RZ, RZ, R5 ;  /* 0x000000ffff217224 */ /* 0x000fe200078e0005 */
[----:B------:R-:W-:Y:S01]  /*1b980*/  MOV R32, 0x2 ;  /* 0x0000000200207802 */ /* 0x000fe20000000f00 */
[----:B-1----:R-:W-:Y:S01]  /*1b990*/  IMAD.MOV.U32 R3, RZ, RZ, 0x181f ;  /* 0x0000181fff037424 */ /* 0x002fe200078e00ff */
[----:B------:R-:W-:Y:S02]  /*1b9a0*/  MOV R2, 0x1b9c0 ;  /* 0x0001b9c000027802 */ /* 0x000fe40000000f00 */
[----:B--234-:R-:W-:Y:S05]  /*1b9b0*/  CALL.REL.NOINC `($__internal_31_$__cuda_sm70_shflsync_idx_p) ;  /* 0x000007f000007944 */ /* 0x01cfea0003c00000 */
[----:B------:R-:W-:Y:S01]  /*1b9c0*/  MOV R4, R34 ;  /* 0x0000002200047202 */ /* 0x000fe20000000f00 */
[----:B------:R-:W-:Y:S05]  /*1b9d0*/  BRA `(.L_x_1931) ;  /* 0xffffd15000007947 */ /* 0x000fea000383ffff */
.L_x_1869:
[----:B------:R-:W-:Y:S01]  /*1b9e0*/  IMAD.MOV.U32 R33, RZ, RZ, R14 ;  /* 0x000000ffff217224 */ /* 0x000fe200078e000e */
[----:B------:R-:W-:Y:S01]  /*1b9f0*/  MOV R32, 0x2 ;  /* 0x0000000200207802 */ /* 0x000fe20000000f00 */
[----:B-1----:R-:W-:Y:S01]  /*1ba00*/  IMAD.MOV.U32 R3, RZ, RZ, 0x181f ;  /* 0x0000181fff037424 */ /* 0x002fe200078e00ff */
[----:B------:R-:W-:Y:S02]  /*1ba10*/  MOV R2, 0x1ba30 ;  /* 0x0001ba3000027802 */ /* 0x000fe40000000f00 */
[----:B--234-:R-:W-:Y:S05]  /*1ba20*/  CALL.REL.NOINC `($__internal_31_$__cuda_sm70_shflsync_idx_p) ;  /* 0x0000078000007944 */ /* 0x01cfea0003c00000 */
[----:B------:R-:W-:Y:S01]  /*1ba30*/  MOV R0, R34 ;  /* 0x0000002200007202 */ /* 0x000fe20000000f00 */
[----:B------:R-:W-:Y:S05]  /*1ba40*/  BRA `(.L_x_1932) ;  /* 0xffffd10000007947 */ /* 0x000fea000383ffff */
.L_x_1872:
        /* <DEDUP_REMOVED lines=13> */
.L_x_1874:
[----:B------:R-:W-:Y:S01]  /*1bb20*/  IMAD.MOV.U32 R33, RZ, RZ, R35 ;  /* 0x000000ffff217224 */ /* 0x000fe200078e0023 */
[----:B------:R-:W-:Y:S01]  /*1bb30*/  MOV R32, RZ ;  /* 0x000000ff00207202 */ /* 0x000fe20000000f00 */
[----:B------:R-:W-:Y:S01]  /*1bb40*/  IMAD.MOV.U32 R3, RZ, RZ, 0x1f ;  /* 0x0000001fff037424 */ /* 0x000fe200078e00ff */
[----:B------:R-:W-:Y:S02]  /*1bb50*/  MOV R2, 0x1bb70 ;  /* 0x0001bb7000027802 */ /* 0x000fe40000000f00 */
[----:B-1-3--:R-:W-:Y:S05]  /*1bb60*/  CALL.REL.NOINC `($__internal_31_$__cuda_sm70_shflsync_idx_p) ;  /* 0x0000064000007944 */ /* 0x00afea0003c00000 */
[----:B------:R-:W-:Y:S01]  /*1bb70*/  MOV R9, R34 ;  /* 0x0000002200097202 */ /* 0x000fe20000000f00 */
[----:B------:R-:W-:Y:S05]  /*1bb80*/  BRA `(.L_x_1934) ;  /* 0xffffd2c000007947 */ /* 0x000fea000383ffff */
.L_x_1875:
[----:B------:R-:W-:Y:S01]  /*1bb90*/  IMAD.MOV.U32 R33, RZ, RZ, R35 ;  /* 0x000000ffff217224 */ /* 0x000fe200078e0023 */
[----:B------:R-:W-:Y:S01]  /*1bba0*/  MOV R32, 0x1 ;  /* 0x0000000100207802 */ /* 0x000fe20000000f00 */
[----:B------:R-:W-:Y:S01]  /*1bbb0*/  IMAD.MOV.U32 R3, RZ, RZ, 0x1f ;  /* 0x0000001fff037424 */ /* 0x000fe200078e00ff */
[----:B------:R-:W-:Y:S02]  /*1bbc0*/  MOV R2, 0x1bbe0 ;  /* 0x0001bbe000027802 */ /* 0x000fe40000000f00 */
[----:B-1234-:R-:W-:Y:S05]  /*1bbd0*/  CALL.REL.NOINC `($__internal_31_$__cuda_sm70_shflsync_idx_p) ;  /* 0x000005d000007944 */ /* 0x01efea0003c00000 */
[----:B------:R-:W-:Y:S01]  /*1bbe0*/  MOV R6, R34 ;  /* 0x0000002200067202 */ /* 0x000fe20000000f00 */
[----:B------:R-:W-:Y:S05]  /*1bbf0*/  BRA `(.L_x_1935) ;  /* 0xffffd27000007947 */ /* 0x000fea000383ffff */
.L_x_1876:
[----:B------:R-:W-:Y:S02]  /*1bc00*/  MOV R3, 0x1 ;  /* 0x0000000100037802 */ /* 0x000fe40000000f00 */
[----:B------:R-:W-:-:S02]  /*1bc10*/  MOV R2, 0x1bc30 ;  /* 0x0001bc3000027802 */ /* 0x000fc40000000f00 */
[----:B--2-4-:R-:W-:Y:S05]  /*1bc20*/  CALL.REL.NOINC `($__internal_32_$__cuda_sm70_shflsync_up_p) ;  /* 0x000005d000007944 */ /* 0x014fea0003c00000 */
[----:B------:R-:W-:Y:S05]  /*1bc30*/  BRA `(.L_x_1936) ;  /* 0xffffd35000007947 */ /* 0x000fea000383ffff */
.L_x_1877:
[----:B------:R-:W-:Y:S02]  /*1bc40*/  MOV R3, 0x2 ;  /* 0x0000000200037802 */ /* 0x000fe40000000f00 */
[----:B------:R-:W-:-:S02]  /*1bc50*/  MOV R2, 0x1bc70 ;  /* 0x0001bc7000027802 */ /* 0x000fc40000000f00 */
[----:B--2-4-:R-:W-:Y:S05]  /*1bc60*/  CALL.REL.NOINC `($__internal_32_$__cuda_sm70_shflsync_up_p) ;  /* 0x0000059000007944 */ /* 0x014fea0003c00000 */
        /* <DEDUP_REMOVED lines=24> */
.L_x_1881:
[----:B------:R-:W-:Y:S02]  /*1bdf0*/  MOV R3, 0x1 ;  /* 0x0000000100037802 */ /* 0x000fe40000000f00 */
[----:B------:R-:W-:Y:S02]  /*1be00*/  MOV R2, 0x1be20 ;  /* 0x0001be2000027802 */ /* 0x000fe40000000f00 */
[----:B--2---:R-:W-:Y:S05]  /*1be10*/  CALL.REL.NOINC `($__internal_32_$__cuda_sm70_shflsync_up_p) ;  /* 0x000003e000007944 */ /* 0x004fea0003c00000 */
[----:B------:R-:W-:Y:S01]  /*1be20*/  MOV R2, R4 ;  /* 0x0000000400027202 */ /* 0x000fe20000000f00 */
[----:B------:R-:W-:Y:S05]  /*1be30*/  BRA `(.L_x_1938) ;  /* 0xffffd3b000007947 */ /* 0x000fea000383ffff */
.L_x_1882:
        /* <DEDUP_REMOVED lines=27> */
.L_x_1884:
[----:B------:R-:W-:Y:S02]  /*1bff0*/  SEL R0, RZ, 0x1, P0 ;  /* 0x00000001ff007807 */ /* 0x000fe40000000000 */
[----:B------:R-:W-:Y:S02]  /*1c000*/  MOV R2, 0x1c020 ;  /* 0x0001c02000027802 */ /* 0x000fe40000000f00 */
[----:B-12---:R-:W-:Y:S05]  /*1c010*/  CALL.REL.NOINC `($__internal_33_$__cuda_sm70_votesync_ballot) ;  /* 0x0000024000007944 */ /* 0x006fea0003c00000 */
[----:B------:R-:W-:Y:S05]  /*1c020*/  BRA `(.L_x_1940) ;  /* 0xffffd35000007947 */ /* 0x000fea000383ffff */
.L_x_1885:
[----:B------:R-:W-:Y:S01]  /*1c030*/  IMAD.MOV.U32 R33, RZ, RZ, R7 ;  /* 0x000000ffff217224 */ /* 0x000fe200078e0007 */
[----:B----4-:R-:W-:Y:S01]  /*1c040*/  MOV R32, R13 ;  /* 0x0000000d00207202 */ /* 0x010fe20000000f00 */
[----:B------:R-:W-:Y:S01]  /*1c050*/  IMAD.MOV.U32 R3, RZ, RZ, 0x1f ;  /* 0x0000001fff037424 */ /* 0x000fe200078e00ff */
[----:B------:R-:W-:Y:S02]  /*1c060*/  MOV R2, 0x1c080 ;  /* 0x0001c08000027802 */ /* 0x000fe40000000f00 */
[----:B-123--:R-:W-:Y:S05]  /*1c070*/  CALL.REL.NOINC `($__internal_31_$__cuda_sm70_shflsync_idx_p) ;  /* 0x0000013000007944 */ /* 0x00efea0003c00000 */
[----:B------:R-:W-:Y:S01]  /*1c080*/  IMAD.MOV.U32 R12, RZ, RZ, R34 ;  /* 0x000000ffff0c7224 */ /* 0x000fe200078e0022 */
[----:B------:R-:W-:Y:S01]  /*1c090*/  MOV R32, R13 ;  /* 0x0000000d00207202 */ /* 0x000fe20000000f00 */
[----:B------:R-:W-:Y:S01]  /*1c0a0*/  IMAD.MOV.U32 R33, RZ, RZ, R8 ;  /* 0x000000ffff217224 */ /* 0x000fe200078e0008 */
[----:B------:R-:W-:Y:S02]  /*1c0b0*/  MOV R3, 0x1f ;  /* 0x0000001f00037802 */ /* 0x000fe40000000f00 */
[----:B------:R-:W-:-:S02]  /*1c0c0*/  MOV R2, 0x1c0e0 ;  /* 0x0001c0e000027802 */ /* 0x000fc40000000f00 */
[----:B------:R-:W-:Y:S05]  /*1c0d0*/  CALL.REL.NOINC `($__internal_31_$__cuda_sm70_shflsync_idx_p) ;  /* 0x000000d000007944 */ /* 0x000fea0003c00000 */
[----:B------:R-:W-:Y:S01]  /*1c0e0*/  MOV R5, R34 ;  /* 0x0000002200057202 */ /* 0x000fe20000000f00 */
[----:B------:R-:W-:Y:S05]  /*1c0f0*/  BRA `(.L_x_1941) ;  /* 0xffffd2c000007947 */ /* 0x000fea000383ffff */
.L_x_1888:
[----:B------:R-:W-:Y:S01]  /*1c100*/  IMAD.MOV.U32 R33, RZ, RZ, R4 ;  /* 0x000000ffff217224 */ /* 0x000fe200078e0004 */
[----:B------:R-:W-:Y:S01]  /*1c110*/  MOV R32, R0 ;  /* 0x0000000000207202 */ /* 0x000fe20000000f00 */
[----:B------:R-:W-:Y:S01]  /*1c120*/  IMAD.MOV.U32 R3, RZ, RZ, 0x1f ;  /* 0x0000001fff037424 */ /* 0x000fe200078e00ff */
[----:B------:R-:W-:-:S02]  /*1c130*/  MOV R2, 0x1c150 ;  /* 0x0001c15000027802 */ /* 0x000fc40000000f00 */
[----:B-12-4-:R-:W-:Y:S05]  /*1c140*/  CALL.REL.NOINC `($__internal_31_$__cuda_sm70_shflsync_idx_p) ;  /* 0x0000006000007944 */ /* 0x016fea0003c00000 */
[----:B------:R-:W-:Y:S01]  /*1c150*/  MOV R15, R34 ;  /* 0x00000022000f7202 */ /* 0x000fe20000000f00 */
[----:B------:R-:W-:Y:S05]  /*1c160*/  BRA `(.L_x_1887) ;  /* 0xffffd2b000007947 */ /* 0x000fea000383ffff */
        .weak           $__internal_30_$__cuda_sm70_shflsync_bfly_p
        .type           $__internal_30_$__cuda_sm70_shflsync_bfly_p,@function
        .size           $__internal_30_$__cuda_sm70_shflsync_bfly_p,($__internal_31_$__cuda_sm70_shflsync_idx_p - $__internal_30_$__cuda_sm70_shflsync_bfly_p)
$__internal_30_$__cuda_sm70_shflsync_bfly_p:
[----:B------:R-:W-:Y:S04]  /*1c170*/  WARPSYNC R224 ;  /* 0x000000e000007348 */ /* 0x000fe80003800000 */
[----:B------:R1:W2:Y:S02]  /*1c180*/  SHFL.BFLY PT, R22, R4, R3, R225 ;  /* 0x0c00000304167389 */ /* 0x0002a400000e00e1 */
[----:B-1----:R-:W-:-:S04]  /*1c190*/  MOV R3, 0x0 ;  /* 0x0000000000037802 */ /* 0x002fc80000000f00 */
[----:B--2---:R-:W-:Y:S05]  /*1c1a0*/  RET.REL.NODEC R2 `(_ZN7cutlass13device_kernelIN5flash19enable_sm80_to_sm89INS1_16FlashAttnFwdSm80INS1_25CollectiveMainloopFwdSm80ILi8ELi2ELb0EN4cute5tupleIJNS5_1CILi128EEENS7_ILi64EEENS7_ILi192EEEEEELi192ENS_10bfloat16_tEfNS_4arch4Sm80ELb0ELb0ELb1ELb1ELb1ELb1ELb1ELb1EEENS1_21CollectiveEpilogueFwdINS6_IJS8_SA_S9_EEENS6_IJNS7_ILi1EEESI_SI_EEESC_SE_Li256ELb1ELb1ELb1ELb0EEENS1_36VarlenDynamicPersistentTileSchedulerILi128ELi64ELi256ELi256ELb1ELb1ELb0ELb0ELb1ELb1EEEEEEEEEvNT_6ParamsE) ;  /* 0xfffe3e5002007950 */ /* 0x004fea0003c3ffff */
        .weak           $__internal_31_$__cuda_sm70_shflsync_idx_p
        .type           $__internal_31_$__cuda_sm70_shflsync_idx_p,@function
        .size           $__internal_31_$__cuda_sm70_shflsync_idx_p,($__internal_32_$__cuda_sm70_shflsync_up_p - $__internal_31_$__cuda_sm70_shflsync_idx_p)
$__internal_31_$__cuda_sm70_shflsync_idx_p:
[----:B------:R-:W-:-:S04]  /*1c1b0*/  MOV R34, 0xffffffff ;  /* 0xffffffff00227802 */ /* 0x000fc80000000f00 */
[----:B------:R-:W-:Y:S04]  /*1c1c0*/  WARPSYNC R34 ;  /* 0x0000002200007348 */ /* 0x000fe80003800000 */
[----:B------:R1:W2:Y:S02]  /*1c1d0*/  SHFL.IDX PT, R34, R33, R32, R3 ;  /* 0x0000002021227389 */ /* 0x0002a400000e0003 */
[----:B-1----:R-:W-:-:S04]  /*1c1e0*/  MOV R3, 0x0 ;  /* 0x0000000000037802 */ /* 0x002fc80000000f00 */
[----:B--2---:R-:W-:Y:S05]  /*1c1f0*/  RET.REL.NODEC R2 `(_ZN7cutlass13device_kernelIN5flash19enable_sm80_to_sm89INS1_16FlashAttnFwdSm80INS1_25CollectiveMainloopFwdSm80ILi8ELi2ELb0EN4cute5tupleIJNS5_1CILi128EEENS7_ILi64EEENS7_ILi192EEEEEELi192ENS_10bfloat16_tEfNS_4arch4Sm80ELb0ELb0ELb1ELb1ELb1ELb1ELb1ELb1EEENS1_21CollectiveEpilogueFwdINS6_IJS8_SA_S9_EEENS6_IJNS7_ILi1EEESI_SI_EEESC_SE_Li256ELb1ELb1ELb1ELb0EEENS1_36VarlenDynamicPersistentTileSchedulerILi128ELi64ELi256ELi256ELb1ELb1ELb0ELb0ELb1ELb1EEEEEEEEEvNT_6ParamsE) ;  /* 0xfffe3e0002007950 */ /* 0x004fea0003c3ffff */
        .weak           $__internal_32_$__cuda_sm70_shflsync_up_p
        .type           $__internal_32_$__cuda_sm70_shflsync_up_p,@function
        .size           $__internal_32_$__cuda_sm70_shflsync_up_p,($__internal_33_$__cuda_sm70_votesync_ballot - $__internal_32_$__cuda_sm70_shflsync_up_p)
$__internal_32_$__cuda_sm70_shflsync_up_p:
[----:B------:R-:W-:Y:S02]  /*1c200*/  MOV R4, RZ ;  /* 0x000000ff00047202 */ /* 0x000fe40000000f00 */
[----:B------:R-:W-:-:S04]  /*1c210*/  MOV R12, 0xffffffff ;  /* 0xffffffff000c7802 */ /* 0x000fc80000000f00 */
[----:B------:R-:W-:Y:S04]  /*1c220*/  WARPSYNC R12 ;  /* 0x0000000c00007348 */ /* 0x000fe80003800000 */
[----:B------:R1:W2:Y:S02]  /*1c230*/  SHFL.UP PT, R4, R0, R3, R4 ;  /* 0x0400000300047389 */ /* 0x0002a400000e0004 */
[----:B-1----:R-:W-:-:S04]  /*1c240*/  MOV R3, 0x0 ;  /* 0x0000000000037802 */ /* 0x002fc80000000f00 */
[----:B--2---:R-:W-:Y:S05]  /*1c250*/  RET.REL.NODEC R2 `(_ZN7cutlass13device_kernelIN5flash19enable_sm80_to_sm89INS1_16FlashAttnFwdSm80INS1_25CollectiveMainloopFwdSm80ILi8ELi2ELb0EN4cute5tupleIJNS5_1CILi128EEENS7_ILi64EEENS7_ILi192EEEEEELi192ENS_10bfloat16_tEfNS_4arch4Sm80ELb0ELb0ELb1ELb1ELb1ELb1ELb1ELb1EEENS1_21CollectiveEpilogueFwdINS6_IJS8_SA_S9_EEENS6_IJNS7_ILi1EEESI_SI_EEESC_SE_Li256ELb1ELb1ELb1ELb0EEENS1_36VarlenDynamicPersistentTileSchedulerILi128ELi64ELi256ELi256ELb1ELb1ELb0ELb0ELb1ELb1EEEEEEEEEvNT_6ParamsE) ;  /* 0xfffe3da002007950 */ /* 0x004fea0003c3ffff */
        .weak           $__internal_33_$__cuda_sm70_votesync_ballot
        .type           $__internal_33_$__cuda_sm70_votesync_ballot,@function
        .size           $__internal_33_$__cuda_sm70_votesync_ballot,(.L_x_3147 - $__internal_33_$__cuda_sm70_votesync_ballot)
$__internal_33_$__cuda_sm70_votesync_ballot:
[----:B------:R-:W-:Y:S01]  /*1c260*/  ISETP.NE.U32.AND P0, PT, R0, 0x1, PT ;  /* 0x000000010000780c */ /* 0x000fe20003f05070 */
[----:B------:R-:W-:-:S04]  /*1c270*/  IMAD.MOV.U32 R3, RZ, RZ, -0x1 ;  /* 0xffffffffff037424 */ /* 0x000fc800078e00ff */
[----:B------:R-:W-:Y:S08]  /*1c280*/  WARPSYNC R3 ;  /* 0x0000000300007348 */ /* 0x000ff00003800000 */
[----:B------:R-:W-:-:S04]  /*1c290*/  VOTE.ANY R0, PT, !P0 ;  /* 0x0000000000007806 */ /* 0x000fc800040e0100 */
[----:B------:R-:W-:Y:S01]  /*1c2a0*/  LOP3.LUT R0, R0, R3, RZ, 0xc0, !PT ;  /* 0x0000000300007212 */ /* 0x000fe200078ec0ff */
[----:B------:R-:W-:-:S04]  /*1c2b0*/  IMAD.MOV.U32 R3, RZ, RZ, 0x0 ;  /* 0x00000000ff037424 */ /* 0x000fc800078e00ff */
[----:B------:R-:W-:Y:S05]  /*1c2c0*/  RET.REL.NODEC R2 `(_ZN7cutlass13device_kernelIN5flash19enable_sm80_to_sm89INS1_16FlashAttnFwdSm80INS1_25CollectiveMainloopFwdSm80ILi8ELi2ELb0EN4cute5tupleIJNS5_1CILi128EEENS7_ILi64EEENS7_ILi192EEEEEELi192ENS_10bfloat16_tEfNS_4arch4Sm80ELb0ELb0ELb1ELb1ELb1ELb1ELb1ELb1EEENS1_21CollectiveEpilogueFwdINS6_IJS8_SA_S9_EEENS6_IJNS7_ILi1EEESI_SI_EEESC_SE_Li256ELb1ELb1ELb1ELb0EEENS1_36VarlenDynamicPersistentTileSchedulerILi128ELi64ELi256ELi256ELb1ELb1ELb0ELb0ELb1ELb1EEEEEEEEEvNT_6ParamsE) ;  /* 0xfffe3d3002007950 */ /* 0x000fea0003c3ffff */
.L_x_1942:
        /* <DEDUP_REMOVED lines=11> */
.L_x_3147:


//--------------------- .text._ZN7cutlass13device_kernelIN5flash19enable_sm80_to_sm89INS1_16FlashAttnFwdSm80INS1_25CollectiveMainloopFwdSm80ILi8ELi2ELb0EN4cute5tupleIJNS5_1CILi128EEENS7_ILi64EEENS7_ILi192EEEEEELi192ENS_10bfloat16_tEfNS_4arch4Sm80ELb0ELb1ELb1ELb0ELb1ELb0ELb1ELb1EEENS1_21CollectiveEpilogueFwdINS6_IJS8_SA_S9_EEENS6_IJNS7_ILi1EEESI_SI_EEESC_SE_Li256ELb0ELb1ELb1ELb0EEENS1_19SingleTileSchedulerILb0ELb1ELb1ELi128EEEEEEEEEvNT_6ParamsE --------------------------
	.section	.text._ZN7cutlass13device_kernelIN5flash19enable_sm80_to_sm89INS1_16FlashAttnFwdSm80INS1_25CollectiveMainloopFwdSm80ILi8ELi2ELb0EN4cute5tupleIJNS5_1CILi128EEENS7_ILi64EEENS7_ILi192EEEEEELi192ENS_10bfloat16_tEfNS_4arch4Sm80ELb0ELb1ELb1ELb0ELb1ELb0ELb1ELb1EEENS1_21CollectiveEpilogueFwdINS6_IJS8_SA_S9_EEENS6_IJNS7_ILi1EEESI_SI_EEESC_SE_Li256ELb0ELb1ELb1ELb0EEENS1_19SingleTileSchedulerILb0ELb1ELb1ELi128EEEEEEEEEvNT_6ParamsE,"ax",@progbits
	.sectioninfo	@"SHI_REGISTERS=250"
	.align	128
.text._ZN7cutlass13device_kernelIN5flash19enable_sm80_to_sm89INS1_16FlashAttnFwdSm80INS1_25CollectiveMainloopFwdSm80ILi8ELi2ELb0EN4cute5tupleIJNS5_1CILi128EEENS7_ILi64EEENS7_ILi192EEEEEELi192ENS_10bfloat16_tEfNS_4arch4Sm80ELb0ELb1ELb1ELb0ELb1ELb0ELb1ELb1EEENS1_21CollectiveEpilogueFwdINS6_IJS8_SA_S9_EEENS6_IJNS7_ILi1EEESI_SI_EEESC_SE_Li256ELb0ELb1ELb1ELb0EEENS1_19SingleTileSchedulerILb0ELb1ELb1ELi128EEEEEEEEEvNT_6ParamsE:
        .type           _ZN7cutlass13device_kernelIN5flash19enable_sm80_to_sm89INS1_16FlashAttnFwdSm80INS1_25CollectiveMainloopFwdSm80ILi8ELi2ELb0EN4cute5tupleIJNS5_1CILi128EEENS7_ILi64EEENS7_ILi192EEEEEELi192ENS_10bfloat16_tEfNS_4arch4Sm80ELb0ELb1ELb1ELb0ELb1ELb0ELb1ELb1EEENS1_21CollectiveEpilogueFwdINS6_IJS8_SA_S9_EEENS6_IJNS7_ILi1EEESI_SI_EEESC_SE_Li256ELb0ELb1ELb1ELb0EEENS1_19SingleTileSchedulerILb0ELb1ELb1ELi128EEEEEEEEEvNT_6ParamsE,@function
        .size           _ZN7cutlass13device_kernelIN5flash19enable_sm80_to_sm89INS1_16FlashAttnFwdSm80INS1_25CollectiveMainloopFwdSm80ILi8ELi2ELb0EN4cute5tupleIJNS5_1CILi128EEENS7_ILi64EEENS7_ILi192EEEEEELi192ENS_10bfloat16_tEfNS_4arch4Sm80ELb0ELb1ELb1ELb0ELb1ELb0ELb1ELb1EEENS1_21CollectiveEpilogueFwdINS6_IJS8_SA_S9_EEENS6_IJNS7_ILi1EEESI_SI_EEESC_SE_Li256ELb0ELb1ELb1ELb0EEENS1_19SingleTileSchedulerILb0ELb1ELb1ELi128EEEEEEEEEvNT_6ParamsE,(.L_x_3152 - _ZN7cutlass13device_kernelIN5flash19enable_sm80_to_sm89INS1_16FlashAttnFwdSm80INS1_25CollectiveMainloopFwdSm80ILi8ELi2ELb0EN4cute5tupleIJNS5_1CILi128EEENS7_ILi64EEENS7_ILi192EEEEEELi192ENS_10bfloat16_tEfNS_4arch4Sm80ELb0ELb1ELb1ELb0ELb1ELb0ELb1ELb1EEENS1_21CollectiveEpilogueFwdINS6_IJS8_SA_S9_EEENS6_IJNS7_ILi1EEESI_SI_EEESC_SE_Li256ELb0ELb1ELb1ELb0EEENS1_19SingleTileSchedulerILb0ELb1ELb1ELi128EEEEEEEEEvNT_6ParamsE)
        .other          _ZN7cutlass13device_kernelIN5flash19enable_sm80_to_sm89INS1_16FlashAttnFwdSm80INS1_25CollectiveMainloopFwdSm80ILi8ELi2ELb0EN4cute5tupleIJNS5_1CILi128EEENS7_ILi64EEENS7_ILi192EEEEEELi192ENS_10bfloat16_tEfNS_4arch4Sm80ELb0ELb1ELb1ELb0ELb1ELb0ELb1ELb1EEENS1_21CollectiveEpilogueFwdINS6_IJS8_SA_S9_EEENS6_IJNS7_ILi1EEESI_SI_EEESC_SE_Li256ELb0ELb1ELb1ELb0EEENS1_19SingleTileSchedulerILb0ELb1ELb1ELi128EEEEEEEEEvNT_6ParamsE,@"STO_CUDA_ENTRY STV_DEFAULT"
_ZN7cutlass13device_kernelIN5flash19enable_sm80_to_sm89INS1_16FlashAttnFwdSm80INS1_25CollectiveMainloopFwdSm80ILi8ELi2ELb0EN4cute5tupleIJNS5_1CILi128EEENS7_ILi64EEENS7_ILi192EEEEEELi192ENS_10bfloat16_tEfNS_4arch4Sm80ELb0ELb1ELb1ELb0ELb1ELb0ELb1ELb1EEENS1_21CollectiveEpilogueFwdINS6_IJS8_SA_S9_EEENS6_IJNS7_ILi1EEESI_SI_EEESC_SE_Li256ELb0ELb1ELb1ELb0EEENS1_19SingleTileSchedulerILb0ELb1ELb1ELi128EEEEEEEEEvNT_6ParamsE:
        /* <DEDUP_REMOVED lines=17> */
.L_x_1943:
[----:B------:R-:W-:Y:S02]  /*0110*/  ULDC.64 UR4, c[0x0][0x550] ;  /* 0x0001540000047ab9 */ /* 0x000fe40000000a00 */
[----:B------:R-:W-:Y:S02]  /*0120*/  UISETP.NE.AND UP0, UPT, UR4, 0x1, UPT ;  /* 0x000000010400788c */ /* 0x000fe4000bf05270 */
[----:B------:R-:W-:-:S02]  /*0130*/  UIMAD.WIDE.U32 UR10, UR6, UR5, URZ ;  /* 0x00000005060a72a5 */ /* 0x000fc4000f8e003f */
[----:B------:R-:W-:Y:S02]  /*0140*/  ULDC UR4, c[0x0][0x558] ;  /* 0x0001560000047ab9 */ /* 0x000fe40000000800 */
[----:B------:R-:W-:-:S05]  /*0150*/  UMOV UR14, UR6 ;  /* 0x00000006000e7c82 */ /* 0x000fca0008000000 */
[----:B------:R-:W-:-:S03]  /*0160*/  @UP0 USHF.R.U32.HI UR14, URZ, UR4, UR11 ;  /* 0x000000043f0e0299 */ /* 0x000fc6000801160b */
.L_x_1944:
[----:B------:R-:W-:Y:S01]  /*0170*/  ISETP.LE.AND P0, PT, RZ, UR8, PT ;  /* 0x00000008ff007c0c */ /* 0x000fe2000bf03270 */
[----:B------:R-:W-:Y:S02]  /*0180*/  UIADD3 UR4, -UR14, URZ, URZ ;  /* 0x0000003f0e047290 */ /* 0x000fe4000fffe13f */
[----:B------:R-:W-:Y:S02]  /*0190*/  ULDC UR7, c[0x0][0x550] ;  /* 0x0001540000077ab9 */ /* 0x000fe40000000800 */
[----:B------:R-:W-:-:S08]  /*01a0*/  UIMAD UR7, UR4, UR7, UR6 ;  /* 0x00000007040772a4 */ /* 0x000fd0000f8e0206 */
[----:B------:R-:W-:Y:S05]  /*01b0*/  @!P0 EXIT ;  /* 0x000000000000894d */ /* 0x000fea0003800000 */
[----:B------:R-:W-:Y:S01]  /*01c0*/  ULDC.64 UR4, c[0x0][0x370] ;  /* 0x0000dc0000047ab9 */ /* 0x000fe20000000a00 */
[----:B------:R-:W-:Y:S01]  /*01d0*/  IMAD.MOV.U32 R202, RZ, RZ, RZ ;  /* 0x000000ffffca7224 */ /* 0x000fe200078e00ff */
[----:B------:R-:W-:Y:S02]  /*01e0*/  UISETP.NE.U32.AND UP0, UPT, URZ, UR4, UPT ;  /* 0x000000043f00728c */ /* 0x000fe4000bf05070 */
[----:B------:R-:W-:Y:S02]  /*01f0*/  ULDC.64 UR10, c[0x0][0x370] ;  /* 0x0000dc00000a7ab9 */ /* 0x000fe40000000a00 */
[----:B------:R-:W-:Y:S01]  /*0200*/  UISETP.NE.AND.EX UP0, UPT, URZ, UR5, UPT, UP0 ;  /* 0x000000053f00728c */ /* 0x000fe2000bf05300 */
[----:B------:R-:W1:Y:S01]  /*0210*/  S2UR UR6, SR_CTAID.X ;  /* 0x00000000000679c3 */ /* 0x000e620000002500 */
[----:B------:R-:W-:Y:S02]  /*0220*/  ULDC UR12, c[0x0][0x2ac] ;  /* 0x0000ab00000c7ab9 */ /* 0x000fe40000000800 */
[----:B------:R-:W-:-:S02]  /*0230*/  ULDC.64 UR20, c[0x0][0x118] ;  /* 0x0000460000147ab9 */ /* 0x000fc40000000a00 */
[----:B------:R-:W-:-:S05]  /*0240*/  PLOP3.LUT P0, PT, PT, PT, UP0, 0x80, 0x0 ;  /* 0x000000000000781c */ /* 0x000fca0003f0f008 */
[----:B------:R-:W-:Y:S02]  /*0250*/  @UP0 UMOV UR4, 0x4 ;  /* 0x0000000400040882 */ /* 0x000fe40000000000 */
[----:B------:R-:W-:-:S06]  /*0260*/  @UP0 UIMAD.WIDE UR4, UR8, UR4, UR10 ;  /* 0x00000004080402a5 */ /* 0x000fcc000f8e020a */
[----:B------:R-:W-:Y:S01]  /*0270*/  MOV R2, UR4 ;  /* 0x0000000400027c02 */ /* 0x000fe20008000f00 */
[----:B------:R-:W-:Y:S01]  /*0280*/  ULDC UR4, c[0x0][0x2c4] ;  /* 0x0000b10000047ab9 */ /* 0x000fe20000000800 */
[----:B------:R-:W-:Y:S01]  /*0290*/  IMAD.U32 R3, RZ, RZ, UR5 ;  /* 0x00000005ff037e24 */ /* 0x000fe2000f8e00ff */
[----:B------:R-:W-:Y:S02]  /*02a0*/  UISETP.NE.AND UP1, UPT, UR4, 0x1, UPT ;  /* 0x000000010400788c */ /* 0x000fe4000bf25270 */
[----:B-1----:R-:W-:Y:S02]  /*02b0*/  USHF.L.U32 UR24, UR6, 0x7, URZ ;  /* 0x0000000706187899 */ /* 0x002fe4000800063f */
[----:B------:R1:W5:Y:S01]  /*02c0*/  @P0 LDG.E R202, [R2.64] ;  /* 0x0000001402ca0981 */ /* 0x000362000c1e1900 */
[----:B------:R-:W-:Y:S02]  /*02d0*/  ULDC.64 UR4, c[0x0][0x2c8] ;  /* 0x0000b20000047ab9 */ /* 0x000fe40000000a00 */
[----:B------:R-:W-:-:S04]  /*02e0*/  UIADD3 UR9, UR24, 0x7f, URZ ;  /* 0x0000007f18097890 */ /* 0x000fc8000fffe03f */
[----:B------:R-:W-:-:S04]  /*02f0*/  @UP1 UIADD3 UR10, UR24, 0x7f, URZ ;  /* 0x0000007f180a1890 */ /* 0x000fc8000fffe03f */
[----:B------:R-:W-:-:S03]  /*0300*/  UIMAD.WIDE.U32 UR10, UR10, UR4, URZ ;  /* 0x000000040a0a72a5 */ /* 0x000fc6000f8e003f */
[----:B------:R-:W-:Y:S02]  /*0310*/  ULDC UR4, c[0x0][0x1d0] ;  /* 0x0000740000047ab9 */ /* 0x000fe40000000800 */
[----:B------:R-:W-:Y:S02]  /*0320*/  @UP1 USHF.R.U32.HI UR9, URZ, UR5, UR11 ;  /* 0x000000053f091299 */ /* 0x000fe4000801160b */
[----:B------:R-:W-:Y:S02]  /*0330*/  UIMAD UR12, UR12, UR4, URZ ;  /* 0x000000040c0c72a4 */ /* 0x000fe4000f8e023f */
[----:B------:R-:W-:Y:S02]  /*0340*/  UMOV UR10, 0x1 ;  /* 0x00000001000a7882 */ /* 0x000fe40000000000 */
[----:B------:R-:W-:Y:S02]  /*0350*/  ULDC.64 UR4, c[0x0][0x328] ;  /* 0x0000ca0000047ab9 */ /* 0x000fe40000000a00 */
[----:B------:R-:W-:-:S02]  /*0360*/  UISETP.LE.AND UP0, UPT, UR10, UR5, UPT ;  /* 0x000000050a00728c */ /* 0x000fc4000bf03270 */
[----:B------:R-:W-:Y:S02]  /*0370*/  ULDC UR11, c[0x0][0x168] ;  /* 0x00005a00000b7ab9 */ /* 0x000fe40000000800 */
[----:B------:R-:W-:Y:S02]  /*0380*/  UIADD3 UR11, UR12, -UR11, UR10 ;  /* 0x8000000b0c0b7290 */ /* 0x000fe4000fffe00a */
[----:B------:R-:W-:Y:S02]  /*0390*/  PLOP3.LUT P0, PT, PT, PT, UP0, 0x40, 0x0 ;  /* 0x000000000000781c */ /* 0x000fe40003f0e808 */
[----:B------:R-:W-:-:S04]  /*03a0*/  UIADD3 UR5, UR11, UR9, URZ ;  /* 0x000000090b057290 */ /* 0x000fc8000fffe03f */
[----:B------:R-:W-:-:S07]  /*03b0*/  UIADD3 UR9, UR5, UR4, URZ ;  /* 0x0000000405097290 */ /* 0x000fce000fffe03f */
[----:B------:R-:W-:Y:S05]  /*03c0*/  @P0 BRA `(.L_x_1945) ;  /* 0x0000016000000947 */ /* 0x000fea0003800000 */
[----:B-1----:R-:W-:Y:S01]  /*03d0*/  ISETP.LT.AND P0, PT, RZ, UR5, PT ;  /* 0x00000005ff007c0c */ /* 0x002fe2000bf01270 */
        /* <DEDUP_REMOVED lines=11> */
.L_x_1946:
[----:B------:R-:W-:Y:S02]  /*0490*/  ULDC UR4, c[0x0][0x32c] ;  /* 0x0000cb0000047ab9 */ /* 0x000fe40000000800 */
[----:B------:R-:W-:-:S03]  /*04a0*/  UISETP.NE.AND UP2, UPT, UR10, UR4, UPT ;  /* 0x000000040a00728c */ /* 0x000fc6000bf45270 */
[----:B------:R-:W-:Y:S02]  /*04b0*/  ULDC.64 UR4, c[0x0][0x330] ;  /* 0x0000cc0000047ab9 */ /* 0x000fe40000000a00 */
[----:B------:R-:W-:-:S07]  /*04c0*/  UIMAD.WIDE.U32 UR16, UR11, UR4, URZ ;  /* 0x000000040b1072a5 */ /* 0x000fce000f8e003f */
[----:B------:R-:W-:Y:S02]  /*04d0*/  @UP2 UMOV UR13, UR17 ;  /* 0x00000011000d2c82 */ /* 0x000fe40008000000 */
[----:B------:R-:W-:Y:S02]  /*04e0*/  @UP2 USHF.R.U32.HI UR11, URZ, UR5, UR13 ;  /* 0x000000053f0b2299 */ /* 0x000fe4000801160d */
.L_x_1947:
[----:B------:R-:W-:Y:S02]  /*04f0*/  ULDC UR4, c[0x0][0x32c] ;  /* 0x0000cb0000047ab9 */ /* 0x000fe40000000800 */
[----:B------:R-:W-:-:S04]  /*0500*/  UIMAD UR4, UR11, UR4, UR4 ;  /* 0x000000040b0472a4 */ /* 0x000fc8000f8e0204 */
[----:B------:R-:W-:-:S04]  /*0510*/  UISETP.LT.AND UP2, UPT, UR9, UR4, UPT ;  /* 0x000000040900728c */ /* 0x000fc8000bf41270 */
[----:B------:R-:W-:Y:S02]  /*0520*/  USEL UR9, UR9, UR4, UP2 ;  /* 0x0000000409097287 */ /* 0x000fe40009000000 */
.L_x_1945:
[----:B-1----:R-:W-:Y:S01]  /*0530*/  UIADD3 UR10, UR12, 0x3f, URZ ;  /* 0x0000003f0c0a7890 */ /* 0x002fe2000fffe03f */
        /* <DEDUP_REMOVED lines=33> */
.L_x_1949:
[----:B------:R-:W-:Y:S02]  /*0750*/  ULDC UR4, c[0x0][0x32c] ;  /* 0x0000cb0000047ab9 */ /* 0x000fe40000000800 */
[----:B------:R-:W-:-:S03]  /*0760*/  UISETP.NE.AND UP2, UPT, UR4, 0x1, UPT ;  /* 0x000000010400788c */ /* 0x000fc6000bf45270 */
[----:B------:R-:W-:Y:S02]  /*0770*/  ULDC.64 UR4, c[0x0][0x330] ;  /* 0x0000cc0000047ab9 */ /* 0x000fe40000000a00 */
[----:B------:R-:W-:-:S07]  /*0780*/  UIMAD.WIDE.U32 UR16, UR11, UR4, URZ ;  /* 0x000000040b1072a5 */ /* 0x000fce000f8e003f */
[----:B------:R-:W-:Y:S02]  /*0790*/  @UP2 UMOV UR13, UR17 ;  /* 0x00000011000d2c82 */ /* 0x000fe40008000000 */
[----:B------:R-:W-:Y:S02]  /*07a0*/  @UP2 USHF.R.U32.HI UR11, URZ, UR5, UR13 ;  /* 0x000000053f0b2299 */ /* 0x000fe4000801160d */
.L_x_1950:
[----:B------:R-:W-:Y:S02]  /*07b0*/  ULDC UR4, c[0x0][0x32c] ;  /* 0x0000cb0000047ab9 */ /* 0x000fe40000000800 */
[----:B------:R-:W-:-:S04]  /*07c0*/  UIMAD UR4, UR11, UR4, URZ ;  /* 0x000000040b0472a4 */ /* 0x000fc8000f8e023f */
[----:B------:R-:W-:-:S04]  /*07d0*/  UISETP.LT.AND UP2, UPT, UR10, UR4, UPT ;  /* 0x000000040a00728c */ /* 0x000fc8000bf41270 */
[----:B------:R-:W-:-:S04]  /*07e0*/  USEL UR10, UR10, UR4, !UP2 ;  /* 0x000000040a0a7287 */ /* 0x000fc8000d000000 */
.L_x_1948:
        /* <DEDUP_REMOVED lines=16> */
[-C--:B------:R-:W-:Y:S01]  /*08f0*/  IABS R2, R0.reuse ;  /* 0x0000000000027213 */ /* 0x080fe20000000000 */
[----:B------:R-:W-:Y:S01]  /*0900*/  UIADD3 UR17, -UR11, UR17, URZ ;  /* 0x000000110b117290 */ /* 0x000fe2000fffe13f */
[----:B------:R-:W-:Y:S02]  /*0910*/  IABS R0, R0 ;  /* 0x0000000000007213 */ /* 0x000fe40000000000 */
[----:B------:R1:W2:Y:S03]  /*0920*/  R2UR UR16, R2 ;  /* 0x00000000021073c2 */ /* 0x0002a600000e0000 */
[----:B------:R-:W-:Y:S01]  /*0930*/  IMAD.U32 R4, RZ, RZ, UR17 ;  /* 0x00000011ff047e24 */ /* 0x000fe2000f8e00ff */
[----:B------:R-:W-:Y:S01]  /*0940*/  ULOP3.LUT UR17, UR17, UR5, URZ, 0x3c, !UPT ;  /* 0x0000000511117292 */ /* 0x000fe2000f8e3c3f */
[----:B------:R-:W-:-:S04]  /*0950*/  IMAD.MOV R0, RZ, RZ, -R0 ;  /* 0x000000ffff007224 */ /* 0x000fc800078e0a00 */
[----:B------:R-:W3:Y:S01]  /*0960*/  R2UR UR10, R0 ;  /* 0x00000000000a73c2 */ /* 0x000ee200000e0000 */
[----:B-1----:R-:W-:Y:S01]  /*0970*/  IABS R2, R4 ;  /* 0x0000000400027213 */ /* 0x002fe20000000000 */
[----:B--2---:R-:W1:Y:S06]  /*0980*/  I2F.RP R5, UR16 ;  /* 0x0000001000057d06 */ /* 0x004e6c0008209400 */
[----:B------:R-:W2:Y:S02]  /*0990*/  R2UR UR13, R2 ;  /* 0x00000000020d73c2 */ /* 0x000ea400000e0000 */
[----:B-1----:R-:W1:Y:S02]  /*09a0*/  MUFU.RCP R3, R5 ;  /* 0x0000000500037308 */ /* 0x002e640000001000 */
[----:B-1----:R-:W-:-:S06]  /*09b0*/  IADD3 R3, R3, 0xffffffe, RZ ;  /* 0x0ffffffe03037810 */ /* 0x002fcc0007ffe0ff */
[----:B------:R-:W1:Y:S02]  /*09c0*/  F2I.FTZ.U32.TRUNC.NTZ R3, R3 ;  /* 0x0000000300037305 */ /* 0x000e64000021f000 */
[----:B-1----:R-:W1:Y:S02]  /*09d0*/  R2UR UR19, R3 ;  /* 0x00000000031373c2 */ /* 0x002e6400000e0000 */
[----:B-1----:R-:W-:-:S04]  /*09e0*/  UIADD3 UR4, URZ, -UR19, URZ ;  /* 0x800000133f047290 */ /* 0x002fc8000fffe03f */
[----:B------:R-:W-:-:S04]  /*09f0*/  UIMAD UR4, UR4, UR16, URZ ;  /* 0x00000010040472a4 */ /* 0x000fc8000f8e023f */
[----:B------:R-:W-:-:S04]  /*0a00*/  UIMAD.WIDE.U32 UR18, UR19, UR4, UR18 ;  /* 0x00000004131272a5 */ /* 0x000fc8000f8e0012 */
[----:B--2---:R-:W-:-:S04]  /*0a10*/  UIMAD.WIDE.U32 UR18, UR19, UR13, URZ ;  /* 0x0000000d131272a5 */ /* 0x004fc8000f8e003f */
[----:B---3--:R-:W-:-:S04]  /*0a20*/  UIMAD UR10, UR19, UR10, UR13 ;  /* 0x0000000a130a72a4 */ /* 0x008fc8000f8e020d */
        /* <DEDUP_REMOVED lines=10> */
.L_x_1951:
        /* <DEDUP_REMOVED lines=72> */
[----:B------:R1:W2:Y:S01]  /*0f50*/  @P2 LDG.E R4, [R4.64] ;  /* 0x0000001404042981 */ /* 0x0002a2000c1e1900 */
[-C--:B------:R-:W-:Y:S01]  /*0f60*/  LEA.HI R20, R94, R7.reuse, RZ, 0x3 ;  /* 0x000000075e147211 */ /* 0x080fe200078f18ff */
[----:B------:R-:W-:Y:S01]  /*0f70*/  UIMAD UR9, UR9, UR4, URZ ;  /* 0x00000004090972a4 */ /* 0x000fe2000f8e023f */
[----:B------:R-:W-:Y:S01]  /*0f80*/  PLOP3.LUT P0, PT, PT, PT, UP1, 0x80, 0x0 ;  /* 0x000000000000781c */ /* 0x000fe20003f0f018 */
[----:B------:R-:W-:Y:S01]  /*0f90*/  UIMAD.WIDE.U32 UR16, UR14, UR4, URZ ;  /* 0x000000040e1072a5 */ /* 0x000fe2000f8e003f */
[----:B------:R-:W-:Y:S01]  /*0fa0*/  LOP3.LUT R0, R20, 0xfffffff8, RZ, 0xc0, !PT ;  /* 0xfffffff814007812 */ /* 0x000fe200078ec0ff */
[----:B------:R-:W-:Y:S01]  /*0fb0*/  UIMAD UR9, UR14, UR5, UR9 ;  /* 0x000000050e0972a4 */ /* 0x000fe2000f8e0209 */
[----:B------:R-:W-:Y:S01]  /*0fc0*/  SHF.R.S32.HI R20, RZ, 0x3, R20 ;  /* 0x00000003ff147819 */ /* 0x000fe20000011414 */
[----:B------:R-:W-:Y:S01]  /*0fd0*/  USHF.R.S32.HI UR10, URZ, 0x1f, UR8 ;  /* 0x0000001f3f0a7899 */ /* 0x000fe20008011408 */
[-C--:B------:R-:W-:Y:S01]  /*0fe0*/  LEA.HI R21, R94, R7.reuse, RZ, 0x4 ;  /* 0x000000075e157211 */ /* 0x080fe200078f20ff */
        /* <DEDUP_REMOVED lines=10> */
[----:B------:R-:W-:Y:S01]  /*1090*/  IADD3 R2, R201, UR24, RZ ;  /* 0x00000018c9027c10 */ /* 0x000fe2000fffe0ff */
[----:B------:R-:W-:Y:S01]  /*10a0*/  ULDC UR4, c[0x0][0x168] ;  /* 0x00005a0000047ab9 */ /* 0x000fe20000000800 */
[----:B------:R-:W-:Y:S01]  /*10b0*/  IMAD.MOV.U32 R188, RZ, RZ, 0x10 ;  /* 0x00000010ffbc7424 */ /* 0x000fe200078e00ff */
[----:B------:R-:W-:Y:S01]  /*10c0*/  UIADD3 UR5, UR17, UR5, URZ ;  /* 0x0000000511057290 */ /* 0x000fe2000fffe03f */
[----:B------:R-:W-:Y:S01]  /*10d0*/  IMAD.U32 R9, RZ, RZ, UR17 ;  /* 0x00000011ff097e24 */ /* 0x000fe2000f8e00ff */
[----:B------:R-:W-:Y:S01]  /*10e0*/  LEA.HI R11, R94, R7, RZ, 0x6 ;  /* 0x000000075e0b7211 */ /* 0x000fe200078f30ff */
[----:B------:R-:W-:Y:S01]  /*10f0*/  @P1 IMAD.HI.U32 R0, R2, c[0x0][0x2c8], RZ ;  /* 0x0000b20002001a27 */ /* 0x000fe200078e00ff */
[----:B------:R-:W-:Y:S01]  /*1100*/  IADD3 R10, R207, 0x40, RZ ;  /* 0x00000040cf0a7810 */ /* 0x000fe20007ffe0ff */
[----:B------:R-:W-:Y:S01]  /*1110*/  BSSY B0, `(.L_x_1953) ;  /* 0x0000041000007945 */ /* 0x000fe20003800000 */
[----:B------:R-:W-:Y:S01]  /*1120*/  LOP3.LUT P1, RZ, R209, 0x4, RZ, 0xc0, !PT ;  /* 0x00000004d1ff7812 */ /* 0x000fe2000782c0ff */
[----:B------:R-:W-:Y:S01]  /*1130*/  IMAD.MOV.U32 R3, RZ, RZ, R2 ;  /* 0x000000ffff037224 */ /* 0x000fe200078e0002 */
[----:B------:R-:W-:Y:S01]  /*1140*/  @P0 SHF.R.U32.HI R3, RZ, c[0x0][0x2cc], R0 ;  /* 0x0000b300ff030a19 */ /* 0x000fe20000011600 */
[----:B------:R-:W-:Y:S01]  /*1150*/  IMAD.U32 R8, RZ, RZ, UR16 ;  /* 0x00000010ff087e24 */ /* 0x000fe2000f8e00ff */
[----:B------:R-:W-:Y:S01]  /*1160*/  ISETP.GE.AND P3, PT, R10, c[0x0][0x198], PT ;  /* 0x000066000a007a0c */ /* 0x000fe20003f66270 */
[----:B------:R-:W-:Y:S01]  /*1170*/  IMAD.U32 R9, RZ, RZ, UR5 ;  /* 0x00000005ff097e24 */ /* 0x000fe2000f8e00ff */
[--C-:B------:R-:W-:Y:S01]  /*1180*/  SHF.R.S32.HI R0, RZ, 0x1f, R3.reuse ;  /* 0x0000001fff007819 */ /* 0x100fe20000011403 */
[----:B-1----:R-:W-:Y:S01]  /*1190*/  IMAD.MOV R5, RZ, RZ, -R3 ;  /* 0x000000ffff057224 */ /* 0x002fe200078e0a03 */
[----:B------:R-:W-:Y:S01]  /*11a0*/  ULDC UR5, c[0x0][0x2c4] ;  /* 0x0000b10000057ab9 */ /* 0x000fe20000000800 */
[----:B------:R-:W-:Y:S01]  /*11b0*/  IMAD.WIDE.U32 R8, R3, c[0x0][0x1b0], R8 ;  /* 0x00006c0003087a25 */ /* 0x000fe200078e0008 */
[----:B------:R-:W-:-:S03]  /*11c0*/  UIMAD UR4, UR5, UR4, URZ ;  /* 0x00000004050472a4 */ /* 0x000fc6000f8e023f */
[----:B------:R-:W-:Y:S02]  /*11d0*/  IMAD R2, R5, c[0x0][0x2c4], R2 ;  /* 0x0000b10005027a24 */ /* 0x000fe400078e0202 */
[----:B------:R-:W-:Y:S02]  /*11e0*/  IMAD R0, R0, c[0x0][0x1b0], RZ ;  /* 0x00006c0000007a24 */ /* 0x000fe400078e02ff */
[----:B------:R-:W-:Y:S01]  /*11f0*/  IMAD.SHL.U32 R11, R11, 0x8, RZ ;  /* 0x000000080b0b7824 */ /* 0x000fe200078e00ff */
[----:B------:R-:W-:Y:S01]  /*1200*/  SHF.R.S32.HI R5, RZ, 0x1f, R2 ;  /* 0x0000001fff057819 */ /* 0x000fe20000011402 */
[----:B------:R-:W-:Y:S01]  /*1210*/  IMAD R3, R3, c[0x0][0x1b4], R0 ;  /* 0x00006d0003037a24 */ /* 0x000fe200078e0200 */
[----:B------:R-:W-:-:S03]  /*1220*/  LOP3.LUT R0, R21, 0xfffffff0, RZ, 0xc0, !PT ;  /* 0xfffffff015007812 */ /* 0x000fc600078ec0ff */
[----:B------:R-:W-:Y:S02]  /*1230*/  IMAD R5, R5, c[0x0][0x1a8], RZ ;  /* 0x00006a0005057a24 */ /* 0x000fe400078e02ff */
[----:B------:R-:W-:Y:S02]  /*1240*/  IMAD.IADD R9, R9, 0x1, R3 ;  /* 0x0000000109097824 */ /* 0x000fe400078e0203 */
[----:B------:R-:W-:Y:S02]  /*1250*/  IMAD.IADD R19, R7, 0x1, -R0 ;  /* 0x0000000107137824 */ /* 0x000fe400078e0a00 */
[C---:B------:R-:W-:Y:S02]  /*1260*/  IMAD R5, R2.reuse, c[0x0][0x1ac], R5 ;  /* 0x00006b0002057a24 */ /* 0x040fe400078e0205 */
[----:B------:R-:W-:Y:S01]  /*1270*/  IMAD.WIDE.U32 R2, R2, c[0x0][0x1a8], R8 ;  /* 0x00006a0002027a25 */ /* 0x000fe200078e0008 */
[----:B------:R-:W-:Y:S02]  /*1280*/  SHF.R.S32.HI R0, RZ, 0x1f, R19 ;  /* 0x0000001fff007819 */ /* 0x000fe40000011413 */
[----:B------:R-:W-:Y:S01]  /*1290*/  SHF.R.U32.HI R9, RZ, 0x3, R200 ;  /* 0x00000003ff097819 */ /* 0x000fe200000116c8 */
[----:B------:R-:W-:Y:S01]  /*12a0*/  IMAD.IADD R3, R3, 0x1, R5 ;  /* 0x0000000103037824 */ /* 0x000fe200078e0205 */
[----:B------:R-:W-:-:S02]  /*12b0*/  LEA R5, P0, R2, c[0x0][0x160], 0x1 ;  /* 0x0000580002057a11 */ /* 0x000fc400078008ff */
[----:B------:R-:W-:Y:S02]  /*12c0*/  LEA.HI R0, R0, R19, RZ, 0x3 ;  /* 0x0000001300007211 */ /* 0x000fe400078f18ff */
[----:B------:R-:W-:Y:S01]  /*12d0*/  LEA.HI.X R3, R2, c[0x0][0x164], R3, 0x1, P0 ;  /* 0x0000590002037a11 */ /* 0x000fe200000f0c03 */
[----:B------:R1:W3:Y:S01]  /*12e0*/  SHFL.IDX PT, R12, R5, RZ, 0x181f ;  /* 0x00181fff050c7589 */ /* 0x0002e200000e0000 */
[----:B------:R-:W-:Y:S02]  /*12f0*/  LOP3.LUT R2, R0, 0xfffffff8, RZ, 0xc0, !PT ;  /* 0xfffffff800027812 */ /* 0x000fe400078ec0ff */
[----:B------:R-:W-:Y:S01]  /*1300*/  LOP3.LUT P0, RZ, R209, 0x2, RZ, 0xc0, !PT ;  /* 0x00000002d1ff7812 */ /* 0x000fe2000780c0ff */
[----:B------:R1:W4:Y:S01]  /*1310*/  SHFL.IDX PT, R13, R3, RZ, 0x181f ;  /* 0x00181fff030d7589 */ /* 0x00032200000e0000 */
[----:B------:R-:W-:Y:S01]  /*1320*/  LOP3.LUT R200, R200, 0x38, R207, 0xf8, !PT ;  /* 0x00000038c8c87812 */ /* 0x000fe200078ef8cf */
[----:B------:R-:W-:Y:S01]  /*1330*/  IMAD.IADD R19, R19, 0x1, -R2 ;  /* 0x0000000113137824 */ /* 0x000fe200078e0a02 */
[----:B------:R-:W-:-:S02]  /*1340*/  IADD3 R2, R20, UR24, RZ ;  /* 0x0000001814027c10 */ /* 0x000fc4000fffe0ff */
[----:B------:R-:W-:Y:S02]  /*1350*/  LOP3.LUT R200, R200, R9, RZ, 0x3c, !PT ;  /* 0x00000009c8c87212 */ /* 0x000fe400078e3cff */
[----:B------:R-:W-:Y:S02]  /*1360*/  ISETP.GE.AND P5, PT, R2, UR4, PT ;  /* 0x0000000402007c0c */ /* 0x000fe4000bfa6270 */
[----:B------:R-:W-:Y:S02]  /*1370*/  IADD3 R9, R207, 0x80, RZ ;  /* 0x00000080cf097810 */ /* 0x000fe40007ffe0ff */
[----:B------:R-:W-:Y:S02]  /*1380*/  LOP3.LUT R200, R200, 0xfffffe00, R11, 0xf8, !PT ;  /* 0xfffffe00c8c87812 */ /* 0x000fe400078ef80b */
[----:B------:R-:W-:Y:S01]  /*1390*/  ISETP.GE.AND P4, PT, R9, c[0x0][0x198], PT ;  /* 0x0000660009007a0c */ /* 0x000fe20003f86270 */
[----:B--2---:R2:W1:Y:S02]  /*13a0*/  @P2 R2UR UR9, R4 ;  /* 0x00000000040923c2 */ /* 0x00446400000e0000 */
[----:B-1----:R-:W-:Y:S01]  /*13b0*/  @!UP2 UMOV UR9, UR8 ;  /* 0x000000080009ac82 */ /* 0x002fe20008000000 */
[----:B------:R-:W-:-:S02]  /*13c0*/  ISETP.GE.AND P2, PT, R207, c[0x0][0x198], PT ;  /* 0x00006600cf007a0c */ /* 0x000fc40003f46270 */
[----:B--2---:R-:W-:Y:S01]  /*13d0*/  P2R R4, PR, RZ, 0x1 ;  /* 0x00000001ff047803 */ /* 0x004fe20000000000 */
[----:B------:R-:W-:Y:S01]  /*13e0*/  IMAD.MOV.U32 R4, RZ, RZ, 0x20 ;  /* 0x00000020ff047424 */ /* 0x000fe200078e00ff */
[----:B------:R-:W-:-:S04]  /*13f0*/  LOP3.LUT P0, RZ, R19, 0x2, RZ, 0xc0, !PT ;  /* 0x0000000213ff7812 */ /* 0x000fc8000780c0ff */
[----:B------:R-:W-:Y:S02]  /*1400*/  SEL R188, R188, 0xfffffff0, !P0 ;  /* 0xfffffff0bcbc7807 */ /* 0x000fe40004000000 */
[----:B------:R-:W-:-:S04]  /*1410*/  LOP3.LUT P0, RZ, R19, 0x4, RZ, 0xc0, !PT ;  /* 0x0000000413ff7812 */ /* 0x000fc8000780c0ff */
[----:B------:R-:W-:Y:S01]  /*1420*/  SEL R4, R4, 0xffffffe0, !P0 ;  /* 0xffffffe004047807 */ /* 0x000fe20004000000 */
[----:B------:R-:W-:Y:S05]  /*1430*/  @P5 BRA `(.L_x_1954) ;  /* 0x000000e000005947 */ /* 0x000fea0003800000 */
[----:B---34-:R-:W-:Y:S01]  /*1440*/  SHF.R.S32.HI R11, RZ, 0x1f, R10 ;  /* 0x0000001fff0b7819 */ /* 0x018fe2000001140a */
[----:B------:R-:W-:Y:S01]  /*1450*/  IMAD.WIDE R14, R207, 0x2, R12 ;  /* 0x00000002cf0e7825 */ /* 0x000fe200078e020c */
        /* <DEDUP_REMOVED lines=12> */
.L_x_1954:
[----:B---34-:R-:W-:Y:S05]  /*1520*/  BSYNC B0 ;  /* 0x0000000000007941 */ /* 0x018fea0003800000 */
.L_x_1953:
[----:B------:R-:W-:Y:S01]  /*1530*/  IADD3 R6, R2, 0x20, RZ ;  /* 0x0000002002067810 */ /* 0x000fe20007ffe0ff */
[----:B-1----:R1:W2:Y:S01]  /*1540*/  SHFL.IDX PT, R13, R3, 0x1, 0x181f ;  /* 0x00381f00030d7f89 */ /* 0x0022a200000e0000 */
        /* <DEDUP_REMOVED lines=18> */
.L_x_1956:
[----:B------:R-:W-:Y:S05]  /*1670*/  BSYNC B0 ;  /* 0x0000000000007941 */ /* 0x000fea0003800000 */
.L_x_1955:
        /* <DEDUP_REMOVED lines=20> */
.L_x_1958:
[----:B------:R-:W-:Y:S05]  /*17c0*/  BSYNC B0 ;  /* 0x0000000000007941 */ /* 0x000fea0003800000 */
.L_x_1957:
[----:B---3--:R-:W-:Y:S01]  /*17d0*/  SHFL.IDX PT, R16, R5, 0x3, 0x181f ;  /* 0x00781f0005107f89 */ /* 0x008fe200000e0000 */
[----:B------:R-:W-:Y:S01]  /*17e0*/  IADD3 R2, R2, 0x60, RZ ;  /* 0x0000006002027810 */ /* 0x000fe20007ffe0ff */
[----:B------:R-:W-:Y:S01]  /*17f0*/  UIADD3 UR13, UR7, -0x1, URZ ;  /* 0xffffffff070d7890 */ /* 0x000fe2000fffe03f */
[----:B------:R-:W-:Y:S01]  /*1800*/  SHF.R.S32.HI R194, RZ, 0x1f, R9 ;  /* 0x0000001fffc27819 */ /* 0x000fe20000011409 */
[----:B------:R3:W1:Y:S01]  /*1810*/  SHFL.IDX PT, R17, R3, 0x3, 0x181f ;  /* 0x00781f0003117f89 */ /* 0x00066200000e0000 */
[----:B------:R-:W-:Y:S01]  /*1820*/  ISETP.GE.AND P0, PT, R2, UR4, PT ;  /* 0x0000000402007c0c */ /* 0x000fe2000bf06270 */
[----:B------:R-:W-:Y:S01]  /*1830*/  IMAD.MOV.U32 R195, RZ, RZ, c[0x0][0x2b8] ;  /* 0x0000ae00ffc37624 */ /* 0x000fe200078e00ff */
[----:B------:R-:W-:Y:S01]  /*1840*/  USHF.L.U32 UR25, UR13, 0x6, URZ ;  /* 0x000000060d197899 */ /* 0x000fe2000800063f */
[----:B------:R-:W-:Y:S01]  /*1850*/  LEA.HI R194, R194, R9, RZ, 0x3 ;  /* 0x00000009c2c27211 */ /* 0x000fe200078f18ff */
[----:B------:R-:W-:Y:S01]  /*1860*/  IMAD.SHL.U32 R133, R200, 0x2, RZ ;  /* 0x00000002c8857824 */ /* 0x000fe200078e00ff */
[----:B------:R-:W-:Y:S01]  /*1870*/  USHF.R.S32.HI UR8, URZ, 0x1f, UR9 ;  /* 0x0000001f3f087899 */ /* 0x000fe20008011409 */
[----:B------:R-:W-:Y:S01]  /*1880*/  ISETP.NE.AND P5, PT, R195, 0x1, PT ;  /* 0x00000001c300780c */ /* 0x000fe20003fa5270 */
[----:B------:R-:W-:Y:S01]  /*1890*/  ULDC.64 UR4, c[0x0][0x2b0] ;  /* 0x0000ac0000047ab9 */ /* 0x000fe20000000a00 */
[----:B------:R-:W-:Y:S01]  /*18a0*/  LOP3.LUT R194, R194, 0xfffffff8, RZ, 0xc0, !PT ;  /* 0xfffffff8c2c27812 */ /* 0x000fe200078ec0ff */
[----:B------:R-:W-:Y:S01]  /*18b0*/  UIMAD UR8, UR8, UR4, URZ ;  /* 0x00000004080872a4 */ /* 0x000fe2000f8e023f */
[----:B------:R-:W-:Y:S01]  /*18c0*/  IADD3 R199, R201, UR25, RZ ;  /* 0x00000019c9c77c10 */ /* 0x000fe2000fffe0ff */
[----:B------:R-:W-:Y:S01]  /*18d0*/  UIMAD.WIDE.U32 UR18, UR9, UR4, URZ ;  /* 0x00000004091272a5 */ /* 0x000fe2000f8e003f */
[----:B------:R-:W-:Y:S01]  /*18e0*/  P2R R2, PR, RZ, 0x20 ;  /* 0x00000020ff027803 */ /* 0x000fe20000000000 */
[----:B------:R-:W-:Y:S01]  /*18f0*/  UIMAD UR5, UR9, UR5, UR8 ;  /* 0x00000005090572a4 */ /* 0x000fe2000f8e0208 */
[----:B------:R-:W-:Y:S01]  /*1900*/  IMAD.MOV.U32 R198, RZ, RZ, RZ ;  /* 0x000000ffffc67224 */ /* 0x000fe200078e00ff */
[----:B------:R-:W-:-:S02]  /*1910*/  P2R R11, PR, RZ, 0x2 ;  /* 0x00000002ff0b7803 */ /* 0x000fc40000000000 */
[----:B------:R-:W-:Y:S01]  /*1920*/  UIADD3 UR10, UR19, UR5, URZ ;  /* 0x00000005130a7290 */ /* 0x000fe2000fffe03f */
[----:B-123--:R-:W-:Y:S01]  /*1930*/  SHF.R.S32.HI R3, RZ, 0x1f, R10 ;  /* 0x0000001fff037819 */ /* 0x00efe2000001140a */
[----:B----4-:R-:W-:Y:S01]  /*1940*/  @!P0 IMAD.WIDE R12, R207, 0x2, R16 ;  /* 0x00000002cf0c8825 */ /* 0x010fe200078e0210 */
[----:B------:R-:W-:Y:S02]  /*1950*/  USHF.R.S32.HI UR8, URZ, 0x1f, UR14 ;  /* 0x0000001f3f087899 */ /* 0x000fe4000801140e */
[----:B------:R-:W-:Y:S01]  /*1960*/  LEA.HI R192, R3, R10, RZ, 0x3 ;  /* 0x0000000a03c07211 */ /* 0x000fe200078f18ff */
[----:B------:R-:W-:Y:S01]  /*1970*/  ULDC.64 UR4, c[0x0][0x1e8] ;  /* 0x00007a0000047ab9 */ /* 0x000fe20000000a00 */
[----:B------:R-:W-:Y:S01]  /*1980*/  @!PT LDS RZ, [RZ] ;  /* 0x00000000fffff984 */ /* 0x000fe20000000800 */
[----:B------:R1:W-:Y:S01]  /*1990*/  @!P0 LDGSTS.E.BYPASS.LTC128B.128 [R133+0x1b100], [R12.64], !P2 ;  /* 0x1b1000000c858fae */ /* 0x0003e2000d101d54 */
[C---:B------:R-:W-:Y:S01]  /*19a0*/  ISETP.GE.AND P2, PT, R199.reuse, UR12, PT ;  /* 0x0000000cc7007c0c */ /* 0x040fe2000bf46270 */
[----:B-----5:R-:W-:Y:S01]  /*19b0*/  IMAD.IADD R199, R199, 0x1, R202 ;  /* 0x00000001c7c77824 */ /* 0x020fe200078e02ca */
[----:B------:R-:W-:-:S02]  /*19c0*/  LOP3.LUT R192, R192, 0xfffffff8, RZ, 0xc0, !PT ;  /* 0xfffffff8c0c07812 */ /* 0x000fc400078ec0ff */
[----:B------:R-:W-:Y:S01]  /*19d0*/  ISETP.GT.OR P2, PT, R201, 0x3f, P2 ;  /* 0x0000003fc900780c */ /* 0x000fe20001744670 */
[----:B------:R-:W-:-:S04]  /*19e0*/  @P5 IMAD.HI.U32 R3, R199, c[0x0][0x2bc], RZ ;  /* 0x0000af00c7035a27 */ /* 0x000fc800078e00ff */
[----:B------:R-:W-:-:S04]  /*19f0*/  @!P0 IMAD.WIDE R14, R192, 0x2, R16 ;  /* 0x00000002c00e8825 */ /* 0x000fc800078e0210 */
[----:B------:R-:W-:Y:S01]  /*1a00*/  @!P0 IMAD.WIDE R16, R194, 0x2, R16 ;  /* 0x00000002c2108825 */ /* 0x000fe200078e0210 */
[----:B------:R2:W-:Y:S03]  /*1a10*/  @!P0 LDGSTS.E.BYPASS.LTC128B.128 [R133+0x1f100], [R14.64], !P3 ;  /* 0x1f1000000e858fae */ /* 0x0005e6000d901d54 */
[----:B------:R-:W-:Y:S01]  /*1a20*/  IMAD.MOV.U32 R2, RZ, RZ, R199 ;  /* 0x000000ffff027224 */ /* 0x000fe200078e00c7 */
[----:B------:R3:W-:Y:S01]  /*1a30*/  @!P0 LDGSTS.E.BYPASS.LTC128B.128 [R133+0x23100], [R16.64], !P4 ;  /* 0x2310000010858fae */ /* 0x0007e2000e101d54 */
[----:B------:R-:W-:-:S03]  /*1a40*/  @P5 SHF.R.U32.HI R2, RZ, c[0x0][0x2c0], R3 ;  /* 0x0000b000ff025a19 */ /* 0x000fc60000011603 */
[----:B------:R-:W0:Y:S01]  /*1a50*/  LDGDEPBAR ;  /* 0x00000000000079af */ /* 0x000e220000000000 */
[----:B------:R-:W-:-:S04]  /*1a60*/  @!P2 IADD3 R6, P3, R2, UR18, RZ ;  /* 0x000000120206ac10 */ /* 0x000fc8000ff7e0ff */
[----:B------:R-:W-:Y:S02]  /*1a70*/  @!P2 LEA.HI.X.SX32 R3, R2, UR10, 0x1, P3 ;  /* 0x0000000a0203ac11 */ /* 0x000fe400098f0eff */
[----:B-1----:R-:W-:-:S04]  /*1a80*/  @!P2 LEA R12, P3, R6, c[0x0][0x2a0], 0x2 ;  /* 0x0000a800060caa11 */ /* 0x002fc800078610ff */
[----:B------:R-:W-:Y:S01]  /*1a90*/  @!P2 LEA.HI.X R13, R6, c[0x0][0x2a4], R3, 0x2, P3 ;  /* 0x0000a900060daa11 */ /* 0x000fe200018f1403 */
[----:B------:R-:W-:Y:S06]  /*1aa0*/  BAR.SYNC.DEFER_BLOCKING 0x0 ;  /* 0x0000000000007b1d */ /* 0x000fec0000010000 */
[----:B------:R-:W4:Y:S01]  /*1ab0*/  @!P2 LDG.E R198, [R12.64] ;  /* 0x000000140cc6a981 */ /* 0x000f22000c1e1900 */
[----:B------:R-:W-:Y:S01]  /*1ac0*/  IMAD.MOV R2, RZ, RZ, -R2 ;  /* 0x000000ffff027224 */ /* 0x000fe200078e0a02 */
[----:B------:R-:W-:Y:S01]  /*1ad0*/  UIMAD UR9, UR8, UR4, URZ ;  /* 0x00000004080972a4 */ /* 0x000fe2000f8e023f */
[----:B------:R-:W-:Y:S01]  /*1ae0*/  ISETP.GE.AND P5, PT, R207, c[0x0][0x1d4], PT ;  /* 0x00007500cf007a0c */ /* 0x000fe20003fa6270 */
[----:B------:R-:W-:Y:S01]  /*1af0*/  UIMAD.WIDE.U32 UR16, UR14, UR4, URZ ;  /* 0x000000040e1072a5 */ /* 0x000fe2000f8e003f */
[----:B------:R-:W-:Y:S01]  /*1b00*/  IMAD R199, R2, c[0x0][0x2b8], R199 ;  /* 0x0000ae0002c77a24 */ /* 0x000fe200078e02c7 */
[----:B------:R-:W-:Y:S01]  /*1b10*/  UIMAD UR9, UR14, UR5, UR9 ;  /* 0x000000050e0972a4 */ /* 0x000fe2000f8e0209 */
[----:B------:R-:W-:Y:S01]  /*1b20*/  ISETP.GE.AND P4, PT, R10, c[0x0][0x1d4], PT ;  /* 0x000075000a007a0c */ /* 0x000fe20003f86270 */
[----:B------:R-:W-:Y:S01]  /*1b30*/  UISETP.GT.AND UP2, UPT, UR13, UR11, UPT ;  /* 0x0000000b0d00728c */ /* 0x000fe2000bf44270 */
[----:B------:R-:W-:Y:S01]  /*1b40*/  IMAD.WIDE.U32 R22, R199, c[0x0][0x1e0], RZ ;  /* 0x00007800c7167a25 */ /* 0x000fe200078e00ff */
[----:B--2---:R-:W-:Y:S01]  /*1b50*/  SHF.R.S32.HI R14, RZ, 0x1f, R199 ;  /* 0x0000001fff0e7819 */ /* 0x004fe200000114c7 */
[----:B------:R-:W-:Y:S01]  /*1b60*/  UIADD3 UR9, UR17, UR9, URZ ;  /* 0x0000000911097290 */ /* 0x000fe2000fffe03f */
[----:B------:R-:W-:Y:S01]  /*1b70*/  ISETP.GE.AND P6, PT, R9, c[0x0][0x1d4], PT ;  /* 0x0000750009007a0c */ /* 0x000fe20003fc6270 */
[----:B---3--:R-:W-:Y:S01]  /*1b80*/  IMAD.MOV.U32 R16, RZ, RZ, R22 ;  /* 0x000000ffff107224 */ /* 0x008fe200078e0016 */
[----:B------:R-:W-:Y:S01]  /*1b90*/  ULDC.64 UR4, c[0x0][0x210] ;  /* 0x0000840000047ab9 */ /* 0x000fe20000000a00 */
[C---:B------:R-:W-:Y:S01]  /*1ba0*/  IMAD R2, R14.reuse, c[0x0][0x1e0], RZ ;  /* 0x000078000e027a24 */ /* 0x040fe200078e02ff */
[----:B------:R-:W-:Y:S01]  /*1bb0*/  UIMAD UR8, UR8, UR4, URZ ;  /* 0x00000004080872a4 */ /* 0x000fe2000f8e023f */
[----:B------:R-:W-:Y:S01]  /*1bc0*/  IMAD R14, R14, c[0x0][0x208], RZ ;  /* 0x000082000e0e7a24 */ /* 0x000fe200078e02ff */
[----:B------:R-:W-:Y:S01]  /*1bd0*/  UIMAD.WIDE.U32 UR22, UR14, UR4, URZ ;  /* 0x000000040e1672a5 */ /* 0x000fe2000f8e003f */
[C---:B------:R-:W-:Y:S01]  /*1be0*/  IMAD R2, R199.reuse, c[0x0][0x1e4], R2 ;  /* 0x00007900c7027a24 */ /* 0x040fe200078e0202 */
[----:B------:R-:W-:Y:S01]  /*1bf0*/  UIMAD UR8, UR14, UR5, UR8 ;  /* 0x000000050e0872a4 */ /* 0x000fe2000f8e0208 */
[----:B------:R-:W-:Y:S01]  /*1c00*/  IMAD R14, R199, c[0x0][0x20c], R14 ;  /* 0x00008300c70e7a24 */ /* 0x000fe200078e020e */
[----:B------:R-:W-:Y:S01]  /*1c10*/  ISETP.GE.AND P3, PT, R207, c[0x0][0x1d4], PT ;  /* 0x00007500cf007a0c */ /* 0x000fe20003f66270 */
[----:B------:R-:W-:Y:S01]  /*1c20*/  IMAD.IADD R17, R23, 0x1, R2 ;  /* 0x0000000117117824 */ /* 0x000fe200078e0202 */
[----:B------:R-:W-:Y:S01]  /*1c30*/  UIADD3 UR8, UR23, UR8, URZ ;  /* 0x0000000817087290 */ /* 0x000fe2000fffe03f */
[----:B------:R-:W-:Y:S01]  /*1c40*/  IMAD.WIDE.U32 R22, R199, c[0x0][0x208], RZ ;  /* 0x00008200c7167a25 */ /* 0x000fe200078e00ff */
[----:B------:R-:W-:-:S02]  /*1c50*/  LEA.HI R92, R94, R7, RZ, 0x5 ;  /* 0x000000075e5c7211 */ /* 0x000fc400078f28ff */
[----:B------:R-:W-:Y:S01]  /*1c60*/  SHF.R.S32.HI R132, RZ, 0x1f, R207 ;  /* 0x0000001fff847819 */ /* 0x000fe200000114cf */
[----:B------:R-:W-:Y:S01]  /*1c70*/  IMAD.IADD R15, R23, 0x1, R14 ;  /* 0x00000001170f7824 */ /* 0x000fe200078e020e */
[----:B------:R-:W-:Y:S01]  /*1c80*/  SEL R208, RZ, 0x10, P6 ;  /* 0x00000010ffd07807 */ /* 0x000fe20003000000 */
[----:B------:R-:W-:Y:S01]  /*1c90*/  IMAD.MOV.U32 R14, RZ, RZ, R22 ;  /* 0x000000ffff0e7224 */ /* 0x000fe200078e0016 */
[----:B------:R-:W-:Y:S02]  /*1ca0*/  IADD3 R196, R133, 0x100, RZ ;  /* 0x0000010085c47810 */ /* 0x000fe40007ffe0ff */
[----:B------:R-:W-:Y:S02]  /*1cb0*/  SHF.R.S32.HI R197, RZ, 0x1f, R194 ;  /* 0x0000001fffc57819 */ /* 0x000fe400000114c2 */
[----:B----4-:R-:W-:Y:S01]  /*1cc0*/  SHF.R.S32.HI R3, RZ, 0x1f, R198 ;  /* 0x0000001fff037819 */ /* 0x010fe200000114c6 */
[----:B------:R-:W-:-:S04]  /*1cd0*/  IMAD.WIDE.U32 R12, R198, c[0x0][0x1f0], R16 ;  /* 0x00007c00c60c7a25 */ /* 0x000fc800078e0010 */
[C---:B------:R-:W-:Y:S01]  /*1ce0*/  IMAD R5, R3.reuse, c[0x0][0x1f0], RZ ;  /* 0x00007c0003057a24 */ /* 0x040fe200078e02ff */
[----:B------:R-:W-:Y:S01]  /*1cf0*/  IADD3 R12, P0, R12, UR16, RZ ;  /* 0x000000100c0c7c10 */ /* 0x000fe2000ff1e0ff */
[----:B------:R-:W-:Y:S02]  /*1d00*/  IMAD R3, R3, c[0x0][0x218], RZ ;  /* 0x0000860003037a24 */ /* 0x000fe400078e02ff */
[C---:B------:R-:W-:Y:S02]  /*1d10*/  IMAD R2, R198.reuse, c[0x0][0x1f4], R5 ;  /* 0x00007d00c6027a24 */ /* 0x040fe400078e0205 */
[----:B------:R-:W-:-:S03]  /*1d20*/  IMAD.WIDE.U32 R14, R198, c[0x0][0x218], R14 ;  /* 0x00008600c60e7a25 */ /* 0x000fc600078e000e */
[----:B------:R-:W-:Y:S01]  /*1d30*/  IADD3.X R5, R13, UR9, R2, P0, !PT ;  /* 0x000000090d057c10 */ /* 0x000fe200087fe402 */
[----:B------:R-:W-:Y:S01]  /*1d40*/  IMAD R3, R198, c[0x0][0x21c], R3 ;  /* 0x00008700c6037a24 */ /* 0x000fe200078e0203 */
[----:B------:R-:W-:-:S04]  /*1d50*/  LEA R13, P0, R12, c[0x0][0x1c8], 0x1 ;  /* 0x000072000c0d7a11 */ /* 0x000fc800078008ff */
[----:B------:R-:W-:Y:S01]  /*1d60*/  LEA.HI.X R12, R12, c[0x0][0x1cc], R5, 0x1, P0 ;  /* 0x000073000c0c7a11 */ /* 0x000fe200000f0c05 */
[----:B------:R-:W-:Y:S01]  /*1d70*/  SHFL.IDX PT, R16, R13, RZ, 0x181f ;  /* 0x00181fff0d107589 */ /* 0x000fe200000e0000 */
[----:B------:R-:W-:-:S03]  /*1d80*/  IMAD.U32 R5, RZ, RZ, UR25 ;  /* 0x00000019ff057e24 */ /* 0x000fc6000f8e00ff */
[----:B------:R-:W1:Y:S02]  /*1d90*/  SHFL.IDX PT, R17, R12, RZ, 0x181f ;  /* 0x00181fff0c117589 */ /* 0x000e6400000e0000 */
[----:B------:R-:W-:Y:S02]  /*1da0*/  IADD3 R2, -R20, UR12, -R5 ;  /* 0x0000000c14027c10 */ /* 0x000fe4000fffe905 */
[----:B------:R-:W-:Y:S02]  /*1db0*/  SHFL.IDX PT, R28, R13, 0x1, 0x181f ;  /* 0x00381f000d1c7f89 */ /* 0x000fe400000e0000 */
[----:B------:R-:W-:Y:S02]  /*1dc0*/  ISETP.GE.AND P0, PT, R2, 0x1, PT ;  /* 0x000000010200780c */ /* 0x000fe40003f06270 */
[----:B------:R2:W3:Y:S11]  /*1dd0*/  SHFL.IDX PT, R29, R12, 0x1, 0x181f ;  /* 0x00381f000c1d7f89 */ /* 0x0004f600000e0000 */
[----:B-1----:R-:W-:-:S04]  /*1de0*/  @P0 IMAD.WIDE R24, R207, 0x2, R16 ;  /* 0x00000002cf180825 */ /* 0x002fc800078e0210 */
[--C-:B------:R-:W-:Y:S01]  /*1df0*/  @P0 IMAD.WIDE R22, R192, 0x2, R16.reuse ;  /* 0x00000002c0160825 */ /* 0x100fe200078e0210 */
[----:B------:R1:W-:Y:S03]  /*1e00*/  @P0 LDGSTS.E.BYPASS.LTC128B.128 [R133+0xc100], [R24.64], !P5 ;  /* 0x0c10000018850fae */ /* 0x0003e6000e901d54 */
[----:B------:R-:W-:Y:S01]  /*1e10*/  @P0 IMAD.WIDE R16, R194, 0x2, R16 ;  /* 0x00000002c2100825 */ /* 0x000fe200078e0210 */
[----:B------:R4:W-:Y:S03]  /*1e20*/  @P0 LDGSTS.E.BYPASS.LTC128B.128 [R133+0xe100], [R22.64], !P4 ;  /* 0x0e10000016850fae */ /* 0x0009e6000e101d54 */
[----:B--2---:R-:W-:Y:S01]  /*1e30*/  IMAD.WIDE R12, R207, 0x2, RZ ;  /* 0x00000002cf0c7825 */ /* 0x004fe200078e02ff */
[----:B------:R2:W-:Y:S01]  /*1e40*/  @P0 LDGSTS.E.BYPASS.LTC128B.128 [R133+0x10100], [R16.64], !P6 ;  /* 0x1010000010850fae */ /* 0x0005e2000f101d54 */
[----:B------:R-:W-:-:S04]  /*1e50*/  IADD3 R5, P0, R14, UR22, RZ ;  /* 0x000000160e057c10 */ /* 0x000fc8000ff1e0ff */
[----:B------:R-:W-:Y:S02]  /*1e60*/  IADD3.X R14, R15, UR8, R3, P0, !PT ;  /* 0x000000080f0e7c10 */ /* 0x000fe400087fe403 */
[----:B------:R-:W-:-:S04]  /*1e70*/  LEA R15, P0, R5, c[0x0][0x1f8], 0x1 ;  /* 0x00007e00050f7a11 */ /* 0x000fc800078008ff */
[----:B------:R-:W-:Y:S01]  /*1e80*/  LEA.HI.X R14, R5, c[0x0][0x1fc], R14, 0x1, P0 ;  /* 0x00007f00050e7a11 */ /* 0x000fe200000f0c0e */
[----:B------:R-:W2:Y:S01]  /*1e90*/  SHFL.IDX PT, R6, R15, RZ, 0x181f ;  /* 0x00181fff0f067589 */ /* 0x000ea200000e0000 */
[----:B------:R-:W-:-:S03]  /*1ea0*/  ISETP.GT.AND P0, PT, R2, 0x20, PT ;  /* 0x000000200200780c */ /* 0x000fc60003f04270 */
[----:B------:R-:W2:Y:S01]  /*1eb0*/  SHFL.IDX PT, R8, R14, RZ, 0x181f ;  /* 0x00181fff0e087589 */ /* 0x000ea200000e0000 */
[----:B-1----:R-:W-:-:S03]  /*1ec0*/  IMAD.WIDE R24, R192, 0x2, RZ ;  /* 0x00000002c0187825 */ /* 0x002fc600078e02ff */
[----:B------:R-:W1:Y:S01]  /*1ed0*/  SHFL.IDX PT, R3, R15, 0x1, 0x181f ;  /* 0x00381f000f037f89 */ /* 0x000e6200000e0000 */
[----:B----4-:R-:W-:-:S03]  /*1ee0*/  IMAD.WIDE R22, R194, 0x2, RZ ;  /* 0x00000002c2167825 */ /* 0x010fc600078e02ff */
[----:B------:R4:W1:Y:S02]  /*1ef0*/  SHFL.IDX PT, R5, R14, 0x1, 0x181f ;  /* 0x00381f000e057f89 */ /* 0x00086400000e0000 */
[----:B---3--:R-:W-:-:S04]  /*1f00*/  @P0 IMAD.WIDE R26, R207, 0x2, R28 ;  /* 0x00000002cf1a0825 */ /* 0x008fc800078e021c */
[--C-:B------:R-:W-:Y:S01]  /*1f10*/  @P0 IMAD.WIDE R30, R192, 0x2, R28.reuse ;  /* 0x00000002c01e0825 */ /* 0x100fe200078e021c */
[----:B------:R3:W-:Y:S03]  /*1f20*/  @P0 LDGSTS.E.BYPASS.LTC128B.128 [R133+0xd100], [R26.64], !P5 ;  /* 0x0d1000001a850fae */ /* 0x0007e6000e901d54 */
[----:B------:R-:W-:Y:S01]  /*1f30*/  @P0 IMAD.WIDE R28, R194, 0x2, R28 ;  /* 0x00000002c21c0825 */ /* 0x000fe200078e021c */
[----:B------:R3:W-:Y:S04]  /*1f40*/  @P0 LDGSTS.E.BYPASS.LTC128B.128 [R133+0xf100], [R30.64], !P4 ;  /* 0x0f1000001e850fae */ /* 0x0007e8000e101d54 */
[----:B------:R3:W-:Y:S01]  /*1f50*/  @P0 LDGSTS.E.BYPASS.LTC128B.128 [R133+0x11100], [R28.64], !P6 ;  /* 0x111000001c850fae */ /* 0x0007e2000f101d54 */
[----:B--2---:R-:W-:-:S03]  /*1f60*/  IADD3 R16, P0, R6, R12, RZ ;  /* 0x0000000c06107210 */ /* 0x004fc60007f1e0ff */
[----:B------:R-:W0:Y:S02]  /*1f70*/  LDGDEPBAR ;  /* 0x00000000000079af */ /* 0x000e240000000000 */
[----:B------:R-:W-:Y:S01]  /*1f80*/  IMAD.X R17, R8, 0x1, R13, P0 ;  /* 0x0000000108117824 */ /* 0x000fe200000e060d */
[----:B----4-:R-:W-:-:S05]  /*1f90*/  IADD3 R14, P0, R6, R24, RZ ;  /* 0x00000018060e7210 */ /* 0x010fca0007f1e0ff */
[----:B------:R-:W-:Y:S01]  /*1fa0*/  IMAD.X R15, R8, 0x1, R25, P0 ;  /* 0x00000001080f7824 */ /* 0x000fe200000e0619 */
[----:B-1----:R-:W-:-:S05]  /*1fb0*/  IADD3 R12, P0, R12, R3, RZ ;  /* 0x000000030c0c7210 */ /* 0x002fca0007f1e0ff */
[----:B------:R-:W-:Y:S01]  /*1fc0*/  IMAD.X R13, R13, 0x1, R5, P0 ;  /* 0x000000010d0d7824 */ /* 0x000fe200000e0605 */
[----:B---3--:R-:W-:Y:S02]  /*1fd0*/  IADD3 R26, P0, R6, R22, RZ ;  /* 0x00000016061a7210 */ /* 0x008fe40007f1e0ff */
[----:B------:R-:W-:-:S03]  /*1fe0*/  SHF.R.S32.HI R6, RZ, 0x5, R92 ;  /* 0x00000005ff067819 */ /* 0x000fc6000001145c */
[----:B------:R-:W-:Y:S01]  /*1ff0*/  IMAD.X R27, R8, 0x1, R23, P0 ;  /* 0x00000001081b7824 */ /* 0x000fe200000e0617 */
[----:B------:R-:W-:-:S05]  /*2000*/  IADD3 R24, P0, R24, R3, RZ ;  /* 0x0000000318187210 */ /* 0x000fca0007f1e0ff */
[----:B------:R-:W-:Y:S01]  /*2010*/  IMAD.X R25, R25, 0x1, R5, P0 ;  /* 0x0000000119197824 */ /* 0x000fe200000e0605 */
[----:B------:R-:W-:Y:S02]  /*2020*/  IADD3 R22, P0, R22, R3, RZ ;  /* 0x0000000316167210 */ /* 0x000fe40007f1e0ff */
[----:B------:R-:W-:-:S03]  /*2030*/  SHF.R.S32.HI R3, RZ, 0x1f, R192 ;  /* 0x0000001fff037819 */ /* 0x000fc600000114c0 */
[----:B------:R-:W-:Y:S01]  /*2040*/  IMAD.X R23, R23, 0x1, R5, P0 ;  /* 0x0000000117177824 */ /* 0x000fe200000e0605 */
[C---:B------:R-:W-:Y:S02]  /*2050*/  ISETP.LT.OR P0, PT, R2.reuse, 0x1, P3 ;  /* 0x000000010200780c */ /* 0x040fe40001f01670 */
[----:B------:R-:W-:-:S11]  /*2060*/  ISETP.LT.OR P3, PT, R2, 0x21, P3 ;  /* 0x000000210200780c */ /* 0x000fd60001f61670 */
[----:B------:R1:W-:Y:S01]  /*2070*/  LDGSTS.E.BYPASS.LTC128B.128 [R133+0x100], [R16.64], !P0 ;  /* 0x0010000010857fae */ /* 0x0003e2000c101d54 */
[----:B------:R-:W-:-:S04]  /*2080*/  ISETP.GE.AND P0, PT, R10, c[0x0][0x1d4], PT ;  /* 0x000075000a007a0c */ /* 0x000fc80003f06270 */
[C---:B------:R-:W-:Y:S02]  /*2090*/  ISETP.LT.OR P2, PT, R2.reuse, 0x1, P0 ;  /* 0x000000010200780c */ /* 0x040fe40000741670 */
[----:B------:R-:W-:-:S11]  /*20a0*/  ISETP.LT.OR P0, PT, R2, 0x21, P0 ;  /* 0x000000210200780c */ /* 0x000fd60000701670 */
[----:B------:R1:W-:Y:S01]  /*20b0*/  LDGSTS.E.BYPASS.LTC128B.128 [R133+0x2100], [R14.64], !P2 ;  /* 0x021000000e857fae */ /* 0x0003e2000d101d54 */
[----:B------:R-:W-:-:S04]  /*20c0*/  ISETP.GE.AND P2, PT, R9, c[0x0][0x1d4], PT ;  /* 0x0000750009007a0c */ /* 0x000fc80003f46270 */
[----:B------:R-:W-:-:S13]  /*20d0*/  ISETP.LT.OR P1, PT, R2, 0x1, P2 ;  /* 0x000000010200780c */ /* 0x000fda0001721670 */
[----:B------:R1:W-:Y:S01]  /*20e0*/  LDGSTS.E.BYPASS.LTC128B.128 [R133+0x4100], [R26.64], !P1 ;  /* 0x041000001a857fae */ /* 0x0003e2000c901d54 */
[----:B------:R-:W-:-:S03]  /*20f0*/  ISETP.NE.AND P1, PT, R11, RZ, PT ;  /* 0x000000ff0b00720c */ /* 0x000fc60003f25270 */
[----:B------:R1:W-:Y:S01]  /*2100*/  LDGSTS.E.BYPASS.LTC128B.128 [R133+0x1100], [R12.64], !P3 ;  /* 0x011000000c857fae */ /* 0x0003e2000d901d54 */
[----:B------:R-:W-:-:S03]  /*2110*/  ISETP.GT.AND P3, PT, R201, 0x3f, PT ;  /* 0x0000003fc900780c */ /* 0x000fc60003f64270 */
[----:B------:R1:W-:Y:S01]  /*2120*/  LDGSTS.E.BYPASS.LTC128B.128 [R133+0x3100], [R24.64], !P0 ;  /* 0x0310000018857fae */ /* 0x0003e2000c101d54 */
[----:B------:R-:W-:-:S13]  /*2130*/  ISETP.LT.OR P0, PT, R2, 0x21, P2 ;  /* 0x000000210200780c */ /* 0x000fda0001701670 */
[----:B------:R1:W-:Y:S01]  /*2140*/  LDGSTS.E.BYPASS.LTC128B.128 [R133+0x5100], [R22.64], !P0 ;  /* 0x0510000016857fae */ /* 0x0003e2000c101d54 */
[----:B------:R-:W-:-:S03]  /*2150*/  PLOP3.LUT P0, PT, PT, PT, UP2, 0x40, 0x0 ;  /* 0x000000000000781c */ /* 0x000fc60003f0e828 */
[----:B------:R-:W0:Y:S10]  /*2160*/  LDGDEPBAR ;  /* 0x00000000000079af */ /* 0x000e340000000000 */
[----:B------:R-:W-:Y:S05]  /*2170*/  @P0 BRA `(.L_x_1959) ;  /* 0x0000042000000947 */ /* 0x000fea0003800000 */
[----:B------:R-:W-:Y:S01]  /*2180*/  ISETP.NE.AND P2, PT, R195, 0x1, PT ;  /* 0x00000001c300780c */ /* 0x000fe20003f45270 */
[----:B------:R-:W-:Y:S01]  /*2190*/  IMAD.MOV.U32 R198, RZ, RZ, RZ ;  /* 0x000000ffffc67224 */ /* 0x000fe200078e00ff */
[----:B------:R-:W-:-:S04]  /*21a0*/  IADD3 R199, R201, UR25, R202 ;  /* 0x00000019c9c77c10 */ /* 0x000fc8000fffe0ca */
[----:B------:R-:W-:-:S05]  /*21b0*/  IADD3 R199, R199, -0x40, RZ ;  /* 0xffffffc0c7c77810 */ /* 0x000fca0007ffe0ff */
[----:B------:R-:W-:Y:S02]  /*21c0*/  IMAD.MOV.U32 R2, RZ, RZ, R199 ;  /* 0x000000ffff027224 */ /* 0x000fe400078e00c7 */
[----:B------:R-:W-:-:S05]  /*21d0*/  @P2 IMAD.HI.U32 R5, R199, c[0x0][0x2bc], RZ ;  /* 0x0000af00c7052a27 */ /* 0x000fca00078e00ff */
[----:B------:R-:W-:-:S04]  /*21e0*/  @P2 SHF.R.U32.HI R2, RZ, c[0x0][0x2c0], R5 ;  /* 0x0000b000ff022a19 */ /* 0x000fc80000011605 */
[----:B------:R-:W-:-:S04]  /*21f0*/  @!P3 IADD3 R10, P0, R2, UR18, RZ ;  /* 0x00000012020abc10 */ /* 0x000fc8000ff1e0ff */
[----:B------:R-:W-:Y:S02]  /*2200*/  @!P3 LEA.HI.X.SX32 R5, R2, UR10, 0x1, P0 ;  /* 0x0000000a0205bc11 */ /* 0x000fe400080f0eff */
[----:B------:R-:W-:-:S04]  /*2210*/  @!P3 LEA R8, P0, R10, c[0x0][0x2a0], 0x2 ;  /* 0x0000a8000a08ba11 */ /* 0x000fc800078010ff */
[----:B------:R-:W-:-:S05]  /*2220*/  @!P3 LEA.HI.X R9, R10, c[0x0][0x2a4], R5, 0x2, P0 ;  /* 0x0000a9000a09ba11 */ /* 0x000fca00000f1405 */
[----:B------:R-:W2:Y:S01]  /*2230*/  @!P3 LDG.E R198, [R8.64] ;  /* 0x0000001408c6b981 */ /* 0x000ea2000c1e1900 */
[----:B------:R-:W-:Y:S01]  /*2240*/  IMAD.MOV R2, RZ, RZ, -R2 ;  /* 0x000000ffff027224 */ /* 0x000fe200078e0a02 */
[C---:B-1----:R-:W-:Y:S01]  /*2250*/  SHF.L.U64.HI R13, R207.reuse, 0x1, R132 ;  /* 0x00000001cf0d7819 */ /* 0x042fe20000010284 */
[----:B------:R-:W-:Y:S01]  /*2260*/  IMAD.SHL.U32 R12, R207, 0x2, RZ ;  /* 0x00000002cf0c7824 */ /* 0x000fe200078e00ff */
        /* <DEDUP_REMOVED lines=8> */
[----:B--2---:R-:W-:-:S03]  /*22f0*/  SHF.R.S32.HI R5, RZ, 0x1f, R198 ;  /* 0x0000001fff057819 */ /* 0x004fc600000114c6 */
[----:B------:R-:W-:Y:S01]  /*2300*/  IMAD.WIDE.U32 R8, R198, c[0x0][0x1f0], R10 ;  /* 0x00007c00c6087a25 */ /* 0x000fe200078e000a */
[----:B------:R-:W-:Y:S02]  /*2310*/  SEL R11, RZ, 0x10, P5 ;  /* 0x00000010ff0b7807 */ /* 0x000fe40002800000 */
[----:B------:R-:W-:Y:S01]  /*2320*/  SHF.L.U64.HI R10, R192, 0x1, R3 ;  /* 0x00000001c00a7819 */ /* 0x000fe20000010203 */
[----:B------:R-:W-:Y:S01]  /*2330*/  IMAD R5, R5, c[0x0][0x1f0], RZ ;  /* 0x00007c0005057a24 */ /* 0x000fe200078e02ff */
[----:B------:R-:W-:Y:S02]  /*2340*/  IADD3 R14, P0, R8, UR16, RZ ;  /* 0x00000010080e7c10 */ /* 0x000fe4000ff1e0ff */
[----:B------:R-:W-:Y:S01]  /*2350*/  IADD3 R25, -R11, 0x10, RZ ;  /* 0x000000100b197810 */ /* 0x000fe20007ffe1ff */
[----:B------:R-:W-:Y:S01]  /*2360*/  IMAD R2, R198, c[0x0][0x1f4], R5 ;  /* 0x00007d00c6027a24 */ /* 0x000fe200078e0205 */
[----:B------:R-:W-:Y:S02]  /*2370*/  SEL R8, RZ, 0x10, P4 ;  /* 0x00000010ff087807 */ /* 0x000fe40002000000 */
[----:B------:R-:W-:-:S02]  /*2380*/  LOP3.LUT R25, R25, 0xf, RZ, 0xc0, !PT ;  /* 0x0000000f19197812 */ /* 0x000fc400078ec0ff */
[----:B------:R-:W-:Y:S01]  /*2390*/  IADD3.X R9, R9, UR9, R2, P0, !PT ;  /* 0x0000000909097c10 */ /* 0x000fe200087fe402 */
[----:B------:R-:W-:Y:S01]  /*23a0*/  IMAD.SHL.U32 R2, R194, 0x2, RZ ;  /* 0x00000002c2027824 */ /* 0x000fe200078e00ff */
[----:B------:R-:W-:Y:S02]  /*23b0*/  LEA R15, P0, R14, c[0x0][0x1c8], 0x1 ;  /* 0x000072000e0f7a11 */ /* 0x000fe400078008ff */
[----:B------:R-:W-:Y:S02]  /*23c0*/  IADD3 R22, -R8, 0x10, RZ ;  /* 0x0000001008167810 */ /* 0x000fe40007ffe1ff */
[----:B------:R-:W-:Y:S01]  /*23d0*/  LEA.HI.X R14, R14, c[0x0][0x1cc], R9, 0x1, P0 ;  /* 0x000073000e0e7a11 */ /* 0x000fe200000f0c09 */
[----:B------:R-:W1:Y:S01]  /*23e0*/  SHFL.IDX PT, R16, R15, 0x1, 0x181f ;  /* 0x00381f000f107f89 */ /* 0x000e6200000e0000 */
[----:B------:R-:W-:Y:S01]  /*23f0*/  IMAD.SHL.U32 R9, R192, 0x2, RZ ;  /* 0x00000002c0097824 */ /* 0x000fe200078e00ff */
[----:B------:R-:W-:Y:S02]  /*2400*/  LOP3.LUT R22, R22, 0xf, RZ, 0xc0, !PT ;  /* 0x0000000f16167812 */ /* 0x000fe400078ec0ff */
[----:B------:R-:W2:Y:S01]  /*2410*/  SHFL.IDX PT, R18, R14, 0x1, 0x181f ;  /* 0x00381f000e127f89 */ /* 0x000ea200000e0000 */
[----:B------:R-:W-:-:S03]  /*2420*/  SHF.L.U64.HI R5, R194, 0x1, R197 ;  /* 0x00000001c2057819 */ /* 0x000fc600000102c5 */
[----:B------:R-:W3:Y:S04]  /*2430*/  SHFL.IDX PT, R15, R15, RZ, 0x181f ;  /* 0x00181fff0f0f7589 */ /* 0x000ee800000e0000 */
[----:B------:R-:W4:Y:S01]  /*2440*/  SHFL.IDX PT, R14, R14, RZ, 0x181f ;  /* 0x00181fff0e0e7589 */ /* 0x000f2200000e0000 */
[----:B-1----:R-:W-:-:S04]  /*2450*/  IADD3 R24, P2, P0, R25, R16, R12 ;  /* 0x0000001019187210 */ /* 0x002fc8000785e00c */
[----:B--2---:R-:W-:Y:S02]  /*2460*/  IADD3.X R25, RZ, R18, R13, P2, P0 ;  /* 0x00000012ff197210 */ /* 0x004fe400017e040d */
[----:B------:R-:W-:-:S04]  /*2470*/  IADD3 R22, P2, P0, R22, R16, R9 ;  /* 0x0000001016167210 */ /* 0x000fc8000785e009 */
[----:B------:R-:W-:Y:S02]  /*2480*/  IADD3.X R23, RZ, R18, R10, P2, P0 ;  /* 0x00000012ff177210 */ /* 0x000fe400017e040a */
[----:B------:R-:W-:-:S04]  /*2490*/  IADD3 R16, P2, P0, R17, R16, R2 ;  /* 0x0000001011107210 */ /* 0x000fc8000785e002 */
[----:B------:R-:W-:Y:S02]  /*24a0*/  IADD3.X R17, RZ, R18, R5, P2, P0 ;  /* 0x00000012ff117210 */ /* 0x000fe400017e0405 */
[----:B---3--:R-:W-:-:S05]  /*24b0*/  IADD3 R12, P0, R15, R12, RZ ;  /* 0x0000000c0f0c7210 */ /* 0x008fca0007f1e0ff */
[----:B----4-:R-:W-:Y:S01]  /*24c0*/  IMAD.X R13, R14, 0x1, R13, P0 ;  /* 0x000000010e0d7824 */ /* 0x010fe200000e060d */
        /* <DEDUP_REMOVED lines=13> */
.L_x_1959:
[----:B------:R-:W0:Y:S01]  /*25a0*/  LDGDEPBAR ;  /* 0x00000000000079af */ /* 0x000e220000000000 */
[----:B------:R-:W-:Y:S01]  /*25b0*/  SHF.R.S32.HI R2, RZ, 0x4, R21 ;  /* 0x00000004ff027819 */ /* 0x000fe20000011415 */
[C---:B------:R-:W-:Y:S01]  /*25c0*/  IMAD.SHL.U32 R5, R209.reuse, 0x40, RZ ;  /* 0x00000040d1057824 */ /* 0x040fe200078e00ff */
[----:B------:R-:W-:Y:S01]  /*25d0*/  LOP3.LUT P0, RZ, R209, 0x2, RZ, 0xc0, !PT ;  /* 0x00000002d1ff7812 */ /* 0x000fe2000780c0ff */
[----:B------:R-:W-:Y:S01]  /*25e0*/  IMAD.SHL.U32 R20, R20, 0x8, RZ ;  /* 0x0000000814147824 */ /* 0x000fe200078e00ff */
[----:B------:R-:W-:Y:S01]  /*25f0*/  LEA.HI R21, R21, R2, RZ, 0x1 ;  /* 0x0000000215157211 */ /* 0x000fe200078f08ff */
[----:B------:R-:W-:Y:S01]  /*2600*/  IMAD.SHL.U32 R19, R19, 0x40, RZ ;  /* 0x0000004013137824 */ /* 0x000fe200078e00ff */
[----:B------:R-:W-:Y:S01]  /*2610*/  LOP3.LUT R5, R5, 0x1c0, RZ, 0xc0, !PT ;  /* 0x000001c005057812 */ /* 0x000fe200078ec0ff */
[----:B------:R-:W-:Y:S01]  /*2620*/  IMAD.MOV.U32 R186, RZ, RZ, 0x20 ;  /* 0x00000020ffba7424 */ /* 0x000fe200078e00ff */
[----:B------:R-:W-:Y:S01]  /*2630*/  LOP3.LUT R21, R21, 0xfffffffe, RZ, 0xc0, !PT ;  /* 0xfffffffe15157812 */ /* 0x000fe200078ec0ff */
[----:B------:R-:W-:Y:S01]  /*2640*/  IMAD.SHL.U32 R188, R188, 0x2, RZ ;  /* 0x00000002bcbc7824 */ /* 0x000fe200078e00ff */
[----:B------:R-:W-:-:S02]  /*2650*/  LOP3.LUT R20, R5, 0x8, R20, 0xf8, !PT ;  /* 0x0000000805147812 */ /* 0x000fc400078ef814 */
[----:B------:R-:W-:Y:S01]  /*2660*/  SHF.R.U32.HI R5, RZ, 0x3, R5 ;  /* 0x00000003ff057819 */ /* 0x000fe20000011605 */
[----:B------:R-:W-:Y:S01]  /*2670*/  IMAD.IADD R21, R2, 0x1, -R21 ;  /* 0x0000000102157824 */ /* 0x000fe200078e0a15 */
[----:B------:R-:W-:Y:S02]  /*2680*/  LOP3.LUT R19, R19, 0x1c0, RZ, 0xc0, !PT ;  /* 0x000001c013137812 */ /* 0x000fe400078ec0ff */
[----:B------:R-:W-:Y:S01]  /*2690*/  LOP3.LUT R20, R20, R5, RZ, 0x3c, !PT ;  /* 0x0000000514147212 */ /* 0x000fe200078e3cff */
[C---:B------:R-:W-:Y:S01]  /*26a0*/  IMAD.SHL.U32 R2, R21.reuse, 0x8, RZ ;  /* 0x0000000815027824 */ /* 0x040fe200078e00ff */
[----:B------:R-:W-:Y:S01]  /*26b0*/  SEL R186, R186, 0xffffffe0, !P0 ;  /* 0xffffffe0baba7807 */ /* 0x000fe20004000000 */
[----:B------:R-:W-:Y:S01]  /*26c0*/  IMAD.SHL.U32 R5, R0, 0x40, RZ ;  /* 0x0000004000057824 */ /* 0x000fe200078e00ff */
[----:B------:R-:W-:Y:S01]  /*26d0*/  PLOP3.LUT P0, PT, PT, PT, UP2, 0x40, 0x0 ;  /* 0x000000000000781c */ /* 0x000fe20003f0e828 */
[----:B------:R-:W-:Y:S01]  /*26e0*/  IMAD R189, R21, 0x200, R20 ;  /* 0x0000020015bd7824 */ /* 0x000fe200078e0214 */
[----:B------:R-:W-:Y:S01]  /*26f0*/  LOP3.LUT R2, R19, 0x8, R2, 0xf8, !PT ;  /* 0x0000000813027812 */ /* 0x000fe200078ef802 */
[----:B------:R-:W-:-:S04]  /*2700*/  DEPBAR.LE SB0, 0x3 ;  /* 0x000080c00000791a */ /* 0x000fc80000000000 */
[----:B------:R-:W-:-:S04]  /*2710*/  DEPBAR.LE SB0, 0x2 ;  /* 0x000080800000791a */ /* 0x000fc80000000000 */
[----:B------:R-:W-:Y:S01]  /*2720*/  SHF.R.U32.HI R19, RZ, 0x3, R19 ;  /* 0x00000003ff137819 */ /* 0x000fe20000011613 */
[----:B------:R-:W-:Y:S01]  /*2730*/  IMAD.SHL.U32 R189, R189, 0x2, RZ ;  /* 0x00000002bdbd7824 */ /* 0x000fe200078e00ff */
[----:B------:R-:W-:Y:S01]  /*2740*/  LOP3.LUT R5, R5, 0xfffffe00, RZ, 0xc0, !PT ;  /* 0xfffffe0005057812 */ /* 0x000fe200078ec0ff */
[----:B------:R-:W-:Y:S01]  /*2750*/  BAR.SYNC.DEFER_BLOCKING 0x0 ;  /* 0x0000000000007b1d */ /* 0x000fe20000010000 */
[----:B------:R-:W-:Y:S01]  /*2760*/  LOP3.LUT R2, R2, R19, RZ, 0x3c, !PT ;  /* 0x0000001302027212 */ /* 0x000fe200078e3cff */
[----:B------:R-:W-:Y:S02]  /*2770*/  IMAD.IADD R96, R189, 0x1, R186 ;  /* 0x00000001bd607824 */ /* 0x000fe400078e02ba */
[----:B------:R-:W-:-:S04]  /*2780*/  IMAD R9, R6, 0x400, R5 ;  /* 0x0000040006097824 */ /* 0x000fc800078e0205 */
[----:B------:R-:W-:-:S04]  /*2790*/  IMAD.IADD R0, R2, 0x1, R9 ;  /* 0x0000000102007824 */ /* 0x000fc800078e0209 */
[C---:B------:R-:W-:Y:S01]  /*27a0*/  IMAD.SHL.U32 R8, R0.reuse, 0x2, RZ ;  /* 0x0000000200087824 */ /* 0x040fe200078e00ff */
[----:B------:R-:W-:-:S05]  /*27b0*/  LEA R191, R0, 0x18100, 0x1 ;  /* 0x0001810000bf7811 */ /* 0x000fca00078e08ff */
[----:B------:R-:W-:Y:S01]  /*27c0*/  IMAD.IADD R187, R191, 0x1, R188 ;  /* 0x00000001bfbb7824 */ /* 0x000fe200078e02bc */
[----:B------:R2:W3:Y:S04]  /*27d0*/  LDSM.16.M88.4 R56, [R189+0xc100] ;  /* 0x00c10000bd38783b */ /* 0x0004e80000000200 */
[----:B-1----:R2:W1:Y:S04]  /*27e0*/  LDSM.16.M88.4 R24, [R189+0xc900] ;  /* 0x00c90000bd18783b */ /* 0x0024680000000200 */
        /* <DEDUP_REMOVED lines=8> */
[----:B------:R-:W-:Y:S05]  /*2870*/  @P0 BRA `(.L_x_1960) ;  /* 0x0000034000000947 */ /* 0x000fea0003800000 */
[----:B------:R-:W-:Y:S01]  /*2880*/  SHF.R.S32.HI R0, RZ, 0x1f, R199 ;  /* 0x0000001fff007819 */ /* 0x000fe200000114c7 */
[----:B------:R-:W-:Y:S01]  /*2890*/  IMAD.WIDE.U32 R16, R199, c[0x0][0x208], RZ ;  /* 0x00008200c7107a25 */ /* 0x000fe200078e00ff */
[----:B------:R-:W-:-:S02]  /*28a0*/  SHF.R.S32.HI R19, RZ, 0x1f, R198 ;  /* 0x0000001fff137819 */ /* 0x000fc400000114c6 */
[----:B------:R-:W-:Y:S01]  /*28b0*/  SEL R20, RZ, 0x10, P5 ;  /* 0x00000010ff147807 */ /* 0x000fe20002800000 */
[----:B------:R-:W-:Y:S01]  /*28c0*/  IMAD R0, R0, c[0x0][0x208], RZ ;  /* 0x0000820000007a24 */ /* 0x000fe200078e02ff */
[----:B------:R-:W-:Y:S01]  /*28d0*/  SHF.L.U64.HI R22, R207, 0x1, R132 ;  /* 0x00000001cf167819 */ /* 0x000fe20000010284 */
[----:B------:R-:W-:Y:S01]  /*28e0*/  IMAD R19, R19, c[0x0][0x218], RZ ;  /* 0x0000860013137a24 */ /* 0x000fe200078e02ff */
[----:B------:R-:W-:Y:S01]  /*28f0*/  IADD3 R38, -R20, 0x10, RZ ;  /* 0x0000001014267810 */ /* 0x000fe20007ffe1ff */
[----:B------:R-:W-:Y:S01]  /*2900*/  IMAD R0, R199, c[0x0][0x20c], R0 ;  /* 0x00008300c7007a24 */ /* 0x000fe200078e0200 */
[----:B------:R-:W-:Y:S01]  /*2910*/  IADD3 R29, -R208, 0x10, RZ ;  /* 0x00000010d01d7810 */ /* 0x000fe20007ffe1ff */
[----:B------:R-:W-:Y:S01]  /*2920*/  IMAD.SHL.U32 R21, R207, 0x2, RZ ;  /* 0x00000002cf157824 */ /* 0x000fe200078e00ff */
[----:B------:R-:W-:Y:S01]  /*2930*/  LOP3.LUT R38, R38, 0xf, RZ, 0xc0, !PT ;  /* 0x0000000f26267812 */ /* 0x000fe200078ec0ff */
[----:B------:R-:W-:Y:S01]  /*2940*/  IMAD.IADD R17, R17, 0x1, R0 ;  /* 0x0000000111117824 */ /* 0x000fe200078e0200 */
[----:B------:R-:W-:Y:S01]  /*2950*/  LOP3.LUT R29, R29, 0xf, RZ, 0xc0, !PT ;  /* 0x0000000f1d1d7812 */ /* 0x000fe200078ec0ff */
[----:B------:R-:W-:Y:S01]  /*2960*/  IMAD R0, R198, c[0x0][0x21c], R19 ;  /* 0x00008700c6007a24 */ /* 0x000fe200078e0213 */
[----:B------:R-:W-:Y:S01]  /*2970*/  SHF.L.U64.HI R19, R192, 0x1, R3 ;  /* 0x00000001c0137819 */ /* 0x000fe20000010203 */
[----:B------:R-:W-:-:S04]  /*2980*/  IMAD.WIDE.U32 R16, R198, c[0x0][0x218], R16 ;  /* 0x00008600c6107a25 */ /* 0x000fc800078e0010 */
[----:B------:R-:W-:Y:S01]  /*2990*/  IMAD.SHL.U32 R18, R192, 0x2, RZ ;  /* 0x00000002c0127824 */ /* 0x000fe200078e00ff */
[----:B------:R-:W-:Y:S02]  /*29a0*/  IADD3 R23, P0, R16, UR22, RZ ;  /* 0x0000001610177c10 */ /* 0x000fe4000ff1e0ff */
[C---:B------:R-:W-:Y:S02]  /*29b0*/  SHF.L.U64.HI R16, R194.reuse, 0x1, R197 ;  /* 0x00000001c2107819 */ /* 0x040fe400000102c5 */
[----:B------:R-:W-:Y:S02]  /*29c0*/  IADD3.X R0, R17, UR8, R0, P0, !PT ;  /* 0x0000000811007c10 */ /* 0x000fe400087fe400 */
[C---:B------:R-:W-:Y:S02]  /*29d0*/  LEA R28, P0, R23.reuse, c[0x0][0x1f8], 0x1 ;  /* 0x00007e00171c7a11 */ /* 0x040fe400078008ff */
[----:B------:R-:W-:Y:S02]  /*29e0*/  SEL R17, RZ, 0x10, P4 ;  /* 0x00000010ff117807 */ /* 0x000fe40002000000 */
[----:B------:R-:W-:Y:S01]  /*29f0*/  LEA.HI.X R23, R23, c[0x0][0x1fc], R0, 0x1, P0 ;  /* 0x00007f0017177a11 */ /* 0x000fe200000f0c00 */
[----:B------:R-:W5:Y:S01]  /*2a00*/  SHFL.IDX PT, R30, R28, 0x1, 0x181f ;  /* 0x00381f001c1e7f89 */ /* 0x000f6200000e0000 */
[----:B------:R-:W-:Y:S01]  /*2a10*/  IADD3 R37, -R17, 0x10, RZ ;  /* 0x0000001011257810 */ /* 0x000fe20007ffe1ff */
[----:B------:R-:W-:-:S02]  /*2a20*/  IMAD.SHL.U32 R0, R194, 0x2, RZ ;  /* 0x00000002c2007824 */ /* 0x000fc400078e00ff */
[----:B------:R-:W2:Y:S01]  /*2a30*/  SHFL.IDX PT, R31, R23, 0x1, 0x181f ;  /* 0x00381f00171f7f89 */ /* 0x000ea200000e0000 */
[----:B------:R-:W-:-:S03]  /*2a40*/  LOP3.LUT R37, R37, 0xf, RZ, 0xc0, !PT ;  /* 0x0000000f25257812 */ /* 0x000fc600078ec0ff */
[----:B------:R-:W-:Y:S01]  /*2a50*/  SHFL.IDX PT, R23, R23, RZ, 0x181f ;  /* 0x00181fff17177589 */ /* 0x000fe200000e0000 */
[----:B-----5:R-:W-:-:S04]  /*2a60*/  IADD3 R38, P2, P0, R38, R30, R21 ;  /* 0x0000001e26267210 */ /* 0x020fc8000785e015 */
[----:B--2---:R-:W-:Y:S02]  /*2a70*/  IADD3.X R39, RZ, R31, R22, P2, P0 ;  /* 0x0000001fff277210 */ /* 0x004fe400017e0416 */
[----:B------:R-:W-:-:S04]  /*2a80*/  IADD3 R36, P2, P0, R37, R30, R18 ;  /* 0x0000001e25247210 */ /* 0x000fc8000785e012 */
[-C--:B------:R-:W-:Y:S02]  /*2a90*/  IADD3.X R37, RZ, R31.reuse, R19, P2, P0 ;  /* 0x0000001fff257210 */ /* 0x080fe400017e0413 */
[----:B------:R-:W-:Y:S02]  /*2aa0*/  IADD3 R30, P2, P0, R29, R30, R0 ;  /* 0x0000001e1d1e7210 */ /* 0x000fe4000785e000 */
[----:B------:R-:W2:Y:S02]  /*2ab0*/  SHFL.IDX PT, R29, R28, RZ, 0x181f ;  /* 0x00181fff1c1d7589 */ /* 0x000ea400000e0000 */
[----:B------:R-:W-:Y:S02]  /*2ac0*/  IADD3.X R31, RZ, R31, R16, P2, P0 ;  /* 0x0000001fff1f7210 */ /* 0x000fe400017e0410 */
[----:B--2---:R-:W-:-:S05]  /*2ad0*/  IADD3 R44, P0, R29, R21, RZ ;  /* 0x000000151d2c7210 */ /* 0x004fca0007f1e0ff */
        /* <DEDUP_REMOVED lines=14> */
.L_x_1960:
[----:B------:R-:W-:Y:S01]  /*2bc0*/  IMAD.MOV.U32 R0, RZ, RZ, 0x40 ;  /* 0x00000040ff007424 */ /* 0x000fe200078e00ff */
[C---:B-123--:R-:W-:Y:S01]  /*2bd0*/  HMMA.16816.F32.BF16 R16, R8.reuse, R56, RZ ;  /* 0x000000380810723c */ /* 0x04efe200000418ff */
[C---:B------:R-:W-:Y:S01]  /*2be0*/  IMAD R185, R4.reuse, 0x2, R191 ;  /* 0x0000000204b97824 */ /* 0x040fe200078e02bf */
[----:B------:R-:W-:Y:S01]  /*2bf0*/  LDSM.16.M88.4 R76, [R191+0x8000] ;  /* 0x00800000bf4c783b */ /* 0x000fe20000000200 */
[----:B------:R-:W-:Y:S01]  /*2c00*/  IMAD R184, R4, 0x2, R187 ;  /* 0x0000000204b87824 */ /* 0x000fe200078e02bb */
[----:B------:R-:W-:Y:S01]  /*2c10*/  SEL R193, R0, 0xffffffc0, !P1 ;  /* 0xffffffc000c17807 */ /* 0x000fe20004800000 */
[----:B------:R-:W-:Y:S01]  /*2c20*/  UIADD3 UR26, UR12, 0x1, -UR25 ;  /* 0x000000010c1a7890 */ /* 0x000fe2000fffe819 */
[----:B------:R-:W-:Y:S01]  /*2c30*/  LDSM.16.M88.4 R36, [R185] ;  /* 0x00000000b924783b */ /* 0x000fe20000000200 */
[----:B------:R-:W-:Y:S01]  /*2c40*/  PLOP3.LUT P0, PT, PT, PT, UP1, 0x80, 0x0 ;  /* 0x000000000000781c */ /* 0x000fe20003f0f018 */
[C---:B------:R-:W-:Y:S01]  /*2c50*/  HMMA.16816.F32.BF16 R28, R8.reuse, R24, RZ ;  /* 0x00000018081c723c */ /* 0x040fe200000418ff */
[----:B------:R-:W-:Y:S01]  /*2c60*/  IADD3 R93, R189, R193, RZ ;  /* 0x000000c1bd5d7210 */ /* 0x000fe20007ffe0ff */
[----:B------:R-:W-:Y:S01]  /*2c70*/  IMAD.IADD R0, R193, 0x1, R96 ;  /* 0x00000001c1007824 */ /* 0x000fe200078e0260 */
[----:B------:R-:W-:Y:S01]  /*2c80*/  LDSM.16.M88.4 R80, [R189+0x11900] ;  /* 0x01190000bd50783b */ /* 0x000fe20000000200 */
[----:B------:R-:W-:Y:S01]  /*2c90*/  ULDC UR13, c[0x0][0x324] ;  /* 0x0000c900000d7ab9 */ /* 0x000fe20000000800 */
[----:B------:R-:W-:Y:S01]  /*2ca0*/  IMAD.IADD R135, R5, 0x1, R2 ;  /* 0x0000000105877824 */ /* 0x000fe200078e0202 */
[----:B------:R-:W-:Y:S01]  /*2cb0*/  ULDC UR5, c[0x0][0x2ac] ;  /* 0x0000ab0000057ab9 */ /* 0x000fe20000000800 */
[----:B------:R-:W1:Y:S01]  /*2cc0*/  LDSM.16.M88.4 R20, [R93+0xc100] ;  /* 0x00c100005d14783b */ /* 0x000e620000000200 */
[----:B----4-:R-:W-:Y:S01]  /*2cd0*/  HMMA.16816.F32.BF16 R52, R8, R48, RZ ;  /* 0x000000300834723c */ /* 0x010fe200000418ff */
[----:B------:R-:W-:-:S02]  /*2ce0*/  ULDC UR4, c[0x0][0x1d0] ;  /* 0x0000740000047ab9 */ /* 0x000fc40000000800 */
[----:B------:R-:W-:Y:S01]  /*2cf0*/  LDSM.16.M88.4 R68, [R93+0xd900] ;  /* 0x00d900005d44783b */ /* 0x000fe20000000200 */
[----:B------:R-:W-:Y:S02]  /*2d00*/  UIMAD UR4, UR5, UR4, -UR25 ;  /* 0x00000004050472a4 */ /* 0x000fe4000f8e0a19 */
[----:B------:R-:W-:Y:S01]  /*2d10*/  ULOP3.LUT UR13, URZ, UR13, URZ, 0x33, !UPT ;  /* 0x0000000d3f0d7292 */ /* 0x000fe2000f8e333f */
[----:B------:R-:W-:Y:S01]  /*2d20*/  LDSM.16.M88.4 R88, [R96+0x10100] ;  /* 0x010100006058783b */ /* 0x000fe20000000200 */
[C---:B------:R-:W-:Y:S03]  /*2d30*/  HMMA.16816.F32.BF16 R56, R8.reuse, R58, RZ ;  /* 0x0000003a0838723c */ /* 0x040fe600000418ff */
[----:B------:R-:W-:Y:S04]  /*2d40*/  LDSM.16.M88.4 R84, [R93+0x10100] ;  /* 0x010100005d54783b */ /* 0x000fe80000000200 */
[----:B------:R-:W0:Y:S01]  /*2d50*/  LDGDEPBAR ;  /* 0x00000000000079af */ /* 0x000e220000000000 */
[C---:B------:R-:W-:Y:S08]  /*2d60*/  HMMA.16816.F32.BF16 R24, R8.reuse, R26, RZ ;  /* 0x0000001a0818723c */ /* 0x040ff000000418ff */
[C---:B------:R-:W-:Y:S08]  /*2d70*/  HMMA.16816.F32.BF16 R48, R8.reuse, R50, RZ ;  /* 0x000000320830723c */ /* 0x040ff000000418ff */
[C---:B------:R-:W-:Y:S08]  /*2d80*/  HMMA.16816.F32.BF16 R44, R8.reuse, R12, RZ ;  /* 0x0000000c082c723c */ /* 0x040ff000000418ff */
[----:B------:R-:W-:Y:S01]  /*2d90*/  HMMA.16816.F32.BF16 R8, R8, R14, RZ ;  /* 0x0000000e0808723c */ /* 0x000fe200000418ff */
[----:B------:R-:W2:Y:S07]  /*2da0*/  LDSM.16.M88.4 R12, [R93+0xc900] ;  /* 0x00c900005d0c783b */ /* 0x000eae0000000200 */
        /* <DEDUP_REMOVED lines=11> */
[----:B------:R-:W3:Y:S04]  /*2e60*/  LDSM.16.M88.4 R8, [R93+0xd100] ;  /* 0x00d100005d08783b */ /* 0x000ee80000000200 */
[----:B------:R-:W4:Y:S03]  /*2e70*/  LDSM.16.M88.4 R32, [R184] ;  /* 0x00000000b820783b */ /* 0x000f260000000200 */
[C---:B-1----:R-:W-:Y:S08]  /*2e80*/  HMMA.16816.F32.BF16 R16, R36.reuse, R20, R16 ;  /* 0x000000142410723c */ /* 0x042ff00000041810 */
[C---:B------:R-:W-:Y:S01]  /*2e90*/  HMMA.16816.F32.BF16 R56, R36.reuse, R22, R56 ;  /* 0x000000162438723c */ /* 0x040fe20000041838 */
[----:B------:R-:W1:Y:S07]  /*2ea0*/  LDSM.16.M88.4 R20, [R0+0xc900] ;  /* 0x00c900000014783b */ /* 0x000e6e0000000200 */
[C---:B--2---:R-:W-:Y:S08]  /*2eb0*/  HMMA.16816.F32.BF16 R28, R36.reuse, R12, R28 ;  /* 0x0000000c241c723c */ /* 0x044ff0000004181c */
[C---:B------:R-:W-:Y:S01]  /*2ec0*/  HMMA.16816.F32.BF16 R24, R36.reuse, R14, R24 ;  /* 0x0000000e2418723c */ /* 0x040fe20000041818 */
[----:B------:R-:W-:Y:S07]  /*2ed0*/  LDSM.16.M88.4 R12, [R191+0x4000] ;  /* 0x00400000bf0c783b */ /* 0x000fee0000000200 */
[C---:B------:R-:W-:Y:S08]  /*2ee0*/  HMMA.16816.F32.BF16 R44, R36.reuse, R68, R44 ;  /* 0x00000044242c723c */ /* 0x040ff0000004182c */
[C---:B---3--:R-:W-:Y:S08]  /*2ef0*/  HMMA.16816.F32.BF16 R52, R36.reuse, R8, R52 ;  /* 0x000000082434723c */ /* 0x048ff00000041834 */
[C---:B------:R-:W-:Y:S01]  /*2f00*/  HMMA.16816.F32.BF16 R48, R36.reuse, R10, R48 ;  /* 0x0000000a2430723c */ /* 0x040fe20000041830 */
[----:B------:R-:W2:Y:S07]  /*2f10*/  LDSM.16.M88.4 R8, [R189+0xe100] ;  /* 0x00e10000bd08783b */ /* 0x000eae0000000200 */
[----:B------:R-:W-:Y:S01]  /*2f20*/  HMMA.16816.F32.BF16 R72, R36, R70, R72 ;  /* 0x000000462448723c */ /* 0x000fe20000041848 */
[----:B------:R-:W3:Y:S04]  /*2f30*/  LDSM.16.M88.4 R36, [R189+0xe900] ;  /* 0x00e90000bd24783b */ /* 0x000ee80000000200 */
[----:B------:R-:W-:Y:S03]  /*2f40*/  LDSM.16.M88.4 R68, [R187+0x8000] ;  /* 0x00800000bb44783b */ /* 0x000fe60000000200 */
[C---:B----4-:R-:W-:Y:S08]  /*2f50*/  HMMA.16816.F32.BF16 R16, R32.reuse, R40, R16 ;  /* 0x000000282010723c */ /* 0x050ff00000041810 */
[C---:B------:R-:W-:Y:S01]  /*2f60*/  HMMA.16816.F32.BF16 R56, R32.reuse, R42, R56 ;  /* 0x0000002a2038723c */ /* 0x040fe20000041838 */
[----:B------:R-:W4:Y:S07]  /*2f70*/  LDSM.16.M88.4 R40, [R189+0xf100] ;  /* 0x00f10000bd28783b */ /* 0x000f2e0000000200 */
[C---:B-1----:R-:W-:Y:S08]  /*2f80*/  HMMA.16816.F32.BF16 R28, R32.reuse, R20, R28 ;  /* 0x00000014201c723c */ /* 0x042ff0000004181c */
[C---:B------:R-:W-:Y:S01]  /*2f90*/  HMMA.16816.F32.BF16 R24, R32.reuse, R22, R24 ;  /* 0x000000162018723c */ /* 0x040fe20000041818 */
[----:B------:R-:W1:Y:S07]  /*2fa0*/  LDSM.16.M88.4 R20, [R189+0xf900] ;  /* 0x00f90000bd14783b */ /* 0x000e6e0000000200 */
[C---:B------:R-:W-:Y:S08]  /*2fb0*/  HMMA.16816.F32.BF16 R52, R32.reuse, R64, R52 ;  /* 0x000000402034723c */ /* 0x040ff00000041834 */
[C---:B------:R-:W-:Y:S01]  /*2fc0*/  HMMA.16816.F32.BF16 R48, R32.reuse, R66, R48 ;  /* 0x000000422030723c */ /* 0x040fe20000041830 */
[----:B------:R-:W-:Y:S07]  /*2fd0*/  LDSM.16.M88.4 R64, [R96+0x11100] ;  /* 0x011100006040783b */ /* 0x000fee0000000200 */
[C---:B------:R-:W-:Y:S08]  /*2fe0*/  HMMA.16816.F32.BF16 R44, R32.reuse, R60, R44 ;  /* 0x0000003c202c723c */ /* 0x040ff0000004182c */
[----:B------:R-:W-:Y:S01]  /*2ff0*/  HMMA.16816.F32.BF16 R72, R32, R62, R72 ;  /* 0x0000003e2048723c */ /* 0x000fe20000041848 */
[----:B------:R-:W-:Y:S04]  /*3000*/  LDSM.16.M88.4 R32, [R187+0x4000] ;  /* 0x00400000bb20783b */ /* 0x000fe80000000200 */
[----:B------:R-:W-:Y:S03]  /*3010*/  LDSM.16.M88.4 R60, [R96+0xe900] ;  /* 0x00e90000603c783b */ /* 0x000fe60000000200 */
[C---:B--2---:R-:W-:Y:S08]  /*3020*/  HMMA.16816.F32.BF16 R16, R12.reuse, R8, R16 ;  /* 0x000000080c10723c */ /* 0x044ff00000041810 */
[C---:B------:R-:W-:Y:S01]  /*3030*/  HMMA.16816.F32.BF16 R56, R12.reuse, R10, R56 ;  /* 0x0000000a0c38723c */ /* 0x040fe20000041838 */
[----:B------:R-:W2:Y:S07]  /*3040*/  LDSM.16.M88.4 R8, [R96+0xe100] ;  /* 0x00e100006008783b */ /* 0x000eae0000000200 */
[C---:B---3--:R-:W-:Y:S08]  /*3050*/  HMMA.16816.F32.BF16 R28, R12.reuse, R36, R28 ;  /* 0x000000240c1c723c */ /* 0x048ff0000004181c */
[C---:B------:R-:W-:Y:S01]  /*3060*/  HMMA.16816.F32.BF16 R24, R12.reuse, R38, R24 ;  /* 0x000000260c18723c */ /* 0x040fe20000041818 */
[----:B------:R-:W3:Y:S07]  /*3070*/  LDSM.16.M88.4 R36, [R96+0xf100] ;  /* 0x00f100006024783b */ /* 0x000eee0000000200 */
[C---:B----4-:R-:W-:Y:S08]  /*3080*/  HMMA.16816.F32.BF16 R52, R12.reuse, R40, R52 ;  /* 0x000000280c34723c */ /* 0x050ff00000041834 */
[C---:B------:R-:W-:Y:S01]  /*3090*/  HMMA.16816.F32.BF16 R48, R12.reuse, R42, R48 ;  /* 0x0000002a0c30723c */ /* 0x040fe20000041830 */
[----:B------:R-:W4:Y:S07]  /*30a0*/  LDSM.16.M88.4 R40, [R96+0xf900] ;  /* 0x00f900006028783b */ /* 0x000f2e0000000200 */
[C---:B-1----:R-:W-:Y:S08]  /*30b0*/  HMMA.16816.F32.BF16 R44, R12.reuse, R20, R44 ;  /* 0x000000140c2c723c */ /* 0x042ff0000004182c */
[----:B------:R-:W-:Y:S01]  /*30c0*/  HMMA.16816.F32.BF16 R72, R12, R22, R72 ;  /* 0x000000160c48723c */ /* 0x000fe20000041848 */
[----:B------:R-:W-:Y:S04]  /*30d0*/  LDSM.16.M88.4 R20, [R185+0x4000] ;  /* 0x00400000b914783b */ /* 0x000fe80000000200 */
[----:B------:R-:W1:Y:S03]  /*30e0*/  LDSM.16.M88.4 R12, [R93+0xe100] ;  /* 0x00e100005d0c783b */ /* 0x000e660000000200 */
[C---:B--2---:R-:W-:Y:S08]  /*30f0*/  HMMA.16816.F32.BF16 R16, R32.reuse, R8, R16 ;  /* 0x000000082010723c */ /* 0x044ff00000041810 */
[C---:B------:R-:W-:Y:S01]  /*3100*/  HMMA.16816.F32.BF16 R56, R32.reuse, R10, R56 ;  /* 0x0000000a2038723c */ /* 0x040fe20000041838 */
[----:B------:R-:W2:Y:S07]  /*3110*/  LDSM.16.M88.4 R8, [R93+0xe900] ;  /* 0x00e900005d08783b */ /* 0x000eae0000000200 */
[C---:B------:R-:W-:Y:S08]  /*3120*/  HMMA.16816.F32.BF16 R28, R32.reuse, R60, R28 ;  /* 0x0000003c201c723c */ /* 0x040ff0000004181c */
[C---:B------:R-:W-:Y:S01]  /*3130*/  HMMA.16816.F32.BF16 R24, R32.reuse, R62, R24 ;  /* 0x0000003e2018723c */ /* 0x040fe20000041818 */
[----:B------:R-:W5:Y:S07]  /*3140*/  LDSM.16.M88.4 R60, [R93+0xf100] ;  /* 0x00f100005d3c783b */ /* 0x000f6e0000000200 */
[C---:B---3--:R-:W-:Y:S08]  /*3150*/  HMMA.16816.F32.BF16 R52, R32.reuse, R36, R52 ;  /* 0x000000242034723c */ /* 0x048ff00000041834 */
[C---:B------:R-:W-:Y:S01]  /*3160*/  HMMA.16816.F32.BF16 R48, R32.reuse, R38, R48 ;  /* 0x000000262030723c */ /* 0x040fe20000041830 */
[----:B------:R-:W3:Y:S07]  /*3170*/  LDSM.16.M88.4 R36, [R93+0xf900] ;  /* 0x00f900005d24783b */ /* 0x000eee0000000200 */
[C---:B----4-:R-:W-:Y:S08]  /*3180*/  HMMA.16816.F32.BF16 R44, R32.reuse, R40, R44 ;  /* 0x00000028202c723c */ /* 0x050ff0000004182c */
[----:B------:R-:W-:Y:S01]  /*3190*/  HMMA.16816.F32.BF16 R72, R32, R42, R72 ;  /* 0x0000002a2048723c */ /* 0x000fe20000041848 */
[----:B------:R-:W-:Y:S04]  /*31a0*/  LDSM.16.M88.4 R32, [R184+0x4000] ;  /* 0x00400000b820783b */ /* 0x000fe80000000200 */
[----:B------:R-:W-:Y:S03]  /*31b0*/  LDSM.16.M88.4 R40, [R0+0xf100] ;  /* 0x00f100000028783b */ /* 0x000fe60000000200 */
[C---:B-1----:R-:W-:Y:S08]  /*31c0*/  HMMA.16816.F32.BF16 R16, R20.reuse, R12, R16 ;  /* 0x0000000c1410723c */ /* 0x042ff00000041810 */
[C---:B------:R-:W-:Y:S01]  /*31d0*/  HMMA.16816.F32.BF16 R56, R20.reuse, R14, R56 ;  /* 0x0000000e1438723c */ /* 0x040fe20000041838 */
[----:B------:R-:W1:Y:S07]  /*31e0*/  LDSM.16.M88.4 R12, [R0+0xe100] ;  /* 0x00e10000000c783b */ /* 0x000e6e0000000200 */
[C---:B--2---:R-:W-:Y:S08]  /*31f0*/  HMMA.16816.F32.BF16 R28, R20.reuse, R8, R28 ;  /* 0x00000008141c723c */ /* 0x044ff0000004181c */
[C---:B------:R-:W-:Y:S01]  /*3200*/  HMMA.16816.F32.BF16 R24, R20.reuse, R10, R24 ;  /* 0x0000000a1418723c */ /* 0x040fe20000041818 */
[----:B------:R-:W2:Y:S07]  /*3210*/  LDSM.16.M88.4 R8, [R0+0xe900] ;  /* 0x00e900000008783b */ /* 0x000eae0000000200 */
[C---:B-----5:R-:W-:Y:S08]  /*3220*/  HMMA.16816.F32.BF16 R52, R20.reuse, R60, R52 ;  /* 0x0000003c1434723c */ /* 0x060ff00000041834 */
[C---:B------:R-:W-:Y:S01]  /*3230*/  HMMA.16816.F32.BF16 R48, R20.reuse, R62, R48 ;  /* 0x0000003e1430723c */ /* 0x040fe20000041830 */
[----:B------:R-:W-:Y:S07]  /*3240*/  LDSM.16.M88.4 R60, [R96+0x11900] ;  /* 0x01190000603c783b */ /* 0x000fee0000000200 */
[C---:B---3--:R-:W-:Y:S08]  /*3250*/  HMMA.16816.F32.BF16 R44, R20.reuse, R36, R44 ;  /* 0x00000024142c723c */ /* 0x048ff0000004182c */
[----:B------:R-:W-:Y:S01]  /*3260*/  HMMA.16816.F32.BF16 R72, R20, R38, R72 ;  /* 0x000000261448723c */ /* 0x000fe20000041848 */
[----:B------:R-:W3:Y:S04]  /*3270*/  LDSM.16.M88.4 R20, [R189+0x10100] ;  /* 0x01010000bd14783b */ /* 0x000ee80000000200 */
[----:B------:R-:W-:Y:S03]  /*3280*/  LDSM.16.M88.4 R36, [R0+0xf900] ;  /* 0x00f900000024783b */ /* 0x000fe60000000200 */
[C---:B-1----:R-:W-:Y:S08]  /*3290*/  HMMA.16816.F32.BF16 R16, R32.reuse, R12, R16 ;  /* 0x0000000c2010723c */ /* 0x042ff00000041810 */
[C---:B------:R-:W-:Y:S01]  /*32a0*/  HMMA.16816.F32.BF16 R56, R32.reuse, R14, R56 ;  /* 0x0000000e2038723c */ /* 0x040fe20000041838 */
[----:B------:R-:W1:Y:S07]  /*32b0*/  LDSM.16.M88.4 R12, [R189+0x10900] ;  /* 0x01090000bd0c783b */ /* 0x000e6e0000000200 */
[C---:B--2---:R-:W-:Y:S08]  /*32c0*/  HMMA.16816.F32.BF16 R28, R32.reuse, R8, R28 ;  /* 0x00000008201c723c */ /* 0x044ff0000004181c */
[C---:B------:R-:W-:Y:S01]  /*32d0*/  HMMA.16816.F32.BF16 R24, R32.reuse, R10, R24 ;  /* 0x0000000a2018723c */ /* 0x040fe20000041818 */
[----:B------:R-:W2:Y:S07]  /*32e0*/  LDSM.16.M88.4 R8, [R189+0x11100] ;  /* 0x01110000bd08783b */ /* 0x000eae0000000200 */
[----:B------:R-:W-:Y:S08]  /*32f0*/  HMMA.16816.F32.BF16 R52, R32, R40, R52 ;  /* 0x000000282034723c */ /* 0x000ff00000041834 */
[C---:B---3--:R-:W-:Y:S08]  /*3300*/  HMMA.16816.F32.BF16 R16, R76.reuse, R20, R16 ;  /* 0x000000144c10723c */ /* 0x048ff00000041810 */
[----:B------:R-:W-:Y:S01]  /*3310*/  HMMA.16816.F32.BF16 R56, R76, R22, R56 ;  /* 0x000000164c38723c */ /* 0x000fe20000041838 */
[----:B------:R-:W3:Y:S07]  /*3320*/  LDSM.16.M88.4 R20, [R96+0x10900] ;  /* 0x010900006014783b */ /* 0x000eee0000000200 */
[----:B------:R-:W-:Y:S01]  /*3330*/  HMMA.16816.F32.BF16 R48, R32, R42, R48 ;  /* 0x0000002a2030723c */ /* 0x000fe20000041830 */
[----:B------:R-:W-:Y:S07]  /*3340*/  LDSM.16.M88.4 R40, [R185+0x8000] ;  /* 0x00800000b928783b */ /* 0x000fee0000000200 */
[C---:B-1----:R-:W-:Y:S08]  /*3350*/  HMMA.16816.F32.BF16 R28, R76.reuse, R12, R28 ;  /* 0x0000000c4c1c723c */ /* 0x042ff0000004181c */
[----:B------:R-:W-:Y:S01]  /*3360*/  HMMA.16816.F32.BF16 R24, R76, R14, R24 ;  /* 0x0000000e4c18723c */ /* 0x000fe20000041818 */
[----:B------:R-:W-:Y:S07]  /*3370*/  LDSM.16.M88.4 R12, [R0+0x10100] ;  /* 0x01010000000c783b */ /* 0x000fee0000000200 */
[C---:B------:R-:W-:Y:S08]  /*3380*/  HMMA.16816.F32.BF16 R44, R32.reuse, R36, R44 ;  /* 0x00000024202c723c */ /* 0x040ff0000004182c */
[----:B------:R-:W-:Y:S01]  /*3390*/  HMMA.16816.F32.BF16 R72, R32, R38, R72 ;  /* 0x000000262048723c */ /* 0x000fe20000041848 */
[----:B------:R-:W1:Y:S04]  /*33a0*/  LDSM.16.M88.4 R36, [R93+0x10900] ;  /* 0x010900005d24783b */ /* 0x000e680000000200 */
[----:B------:R-:W-:Y:S03]  /*33b0*/  LDSM.16.M88.4 R32, [R93+0x11100] ;  /* 0x011100005d20783b */ /* 0x000fe60000000200 */
[C---:B--2---:R-:W-:Y:S08]  /*33c0*/  HMMA.16816.F32.BF16 R52, R76.reuse, R8, R52 ;  /* 0x000000084c34723c */ /* 0x044ff00000041834 */
[----:B------:R-:W-:Y:S01]  /*33d0*/  HMMA.16816.F32.BF16 R48, R76, R10, R48 ;  /* 0x0000000a4c30723c */ /* 0x000fe20000041830 */
[----:B------:R-:W-:Y:S07]  /*33e0*/  LDSM.16.M88.4 R8, [R184+0x8000] ;  /* 0x00800000b808783b */ /* 0x000fee0000000200 */
[C---:B---3--:R-:W-:Y:S08]  /*33f0*/  HMMA.16816.F32.BF16 R28, R68.reuse, R20, R28 ;  /* 0x00000014441c723c */ /* 0x048ff0000004181c */
[----:B------:R-:W-:Y:S01]  /*3400*/  HMMA.16816.F32.BF16 R24, R68, R22, R24 ;  /* 0x000000164418723c */ /* 0x000fe20000041818 */
[----:B------:R-:W2:Y:S07]  /*3410*/  LDSM.16.M88.4 R20, [R0+0x10900] ;  /* 0x010900000014783b */ /* 0x000eae0000000200 */
[----:B------:R-:W-:Y:S08]  /*3420*/  HMMA.16816.F32.BF16 R44, R76, R80, R44 ;  /* 0x000000504c2c723c */ /* 0x000ff0000004182c */
[C---:B------:R-:W-:Y:S08]  /*3430*/  HMMA.16816.F32.BF16 R52, R68.reuse, R64, R52 ;  /* 0x000000404434723c */ /* 0x040ff00000041834 */
[----:B------:R-:W-:Y:S01]  /*3440*/  HMMA.16816.F32.BF16 R48, R68, R66, R48 ;  /* 0x000000424430723c */ /* 0x000fe20000041830 */
[----:B------:R-:W3:Y:S07]  /*3450*/  LDSM.16.M88.4 R64, [R93+0x11900] ;  /* 0x011900005d40783b */ /* 0x000eee0000000200 */
[C---:B-1----:R-:W-:Y:S08]  /*3460*/  HMMA.16816.F32.BF16 R28, R40.reuse, R36, R28 ;  /* 0x00000024281c723c */ /* 0x042ff0000004181c */
[----:B------:R-:W-:Y:S01]  /*3470*/  HMMA.16816.F32.BF16 R24, R40, R38, R24 ;  /* 0x000000262818723c */ /* 0x000fe20000041818 */
[----:B------:R-:W-:Y:S07]  /*3480*/  LDSM.16.M88.4 R36, [R0+0x11100] ;  /* 0x011100000024783b */ /* 0x000fee0000000200 */
[----:B------:R-:W-:Y:S08]  /*3490*/  HMMA.16816.F32.BF16 R16, R68, R88, R16 ;  /* 0x000000584410723c */ /* 0x000ff00000041810 */
[----:B------:R-:W-:Y:S08]  /*34a0*/  HMMA.16816.F32.BF16 R72, R76, R82, R72 ;  /* 0x000000524c48723c */ /* 0x000ff00000041848 */
[----:B------:R-:W-:Y:S08]  /*34b0*/  HMMA.16816.F32.BF16 R44, R68, R60, R44 ;  /* 0x0000003c442c723c */ /* 0x000ff0000004182c */
[C---:B--2---:R-:W-:Y:S08]  /*34c0*/  HMMA.16816.F32.BF16 R28, R8.reuse, R20, R28 ;  /* 0x00000014081c723c */ /* 0x044ff0000004181c */
[----:B------:R-:W-:Y:S01]  /*34d0*/  HMMA.16816.F32.BF16 R24, R8, R22, R24 ;  /* 0x000000160818723c */ /* 0x000fe20000041818 */
[----:B------:R1:W2:Y:S07]  /*34e0*/  LDSM.16.M88.4 R20, [R0+0x11900] ;  /* 0x011900000014783b */ /* 0x0002ae0000000200 */
[----:B------:R-:W-:Y:S08]  /*34f0*/  HMMA.16816.F32.BF16 R16, R40, R84, R16 ;  /* 0x000000542810723c */ /* 0x000ff00000041810 */
[----:B------:R-:W-:Y:S08]  /*3500*/  HMMA.16816.F32.BF16 R72, R68, R62, R72 ;  /* 0x0000003e4448723c */ /* 0x000ff00000041848 */
[----:B---3--:R-:W-:Y:S01]  /*3510*/  HMMA.16816.F32.BF16 R44, R40, R64, R44 ;  /* 0x00000040282c723c */ /* 0x008fe2000004182c */
[----:B-1----:R-:W-:Y:S01]  /*3520*/  FMUL.FTZ R0, R24, c[0x0][0x320] ;  /* 0x0000c80018007a20 */ /* 0x002fe20000410000 */
[----:B------:R-:W-:-:S04]  /*3530*/  LEA.HI R24, R94, R7, RZ, 0x2 ;  /* 0x000000075e187211 */ /* 0x000fc800078f10ff */
[----:B------:R-:W-:Y:S01]  /*3540*/  LOP3.LUT R24, R24, 0xfffffffc, RZ, 0xc0, !PT ;  /* 0xfffffffc18187812 */ /* 0x000fe200078ec0ff */
[----:B------:R-:W1:Y:S01]  /*3550*/  MUFU.TANH R0, R0 ;  /* 0x0000000000007308 */ /* 0x000e620000002400 */
[----:B------:R-:W-:Y:S08]  /*3560*/  HMMA.16816.F32.BF16 R16, R8, R12, R16 ;  /* 0x0000000c0810723c */ /* 0x000ff00000041810 */
[----:B------:R-:W-:Y:S08]  /*3570*/  HMMA.16816.F32.BF16 R56, R68, R90, R56 ;  /* 0x0000005a4438723c */ /* 0x000ff00000041838 */
[----:B------:R-:W-:Y:S08]  /*3580*/  HMMA.16816.F32.BF16 R72, R40, R66, R72 ;  /* 0x000000422848723c */ /* 0x000ff00000041848 */
[----:B--2---:R-:W-:Y:S01]  /*3590*/  HMMA.16816.F32.BF16 R44, R8, R20, R44 ;  /* 0x00000014082c723c */ /* 0x004fe2000004182c */
[----:B------:R-:W-:-:S02]  /*35a0*/  FMUL.FTZ R13, R18, c[0x0][0x320] ;  /* 0x0000c800120d7a20 */ /* 0x000fc40000410000 */
[----:B------:R-:W-:Y:S02]  /*35b0*/  FMUL.FTZ R18, R25, c[0x0][0x320] ;  /* 0x0000c80019127a20 */ /* 0x000fe40000410000 */
[----:B------:R-:W-:Y:S02]  /*35c0*/  FMUL.FTZ R12, R16, c[0x0][0x320] ;  /* 0x0000c800100c7a20 */ /* 0x000fe40000410000 */
[----:B------:R-:W-:Y:S01]  /*35d0*/  SHF.R.S32.HI R21, RZ, 0x1f, R6 ;  /* 0x0000001fff157819 */ /* 0x000fe20000011406 */
[----:B------:R-:W-:Y:S01]  /*35e0*/  HMMA.16816.F32.BF16 R56, R40, R86, R56 ;  /* 0x000000562838723c */ /* 0x000fe20000041838 */
[----:B------:R-:W-:Y:S01]  /*35f0*/  LOP3.LUT R20, R92, 0xffffffe0, RZ, 0xc0, !PT ;  /* 0xffffffe05c147812 */ /* 0x000fe200078ec0ff */
[----:B------:R-:W-:Y:S01]  /*3600*/  FMUL.FTZ R16, R17, c[0x0][0x320] ;  /* 0x0000c80011107a20 */ /* 0x000fe20000410000 */
[-C--:B------:R-:W-:Y:S01]  /*3610*/  LEA.HI R21, R21, R6.reuse, RZ, 0x3 ;  /* 0x0000000615157211 */ /* 0x080fe200078f18ff */
[----:B------:R-:W-:Y:S01]  /*3620*/  FMUL.FTZ R17, R29, c[0x0][0x320] ;  /* 0x0000c8001d117a20 */ /* 0x000fe20000410000 */
[----:B------:R-:W-:Y:S01]  /*3630*/  IADD3 R20, -R20, R7, RZ ;  /* 0x0000000714147210 */ /* 0x000fe20007ffe1ff */
[----:B------:R-:W-:Y:S01]  /*3640*/  IMAD.IADD R7, R7, 0x1, -R24 ;  /* 0x0000000107077824 */ /* 0x000fe200078e0a18 */
[----:B------:R-:W-:Y:S01]  /*3650*/  LOP3.LUT R21, R21, 0xffffff8, RZ, 0xc0, !PT ;  /* 0x0ffffff815157812 */ /* 0x000fe200078ec0ff */
[----:B------:R-:W-:Y:S01]  /*3660*/  HMMA.16816.F32.BF16 R72, R8, R22, R72 ;  /* 0x000000160848723c */ /* 0x000fe20000041848 */
[----:B------:R-:W-:Y:S01]  /*3670*/  SHF.R.S32.HI R25, RZ, 0x1f, R20 ;  /* 0x0000001fff197819 */ /* 0x000fe20000011414 */
[----:B------:R-:W2:Y:S01]  /*3680*/  MUFU.TANH R12, R12 ;  /* 0x0000000c000c7308 */ /* 0x000ea20000002400 */
[----:B------:R-:W-:-:S02]  /*3690*/  IADD3 R21, -R21, R6, RZ ;  /* 0x0000000615157210 */ /* 0x000fc40007ffe1ff */
[----:B------:R-:W-:Y:S02]  /*36a0*/  LEA.HI R6, R25, R20, RZ, 0x2 ;  /* 0x0000001419067211 */ /* 0x000fe400078f10ff */
[----:B------:R-:W-:Y:S01]  /*36b0*/  LEA.HI R23, R7, R7, RZ, 0x1 ;  /* 0x0000000707177211 */ /* 0x000fe200078f08ff */
[C---:B------:R-:W-:Y:S01]  /*36c0*/  HMMA.16816.F32.BF16 R52, R40.reuse, R32, R52 ;  /* 0x000000202834723c */ /* 0x040fe20000041834 */
[----:B------:R-:W-:Y:S01]  /*36d0*/  LEA.HI.SX32 R22, R6, UR24, 0x1e ;  /* 0x0000001806167c11 */ /* 0x000fe2000f8ff2ff */
[----:B------:R-:W-:Y:S01]  /*36e0*/  FMUL.FTZ R44, R44, c[0x0][0x320] ;  /* 0x0000c8002c2c7a20 */ /* 0x000fe20000410000 */
[----:B------:R-:W-:Y:S01]  /*36f0*/  LOP3.LUT R24, R23, 0x1ffffffe, RZ, 0xc0, !PT ;  /* 0x1ffffffe17187812 */ /* 0x000fe200078ec0ff */
[----:B------:R-:W-:Y:S01]  /*3700*/  FMUL.FTZ R45, R45, c[0x0][0x320] ;  /* 0x0000c8002d2d7a20 */ /* 0x000fe20000410000 */
[----:B------:R-:W3:Y:S01]  /*3710*/  MUFU.TANH R16, R16 ;  /* 0x0000001000107308 */ /* 0x000ee20000002400 */
[----:B------:R-:W-:Y:S01]  /*3720*/  IMAD R21, R21, 0x10, R22 ;  /* 0x0000001015157824 */ /* 0x000fe200078e0216 */
[----:B------:R-:W-:Y:S01]  /*3730*/  IADD3 R24, R7, -R24, RZ ;  /* 0x8000001807187210 */ /* 0x000fe20007ffe0ff */
[----:B------:R-:W-:Y:S04]  /*3740*/  HMMA.16816.F32.BF16 R48, R40, R34, R48 ;  /* 0x000000222830723c */ /* 0x000fe80000041830 */
[----:B------:R-:W-:Y:S01]  /*3750*/  IMAD R203, R24, 0x8, R21 ;  /* 0x0000000818cb7824 */ /* 0x000fe200078e0215 */
[----:B------:R-:W4:Y:S03]  /*3760*/  MUFU.TANH R13, R13 ;  /* 0x0000000d000d7308 */ /* 0x000f260000002400 */
[----:B------:R-:W-:Y:S01]  /*3770*/  @P0 IMAD.HI.U32 R7, R203, c[0x0][0x2c8], RZ ;  /* 0x0000b200cb070a27 */ /* 0x000fe200078e00ff */
[----:B------:R-:W-:Y:S01]  /*3780*/  PLOP3.LUT P0, PT, PT, PT, UP1, 0x80, 0x0 ;  /* 0x000000000000781c */ /* 0x000fe20003f0f018 */
[----:B------:R-:W-:Y:S02]  /*3790*/  HMMA.16816.F32.BF16 R56, R8, R14, R56 ;  /* 0x0000000e0838723c */ /* 0x000fe40000041838 */
[----:B------:R-:W-:Y:S01]  /*37a0*/  FMUL.FTZ R72, R72, c[0x0][0x320] ;  /* 0x0000c80048487a20 */ /* 0x000fe20000410000 */
[----:B------:R-:W1:Y:S01]  /*37b0*/  MUFU.TANH R17, R17 ;  /* 0x0000001100117308 */ /* 0x000e620000002400 */
[----:B------:R-:W-:-:S04]  /*37c0*/  FMUL.FTZ R73, R73, c[0x0][0x320] ;  /* 0x0000c80049497a20 */ /* 0x000fc80000410000 */
[C---:B------:R-:W-:Y:S03]  /*37d0*/  HMMA.16816.F32.BF16 R52, R8.reuse, R36, R52 ;  /* 0x000000240834723c */ /* 0x040fe60000041834 */
[----:B------:R-:W1:Y:S05]  /*37e0*/  MUFU.TANH R18, R18 ;  /* 0x0000001200127308 */ /* 0x000e6a0000002400 */
[----:B------:R-:W-:Y:S03]  /*37f0*/  HMMA.16816.F32.BF16 R48, R8, R38, R48 ;  /* 0x000000260830723c */ /* 0x000fe60000041830 */
[----:B------:R1:W1:Y:S04]  /*3800*/  MUFU.TANH R175, R44 ;  /* 0x0000002c00af7308 */ /* 0x0002680000002400 */
[----:B------:R-:W-:Y:S01]  /*3810*/  MOV R8, R203 ;  /* 0x000000cb00087202 */ /* 0x000fe20000000f00 */
[----:B------:R-:W-:Y:S01]  /*3820*/  FMUL.FTZ R11, R28, c[0x0][0x320] ;  /* 0x0000c8001c0b7a20 */ /* 0x000fe20000410000 */
[----:B------:R-:W-:Y:S01]  /*3830*/  @P0 SHF.R.U32.HI R8, RZ, c[0x0][0x2cc], R7 ;  /* 0x0000b300ff080a19 */ /* 0x000fe20000011607 */
[----:B------:R-:W-:Y:S01]  /*3840*/  FMUL.FTZ R15, R57, c[0x0][0x320] ;  /* 0x0000c800390f7a20 */ /* 0x000fe20000410000 */
[----:B------:R-:W-:Y:S01]  /*3850*/  LOP3.LUT R9, R6, 0x7ffffffc, RZ, 0xc0, !PT ;  /* 0x7ffffffc06097812 */ /* 0x000fe200078ec0ff */
[----:B------:R-:W-:Y:S01]  /*3860*/  FMUL.FTZ R21, R56, c[0x0][0x320] ;  /* 0x0000c80038157a20 */ /* 0x000fe20000410000 */
[----:B------:R-:W-:Y:S01]  /*3870*/  PLOP3.LUT P0, PT, PT, PT, UP0, 0x40, 0x0 ;  /* 0x000000000000781c */ /* 0x000fe20003f0e808 */
[----:B------:R-:W5:Y:S01]  /*3880*/  SHFL.IDX PT, R7, R8, RZ, 0x1c1f ;  /* 0x001c1fff08077589 */ /* 0x000f6200000e0000 */
[----:B------:R1:W1:Y:S01]  /*3890*/  MUFU.TANH R173, R45 ;  /* 0x0000002d00ad7308 */ /* 0x0002620000002400 */
[----:B------:R-:W-:Y:S01]  /*38a0*/  IMAD.IADD R204, R20, 0x1, -R9 ;  /* 0x0000000114cc7824 */ /* 0x000fe200078e0a09 */
[----:B------:R-:W-:Y:S01]  /*38b0*/  MOV R9, UR26 ;  /* 0x0000001a00097c02 */ /* 0x000fe20008000f00 */
[----:B------:R-:W-:-:S02]  /*38c0*/  FMUL.FTZ R52, R52, c[0x0][0x320] ;  /* 0x0000c80034347a20 */ /* 0x000fc40000410000 */
[----:B------:R-:W-:Y:S02]  /*38d0*/  IMAD.SHL.U32 R204, R204, 0x2, RZ ;  /* 0x00000002cccc7824 */ /* 0x000fe400078e00ff */
[----:B------:R-:W-:Y:S01]  /*38e0*/  FMUL.FTZ R53, R53, c[0x0][0x320] ;  /* 0x0000c80035357a20 */ /* 0x000fe20000410000 */
[----:B------:R1:W1:Y:S01]  /*38f0*/  MUFU.TANH R161, R52 ;  /* 0x0000003400a17308 */ /* 0x0002620000002400 */
[----:B------:R-:W-:Y:S01]  /*3900*/  FMUL.FTZ R48, R48, c[0x0][0x320] ;  /* 0x0000c80030307a20 */ /* 0x000fe20000410000 */
[----:B------:R-:W-:Y:S01]  /*3910*/  IADD3 R14, R9, -c[0x0][0x168], -R204 ;  /* 0x80005a00090e7a10 */ /* 0x000fe20007ffe8cc */
[----:B------:R-:W-:Y:S01]  /*3920*/  FMUL.FTZ R49, R49, c[0x0][0x320] ;  /* 0x0000c80031317a20 */ /* 0x000fe20000410000 */
[----:B------:R-:W-:Y:S02]  /*3930*/  IADD3 R10, -R204, UR4, RZ ;  /* 0x00000004cc0a7c10 */ /* 0x000fe4000fffe1ff */
[C---:B------:R-:W-:Y:S02]  /*3940*/  IADD3 R20, R14.reuse, c[0x0][0x328], RZ ;  /* 0x0000ca000e147a10 */ /* 0x040fe40007ffe0ff */
[----:B------:R1:W1:Y:S01]  /*3950*/  MUFU.TANH R171, R53 ;  /* 0x0000003500ab7308 */ /* 0x0002620000002400 */
[----:B------:R-:W-:-:S02]  /*3960*/  IADD3 R14, R14, UR13, RZ ;  /* 0x0000000d0e0e7c10 */ /* 0x000fc4000fffe0ff */
[----:B-----5:R-:W-:-:S05]  /*3970*/  IADD3 R9, R20, R7, RZ ;  /* 0x0000000714097210 */ /* 0x020fca0007ffe0ff */
[----:B------:R1:W1:Y:S01]  /*3980*/  MUFU.TANH R167, R48 ;  /* 0x0000003000a77308 */ /* 0x0002620000002400 */
[----:B------:R-:W-:Y:S02]  /*3990*/  IADD3 R2, R14, R7, RZ ;  /* 0x000000070e027210 */ /* 0x000fe40007ffe0ff */
[----:B------:R-:W-:-:S05]  /*39a0*/  IMNMX R22, R9, R10, PT ;  /* 0x0000000a09167217 */ /* 0x000fca0003800200 */
[----:B------:R1:W1:Y:S08]  /*39b0*/  MUFU.TANH R163, R49 ;  /* 0x0000003100a37308 */ /* 0x0002700000002400 */
[----:B------:R1:W1:Y:S08]  /*39c0*/  MUFU.TANH R143, R72 ;  /* 0x00000048008f7308 */ /* 0x0002700000002400 */
[----:B------:R1:W1:Y:S08]  /*39d0*/  MUFU.TANH R141, R73 ;  /* 0x00000049008d7308 */ /* 0x0002700000002400 */
[----:B------:R-:W1:Y:S08]  /*39e0*/  MUFU.TANH R11, R11 ;  /* 0x0000000b000b7308 */ /* 0x000e700000002400 */
[----:B------:R-:W1:Y:S08]  /*39f0*/  MUFU.TANH R15, R15 ;  /* 0x0000000f000f7308 */ /* 0x000e700000002400 */
[----:B------:R-:W1:Y:S01]  /*3a00*/  MUFU.TANH R21, R21 ;  /* 0x0000001500157308 */ /* 0x000e620000002400 */
[----:B------:R-:W-:Y:S05]  /*3a10*/  @P0 BRA `(.L_x_1961) ;  /* 0x0000017000000947 */ /* 0x000fea0003800000 */
[----:B--234-:R-:W-:Y:S01]  /*3a20*/  IMAD.U32 R6, RZ, RZ, UR12 ;  /* 0x0000000cff067e24 */ /* 0x01cfe2000f8e00ff */
        /* <DEDUP_REMOVED lines=11> */
.L_x_1963:
[----:B------:R-:W-:-:S04]  /*3ae0*/  MOV R5, c[0x0][0x32c] ;  /* 0x0000cb0000057a02 */ /* 0x000fc80000000f00 */
[----:B------:R-:W-:-:S13]  /*3af0*/  ISETP.NE.AND P0, PT, R5, 0x1, PT ;  /* 0x000000010500780c */ /* 0x000fda0003f05270 */
[----:B------:R-:W-:-:S05]  /*3b00*/  @P0 IMAD.HI.U32 R5, R6, c[0x0][0x330], RZ ;  /* 0x0000cc0006050a27 */ /* 0x000fca00078e00ff */
[----:B------:R-:W-:Y:S02]  /*3b10*/  @P0 SHF.R.U32.HI R6, RZ, c[0x0][0x334], R5 ;  /* 0x0000cd00ff060a19 */ /* 0x000fe40000011605 */
.L_x_1964:
[----:B------:R-:W-:Y:S05]  /*3b20*/  BSYNC B0 ;  /* 0x0000000000007941 */ /* 0x000fea0003800000 */
.L_x_1962:
[----:B------:R-:W-:-:S04]  /*3b30*/  IMAD.MOV.U32 R5, RZ, RZ, c[0x0][0x32c] ;  /* 0x0000cb00ff057624 */ /* 0x000fc800078e00ff */
[----:B------:R-:W-:-:S04]  /*3b40*/  IMAD R5, R6, R5, -UR25 ;  /* 0x8000001906057e24 */ /* 0x000fc8000f8e0205 */
[----:B------:R-:W-:-:S05]  /*3b50*/  IMAD.IADD R7, R5, 0x1, -R204 ;  /* 0x0000000105077824 */ /* 0x000fca00078e0acc */
[----:B------:R-:W-:Y:S02]  /*3b60*/  IADD3 R5, R7, c[0x0][0x32c], RZ ;  /* 0x0000cb0007057a10 */ /* 0x000fe40007ffe0ff */
[----:B------:R-:W-:Y:S02]  /*3b70*/  IMNMX R2, R2, R7, !PT ;  /* 0x0000000702027217 */ /* 0x000fe40007800200 */
[----:B------:R-:W-:Y:S02]  /*3b80*/  IMNMX R22, R22, R5, PT ;  /* 0x0000000516167217 */ /* 0x000fe40003800200 */
.L_x_1961:
[----:B--234-:R-:W-:Y:S01]  /*3b90*/  ISETP.LT.AND P1, PT, RZ, UR7, PT ;  /* 0x00000007ff007c0c */ /* 0x01cfe2000bf21270 */
[----:B------:R-:W2:Y:S01]  /*3ba0*/  SHFL.IDX PT, R25, R8, 0x1, 0x1c1f ;  /* 0x003c1f0008197f89 */ /* 0x000ea200000e0000 */
[----:B------:R-:W-:Y:S02]  /*3bb0*/  FMUL.FTZ R59, R59, c[0x0][0x320] ;  /* 0x0000c8003b3b7a20 */ /* 0x000fe40000410000 */
[----:B------:R-:W-:Y:S01]  /*3bc0*/  ISETP.GT.AND P0, PT, R2, RZ, P1 ;  /* 0x000000ff0200720c */ /* 0x000fe20000f04270 */
[----:B------:R-:W-:Y:S01]  /*3bd0*/  FMUL.FTZ R50, R50, c[0x0][0x320] ;  /* 0x0000c80032327a20 */ /* 0x000fe20000410000 */
[----:B------:R3:W4:Y:S01]  /*3be0*/  MUFU.TANH R152, R59 ;  /* 0x0000003b00987308 */ /* 0x0007220000002400 */
[----:B------:R-:W-:Y:S01]  /*3bf0*/  FMUL.FTZ R51, R51, c[0x0][0x320] ;  /* 0x0000c80033337a20 */ /* 0x000fe20000410000 */
[----:B------:R-:W-:Y:S01]  /*3c00*/  ISETP.LT.OR P0, PT, R22, 0x1, P0 ;  /* 0x000000011600780c */ /* 0x000fe20000701670 */
[----:B------:R-:W-:-:S02]  /*3c10*/  FMUL.FTZ R46, R46, c[0x0][0x320] ;  /* 0x0000c8002e2e7a20 */ /* 0x000fc40000410000 */
[----:B------:R-:W-:Y:S01]  /*3c20*/  FMUL.FTZ R47, R47, c[0x0][0x320] ;  /* 0x0000c8002f2f7a20 */ /* 0x000fe20000410000 */
[----:B------:R-:W-:Y:S01]  /*3c30*/  FSEL R6, R12, -INF , !P0 ;  /* 0xff8000000c067808 */ /* 0x000fe20004000000 */
[----:B------:R-:W-:Y:S01]  /*3c40*/  FMUL.FTZ R12, R31, c[0x0][0x320] ;  /* 0x0000c8001f0c7a20 */ /* 0x000fe20000410000 */
[----:B------:R-:W-:Y:S01]  /*3c50*/  ISETP.GT.AND P0, PT, R2, 0x1, P1 ;  /* 0x000000010200780c */ /* 0x000fe20000f04270 */
[----:B------:R-:W-:Y:S01]  /*3c60*/  FMUL.FTZ R74, R74, c[0x0][0x320] ;  /* 0x0000c8004a4a7a20 */ /* 0x000fe20000410000 */
[----:B------:R3:W1:Y:S01]  /*3c70*/  MUFU.TANH R170, R50 ;  /* 0x0000003200aa7308 */ /* 0x0006620000002400 */
[----:B------:R-:W-:Y:S01]  /*3c80*/  FMUL.FTZ R75, R75, c[0x0][0x320] ;  /* 0x0000c8004b4b7a20 */ /* 0x000fe20000410000 */
[----:B------:R-:W-:Y:S01]  /*3c90*/  ISETP.LT.OR P0, PT, R22, 0x2, P0 ;  /* 0x000000021600780c */ /* 0x000fe20000701670 */
[----:B------:R-:W-:Y:S02]  /*3ca0*/  FMUL.FTZ R54, R54, c[0x0][0x320] ;  /* 0x0000c80036367a20 */ /* 0x000fe40000410000 */
[----:B------:R-:W-:Y:S01]  /*3cb0*/  FMUL.FTZ R55, R55, c[0x0][0x320] ;  /* 0x0000c80037377a20 */ /* 0x000fe20000410000 */
[----:B------:R-:W-:Y:S01]  /*3cc0*/  FSEL R23, R16, -INF , !P0 ;  /* 0xff80000010177808 */ /* 0x000fe20004000000 */
[----:B------:R-:W-:Y:S01]  /*3cd0*/  FMUL.FTZ R16, R58, c[0x0][0x320] ;  /* 0x0000c8003a107a20 */ /* 0x000fe20000410000 */
[----:B------:R-:W-:Y:S01]  /*3ce0*/  ISETP.GT.AND P0, PT, R2, 0x8, P1 ;  /* 0x000000080200780c */ /* 0x000fe20000f04270 */
[----:B------:R3:W1:Y:S03]  /*3cf0*/  MUFU.TANH R176, R51 ;  /* 0x0000003300b07308 */ /* 0x0006660000002400 */
[----:B------:R-:W-:-:S04]  /*3d00*/  ISETP.LT.OR P0, PT, R22, 0x9, P0 ;  /* 0x000000091600780c */ /* 0x000fc80000701670 */
[----:B-1----:R-:W-:Y:S01]  /*3d10*/  FSEL R21, R21, -INF , !P0 ;  /* 0xff80000015157808 */ /* 0x002fe20004000000 */
        /* <DEDUP_REMOVED lines=12> */
[----:B------:R-:W-:Y:S01]  /*3de0*/  FSEL R9, R17, -INF , !P0 ;  /* 0xff80000011097808 */ /* 0x000fe20004000000 */
[----:B--2---:R-:W-:Y:S01]  /*3df0*/  IMAD.IADD R17, R20, 0x1, R25 ;  /* 0x0000000114117824 */ /* 0x004fe200078e0219 */
[----:B------:R-:W-:Y:S01]  /*3e00*/  ISETP.GT.AND P0, PT, R2, 0x18, P1 ;  /* 0x000000180200780c */ /* 0x000fe20000f04270 */
[----:B------:R3:W2:Y:S03]  /*3e10*/  MUFU.TANH R166, R75 ;  /* 0x0000004b00a67308 */ /* 0x0006a60000002400 */
[----:B------:R-:W-:Y:S02]  /*3e20*/  ISETP.LT.OR P0, PT, R22, 0x19, P0 ;  /* 0x000000191600780c */ /* 0x000fe40000701670 */
[----:B------:R-:W-:Y:S02]  /*3e30*/  IMNMX R17, R17, R10, PT ;  /* 0x0000000a11117217 */ /* 0x000fe40003800200 */
[----:B------:R-:W-:Y:S01]  /*3e40*/  FSEL R7, R0, -INF , !P0 ;  /* 0xff80000000077808 */ /* 0x000fe20004000000 */
[----:B------:R-:W-:Y:S01]  /*3e50*/  FMUL.FTZ R0, R27, c[0x0][0x320] ;  /* 0x0000c8001b007a20 */ /* 0x000fe20000410000 */
[----:B------:R-:W-:Y:S01]  /*3e60*/  ISETP.GT.AND P0, PT, R2, 0x19, P1 ;  /* 0x000000190200780c */ /* 0x000fe20000f04270 */
[----:B------:R3:W1:Y:S03]  /*3e70*/  MUFU.TANH R178, R54 ;  /* 0x0000003600b27308 */ /* 0x0006660000002400 */
[----:B------:R-:W-:-:S04]  /*3e80*/  ISETP.LT.OR P0, PT, R22, 0x1a, P0 ;  /* 0x0000001a1600780c */ /* 0x000fc80000701670 */
[----:B------:R-:W-:Y:S01]  /*3e90*/  FSEL R5, R18, -INF , !P0 ;  /* 0xff80000012057808 */ /* 0x000fe20004000000 */
[----:B------:R-:W-:Y:S01]  /*3ea0*/  FMUL.FTZ R18, R19, c[0x0][0x320] ;  /* 0x0000c80013127a20 */ /* 0x000fe20000410000 */
[----:B------:R-:W-:Y:S01]  /*3eb0*/  ISETP.GT.AND P0, PT, R2, 0x20, P1 ;  /* 0x000000200200780c */ /* 0x000fe20000f04270 */
[----:B------:R-:W1:Y:S01]  /*3ec0*/  MUFU.TANH R0, R0 ;  /* 0x0000000000007308 */ /* 0x000e620000002400 */
[----:B------:R-:W-:Y:S02]  /*3ed0*/  IMAD.IADD R19, R14, 0x1, R25 ;  /* 0x000000010e137824 */ /* 0x000fe400078e0219 */
[----:B------:R-:W-:-:S04]  /*3ee0*/  ISETP.LT.OR P0, PT, R22, 0x21, P0 ;  /* 0x000000211600780c */ /* 0x000fc80000701670 */
[----:B------:R-:W-:Y:S01]  /*3ef0*/  FSEL R161, R161, -INF , !P0 ;  /* 0xff800000a1a17808 */ /* 0x000fe20004000000 */
[----:B------:R3:W1:Y:S01]  /*3f00*/  MUFU.TANH R168, R55 ;  /* 0x0000003700a87308 */ /* 0x0006620000002400 */
[----:B------:R-:W-:-:S04]  /*3f10*/  ISETP.GT.AND P0, PT, R2, 0x21, P1 ;  /* 0x000000210200780c */ /* 0x000fc80000f04270 */
[----:B------:R-:W-:-:S03]  /*3f20*/  ISETP.LT.OR P0, PT, R22, 0x22, P0 ;  /* 0x000000221600780c */ /* 0x000fc60000701670 */
[----:B------:R-:W1:Y:S01]  /*3f30*/  MUFU.TANH R18, R18 ;  /* 0x0000001200127308 */ /* 0x000e620000002400 */
[----:B------:R-:W-:Y:S02]  /*3f40*/  FSEL R171, R171, -INF , !P0 ;  /* 0xff800000abab7808 */ /* 0x000fe40004000000 */
[----:B------:R-:W-:-:S04]  /*3f50*/  ISETP.GT.AND P0, PT, R2, 0x28, P1 ;  /* 0x000000280200780c */ /* 0x000fc80000f04270 */
[----:B------:R-:W-:Y:S01]  /*3f60*/  ISETP.LT.OR P0, PT, R22, 0x29, P0 ;  /* 0x000000291600780c */ /* 0x000fe20000701670 */
[----:B------:R-:W1:Y:S03]  /*3f70*/  MUFU.TANH R16, R16 ;  /* 0x0000001000107308 */ /* 0x000e660000002400 */
        /* <DEDUP_REMOVED lines=14> */
[----:B------:R-:W-:-:S03]  /*4060*/  FMUL.FTZ R2, R26, c[0x0][0x320] ;  /* 0x0000c8001a027a20 */ /* 0x000fc60000410000 */
[----:B------:R-:W-:Y:S01]  /*4070*/  ISETP.LT.OR P0, PT, R22, 0x3a, P0 ;  /* 0x0000003a1600780c */ /* 0x000fe20000701670 */
[----:B------:R-:W-:Y:S02]  /*4080*/  FMUL.FTZ R22, R30, c[0x0][0x320] ;  /* 0x0000c8001e167a20 */ /* 0x000fe40000410000 */
[----:B------:R-:W1:Y:S01]  /*4090*/  MUFU.TANH R2, R2 ;  /* 0x0000000200027308 */ /* 0x000e620000002400 */
[----:B------:R-:W-:Y:S02]  /*40a0*/  FSEL R141, R141, -INF , !P0 ;  /* 0xff8000008d8d7808 */ /* 0x000fe40004000000 */
[----:B------:R-:W-:-:S05]  /*40b0*/  PLOP3.LUT P0, PT, PT, PT, UP0, 0x40, 0x0 ;  /* 0x000000000000781c */ /* 0x000fca0003f0e808 */
[----:B------:R-:W1:Y:S08]  /*40c0*/  MUFU.TANH R22, R22 ;  /* 0x0000001600167308 */ /* 0x000e700000002400 */
        /* <DEDUP_REMOVED lines=13> */
.L_x_1967:
[----:B------:R-:W-:-:S04]  /*41a0*/  MOV R8, c[0x0][0x32c] ;  /* 0x0000cb0000087a02 */ /* 0x000fc80000000f00 */
[----:B------:R-:W-:-:S13]  /*41b0*/  ISETP.NE.AND P0, PT, R8, 0x1, PT ;  /* 0x000000010800780c */ /* 0x000fda0003f05270 */
[----:B------:R-:W-:-:S05]  /*41c0*/  @P0 IMAD.HI.U32 R8, R25, c[0x0][0x330], RZ ;  /* 0x0000cc0019080a27 */ /* 0x000fca00078e00ff */
[----:B------:R-:W-:Y:S02]  /*41d0*/  @P0 SHF.R.U32.HI R25, RZ, c[0x0][0x334], R8 ;  /* 0x0000cd00ff190a19 */ /* 0x000fe40000011608 */
.L_x_1968:
[----:B------:R-:W-:Y:S05]  /*41e0*/  BSYNC B0 ;  /* 0x0000000000007941 */ /* 0x000fea0003800000 */
.L_x_1966:
[----:B------:R-:W-:-:S04]  /*41f0*/  IMAD.MOV.U32 R8, RZ, RZ, c[0x0][0x32c] ;  /* 0x0000cb00ff087624 */ /* 0x000fc800078e00ff */
[----:B------:R-:W-:-:S04]  /*4200*/  IMAD R25, R25, R8, -UR25 ;  /* 0x8000001919197e24 */ /* 0x000fc8000f8e0208 */
[----:B------:R-:W-:-:S05]  /*4210*/  IMAD.IADD R10, R25, 0x1, -R204 ;  /* 0x00000001190a7824 */ /* 0x000fca00078e0acc */
[----:B------:R-:W-:Y:S02]  /*4220*/  IADD3 R8, R10, c[0x0][0x32c], RZ ;  /* 0x0000cb000a087a10 */ /* 0x000fe40007ffe0ff */
[----:B------:R-:W-:Y:S02]  /*4230*/  IMNMX R19, R19, R10, !PT ;  /* 0x0000000a13137217 */ /* 0x000fe40007800200 */
[----:B------:R-:W-:Y:S02]  /*4240*/  IMNMX R17, R17, R8, PT ;  /* 0x0000000811117217 */ /* 0x000fe40003800200 */
.L_x_1965:
[----:B--234-:R-:W-:Y:S01]  /*4250*/  ISETP.GT.AND P0, PT, R19, 0x1, P1 ;  /* 0x000000011300780c */ /* 0x01cfe20000f04270 */
[----:B------:R-:W-:-:S04]  /*4260*/  DEPBAR.LE SB0, 0x2 ;  /* 0x000080800000791a */ /* 0x000fc80000000000 */
[----:B------:R-:W-:Y:S01]  /*4270*/  BAR.SYNC.DEFER_BLOCKING 0x0 ;  /* 0x0000000000007b1d */ /* 0x000fe20000010000 */
[----:B------:R-:W-:Y:S01]  /*4280*/  ISETP.LT.OR P0, PT, R17, 0x2, P0 ;  /* 0x000000021100780c */ /* 0x000fe20000701670 */
[----:B------:R-:W-:Y:S01]  /*4290*/  IMAD.SHL.U32 R135, R135, 0x2, RZ ;  /* 0x0000000287877824 */ /* 0x000fe200078e00ff */
[----:B------:R-:W-:Y:S02]  /*42a0*/  UIADD3 UR4, UR7, -0x3, URZ ;  /* 0xfffffffd07047890 */ /* 0x000fe4000fffe03f */
[----:B-1----:R-:W-:Y:S01]  /*42b0*/  FSEL R18, R18, -INF , !P0 ;  /* 0xff80000012127808 */ /* 0x002fe20004000000 */
[--C-:B------:R-:W-:Y:S01]  /*42c0*/  IMAD R134, R4, 0x2, R135.reuse ;  /* 0x0000000204867824 */ /* 0x100fe200078e0287 */
[----:B------:R-:W-:Y:S01]  /*42d0*/  ISETP.GT.AND P0, PT, R19, 0x8, P1 ;  /* 0x000000081300780c */ /* 0x000fe20000f04270 */
[C---:B------:R-:W-:Y:S01]  /*42e0*/  IMAD.IADD R169, R188.reuse, 0x1, R135 ;  /* 0x00000001bca97824 */ /* 0x040fe200078e0287 */
[----:B------:R-:W-:Y:S01]  /*42f0*/  UISETP.GE.AND UP2, UPT, UR4, UR11, UPT ;  /* 0x0000000b0400728c */ /* 0x000fe2000bf46270 */
[----:B------:R-:W-:Y:S01]  /*4300*/  IMAD.IADD R160, R188, 0x1, R134 ;  /* 0x00000001bca07824 */ /* 0x000fe200078e0286 */
[----:B------:R-:W-:Y:S01]  /*4310*/  ISETP.LT.OR P0, PT, R17, 0x9, P0 ;  /* 0x000000091100780c */ /* 0x000fe20000701670 */
[----:B------:R-:W-:-:S03]  /*4320*/  IMAD R4, R4, 0x2, R169 ;  /* 0x0000000204047824 */ /* 0x000fc600078e02a9 */
[----:B------:R-:W-:Y:S02]  /*4330*/  FSEL R16, R16, -INF , !P0 ;  /* 0xff80000010107808 */ /* 0x000fe40004000000 */
[----:B------:R-:W-:-:S04]  /*4340*/  ISETP.GT.AND P0, PT, R19, 0x9, P1 ;  /* 0x000000091300780c */ /* 0x000fc80000f04270 */
[----:B------:R-:W-:Y:S01]  /*4350*/  ISETP.LT.OR P0, PT, R17, 0xa, P0 ;  /* 0x0000000a1100780c */ /* 0x000fe20000701670 */
[----:B------:R-:W-:Y:S03]  /*4360*/  LDSM.16.MT88.4 R40, [R135+0x2100] ;  /* 0x002100008728783b */ /* 0x000fe60000004200 */
[----:B------:R-:W-:Y:S02]  /*4370*/  FSEL R152, R152, -INF , !P0 ;  /* 0xff80000098987808 */ /* 0x000fe40004000000 */
[----:B------:R-:W-:Y:S01]  /*4380*/  ISETP.GT.AND P0, PT, R19, 0x10, P1 ;  /* 0x000000101300780c */ /* 0x000fe20000f04270 */
[----:B------:R-:W-:Y:S03]  /*4390*/  LDSM.16.MT88.4 R56, [R134+0x2100] ;  /* 0x002100008638783b */ /* 0x000fe60000004200 */
[----:B------:R-:W-:Y:S01]  /*43a0*/  ISETP.LT.OR P0, PT, R17, 0x11, P0 ;  /* 0x000000111100780c */ /* 0x000fe20000701670 */
[----:B------:R-:W-:Y:S03]  /*43b0*/  LDSM.16.MT88.4 R124, [R135+0x100] ;  /* 0x00010000877c783b */ /* 0x000fe60000004200 */
[----:B------:R-:W-:Y:S01]  /*43c0*/  FSEL R14, R22, -INF , !P0 ;  /* 0xff800000160e7808 */ /* 0x000fe20004000000 */
[----:B------:R-:W-:Y:S01]  /*43d0*/  LDSM.16.MT88.4 R116, [R169+0x100] ;  /* 0x00010000a974783b */ /* 0x000fe20000004200 */
[----:B------:R-:W-:-:S03]  /*43e0*/  ISETP.GT.AND P0, PT, R19, 0x11, P1 ;  /* 0x000000111300780c */ /* 0x000fc60000f04270 */
[----:B------:R-:W-:Y:S01]  /*43f0*/  LDSM.16.MT88.4 R108, [R134+0x100] ;  /* 0x00010000866c783b */ /* 0x000fe20000004200 */
[----:B------:R-:W-:-:S03]  /*4400*/  ISETP.LT.OR P0, PT, R17, 0x12, P0 ;  /* 0x000000121100780c */ /* 0x000fc60000701670 */
[----:B------:R-:W-:Y:S01]  /*4410*/  LDSM.16.MT88.4 R100, [R4+0x100] ;  /* 0x000100000464783b */ /* 0x000fe20000004200 */
        /* <DEDUP_REMOVED lines=13> */
[----:B------:R-:W-:Y:S01]  /*44f0*/  LDSM.16.MT88.4 R136, [R169+0x900] ;  /* 0x00090000a988783b */ /* 0x000fe20000004200 */
[----:B------:R-:W-:Y:S02]  /*4500*/  FMNMX.FTZ R0, R6, R23, !PT ;  /* 0x0000001706007209 */ /* 0x000fe40007810000 */
[----:B------:R-:W-:Y:S01]  /*4510*/  ISETP.LT.OR P0, PT, R17, 0x21, P0 ;  /* 0x000000211100780c */ /* 0x000fe20000701670 */
[----:B------:R-:W-:Y:S01]  /*4520*/  LDSM.16.MT88.4 R32, [R134+0x900] ;  /* 0x000900008620783b */ /* 0x000fe20000004200 */
[----:B------:R-:W-:Y:S02]  /*4530*/  FMNMX.FTZ R0, R21, R0, !PT ;  /* 0x0000000015007209 */ /* 0x000fe40007810000 */
[----:B------:R-:W-:Y:S01]  /*4540*/  FSEL R178, R178, -INF , !P0 ;  /* 0xff800000b2b27808 */ /* 0x000fe20004000000 */
[----:B------:R-:W-:Y:S01]  /*4550*/  LDSM.16.MT88.4 R28, [R160+0x900] ;  /* 0x00090000a01c783b */ /* 0x000fe20000004200 */
[----:B------:R-:W-:-:S02]  /*4560*/  ISETP.GT.AND P0, PT, R19, 0x21, P1 ;  /* 0x000000211300780c */ /* 0x000fc40000f04270 */
[----:B------:R-:W-:Y:S02]  /*4570*/  FMNMX.FTZ R0, R15, R0, !PT ;  /* 0x000000000f007209 */ /* 0x000fe40007810000 */
[----:B------:R-:W-:Y:S02]  /*4580*/  ISETP.LT.OR P0, PT, R17, 0x22, P0 ;  /* 0x000000221100780c */ /* 0x000fe40000701670 */
[----:B------:R-:W-:Y:S02]  /*4590*/  FMNMX.FTZ R0, R11, R0, !PT ;  /* 0x000000000b007209 */ /* 0x000fe40007810000 */
[----:B------:R-:W-:Y:S02]  /*45a0*/  FSEL R168, R168, -INF , !P0 ;  /* 0xff800000a8a87808 */ /* 0x000fe40004000000 */
[----:B------:R-:W-:Y:S02]  /*45b0*/  ISETP.GT.AND P0, PT, R19, 0x28, P1 ;  /* 0x000000281300780c */ /* 0x000fe40000f04270 */
[----:B------:R-:W-:-:S02]  /*45c0*/  FMNMX.FTZ R0, R9, R0, !PT ;  /* 0x0000000009007209 */ /* 0x000fc40007810000 */
[----:B------:R-:W-:Y:S02]  /*45d0*/  ISETP.LT.OR P0, PT, R17, 0x29, P0 ;  /* 0x000000291100780c */ /* 0x000fe40000701670 */
[----:B------:R-:W-:Y:S02]  /*45e0*/  FMNMX.FTZ R0, R7, R0, !PT ;  /* 0x0000000007007209 */ /* 0x000fe40007810000 */
[----:B------:R-:W-:Y:S02]  /*45f0*/  FSEL R170, R170, -INF , !P0 ;  /* 0xff800000aaaa7808 */ /* 0x000fe40004000000 */
[----:B------:R-:W-:Y:S02]  /*4600*/  ISETP.GT.AND P0, PT, R19, 0x29, P1 ;  /* 0x000000291300780c */ /* 0x000fe40000f04270 */
[----:B------:R-:W-:Y:S02]  /*4610*/  FMNMX.FTZ R0, R5, R0, !PT ;  /* 0x0000000005007209 */ /* 0x000fe40007810000 */
[----:B------:R-:W-:-:S02]  /*4620*/  ISETP.LT.OR P0, PT, R17, 0x2a, P0 ;  /* 0x0000002a1100780c */ /* 0x000fc40000701670 */
[----:B------:R-:W-:Y:S02]  /*4630*/  FMNMX.FTZ R0, R161, R0, !PT ;  /* 0x00000000a1007209 */ /* 0x000fe40007810000 */
[----:B------:R-:W-:Y:S02]  /*4640*/  FSEL R176, R176, -INF , !P0 ;  /* 0xff800000b0b07808 */ /* 0x000fe40004000000 */
[----:B------:R-:W-:Y:S02]  /*4650*/  ISETP.GT.AND P0, PT, R19, 0x30, P1 ;  /* 0x000000301300780c */ /* 0x000fe40000f04270 */
[----:B------:R-:W-:Y:S02]  /*4660*/  FMNMX.FTZ R0, R171, R0, !PT ;  /* 0x00000000ab007209 */ /* 0x000fe40007810000 */
[----:B------:R-:W-:Y:S02]  /*4670*/  ISETP.LT.OR P0, PT, R17, 0x31, P0 ;  /* 0x000000311100780c */ /* 0x000fe40000701670 */
[----:B------:R-:W-:-:S02]  /*4680*/  FMNMX.FTZ R0, R167, R0, !PT ;  /* 0x00000000a7007209 */ /* 0x000fc40007810000 */
[----:B------:R-:W-:Y:S02]  /*4690*/  FSEL R172, R172, -INF , !P0 ;  /* 0xff800000acac7808 */ /* 0x000fe40004000000 */
[----:B------:R-:W-:Y:S02]  /*46a0*/  ISETP.GT.AND P0, PT, R19, 0x31, P1 ;  /* 0x000000311300780c */ /* 0x000fe40000f04270 */
[----:B------:R-:W-:Y:S02]  /*46b0*/  FMNMX.FTZ R0, R163, R0, !PT ;  /* 0x00000000a3007209 */ /* 0x000fe40007810000 */
[----:B------:R-:W-:Y:S02]  /*46c0*/  ISETP.LT.OR P0, PT, R17, 0x32, P0 ;  /* 0x000000321100780c */ /* 0x000fe40000701670 */
[----:B------:R-:W-:Y:S02]  /*46d0*/  FMNMX.FTZ R0, R175, R0, !PT ;  /* 0x00000000af007209 */ /* 0x000fe40007810000 */
[----:B------:R-:W-:-:S02]  /*46e0*/  FSEL R142, R142, -INF , !P0 ;  /* 0xff8000008e8e7808 */ /* 0x000fc40004000000 */
[----:B------:R-:W-:Y:S02]  /*46f0*/  ISETP.GT.AND P0, PT, R19, 0x38, P1 ;  /* 0x000000381300780c */ /* 0x000fe40000f04270 */
[----:B------:R-:W-:Y:S02]  /*4700*/  FMNMX.FTZ R0, R173, R0, !PT ;  /* 0x00000000ad007209 */ /* 0x000fe40007810000 */
[----:B------:R-:W-:Y:S02]  /*4710*/  ISETP.LT.OR P0, PT, R17, 0x39, P0 ;  /* 0x000000391100780c */ /* 0x000fe40000701670 */
[----:B------:R-:W-:Y:S02]  /*4720*/  FMNMX.FTZ R0, R143, R0, !PT ;  /* 0x000000008f007209 */ /* 0x000fe40007810000 */
[----:B------:R-:W-:Y:S02]  /*4730*/  FSEL R140, R140, -INF , !P0 ;  /* 0xff8000008c8c7808 */ /* 0x000fe40004000000 */
[----:B------:R-:W-:-:S02]  /*4740*/  ISETP.GT.AND P0, PT, R19, RZ, P1 ;  /* 0x000000ff1300720c */ /* 0x000fc40000f04270 */
[----:B------:R-:W-:Y:S02]  /*4750*/  FMNMX.FTZ R25, R141, R0, !PT ;  /* 0x000000008d197209 */ /* 0x000fe40007810000 */
[----:B------:R-:W-:-:S03]  /*4760*/  ISETP.LT.OR P0, PT, R17, 0x1, P0 ;  /* 0x000000011100780c */ /* 0x000fc60000701670 */
[----:B------:R-:W1:Y:S01]  /*4770*/  SHFL.BFLY PT, R0, R25, 0x2, 0x1f ;  /* 0x0c401f0019007f89 */ /* 0x000e6200000e0000 */
[----:B------:R-:W-:Y:S02]  /*4780*/  FSEL R13, R13, -INF , !P0 ;  /* 0xff8000000d0d7808 */ /* 0x000fe40004000000 */
[----:B------:R-:W-:Y:S02]  /*4790*/  ISETP.GT.AND P0, PT, R19, 0x39, P1 ;  /* 0x000000391300780c */ /* 0x000fe40000f04270 */
[----:B------:R-:W-:Y:S02]  /*47a0*/  FMNMX.FTZ R27, R13, R18, !PT ;  /* 0x000000120d1b7209 */ /* 0x000fe40007810000 */
[----:B------:R-:W-:Y:S02]  /*47b0*/  ISETP.LT.OR P0, PT, R17, 0x3a, P0 ;  /* 0x0000003a1100780c */ /* 0x000fe40000701670 */
[----:B------:R-:W-:Y:S02]  /*47c0*/  FMNMX.FTZ R27, R16, R27, !PT ;  /* 0x0000001b101b7209 */ /* 0x000fe40007810000 */
[----:B------:R-:W-:-:S02]  /*47d0*/  FSEL R166, R166, -INF , !P0 ;  /* 0xff800000a6a67808 */ /* 0x000fc40004000000 */
[----:B------:R-:W-:-:S04]  /*47e0*/  FMNMX.FTZ R27, R152, R27, !PT ;  /* 0x0000001b981b7209 */ /* 0x000fc80007810000 */
        /* <DEDUP_REMOVED lines=9> */
[----:B------:R-:W-:Y:S02]  /*4880*/  FMNMX.FTZ R17, R142, R27, !PT ;  /* 0x0000001b8e117209 */ /* 0x000fe40007810000 */
[----:B-1----:R-:W-:Y:S02]  /*4890*/  FMNMX.FTZ R27, R25, R0, !PT ;  /* 0x00000000191b7209 */ /* 0x002fe40007810000 */
[----:B------:R-:W-:-:S03]  /*48a0*/  FMNMX.FTZ R17, R140, R17, !PT ;  /* 0x000000118c117209 */ /* 0x000fc60007810000 */
[----:B------:R-:W1:Y:S01]  /*48b0*/  SHFL.BFLY PT, R2, R27, 0x1, 0x1f ;  /* 0x0c201f001b027f89 */ /* 0x000e6200000e0000 */
[----:B------:R-:W-:-:S05]  /*48c0*/  FMNMX.FTZ R19, R166, R17, !PT ;  /* 0x00000011a6137209 */ /* 0x000fca0007810000 */
[----:B------:R-:W2:Y:S01]  /*48d0*/  SHFL.BFLY PT, R0, R19, 0x2, 0x1f ;  /* 0x0c401f0013007f89 */ /* 0x000ea200000e0000 */
[----:B-1----:R-:W-:-:S03]  /*48e0*/  FMNMX.FTZ R2, R27, R2, !PT ;  /* 0x000000021b027209 */ /* 0x002fc60007810000 */
[----:B------:R-:W-:Y:S01]  /*48f0*/  LDSM.16.MT88.4 R24, [R169+0x2900] ;  /* 0x00290000a918783b */ /* 0x000fe20000004200 */
[C---:B------:R-:W-:Y:S01]  /*4900*/  FSETP.NEU.FTZ.AND P0, PT, R2.reuse, -INF , PT ;  /* 0xff8000000200780b */ /* 0x040fe20003f1d000 */
[----:B------:R-:W-:Y:S01]  /*4910*/  FMUL.FTZ R174, R2, c[0x0][0x2d0] ;  /* 0x0000b40002ae7a20 */ /* 0x000fe20000410000 */
[----:B--2---:R-:W-:-:S04]  /*4920*/  FMNMX.FTZ R17, R19, R0, !PT ;  /* 0x0000000013117209 */ /* 0x004fc80007810000 */
[----:B------:R-:W-:Y:S01]  /*4930*/  FSEL R174, R174, RZ, P0 ;  /* 0x000000ffaeae7208 */ /* 0x000fe20000000000 */
[----:B------:R-:W1:Y:S04]  /*4940*/  SHFL.BFLY PT, R0, R17, 0x1, 0x1f ;  /* 0x0c201f0011007f89 */ /* 0x000e6800000e0000 */
[--C-:B------:R-:W-:Y:S02]  /*4950*/  FFMA.FTZ R156, R6, c[0x0][0x2d0], -R174.reuse ;  /* 0x0000b400069c7a23 */ /* 0x100fe400000108ae */
[--C-:B------:R-:W-:Y:S02]  /*4960*/  FFMA.FTZ R155, R23, c[0x0][0x2d0], -R174.reuse ;  /* 0x0000b400179b7a23 */ /* 0x100fe400000108ae */
[--C-:B------:R-:W-:Y:S02]  /*4970*/  FFMA.FTZ R153, R21, c[0x0][0x2d0], -R174.reuse ;  /* 0x0000b40015997a23 */ /* 0x100fe400000108ae */
[--C-:B------:R-:W-:Y:S01]  /*4980*/  FFMA.FTZ R150, R15, c[0x0][0x2d0], -R174.reuse ;  /* 0x0000b4000f967a23 */ /* 0x100fe200000108ae */
[----:B------:R-:W-:Y:S01]  /*4990*/  MUFU.EX2 R156, R156 ;  /* 0x0000009c009c7308 */ /* 0x000fe20000000800 */
[--C-:B------:R-:W-:Y:S01]  /*49a0*/  FFMA.FTZ R148, R7, c[0x0][0x2d0], -R174.reuse ;  /* 0x0000b40007947a23 */ /* 0x100fe200000108ae */
[----:B------:R-:W-:Y:S01]  /*49b0*/  LDSM.16.MT88.4 R20, [R135+0x900] ;  /* 0x000900008714783b */ /* 0x000fe20000004200 */
[----:B------:R-:W-:-:S02]  /*49c0*/  FFMA.FTZ R145, R5, c[0x0][0x2d0], -R174 ;  /* 0x0000b40005917a23 */ /* 0x000fc400000108ae */
[--C-:B------:R-:W-:Y:S01]  /*49d0*/  FFMA.FTZ R154, R11, c[0x0][0x2d0], -R174.reuse ;  /* 0x0000b4000b9a7a23 */ /* 0x100fe200000108ae */
[----:B------:R-:W2:Y:S01]  /*49e0*/  LDSM.16.MT88.4 R4, [R4+0x4100] ;  /* 0x004100000404783b */ /* 0x000ea20000004200 */
[--C-:B------:R-:W-:Y:S01]  /*49f0*/  FFMA.FTZ R149, R9, c[0x0][0x2d0], -R174.reuse ;  /* 0x0000b40009957a23 */ /* 0x100fe200000108ae */
[----:B------:R-:W3:Y:S01]  /*4a00*/  MUFU.EX2 R155, R155 ;  /* 0x0000009b009b7308 */ /* 0x000ee20000000800 */
[--C-:B------:R-:W-:Y:S02]  /*4a10*/  FFMA.FTZ R164, R171, c[0x0][0x2d0], -R174.reuse ;  /* 0x0000b400aba47a23 */ /* 0x100fe400000108ae */
[--C-:B------:R-:W-:Y:S01]  /*4a20*/  FFMA.FTZ R162, R167, c[0x0][0x2d0], -R174.reuse ;  /* 0x0000b400a7a27a23 */ /* 0x100fe200000108ae */
[----:B-1----:R-:W-:Y:S01]  /*4a30*/  FMNMX.FTZ R0, R17, R0, !PT ;  /* 0x0000000011007209 */ /* 0x002fe20007810000 */
[----:B------:R-:W-:-:S03]  /*4a40*/  FFMA.FTZ R161, R161, c[0x0][0x2d0], -R174 ;  /* 0x0000b400a1a17a23 */ /* 0x000fc600000108ae */
[----:B------:R-:W-:Y:S01]  /*4a50*/  MUFU.EX2 R153, R153 ;  /* 0x0000009900997308 */ /* 0x000fe20000000800 */
[C---:B------:R-:W-:Y:S01]  /*4a60*/  FSETP.NEU.FTZ.AND P0, PT, R0.reuse, -INF , PT ;  /* 0xff8000000000780b */ /* 0x040fe20003f1d000 */
[----:B------:R-:W-:Y:S02]  /*4a70*/  FMUL.FTZ R165, R0, c[0x0][0x2d0] ;  /* 0x0000b40000a57a20 */ /* 0x000fe40000410000 */
[--C-:B------:R-:W-:Y:S02]  /*4a80*/  FFMA.FTZ R163, R163, c[0x0][0x2d0], -R174.reuse ;  /* 0x0000b400a3a37a23 */ /* 0x100fe400000108ae */
[----:B------:R-:W-:Y:S01]  /*4a90*/  FFMA.FTZ R175, R175, c[0x0][0x2d0], -R174 ;  /* 0x0000b400afaf7a23 */ /* 0x000fe200000108ae */
[----:B------:R-:W-:Y:S01]  /*4aa0*/  FSEL R165, R165, RZ, P0 ;  /* 0x000000ffa5a57208 */ /* 0x000fe20000000000 */
[----:B------:R-:W1:Y:S01]  /*4ab0*/  MUFU.EX2 R150, R150 ;  /* 0x0000009600967308 */ /* 0x000e620000000800 */
[----:B---3--:R-:W-:Y:S01]  /*4ac0*/  F2FP.BF16.PACK_AB R96, R155, R156 ;  /* 0x0000009c9b60723e */ /* 0x008fe200000010ff */
[----:B------:R-:W-:Y:S01]  /*4ad0*/  FADD.FTZ R156, R156, R155 ;  /* 0x0000009b9c9c7221 */ /* 0x000fe20000010000 */
[----:B------:R-:W-:Y:S01]  /*4ae0*/  PLOP3.LUT P0, PT, PT, PT, UP2, 0x40, 0x0 ;  /* 0x000000000000781c */ /* 0x000fe20003f0e828 */
[----:B------:R-:W-:-:S02]  /*4af0*/  FFMA.FTZ R158, R13, c[0x0][0x2d0], -R165 ;  /* 0x0000b4000d9e7a23 */ /* 0x000fc400000108a5 */
[--C-:B------:R-:W-:Y:S02]  /*4b00*/  FFMA.FTZ R157, R18, c[0x0][0x2d0], -R165.reuse ;  /* 0x0000b400129d7a23 */ /* 0x100fe400000108a5 */
[--C-:B------:R-:W-:Y:S01]  /*4b10*/  FFMA.FTZ R159, R16, c[0x0][0x2d0], -R165.reuse ;  /* 0x0000b400109f7a23 */ /* 0x100fe200000108a5 */
[----:B------:R-:W-:Y:S01]  /*4b20*/  MUFU.EX2 R154, R154 ;  /* 0x0000009a009a7308 */ /* 0x000fe20000000800 */
[--C-:B------:R-:W-:Y:S01]  /*4b30*/  FFMA.FTZ R152, R152, c[0x0][0x2d0], -R165.reuse ;  /* 0x0000b40098987a23 */ /* 0x100fe200000108a5 */
[----:B------:R-:W-:Y:S01]  /*4b40*/  LDSM.16.MT88.4 R16, [R134+0x2900] ;  /* 0x002900008610783b */ /* 0x000fe20000004200 */
[--C-:B------:R-:W-:Y:S02]  /*4b50*/  FFMA.FTZ R147, R10, c[0x0][0x2d0], -R165.reuse ;  /* 0x0000b4000a937a23 */ /* 0x100fe400000108a5 */
[--C-:B------:R-:W-:Y:S02]  /*4b60*/  FFMA.FTZ R144, R8, c[0x0][0x2d0], -R165.reuse ;  /* 0x0000b40008907a23 */ /* 0x100fe400000108a5 */
[----:B------:R-:W3:Y:S01]  /*4b70*/  LDSM.16.MT88.4 R8, [R135+0x2900] ;  /* 0x002900008708783b */ /* 0x000ee20000004200 */
[----:B------:R-:W-:Y:S01]  /*4b80*/  MUFU.EX2 R158, R158 ;  /* 0x0000009e009e7308 */ /* 0x000fe20000000800 */
[----:B-1----:R-:W-:Y:S01]  /*4b90*/  F2FP.BF16.PACK_AB R98, R150, R153 ;  /* 0x000000999662723e */ /* 0x002fe200000010ff */
[----:B------:R-:W-:-:S02]  /*4ba0*/  FFMA.FTZ R151, R14, c[0x0][0x2d0], -R165 ;  /* 0x0000b4000e977a23 */ /* 0x000fc400000108a5 */
[--C-:B------:R-:W-:Y:S02]  /*4bb0*/  FFMA.FTZ R146, R12, c[0x0][0x2d0], -R165.reuse ;  /* 0x0000b4000c927a23 */ /* 0x100fe400000108a5 */
[----:B------:R-:W1:Y:S01]  /*4bc0*/  LDSM.16.MT88.4 R12, [R160+0x2900] ;  /* 0x00290000a00c783b */ /* 0x000e620000004200 */
[--C-:B------:R-:W-:Y:S01]  /*4bd0*/  FFMA.FTZ R167, R178, c[0x0][0x2d0], -R165.reuse ;  /* 0x0000b400b2a77a23 */ /* 0x100fe200000108a5 */
[----:B------:R-:W4:Y:S01]  /*4be0*/  MUFU.EX2 R157, R157 ;  /* 0x0000009d009d7308 */ /* 0x000f220000000800 */
[--C-:B------:R-:W-:Y:S02]  /*4bf0*/  FFMA.FTZ R168, R168, c[0x0][0x2d0], -R165.reuse ;  /* 0x0000b400a8a87a23 */ /* 0x100fe400000108a5 */
[--C-:B------:R-:W-:Y:S02]  /*4c00*/  FFMA.FTZ R170, R170, c[0x0][0x2d0], -R165.reuse ;  /* 0x0000b400aaaa7a23 */ /* 0x100fe400000108a5 */
[----:B------:R-:W-:Y:S02]  /*4c10*/  FFMA.FTZ R171, R176, c[0x0][0x2d0], -R165 ;  /* 0x0000b400b0ab7a23 */ /* 0x000fe400000108a5 */
[--C-:B------:R-:W-:Y:S01]  /*4c20*/  FFMA.FTZ R176, R173, c[0x0][0x2d0], -R174.reuse ;  /* 0x0000b400adb07a23 */ /* 0x100fe200000108ae */
[----:B------:R-:W-:Y:S01]  /*4c30*/  MUFU.EX2 R159, R159 ;  /* 0x0000009f009f7308 */ /* 0x000fe20000000800 */
[----:B------:R-:W-:-:S02]  /*4c40*/  FFMA.FTZ R173, R143, c[0x0][0x2d0], -R174 ;  /* 0x0000b4008fad7a23 */ /* 0x000fc400000108ae */
[--C-:B------:R-:W-:Y:S02]  /*4c50*/  FFMA.FTZ R172, R172, c[0x0][0x2d0], -R165.reuse ;  /* 0x0000b400acac7a23 */ /* 0x100fe400000108a5 */
[--C-:B------:R-:W-:Y:S02]  /*4c60*/  FFMA.FTZ R177, R142, c[0x0][0x2d0], -R165.reuse ;  /* 0x0000b4008eb17a23 */ /* 0x100fe400000108a5 */
[--C-:B------:R-:W-:Y:S01]  /*4c70*/  FFMA.FTZ R178, R140, c[0x0][0x2d0], -R165.reuse ;  /* 0x0000b4008cb27a23 */ /* 0x100fe200000108a5 */
[----:B------:R-:W5:Y:S01]  /*4c80*/  MUFU.EX2 R152, R152 ;  /* 0x0000009800987308 */ /* 0x000f620000000800 */
[----:B----4-:R-:W-:Y:S01]  /*4c90*/  F2FP.BF16.PACK_AB R97, R157, R158 ;  /* 0x0000009e9d61723e */ /* 0x010fe200000010ff */
[----:B------:R-:W-:Y:S02]  /*4ca0*/  FFMA.FTZ R174, R141, c[0x0][0x2d0], -R174 ;  /* 0x0000b4008dae7a23 */ /* 0x000fe400000108ae */
[----:B------:R-:W-:Y:S01]  /*4cb0*/  FFMA.FTZ R165, R166, c[0x0][0x2d0], -R165 ;  /* 0x0000b400a6a57a23 */ /* 0x000fe200000108a5 */
[----:B------:R-:W-:Y:S01]  /*4cc0*/  LDSM.16.MT88.4 R140, [R169+0x3900] ;  /* 0x00390000a98c783b */ /* 0x000fe20000004200 */
[----:B------:R-:W-:-:S02]  /*4cd0*/  FADD.FTZ R158, R158, R157 ;  /* 0x0000009d9e9e7221 */ /* 0x000fc40000010000 */
[----:B------:R-:W4:Y:S01]  /*4ce0*/  MUFU.EX2 R149, R149 ;  /* 0x0000009500957308 */ /* 0x000f220000000800 */
[----:B------:R-:W-:-:S04]  /*4cf0*/  FADD.FTZ R153, R153, R156 ;  /* 0x0000009c99997221 */ /* 0x000fc80000010000 */
[----:B------:R-:W-:Y:S01]  /*4d00*/  FADD.FTZ R153, R150, R153 ;  /* 0x0000009996997221 */ /* 0x000fe20000010000 */
[----:B-----5:R-:W-:Y:S02]  /*4d10*/  F2FP.BF16.PACK_AB R99, R152, R159 ;  /* 0x0000009f9863723e */ /* 0x020fe400000010ff */
[----:B------:R-:W-:Y:S01]  /*4d20*/  MUFU.EX2 R148, R148 ;  /* 0x0000009400947308 */ /* 0x000fe20000000800 */
[----:B------:R-:W-:-:S04]  /*4d30*/  FADD.FTZ R159, R159, R158 ;  /* 0x0000009e9f9f7221 */ /* 0x000fc80000010000 */
[----:B------:R-:W-:Y:S01]  /*4d40*/  FADD.FTZ R152, R152, R159 ;  /* 0x0000009f98987221 */ /* 0x000fe20000010000 */
        /* <DEDUP_REMOVED lines=42> */
[C---:B------:R-:W-:Y:S08]  /*4ff0*/  HMMA.16816.F32.BF16 R88, R96.reuse, R90, RZ ;  /* 0x0000005a6058723c */ /* 0x040ff000000418ff */
[C---:B--2---:R-:W-:Y:S07]  /*5000*/  HMMA.16816.F32.BF16 R92, R96.reuse, R4, RZ ;  /* 0x00000004605c723c */ /* 0x044fee00000418ff */
[----:B----4-:R-:W-:Y:S01]  /*5010*/  F2FP.BF16.PACK_AB R4, R149, R154 ;  /* 0x0000009a9504723e */ /* 0x010fe200000010ff */
[----:B------:R-:W-:Y:S01]  /*5020*/  HMMA.16816.F32.BF16 R96, R96, R6, RZ ;  /* 0x000000066060723c */ /* 0x000fe200000418ff */
[----:B-----5:R-:W-:Y:S01]  /*5030*/  F2FP.BF16.PACK_AB R5, R146, R151 ;  /* 0x000000979205723e */ /* 0x020fe200000010ff */
        /* <DEDUP_REMOVED lines=103> */
[----:B---3--:R-:W-:Y:S01]  /*56b0*/  HMMA.16816.F32.BF16 R120, R4, R12, R120 ;  /* 0x0000000c0478723c */ /* 0x008fe20000041878 */
[----:B------:R-:W-:-:S02]  /*56c0*/  FADD.FTZ R178, R178, R177 ;  /* 0x000000b1b2b27221 */ /* 0x000fc40000010000 */
[----:B------:R-:W-:Y:S02]  /*56d0*/  FADD.FTZ R205, R174, R173 ;  /* 0x000000adaecd7221 */ /* 0x000fe40000010000 */
[----:B------:R-:W-:-:S03]  /*56e0*/  FADD.FTZ R206, R165, R178 ;  /* 0x000000b2a5ce7221 */ /* 0x000fc60000010000 */
        /* <DEDUP_REMOVED lines=25> */
[----:B------:R-:W-:Y:S01]  /*5880*/  HMMA.16816.F32.BF16 R96, R4, R18, R96 ;  /* 0x000000120460723c */ /* 0x000fe20000041860 */
[----:B------:R-:W-:Y:S07]  /*5890*/  @P0 BRA `(.L_x_1969) ;  /* 0x0000043000000947 */ /* 0x000fee0003800000 */
        /* <DEDUP_REMOVED lines=13> */
[C---:B------:R-:W-:Y:S01]  /*5970*/  SHF.L.U64.HI R11, R207.reuse, 0x1, R132 ;  /* 0x00000001cf0b7819 */ /* 0x040fe20000010284 */
        /* <DEDUP_REMOVED lines=8> */
[----:B------:R-:W-:Y:S02]  /*5a00*/  IMAD.IADD R9, R5, 0x1, R8 ;  /* 0x0000000105097824 */ /* 0x000fe400078e0208 */
[----:B------:R-:W-:Y:S02]  /*5a10*/  IMAD.MOV.U32 R8, RZ, RZ, R4 ;  /* 0x000000ffff087224 */ /* 0x000fe400078e0004 */
[----:B------:R-:W-:Y:S01]  /*5a20*/  IMAD.SHL.U32 R4, R194, 0x2, RZ ;  /* 0x00000002c2047824 */ /* 0x000fe200078e00ff */
[----:B--2---:R-:W-:Y:S01]  /*5a30*/  SHF.R.S32.HI R5, RZ, 0x1f, R198 ;  /* 0x0000001fff057819 */ /* 0x004fe200000114c6 */
[----:B------:R-:W-:Y:S01]  /*5a40*/  IMAD.WIDE.U32 R6, R198, c[0x0][0x1f0], R8 ;  /* 0x00007c00c6067a25 */ /* 0x000fe200078e0008 */
[----:B------:R-:W-:Y:S02]  /*5a50*/  SEL R9, RZ, 0x10, P5 ;  /* 0x00000010ff097807 */ /* 0x000fe40002800000 */
[----:B------:R-:W-:Y:S01]  /*5a60*/  SHF.L.U64.HI R8, R192, 0x1, R3 ;  /* 0x00000001c0087819 */ /* 0x000fe20000010203 */
[----:B------:R-:W-:Y:S01]  /*5a70*/  IMAD R5, R5, c[0x0][0x1f0], RZ ;  /* 0x00007c0005057a24 */ /* 0x000fe200078e02ff */
[----:B------:R-:W-:-:S03]  /*5a80*/  IADD3 R21, -R9, 0x10, RZ ;  /* 0x0000001009157810 */ /* 0x000fc60007ffe1ff */
[----:B------:R-:W-:Y:S01]  /*5a90*/  IMAD R12, R198, c[0x0][0x1f4], R5 ;  /* 0x00007d00c60c7a24 */ /* 0x000fe200078e0205 */
[----:B------:R-:W-:Y:S02]  /*5aa0*/  IADD3 R5, P0, R6, UR16, RZ ;  /* 0x0000001006057c10 */ /* 0x000fe4000ff1e0ff */
[----:B------:R-:W-:Y:S02]  /*5ab0*/  SEL R6, RZ, 0x10, P4 ;  /* 0x00000010ff067807 */ /* 0x000fe40002000000 */
[----:B------:R-:W-:Y:S01]  /*5ac0*/  IADD3.X R12, R7, UR9, R12, P0, !PT ;  /* 0x00000009070c7c10 */ /* 0x000fe200087fe40c */
[----:B------:R-:W-:Y:S01]  /*5ad0*/  IMAD.SHL.U32 R7, R192, 0x2, RZ ;  /* 0x00000002c0077824 */ /* 0x000fe200078e00ff */
[----:B------:R-:W-:Y:S02]  /*5ae0*/  LEA R13, P0, R5, c[0x0][0x1c8], 0x1 ;  /* 0x00007200050d7a11 */ /* 0x000fe400078008ff */
[----:B------:R-:W-:Y:S02]  /*5af0*/  LOP3.LUT R21, R21, 0xf, RZ, 0xc0, !PT ;  /* 0x0000000f15157812 */ /* 0x000fe400078ec0ff */
[----:B------:R-:W-:Y:S01]  /*5b00*/  LEA.HI.X R12, R5, c[0x0][0x1cc], R12, 0x1, P0 ;  /* 0x00007300050c7a11 */ /* 0x000fe200000f0c0c */
[----:B------:R-:W1:Y:S01]  /*5b10*/  SHFL.IDX PT, R14, R13, 0x1, 0x181f ;  /* 0x00381f000d0e7f89 */ /* 0x000e6200000e0000 */
[----:B------:R-:W-:-:S02]  /*5b20*/  IADD3 R18, -R6, 0x10, RZ ;  /* 0x0000001006127810 */ /* 0x000fc40007ffe1ff */
[----:B------:R-:W-:Y:S01]  /*5b30*/  SHF.L.U64.HI R5, R194, 0x1, R197 ;  /* 0x00000001c2057819 */ /* 0x000fe200000102c5 */
[----:B------:R-:W2:Y:S01]  /*5b40*/  SHFL.IDX PT, R16, R12, 0x1, 0x181f ;  /* 0x00381f000c107f89 */ /* 0x000ea200000e0000 */
[----:B------:R-:W-:-:S03]  /*5b50*/  LOP3.LUT R18, R18, 0xf, RZ, 0xc0, !PT ;  /* 0x0000000f12127812 */ /* 0x000fc600078ec0ff */
        /* <DEDUP_REMOVED lines=23> */
.L_x_1969:
[----:B------:R-:W-:Y:S01]  /*5cd0*/  ULDC.64 UR4, c[0x0][0x2c8] ;  /* 0x0000b20000047ab9 */ /* 0x000fe20000000a00 */
[----:B------:R-:W-:Y:S01]  /*5ce0*/  PLOP3.LUT P0, PT, PT, PT, UP0, 0x40, 0x0 ;  /* 0x000000000000781c */ /* 0x000fe20003f0e808 */
[----:B------:R-:W-:Y:S01]  /*5cf0*/  UIMAD.WIDE.U32 UR26, UR24, UR4, URZ ;  /* 0x00000004181a72a5 */ /* 0x000fe2000f8e003f */
[----:B------:R-:W0:Y:S01]  /*5d00*/  LDGDEPBAR ;  /* 0x00000000000079af */ /* 0x000e220000000000 */
[----:B------:R-:W-:-:S05]  /*5d10*/  UIADD3 UR7, UR7, -0x2, URZ ;  /* 0xfffffffe07077890 */ /* 0x000fca000fffe03f */
[----:B------:R-:W-:Y:S01]  /*5d20*/  @UP1 UMOV UR25, UR27 ;  /* 0x0000001b00191c82 */ /* 0x000fe20008000000 */
[----:B------:R-:W-:Y:S01]  /*5d30*/  MOV R210, UR7 ;  /* 0x0000000700d27c02 */ /* 0x000fe20008000f00 */
[----:B------:R-:W-:-:S04]  /*5d40*/  @UP1 USHF.R.U32.HI UR24, URZ, UR5, UR25 ;  /* 0x000000053f181299 */ /* 0x000fc80008011619 */
[----:B------:R-:W-:-:S03]  /*5d50*/  UIADD3 UR4, UR15, UR24, URZ ;  /* 0x000000180f047290 */ /* 0x000fc6000fffe03f */
[----:B------:R-:W-:Y:S02]  /*5d60*/  ULDC UR15, c[0x0][0x328] ;  /* 0x0000ca00000f7ab9 */ /* 0x000fe40000000800 */
[----:B------:R-:W-:Y:S01]  /*5d70*/  UIADD3 UR15, UR4, UR15, URZ ;  /* 0x0000000f040f7290 */ /* 0x000fe2000fffe03f */
[----:B------:R-:W-:Y:S05]  /*5d80*/  @P0 BRA `(.L_x_1970) ;  /* 0x0000015000000947 */ /* 0x000fea0003800000 */
[----:B------:R-:W-:Y:S01]  /*5d90*/  ISETP.LT.AND P0, PT, RZ, UR4, PT ;  /* 0x00000004ff007c0c */ /* 0x000fe2000bf01270 */
[----:B------:R-:W-:Y:S02]  /*5da0*/  UIADD3 UR24, UR4, -0x1, URZ ;  /* 0xffffffff04187890 */ /* 0x000fe4000fffe03f */
[----:B------:R-:W-:-:S10]  /*5db0*/  ULDC UR7, c[0x0][0x32c] ;  /* 0x0000cb0000077ab9 */ /* 0x000fd40000000800 */
[----:B------:R-:W-:Y:S05]  /*5dc0*/  @P0 BRA `(.L_x_1971) ;  /* 0x0000008000000947 */ /* 0x000fea0003800000 */
[----:B------:R-:W-:Y:S02]  /*5dd0*/  UISETP.NE.AND UP2, UPT, UR7, 0x1, UPT ;  /* 0x000000010700788c */ /* 0x000fe4000bf45270 */
[----:B------:R-:W-:-:S03]  /*5de0*/  UIADD3 UR24, -UR4, URZ, URZ ;  /* 0x0000003f04187290 */ /* 0x000fc6000fffe13f */
[----:B------:R-:W-:Y:S02]  /*5df0*/  ULDC.64 UR4, c[0x0][0x330] ;  /* 0x0000cc0000047ab9 */ /* 0x000fe40000000a00 */
[----:B------:R-:W-:-:S07]  /*5e00*/  UIMAD.WIDE.U32 UR26, UR24, UR4, URZ ;  /* 0x00000004181a72a5 */ /* 0x000fce000f8e003f */
[----:B------:R-:W-:Y:S02]  /*5e10*/  @UP2 UMOV UR25, UR27 ;  /* 0x0000001b00192c82 */ /* 0x000fe40008000000 */
[----:B------:R-:W-:-:S04]  /*5e20*/  @UP2 USHF.R.U32.HI UR24, URZ, UR5, UR25 ;  /* 0x000000053f182299 */ /* 0x000fc80008011619 */
[----:B------:R-:W-:Y:S01]  /*5e30*/  ULOP3.LUT UR24, URZ, UR24, URZ, 0x33, !UPT ;  /* 0x000000183f187292 */ /* 0x000fe2000f8e333f */
[----:B------:R-:W-:Y:S05]  /*5e40*/  BRA `(.L_x_1972) ;  /* 0x0000005000007947 */ /* 0x000fea0003800000 */
.L_x_1971:
[----:B------:R-:W-:Y:S02]  /*5e50*/  UISETP.NE.AND UP2, UPT, UR7, 0x1, UPT ;  /* 0x000000010700788c */ /* 0x000fe4000bf45270 */
[----:B------:R-:W-:Y:S02]  /*5e60*/  ULDC.64 UR4, c[0x0][0x330] ;  /* 0x0000cc0000047ab9 */ /* 0x000fe40000000a00 */
[----:B------:R-:W-:-:S07]  /*5e70*/  UIMAD.WIDE.U32 UR26, UR24, UR4, URZ ;  /* 0x00000004181a72a5 */ /* 0x000fce000f8e003f */
[----:B------:R-:W-:Y:S02]  /*5e80*/  @UP2 UMOV UR25, UR27 ;  /* 0x0000001b00192c82 */ /* 0x000fe40008000000 */
[----:B------:R-:W-:Y:S02]  /*5e90*/  @UP2 USHF.R.U32.HI UR24, URZ, UR5, UR25 ;  /* 0x000000053f182299 */ /* 0x000fe40008011619 */
.L_x_1972:
[----:B------:R-:W-:Y:S02]  /*5ea0*/  ULDC UR4, c[0x0][0x32c] ;  /* 0x0000cb0000047ab9 */ /* 0x000fe40000000800 */
[----:B------:R-:W-:-:S04]  /*5eb0*/  UIMAD UR4, UR24, UR7, UR4 ;  /* 0x00000007180472a4 */ /* 0x000fc8000f8e0204 */
[----:B------:R-:W-:-:S04]  /*5ec0*/  UISETP.LT.AND UP2, UPT, UR15, UR4, UPT ;  /* 0x000000040f00728c */ /* 0x000fc8000bf41270 */
[----:B------:R-:W-:-:S04]  /*5ed0*/  USEL UR15, UR15, UR4, UP2 ;  /* 0x000000040f0f7287 */ /* 0x000fc80009000000 */
.L_x_1970:
[----:B------:R-:W-:Y:S02]  /*5ee0*/  USHF.R.S32.HI UR4, URZ, 0x1f, UR15 ;  /* 0x0000001f3f047899 */ /* 0x000fe4000801140f */
[----:B------:R-:W-:Y:S02]  /*5ef0*/  UMOV UR5, 0x1 ;  /* 0x0000000100057882 */ /* 0x000fe40000000000 */
[----:B------:R-:W-:-:S03]  /*5f00*/  ULEA.HI UR4, UR4, UR15, URZ, 0x6 ;  /* 0x0000000f04047291 */ /* 0x000fc6000f8f303f */
[----:B------:R-:W-:Y:S02]  /*5f10*/  UMOV UR15, URZ ;  /* 0x0000003f000f7c82 */ /* 0x000fe40008000000 */
[----:B------:R-:W-:-:S04]  /*5f20*/  USHF.R.S32.HI UR7, URZ, 0x6, UR4 ;  /* 0x000000063f077899 */ /* 0x000fc80008011404 */
[----:B------:R-:W-:-:S04]  /*5f30*/  UISETP.LT.AND UP2, UPT, UR11, UR7, UPT ;  /* 0x000000070b00728c */ /* 0x000fc8000bf41270 */
[----:B------:R-:W-:-:S06]  /*5f40*/  USEL UR7, UR11, UR7, !UP2 ;  /* 0x000000070b077287 */ /* 0x000fcc000d000000 */
[----:B------:R-:W-:-:S13]  /*5f50*/  ISETP.GE.AND P0, PT, R210, UR7, PT ;  /* 0x00000007d2007c0c */ /* 0x000fda000bf06270 */
[----:B------:R-:W-:Y:S05]  /*5f60*/  @!P0 BRA `(.L_x_1973) ;  /* 0x00003bd000008947 */ /* 0x000fea0003800000 */
[----:B------:R-:W-:Y:S01]  /*5f70*/  IMAD.MOV.U32 R186, RZ, RZ, 0x20 ;  /* 0x00000020ffba7424 */ /* 0x000fe200078e00ff */
[----:B------:R-:W-:Y:S01]  /*5f80*/  LOP3.LUT P1, RZ, R209, 0x2, RZ, 0xc0, !PT ;  /* 0x00000002d1ff7812 */ /* 0x000fe2000782c0ff */
[C---:B------:R-:W-:Y:S01]  /*5f90*/  IMAD.SHL.U32 R215, R207.reuse, 0x2, RZ ;  /* 0x00000002cfd77824 */ /* 0x040fe200078e00ff */
[----:B------:R-:W-:Y:S01]  /*5fa0*/  SHF.L.U64.HI R216, R207, 0x1, R132 ;  /* 0x00000001cfd87819 */ /* 0x000fe20000010284 */
[----:B------:R-:W-:Y:S01]  /*5fb0*/  IMAD.MOV.U32 R132, RZ, RZ, R2 ;  /* 0x000000ffff847224 */ /* 0x000fe200078e0002 */
[C---:B------:R-:W-:Y:S01]  /*5fc0*/  SHF.L.U64.HI R213, R192.reuse, 0x1, R3 ;  /* 0x00000001c0d57819 */ /* 0x040fe20000010203 */
[----:B------:R-:W-:Y:S01]  /*5fd0*/  IMAD.MOV.U32 R3, RZ, RZ, R0 ;  /* 0x000000ffff037224 */ /* 0x000fe200078e0000 */
[----:B------:R-:W-:Y:S01]  /*5fe0*/  SEL R214, RZ, 0x10, P5 ;  /* 0x00000010ffd67807 */ /* 0x000fe20002800000 */
[----:B------:R-:W-:Y:S01]  /*5ff0*/  IMAD.SHL.U32 R212, R192, 0x2, RZ ;  /* 0x00000002c0d47824 */ /* 0x000fe200078e00ff */
[----:B------:R-:W-:Y:S01]  /*6000*/  SEL R211, RZ, 0x10, P4 ;  /* 0x00000010ffd37807 */ /* 0x000fe20002000000 */
[----:B------:R-:W-:Y:S01]  /*6010*/  UMOV UR15, URZ ;  /* 0x0000003f000f7c82 */ /* 0x000fe20008000000 */
[----:B------:R-:W-:Y:S01]  /*6020*/  SEL R186, R186, 0xffffffe0, !P1 ;  /* 0xffffffe0baba7807 */ /* 0x000fe20004800000 */
[----:B------:R-:W-:-:S02]  /*6030*/  UMOV UR5, 0x1 ;  /* 0x0000000100057882 */ /* 0x000fc40000000000 */
.L_x_1984:
[----:B------:R-:W-:Y:S04]  /*6040*/  DEPBAR.LE SB0, 0x2 ;  /* 0x000080800000791a */ /* 0x000fe80000000000 */
[----:B------:R-:W-:Y:S01]  /*6050*/  BAR.SYNC.DEFER_BLOCKING 0x0 ;  /* 0x0000000000007b1d */ /* 0x000fe20000010000 */
[----:B------:R-:W-:Y:S01]  /*6060*/  UIMAD UR4, UR5, 0x6000, URZ ;  /* 0x00006000050478a4 */ /* 0x000fe2000f8e023f */
[----:B------:R-:W-:Y:S05]  /*6070*/  ISETP.LE.AND P0, PT, R210, UR11, PT ;  /* 0x0000000bd2007c0c */ /* 0x000fea000bf03270 */
[----:B-1----:R-:W-:Y:S05]  /*6080*/  IADD3 R133, R189, UR4, RZ ;  /* 0x00000004bd857c10 */ /* 0x002fea000fffe0ff */
[----:B------:R-:W-:Y:S01]  /*6090*/  IMAD.IADD R190, R186, 0x1, R133 ;  /* 0x00000001babe7824 */ /* 0x000fe200078e0285 */
[----:B------:R1:W2:Y:S04]  /*60a0*/  LDSM.16.M88.4 R136, [R191] ;  /* 0x00000000bf88783b */ /* 0x0002a80000000200 */
[----:B------:R1:W3:Y:S04]  /*60b0*/  LDSM.16.M88.4 R140, [R189+UR4+0xc100] ;  /* 0x00c10004bd8c783b */ /* 0x0002e80008000200 */
[----:B------:R1:W4:Y:S04]  /*60c0*/  LDSM.16.M88.4 R144, [R189+UR4+0xc900] ;  /* 0x00c90004bd90783b */ /* 0x0003280008000200 */
        /* <DEDUP_REMOVED lines=18> */
[----:B------:R-:W-:Y:S01]  /*61f0*/  IMAD R5, R198, c[0x0][0x21c], R5 ;  /* 0x00008700c6057a24 */ /* 0x000fe200078e0205 */
[----:B------:R-:W-:Y:S01]  /*6200*/  IADD3 R11, -R208, 0x10, RZ ;  /* 0x00000010d00b7810 */ /* 0x000fe20007ffe1ff */
[----:B------:R-:W-:Y:S03]  /*6210*/  IMAD.IADD R7, R7, 0x1, R9 ;  /* 0x0000000107077824 */ /* 0x000fe600078e0209 */
[----:B------:R-:W-:Y:S01]  /*6220*/  LOP3.LUT R11, R11, 0xf, RZ, 0xc0, !PT ;  /* 0x0000000f0b0b7812 */ /* 0x000fe200078ec0ff */
[----:B------:R-:W-:Y:S05]  /*6230*/  IMAD.WIDE.U32 R6, R198, c[0x0][0x218], R6 ;  /* 0x00008600c6067a25 */ /* 0x000fea00078e0006 */
[----:B------:R-:W-:Y:S04]  /*6240*/  IADD3 R0, P0, R6, UR22, RZ ;  /* 0x0000001606007c10 */ /* 0x000fe8000ff1e0ff */
[----:B------:R-:W-:Y:S02]  /*6250*/  IADD3.X R5, R7, UR8, R5, P0, !PT ;  /* 0x0000000807057c10 */ /* 0x000fe400087fe405 */
[C---:B------:R-:W-:Y:S04]  /*6260*/  LEA R4, P0, R0.reuse, c[0x0][0x1f8], 0x1 ;  /* 0x00007e0000047a11 */ /* 0x040fe800078008ff */
[----:B------:R-:W-:Y:S01]  /*6270*/  LEA.HI.X R2, R0, c[0x0][0x1fc], R5, 0x1, P0 ;  /* 0x00007f0000027a11 */ /* 0x000fe200000f0c05 */
[----:B------:R-:W5:Y:S01]  /*6280*/  SHFL.IDX PT, R10, R4, 0x1, 0x181f ;  /* 0x00381f00040a7f89 */ /* 0x000f6200000e0000 */
[----:B------:R-:W-:Y:S03]  /*6290*/  IMAD.SHL.U32 R0, R194, 0x2, RZ ;  /* 0x00000002c2007824 */ /* 0x000fe600078e00ff */
[----:B------:R-:W4:Y:S04]  /*62a0*/  SHFL.IDX PT, R5, R2, 0x1, 0x181f ;  /* 0x00381f0002057f89 */ /* 0x000f2800000e0000 */
[----:B------:R3:W-:Y:S04]  /*62b0*/  SHFL.IDX PT, R9, R2, RZ, 0x181f ;  /* 0x00181fff02097589 */ /* 0x0007e800000e0000 */
[----:B------:R-:W2:Y:S01]  /*62c0*/  SHFL.IDX PT, R7, R4, RZ, 0x181f ;  /* 0x00181fff04077589 */ /* 0x000ea200000e0000 */
[-C--:B-----5:R-:W-:Y:S04]  /*62d0*/  IADD3 R14, P1, P0, R14, R10.reuse, R215 ;  /* 0x0000000a0e0e7210 */ /* 0x0a0fe8000783e0d7 */
[-C--:B----4-:R-:W-:Y:S02]  /*62e0*/  IADD3.X R15, RZ, R5.reuse, R216, P1, P0 ;  /* 0x00000005ff0f7210 */ /* 0x090fe40000fe04d8 */
[-C--:B------:R-:W-:Y:S02]  /*62f0*/  IADD3 R12, P1, P0, R13, R10.reuse, R212 ;  /* 0x0000000a0d0c7210 */ /* 0x080fe4000783e0d4 */
[----:B---3--:R-:W-:Y:S02]  /*6300*/  SHF.L.U64.HI R2, R194, 0x1, R197 ;  /* 0x00000001c2027819 */ /* 0x008fe400000102c5 */
[-CC-:B------:R-:W-:Y:S02]  /*6310*/  IADD3.X R13, RZ, R5.reuse, R213.reuse, P1, P0 ;  /* 0x00000005ff0d7210 */ /* 0x180fe40000fe04d5 */
[----:B------:R-:W-:Y:S04]  /*6320*/  IADD3 R10, P1, P0, R11, R10, R0 ;  /* 0x0000000a0b0a7210 */ /* 0x000fe8000783e000 */
[----:B------:R-:W-:Y:S01]  /*6330*/  IADD3.X R11, RZ, R5, R2, P1, P0 ;  /* 0x00000005ff0b7210 */ /* 0x000fe20000fe0402 */
[----:B------:R-:W-:Y:S01]  /*6340*/  IMAD.U32 R5, RZ, RZ, UR15 ;  /* 0x0000000fff057e24 */ /* 0x000fe2000f8e00ff */
[C---:B--2---:R-:W-:Y:S02]  /*6350*/  IADD3 R18, P1, R7.reuse, R215, RZ ;  /* 0x000000d707127210 */ /* 0x044fe40007f3e0ff */
[----:B------:R-:W-:Y:S03]  /*6360*/  IADD3 R16, P0, R7, R212, RZ ;  /* 0x000000d407107210 */ /* 0x000fe60007f1e0ff */
[C---:B------:R-:W-:Y:S01]  /*6370*/  IMAD.X R19, R9.reuse, 0x1, R216, P1 ;  /* 0x0000000109137824 */ /* 0x040fe200008e06d8 */
[----:B------:R-:W-:Y:S01]  /*6380*/  ISETP.NE.U32.AND P1, PT, R214, RZ, PT ;  /* 0x000000ffd600720c */ /* 0x000fe20003f25070 */
[----:B------:R-:W-:Y:S01]  /*6390*/  IMAD.X R17, R9, 0x1, R213, P0 ;  /* 0x0000000109117824 */ /* 0x000fe200000e06d5 */
[----:B------:R-:W-:Y:S01]  /*63a0*/  IADD3 R8, P0, R7, R0, RZ ;  /* 0x0000000007087210 */ /* 0x000fe20007f1e0ff */
[----:B------:R-:W-:Y:S04]  /*63b0*/  IMAD R7, R5, 0x6000, R196 ;  /* 0x0000600005077824 */ /* 0x000fe800078e02c4 */
[----:B------:R-:W-:Y:S01]  /*63c0*/  IMAD.X R9, R9, 0x1, R2, P0 ;  /* 0x0000000109097824 */ /* 0x000fe200000e0602 */
[----:B------:R2:W-:Y:S01]  /*63d0*/  LDGSTS.E.BYPASS.LTC128B.128 [R7], [R18.64], !P5 ;  /* 0x0000000012077fae */ /* 0x0005e2000e901d54 */
[----:B------:R-:W-:Y:S03]  /*63e0*/  ISETP.NE.U32.AND P0, PT, R208, RZ, PT ;  /* 0x000000ffd000720c */ /* 0x000fe60003f05070 */
[----:B------:R2:W-:Y:S04]  /*63f0*/  LDGSTS.E.BYPASS.LTC128B.128 [R7+0x2000], [R16.64], !P4 ;  /* 0x0200000010077fae */ /* 0x0005e8000e101d54 */
[----:B------:R2:W-:Y:S04]  /*6400*/  LDGSTS.E.BYPASS.LTC128B.128 [R7+0x4000], [R8.64], !P6 ;  /* 0x0400000008077fae */ /* 0x0005e8000f101d54 */
[----:B------:R2:W-:Y:S01]  /*6410*/  LDGSTS.E.BYPASS.LTC128B.128.ZFILL [R7+0x1000], [R14.64], P1 ;  /* 0x010000000e077fae */ /* 0x0005e20008941d54 */
[----:B------:R-:W-:Y:S11]  /*6420*/  ISETP.NE.U32.AND P1, PT, R211, RZ, PT ;  /* 0x000000ffd300720c */ /* 0x000ff60003f25070 */
[----:B------:R-:W-:Y:S02]  /*6430*/  @!UPT UIADD3 URZ, URZ, URZ, URZ ;  /* 0x0000003f3f3ff290 */ /* 0x000fe4000fffe03f */
[----:B------:R2:W-:Y:S04]  /*6440*/  LDGSTS.E.BYPASS.LTC128B.128.ZFILL [R7+0x3000], [R12.64], P1 ;  /* 0x030000000c077fae */ /* 0x0005e80008941d54 */
[----:B------:R2:W-:Y:S02]  /*6450*/  LDGSTS.E.BYPASS.LTC128B.128.ZFILL [R7+0x5000], [R10.64], P0 ;  /* 0x050000000a077fae */ /* 0x0005e40008141d54 */
.L_x_1974:
[C---:B--23--:R-:W-:Y:S01]  /*6460*/  HMMA.16816.F32.BF16 R4, R136.reuse, R140, RZ ;  /* 0x0000008c8804723c */ /* 0x04cfe200000418ff */
[----:B------:R-:W-:Y:S01]  /*6470*/  LDSM.16.M88.4 R180, [R189+UR4+0x10100] ;  /* 0x01010004bdb4783b */ /* 0x000fe20008000200 */
[----:B------:R-:W-:Y:S01]  /*6480*/  PLOP3.LUT P1, PT, PT, PT, UP1, 0x80, 0x0 ;  /* 0x000000000000781c */ /* 0x000fe20003f2f018 */
[----:B------:R-:W-:Y:S01]  /*6490*/  UIADD3 UR24, UR15, 0x1, URZ ;  /* 0x000000010f187890 */ /* 0x000fe2000fffe03f */
[CC--:B------:R-:W-:Y:S01]  /*64a0*/  IADD3 R0, R193.reuse, R133.reuse, RZ ;  /* 0x00000085c1007210 */ /* 0x0c0fe20007ffe0ff */
[----:B------:R-:W-:Y:S01]  /*64b0*/  UISETP.GE.AND UP2, UPT, UR15, 0x1, UPT ;  /* 0x000000010f00788c */ /* 0x000fe2000bf46270 */
[----:B------:R-:W-:Y:S02]  /*64c0*/  IADD3 R2, R193, R190, RZ ;  /* 0x000000bec1027210 */ /* 0x000fe40007ffe0ff */
[C---:B------:R-:W-:Y:S01]  /*64d0*/  HMMA.16816.F32.BF16 R8, R136.reuse, R142, RZ ;  /* 0x0000008e8808723c */ /* 0x040fe200000418ff */
[----:B------:R-:W-:Y:S01]  /*64e0*/  LDSM.16.M88.4 R140, [R185] ;  /* 0x00000000b98c783b */ /* 0x000fe20000000200 */
[----:B------:R-:W-:Y:S01]  /*64f0*/  PLOP3.LUT P0, PT, PT, PT, UP1, 0x80, 0x0 ;  /* 0x000000000000781c */ /* 0x000fe20003f0f018 */
[----:B------:R-:W-:Y:S01]  /*6500*/  USEL UR15, UR24, URZ, !UP2 ;  /* 0x0000003f180f7287 */ /* 0x000fe2000d000000 */
[----:B------:R-:W-:Y:S02]  /*6510*/  IADD3 R133, R186, R133, R193 ;  /* 0x00000085ba857210 */ /* 0x000fe40007ffe0c1 */
[----:B------:R-:W-:Y:S02]  /*6520*/  MOV R245, R203 ;  /* 0x000000cb00f57202 */ /* 0x000fe40000000f00 */
[C---:B----4-:R-:W-:Y:S01]  /*6530*/  HMMA.16816.F32.BF16 R12, R136.reuse, R144, RZ ;  /* 0x00000090880c723c */ /* 0x050fe200000418ff */
[----:B------:R-:W-:Y:S03]  /*6540*/  LDSM.16.M88.4 R176, [R0+0xe100] ;  /* 0x00e1000000b0783b */ /* 0x000fe60000000200 */
[----:B------:R-:W-:Y:S04]  /*6550*/  MOV R240, c[0x0][0x2ac] ;  /* 0x0000ab0000f07a02 */ /* 0x000fe80000000f00 */
[C---:B------:R-:W-:Y:S01]  /*6560*/  HMMA.16816.F32.BF16 R16, R136.reuse, R146, RZ ;  /* 0x000000928810723c */ /* 0x040fe200000418ff */
[----:B------:R-:W2:Y:S07]  /*6570*/  LDSM.16.M88.4 R144, [R0+0xc100] ;  /* 0x00c100000090783b */ /* 0x000eae0000000200 */
[C---:B-1----:R-:W-:Y:S01]  /*6580*/  HMMA.16816.F32.BF16 R20, R136.reuse, R148, RZ ;  /* 0x000000948814723c */ /* 0x042fe200000418ff */
[----:B------:R-:W0:Y:S07]  /*6590*/  LDGDEPBAR ;  /* 0x00000000000079af */ /* 0x000e2e0000000000 */
[C---:B------:R-:W-:Y:S01]  /*65a0*/  HMMA.16816.F32.BF16 R24, R136.reuse, R150, RZ ;  /* 0x000000968818723c */ /* 0x040fe200000418ff */
[----:B------:R-:W-:Y:S07]  /*65b0*/  LDSM.16.M88.4 R148, [R0+0xd100] ;  /* 0x00d100000094783b */ /* 0x000fee0000000200 */
[C---:B------:R-:W-:Y:S08]  /*65c0*/  HMMA.16816.F32.BF16 R28, R136.reuse, R152, RZ ;  /* 0x00000098881c723c */ /* 0x040ff000000418ff */
[----:B------:R-:W-:Y:S01]  /*65d0*/  HMMA.16816.F32.BF16 R32, R136, R154, RZ ;  /* 0x0000009a8820723c */ /* 0x000fe200000418ff */
[----:B------:R-:W1:Y:S07]  /*65e0*/  LDSM.16.M88.4 R136, [R0+0xc900] ;  /* 0x00c900000088783b */ /* 0x000e6e0000000200 */
[C---:B------:R-:W-:Y:S01]  /*65f0*/  HMMA.16816.F32.BF16 R4, R156.reuse, R160, R4 ;  /* 0x000000a09c04723c */ /* 0x040fe20000041804 */
[----:B------:R-:W3:Y:S07]  /*6600*/  LDSM.16.M88.4 R152, [R0+0xd900] ;  /* 0x00d900000098783b */ /* 0x000eee0000000200 */
[C---:B------:R-:W-:Y:S01]  /*6610*/  HMMA.16816.F32.BF16 R8, R156.reuse, R162, R8 ;  /* 0x000000a29c08723c */ /* 0x040fe20000041808 */
[----:B------:R-:W-:Y:S07]  /*6620*/  LDSM.16.M88.4 R160, [R184] ;  /* 0x00000000b8a0783b */ /* 0x000fee0000000200 */
[C---:B------:R-:W-:Y:S08]  /*6630*/  HMMA.16816.F32.BF16 R12, R156.reuse, R164, R12 ;  /* 0x000000a49c0c723c */ /* 0x040ff0000004180c */
[C---:B------:R-:W-:Y:S01]  /*6640*/  HMMA.16816.F32.BF16 R16, R156.reuse, R166, R16 ;  /* 0x000000a69c10723c */ /* 0x040fe20000041810 */
[----:B------:R-:W4:Y:S07]  /*6650*/  LDSM.16.M88.4 R164, [R2+0xc100] ;  /* 0x00c1000002a4783b */ /* 0x000f2e0000000200 */
[C---:B------:R-:W-:Y:S08]  /*6660*/  HMMA.16816.F32.BF16 R20, R156.reuse, R168, R20 ;  /* 0x000000a89c14723c */ /* 0x040ff00000041814 */
[C---:B------:R-:W-:Y:S01]  /*6670*/  HMMA.16816.F32.BF16 R24, R156.reuse, R170, R24 ;  /* 0x000000aa9c18723c */ /* 0x040fe20000041818 */
[----:B------:R-:W-:Y:S07]  /*6680*/  LDSM.16.M88.4 R168, [R190+0xe100] ;  /* 0x00e10000bea8783b */ /* 0x000fee0000000200 */
[C---:B------:R-:W-:Y:S08]  /*6690*/  HMMA.16816.F32.BF16 R28, R156.reuse, R172, R28 ;  /* 0x000000ac9c1c723c */ /* 0x040ff0000004181c */
[----:B------:R-:W-:Y:S01]  /*66a0*/  HMMA.16816.F32.BF16 R32, R156, R174, R32 ;  /* 0x000000ae9c20723c */ /* 0x000fe20000041820 */
[----:B------:R-:W5:Y:S07]  /*66b0*/  LDSM.16.M88.4 R156, [R2+0xc900] ;  /* 0x00c90000029c783b */ /* 0x000f6e0000000200 */
[C---:B--2---:R-:W-:Y:S01]  /*66c0*/  HMMA.16816.F32.BF16 R4, R140.reuse, R144, R4 ;  /* 0x000000908c04723c */ /* 0x044fe20000041804 */
[----:B------:R-:W-:Y:S07]  /*66d0*/  LDSM.16.M88.4 R172, [R190+0xe900] ;  /* 0x00e90000beac783b */ /* 0x000fee0000000200 */
[C---:B------:R-:W-:Y:S01]  /*66e0*/  HMMA.16816.F32.BF16 R8, R140.reuse, R146, R8 ;  /* 0x000000928c08723c */ /* 0x040fe20000041808 */
[----:B------:R-:W2:Y:S07]  /*66f0*/  LDSM.16.M88.4 R144, [R2+0xd100] ;  /* 0x00d100000290783b */ /* 0x000eae0000000200 */
[C---:B-1----:R-:W-:Y:S08]  /*6700*/  HMMA.16816.F32.BF16 R12, R140.reuse, R136, R12 ;  /* 0x000000888c0c723c */ /* 0x042ff0000004180c */
[C---:B------:R-:W-:Y:S01]  /*6710*/  HMMA.16816.F32.BF16 R16, R140.reuse, R138, R16 ;  /* 0x0000008a8c10723c */ /* 0x040fe20000041810 */
[----:B------:R-:W1:Y:S07]  /*6720*/  LDSM.16.M88.4 R136, [R2+0xd900] ;  /* 0x00d900000288783b */ /* 0x000e6e0000000200 */
[C---:B------:R-:W-:Y:S08]  /*6730*/  HMMA.16816.F32.BF16 R20, R140.reuse, R148, R20 ;  /* 0x000000948c14723c */ /* 0x040ff00000041814 */
[C---:B------:R-:W-:Y:S01]  /*6740*/  HMMA.16816.F32.BF16 R24, R140.reuse, R150, R24 ;  /* 0x000000968c18723c */ /* 0x040fe20000041818 */
[----:B------:R-:W-:Y:S07]  /*6750*/  LDSM.16.M88.4 R148, [R189+UR4+0xe100] ;  /* 0x00e10004bd94783b */ /* 0x000fee0008000200 */
[C---:B---3--:R-:W-:Y:S08]  /*6760*/  HMMA.16816.F32.BF16 R28, R140.reuse, R152, R28 ;  /* 0x000000988c1c723c */ /* 0x048ff0000004181c */
[----:B------:R-:W-:Y:S01]  /*6770*/  HMMA.16816.F32.BF16 R32, R140, R154, R32 ;  /* 0x0000009a8c20723c */ /* 0x000fe20000041820 */
[----:B------:R-:W3:Y:S07]  /*6780*/  LDSM.16.M88.4 R140, [R191+0x4000] ;  /* 0x00400000bf8c783b */ /* 0x000eee0000000200 */
[C---:B----4-:R-:W-:Y:S01]  /*6790*/  HMMA.16816.F32.BF16 R4, R160.reuse, R164, R4 ;  /* 0x000000a4a004723c */ /* 0x050fe20000041804 */
[----:B------:R-:W4:Y:S07]  /*67a0*/  LDSM.16.M88.4 R152, [R189+UR4+0xe900] ;  /* 0x00e90004bd98783b */ /* 0x000f2e0008000200 */
[C---:B------:R-:W-:Y:S01]  /*67b0*/  HMMA.16816.F32.BF16 R8, R160.reuse, R166, R8 ;  /* 0x000000a6a008723c */ /* 0x040fe20000041808 */
[----:B------:R-:W-:Y:S07]  /*67c0*/  LDSM.16.M88.4 R164, [R189+UR4+0xf900] ;  /* 0x00f90004bda4783b */ /* 0x000fee0008000200 */
[C---:B-----5:R-:W-:Y:S08]  /*67d0*/  HMMA.16816.F32.BF16 R12, R160.reuse, R156, R12 ;  /* 0x0000009ca00c723c */ /* 0x060ff0000004180c */
[C---:B------:R-:W-:Y:S01]  /*67e0*/  HMMA.16816.F32.BF16 R16, R160.reuse, R158, R16 ;  /* 0x0000009ea010723c */ /* 0x040fe20000041810 */
[----:B------:R-:W5:Y:S07]  /*67f0*/  LDSM.16.M88.4 R156, [R189+UR4+0xf100] ;  /* 0x00f10004bd9c783b */ /* 0x000f6e0008000200 */
[C---:B--2---:R-:W-:Y:S08]  /*6800*/  HMMA.16816.F32.BF16 R20, R160.reuse, R144, R20 ;  /* 0x00000090a014723c */ /* 0x044ff00000041814 */
[C---:B------:R-:W-:Y:S01]  /*6810*/  HMMA.16816.F32.BF16 R24, R160.reuse, R146, R24 ;  /* 0x00000092a018723c */ /* 0x040fe20000041818 */
[----:B------:R-:W2:Y:S07]  /*6820*/  LDSM.16.M88.4 R144, [R187+0x4000] ;  /* 0x00400000bb90783b */ /* 0x000eae0000000200 */
[C---:B-1----:R-:W-:Y:S08]  /*6830*/  HMMA.16816.F32.BF16 R28, R160.reuse, R136, R28 ;  /* 0x00000088a01c723c */ /* 0x042ff0000004181c */
[----:B------:R-:W-:Y:S01]  /*6840*/  HMMA.16816.F32.BF16 R32, R160, R138, R32 ;  /* 0x0000008aa020723c */ /* 0x000fe20000041820 */
[----:B------:R-:W1:Y:S07]  /*6850*/  LDSM.16.M88.4 R136, [R190+0xf100] ;  /* 0x00f10000be88783b */ /* 0x000e6e0000000200 */
[C---:B---3--:R-:W-:Y:S01]  /*6860*/  HMMA.16816.F32.BF16 R4, R140.reuse, R148, R4 ;  /* 0x000000948c04723c */ /* 0x048fe20000041804 */
[----:B------:R-:W-:Y:S07]  /*6870*/  LDSM.16.M88.4 R160, [R185+0x4000] ;  /* 0x00400000b9a0783b */ /* 0x000fee0000000200 */
[C---:B------:R-:W-:Y:S01]  /*6880*/  HMMA.16816.F32.BF16 R8, R140.reuse, R150, R8 ;  /* 0x000000968c08723c */ /* 0x040fe20000041808 */
[----:B------:R-:W3:Y:S07]  /*6890*/  LDSM.16.M88.4 R148, [R190+0xf900] ;  /* 0x00f90000be94783b */ /* 0x000eee0000000200 */
[C---:B----4-:R-:W-:Y:S08]  /*68a0*/  HMMA.16816.F32.BF16 R12, R140.reuse, R152, R12 ;  /* 0x000000988c0c723c */ /* 0x050ff0000004180c */
[C---:B------:R-:W-:Y:S01]  /*68b0*/  HMMA.16816.F32.BF16 R16, R140.reuse, R154, R16 ;  /* 0x0000009a8c10723c */ /* 0x040fe20000041810 */
[----:B------:R-:W-:Y:S07]  /*68c0*/  LDSM.16.M88.4 R152, [R0+0xf100] ;  /* 0x00f100000098783b */ /* 0x000fee0000000200 */
[C---:B-----5:R-:W-:Y:S08]  /*68d0*/  HMMA.16816.F32.BF16 R20, R140.reuse, R156, R20 ;  /* 0x0000009c8c14723c */ /* 0x060ff00000041814 */
[C---:B------:R-:W-:Y:S01]  /*68e0*/  HMMA.16816.F32.BF16 R24, R140.reuse, R158, R24 ;  /* 0x0000009e8c18723c */ /* 0x040fe20000041818 */
[----:B------:R-:W-:Y:S07]  /*68f0*/  LDSM.16.M88.4 R156, [R0+0xf900] ;  /* 0x00f90000009c783b */ /* 0x000fee0000000200 */
[C---:B------:R-:W-:Y:S08]  /*6900*/  HMMA.16816.F32.BF16 R28, R140.reuse, R164, R28 ;  /* 0x000000a48c1c723c */ /* 0x040ff0000004181c */
[----:B------:R-:W-:Y:S01]  /*6910*/  HMMA.16816.F32.BF16 R32, R140, R166, R32 ;  /* 0x000000a68c20723c */ /* 0x000fe20000041820 */
[----:B------:R-:W4:Y:S07]  /*6920*/  LDSM.16.M88.4 R140, [R0+0xe900] ;  /* 0x00e90000008c783b */ /* 0x000f2e0000000200 */
[C---:B--2---:R-:W-:Y:S01]  /*6930*/  HMMA.16816.F32.BF16 R4, R144.reuse, R168, R4 ;  /* 0x000000a89004723c */ /* 0x044fe20000041804 */
[----:B------:R-:W-:Y:S07]  /*6940*/  LDSM.16.M88.4 R164, [R184+0x4000] ;  /* 0x00400000b8a4783b */ /* 0x000fee0000000200 */
[C---:B------:R-:W-:Y:S01]  /*6950*/  HMMA.16816.F32.BF16 R8, R144.reuse, R170, R8 ;  /* 0x000000aa9008723c */ /* 0x040fe20000041808 */
[----:B------:R-:W2:Y:S07]  /*6960*/  LDSM.16.M88.4 R168, [R2+0xe100] ;  /* 0x00e1000002a8783b */ /* 0x000eae0000000200 */
[C---:B------:R-:W-:Y:S08]  /*6970*/  HMMA.16816.F32.BF16 R12, R144.reuse, R172, R12 ;  /* 0x000000ac900c723c */ /* 0x040ff0000004180c */
[C---:B------:R-:W-:Y:S01]  /*6980*/  HMMA.16816.F32.BF16 R16, R144.reuse, R174, R16 ;  /* 0x000000ae9010723c */ /* 0x040fe20000041810 */
[----:B------:R-:W-:Y:S07]  /*6990*/  LDSM.16.M88.4 R172, [R191+0x8000] ;  /* 0x00800000bfac783b */ /* 0x000fee0000000200 */
[C---:B-1----:R-:W-:Y:S08]  /*69a0*/  HMMA.16816.F32.BF16 R20, R144.reuse, R136, R20 ;  /* 0x000000889014723c */ /* 0x042ff00000041814 */
[C---:B------:R-:W-:Y:S01]  /*69b0*/  HMMA.16816.F32.BF16 R24, R144.reuse, R138, R24 ;  /* 0x0000008a9018723c */ /* 0x040fe20000041818 */
[----:B------:R-:W1:Y:S07]  /*69c0*/  LDSM.16.M88.4 R136, [R133+0xe900] ;  /* 0x00e900008588783b */ /* 0x000e6e0000000200 */
[C---:B---3--:R-:W-:Y:S08]  /*69d0*/  HMMA.16816.F32.BF16 R28, R144.reuse, R148, R28 ;  /* 0x00000094901c723c */ /* 0x048ff0000004181c */
[----:B------:R-:W-:Y:S01]  /*69e0*/  HMMA.16816.F32.BF16 R32, R144, R150, R32 ;  /* 0x000000969020723c */ /* 0x000fe20000041820 */
[----:B------:R-:W3:Y:S07]  /*69f0*/  LDSM.16.M88.4 R144, [R133+0xf100] ;  /* 0x00f100008590783b */ /* 0x000eee0000000200 */
[C---:B------:R-:W-:Y:S01]  /*6a00*/  HMMA.16816.F32.BF16 R4, R160.reuse, R176, R4 ;  /* 0x000000b0a004723c */ /* 0x040fe20000041804 */
[----:B------:R-:W5:Y:S07]  /*6a10*/  LDSM.16.M88.4 R148, [R133+0xf900] ;  /* 0x00f900008594783b */ /* 0x000f6e0000000200 */
[C---:B------:R-:W-:Y:S01]  /*6a20*/  HMMA.16816.F32.BF16 R8, R160.reuse, R178, R8 ;  /* 0x000000b2a008723c */ /* 0x040fe20000041808 */
[----:B------:R-:W-:Y:S07]  /*6a30*/  LDSM.16.M88.4 R176, [R190+0x10100] ;  /* 0x01010000beb0783b */ /* 0x000fee0000000200 */
[C---:B----4-:R-:W-:Y:S08]  /*6a40*/  HMMA.16816.F32.BF16 R12, R160.reuse, R140, R12 ;  /* 0x0000008ca00c723c */ /* 0x050ff0000004180c */
[C---:B------:R-:W-:Y:S01]  /*6a50*/  HMMA.16816.F32.BF16 R16, R160.reuse, R142, R16 ;  /* 0x0000008ea010723c */ /* 0x040fe20000041810 */
[----:B------:R-:W4:Y:S07]  /*6a60*/  LDSM.16.M88.4 R140, [R189+UR4+0x10900] ;  /* 0x01090004bd8c783b */ /* 0x000f2e0008000200 */
[C---:B------:R-:W-:Y:S08]  /*6a70*/  HMMA.16816.F32.BF16 R20, R160.reuse, R152, R20 ;  /* 0x00000098a014723c */ /* 0x040ff00000041814 */
[C---:B------:R-:W-:Y:S01]  /*6a80*/  HMMA.16816.F32.BF16 R24, R160.reuse, R154, R24 ;  /* 0x0000009aa018723c */ /* 0x040fe20000041818 */
[----:B------:R-:W3:Y:S07]  /*6a90*/  LDSM.16.M88.4 R152, [R189+UR4+0x11100] ;  /* 0x01110004bd98783b */ /* 0x000eee0008000200 */
[C---:B------:R-:W-:Y:S08]  /*6aa0*/  HMMA.16816.F32.BF16 R28, R160.reuse, R156, R28 ;  /* 0x0000009ca01c723c */ /* 0x040ff0000004181c */
[----:B------:R-:W-:Y:S01]  /*6ab0*/  HMMA.16816.F32.BF16 R32, R160, R158, R32 ;  /* 0x0000009ea020723c */ /* 0x000fe20000041820 */
[----:B------:R-:W4:Y:S07]  /*6ac0*/  LDSM.16.M88.4 R156, [R189+UR4+0x11900] ;  /* 0x01190004bd9c783b */ /* 0x000f2e0008000200 */
[C---:B--2---:R-:W-:Y:S01]  /*6ad0*/  HMMA.16816.F32.BF16 R4, R164.reuse, R168, R4 ;  /* 0x000000a8a404723c */ /* 0x044fe20000041804 */
[----:B------:R-:W2:Y:S07]  /*6ae0*/  LDSM.16.M88.4 R160, [R187+0x8000] ;  /* 0x00800000bba0783b */ /* 0x000eae0000000200 */
[C---:B------:R-:W-:Y:S01]  /*6af0*/  HMMA.16816.F32.BF16 R8, R164.reuse, R170, R8 ;  /* 0x000000aaa408723c */ /* 0x040fe20000041808 */
[----:B------:R-:W-:Y:S07]  /*6b00*/  LDSM.16.M88.4 R168, [R0+0x10100] ;  /* 0x0101000000a8783b */ /* 0x000fee0000000200 */
[C---:B-1----:R-:W-:Y:S08]  /*6b10*/  HMMA.16816.F32.BF16 R12, R164.reuse, R136, R12 ;  /* 0x00000088a40c723c */ /* 0x042ff0000004180c */
[C---:B------:R-:W-:Y:S01]  /*6b20*/  HMMA.16816.F32.BF16 R16, R164.reuse, R138, R16 ;  /* 0x0000008aa410723c */ /* 0x040fe20000041810 */
[----:B------:R-:W1:Y:S07]  /*6b30*/  LDSM.16.M88.4 R136, [R190+0x10900] ;  /* 0x01090000be88783b */ /* 0x000e6e0000000200 */
[C---:B---3--:R-:W-:Y:S08]  /*6b40*/  HMMA.16816.F32.BF16 R20, R164.reuse, R144, R20 ;  /* 0x00000090a414723c */ /* 0x048ff00000041814 */
[C---:B------:R-:W-:Y:S01]  /*6b50*/  HMMA.16816.F32.BF16 R24, R164.reuse, R146, R24 ;  /* 0x00000092a418723c */ /* 0x040fe20000041818 */
[----:B------:R-:W3:Y:S07]  /*6b60*/  LDSM.16.M88.4 R144, [R190+0x11100] ;  /* 0x01110000be90783b */ /* 0x000eee0000000200 */
[C---:B-----5:R-:W-:Y:S08]  /*6b70*/  HMMA.16816.F32.BF16 R28, R164.reuse, R148, R28 ;  /* 0x00000094a41c723c */ /* 0x060ff0000004181c */
[----:B------:R-:W-:Y:S01]  /*6b80*/  HMMA.16816.F32.BF16 R32, R164, R150, R32 ;  /* 0x00000096a420723c */ /* 0x000fe20000041820 */
[----:B------:R-:W5:Y:S07]  /*6b90*/  LDSM.16.M88.4 R148, [R190+0x11900] ;  /* 0x01190000be94783b */ /* 0x000f6e0000000200 */
[C---:B------:R-:W-:Y:S01]  /*6ba0*/  HMMA.16816.F32.BF16 R4, R172.reuse, R180, R4 ;  /* 0x000000b4ac04723c */ /* 0x040fe20000041804 */
[----:B------:R-:W1:Y:S07]  /*6bb0*/  LDSM.16.M88.4 R164, [R185+0x8000] ;  /* 0x00800000b9a4783b */ /* 0x000e6e0000000200 */
        /* <DEDUP_REMOVED lines=10> */
[----:B------:R-:W4:Y:S07]  /*6c60*/  LDSM.16.M88.4 R156, [R0+0x11900] ;  /* 0x01190000009c783b */ /* 0x000f2e0000000200 */
[C---:B--2---:R-:W-:Y:S01]  /*6c70*/  HMMA.16816.F32.BF16 R4, R160.reuse, R176, R4 ;  /* 0x000000b0a004723c */ /* 0x044fe20000041804 */
[----:B------:R-:W2:Y:S07]  /*6c80*/  LDSM.16.M88.4 R172, [R184+0x8000] ;  /* 0x00800000b8ac783b */ /* 0x000eae0000000200 */
[C---:B------:R-:W-:Y:S08]  /*6c90*/  HMMA.16816.F32.BF16 R8, R160.reuse, R178, R8 ;  /* 0x000000b2a008723c */ /* 0x040ff00000041808 */
[C---:B-1----:R-:W-:Y:S08]  /*6ca0*/  HMMA.16816.F32.BF16 R12, R160.reuse, R136, R12 ;  /* 0x00000088a00c723c */ /* 0x042ff0000004180c */
[C---:B------:R-:W-:Y:S01]  /*6cb0*/  HMMA.16816.F32.BF16 R16, R160.reuse, R138, R16 ;  /* 0x0000008aa010723c */ /* 0x040fe20000041810 */
[----:B------:R-:W1:Y:S07]  /*6cc0*/  LDSM.16.M88.4 R136, [R133+0x10900] ;  /* 0x010900008588783b */ /* 0x000e6e0000000200 */
[C---:B---3--:R-:W-:Y:S08]  /*6cd0*/  HMMA.16816.F32.BF16 R20, R160.reuse, R144, R20 ;  /* 0x00000090a014723c */ /* 0x048ff00000041814 */
[C---:B------:R-:W-:Y:S08]  /*6ce0*/  HMMA.16816.F32.BF16 R24, R160.reuse, R146, R24 ;  /* 0x00000092a018723c */ /* 0x040ff00000041818 */
[C---:B-----5:R-:W-:Y:S08]  /*6cf0*/  HMMA.16816.F32.BF16 R28, R160.reuse, R148, R28 ;  /* 0x00000094a01c723c */ /* 0x060ff0000004181c */
[----:B------:R-:W-:Y:S08]  /*6d00*/  HMMA.16816.F32.BF16 R32, R160, R150, R32 ;  /* 0x00000096a020723c */ /* 0x000ff00000041820 */
[C---:B------:R-:W-:Y:S08]  /*6d10*/  HMMA.16816.F32.BF16 R4, R164.reuse, R168, R4 ;  /* 0x000000a8a404723c */ /* 0x040ff00000041804 */
[C---:B------:R-:W-:Y:S08]  /*6d20*/  HMMA.16816.F32.BF16 R8, R164.reuse, R170, R8 ;  /* 0x000000aaa408723c */ /* 0x040ff00000041808 */
[C---:B----4-:R-:W-:Y:S08]  /*6d30*/  HMMA.16816.F32.BF16 R12, R164.reuse, R140, R12 ;  /* 0x0000008ca40c723c */ /* 0x050ff0000004180c */
[C---:B------:R-:W-:Y:S01]  /*6d40*/  HMMA.16816.F32.BF16 R16, R164.reuse, R142, R16 ;  /* 0x0000008ea410723c */ /* 0x040fe20000041810 */
[----:B------:R-:W3:Y:S07]  /*6d50*/  LDSM.16.M88.4 R140, [R133+0x11100] ;  /* 0x01110000858c783b */ /* 0x000eee0000000200 */
        /* <DEDUP_REMOVED lines=8> */
[----:B------:R-:W1:Y:S03]  /*6de0*/  LDSM.16.M88.4 R136, [R133+0x11900] ;  /* 0x011900008588783b */ /* 0x000e660000000200 */
[----:B------:R-:W-:Y:S02]  /*6df0*/  FMUL.FTZ R179, R4, c[0x0][0x320] ;  /* 0x0000c80004b37a20 */ /* 0x000fe40000410000 */
[----:B------:R-:W-:Y:S02]  /*6e00*/  FMUL.FTZ R181, R5, c[0x0][0x320] ;  /* 0x0000c80005b57a20 */ /* 0x000fe40000410000 */
[C---:B---3--:R-:W-:Y:S02]  /*6e10*/  HMMA.16816.F32.BF16 R20, R172.reuse, R140, R20 ;  /* 0x0000008cac14723c */ /* 0x048fe40000041814 */
[----:B------:R-:W2:Y:S02]  /*6e20*/  MUFU.TANH R179, R179 ;  /* 0x000000b300b37308 */ /* 0x000ea40000002400 */
[----:B------:R-:W-:Y:S02]  /*6e30*/  FMUL.FTZ R176, R6, c[0x0][0x320] ;  /* 0x0000c80006b07a20 */ /* 0x000fe40000410000 */
[----:B------:R-:W-:Y:S02]  /*6e40*/  FMUL.FTZ R177, R7, c[0x0][0x320] ;  /* 0x0000c80007b17a20 */ /* 0x000fe40000410000 */
[C---:B------:R-:W-:Y:S04]  /*6e50*/  HMMA.16816.F32.BF16 R24, R172.reuse, R142, R24 ;  /* 0x0000008eac18723c */ /* 0x040fe80000041818 */
[----:B------:R-:W3:Y:S01]  /*6e60*/  MUFU.TANH R181, R181 ;  /* 0x000000b500b57308 */ /* 0x000ee20000002400 */
[----:B------:R-:W-:Y:S02]  /*6e70*/  FMUL.FTZ R182, R8, c[0x0][0x320] ;  /* 0x0000c80008b67a20 */ /* 0x000fe40000410000 */
[----:B------:R-:W-:Y:S02]  /*6e80*/  FMUL.FTZ R218, R9, c[0x0][0x320] ;  /* 0x0000c80009da7a20 */ /* 0x000fe40000410000 */
[----:B------:R-:W-:Y:S03]  /*6e90*/  FMUL.FTZ R178, R10, c[0x0][0x320] ;  /* 0x0000c8000ab27a20 */ /* 0x000fe60000410000 */
[----:B------:R-:W-:Y:S02]  /*6ea0*/  FMUL.FTZ R180, R11, c[0x0][0x320] ;  /* 0x0000c8000bb47a20 */ /* 0x000fe40000410000 */
[----:B------:R-:W4:Y:S01]  /*6eb0*/  MUFU.TANH R176, R176 ;  /* 0x000000b000b07308 */ /* 0x000f220000002400 */
[----:B------:R-:W-:Y:S02]  /*6ec0*/  FMUL.FTZ R222, R12, c[0x0][0x320] ;  /* 0x0000c8000cde7a20 */ /* 0x000fe40000410000 */
[----:B------:R-:W-:Y:S02]  /*6ed0*/  FMUL.FTZ R221, R13, c[0x0][0x320] ;  /* 0x0000c8000ddd7a20 */ /* 0x000fe40000410000 */
[----:B------:R-:W-:Y:S02]  /*6ee0*/  FMUL.FTZ R217, R14, c[0x0][0x320] ;  /* 0x0000c8000ed97a20 */ /* 0x000fe40000410000 */
[----:B------:R-:W-:Y:S02]  /*6ef0*/  FMUL.FTZ R183, R15, c[0x0][0x320] ;  /* 0x0000c8000fb77a20 */ /* 0x000fe40000410000 */
[----:B------:R-:W-:Y:S01]  /*6f00*/  FMUL.FTZ R225, R16, c[0x0][0x320] ;  /* 0x0000c80010e17a20 */ /* 0x000fe20000410000 */
[----:B------:R-:W2:Y:S01]  /*6f10*/  MUFU.TANH R177, R177 ;  /* 0x000000b100b17308 */ /* 0x000ea20000002400 */
[C---:B-1----:R-:W-:Y:S03]  /*6f20*/  HMMA.16816.F32.BF16 R28, R172.reuse, R136, R28 ;  /* 0x00000088ac1c723c */ /* 0x042fe6000004181c */
[----:B------:R-:W-:Y:S02]  /*6f30*/  FMUL.FTZ R226, R17, c[0x0][0x320] ;  /* 0x0000c80011e27a20 */ /* 0x000fe40000410000 */
[----:B------:R-:W-:Y:S02]  /*6f40*/  FMUL.FTZ R220, R18, c[0x0][0x320] ;  /* 0x0000c80012dc7a20 */ /* 0x000fe40000410000 */
[----:B------:R-:W-:Y:S01]  /*6f50*/  FMUL.FTZ R219, R19, c[0x0][0x320] ;  /* 0x0000c80013db7a20 */ /* 0x000fe20000410000 */
[----:B------:R-:W-:Y:S01]  /*6f60*/  HMMA.16816.F32.BF16 R32, R172, R138, R32 ;  /* 0x0000008aac20723c */ /* 0x000fe20000041820 */
[----:B------:R-:W1:Y:S03]  /*6f70*/  MUFU.TANH R182, R182 ;  /* 0x000000b600b67308 */ /* 0x000e660000002400 */
[----:B------:R-:W-:Y:S02]  /*6f80*/  FMUL.FTZ R230, R20, c[0x0][0x320] ;  /* 0x0000c80014e67a20 */ /* 0x000fe40000410000 */
[----:B------:R-:W-:Y:S02]  /*6f90*/  FMUL.FTZ R229, R21, c[0x0][0x320] ;  /* 0x0000c80015e57a20 */ /* 0x000fe40000410000 */
[----:B------:R-:W-:Y:S03]  /*6fa0*/  @P1 IMAD.HI.U32 R175, R203, c[0x0][0x2c8], RZ ;  /* 0x0000b200cbaf1a27 */ /* 0x000fe600078e00ff */
[----:B------:R-:W1:Y:S01]  /*6fb0*/  MUFU.TANH R218, R218 ;  /* 0x000000da00da7308 */ /* 0x000e620000002400 */
[----:B------:R-:W-:Y:S01]  /*6fc0*/  FMUL.FTZ R224, R22, c[0x0][0x320] ;  /* 0x0000c80016e07a20 */ /* 0x000fe20000410000 */
[----:B------:R-:W-:Y:S01]  /*6fd0*/  @P0 SHF.R.U32.HI R245, RZ, c[0x0][0x2cc], R175 ;  /* 0x0000b300fff50a19 */ /* 0x000fe200000116af */
[----:B------:R-:W-:Y:S01]  /*6fe0*/  FMUL.FTZ R223, R23, c[0x0][0x320] ;  /* 0x0000c80017df7a20 */ /* 0x000fe20000410000 */
[----:B------:R-:W-:Y:S01]  /*6ff0*/  SHF.L.U32 R175, R210, 0x6, RZ ;  /* 0x00000006d2af7819 */ /* 0x000fe200000006ff */
[----:B------:R-:W-:Y:S01]  /*7000*/  FMUL.FTZ R232, R24, c[0x0][0x320] ;  /* 0x0000c80018e87a20 */ /* 0x000fe20000410000 */
[----:B------:R-:W-:Y:S01]  /*7010*/  PLOP3.LUT P0, PT, PT, PT, UP0, 0x40, 0x0 ;  /* 0x000000000000781c */ /* 0x000fe20003f0e808 */
[----:B------:R-:W5:Y:S01]  /*7020*/  SHFL.IDX PT, R247, R245, RZ, 0x1c1f ;  /* 0x001c1ffff5f77589 */ /* 0x000f6200000e0000 */
[----:B------:R-:W-:Y:S01]  /*7030*/  FMUL.FTZ R231, R25, c[0x0][0x320] ;  /* 0x0000c80019e77a20 */ /* 0x000fe20000410000 */
[----:B------:R-:W-:Y:S01]  /*7040*/  IADD3 R241, -R204, 0x1, -R175 ;  /* 0x00000001ccf17810 */ /* 0x000fe20007ffe9af */
        /* <DEDUP_REMOVED lines=13> */
[----:B------:R-:W-:Y:S05]  /*7120*/  IMAD R241, R240, c[0x0][0x1d0], R241 ;  /* 0x00007400f0f17a24 */ /* 0x000fea00078e02f1 */
[----:B------:R-:W-:Y:S04]  /*7130*/  IADD3 R241, R241, -c[0x0][0x168], RZ ;  /* 0x80005a00f1f17a10 */ /* 0x000fe80007ffe0ff */
[----:B------:R-:W1:Y:S01]  /*7140*/  MUFU.TANH R221, R221 ;  /* 0x000000dd00dd7308 */ /* 0x000e620000002400 */
[C---:B------:R-:W-:Y:S02]  /*7150*/  IADD3 R242, R241.reuse, c[0x0][0x328], RZ ;  /* 0x0000ca00f1f27a10 */ /* 0x040fe40007ffe0ff */
[----:B------:R-:W-:Y:S02]  /*7160*/  IADD3 R241, R241, UR13, RZ ;  /* 0x0000000df1f17c10 */ /* 0x000fe4000fffe0ff */
[-C--:B-----5:R-:W-:Y:S02]  /*7170*/  IADD3 R244, R242, R247.reuse, RZ ;  /* 0x000000f7f2f47210 */ /* 0x0a0fe40007ffe0ff */
[----:B------:R-:W-:Y:S03]  /*7180*/  IADD3 R243, R241, R247, RZ ;  /* 0x000000f7f1f37210 */ /* 0x000fe60007ffe0ff */
        /* <DEDUP_REMOVED lines=23> */
[----:B--234-:R-:W-:Y:S01]  /*7300*/  IMAD R247, R240, c[0x0][0x1d0], R247 ;  /* 0x00007400f0f77a24 */ /* 0x01cfe200078e02f7 */
[----:B------:R-:W-:Y:S04]  /*7310*/  BSSY B0, `(.L_x_1976) ;  /* 0x0000012000007945 */ /* 0x000fe80003800000 */
        /* <DEDUP_REMOVED lines=12> */
.L_x_1977:
[----:B------:R-:W-:Y:S04]  /*73e0*/  MOV R0, 0x1 ;  /* 0x0000000100007802 */ /* 0x000fe80000000f00 */
[----:B------:R-:W-:Y:S11]  /*73f0*/  ISETP.NE.AND P0, PT, R0, c[0x0][0x32c], PT ;  /* 0x0000cb0000007a0c */ /* 0x000ff60003f05270 */
[----:B------:R-:W-:Y:S02]  /*7400*/  @!UPT UIADD3 URZ, URZ, URZ, URZ ;  /* 0x0000003f3f3ff290 */ /* 0x000fe4000fffe03f */
[----:B------:R-:W-:Y:S05]  /*7410*/  @P0 IMAD.HI.U32 R0, R2, c[0x0][0x330], RZ ;  /* 0x0000cc0002000a27 */ /* 0x000fea00078e00ff */
[----:B------:R-:W-:Y:S02]  /*7420*/  @P0 SHF.R.U32.HI R2, RZ, c[0x0][0x334], R0 ;  /* 0x0000cd00ff020a19 */ /* 0x000fe40000011600 */
.L_x_1978:
[----:B------:R-:W-:Y:S05]  /*7430*/  BSYNC B0 ;  /* 0x0000000000007941 */ /* 0x000fea0003800000 */
.L_x_1976:
[----:B------:R-:W-:Y:S04]  /*7440*/  IMAD R5, R2, c[0x0][0x32c], -R175 ;  /* 0x0000cb0002057a24 */ /* 0x000fe800078e0aaf */
[----:B------:R-:W-:Y:S05]  /*7450*/  IMAD.IADD R0, R5, 0x1, -R204 ;  /* 0x0000000105007824 */ /* 0x000fea00078e0acc */
[----:B------:R-:W-:Y:S02]  /*7460*/  IADD3 R5, R0, c[0x0][0x32c], RZ ;  /* 0x0000cb0000057a10 */ /* 0x000fe40007ffe0ff */
[----:B------:R-:W-:Y:S02]  /*7470*/  IMNMX R243, R243, R0, !PT ;  /* 0x00000000f3f37217 */ /* 0x000fe40007800200 */
[----:B------:R-:W-:Y:S02]  /*7480*/  IMNMX R244, R244, R5, PT ;  /* 0x00000005f4f47217 */ /* 0x000fe40003800200 */
.L_x_1975:
[----:B--234-:R-:W-:Y:S01]  /*7490*/  ISETP.GT.AND P2, PT, R210, -0x1, PT ;  /* 0xffffffffd200780c */ /* 0x01cfe20003f44270 */
[----:B------:R-:W2:Y:S03]  /*74a0*/  SHFL.IDX PT, R9, R245, 0x1, 0x1c1f ;  /* 0x003c1f00f5097f89 */ /* 0x000ea600000e0000 */
[----:B------:R-:W-:Y:S04]  /*74b0*/  ISETP.GT.AND P0, PT, R243, RZ, P2 ;  /* 0x000000fff300720c */ /* 0x000fe80001704270 */
[C---:B------:R-:W-:Y:S04]  /*74c0*/  ISETP.LT.OR P0, PT, R244.reuse, 0x1, P0 ;  /* 0x00000001f400780c */ /* 0x040fe80000701670 */
[----:B------:R-:W-:Y:S02]  /*74d0*/  FSEL R179, R179, -INF , !P0 ;  /* 0xff800000b3b37808 */ /* 0x000fe40004000000 */
[----:B------:R-:W-:Y:S04]  /*74e0*/  ISETP.GT.AND P0, PT, R243, 0x1, P2 ;  /* 0x00000001f300780c */ /* 0x000fe80001704270 */
[----:B------:R-:W-:Y:S04]  /*74f0*/  ISETP.LT.OR P0, PT, R244, 0x2, P0 ;  /* 0x00000002f400780c */ /* 0x000fe80000701670 */
[----:B------:R-:W-:Y:S02]  /*7500*/  FSEL R181, R181, -INF , !P0 ;  /* 0xff800000b5b57808 */ /* 0x000fe40004000000 */
[----:B------:R-:W-:Y:S01]  /*7510*/  ISETP.GT.AND P0, PT, R243, 0x8, P2 ;  /* 0x00000008f300780c */ /* 0x000fe20001704270 */
[--C-:B--2---:R-:W-:Y:S02]  /*7520*/  IMAD.IADD R242, R242, 0x1, R9.reuse ;  /* 0x00000001f2f27824 */ /* 0x104fe400078e0209 */
[----:B------:R-:W-:Y:S01]  /*7530*/  IMAD.IADD R241, R241, 0x1, R9 ;  /* 0x00000001f1f17824 */ /* 0x000fe200078e0209 */
[----:B------:R-:W-:Y:S04]  /*7540*/  ISETP.LT.OR P0, PT, R244, 0x9, P0 ;  /* 0x00000009f400780c */ /* 0x000fe80000701670 */
[----:B-1----:R-:W-:Y:S02]  /*7550*/  FSEL R5, R182, -INF , !P0 ;  /* 0xff800000b6057808 */ /* 0x002fe40004000000 */
[C---:B------:R-:W-:Y:S04]  /*7560*/  ISETP.GT.AND P0, PT, R243.reuse, 0x9, P2 ;  /* 0x00000009f300780c */ /* 0x040fe80001704270 */
[----:B------:R-:W-:Y:S04]  /*7570*/  ISETP.LT.OR P0, PT, R244, 0xa, P0 ;  /* 0x0000000af400780c */ /* 0x000fe80000701670 */
[----:B------:R-:W-:Y:S02]  /*7580*/  FSEL R7, R218, -INF , !P0 ;  /* 0xff800000da077808 */ /* 0x000fe40004000000 */
[C---:B------:R-:W-:Y:S04]  /*7590*/  ISETP.GT.AND P0, PT, R243.reuse, 0x10, P2 ;  /* 0x00000010f300780c */ /* 0x040fe80001704270 */
[----:B------:R-:W-:Y:S04]  /*75a0*/  ISETP.LT.OR P0, PT, R244, 0x11, P0 ;  /* 0x00000011f400780c */ /* 0x000fe80000701670 */
[----:B------:R-:W-:Y:S02]  /*75b0*/  FSEL R173, R222, -INF , !P0 ;  /* 0xff800000dead7808 */ /* 0x000fe40004000000 */
[----:B------:R-:W-:Y:S04]  /*75c0*/  ISETP.GT.AND P0, PT, R243, 0x11, P2 ;  /* 0x00000011f300780c */ /* 0x000fe80001704270 */
[C---:B------:R-:W-:Y:S04]  /*75d0*/  ISETP.LT.OR P0, PT, R244.reuse, 0x12, P0 ;  /* 0x00000012f400780c */ /* 0x040fe80000701670 */
[----:B------:R-:W-:Y:S02]  /*75e0*/  FSEL R163, R221, -INF , !P0 ;  /* 0xff800000dda37808 */ /* 0x000fe40004000000 */
[----:B------:R-:W-:Y:S04]  /*75f0*/  ISETP.GT.AND P0, PT, R243, 0x18, P2 ;  /* 0x00000018f300780c */ /* 0x000fe80001704270 */
[C---:B------:R-:W-:Y:S04]  /*7600*/  ISETP.LT.OR P0, PT, R244.reuse, 0x19, P0 ;  /* 0x00000019f400780c */ /* 0x040fe80000701670 */
[----:B------:R-:W-:Y:S02]  /*7610*/  FSEL R143, R225, -INF , !P0 ;  /* 0xff800000e18f7808 */ /* 0x000fe40004000000 */
        /* <DEDUP_REMOVED lines=25> */
[----:B------:R-:W-:Y:S04]  /*77b0*/  ISETP.LT.OR P0, PT, R244, 0x3a, P0 ;  /* 0x0000003af400780c */ /* 0x000fe80000701670 */
[----:B------:R-:W-:Y:S02]  /*77c0*/  FSEL R147, R238, -INF , !P0 ;  /* 0xff800000ee937808 */ /* 0x000fe40004000000 */
[----:B------:R-:W-:Y:S11]  /*77d0*/  PLOP3.LUT P0, PT, PT, PT, UP0, 0x40, 0x0 ;  /* 0x000000000000781c */ /* 0x000ff60003f0e808 */
[----:B------:R-:W-:Y:S02]  /*77e0*/  @!UPT UIADD3 URZ, URZ, URZ, URZ ;  /* 0x0000003f3f3ff290 */ /* 0x000fe4000fffe03f */
[----:B------:R-:W-:-:S05]  /*77f0*/  @P0 BRA `(.L_x_1979) ;  /* 0x0000019000000947 */ /* 0x000fca0003800000 */
[----:B------:R-:W-:Y:S01]  /*7800*/  IMAD R9, R240, c[0x0][0x1d0], R9 ;  /* 0x00007400f0097a24 */ /* 0x000fe200078e0209 */
        /* <DEDUP_REMOVED lines=13> */
.L_x_1981:
[----:B------:R-:W-:Y:S04]  /*78e0*/  MOV R0, 0x1 ;  /* 0x0000000100007802 */ /* 0x000fe80000000f00 */
[----:B------:R-:W-:Y:S11]  /*78f0*/  ISETP.NE.AND P0, PT, R0, c[0x0][0x32c], PT ;  /* 0x0000cb0000007a0c */ /* 0x000ff60003f05270 */
[----:B------:R-:W-:Y:S02]  /*7900*/  @!UPT UIADD3 URZ, URZ, URZ, URZ ;  /* 0x0000003f3f3ff290 */ /* 0x000fe4000fffe03f */
[----:B------:R-:W-:Y:S05]  /*7910*/  @P0 IMAD.HI.U32 R0, R2, c[0x0][0x330], RZ ;  /* 0x0000cc0002000a27 */ /* 0x000fea00078e00ff */
[----:B------:R-:W-:Y:S02]  /*7920*/  @P0 SHF.R.U32.HI R2, RZ, c[0x0][0x334], R0 ;  /* 0x0000cd00ff020a19 */ /* 0x000fe40000011600 */
.L_x_1982:
[----:B------:R-:W-:Y:S05]  /*7930*/  BSYNC B0 ;  /* 0x0000000000007941 */ /* 0x000fea0003800000 */
.L_x_1980:
[----:B------:R-:W-:Y:S04]  /*7940*/  IMAD R9, R2, c[0x0][0x32c], -R175 ;  /* 0x0000cb0002097a24 */ /* 0x000fe800078e0aaf */
[----:B------:R-:W-:Y:S05]  /*7950*/  IMAD.IADD R0, R9, 0x1, -R204 ;  /* 0x0000000109007824 */ /* 0x000fea00078e0acc */
[----:B------:R-:W-:Y:S02]  /*7960*/  IADD3 R9, R0, c[0x0][0x32c], RZ ;  /* 0x0000cb0000097a10 */ /* 0x000fe40007ffe0ff */
[----:B------:R-:W-:Y:S02]  /*7970*/  IMNMX R241, R241, R0, !PT ;  /* 0x00000000f1f17217 */ /* 0x000fe40007800200 */
[----:B------:R-:W-:Y:S02]  /*7980*/  IMNMX R242, R242, R9, PT ;  /* 0x00000009f2f27217 */ /* 0x000fe40003800200 */
.L_x_1979:
[----:B------:R-:W-:Y:S01]  /*7990*/  ISETP.GT.AND P0, PT, R241, RZ, P2 ;  /* 0x000000fff100720c */ /* 0x000fe20001704270 */
[----:B------:R-:W-:Y:S04]  /*79a0*/  DEPBAR.LE SB0, 0x2 ;  /* 0x000080800000791a */ /* 0x000fe80000000000 */
[----:B------:R-:W-:Y:S01]  /*79b0*/  BAR.SYNC.DEFER_BLOCKING 0x0 ;  /* 0x0000000000007b1d */ /* 0x000fe20000010000 */
[----:B------:R-:W-:Y:S02]  /*79c0*/  ISETP.LT.OR P0, PT, R242, 0x1, P0 ;  /* 0x00000001f200780c */ /* 0x000fe40000701670 */
[----:B------:R-:W-:Y:S02]  /*79d0*/  FMNMX.FTZ R0, R179, R132, !PT ;  /* 0x00000084b3007209 */ /* 0x000fe40007810000 */
[----:B------:R-:W-:Y:S02]  /*79e0*/  FSEL R176, R176, -INF , !P0 ;  /* 0xff800000b0b07808 */ /* 0x000fe40004000000 */
[----:B------:R-:W-:Y:S02]  /*79f0*/  ISETP.GT.AND P0, PT, R241, 0x1, P2 ;  /* 0x00000001f100780c */ /* 0x000fe40001704270 */
[----:B------:R-:W-:Y:S02]  /*7a00*/  FMNMX.FTZ R0, R181, R0, !PT ;  /* 0x00000000b5007209 */ /* 0x000fe40007810000 */
[C---:B------:R-:W-:Y:S02]  /*7a10*/  ISETP.LT.OR P0, PT, R242.reuse, 0x2, P0 ;  /* 0x00000002f200780c */ /* 0x040fe40000701670 */
[----:B------:R-:W-:Y:S02]  /*7a20*/  FMNMX.FTZ R0, R5, R0, !PT ;  /* 0x0000000005007209 */ /* 0x000fe40007810000 */
[----:B------:R-:W-:Y:S02]  /*7a30*/  FSEL R8, R177, -INF , !P0 ;  /* 0xff800000b1087808 */ /* 0x000fe40004000000 */
[----:B------:R-:W-:Y:S02]  /*7a40*/  ISETP.GT.AND P0, PT, R241, 0x8, P2 ;  /* 0x00000008f100780c */ /* 0x000fe40001704270 */
[----:B------:R-:W-:Y:S02]  /*7a50*/  FMNMX.FTZ R0, R7, R0, !PT ;  /* 0x0000000007007209 */ /* 0x000fe40007810000 */
[----:B------:R-:W-:Y:S02]  /*7a60*/  ISETP.LT.OR P0, PT, R242, 0x9, P0 ;  /* 0x00000009f200780c */ /* 0x000fe40000701670 */
[----:B------:R-:W-:Y:S01]  /*7a70*/  FMNMX.FTZ R0, R173, R0, !PT ;  /* 0x00000000ad007209 */ /* 0x000fe20007810000 */
[----:B------:R-:W-:Y:S01]  /*7a80*/  LDSM.16.MT88.4 R28, [R134+UR4+0x100] ;  /* 0x00010004861c783b */ /* 0x000fe20008004200 */
[----:B------:R-:W-:Y:S02]  /*7a90*/  FSEL R6, R178, -INF , !P0 ;  /* 0xff800000b2067808 */ /* 0x000fe40004000000 */
[----:B------:R-:W-:Y:S02]  /*7aa0*/  ISETP.GT.AND P0, PT, R241, 0x9, P2 ;  /* 0x00000009f100780c */ /* 0x000fe40001704270 */
[----:B------:R-:W-:Y:S02]  /*7ab0*/  FMNMX.FTZ R0, R163, R0, !PT ;  /* 0x00000000a3007209 */ /* 0x000fe40007810000 */
[----:B------:R-:W-:Y:S02]  /*7ac0*/  ISETP.LT.OR P0, PT, R242, 0xa, P0 ;  /* 0x0000000af200780c */ /* 0x000fe40000701670 */
[----:B------:R-:W-:Y:S02]  /*7ad0*/  FMNMX.FTZ R0, R143, R0, !PT ;  /* 0x000000008f007209 */ /* 0x000fe40007810000 */
        /* <DEDUP_REMOVED lines=41> */
[----:B------:R-:W-:Y:S02]  /*7d70*/  FMNMX.FTZ R11, R160, R11, !PT ;  /* 0x0000000ba00b7209 */ /* 0x000fe40007810000 */
[----:B------:R-:W-:Y:S02]  /*7d80*/  ISETP.GT.AND P0, PT, R241, 0x30, P2 ;  /* 0x00000030f100780c */ /* 0x000fe40001704270 */
[----:B------:R-:W-:Y:S02]  /*7d90*/  FMNMX.FTZ R0, R147, R2, !PT ;  /* 0x0000000293007209 */ /* 0x000fe40007810000 */
[----:B------:R-:W-:Y:S02]  /*7da0*/  FMNMX.FTZ R11, R158, R11, !PT ;  /* 0x0000000b9e0b7209 */ /* 0x000fe40007810000 */
[----:B------:R-:W-:Y:S01]  /*7db0*/  ISETP.LT.OR P0, PT, R242, 0x31, P0 ;  /* 0x00000031f200780c */ /* 0x000fe20000701670 */
[----:B------:R-:W1:Y:S01]  /*7dc0*/  SHFL.BFLY PT, R9, R0, 0x2, 0x1f ;  /* 0x0c401f0000097f89 */ /* 0x000e6200000e0000 */
[----:B------:R-:W-:Y:S02]  /*7dd0*/  FMNMX.FTZ R11, R156, R11, !PT ;  /* 0x0000000b9c0b7209 */ /* 0x000fe40007810000 */
[----:B------:R-:W-:Y:S02]  /*7de0*/  FSEL R150, R233, -INF , !P0 ;  /* 0xff800000e9967808 */ /* 0x000fe40004000000 */
[C---:B------:R-:W-:Y:S02]  /*7df0*/  ISETP.GT.AND P0, PT, R241.reuse, 0x31, P2 ;  /* 0x00000031f100780c */ /* 0x040fe40001704270 */
[----:B------:R-:W-:Y:S02]  /*7e00*/  FMNMX.FTZ R11, R154, R11, !PT ;  /* 0x0000000b9a0b7209 */ /* 0x000fe40007810000 */
[----:B------:R-:W-:Y:S02]  /*7e10*/  ISETP.LT.OR P0, PT, R242, 0x32, P0 ;  /* 0x00000032f200780c */ /* 0x000fe40000701670 */
[C---:B------:R-:W-:Y:S02]  /*7e20*/  ISETP.GT.AND P1, PT, R241.reuse, 0x38, P2 ;  /* 0x00000038f100780c */ /* 0x040fe40001724270 */
[----:B------:R-:W-:Y:S02]  /*7e30*/  FSEL R148, R174, -INF , !P0 ;  /* 0xff800000ae947808 */ /* 0x000fe40004000000 */
[----:B------:R-:W-:Y:S02]  /*7e40*/  FMNMX.FTZ R11, R150, R11, !PT ;  /* 0x0000000b960b7209 */ /* 0x000fe40007810000 */
[----:B------:R-:W-:Y:S02]  /*7e50*/  ISETP.LT.OR P1, PT, R242, 0x39, P1 ;  /* 0x00000039f200780c */ /* 0x000fe40000f21670 */
[----:B------:R-:W-:Y:S02]  /*7e60*/  ISETP.GT.AND P0, PT, R241, 0x39, P2 ;  /* 0x00000039f100780c */ /* 0x000fe40001704270 */
[----:B------:R-:W-:Y:S02]  /*7e70*/  FSEL R146, R235, -INF , !P1 ;  /* 0xff800000eb927808 */ /* 0x000fe40004800000 */
[----:B------:R-:W-:Y:S02]  /*7e80*/  FMNMX.FTZ R11, R148, R11, !PT ;  /* 0x0000000b940b7209 */ /* 0x000fe40007810000 */
[----:B------:R-:W-:Y:S02]  /*7e90*/  ISETP.LT.OR P0, PT, R242, 0x3a, P0 ;  /* 0x0000003af200780c */ /* 0x000fe40000701670 */
[----:B------:R-:W-:Y:S02]  /*7ea0*/  FMNMX.FTZ R15, R146, R11, !PT ;  /* 0x0000000b920f7209 */ /* 0x000fe40007810000 */
[----:B------:R-:W-:Y:S02]  /*7eb0*/  FSEL R144, R234, -INF , !P0 ;  /* 0xff800000ea907808 */ /* 0x000fe40004000000 */
[----:B-1----:R-:W-:Y:S02]  /*7ec0*/  FMNMX.FTZ R4, R0, R9, !PT ;  /* 0x0000000900047209 */ /* 0x002fe40007810000 */
[----:B------:R-:W-:Y:S02]  /*7ed0*/  FMNMX.FTZ R13, R144, R15, !PT ;  /* 0x0000000f900d7209 */ /* 0x000fe40007810000 */
[----:B------:R-:W-:Y:S01]  /*7ee0*/  IADD3 R17, R134, UR4, RZ ;  /* 0x0000000486117c10 */ /* 0x000fe2000fffe0ff */
[----:B------:R-:W1:Y:S03]  /*7ef0*/  SHFL.BFLY PT, R11, R4, 0x1, 0x1f ;  /* 0x0c201f00040b7f89 */ /* 0x000e6600000e0000 */
[----:B------:R-:W-:Y:S05]  /*7f00*/  IADD3 R164, R188, R17, RZ ;  /* 0x00000011bca47210 */ /* 0x000fea0007ffe0ff */
[----:B------:R-:W2:Y:S01]  /*7f10*/  SHFL.BFLY PT, R0, R13, 0x2, 0x1f ;  /* 0x0c401f000d007f89 */ /* 0x000ea200000e0000 */
[----:B-1----:R-:W-:Y:S04]  /*7f20*/  FMNMX.FTZ R2, R4, R11, !PT ;  /* 0x0000000b04027209 */ /* 0x002fe80007810000 */
[C---:B------:R-:W-:Y:S01]  /*7f30*/  FSETP.NEU.FTZ.AND P0, PT, R2.reuse, -INF , PT ;  /* 0xff8000000200780b */ /* 0x040fe20003f1d000 */
[----:B------:R-:W-:Y:S01]  /*7f40*/  FMUL.FTZ R152, R2, c[0x0][0x2d0] ;  /* 0x0000b40002987a20 */ /* 0x000fe20000410000 */
[----:B--2---:R-:W-:Y:S04]  /*7f50*/  FMNMX.FTZ R9, R13, R0, !PT ;  /* 0x000000000d097209 */ /* 0x004fe80007810000 */
[----:B------:R-:W-:Y:S01]  /*7f60*/  FSEL R152, R152, RZ, P0 ;  /* 0x000000ff98987208 */ /* 0x000fe20000000000 */
[----:B------:R-:W-:Y:S04]  /*7f70*/  LDSM.16.MT88.4 R12, [R135+UR4+0x100] ;  /* 0x00010004870c783b */ /* 0x000fe80008004200 */
[--C-:B------:R-:W-:Y:S01]  /*7f80*/  FFMA.FTZ R165, R5, c[0x0][0x2d0], -R152.reuse ;  /* 0x0000b40005a57a23 */ /* 0x100fe20000010898 */
[----:B------:R-:W-:Y:S01]  /*7f90*/  FSEL R5, R2, RZ, P0 ;  /* 0x000000ff02057208 */ /* 0x000fe20000000000 */
[--C-:B------:R-:W-:Y:S02]  /*7fa0*/  FFMA.FTZ R167, R179, c[0x0][0x2d0], -R152.reuse ;  /* 0x0000b400b3a77a23 */ /* 0x100fe40000010898 */
[----:B------:R-:W1:Y:S01]  /*7fb0*/  SHFL.BFLY PT, R0, R9, 0x1, 0x1f ;  /* 0x0c201f0009007f89 */ /* 0x000e6200000e0000 */
[----:B------:R-:W-:Y:S01]  /*7fc0*/  FFMA.FTZ R166, R181, c[0x0][0x2d0], -R152 ;  /* 0x0000b400b5a67a23 */ /* 0x000fe20000010898 */
[----:B------:R-:W-:Y:S01]  /*7fd0*/  MUFU.EX2 R165, R165 ;  /* 0x000000a500a57308 */ /* 0x000fe20000000800 */
[----:B------:R-:W-:Y:S01]  /*7fe0*/  FADD.FTZ R4, -R5, R132 ;  /* 0x0000008405047221 */ /* 0x000fe20000010100 */
[----:B------:R-:W-:Y:S01]  /*7ff0*/  IADD3 R5, R135, UR4, RZ ;  /* 0x0000000487057c10 */ /* 0x000fe2000fffe0ff */
[--C-:B------:R-:W-:Y:S02]  /*8000*/  FFMA.FTZ R168, R7, c[0x0][0x2d0], -R152.reuse ;  /* 0x0000b40007a87a23 */ /* 0x100fe40000010898 */
[----:B------:R-:W-:Y:S01]  /*8010*/  FMUL.FTZ R132, R4, c[0x0][0x2d0] ;  /* 0x0000b40004847a20 */ /* 0x000fe20000410000 */
[----:B------:R-:W-:Y:S01]  /*8020*/  IADD3 R133, R188, R5, RZ ;  /* 0x00000005bc857210 */ /* 0x000fe20007ffe0ff */
[--C-:B------:R-:W-:Y:S02]  /*8030*/  FFMA.FTZ R174, R163, c[0x0][0x2d0], -R152.reuse ;  /* 0x0000b400a3ae7a23 */ /* 0x100fe40000010898 */
[--C-:B------:R-:W-:Y:S01]  /*8040*/  FFMA.FTZ R177, R141, c[0x0][0x2d0], -R152.reuse ;  /* 0x0000b4008db17a23 */ /* 0x100fe20000010898 */
[----:B------:R-:W-:Y:S01]  /*8050*/  MUFU.EX2 R167, R167 ;  /* 0x000000a700a77308 */ /* 0x000fe20000000800 */
[----:B------:R-:W2:Y:S01]  /*8060*/  LDSM.16.MT88.4 R20, [R133+0x100] ;  /* 0x000100008514783b */ /* 0x000ea20000004200 */
[--C-:B------:R-:W-:Y:S02]  /*8070*/  FFMA.FTZ R182, R161, c[0x0][0x2d0], -R152.reuse ;  /* 0x0000b400a1b67a23 */ /* 0x100fe40000010898 */
[--C-:B------:R-:W-:Y:S02]  /*8080*/  FFMA.FTZ R183, R159, c[0x0][0x2d0], -R152.reuse ;  /* 0x0000b4009fb77a23 */ /* 0x100fe40000010898 */
[--C-:B------:R-:W-:Y:S02]  /*8090*/  FFMA.FTZ R190, R157, c[0x0][0x2d0], -R152.reuse ;  /* 0x0000b4009dbe7a23 */ /* 0x100fe40000010898 */
[--C-:B------:R-:W-:Y:S02]  /*80a0*/  FFMA.FTZ R217, R155, c[0x0][0x2d0], -R152.reuse ;  /* 0x0000b4009bd97a23 */ /* 0x100fe40000010898 */
[----:B------:R-:W3:Y:S01]  /*80b0*/  MUFU.EX2 R132, R132 ;  /* 0x0000008400847308 */ /* 0x000ee20000000800 */
[--C-:B------:R-:W-:Y:S01]  /*80c0*/  FFMA.FTZ R222, R153, c[0x0][0x2d0], -R152.reuse ;  /* 0x0000b40099de7a23 */ /* 0x100fe20000010898 */
[----:B-1----:R-:W-:Y:S01]  /*80d0*/  FMNMX.FTZ R0, R9, R0, !PT ;  /* 0x0000000009007209 */ /* 0x002fe20007810000 */
[--C-:B------:R-:W-:Y:S02]  /*80e0*/  FFMA.FTZ R223, R151, c[0x0][0x2d0], -R152.reuse ;  /* 0x0000b40097df7a23 */ /* 0x100fe40000010898 */
[--C-:B------:R-:W-:Y:S01]  /*80f0*/  FFMA.FTZ R224, R149, c[0x0][0x2d0], -R152.reuse ;  /* 0x0000b40095e07a23 */ /* 0x100fe20000010898 */
[C---:B------:R-:W-:Y:S01]  /*8100*/  FSETP.NEU.FTZ.AND P0, PT, R0.reuse, -INF , PT ;  /* 0xff8000000000780b */ /* 0x040fe20003f1d000 */
[C---:B------:R-:W-:Y:S02]  /*8110*/  FMUL.FTZ R145, R0.reuse, c[0x0][0x2d0] ;  /* 0x0000b40000917a20 */ /* 0x040fe40000410000 */
[--C-:B------:R-:W-:Y:S01]  /*8120*/  FFMA.FTZ R173, R173, c[0x0][0x2d0], -R152.reuse ;  /* 0x0000b400adad7a23 */ /* 0x100fe20000010898 */
[----:B------:R-:W-:Y:S01]  /*8130*/  FSEL R4, R0, RZ, P0 ;  /* 0x000000ff00047208 */ /* 0x000fe20000000000 */
[----:B------:R-:W1:Y:S01]  /*8140*/  MUFU.EX2 R166, R166 ;  /* 0x000000a600a67308 */ /* 0x000e620000000800 */
[----:B------:R-:W-:Y:S03]  /*8150*/  FSEL R145, R145, RZ, P0 ;  /* 0x000000ff91917208 */ /* 0x000fe60000000000 */
[----:B------:R-:W-:Y:S02]  /*8160*/  FADD.FTZ R4, -R4, R3 ;  /* 0x0000000304047221 */ /* 0x000fe40000010100 */
[--C-:B------:R-:W-:Y:S02]  /*8170*/  FFMA.FTZ R171, R176, c[0x0][0x2d0], -R145.reuse ;  /* 0x0000b400b0ab7a23 */ /* 0x100fe40000010891 */
[--C-:B------:R-:W-:Y:S02]  /*8180*/  FFMA.FTZ R170, R8, c[0x0][0x2d0], -R145.reuse ;  /* 0x0000b40008aa7a23 */ /* 0x100fe40000010891 */
[--C-:B------:R-:W-:Y:S01]  /*8190*/  FFMA.FTZ R169, R6, c[0x0][0x2d0], -R145.reuse ;  /* 0x0000b40006a97a23 */ /* 0x100fe20000010891 */
[----:B------:R-:W4:Y:S01]  /*81a0*/  MUFU.EX2 R168, R168 ;  /* 0x000000a800a87308 */ /* 0x000f220000000800 */
[--C-:B------:R-:W-:Y:S02]  /*81b0*/  FFMA.FTZ R172, R180, c[0x0][0x2d0], -R145.reuse ;  /* 0x0000b400b4ac7a23 */ /* 0x100fe40000010891 */
[----:B------:R-:W-:Y:S02]  /*81c0*/  FMUL.FTZ R3, R4, c[0x0][0x2d0] ;  /* 0x0000b40004037a20 */ /* 0x000fe40000410000 */
[C---:B---3--:R-:W-:Y:S02]  /*81d0*/  FMUL.FTZ R4, R132.reuse, R128 ;  /* 0x0000008084047220 */ /* 0x048fe40000410000 */
[C---:B------:R-:W-:Y:S02]  /*81e0*/  FMUL.FTZ R5, R132.reuse, R129 ;  /* 0x0000008184057220 */ /* 0x040fe40000410000 */
[C---:B------:R-:W-:Y:S01]  /*81f0*/  FMUL.FTZ R8, R132.reuse, R124 ;  /* 0x0000007c84087220 */ /* 0x040fe20000410000 */
[----:B------:R-:W3:Y:S01]  /*8200*/  MUFU.EX2 R3, R3 ;  /* 0x0000000300037308 */ /* 0x000ee20000000800 */
[----:B------:R-:W-:Y:S01]  /*8210*/  FMUL.FTZ R9, R132, R125 ;  /* 0x0000007d84097220 */ /* 0x000fe20000410000 */
[----:B-1----:R-:W-:Y:S01]  /*8220*/  F2FP.BF16.PACK_AB R136, R166, R167 ;  /* 0x000000a7a688723e */ /* 0x002fe200000010ff */
[C---:B------:R-:W-:Y:S02]  /*8230*/  FMUL.FTZ R16, R132.reuse, R116 ;  /* 0x0000007484107220 */ /* 0x040fe40000410000 */
[C---:B------:R-:W-:Y:S02]  /*8240*/  FMUL.FTZ R17, R132.reuse, R117 ;  /* 0x0000007584117220 */ /* 0x040fe40000410000 */
[C---:B------:R-:W-:Y:S03]  /*8250*/  FMUL.FTZ R24, R132.reuse, R108 ;  /* 0x0000006c84187220 */ /* 0x040fe60000410000 */
[----:B------:R-:W-:Y:S01]  /*8260*/  MUFU.EX2 R171, R171 ;  /* 0x000000ab00ab7308 */ /* 0x000fe20000000800 */
[C---:B------:R-:W-:Y:S02]  /*8270*/  FMUL.FTZ R25, R132.reuse, R109 ;  /* 0x0000006d84197220 */ /* 0x040fe40000410000 */
[----:B------:R-:W-:Y:S01]  /*8280*/  FMUL.FTZ R32, R132, R100 ;  /* 0x0000006484207220 */ /* 0x000fe20000410000 */
[----:B----4-:R-:W-:Y:S01]  /*8290*/  F2FP.BF16.PACK_AB R138, R168, R165 ;  /* 0x000000a5a88a723e */ /* 0x010fe200000010ff */
[----:B------:R-:W-:Y:S02]  /*82a0*/  FMUL.FTZ R33, R132, R101 ;  /* 0x0000006584217220 */ /* 0x000fe40000410000 */
[--C-:B------:R-:W-:Y:S02]  /*82b0*/  FFMA.FTZ R176, R143, c[0x0][0x2d0], -R152.reuse ;  /* 0x0000b4008fb07a23 */ /* 0x100fe40000010898 */
[--C-:B------:R-:W-:Y:S01]  /*82c0*/  FFMA.FTZ R180, R142, c[0x0][0x2d0], -R145.reuse ;  /* 0x0000b4008eb47a23 */ /* 0x100fe20000010891 */
[----:B------:R-:W1:Y:S01]  /*82d0*/  MUFU.EX2 R170, R170 ;  /* 0x000000aa00aa7308 */ /* 0x000e620000000800 */
[--C-:B------:R-:W-:Y:S02]  /*82e0*/  FFMA.FTZ R181, R140, c[0x0][0x2d0], -R145.reuse ;  /* 0x0000b4008cb57a23 */ /* 0x100fe40000010891 */
[----:B------:R-:W-:Y:S01]  /*82f0*/  LDSM.16.MT88.4 R140, [R134+UR4+0x2900] ;  /* 0x00290004868c783b */ /* 0x000fe20008004200 */
[C---:B---3--:R-:W-:Y:S02]  /*8300*/  FMUL.FTZ R6, R3.reuse, R130 ;  /* 0x0000008203067220 */ /* 0x048fe40000410000 */
[C---:B------:R-:W-:Y:S02]  /*8310*/  FMUL.FTZ R7, R3.reuse, R131 ;  /* 0x0000008303077220 */ /* 0x040fe40000410000 */
[C---:B------:R-:W-:Y:S02]  /*8320*/  FMUL.FTZ R10, R3.reuse, R126 ;  /* 0x0000007e030a7220 */ /* 0x040fe40000410000 */
[----:B------:R-:W-:Y:S01]  /*8330*/  MUFU.EX2 R169, R169 ;  /* 0x000000a900a97308 */ /* 0x000fe20000000800 */
[C---:B------:R-:W-:Y:S01]  /*8340*/  FMUL.FTZ R11, R3.reuse, R127 ;  /* 0x0000007f030b7220 */ /* 0x040fe20000410000 */
[----:B------:R-:W-:Y:S01]  /*8350*/  LDSM.16.MT88.4 R128, [R133+0x2900] ;  /* 0x002900008580783b */ /* 0x000fe20000004200 */
[C---:B------:R-:W-:Y:S02]  /*8360*/  FMUL.FTZ R18, R3.reuse, R118 ;  /* 0x0000007603127220 */ /* 0x040fe40000410000 */
[C---:B------:R-:W-:Y:S02]  /*8370*/  FMUL.FTZ R19, R3.reuse, R119 ;  /* 0x0000007703137220 */ /* 0x040fe40000410000 */
[C---:B------:R-:W-:Y:S02]  /*8380*/  FMUL.FTZ R26, R3.reuse, R110 ;  /* 0x0000006e031a7220 */ /* 0x040fe40000410000 */
[C---:B------:R-:W-:Y:S01]  /*8390*/  FMUL.FTZ R27, R3.reuse, R111 ;  /* 0x0000006f031b7220 */ /* 0x040fe20000410000 */
[----:B------:R-:W3:Y:S01]  /*83a0*/  MUFU.EX2 R172, R172 ;  /* 0x000000ac00ac7308 */ /* 0x000ee20000000800 */
[----:B------:R-:W-:Y:S01]  /*83b0*/  LDSM.16.MT88.4 R108, [R164+0x2100] ;  /* 0x00210000a46c783b */ /* 0x000fe20000004200 */
[C---:B------:R-:W-:Y:S01]  /*83c0*/  FMUL.FTZ R34, R3.reuse, R102 ;  /* 0x0000006603227220 */ /* 0x040fe20000410000 */
[----:B-1----:R-:W-:Y:S01]  /*83d0*/  F2FP.BF16.PACK_AB R137, R170, R171 ;  /* 0x000000abaa89723e */ /* 0x002fe200000010ff */
[----:B------:R-:W-:Y:S02]  /*83e0*/  FMUL.FTZ R35, R3, R103 ;  /* 0x0000006703237220 */ /* 0x000fe40000410000 */
[--C-:B------:R-:W-:Y:S03]  /*83f0*/  FFMA.FTZ R218, R160, c[0x0][0x2d0], -R145.reuse ;  /* 0x0000b400a0da7a23 */ /* 0x100fe60000010891 */
[----:B------:R-:W-:Y:S01]  /*8400*/  LDSM.16.MT88.4 R100, [R134+UR4+0x2100] ;  /* 0x002100048664783b */ /* 0x000fe20008004200 */
[--C-:B------:R-:W-:Y:S01]  /*8410*/  FFMA.FTZ R219, R158, c[0x0][0x2d0], -R145.reuse ;  /* 0x0000b4009edb7a23 */ /* 0x100fe20000010891 */
[----:B------:R-:W-:Y:S01]  /*8420*/  MUFU.EX2 R173, R173 ;  /* 0x000000ad00ad7308 */ /* 0x000fe20000000800 */
[--C-:B------:R-:W-:Y:S02]  /*8430*/  FFMA.FTZ R220, R156, c[0x0][0x2d0], -R145.reuse ;  /* 0x0000b4009cdc7a23 */ /* 0x100fe40000010891 */
[--C-:B------:R-:W-:Y:S02]  /*8440*/  FFMA.FTZ R221, R154, c[0x0][0x2d0], -R145.reuse ;  /* 0x0000b4009add7a23 */ /* 0x100fe40000010891 */
[--C-:B------:R-:W-:Y:S01]  /*8450*/  FFMA.FTZ R226, R150, c[0x0][0x2d0], -R145.reuse ;  /* 0x0000b40096e27a23 */ /* 0x100fe20000010891 */
[----:B------:R-:W-:Y:S01]  /*8460*/  LDSM.16.MT88.4 R116, [R134+UR4+0x900] ;  /* 0x000900048674783b */ /* 0x000fe20008004200 */
[--C-:B------:R-:W-:Y:S02]  /*8470*/  FFMA.FTZ R227, R148, c[0x0][0x2d0], -R145.reuse ;  /* 0x0000b40094e37a23 */ /* 0x100fe40000010891 */
[--C-:B------:R-:W-:Y:S01]  /*8480*/  FFMA.FTZ R228, R146, c[0x0][0x2d0], -R145.reuse ;  /* 0x0000b40092e47a23 */ /* 0x100fe20000010891 */
[----:B------:R-:W1:Y:S01]  /*8490*/  MUFU.EX2 R174, R174 ;  /* 0x000000ae00ae7308 */ /* 0x000e620000000800 */
[----:B------:R-:W-:Y:S01]  /*84a0*/  FFMA.FTZ R152, R147, c[0x0][0x2d0], -R152 ;  /* 0x0000b40093987a23 */ /* 0x000fe20000010898 */
[----:B---3--:R-:W-:Y:S02]  /*84b0*/  F2FP.BF16.PACK_AB R139, R172, R169 ;  /* 0x000000a9ac8b723e */ /* 0x008fe400000010ff */
[----:B------:R-:W-:Y:S01]  /*84c0*/  LDSM.16.MT88.4 R124, [R135+UR4+0x2900] ;  /* 0x00290004877c783b */ /* 0x000fe20008004200 */
[C---:B------:R-:W-:Y:S02]  /*84d0*/  FMUL.FTZ R36, R132.reuse, R36 ;  /* 0x0000002484247220 */ /* 0x040fe40000410000 */
[C---:B------:R-:W-:Y:S02]  /*84e0*/  FMUL.FTZ R37, R132.reuse, R37 ;  /* 0x0000002584257220 */ /* 0x040fe40000410000 */
[C---:B------:R-:W-:Y:S01]  /*84f0*/  FMUL.FTZ R38, R3.reuse, R38 ;  /* 0x0000002603267220 */ /* 0x040fe20000410000 */
[C---:B------:R-:W-:Y:S01]  /*8500*/  HMMA.16816.F32.BF16 R4, R136.reuse, R12, R4 ;  /* 0x0000000c8804723c */ /* 0x040fe20000041804 */
[----:B------:R3:W-:Y:S01]  /*8510*/  MUFU.EX2 R225, R152 ;  /* 0x0000009800e17308 */ /* 0x0007e20000000800 */
[----:B------:R-:W-:Y:S03]  /*8520*/  LDSM.16.MT88.4 R148, [R133+0x3900] ;  /* 0x003900008594783b */ /* 0x000fe60000004200 */
[C---:B------:R-:W-:Y:S02]  /*8530*/  FMUL.FTZ R39, R3.reuse, R39 ;  /* 0x0000002703277220 */ /* 0x040fe40000410000 */
[C---:B------:R-:W-:Y:S01]  /*8540*/  FMUL.FTZ R12, R132.reuse, R120 ;  /* 0x00000078840c7220 */ /* 0x040fe20000410000 */
[C---:B------:R-:W-:Y:S02]  /*8550*/  HMMA.16816.F32.BF16 R8, R136.reuse, R14, R8 ;  /* 0x0000000e8808723c */ /* 0x040fe40000041808 */
[----:B------:R-:W-:Y:S01]  /*8560*/  LDSM.16.MT88.4 R156, [R164+0x3900] ;  /* 0x00390000a49c783b */ /* 0x000fe20000004200 */
[----:B------:R-:W-:Y:S01]  /*8570*/  MUFU.EX2 R176, R176 ;  /* 0x000000b000b07308 */ /* 0x000fe20000000800 */
[C---:B------:R-:W-:Y:S02]  /*8580*/  FMUL.FTZ R13, R132.reuse, R121 ;  /* 0x00000079840d7220 */ /* 0x040fe40000410000 */
[C---:B------:R-:W-:Y:S02]  /*8590*/  FMUL.FTZ R40, R132.reuse, R40 ;  /* 0x0000002884287220 */ /* 0x040fe40000410000 */
[C---:B------:R-:W-:Y:S04]  /*85a0*/  FMUL.FTZ R14, R3.reuse, R122 ;  /* 0x0000007a030e7220 */ /* 0x040fe80000410000 */
[C---:B------:R-:W-:Y:S01]  /*85b0*/  FMUL.FTZ R15, R3.reuse, R123 ;  /* 0x0000007b030f7220 */ /* 0x040fe20000410000 */
[----:B------:R-:W4:Y:S01]  /*85c0*/  MUFU.EX2 R177, R177 ;  /* 0x000000b100b17308 */ /* 0x000f220000000800 */
[----:B------:R-:W5:Y:S01]  /*85d0*/  LDSM.16.MT88.4 R120, [R164+0x100] ;  /* 0x00010000a478783b */ /* 0x000f620000004200 */
[C---:B------:R-:W-:Y:S02]  /*85e0*/  FMUL.FTZ R41, R132.reuse, R41 ;  /* 0x0000002984297220 */ /* 0x040fe40000410000 */
[C---:B------:R-:W-:Y:S02]  /*85f0*/  FMUL.FTZ R42, R3.reuse, R42 ;  /* 0x0000002a032a7220 */ /* 0x040fe40000410000 */
[C---:B--2---:R-:W-:Y:S03]  /*8600*/  HMMA.16816.F32.BF16 R12, R136.reuse, R20, R12 ;  /* 0x00000014880c723c */ /* 0x044fe6000004180c */
[----:B---3--:R-:W-:Y:S01]  /*8610*/  LDSM.16.MT88.4 R152, [R134+UR4+0x3900] ;  /* 0x003900048698783b */ /* 0x008fe20008004200 */
[C---:B------:R-:W-:Y:S01]  /*8620*/  FMUL.FTZ R43, R3.reuse, R43 ;  /* 0x0000002b032b7220 */ /* 0x040fe20000410000 */
[----:B------:R-:W-:Y:S01]  /*8630*/  MUFU.EX2 R180, R180 ;  /* 0x000000b400b47308 */ /* 0x000fe20000000800 */
[C---:B------:R-:W-:Y:S02]  /*8640*/  FMUL.FTZ R44, R132.reuse, R44 ;  /* 0x0000002c842c7220 */ /* 0x040fe40000410000 */
[C---:B------:R-:W-:Y:S04]  /*8650*/  HMMA.16816.F32.BF16 R16, R136.reuse, R22, R16 ;  /* 0x000000168810723c */ /* 0x040fe80000041810 */
[C---:B------:R-:W-:Y:S02]  /*8660*/  FMUL.FTZ R20, R132.reuse, R112 ;  /* 0x0000007084147220 */ /* 0x040fe40000410000 */
[C---:B------:R-:W-:Y:S01]  /*8670*/  FMUL.FTZ R21, R132.reuse, R113 ;  /* 0x0000007184157220 */ /* 0x040fe20000410000 */
[----:B------:R-:W2:Y:S01]  /*8680*/  MUFU.EX2 R181, R181 ;  /* 0x000000b500b57308 */ /* 0x000ea20000000800 */
[C---:B------:R-:W-:Y:S04]  /*8690*/  FMUL.FTZ R22, R3.reuse, R114 ;  /* 0x0000007203167220 */ /* 0x040fe80000410000 */
[C---:B------:R-:W-:Y:S02]  /*86a0*/  FMUL.FTZ R23, R3.reuse, R115 ;  /* 0x0000007303177220 */ /* 0x040fe40000410000 */
[----:B------:R-:W3:Y:S01]  /*86b0*/  LDSM.16.MT88.4 R112, [R135+UR4+0x2100] ;  /* 0x002100048770783b */ /* 0x000ee20008004200 */
[C---:B------:R-:W-:Y:S02]  /*86c0*/  FMUL.FTZ R45, R132.reuse, R45 ;  /* 0x0000002d842d7220 */ /* 0x040fe40000410000 */
[C---:B------:R-:W-:Y:S01]  /*86d0*/  FMUL.FTZ R46, R3.reuse, R46 ;  /* 0x0000002e032e7220 */ /* 0x040fe20000410000 */
[----:B------:R-:W-:Y:S01]  /*86e0*/  MUFU.EX2 R182, R182 ;  /* 0x000000b600b67308 */ /* 0x000fe20000000800 */
        /* <DEDUP_REMOVED lines=9> */
[----:B------:R-:W-:Y:S01]  /*8780*/  MUFU.EX2 R190, R190 ;  /* 0x000000be00be7308 */ /* 0x000fe20000000800 */
[C---:B------:R-:W-:Y:S02]  /*8790*/  FMUL.FTZ R31, R3.reuse, R107 ;  /* 0x0000006b031f7220 */ /* 0x040fe40000410000 */
[----:B------:R-:W1:Y:S01]  /*87a0*/  LDSM.16.MT88.4 R104, [R133+0x2100] ;  /* 0x002100008568783b */ /* 0x000e620000004200 */
[C---:B------:R-:W-:Y:S02]  /*87b0*/  FMUL.FTZ R50, R3.reuse, R50 ;  /* 0x0000003203327220 */ /* 0x040fe40000410000 */
[C---:B------:R-:W-:Y:S02]  /*87c0*/  FMUL.FTZ R51, R3.reuse, R51 ;  /* 0x0000003303337220 */ /* 0x040fe40000410000 */
[C---:B-----5:R-:W-:Y:S02]  /*87d0*/  HMMA.16816.F32.BF16 R28, R136.reuse, R120, R28 ;  /* 0x00000078881c723c */ /* 0x060fe4000004181c */
[----:B------:R-:W-:Y:S01]  /*87e0*/  MUFU.EX2 R217, R217 ;  /* 0x000000d900d97308 */ /* 0x000fe20000000800 */
[C---:B------:R-:W-:Y:S02]  /*87f0*/  FMUL.FTZ R52, R132.reuse, R52 ;  /* 0x0000003484347220 */ /* 0x040fe40000410000 */
[C---:B------:R-:W-:Y:S02]  /*8800*/  FMUL.FTZ R53, R132.reuse, R53 ;  /* 0x0000003584357220 */ /* 0x040fe40000410000 */
[C---:B------:R-:W-:Y:S01]  /*8810*/  FMUL.FTZ R54, R3.reuse, R54 ;  /* 0x0000003603367220 */ /* 0x040fe20000410000 */
[C---:B------:R-:W-:Y:S01]  /*8820*/  HMMA.16816.F32.BF16 R32, R136.reuse, R122, R32 ;  /* 0x0000007a8820723c */ /* 0x040fe20000041820 */
[----:B------:R-:W-:Y:S03]  /*8830*/  LDSM.16.MT88.4 R120, [R164+0x900] ;  /* 0x00090000a478783b */ /* 0x000fe60000004200 */
[C---:B------:R-:W-:Y:S01]  /*8840*/  FMUL.FTZ R55, R3.reuse, R55 ;  /* 0x0000003703377220 */ /* 0x040fe20000410000 */
[----:B------:R-:W-:Y:S01]  /*8850*/  MUFU.EX2 R218, R218 ;  /* 0x000000da00da7308 */ /* 0x000fe20000000800 */
[C---:B------:R-:W-:Y:S02]  /*8860*/  FMUL.FTZ R56, R132.reuse, R56 ;  /* 0x0000003884387220 */ /* 0x040fe40000410000 */
[C---:B---3--:R-:W-:Y:S04]  /*8870*/  HMMA.16816.F32.BF16 R36, R136.reuse, R112, R36 ;  /* 0x000000708824723c */ /* 0x048fe80000041824 */
[C---:B------:R-:W-:Y:S02]  /*8880*/  FMUL.FTZ R57, R132.reuse, R57 ;  /* 0x0000003984397220 */ /* 0x040fe40000410000 */
[C---:B------:R-:W-:Y:S01]  /*8890*/  FMUL.FTZ R58, R3.reuse, R58 ;  /* 0x0000003a033a7220 */ /* 0x040fe20000410000 */
[----:B------:R-:W-:Y:S01]  /*88a0*/  MUFU.EX2 R219, R219 ;  /* 0x000000db00db7308 */ /* 0x000fe20000000800 */
[C---:B------:R-:W-:Y:S01]  /*88b0*/  HMMA.16816.F32.BF16 R40, R136.reuse, R114, R40 ;  /* 0x000000728828723c */ /* 0x040fe20000041828 */
[----:B------:R-:W-:Y:S03]  /*88c0*/  LDSM.16.MT88.4 R112, [R135+UR4+0x900] ;  /* 0x000900048770783b */ /* 0x000fe60008004200 */
[C---:B------:R-:W-:Y:S02]  /*88d0*/  FMUL.FTZ R59, R3.reuse, R59 ;  /* 0x0000003b033b7220 */ /* 0x040fe40000410000 */
[C---:B------:R-:W-:Y:S02]  /*88e0*/  FMUL.FTZ R60, R132.reuse, R60 ;  /* 0x0000003c843c7220 */ /* 0x040fe40000410000 */
[C---:B------:R-:W-:Y:S01]  /*88f0*/  FMUL.FTZ R61, R132.reuse, R61 ;  /* 0x0000003d843d7220 */ /* 0x040fe20000410000 */
[----:B------:R-:W-:Y:S01]  /*8900*/  MUFU.EX2 R220, R220 ;  /* 0x000000dc00dc7308 */ /* 0x000fe20000000800 */
[C---:B-1----:R-:W-:Y:S03]  /*8910*/  HMMA.16816.F32.BF16 R44, R136.reuse, R104, R44 ;  /* 0x00000068882c723c */ /* 0x042fe6000004182c */
[C---:B------:R-:W-:Y:S02]  /*8920*/  FMUL.FTZ R62, R3.reuse, R62 ;  /* 0x0000003e033e7220 */ /* 0x040fe40000410000 */
[C---:B------:R-:W-:Y:S02]  /*8930*/  FMUL.FTZ R63, R3.reuse, R63 ;  /* 0x0000003f033f7220 */ /* 0x040fe40000410000 */
[C---:B------:R-:W-:Y:S01]  /*8940*/  FMUL.FTZ R64, R132.reuse, R64 ;  /* 0x0000004084407220 */ /* 0x040fe20000410000 */
[C---:B------:R-:W-:Y:S01]  /*8950*/  HMMA.16816.F32.BF16 R48, R136.reuse, R106, R48 ;  /* 0x0000006a8830723c */ /* 0x040fe20000041830 */
[----:B------:R-:W1:Y:S01]  /*8960*/  LDSM.16.MT88.4 R104, [R135+UR4+0x4100] ;  /* 0x004100048768783b */ /* 0x000e620008004200 */
[----:B------:R-:W-:Y:S02]  /*8970*/  MUFU.EX2 R221, R221 ;  /* 0x000000dd00dd7308 */ /* 0x000fe40000000800 */
[C---:B------:R-:W-:Y:S02]  /*8980*/  FMUL.FTZ R65, R132.reuse, R65 ;  /* 0x0000004184417220 */ /* 0x040fe40000410000 */
[C---:B------:R-:W-:Y:S02]  /*8990*/  FMUL.FTZ R66, R3.reuse, R66 ;  /* 0x0000004203427220 */ /* 0x040fe40000410000 */
[C---:B------:R-:W-:Y:S04]  /*89a0*/  HMMA.16816.F32.BF16 R52, R136.reuse, R100, R52 ;  /* 0x000000648834723c */ /* 0x040fe80000041834 */
[C---:B------:R-:W-:Y:S01]  /*89b0*/  FMUL.FTZ R67, R3.reuse, R67 ;  /* 0x0000004303437220 */ /* 0x040fe20000410000 */
[----:B------:R-:W-:Y:S01]  /*89c0*/  MUFU.EX2 R222, R222 ;  /* 0x000000de00de7308 */ /* 0x000fe20000000800 */
[C---:B------:R-:W-:Y:S02]  /*89d0*/  FMUL.FTZ R68, R132.reuse, R68 ;  /* 0x0000004484447220 */ /* 0x040fe40000410000 */
[C---:B------:R-:W-:Y:S01]  /*89e0*/  HMMA.16816.F32.BF16 R56, R136.reuse, R102, R56 ;  /* 0x000000668838723c */ /* 0x040fe20000041838 */
[----:B------:R-:W3:Y:S03]  /*89f0*/  LDSM.16.MT88.4 R100, [R133+0x4100] ;  /* 0x004100008564783b */ /* 0x000ee60000004200 */
[C---:B------:R-:W-:Y:S02]  /*8a00*/  FMUL.FTZ R69, R132.reuse, R69 ;  /* 0x0000004584457220 */ /* 0x040fe40000410000 */
[C---:B------:R-:W-:Y:S01]  /*8a10*/  FMUL.FTZ R70, R3.reuse, R70 ;  /* 0x0000004603467220 */ /* 0x040fe20000410000 */
[----:B------:R-:W-:Y:S01]  /*8a20*/  MUFU.EX2 R223, R223 ;  /* 0x000000df00df7308 */ /* 0x000fe20000000800 */
[C---:B------:R-:W-:Y:S04]  /*8a30*/  HMMA.16816.F32.BF16 R60, R136.reuse, R108, R60 ;  /* 0x0000006c883c723c */ /* 0x040fe8000004183c */
[C---:B------:R-:W-:Y:S02]  /*8a40*/  FMUL.FTZ R71, R3.reuse, R71 ;  /* 0x0000004703477220 */ /* 0x040fe40000410000 */
[C---:B------:R-:W-:Y:S02]  /*8a50*/  FMUL.FTZ R72, R132.reuse, R72 ;  /* 0x0000004884487220 */ /* 0x040fe40000410000 */
[C---:B------:R-:W-:Y:S01]  /*8a60*/  HMMA.16816.F32.BF16 R64, R136.reuse, R110, R64 ;  /* 0x0000006e8840723c */ /* 0x040fe20000041840 */
[----:B------:R-:W5:Y:S01]  /*8a70*/  LDSM.16.MT88.4 R108, [R134+UR4+0x4100] ;  /* 0x00410004866c783b */ /* 0x000f620008004200 */
[----:B------:R-:W-:Y:S02]  /*8a80*/  MUFU.EX2 R224, R224 ;  /* 0x000000e000e07308 */ /* 0x000fe40000000800 */
[C---:B------:R-:W-:Y:S02]  /*8a90*/  FMUL.FTZ R73, R132.reuse, R73 ;  /* 0x0000004984497220 */ /* 0x040fe40000410000 */
[C---:B------:R-:W-:Y:S02]  /*8aa0*/  FMUL.FTZ R74, R3.reuse, R74 ;  /* 0x0000004a034a7220 */ /* 0x040fe40000410000 */
[C---:B------:R-:W-:Y:S01]  /*8ab0*/  FMUL.FTZ R75, R3.reuse, R75 ;  /* 0x0000004b034b7220 */ /* 0x040fe20000410000 */
[C---:B-1----:R-:W-:Y:S03]  /*8ac0*/  HMMA.16816.F32.BF16 R68, R136.reuse, R104, R68 ;  /* 0x000000688844723c */ /* 0x042fe60000041844 */
[C---:B------:R-:W-:Y:S01]  /*8ad0*/  FMUL.FTZ R84, R132.reuse, R84 ;  /* 0x0000005484547220 */ /* 0x040fe20000410000 */
[----:B------:R-:W-:Y:S01]  /*8ae0*/  MUFU.EX2 R226, R226 ;  /* 0x000000e200e27308 */ /* 0x000fe20000000800 */
[C---:B------:R-:W-:Y:S02]  /*8af0*/  FMUL.FTZ R85, R132.reuse, R85 ;  /* 0x0000005584557220 */ /* 0x040fe40000410000 */
[C---:B------:R-:W-:Y:S01]  /*8b00*/  FMUL.FTZ R86, R3.reuse, R86 ;  /* 0x0000005603567220 */ /* 0x040fe20000410000 */
[C---:B------:R-:W-:Y:S01]  /*8b10*/  HMMA.16816.F32.BF16 R72, R136.reuse, R106, R72 ;  /* 0x0000006a8848723c */ /* 0x040fe20000041848 */
[----:B------:R-:W1:Y:S03]  /*8b20*/  LDSM.16.MT88.4 R104, [R164+0x4100] ;  /* 0x00410000a468783b */ /* 0x000e660000004200 */
[C---:B------:R-:W-:Y:S02]  /*8b30*/  FMUL.FTZ R76, R132.reuse, R76 ;  /* 0x0000004c844c7220 */ /* 0x040fe40000410000 */
[----:B------:R-:W-:Y:S01]  /*8b40*/  FMUL.FTZ R77, R132, R77 ;  /* 0x0000004d844d7220 */ /* 0x000fe20000410000 */
[----:B------:R-:W-:Y:S01]  /*8b50*/  MUFU.EX2 R227, R227 ;  /* 0x000000e300e37308 */ /* 0x000fe20000000800 */
[C---:B------:R-:W-:Y:S04]  /*8b60*/  FMUL.FTZ R78, R3.reuse, R78 ;  /* 0x0000004e034e7220 */ /* 0x040fe80000410000 */
[C---:B------:R-:W-:Y:S02]  /*8b70*/  FMUL.FTZ R79, R3.reuse, R79 ;  /* 0x0000004f034f7220 */ /* 0x040fe40000410000 */
[C---:B------:R-:W-:Y:S02]  /*8b80*/  FMUL.FTZ R87, R3.reuse, R87 ;  /* 0x0000005703577220 */ /* 0x040fe40000410000 */
[--C-:B------:R-:W-:Y:S01]  /*8b90*/  FFMA.FTZ R179, R178, c[0x0][0x2d0], -R145.reuse ;  /* 0x0000b400b2b37a23 */ /* 0x100fe20000010891 */
[----:B------:R-:W-:Y:S01]  /*8ba0*/  MUFU.EX2 R228, R228 ;  /* 0x000000e400e47308 */ /* 0x000fe20000000800 */
[--C-:B------:R-:W-:Y:S01]  /*8bb0*/  FFMA.FTZ R178, R162, c[0x0][0x2d0], -R145.reuse ;  /* 0x0000b400a2b27a23 */ /* 0x100fe20000010891 */
[C---:B---3--:R-:W-:Y:S01]  /*8bc0*/  HMMA.16816.F32.BF16 R76, R136.reuse, R100, R76 ;  /* 0x00000064884c723c */ /* 0x048fe2000004184c */
[----:B------:R-:W-:Y:S02]  /*8bd0*/  LDSM.16.MT88.4 R160, [R135+UR4+0x5900] ;  /* 0x0059000487a0783b */ /* 0x000fe40008004200 */
[C---:B------:R-:W-:Y:S02]  /*8be0*/  FMUL.FTZ R80, R132.reuse, R80 ;  /* 0x0000005084507220 */ /* 0x040fe40000410000 */
[----:B------:R-:W-:Y:S02]  /*8bf0*/  FMUL.FTZ R81, R132, R81 ;  /* 0x0000005184517220 */ /* 0x000fe40000410000 */
[C---:B------:R-:W-:Y:S01]  /*8c00*/  FMUL.FTZ R82, R3.reuse, R82 ;  /* 0x0000005203527220 */ /* 0x040fe20000410000 */
[----:B------:R-:W-:Y:S01]  /*8c10*/  MUFU.EX2 R179, R179 ;  /* 0x000000b300b37308 */ /* 0x000fe20000000800 */
[C---:B------:R-:W-:Y:S03]  /*8c20*/  FMUL.FTZ R83, R3.reuse, R83 ;  /* 0x0000005303537220 */ /* 0x040fe60000410000 */
[----:B------:R-:W-:Y:S01]  /*8c30*/  FFMA.FTZ R145, R144, c[0x0][0x2d0], -R145 ;  /* 0x0000b40090917a23 */ /* 0x000fe20000010891 */
[----:B------:R-:W-:Y:S01]  /*8c40*/  F2FP.BF16.PACK_AB R100, R174, R173 ;  /* 0x000000adae64723e */ /* 0x000fe200000010ff */
[C---:B------:R-:W-:Y:S02]  /*8c50*/  FMUL.FTZ R88, R132.reuse, R88 ;  /* 0x0000005884587220 */ /* 0x040fe40000410000 */
[C---:B------:R-:W-:Y:S02]  /*8c60*/  HMMA.16816.F32.BF16 R80, R136.reuse, R102, R80 ;  /* 0x000000668850723c */ /* 0x040fe40000041850 */
[----:B------:R3:W-:Y:S01]  /*8c70*/  MUFU.EX2 R229, R145 ;  /* 0x0000009100e57308 */ /* 0x0007e20000000800 */
[C---:B------:R-:W-:Y:S02]  /*8c80*/  FMUL.FTZ R89, R132.reuse, R89 ;  /* 0x0000005984597220 */ /* 0x040fe40000410000 */
[C---:B------:R-:W-:Y:S02]  /*8c90*/  FMUL.FTZ R90, R3.reuse, R90 ;  /* 0x0000005a035a7220 */ /* 0x040fe40000410000 */
[----:B------:R-:W-:Y:S01]  /*8ca0*/  FMUL.FTZ R91, R3, R91 ;  /* 0x0000005b035b7220 */ /* 0x000fe20000410000 */
[C---:B-----5:R-:W-:Y:S04]  /*8cb0*/  HMMA.16816.F32.BF16 R84, R136.reuse, R108, R84 ;  /* 0x0000006c8854723c */ /* 0x060fe80000041854 */
[----:B------:R-:W5:Y:S01]  /*8cc0*/  MUFU.EX2 R178, R178 ;  /* 0x000000b200b27308 */ /* 0x000f620000000800 */
[C---:B------:R-:W-:Y:S01]  /*8cd0*/  FMUL.FTZ R92, R132.reuse, R92 ;  /* 0x0000005c845c7220 */ /* 0x040fe20000410000 */
[----:B----4-:R-:W-:Y:S01]  /*8ce0*/  F2FP.BF16.PACK_AB R102, R177, R176 ;  /* 0x000000b0b166723e */ /* 0x010fe200000010ff */
[C---:B------:R-:W-:Y:S01]  /*8cf0*/  FMUL.FTZ R93, R132.reuse, R93 ;  /* 0x0000005d845d7220 */ /* 0x040fe20000410000 */
[C---:B------:R-:W-:Y:S01]  /*8d00*/  HMMA.16816.F32.BF16 R88, R136.reuse, R110, R88 ;  /* 0x0000006e8858723c */ /* 0x040fe20000041858 */
[----:B------:R-:W4:Y:S03]  /*8d10*/  LDSM.16.MT88.4 R108, [R133+0x900] ;  /* 0x00090000856c783b */ /* 0x000f260000004200 */
[----:B------:R-:W-:Y:S01]  /*8d20*/  FMUL.FTZ R94, R3, R94 ;  /* 0x0000005e035e7220 */ /* 0x000fe20000410000 */
[----:B--2---:R-:W-:Y:S01]  /*8d30*/  F2FP.BF16.PACK_AB R103, R181, R180 ;  /* 0x000000b4b567723e */ /* 0x004fe200000010ff */
[C---:B------:R-:W-:Y:S02]  /*8d40*/  FMUL.FTZ R95, R3.reuse, R95 ;  /* 0x0000005f035f7220 */ /* 0x040fe40000410000 */
[C---:B------:R-:W-:Y:S01]  /*8d50*/  FMUL.FTZ R96, R132.reuse, R96 ;  /* 0x0000006084607220 */ /* 0x040fe20000410000 */
[----:B---3--:R-:W-:Y:S03]  /*8d60*/  LDSM.16.MT88.4 R144, [R135+UR4+0x3900] ;  /* 0x003900048790783b */ /* 0x008fe60008004200 */
[----:B------:R-:W-:Y:S01]  /*8d70*/  FMUL.FTZ R97, R132, R97 ;  /* 0x0000006184617220 */ /* 0x000fe20000410000 */
[C---:B-1----:R-:W-:Y:S03]  /*8d80*/  HMMA.16816.F32.BF16 R92, R136.reuse, R104, R92 ;  /* 0x00000068885c723c */ /* 0x042fe6000004185c */
[C---:B------:R-:W-:Y:S02]  /*8d90*/  FMUL.FTZ R98, R3.reuse, R98 ;  /* 0x0000006203627220 */ /* 0x040fe40000410000 */
[C---:B------:R-:W-:Y:S01]  /*8da0*/  FMUL.FTZ R99, R3.reuse, R99 ;  /* 0x0000006303637220 */ /* 0x040fe20000410000 */
[----:B-----5:R-:W-:Y:S01]  /*8db0*/  F2FP.BF16.PACK_AB R101, R178, R179 ;  /* 0x000000b3b265723e */ /* 0x020fe200000010ff */
[----:B------:R-:W-:Y:S05]  /*8dc0*/  FFMA.FTZ R167, R132, R205, R167 ;  /* 0x000000cd84a77223 */ /* 0x000fea00000100a7 */
[----:B------:R-:W-:Y:S01]  /*8dd0*/  HMMA.16816.F32.BF16 R96, R136, R106, R96 ;  /* 0x0000006a8860723c */ /* 0x000fe20000041860 */
[----:B------:R-:W1:Y:S02]  /*8de0*/  LDSM.16.MT88.4 R104, [R164+0x2900] ;  /* 0x00290000a468783b */ /* 0x000e640000004200 */
[----:B------:R-:W-:Y:S02]  /*8df0*/  FFMA.FTZ R171, R3, R206, R171 ;  /* 0x000000ce03ab7223 */ /* 0x000fe400000100ab */
[----:B------:R-:W-:Y:S02]  /*8e00*/  FADD.FTZ R166, R166, R167 ;  /* 0x000000a7a6a67221 */ /* 0x000fe40000010000 */
[----:B------:R-:W-:Y:S01]  /*8e10*/  F2FP.BF16.PACK_AB R136, R223, R222 ;  /* 0x000000dedf88723e */ /* 0x000fe200000010ff */
[C---:B------:R-:W-:Y:S05]  /*8e20*/  HMMA.16816.F32.BF16 R4, R100.reuse, R112, R4 ;  /* 0x000000706404723c */ /* 0x040fea0000041804 */
[----:B------:R-:W-:Y:S01]  /*8e30*/  F2FP.BF16.PACK_AB R138, R225, R224 ;  /* 0x000000e0e18a723e */ /* 0x000fe200000010ff */
[----:B------:R-:W-:Y:S01]  /*8e40*/  FADD.FTZ R170, R170, R171 ;  /* 0x000000abaaaa7221 */ /* 0x000fe20000010000 */
[----:B------:R-:W-:Y:S01]  /*8e50*/  F2FP.BF16.PACK_AB R137, R227, R226 ;  /* 0x000000e2e389723e */ /* 0x000fe200000010ff */
[C---:B------:R-:W-:Y:S01]  /*8e60*/  HMMA.16816.F32.BF16 R8, R100.reuse, R114, R8 ;  /* 0x000000726408723c */ /* 0x040fe20000041808 */
[----:B------:R-:W-:Y:S03]  /*8e70*/  LDSM.16.MT88.4 R112, [R133+0x4900] ;  /* 0x004900008570783b */ /* 0x000fe60000004200 */
[----:B------:R-:W-:Y:S01]  /*8e80*/  F2FP.BF16.PACK_AB R139, R229, R228 ;  /* 0x000000e4e58b723e */ /* 0x000fe200000010ff */
[----:B------:R-:W-:Y:S02]  /*8e90*/  FADD.FTZ R165, R165, R166 ;  /* 0x000000a6a5a57221 */ /* 0x000fe40000010000 */
[----:B------:R-:W-:Y:S01]  /*8ea0*/  FADD.FTZ R169, R169, R170 ;  /* 0x000000aaa9a97221 */ /* 0x000fe20000010000 */
[C---:B----4-:R-:W-:Y:S04]  /*8eb0*/  HMMA.16816.F32.BF16 R12, R100.reuse, R108, R12 ;  /* 0x0000006c640c723c */ /* 0x050fe8000004180c */
[----:B------:R-:W-:Y:S02]  /*8ec0*/  FADD.FTZ R168, R168, R165 ;  /* 0x000000a5a8a87221 */ /* 0x000fe40000010000 */
[----:B------:R-:W-:Y:S02]  /*8ed0*/  FADD.FTZ R172, R172, R169 ;  /* 0x000000a9acac7221 */ /* 0x000fe40000010000 */
[C---:B------:R-:W-:Y:S01]  /*8ee0*/  HMMA.16816.F32.BF16 R16, R100.reuse, R110, R16 ;  /* 0x0000006e6410723c */ /* 0x040fe20000041810 */
[----:B------:R-:W2:Y:S03]  /*8ef0*/  LDSM.16.MT88.4 R108, [R135+UR4+0x4900] ;  /* 0x00490004876c783b */ /* 0x000ea60008004200 */
[----:B------:R-:W-:Y:S02]  /*8f00*/  FADD.FTZ R3, R173, R168 ;  /* 0x000000a8ad037221 */ /* 0x000fe40000010000 */
[----:B------:R-:W-:Y:S02]  /*8f10*/  FADD.FTZ R179, R179, R172 ;  /* 0x000000acb3b37221 */ /* 0x000fe40000010000 */
[C---:B------:R-:W-:Y:S04]  /*8f20*/  HMMA.16816.F32.BF16 R20, R100.reuse, R116, R20 ;  /* 0x000000746414723c */ /* 0x040fe80000041814 */
[----:B------:R-:W-:Y:S02]  /*8f30*/  FADD.FTZ R3, R174, R3 ;  /* 0x00000003ae037221 */ /* 0x000fe40000010000 */
[----:B------:R-:W-:Y:S02]  /*8f40*/  FADD.FTZ R179, R178, R179 ;  /* 0x000000b3b2b37221 */ /* 0x000fe40000010000 */
[C---:B------:R-:W-:Y:S01]  /*8f50*/  HMMA.16816.F32.BF16 R24, R100.reuse, R118, R24 ;  /* 0x000000766418723c */ /* 0x040fe20000041818 */
[----:B------:R-:W-:Y:S03]  /*8f60*/  LDSM.16.MT88.4 R116, [R164+0x4900] ;  /* 0x00490000a474783b */ /* 0x000fe60000004200 */
[----:B------:R-:W-:Y:S01]  /*8f70*/  FADD.FTZ R176, R176, R3 ;  /* 0x00000003b0b07221 */ /* 0x000fe20000010000 */
[----:B------:R-:W-:Y:S01]  /*8f80*/  IADD3 R3, R210, -0x2, RZ ;  /* 0xfffffffed2037810 */ /* 0x000fe20007ffe0ff */
[----:B------:R-:W-:Y:S02]  /*8f90*/  FADD.FTZ R180, R180, R179 ;  /* 0x000000b3b4b47221 */ /* 0x000fe40000010000 */
[C---:B------:R-:W-:Y:S03]  /*8fa0*/  HMMA.16816.F32.BF16 R28, R100.reuse, R120, R28 ;  /* 0x00000078641c723c */ /* 0x040fe6000004181c */
[----:B------:R-:W-:Y:S01]  /*8fb0*/  ISETP.GE.AND P0, PT, R3, UR11, PT ;  /* 0x0000000b03007c0c */ /* 0x000fe2000bf06270 */
[----:B------:R-:W-:Y:S02]  /*8fc0*/  FADD.FTZ R177, R177, R176 ;  /* 0x000000b0b1b17221 */ /* 0x000fe40000010000 */
[----:B------:R-:W-:Y:S02]  /*8fd0*/  FADD.FTZ R181, R181, R180 ;  /* 0x000000b4b5b57221 */ /* 0x000fe40000010000 */
[C---:B------:R-:W-:Y:S01]  /*8fe0*/  HMMA.16816.F32.BF16 R32, R100.reuse, R122, R32 ;  /* 0x0000007a6420723c */ /* 0x040fe20000041820 */
[----:B------:R-:W-:Y:S07]  /*8ff0*/  LDSM.16.MT88.4 R120, [R133+0x1100] ;  /* 0x001100008578783b */ /* 0x000fee0000004200 */
[C---:B------:R-:W-:Y:S08]  /*9000*/  HMMA.16816.F32.BF16 R36, R100.reuse, R124, R36 ;  /* 0x0000007c6424723c */ /* 0x040ff00000041824 */
[C---:B------:R-:W-:Y:S01]  /*9010*/  HMMA.16816.F32.BF16 R40, R100.reuse, R126, R40 ;  /* 0x0000007e6428723c */ /* 0x040fe20000041828 */
[----:B------:R-:W-:Y:S07]  /*9020*/  LDSM.16.MT88.4 R124, [R164+0x1100] ;  /* 0x00110000a47c783b */ /* 0x000fee0000004200 */
[C---:B------:R-:W-:Y:S08]  /*9030*/  HMMA.16816.F32.BF16 R44, R100.reuse, R128, R44 ;  /* 0x00000080642c723c */ /* 0x040ff0000004182c */
[C---:B------:R-:W-:Y:S08]  /*9040*/  HMMA.16816.F32.BF16 R48, R100.reuse, R130, R48 ;  /* 0x000000826430723c */ /* 0x040ff00000041830 */
[C---:B------:R-:W-:Y:S08]  /*9050*/  HMMA.16816.F32.BF16 R52, R100.reuse, R140, R52 ;  /* 0x0000008c6434723c */ /* 0x040ff00000041834 */
[C---:B------:R-:W-:Y:S01]  /*9060*/  HMMA.16816.F32.BF16 R56, R100.reuse, R142, R56 ;  /* 0x0000008e6438723c */ /* 0x040fe20000041838 */
[----:B------:R-:W-:Y:S07]  /*9070*/  LDSM.16.MT88.4 R140, [R164+0x1900] ;  /* 0x00190000a48c783b */ /* 0x000fee0000004200 */
[C---:B-1----:R-:W-:Y:S08]  /*9080*/  HMMA.16816.F32.BF16 R60, R100.reuse, R104, R60 ;  /* 0x00000068643c723c */ /* 0x042ff0000004183c */
[C---:B------:R-:W-:Y:S01]  /*9090*/  HMMA.16816.F32.BF16 R64, R100.reuse, R106, R64 ;  /* 0x0000006a6440723c */ /* 0x040fe20000041840 */
[----:B------:R-:W1:Y:S07]  /*90a0*/  LDSM.16.MT88.4 R104, [R134+UR4+0x4900] ;  /* 0x004900048668783b */ /* 0x000e6e0008004200 */
[C---:B--2---:R-:W-:Y:S08]  /*90b0*/  HMMA.16816.F32.BF16 R68, R100.reuse, R108, R68 ;  /* 0x0000006c6444723c */ /* 0x044ff00000041844 */
[C---:B------:R-:W-:Y:S01]  /*90c0*/  HMMA.16816.F32.BF16 R72, R100.reuse, R110, R72 ;  /* 0x0000006e6448723c */ /* 0x040fe20000041848 */
[----:B------:R-:W2:Y:S07]  /*90d0*/  LDSM.16.MT88.4 R108, [R135+UR4+0x1100] ;  /* 0x00110004876c783b */ /* 0x000eae0008004200 */
[C---:B------:R-:W-:Y:S08]  /*90e0*/  HMMA.16816.F32.BF16 R76, R100.reuse, R112, R76 ;  /* 0x00000070644c723c */ /* 0x040ff0000004184c */
[C---:B------:R-:W-:Y:S01]  /*90f0*/  HMMA.16816.F32.BF16 R80, R100.reuse, R114, R80 ;  /* 0x000000726450723c */ /* 0x040fe20000041850 */
[----:B------:R-:W3:Y:S07]  /*9100*/  LDSM.16.MT88.4 R112, [R134+UR4+0x1100] ;  /* 0x001100048670783b */ /* 0x000eee0008004200 */
[C---:B-1----:R-:W-:Y:S08]  /*9110*/  HMMA.16816.F32.BF16 R84, R100.reuse, R104, R84 ;  /* 0x000000686454723c */ /* 0x042ff00000041854 */
[C---:B------:R-:W-:Y:S01]  /*9120*/  HMMA.16816.F32.BF16 R88, R100.reuse, R106, R88 ;  /* 0x0000006a6458723c */ /* 0x040fe20000041858 */
[----:B------:R-:W1:Y:S07]  /*9130*/  LDSM.16.MT88.4 R104, [R135+UR4+0x3100] ;  /* 0x003100048768783b */ /* 0x000e6e0008004200 */
[C---:B------:R-:W-:Y:S08]  /*9140*/  HMMA.16816.F32.BF16 R92, R100.reuse, R116, R92 ;  /* 0x00000074645c723c */ /* 0x040ff0000004185c */
[----:B------:R-:W-:Y:S01]  /*9150*/  HMMA.16816.F32.BF16 R96, R100, R118, R96 ;  /* 0x000000766460723c */ /* 0x000fe20000041860 */
[----:B------:R-:W4:Y:S06]  /*9160*/  LDSM.16.MT88.4 R116, [R133+0x3100] ;  /* 0x003100008574783b */ /* 0x000f2c0000004200 */
        /* <DEDUP_REMOVED lines=14> */
[----:B------:R-:W2:Y:S03]  /*9250*/  LDSM.16.MT88.4 R108, [R134+UR4+0x3100] ;  /* 0x00310004866c783b */ /* 0x000ea60008004200 */
[----:B------:R-:W-:Y:S02]  /*9260*/  FADD.FTZ R222, R222, R217 ;  /* 0x000000d9dede7221 */ /* 0x000fe40000010000 */
[----:B------:R-:W-:Y:S02]  /*9270*/  FADD.FTZ R226, R226, R221 ;  /* 0x000000dde2e27221 */ /* 0x000fe40000010000 */
[C---:B------:R-:W-:Y:S04]  /*9280*/  HMMA.16816.F32.BF16 R12, R100.reuse, R120, R12 ;  /* 0x00000078640c723c */ /* 0x040fe8000004180c */
[----:B------:R-:W-:Y:S02]  /*9290*/  FADD.FTZ R223, R223, R222 ;  /* 0x000000dedfdf7221 */ /* 0x000fe40000010000 */
[----:B------:R-:W-:Y:S02]  /*92a0*/  FADD.FTZ R227, R227, R226 ;  /* 0x000000e2e3e37221 */ /* 0x000fe40000010000 */
[C---:B------:R-:W-:Y:S04]  /*92b0*/  HMMA.16816.F32.BF16 R16, R100.reuse, R122, R16 ;  /* 0x0000007a6410723c */ /* 0x040fe80000041810 */
[----:B------:R-:W-:Y:S02]  /*92c0*/  FADD.FTZ R224, R224, R223 ;  /* 0x000000dfe0e07221 */ /* 0x000fe40000010000 */
[----:B------:R-:W-:Y:S02]  /*92d0*/  FADD.FTZ R206, R228, R227 ;  /* 0x000000e3e4ce7221 */ /* 0x000fe40000010000 */
[C---:B---3--:R-:W-:Y:S04]  /*92e0*/  HMMA.16816.F32.BF16 R20, R100.reuse, R112, R20 ;  /* 0x000000706414723c */ /* 0x048fe80000041814 */
[----:B------:R-:W-:Y:S02]  /*92f0*/  FADD.FTZ R205, R225, R224 ;  /* 0x000000e0e1cd7221 */ /* 0x000fe40000010000 */
[----:B------:R-:W-:Y:S02]  /*9300*/  FADD.FTZ R206, R229, R206 ;  /* 0x000000cee5ce7221 */ /* 0x000fe40000010000 */
[C---:B------:R-:W-:Y:S01]  /*9310*/  HMMA.16816.F32.BF16 R24, R100.reuse, R114, R24 ;  /* 0x000000726418723c */ /* 0x040fe20000041818 */
[----:B------:R-:W3:Y:S07]  /*9320*/  LDSM.16.MT88.4 R112, [R164+0x3100] ;  /* 0x00310000a470783b */ /* 0x000eee0000004200 */
[C---:B------:R-:W-:Y:S08]  /*9330*/  HMMA.16816.F32.BF16 R28, R100.reuse, R124, R28 ;  /* 0x0000007c641c723c */ /* 0x040ff0000004181c */
[C---:B------:R-:W-:Y:S01]  /*9340*/  HMMA.16816.F32.BF16 R32, R100.reuse, R126, R32 ;  /* 0x0000007e6420723c */ /* 0x040fe20000041820 */
[----:B------:R-:W-:Y:S07]  /*9350*/  LDSM.16.MT88.4 R124, [R135+UR4+0x1900] ;  /* 0x00190004877c783b */ /* 0x000fee0008004200 */
[C---:B-1----:R-:W-:Y:S08]  /*9360*/  HMMA.16816.F32.BF16 R36, R100.reuse, R104, R36 ;  /* 0x000000686424723c */ /* 0x042ff00000041824 */
[C---:B------:R-:W-:Y:S01]  /*9370*/  HMMA.16816.F32.BF16 R40, R100.reuse, R106, R40 ;  /* 0x0000006a6428723c */ /* 0x040fe20000041828 */
[----:B------:R-:W1:Y:S07]  /*9380*/  LDSM.16.MT88.4 R104, [R135+UR4+0x5100] ;  /* 0x005100048768783b */ /* 0x000e6e0008004200 */
[C---:B----4-:R-:W-:Y:S08]  /*9390*/  HMMA.16816.F32.BF16 R44, R100.reuse, R116, R44 ;  /* 0x00000074642c723c */ /* 0x050ff0000004182c */
[C---:B------:R-:W-:Y:S01]  /*93a0*/  HMMA.16816.F32.BF16 R48, R100.reuse, R118, R48 ;  /* 0x000000766430723c */ /* 0x040fe20000041830 */
[----:B------:R-:W4:Y:S07]  /*93b0*/  LDSM.16.MT88.4 R116, [R133+0x5100] ;  /* 0x005100008574783b */ /* 0x000f2e0000004200 */
[C---:B--2---:R-:W-:Y:S08]  /*93c0*/  HMMA.16816.F32.BF16 R52, R100.reuse, R108, R52 ;  /* 0x0000006c6434723c */ /* 0x044ff00000041834 */
[C---:B------:R-:W-:Y:S01]  /*93d0*/  HMMA.16816.F32.BF16 R56, R100.reuse, R110, R56 ;  /* 0x0000006e6438723c */ /* 0x040fe20000041838 */
[----:B------:R-:W2:Y:S07]  /*93e0*/  LDSM.16.MT88.4 R108, [R134+UR4+0x5100] ;  /* 0x00510004866c783b */ /* 0x000eae0008004200 */
[C---:B---3--:R-:W-:Y:S08]  /*93f0*/  HMMA.16816.F32.BF16 R60, R100.reuse, R112, R60 ;  /* 0x00000070643c723c */ /* 0x048ff0000004183c */
[C---:B------:R-:W-:Y:S01]  /*9400*/  HMMA.16816.F32.BF16 R64, R100.reuse, R114, R64 ;  /* 0x000000726440723c */ /* 0x040fe20000041840 */
[----:B------:R-:W3:Y:S07]  /*9410*/  LDSM.16.MT88.4 R112, [R164+0x5100] ;  /* 0x00510000a470783b */ /* 0x000eee0000004200 */
[C---:B-1----:R-:W-:Y:S08]  /*9420*/  HMMA.16816.F32.BF16 R68, R100.reuse, R104, R68 ;  /* 0x000000686444723c */ /* 0x042ff00000041844 */
[C---:B------:R-:W-:Y:S01]  /*9430*/  HMMA.16816.F32.BF16 R72, R100.reuse, R106, R72 ;  /* 0x0000006a6448723c */ /* 0x040fe20000041848 */
[----:B------:R-:W-:Y:S07]  /*9440*/  LDSM.16.MT88.4 R104, [R134+UR4+0x1900] ;  /* 0x001900048668783b */ /* 0x000fee0008004200 */
[C---:B----4-:R-:W-:Y:S08]  /*9450*/  HMMA.16816.F32.BF16 R76, R100.reuse, R116, R76 ;  /* 0x00000074644c723c */ /* 0x050ff0000004184c */
[C---:B------:R-:W-:Y:S01]  /*9460*/  HMMA.16816.F32.BF16 R80, R100.reuse, R118, R80 ;  /* 0x000000766450723c */ /* 0x040fe20000041850 */
[----:B------:R-:W1:Y:S07]  /*9470*/  LDSM.16.MT88.4 R116, [R133+0x1900] ;  /* 0x001900008574783b */ /* 0x000e6e0000004200 */
[C---:B--2---:R-:W-:Y:S08]  /*9480*/  HMMA.16816.F32.BF16 R84, R100.reuse, R108, R84 ;  /* 0x0000006c6454723c */ /* 0x044ff00000041854 */
[C---:B------:R-:W-:Y:S08]  /*9490*/  HMMA.16816.F32.BF16 R88, R100.reuse, R110, R88 ;  /* 0x0000006e6458723c */ /* 0x040ff00000041858 */
[C---:B---3--:R-:W-:Y:S08]  /*94a0*/  HMMA.16816.F32.BF16 R92, R100.reuse, R112, R92 ;  /* 0x00000070645c723c */ /* 0x048ff0000004185c */
[----:B------:R-:W-:Y:S08]  /*94b0*/  HMMA.16816.F32.BF16 R96, R100, R114, R96 ;  /* 0x000000726460723c */ /* 0x000ff00000041860 */
[C---:B------:R-:W-:Y:S01]  /*94c0*/  HMMA.16816.F32.BF16 R128, R136.reuse, R124, R4 ;  /* 0x0000007c8880723c */ /* 0x040fe20000041804 */
[----:B------:R-:W2:Y:S07]  /*94d0*/  LDSM.16.MT88.4 R4, [R133+0x5900] ;  /* 0x005900008504783b */ /* 0x000eae0000004200 */
[C---:B------:R-:W-:Y:S01]  /*94e0*/  HMMA.16816.F32.BF16 R124, R136.reuse, R126, R8 ;  /* 0x0000007e887c723c */ /* 0x040fe20000041808 */
[----:B------:R-:W3:Y:S07]  /*94f0*/  LDSM.16.MT88.4 R8, [R134+UR4+0x5900] ;  /* 0x005900048608783b */ /* 0x000eee0008004200 */
        /* <DEDUP_REMOVED lines=17> */
[C---:B--2---:R-:W-:Y:S08]  /*9610*/  HMMA.16816.F32.BF16 R76, R136.reuse, R4, R76 ;  /* 0x00000004884c723c */ /* 0x044ff0000004184c */
[C---:B------:R-:W-:Y:S08]  /*9620*/  HMMA.16816.F32.BF16 R80, R136.reuse, R6, R80 ;  /* 0x000000068850723c */ /* 0x040ff00000041850 */
[C---:B---3--:R-:W-:Y:S08]  /*9630*/  HMMA.16816.F32.BF16 R84, R136.reuse, R8, R84 ;  /* 0x000000088854723c */ /* 0x048ff00000041854 */
[C---:B------:R-:W-:Y:S08]  /*9640*/  HMMA.16816.F32.BF16 R88, R136.reuse, R10, R88 ;  /* 0x0000000a8858723c */ /* 0x040ff00000041858 */
[C---:B-1----:R-:W-:Y:S08]  /*9650*/  HMMA.16816.F32.BF16 R92, R136.reuse, R12, R92 ;  /* 0x0000000c885c723c */ /* 0x042ff0000004185c */
[----:B------:R-:W-:Y:S01]  /*9660*/  HMMA.16816.F32.BF16 R96, R136, R14, R96 ;  /* 0x0000000e8860723c */ /* 0x000fe20000041860 */
[----:B------:R-:W-:-:S07]  /*9670*/  @!P0 BRA `(.L_x_1983) ;  /* 0x0000040000008947 */ /* 0x000fce0003800000 */
[----:B------:R-:W-:Y:S01]  /*9680*/  ISETP.NE.AND P2, PT, R195, 0x1, PT ;  /* 0x00000001c300780c */ /* 0x000fe20003f45270 */
[----:B------:R-:W-:Y:S01]  /*9690*/  IMAD.MOV.U32 R198, RZ, RZ, RZ ;  /* 0x000000ffffc67224 */ /* 0x000fe200078e00ff */
[----:B------:R-:W-:Y:S02]  /*96a0*/  IADD3 R199, R201, R175, R202 ;  /* 0x000000afc9c77210 */ /* 0x000fe40007ffe0ca */
[----:B------:R-:W-:Y:S02]  /*96b0*/  IADD3 R12, -R214, 0x10, RZ ;  /* 0x00000010d60c7810 */ /* 0x000fe40007ffe1ff */
[----:B------:R-:W-:Y:S02]  /*96c0*/  IADD3 R199, R199, -0x80, RZ ;  /* 0xffffff80c7c77810 */ /* 0x000fe40007ffe0ff */
[----:B------:R-:W-:Y:S02]  /*96d0*/  LOP3.LUT R12, R12, 0xf, RZ, 0xc0, !PT ;  /* 0x0000000f0c0c7812 */ /* 0x000fe400078ec0ff */
[----:B------:R-:W-:Y:S01]  /*96e0*/  IADD3 R11, -R211, 0x10, RZ ;  /* 0x00000010d30b7810 */ /* 0x000fe20007ffe1ff */
[----:B------:R-:W-:Y:S02]  /*96f0*/  IMAD.MOV.U32 R3, RZ, RZ, R199 ;  /* 0x000000ffff037224 */ /* 0x000fe400078e00c7 */
[----:B------:R-:W-:Y:S01]  /*9700*/  @P2 IMAD.HI.U32 R6, R199, c[0x0][0x2bc], RZ ;  /* 0x0000af00c7062a27 */ /* 0x000fe200078e00ff */
[----:B------:R-:W-:Y:S04]  /*9710*/  LOP3.LUT R11, R11, 0xf, RZ, 0xc0, !PT ;  /* 0x0000000f0b0b7812 */ /* 0x000fe800078ec0ff */
[----:B------:R-:W-:Y:S04]  /*9720*/  @P2 SHF.R.U32.HI R3, RZ, c[0x0][0x2c0], R6 ;  /* 0x0000b000ff032a19 */ /* 0x000fe80000011606 */
[C---:B------:R-:W-:Y:S04]  /*9730*/  @!P3 IADD3 R7, P0, R3.reuse, UR18, RZ ;  /* 0x000000120307bc10 */ /* 0x040fe8000ff1e0ff */
[----:B------:R-:W-:Y:S02]  /*9740*/  @!P3 LEA.HI.X.SX32 R6, R3, UR10, 0x1, P0 ;  /* 0x0000000a0306bc11 */ /* 0x000fe400080f0eff */
[C---:B------:R-:W-:Y:S04]  /*9750*/  @!P3 LEA R4, P0, R7.reuse, c[0x0][0x2a0], 0x2 ;  /* 0x0000a8000704ba11 */ /* 0x040fe800078010ff */
[----:B------:R-:W-:Y:S01]  /*9760*/  @!P3 LEA.HI.X R5, R7, c[0x0][0x2a4], R6, 0x2, P0 ;  /* 0x0000a9000705ba11 */ /* 0x000fe200000f1406 */
[----:B------:R-:W-:Y:S04]  /*9770*/  IMAD.MOV R6, RZ, RZ, -R3 ;  /* 0x000000ffff067224 */ /* 0x000fe800078e0a03 */
[----:B------:R-:W2:Y:S01]  /*9780*/  @!P3 LDG.E R198, [R4.64] ;  /* 0x0000001404c6b981 */ /* 0x000ea2000c1e1900 */
[----:B------:R-:W-:Y:S04]  /*9790*/  IMAD R199, R6, c[0x0][0x2b8], R199 ;  /* 0x0000ae0006c77a24 */ /* 0x000fe800078e02c7 */
        /* <DEDUP_REMOVED lines=11> */
[C---:B------:R-:W-:Y:S02]  /*9850*/  LEA R5, P0, R7.reuse, c[0x0][0x1c8], 0x1 ;  /* 0x0000720007057a11 */ /* 0x040fe400078008ff */
        /* <DEDUP_REMOVED lines=8> */
[----:B-1----:R-:W-:Y:S04]  /*98e0*/  IADD3 R12, P1, P0, R12, R8, R215 ;  /* 0x000000080c0c7210 */ /* 0x002fe8000783e0d7 */
[----:B--2---:R-:W-:Y:S02]  /*98f0*/  IADD3.X R13, RZ, R14, R216, P1, P0 ;  /* 0x0000000eff0d7210 */ /* 0x004fe40000fe04d8 */
[----:B------:R-:W-:Y:S02]  /*9900*/  IADD3 R10, P1, P0, R11, R8, R212 ;  /* 0x000000080b0a7210 */ /* 0x000fe4000783e0d4 */
[----:B---3--:R-:W-:Y:S02]  /*9910*/  SHF.L.U64.HI R5, R194, 0x1, R197 ;  /* 0x00000001c2057819 */ /* 0x008fe400000102c5 */
[----:B------:R-:W-:Y:S01]  /*9920*/  IADD3.X R11, RZ, R14, R213, P1, P0 ;  /* 0x0000000eff0b7210 */ /* 0x000fe20000fe04d5 */
[----:B-----5:R-:W-:Y:S01]  /*9930*/  IMAD.U32 R3, RZ, RZ, UR15 ;  /* 0x0000000fff037e24 */ /* 0x020fe2000f8e00ff */
[----:B------:R-:W-:Y:S03]  /*9940*/  IADD3 R8, P1, P0, R9, R8, R4 ;  /* 0x0000000809087210 */ /* 0x000fe6000783e004 */
[----:B------:R-:W-:Y:S01]  /*9950*/  IMAD R3, R3, 0x3000, R200 ;  /* 0x0000300003037824 */ /* 0x000fe200078e02c8 */
[----:B------:R-:W-:Y:S02]  /*9960*/  IADD3.X R9, RZ, R14, R5, P1, P0 ;  /* 0x0000000eff097210 */ /* 0x000fe40000fe0405 */
[C---:B----4-:R-:W-:Y:S02]  /*9970*/  IADD3 R16, P1, R7.reuse, R215, RZ ;  /* 0x000000d707107210 */ /* 0x050fe40007f3e0ff */
[C---:B------:R-:W-:Y:S03]  /*9980*/  IADD3 R14, P0, R7.reuse, R212, RZ ;  /* 0x000000d4070e7210 */ /* 0x040fe60007f1e0ff */
[----:B------:R-:W-:Y:S01]  /*9990*/  IMAD.X R17, R6, 0x1, R216, P1 ;  /* 0x0000000106117824 */ /* 0x000fe200008e06d8 */
[----:B------:R-:W-:Y:S01]  /*99a0*/  ISETP.NE.U32.AND P1, PT, R214, RZ, PT ;  /* 0x000000ffd600720c */ /* 0x000fe20003f25070 */
[C---:B------:R-:W-:Y:S01]  /*99b0*/  IMAD.X R15, R6.reuse, 0x1, R213, P0 ;  /* 0x00000001060f7824 */ /* 0x040fe200000e06d5 */
[----:B------:R-:W-:Y:S01]  /*99c0*/  IADD3 R4, P0, R7, R4, RZ ;  /* 0x0000000407047210 */ /* 0x000fe20007f1e0ff */
[----:B------:R-:W-:Y:S04]  /*99d0*/  IMAD.SHL.U32 R7, R3, 0x2, RZ ;  /* 0x0000000203077824 */ /* 0x000fe800078e00ff */
[----:B------:R-:W-:Y:S01]  /*99e0*/  IMAD.X R5, R6, 0x1, R5, P0 ;  /* 0x0000000106057824 */ /* 0x000fe200000e0605 */
[----:B------:R1:W-:Y:S01]  /*99f0*/  LDGSTS.E.BYPASS.LTC128B.128 [R7+0xc100], [R16.64], !P5 ;  /* 0x0c10000010077fae */ /* 0x0003e2000e901d54 */
        /* <DEDUP_REMOVED lines=8> */
.L_x_1983:
[----:B------:R-:W-:Y:S01]  /*9a80*/  UISETP.GE.AND UP3, UPT, UR5, 0x1, UPT ;  /* 0x000000010500788c */ /* 0x000fe2000bf66270 */
[----:B------:R2:W3:Y:S01]  /*9a90*/  R2UR UR4, R210 ;  /* 0x00000000d20473c2 */ /* 0x0004e200000e0000 */
[----:B------:R-:W0:Y:S01]  /*9aa0*/  LDGDEPBAR ;  /* 0x00000000000079af */ /* 0x000e220000000000 */
[----:B------:R-:W-:Y:S02]  /*9ab0*/  IMAD.MOV.U32 R3, RZ, RZ, R0 ;  /* 0x000000ffff037224 */ /* 0x000fe400078e0000 */
[----:B------:R-:W-:Y:S01]  /*9ac0*/  IMAD.MOV.U32 R132, RZ, RZ, R2 ;  /* 0x000000ffff847224 */ /* 0x000fe200078e0002 */
[----:B--2---:R-:W-:Y:S01]  /*9ad0*/  IADD3 R210, R210, -0x1, RZ ;  /* 0xffffffffd2d27810 */ /* 0x004fe20007ffe0ff */
[----:B---3--:R-:W-:Y:S02]  /*9ae0*/  UISETP.GT.AND UP2, UPT, UR4, UR7, UPT ;  /* 0x000000070400728c */ /* 0x008fe4000bf44270 */
[----:B------:R-:W-:Y:S04]  /*9af0*/  UIADD3 UR4, UR5, 0x1, URZ ;  /* 0x0000000105047890 */ /* 0x000fe8000fffe03f */
[----:B------:R-:W-:Y:S01]  /*9b00*/  USEL UR5, UR4, URZ, !UP3 ;  /* 0x0000003f04057287 */ /* 0x000fe2000d800000 */
[----:B------:R-:W-:Y:S11]  /*9b10*/  PLOP3.LUT P0, PT, PT, PT, UP2, 0x80, 0x0 ;  /* 0x000000000000781c */ /* 0x000ff60003f0f028 */
[----:B------:R-:W-:Y:S02]  /*9b20*/  @!UPT UIADD3 URZ, URZ, URZ, URZ ;  /* 0x0000003f3f3ff290 */ /* 0x000fe4000fffe03f */
[----:B------:R-:W-:-:S05]  /*9b30*/  @P0 BRA `(.L_x_1984) ;  /* 0xffffc50000000947 */ /* 0x000fca000383ffff */
.L_x_1973:
[----:B------:R-:W-:Y:S01]  /*9b40*/  IMAD.MOV.U32 R3, RZ, RZ, 0x1 ;  /* 0x00000001ff037424 */ /* 0x000fe200078e00ff */
[----:B------:R-:W-:Y:S01]  /*9b50*/  ULEA UR4, UR6, 0x7f, 0x7 ;  /* 0x0000007f06047891 */ /* 0x000fe2000f8e383f */
[----:B------:R-:W-:Y:S01]  /*9b60*/  PLOP3.LUT P0, PT, PT, PT, UP0, 0x40, 0x0 ;  /* 0x000000000000781c */ /* 0x000fe20003f0e808 */
[----:B-1----:R-:W-:Y:S01]  /*9b70*/  IMAD.MOV.U32 R4, RZ, RZ, c[0x0][0x2ac] ;  /* 0x0000ab00ff047624 */ /* 0x002fe200078e00ff */
[----:B------:R-:W-:Y:S01]  /*9b80*/  ULDC.64 UR6, c[0x0][0x2c8] ;  /* 0x0000b20000067ab9 */ /* 0x000fe20000000a00 */
[----:B------:R-:W-:Y:S01]  /*9b90*/  IADD3 R5, R3, -c[0x0][0x168], RZ ;  /* 0x80005a0003057a10 */ /* 0x000fe20007ffe0ff */
[----:B------:R-:W-:-:S04]  /*9ba0*/  UIMAD.WIDE.U32 UR24, UR4, UR6, URZ ;  /* 0x00000006041872a5 */ /* 0x000fc8000f8e003f */
[----:B------:R-:W-:Y:S01]  /*9bb0*/  @UP1 USHF.R.U32.HI UR4, URZ, UR7, UR25 ;  /* 0x000000073f041299 */ /* 0x000fe20008011619 */
[----:B------:R-:W-:-:S05]  /*9bc0*/  IMAD R4, R4, c[0x0][0x1d0], R5 ;  /* 0x0000740004047a24 */ /* 0x000fca00078e0205 */
[----:B------:R-:W-:-:S04]  /*9bd0*/  IADD3 R4, R4, UR4, RZ ;  /* 0x0000000404047c10 */ /* 0x000fc8000fffe0ff */
[----:B------:R-:W-:Y:S01]  /*9be0*/  IADD3 R5, R4, -c[0x0][0x324], RZ ;  /* 0x8000c90004057a10 */ /* 0x000fe20007ffe0ff */
[----:B------:R-:W-:Y:S05]  /*9bf0*/  @P0 BRA `(.L_x_1985) ;  /* 0x000000d000000947 */ /* 0x000fea0003800000 */
        /* <DEDUP_REMOVED lines=8> */
.L_x_1986:
[----:B------:R-:W-:-:S13]  /*9c80*/  ISETP.NE.AND P0, PT, R3, c[0x0][0x32c], PT ;  /* 0x0000cb0003007a0c */ /* 0x000fda0003f05270 */
[----:B------:R-:W-:-:S05]  /*9c90*/  @P0 IMAD.HI.U32 R3, R4, c[0x0][0x330], RZ ;  /* 0x0000cc0004030a27 */ /* 0x000fca00078e00ff */
[----:B------:R-:W-:-:S05]  /*9ca0*/  @P0 SHF.R.U32.HI R4, RZ, c[0x0][0x334], R3 ;  /* 0x0000cd00ff040a19 */ /* 0x000fca0000011603 */
.L_x_1987:
[----:B------:R-:W-:-:S05]  /*9cb0*/  IMAD R4, R4, c[0x0][0x32c], RZ ;  /* 0x0000cb0004047a24 */ /* 0x000fca00078e02ff */
[----:B------:R-:W-:-:S04]  /*9cc0*/  IMNMX R5, R5, R4, !PT ;  /* 0x0000000405057217 */ /* 0x000fc80007800200 */
.L_x_1985:
[----:B------:R-:W-:-:S04]  /*9cd0*/  IADD3 R4, R5, 0x3f, RZ ;  /* 0x0000003f05047810 */ /* 0x000fc80007ffe0ff */
[----:B------:R-:W-:-:S04]  /*9ce0*/  SHF.R.S32.HI R3, RZ, 0x1f, R4 ;  /* 0x0000001fff037819 */ /* 0x000fc80000011404 */
[----:B------:R-:W-:-:S04]  /*9cf0*/  LEA.HI R3, R3, R4, RZ, 0x6 ;  /* 0x0000000403037211 */ /* 0x000fc800078f30ff */
[----:B------:R-:W-:-:S04]  /*9d00*/  SHF.R.S32.HI R217, RZ, 0x6, R3 ;  /* 0x00000006ffd97819 */ /* 0x000fc80000011403 */
[----:B------:R-:W-:-:S04]  /*9d10*/  IMNMX R217, R217, UR11, !PT ;  /* 0x0000000bd9d97c17 */ /* 0x000fc8000f800200 */
[----:B------:R-:W-:-:S13]  /*9d20*/  ISETP.GE.AND P0, PT, R210, R217, PT ;  /* 0x000000d9d200720c */ /* 0x000fda0003f06270 */
[----:B------:R-:W-:Y:S05]  /*9d30*/  @!P0 BRA `(.L_x_1988) ;  /* 0x000030a000008947 */ /* 0x000fea0003800000 */
[----:B------:R-:W-:Y:S01]  /*9d40*/  IMAD.MOV.U32 R186, RZ, RZ, 0x20 ;  /* 0x00000020ffba7424 */ /* 0x000fe200078e00ff */
[----:B------:R-:W-:Y:S01]  /*9d50*/  LOP3.LUT P0, RZ, R209, 0x2, RZ, 0xc0, !PT ;  /* 0x00000002d1ff7812 */ /* 0x000fe2000780c0ff */
[----:B------:R-:W-:Y:S01]  /*9d60*/  IMAD.MOV.U32 R3, RZ, RZ, R0 ;  /* 0x000000ffff037224 */ /* 0x000fe200078e0000 */
[----:B------:R-:W-:Y:S01]  /*9d70*/  SHF.R.S32.HI R216, RZ, 0x1f, R207 ;  /* 0x0000001fffd87819 */ /* 0x000fe200000114cf */
[----:B------:R-:W-:Y:S01]  /*9d80*/  IMAD.MOV.U32 R133, RZ, RZ, R2 ;  /* 0x000000ffff857224 */ /* 0x000fe200078e0002 */
[----:B------:R-:W-:Y:S01]  /*9d90*/  SHF.R.S32.HI R213, RZ, 0x1f, R192 ;  /* 0x0000001fffd57819 */ /* 0x000fe200000114c0 */
[C---:B------:R-:W-:Y:S01]  /*9da0*/  IMAD.SHL.U32 R215, R207.reuse, 0x2, RZ ;  /* 0x00000002cfd77824 */ /* 0x040fe200078e00ff */
[----:B------:R-:W-:Y:S01]  /*9db0*/  SEL R214, RZ, 0x10, P5 ;  /* 0x00000010ffd67807 */ /* 0x000fe20002800000 */
[----:B------:R-:W-:Y:S01]  /*9dc0*/  IMAD.SHL.U32 R212, R192, 0x2, RZ ;  /* 0x00000002c0d47824 */ /* 0x000fe200078e00ff */
[----:B------:R-:W-:Y:S02]  /*9dd0*/  SEL R211, RZ, 0x10, P4 ;  /* 0x00000010ffd37807 */ /* 0x000fe40002000000 */
[----:B------:R-:W-:-:S02]  /*9de0*/  SHF.L.U64.HI R216, R207, 0x1, R216 ;  /* 0x00000001cfd87819 */ /* 0x000fc400000102d8 */
[----:B------:R-:W-:Y:S02]  /*9df0*/  SHF.L.U64.HI R213, R192, 0x1, R213 ;  /* 0x00000001c0d57819 */ /* 0x000fe400000102d5 */
[----:B------:R-:W-:Y:S02]  /*9e00*/  SEL R186, R186, 0xffffffe0, !P0 ;  /* 0xffffffe0baba7807 */ /* 0x000fe40004000000 */
.L_x_1991:
[----:B------:R-:W-:Y:S04]  /*9e10*/  DEPBAR.LE SB0, 0x2 ;  /* 0x000080800000791a */ /* 0x000fe80000000000 */
[----:B------:R-:W-:Y:S01]  /*9e20*/  BAR.SYNC.DEFER_BLOCKING 0x0 ;  /* 0x0000000000007b1d */ /* 0x000fe20000010000 */
[----:B------:R-:W-:Y:S01]  /*9e30*/  UIMAD UR4, UR5, 0x6000, URZ ;  /* 0x00006000050478a4 */ /* 0x000fe2000f8e023f */
[----:B------:R-:W-:Y:S05]  /*9e40*/  ISETP.LE.AND P0, PT, R210, UR11, PT ;  /* 0x0000000bd2007c0c */ /* 0x000fea000bf03270 */
[----:B------:R-:W-:Y:S05]  /*9e50*/  IADD3 R180, R189, UR4, RZ ;  /* 0x00000004bdb47c10 */ /* 0x000fea000fffe0ff */
[----:B------:R-:W-:Y:S01]  /*9e60*/  IMAD.IADD R132, R186, 0x1, R180 ;  /* 0x00000001ba847824 */ /* 0x000fe200078e02b4 */
[----:B-1----:R1:W2:Y:S04]  /*9e70*/  LDSM.16.M88.4 R136, [R191] ;  /* 0x00000000bf88783b */ /* 0x0022a80000000200 */
        /* <DEDUP_REMOVED lines=59> */
.L_x_1989:
[C---:B--23--:R-:W-:Y:S01]  /*a230*/  HMMA.16816.F32.BF16 R4, R136.reuse, R140, RZ ;  /* 0x0000008c8804723c */ /* 0x04cfe200000418ff */
[----:B------:R-:W-:Y:S01]  /*a240*/  LDSM.16.M88.4 R172, [R132+0xe900] ;  /* 0x00e9000084ac783b */ /* 0x000fe20000000200 */
[----:B------:R-:W-:Y:S02]  /*a250*/  UIADD3 UR6, UR15, 0x1, URZ ;  /* 0x000000010f067890 */ /* 0x000fe4000fffe03f */
[C---:B------:R-:W-:Y:S01]  /*a260*/  IADD3 R0, R193.reuse, R180, RZ ;  /* 0x000000b4c1007210 */ /* 0x040fe20007ffe0ff */
[----:B------:R-:W-:Y:S01]  /*a270*/  UISETP.GE.AND UP2, UPT, UR15, 0x1, UPT ;  /* 0x000000010f00788c */ /* 0x000fe2000bf46270 */
[----:B------:R-:W-:Y:S02]  /*a280*/  IADD3 R2, R193, R132, RZ ;  /* 0x00000084c1027210 */ /* 0x000fe40007ffe0ff */
[C---:B------:R-:W-:Y:S01]  /*a290*/  HMMA.16816.F32.BF16 R8, R136.reuse, R142, RZ ;  /* 0x0000008e8808723c */ /* 0x040fe200000418ff */
[----:B------:R-:W-:Y:S01]  /*a2a0*/  LDSM.16.M88.4 R140, [R185] ;  /* 0x00000000b98c783b */ /* 0x000fe20000000200 */
[----:B------:R-:W-:Y:S02]  /*a2b0*/  USEL UR15, UR6, URZ, !UP2 ;  /* 0x0000003f060f7287 */ /* 0x000fe4000d000000 */
[----:B------:R-:W-:Y:S04]  /*a2c0*/  IADD3 R190, R186, R180, R193 ;  /* 0x000000b4babe7210 */ /* 0x000fe80007ffe0c1 */
[C---:B----4-:R-:W-:Y:S01]  /*a2d0*/  HMMA.16816.F32.BF16 R12, R136.reuse, R16, RZ ;  /* 0x00000010880c723c */ /* 0x050fe200000418ff */
[----:B------:R-:W2:Y:S07]  /*a2e0*/  LDSM.16.M88.4 R164, [R0+0xc100] ;  /* 0x00c1000000a4783b */ /* 0x000eae0000000200 */
[C---:B------:R-:W-:Y:S01]  /*a2f0*/  HMMA.16816.F32.BF16 R16, R136.reuse, R18, RZ ;  /* 0x000000128810723c */ /* 0x040fe200000418ff */
[----:B------:R-:W-:Y:S07]  /*a300*/  LDSM.16.M88.4 R168, [R2+0xc100] ;  /* 0x00c1000002a8783b */ /* 0x000fee0000000200 */
[C---:B-1----:R-:W-:Y:S01]  /*a310*/  HMMA.16816.F32.BF16 R20, R136.reuse, R24, RZ ;  /* 0x000000188814723c */ /* 0x042fe200000418ff */
[----:B------:R-:W-:Y:S07]  /*a320*/  LDSM.16.M88.4 R176, [R0+0xe100] ;  /* 0x00e1000000b0783b */ /* 0x000fee0000000200 */
[C---:B------:R-:W-:Y:S01]  /*a330*/  HMMA.16816.F32.BF16 R24, R136.reuse, R26, RZ ;  /* 0x0000001a8818723c */ /* 0x040fe200000418ff */
[----:B------:R-:W-:Y:S07]  /*a340*/  LDSM.16.M88.4 R180, [R189+UR4+0x10100] ;  /* 0x01010004bdb4783b */ /* 0x000fee0008000200 */
[C---:B------:R-:W-:Y:S01]  /*a350*/  HMMA.16816.F32.BF16 R28, R136.reuse, R32, RZ ;  /* 0x00000020881c723c */ /* 0x040fe200000418ff */
[----:B------:R-:W0:Y:S07]  /*a360*/  LDGDEPBAR ;  /* 0x00000000000079af */ /* 0x000e2e0000000000 */
[----:B------:R-:W-:Y:S01]  /*a370*/  HMMA.16816.F32.BF16 R32, R136, R34, RZ ;  /* 0x000000228820723c */ /* 0x000fe200000418ff */
[----:B------:R-:W1:Y:S07]  /*a380*/  LDSM.16.M88.4 R136, [R0+0xc900] ;  /* 0x00c900000088783b */ /* 0x000e6e0000000200 */
[C---:B------:R-:W-:Y:S08]  /*a390*/  HMMA.16816.F32.BF16 R4, R144.reuse, R148, R4 ;  /* 0x000000949004723c */ /* 0x040ff00000041804 */
[C---:B------:R-:W-:Y:S01]  /*a3a0*/  HMMA.16816.F32.BF16 R8, R144.reuse, R150, R8 ;  /* 0x000000969008723c */ /* 0x040fe20000041808 */
[----:B------:R-:W3:Y:S07]  /*a3b0*/  LDSM.16.M88.4 R148, [R0+0xd100] ;  /* 0x00d100000094783b */ /* 0x000eee0000000200 */
[C---:B------:R-:W-:Y:S08]  /*a3c0*/  HMMA.16816.F32.BF16 R12, R144.reuse, R152, R12 ;  /* 0x00000098900c723c */ /* 0x040ff0000004180c */
[C---:B------:R-:W-:Y:S01]  /*a3d0*/  HMMA.16816.F32.BF16 R16, R144.reuse, R154, R16 ;  /* 0x0000009a9010723c */ /* 0x040fe20000041810 */
[----:B------:R-:W4:Y:S07]  /*a3e0*/  LDSM.16.M88.4 R152, [R0+0xd900] ;  /* 0x00d900000098783b */ /* 0x000f2e0000000200 */
[C---:B------:R-:W-:Y:S08]  /*a3f0*/  HMMA.16816.F32.BF16 R20, R144.reuse, R156, R20 ;  /* 0x0000009c9014723c */ /* 0x040ff00000041814 */
[C---:B------:R-:W-:Y:S01]  /*a400*/  HMMA.16816.F32.BF16 R24, R144.reuse, R158, R24 ;  /* 0x0000009e9018723c */ /* 0x040fe20000041818 */
[----:B------:R-:W5:Y:S07]  /*a410*/  LDSM.16.M88.4 R156, [R184] ;  /* 0x00000000b89c783b */ /* 0x000f6e0000000200 */
[C---:B------:R-:W-:Y:S08]  /*a420*/  HMMA.16816.F32.BF16 R28, R144.reuse, R160, R28 ;  /* 0x000000a0901c723c */ /* 0x040ff0000004181c */
[----:B------:R-:W-:Y:S01]  /*a430*/  HMMA.16816.F32.BF16 R32, R144, R162, R32 ;  /* 0x000000a29020723c */ /* 0x000fe20000041820 */
[----:B------:R-:W4:Y:S07]  /*a440*/  LDSM.16.M88.4 R144, [R2+0xc900] ;  /* 0x00c900000290783b */ /* 0x000f2e0000000200 */
[C---:B--2---:R-:W-:Y:S01]  /*a450*/  HMMA.16816.F32.BF16 R4, R140.reuse, R164, R4 ;  /* 0x000000a48c04723c */ /* 0x044fe20000041804 */
[----:B------:R-:W2:Y:S07]  /*a460*/  LDSM.16.M88.4 R160, [R2+0xd100] ;  /* 0x00d1000002a0783b */ /* 0x000eae0000000200 */
[C---:B------:R-:W-:Y:S01]  /*a470*/  HMMA.16816.F32.BF16 R8, R140.reuse, R166, R8 ;  /* 0x000000a68c08723c */ /* 0x040fe20000041808 */
[----:B------:R-:W-:Y:S07]  /*a480*/  LDSM.16.M88.4 R164, [R189+UR4+0xf900] ;  /* 0x00f90004bda4783b */ /* 0x000fee0008000200 */
[C---:B-1----:R-:W-:Y:S08]  /*a490*/  HMMA.16816.F32.BF16 R12, R140.reuse, R136, R12 ;  /* 0x000000888c0c723c */ /* 0x042ff0000004180c */
[C---:B------:R-:W-:Y:S01]  /*a4a0*/  HMMA.16816.F32.BF16 R16, R140.reuse, R138, R16 ;  /* 0x0000008a8c10723c */ /* 0x040fe20000041810 */
[----:B------:R-:W1:Y:S07]  /*a4b0*/  LDSM.16.M88.4 R136, [R2+0xd900] ;  /* 0x00d900000288783b */ /* 0x000e6e0000000200 */
[C---:B---3--:R-:W-:Y:S08]  /*a4c0*/  HMMA.16816.F32.BF16 R20, R140.reuse, R148, R20 ;  /* 0x000000948c14723c */ /* 0x048ff00000041814 */
[C---:B------:R-:W-:Y:S01]  /*a4d0*/  HMMA.16816.F32.BF16 R24, R140.reuse, R150, R24 ;  /* 0x000000968c18723c */ /* 0x040fe20000041818 */
[----:B------:R-:W-:Y:S07]  /*a4e0*/  LDSM.16.M88.4 R148, [R189+UR4+0xe100] ;  /* 0x00e10004bd94783b */ /* 0x000fee0008000200 */
[C---:B----4-:R-:W-:Y:S08]  /*a4f0*/  HMMA.16816.F32.BF16 R28, R140.reuse, R152, R28 ;  /* 0x000000988c1c723c */ /* 0x050ff0000004181c */
[----:B------:R-:W-:Y:S01]  /*a500*/  HMMA.16816.F32.BF16 R32, R140, R154, R32 ;  /* 0x0000009a8c20723c */ /* 0x000fe20000041820 */
[----:B------:R-:W3:Y:S07]  /*a510*/  LDSM.16.M88.4 R140, [R191+0x4000] ;  /* 0x00400000bf8c783b */ /* 0x000eee0000000200 */
[C---:B-----5:R-:W-:Y:S01]  /*a520*/  HMMA.16816.F32.BF16 R4, R156.reuse, R168, R4 ;  /* 0x000000a89c04723c */ /* 0x060fe20000041804 */
[----:B------:R-:W4:Y:S07]  /*a530*/  LDSM.16.M88.4 R152, [R189+UR4+0xe900] ;  /* 0x00e90004bd98783b */ /* 0x000f2e0008000200 */
[C---:B------:R-:W-:Y:S01]  /*a540*/  HMMA.16816.F32.BF16 R8, R156.reuse, R170, R8 ;  /* 0x000000aa9c08723c */ /* 0x040fe20000041808 */
[----:B------:R-:W-:Y:S07]  /*a550*/  LDSM.16.M88.4 R168, [R132+0xe100] ;  /* 0x00e1000084a8783b */ /* 0x000fee0000000200 */
[C---:B------:R-:W-:Y:S08]  /*a560*/  HMMA.16816.F32.BF16 R12, R156.reuse, R144, R12 ;  /* 0x000000909c0c723c */ /* 0x040ff0000004180c */
        /* <DEDUP_REMOVED lines=95> */
[C---:B------:R-:W-:Y:S04]  /*ab60*/  HMMA.16816.F32.BF16 R16, R172.reuse, R138, R16 ;  /* 0x0000008aac10723c */ /* 0x040fe80000041810 */
[----:B------:R-:W-:Y:S02]  /*ab70*/  FMUL.FTZ R165, R4, c[0x0][0x320] ;  /* 0x0000c80004a57a20 */ /* 0x000fe40000410000 */
[----:B------:R-:W-:Y:S02]  /*ab80*/  FMUL.FTZ R145, R5, c[0x0][0x320] ;  /* 0x0000c80005917a20 */ /* 0x000fe40000410000 */
[C---:B---3--:R-:W-:Y:S02]  /*ab90*/  HMMA.16816.F32.BF16 R20, R172.reuse, R140, R20 ;  /* 0x0000008cac14723c */ /* 0x048fe40000041814 */
[----:B------:R-:W1:Y:S02]  /*aba0*/  MUFU.TANH R165, R165 ;  /* 0x000000a500a57308 */ /* 0x000e640000002400 */
[----:B------:R-:W-:Y:S02]  /*abb0*/  FMUL.FTZ R9, R9, c[0x0][0x320] ;  /* 0x0000c80009097a20 */ /* 0x000fe40000410000 */
[----:B------:R-:W-:Y:S02]  /*abc0*/  FMUL.FTZ R10, R10, c[0x0][0x320] ;  /* 0x0000c8000a0a7a20 */ /* 0x000fe40000410000 */
[C---:B------:R-:W-:Y:S04]  /*abd0*/  HMMA.16816.F32.BF16 R24, R172.reuse, R142, R24 ;  /* 0x0000008eac18723c */ /* 0x040fe80000041818 */
[----:B------:R-:W-:Y:S01]  /*abe0*/  FMUL.FTZ R11, R11, c[0x0][0x320] ;  /* 0x0000c8000b0b7a20 */ /* 0x000fe20000410000 */
[----:B------:R-:W-:Y:S01]  /*abf0*/  MUFU.TANH R169, R9 ;  /* 0x0000000900a97308 */ /* 0x000fe20000002400 */
[----:B------:R-:W-:Y:S02]  /*ac00*/  FMUL.FTZ R167, R8, c[0x0][0x320] ;  /* 0x0000c80008a77a20 */ /* 0x000fe40000410000 */
[----:B------:R-:W-:Y:S04]  /*ac10*/  FMUL.FTZ R166, R6, c[0x0][0x320] ;  /* 0x0000c80006a67a20 */ /* 0x000fe80000410000 */
[----:B------:R-:W-:Y:S02]  /*ac20*/  FMUL.FTZ R13, R13, c[0x0][0x320] ;  /* 0x0000c8000d0d7a20 */ /* 0x000fe40000410000 */
[----:B------:R-:W-:Y:S01]  /*ac30*/  FMUL.FTZ R164, R7, c[0x0][0x320] ;  /* 0x0000c80007a47a20 */ /* 0x000fe20000410000 */
[----:B------:R-:W-:Y:S01]  /*ac40*/  MUFU.TANH R218, R10 ;  /* 0x0000000a00da7308 */ /* 0x000fe20000002400 */
[----:B------:R-:W-:Y:S02]  /*ac50*/  FMUL.FTZ R181, R12, c[0x0][0x320] ;  /* 0x0000c8000cb57a20 */ /* 0x000fe40000410000 */
[----:B------:R-:W-:Y:S01]  /*ac60*/  FMUL.FTZ R14, R14, c[0x0][0x320] ;  /* 0x0000c8000e0e7a20 */ /* 0x000fe20000410000 */
[----:B-1----:R-:W-:Y:S01]  /*ac70*/  FMNMX.FTZ R0, R165, R133, !PT ;  /* 0x00000085a5007209 */ /* 0x002fe20007810000 */
[----:B------:R-:W-:Y:S02]  /*ac80*/  FMUL.FTZ R15, R15, c[0x0][0x320] ;  /* 0x0000c8000f0f7a20 */ /* 0x000fe40000410000 */
[----:B------:R-:W-:Y:S02]  /*ac90*/  FMUL.FTZ R16, R16, c[0x0][0x320] ;  /* 0x0000c80010107a20 */ /* 0x000fe40000410000 */
[----:B------:R-:W-:Y:S01]  /*aca0*/  FMUL.FTZ R17, R17, c[0x0][0x320] ;  /* 0x0000c80011117a20 */ /* 0x000fe20000410000 */
[----:B------:R1:W-:Y:S01]  /*acb0*/  MUFU.TANH R182, R11 ;  /* 0x0000000b00b67308 */ /* 0x0003e20000002400 */
[----:B------:R-:W-:Y:S02]  /*acc0*/  FMUL.FTZ R18, R18, c[0x0][0x320] ;  /* 0x0000c80012127a20 */ /* 0x000fe40000410000 */
[----:B------:R-:W-:Y:S02]  /*acd0*/  FMUL.FTZ R20, R20, c[0x0][0x320] ;  /* 0x0000c80014147a20 */ /* 0x000fe40000410000 */
[----:B------:R-:W-:Y:S02]  /*ace0*/  FMUL.FTZ R19, R19, c[0x0][0x320] ;  /* 0x0000c80013137a20 */ /* 0x000fe40000410000 */
[----:B------:R-:W-:Y:S02]  /*acf0*/  FMUL.FTZ R21, R21, c[0x0][0x320] ;  /* 0x0000c80015157a20 */ /* 0x000fe40000410000 */
[----:B------:R-:W-:Y:S01]  /*ad00*/  FMUL.FTZ R22, R22, c[0x0][0x320] ;  /* 0x0000c80016167a20 */ /* 0x000fe20000410000 */
[----:B------:R-:W2:Y:S01]  /*ad10*/  MUFU.TANH R145, R145 ;  /* 0x0000009100917308 */ /* 0x000ea20000002400 */
[----:B------:R-:W-:Y:S02]  /*ad20*/  FMUL.FTZ R23, R23, c[0x0][0x320] ;  /* 0x0000c80017177a20 */ /* 0x000fe40000410000 */
[----:B------:R-:W-:Y:S02]  /*ad30*/  FMUL.FTZ R24, R24, c[0x0][0x320] ;  /* 0x0000c80018187a20 */ /* 0x000fe40000410000 */
[----:B------:R-:W-:Y:S02]  /*ad40*/  FMUL.FTZ R25, R25, c[0x0][0x320] ;  /* 0x0000c80019197a20 */ /* 0x000fe40000410000 */
[----:B------:R-:W-:Y:S02]  /*ad50*/  FMUL.FTZ R26, R26, c[0x0][0x320] ;  /* 0x0000c8001a1a7a20 */ /* 0x000fe40000410000 */
[----:B------:R-:W-:Y:S01]  /*ad60*/  FMUL.FTZ R27, R27, c[0x0][0x320] ;  /* 0x0000c8001b1b7a20 */ /* 0x000fe20000410000 */
[----:B------:R-:W3:Y:S01]  /*ad70*/  MUFU.TANH R166, R166 ;  /* 0x000000a600a67308 */ /* 0x000ee20000002400 */
[----:B-1----:R-:W1:Y:S01]  /*ad80*/  LDSM.16.M88.4 R8, [R190+0x11900] ;  /* 0x01190000be08783b */ /* 0x002e620000000200 */
[----:B------:R-:W-:Y:S08]  /*ad90*/  DEPBAR.LE SB0, 0x2 ;  /* 0x000080800000791a */ /* 0x000ff00000000000 */
[----:B------:R3:W-:Y:S01]  /*ada0*/  MUFU.TANH R179, R13 ;  /* 0x0000000d00b37308 */ /* 0x0007e20000002400 */
[----:B------:R-:W-:Y:S01]  /*adb0*/  BAR.SYNC.DEFER_BLOCKING 0x0 ;  /* 0x0000000000007b1d */ /* 0x000fe20000010000 */
[----:B--2---:R-:W-:Y:S02]  /*adc0*/  FMNMX.FTZ R0, R145, R0, !PT ;  /* 0x0000000091007209 */ /* 0x004fe40007810000 */
[----:B---3--:R-:W-:Y:S05]  /*add0*/  FMNMX.FTZ R13, R166, R3, !PT ;  /* 0x00000003a60d7209 */ /* 0x008fea0007810000 */
[----:B------:R-:W-:Y:S01]  /*ade0*/  LDSM.16.MT88.4 R140, [R134+UR4+0x2900] ;  /* 0x00290004868c783b */ /* 0x000fe20008004200 */
[----:B------:R-:W2:Y:S01]  /*adf0*/  MUFU.TANH R164, R164 ;  /* 0x000000a400a47308 */ /* 0x000ea20000002400 */
[C---:B-1----:R-:W-:Y:S09]  /*ae00*/  HMMA.16816.F32.BF16 R28, R172.reuse, R8, R28 ;  /* 0x00000008ac1c723c */ /* 0x042ff2000004181c */
[----:B------:R-:W1:Y:S01]  /*ae10*/  MUFU.TANH R167, R167 ;  /* 0x000000a700a77308 */ /* 0x000e620000002400 */
[----:B------:R-:W-:Y:S09]  /*ae20*/  HMMA.16816.F32.BF16 R32, R172, R10, R32 ;  /* 0x0000000aac20723c */ /* 0x000ff20000041820 */
[----:B------:R-:W3:Y:S03]  /*ae30*/  MUFU.TANH R181, R181 ;  /* 0x000000b500b57308 */ /* 0x000ee60000002400 */
[----:B--2---:R-:W-:Y:S04]  /*ae40*/  FMNMX.FTZ R13, R164, R13, !PT ;  /* 0x0000000da40d7209 */ /* 0x004fe80007810000 */
[----:B------:R-:W-:Y:S03]  /*ae50*/  FMNMX.FTZ R13, R218, R13, !PT ;  /* 0x0000000dda0d7209 */ /* 0x000fe60007810000 */
[----:B------:R-:W2:Y:S01]  /*ae60*/  MUFU.TANH R178, R14 ;  /* 0x0000000e00b27308 */ /* 0x000ea20000002400 */
[----:B------:R-:W-:Y:S01]  /*ae70*/  FMUL.FTZ R28, R28, c[0x0][0x320] ;  /* 0x0000c8001c1c7a20 */ /* 0x000fe20000410000 */
[----:B------:R-:W-:Y:S01]  /*ae80*/  FMNMX.FTZ R13, R182, R13, !PT ;  /* 0x0000000db60d7209 */ /* 0x000fe20007810000 */
[----:B------:R-:W-:Y:S01]  /*ae90*/  FMUL.FTZ R29, R29, c[0x0][0x320] ;  /* 0x0000c8001d1d7a20 */ /* 0x000fe20000410000 */
[----:B-1----:R-:W-:Y:S01]  /*aea0*/  FMNMX.FTZ R0, R167, R0, !PT ;  /* 0x00000000a7007209 */ /* 0x002fe20007810000 */
[----:B------:R-:W-:Y:S02]  /*aeb0*/  FMUL.FTZ R30, R30, c[0x0][0x320] ;  /* 0x0000c8001e1e7a20 */ /* 0x000fe40000410000 */
[----:B------:R-:W-:Y:S01]  /*aec0*/  FMUL.FTZ R31, R31, c[0x0][0x320] ;  /* 0x0000c8001f1f7a20 */ /* 0x000fe20000410000 */
[----:B------:R-:W-:Y:S01]  /*aed0*/  FMNMX.FTZ R0, R169, R0, !PT ;  /* 0x00000000a9007209 */ /* 0x000fe20007810000 */
[----:B------:R-:W-:Y:S01]  /*aee0*/  FMUL.FTZ R32, R32, c[0x0][0x320] ;  /* 0x0000c80020207a20 */ /* 0x000fe20000410000 */
[----:B------:R-:W1:Y:S01]  /*aef0*/  MUFU.TANH R176, R15 ;  /* 0x0000000f00b07308 */ /* 0x000e620000002400 */
[----:B------:R-:W-:Y:S02]  /*af00*/  FMUL.FTZ R33, R33, c[0x0][0x320] ;  /* 0x0000c80021217a20 */ /* 0x000fe40000410000 */
[----:B------:R-:W-:Y:S01]  /*af10*/  FMUL.FTZ R34, R34, c[0x0][0x320] ;  /* 0x0000c80022227a20 */ /* 0x000fe20000410000 */
[----:B---3--:R-:W-:Y:S01]  /*af20*/  FMNMX.FTZ R0, R181, R0, !PT ;  /* 0x00000000b5007209 */ /* 0x008fe20007810000 */
[----:B------:R-:W-:Y:S03]  /*af30*/  FMUL.FTZ R35, R35, c[0x0][0x320] ;  /* 0x0000c80023237a20 */ /* 0x000fe60000410000 */
[----:B------:R-:W-:Y:S02]  /*af40*/  FMNMX.FTZ R0, R179, R0, !PT ;  /* 0x00000000b3007209 */ /* 0x000fe40007810000 */
[----:B------:R-:W3:Y:S01]  /*af50*/  MUFU.TANH R177, R16 ;  /* 0x0000001000b17308 */ /* 0x000ee20000002400 */
[----:B--2---:R-:W-:Y:S09]  /*af60*/  FMNMX.FTZ R13, R178, R13, !PT ;  /* 0x0000000db20d7209 */ /* 0x004ff20007810000 */
[----:B------:R-:W2:Y:S01]  /*af70*/  MUFU.TANH R163, R17 ;  /* 0x0000001100a37308 */ /* 0x000ea20000002400 */
[----:B-1----:R-:W-:Y:S09]  /*af80*/  FMNMX.FTZ R13, R176, R13, !PT ;  /* 0x0000000db00d7209 */ /* 0x002ff20007810000 */
[----:B------:R-:W1:Y:S01]  /*af90*/  MUFU.TANH R180, R18 ;  /* 0x0000001200b47308 */ /* 0x000e620000002400 */
[----:B---3--:R-:W-:Y:S09]  /*afa0*/  FMNMX.FTZ R0, R177, R0, !PT ;  /* 0x00000000b1007209 */ /* 0x008ff20007810000 */
[----:B------:R-:W3:Y:S01]  /*afb0*/  MUFU.TANH R162, R19 ;  /* 0x0000001300a27308 */ /* 0x000ee20000002400 */
[----:B--2---:R-:W-:Y:S02]  /*afc0*/  FMNMX.FTZ R0, R163, R0, !PT ;  /* 0x00000000a3007209 */ /* 0x004fe40007810000 */
[----:B------:R-:W-:Y:S07]  /*afd0*/  IADD3 R17, R134, UR4, RZ ;  /* 0x0000000486117c10 */ /* 0x000fee000fffe0ff */
        /* <DEDUP_REMOVED lines=27> */
[----:B---3--:R-:W-:Y:S01]  /*b190*/  FMNMX.FTZ R13, R150, R13, !PT ;  /* 0x0000000d960d7209 */ /* 0x008fe20007810000 */
[----:B------:R-:W-:Y:S08]  /*b1a0*/  LDSM.16.MT88.4 R28, [R134+UR4+0x100] ;  /* 0x00010004861c783b */ /* 0x000ff00008004200 */
        /* <DEDUP_REMOVED lines=11> */
[----:B------:R-:W-:Y:S01]  /*b260*/  LDSM.16.MT88.4 R12, [R135+UR4+0x100] ;  /* 0x00010004870c783b */ /* 0x000fe20008004200 */
[----:B-1----:R-:W-:Y:S07]  /*b270*/  FMNMX.FTZ R2, R11, R2, !PT ;  /* 0x000000020b027209 */ /* 0x002fee0007810000 */
[----:B------:R-:W1:Y:S01]  /*b280*/  SHFL.BFLY PT, R0, R9, 0x1, 0x1f ;  /* 0x0c201f0009007f89 */ /* 0x000e6200000e0000 */
[C---:B------:R-:W-:Y:S02]  /*b290*/  FADD.FTZ R4, -R2.reuse, R133 ;  /* 0x0000008502047221 */ /* 0x040fe40000010100 */
[----:B------:R-:W-:Y:S02]  /*b2a0*/  FMUL.FTZ R148, R2, c[0x0][0x2d0] ;  /* 0x0000b40002947a20 */ /* 0x000fe40000410000 */
[----:B------:R-:W-:Y:S02]  /*b2b0*/  FMUL.FTZ R132, R4, c[0x0][0x2d0] ;  /* 0x0000b40004847a20 */ /* 0x000fe40000410000 */
[--C-:B------:R-:W-:Y:S02]  /*b2c0*/  FFMA.FTZ R171, R145, c[0x0][0x2d0], -R148.reuse ;  /* 0x0000b40091ab7a23 */ /* 0x100fe40000010894 */
[--C-:B------:R-:W-:Y:S02]  /*b2d0*/  FFMA.FTZ R172, R165, c[0x0][0x2d0], -R148.reuse ;  /* 0x0000b400a5ac7a23 */ /* 0x100fe40000010894 */
[--C-:B------:R-:W-:Y:S01]  /*b2e0*/  FFMA.FTZ R170, R167, c[0x0][0x2d0], -R148.reuse ;  /* 0x0000b400a7aa7a23 */ /* 0x100fe20000010894 */
[----:B------:R-:W2:Y:S01]  /*b2f0*/  MUFU.EX2 R132, R132 ;  /* 0x0000008400847308 */ /* 0x000ea20000000800 */
[--C-:B------:R-:W-:Y:S02]  /*b300*/  FFMA.FTZ R169, R169, c[0x0][0x2d0], -R148.reuse ;  /* 0x0000b400a9a97a23 */ /* 0x100fe40000010894 */
[--C-:B------:R-:W-:Y:S02]  /*b310*/  FFMA.FTZ R219, R155, c[0x0][0x2d0], -R148.reuse ;  /* 0x0000b4009bdb7a23 */ /* 0x100fe40000010894 */
[--C-:B------:R-:W-:Y:S02]  /*b320*/  FFMA.FTZ R222, R153, c[0x0][0x2d0], -R148.reuse ;  /* 0x0000b40099de7a23 */ /* 0x100fe40000010894 */
[--C-:B------:R-:W-:Y:S01]  /*b330*/  FFMA.FTZ R223, R151, c[0x0][0x2d0], -R148.reuse ;  /* 0x0000b40097df7a23 */ /* 0x100fe20000010894 */
[----:B-1----:R-:W-:Y:S02]  /*b340*/  FMNMX.FTZ R0, R9, R0, !PT ;  /* 0x0000000009007209 */ /* 0x002fe40007810000 */
[----:B------:R-:W-:Y:S01]  /*b350*/  MUFU.EX2 R172, R172 ;  /* 0x000000ac00ac7308 */ /* 0x000fe20000000800 */
[----:B------:R-:W-:Y:S01]  /*b360*/  IADD3 R9, R135, UR4, RZ ;  /* 0x0000000487097c10 */ /* 0x000fe2000fffe0ff */
[--C-:B------:R-:W-:Y:S02]  /*b370*/  FFMA.FTZ R226, R149, c[0x0][0x2d0], -R148.reuse ;  /* 0x0000b40095e27a23 */ /* 0x100fe40000010894 */
[----:B------:R-:W-:Y:S01]  /*b380*/  FMUL.FTZ R145, R0, c[0x0][0x2d0] ;  /* 0x0000b40000917a20 */ /* 0x000fe20000410000 */
[----:B------:R-:W-:Y:S01]  /*b390*/  IADD3 R133, R188, R9, RZ ;  /* 0x00000009bc857210 */ /* 0x000fe20007ffe0ff */
[----:B------:R-:W-:Y:S02]  /*b3a0*/  FADD.FTZ R4, -R0, R3 ;  /* 0x0000000300047221 */ /* 0x000fe40000010100 */
[--C-:B------:R-:W-:Y:S02]  /*b3b0*/  FFMA.FTZ R168, R166, c[0x0][0x2d0], -R145.reuse ;  /* 0x0000b400a6a87a23 */ /* 0x100fe40000010891 */
[--C-:B------:R-:W-:Y:S01]  /*b3c0*/  FFMA.FTZ R167, R164, c[0x0][0x2d0], -R145.reuse ;  /* 0x0000b400a4a77a23 */ /* 0x100fe20000010891 */
[----:B------:R-:W1:Y:S01]  /*b3d0*/  MUFU.EX2 R171, R171 ;  /* 0x000000ab00ab7308 */ /* 0x000e620000000800 */
[--C-:B------:R-:W-:Y:S01]  /*b3e0*/  FFMA.FTZ R166, R218, c[0x0][0x2d0], -R145.reuse ;  /* 0x0000b400daa67a23 */ /* 0x100fe20000010891 */
[----:B------:R-:W3:Y:S01]  /*b3f0*/  LDSM.16.MT88.4 R20, [R133+0x100] ;  /* 0x000100008514783b */ /* 0x000ee20000004200 */
[--C-:B------:R-:W-:Y:S01]  /*b400*/  FFMA.FTZ R165, R182, c[0x0][0x2d0], -R145.reuse ;  /* 0x0000b400b6a57a23 */ /* 0x100fe20000010891 */
[----:B------:R-:W-:Y:S01]  /*b410*/  IADD3 R164, R188, R17, RZ ;  /* 0x00000011bca47210 */ /* 0x000fe20007ffe0ff */
[----:B------:R-:W-:Y:S02]  /*b420*/  FMUL.FTZ R3, R4, c[0x0][0x2d0] ;  /* 0x0000b40004037a20 */ /* 0x000fe40000410000 */
[C---:B--2---:R-:W-:Y:S02]  /*b430*/  FMUL.FTZ R4, R132.reuse, R128 ;  /* 0x0000008084047220 */ /* 0x044fe40000410000 */
[C---:B------:R-:W-:Y:S01]  /*b440*/  FMUL.FTZ R5, R132.reuse, R129 ;  /* 0x0000008184057220 */ /* 0x040fe20000410000 */
[----:B------:R-:W-:Y:S01]  /*b450*/  MUFU.EX2 R170, R170 ;  /* 0x000000aa00aa7308 */ /* 0x000fe20000000800 */
[C---:B------:R-:W-:Y:S01]  /*b460*/  FMUL.FTZ R8, R132.reuse, R124 ;  /* 0x0000007c84087220 */ /* 0x040fe20000410000 */
[----:B------:R-:W-:Y:S01]  /*b470*/  LDSM.16.MT88.4 R136, [R133+0x2900] ;  /* 0x002900008588783b */ /* 0x000fe20000004200 */
[C---:B------:R-:W-:Y:S02]  /*b480*/  FMUL.FTZ R9, R132.reuse, R125 ;  /* 0x0000007d84097220 */ /* 0x040fe40000410000 */
[C---:B------:R-:W-:Y:S02]  /*b490*/  FMUL.FTZ R16, R132.reuse, R116 ;  /* 0x0000007484107220 */ /* 0x040fe40000410000 */
[C---:B------:R-:W-:Y:S02]  /*b4a0*/  FMUL.FTZ R17, R132.reuse, R117 ;  /* 0x0000007584117220 */ /* 0x040fe40000410000 */
[C---:B------:R-:W-:Y:S01]  /*b4b0*/  FMUL.FTZ R24, R132.reuse, R108 ;  /* 0x0000006c84187220 */ /* 0x040fe20000410000 */
[----:B------:R-:W2:Y:S01]  /*b4c0*/  MUFU.EX2 R3, R3 ;  /* 0x0000000300037308 */ /* 0x000ea20000000800 */
[C---:B------:R-:W-:Y:S02]  /*b4d0*/  FMUL.FTZ R25, R132.reuse, R109 ;  /* 0x0000006d84197220 */ /* 0x040fe40000410000 */
[C---:B------:R-:W-:Y:S01]  /*b4e0*/  FMUL.FTZ R32, R132.reuse, R100 ;  /* 0x0000006484207220 */ /* 0x040fe20000410000 */
[----:B-1----:R-:W-:Y:S01]  /*b4f0*/  F2FP.BF16.PACK_AB R128, R171, R172 ;  /* 0x000000acab80723e */ /* 0x002fe200000010ff */
[----:B------:R-:W-:Y:S02]  /*b500*/  FMUL.FTZ R33, R132, R101 ;  /* 0x0000006584217220 */ /* 0x000fe40000410000 */
[--C-:B------:R-:W-:Y:S02]  /*b510*/  FFMA.FTZ R182, R159, c[0x0][0x2d0], -R148.reuse ;  /* 0x0000b4009fb67a23 */ /* 0x100fe40000010894 */
[--C-:B------:R-:W-:Y:S01]  /*b520*/  FFMA.FTZ R183, R160, c[0x0][0x2d0], -R145.reuse ;  /* 0x0000b400a0b77a23 */ /* 0x100fe20000010891 */
[----:B------:R-:W1:Y:S01]  /*b530*/  MUFU.EX2 R169, R169 ;  /* 0x000000a900a97308 */ /* 0x000e620000000800 */
[--C-:B------:R-:W-:Y:S02]  /*b540*/  FFMA.FTZ R190, R158, c[0x0][0x2d0], -R145.reuse ;  /* 0x0000b4009ebe7a23 */ /* 0x100fe40000010891 */
[--C-:B------:R-:W-:Y:S02]  /*b550*/  FFMA.FTZ R218, R157, c[0x0][0x2d0], -R148.reuse ;  /* 0x0000b4009dda7a23 */ /* 0x100fe40000010894 */
[--C-:B------:R-:W-:Y:S02]  /*b560*/  FFMA.FTZ R220, R156, c[0x0][0x2d0], -R145.reuse ;  /* 0x0000b4009cdc7a23 */ /* 0x100fe40000010891 */
[----:B------:R-:W-:Y:S01]  /*b570*/  LDSM.16.MT88.4 R156, [R164+0x3900] ;  /* 0x00390000a49c783b */ /* 0x000fe20000004200 */
[--C-:B------:R-:W-:Y:S02]  /*b580*/  FFMA.FTZ R221, R154, c[0x0][0x2d0], -R145.reuse ;  /* 0x0000b4009add7a23 */ /* 0x100fe40000010891 */
[----:B------:R-:W-:Y:S01]  /*b590*/  MUFU.EX2 R168, R168 ;  /* 0x000000a800a87308 */ /* 0x000fe20000000800 */
[--C-:B------:R-:W-:Y:S02]  /*b5a0*/  FFMA.FTZ R224, R152, c[0x0][0x2d0], -R145.reuse ;  /* 0x0000b40098e07a23 */ /* 0x100fe40000010891 */
[--C-:B------:R-:W-:Y:S02]  /*b5b0*/  FFMA.FTZ R225, R150, c[0x0][0x2d0], -R145.reuse ;  /* 0x0000b40096e17a23 */ /* 0x100fe40000010891 */
[C---:B--2---:R-:W-:Y:S01]  /*b5c0*/  FMUL.FTZ R6, R3.reuse, R130 ;  /* 0x0000008203067220 */ /* 0x044fe20000410000 */
[----:B------:R-:W-:Y:S01]  /*b5d0*/  LDSM.16.MT88.4 R152, [R134+UR4+0x3900] ;  /* 0x003900048698783b */ /* 0x000fe20008004200 */
[C---:B------:R-:W-:Y:S02]  /*b5e0*/  FMUL.FTZ R7, R3.reuse, R131 ;  /* 0x0000008303077220 */ /* 0x040fe40000410000 */
[C---:B------:R-:W-:Y:S01]  /*b5f0*/  FMUL.FTZ R10, R3.reuse, R126 ;  /* 0x0000007e030a7220 */ /* 0x040fe20000410000 */
[----:B------:R-:W2:Y:S01]  /*b600*/  MUFU.EX2 R167, R167 ;  /* 0x000000a700a77308 */ /* 0x000ea20000000800 */
[C---:B------:R-:W-:Y:S02]  /*b610*/  FMUL.FTZ R11, R3.reuse, R127 ;  /* 0x0000007f030b7220 */ /* 0x040fe40000410000 */
[----:B------:R-:W-:Y:S01]  /*b620*/  FMUL.FTZ R18, R3, R118 ;  /* 0x0000007603127220 */ /* 0x000fe20000410000 */
[----:B-1----:R-:W-:Y:S01]  /*b630*/  F2FP.BF16.PACK_AB R130, R169, R170 ;  /* 0x000000aaa982723e */ /* 0x002fe200000010ff */
[C---:B------:R-:W-:Y:S01]  /*b640*/  FMUL.FTZ R19, R3.reuse, R119 ;  /* 0x0000007703137220 */ /* 0x040fe20000410000 */
[----:B------:R-:W-:Y:S01]  /*b650*/  LDSM.16.MT88.4 R124, [R135+UR4+0x2900] ;  /* 0x00290004877c783b */ /* 0x000fe20008004200 */
[C---:B------:R-:W-:Y:S02]  /*b660*/  FMUL.FTZ R26, R3.reuse, R110 ;  /* 0x0000006e031a7220 */ /* 0x040fe40000410000 */
[C---:B------:R-:W-:Y:S01]  /*b670*/  FMUL.FTZ R27, R3.reuse, R111 ;  /* 0x0000006f031b7220 */ /* 0x040fe20000410000 */
[----:B------:R-:W-:Y:S01]  /*b680*/  MUFU.EX2 R166, R166 ;  /* 0x000000a600a67308 */ /* 0x000fe20000000800 */
[C---:B------:R-:W-:Y:S02]  /*b690*/  FMUL.FTZ R34, R3.reuse, R102 ;  /* 0x0000006603227220 */ /* 0x040fe40000410000 */
[C---:B------:R-:W-:Y:S01]  /*b6a0*/  FMUL.FTZ R35, R3.reuse, R103 ;  /* 0x0000006703237220 */ /* 0x040fe20000410000 */
[----:B------:R-:W-:Y:S01]  /*b6b0*/  LDSM.16.MT88.4 R108, [R164+0x2100] ;  /* 0x00210000a46c783b */ /* 0x000fe20000004200 */
[--C-:B------:R-:W-:Y:S02]  /*b6c0*/  FFMA.FTZ R228, R146, c[0x0][0x2d0], -R145.reuse ;  /* 0x0000b40092e47a23 */ /* 0x100fe40000010891 */
[C---:B------:R-:W-:Y:S02]  /*b6d0*/  FMUL.FTZ R36, R132.reuse, R36 ;  /* 0x0000002484247220 */ /* 0x040fe40000410000 */
[C---:B------:R-:W-:Y:S01]  /*b6e0*/  FMUL.FTZ R37, R132.reuse, R37 ;  /* 0x0000002584257220 */ /* 0x040fe20000410000 */
[----:B------:R-:W1:Y:S01]  /*b6f0*/  MUFU.EX2 R165, R165 ;  /* 0x000000a500a57308 */ /* 0x000e620000000800 */
[C---:B------:R-:W-:Y:S01]  /*b700*/  FMUL.FTZ R38, R3.reuse, R38 ;  /* 0x0000002603267220 */ /* 0x040fe20000410000 */
[----:B------:R-:W-:Y:S01]  /*b710*/  LDSM.16.MT88.4 R100, [R134+UR4+0x2100] ;  /* 0x002100048664783b */ /* 0x000fe20008004200 */
[----:B------:R-:W-:Y:S01]  /*b720*/  FMUL.FTZ R39, R3, R39 ;  /* 0x0000002703277220 */ /* 0x000fe20000410000 */
[----:B--2---:R-:W-:Y:S01]  /*b730*/  F2FP.BF16.PACK_AB R129, R167, R168 ;  /* 0x000000a8a781723e */ /* 0x004fe200000010ff */
[C---:B------:R-:W-:Y:S02]  /*b740*/  FMUL.FTZ R40, R132.reuse, R40 ;  /* 0x0000002884287220 */ /* 0x040fe40000410000 */
[C---:B------:R-:W-:Y:S02]  /*b750*/  FMUL.FTZ R41, R132.reuse, R41 ;  /* 0x0000002984297220 */ /* 0x040fe40000410000 */
[C---:B------:R-:W-:Y:S01]  /*b760*/  FMUL.FTZ R42, R3.reuse, R42 ;  /* 0x0000002a032a7220 */ /* 0x040fe20000410000 */
[----:B------:R-:W-:Y:S01]  /*b770*/  LDSM.16.MT88.4 R116, [R134+UR4+0x900] ;  /* 0x000900048674783b */ /* 0x000fe20008004200 */
[C---:B------:R-:W-:Y:S01]  /*b780*/  FMUL.FTZ R43, R3.reuse, R43 ;  /* 0x0000002b032b7220 */ /* 0x040fe20000410000 */
[----:B------:R-:W-:Y:S01]  /*b790*/  MUFU.EX2 R182, R182 ;  /* 0x000000b600b67308 */ /* 0x000fe20000000800 */
[C---:B------:R-:W-:Y:S02]  /*b7a0*/  FMUL.FTZ R44, R132.reuse, R44 ;  /* 0x0000002c842c7220 */ /* 0x040fe40000410000 */
[C---:B------:R-:W-:Y:S02]  /*b7b0*/  FMUL.FTZ R45, R132.reuse, R45 ;  /* 0x0000002d842d7220 */ /* 0x040fe40000410000 */
[C---:B------:R-:W-:Y:S02]  /*b7c0*/  FMUL.FTZ R46, R3.reuse, R46 ;  /* 0x0000002e032e7220 */ /* 0x040fe40000410000 */
[----:B------:R-:W-:Y:S02]  /*b7d0*/  FMUL.FTZ R47, R3, R47 ;  /* 0x0000002f032f7220 */ /* 0x000fe40000410000 */
[C---:B------:R-:W-:Y:S01]  /*b7e0*/  FMUL.FTZ R48, R132.reuse, R48 ;  /* 0x0000003084307220 */ /* 0x040fe20000410000 */
[----:B------:R-:W-:Y:S01]  /*b7f0*/  MUFU.EX2 R183, R183 ;  /* 0x000000b700b77308 */ /* 0x000fe20000000800 */
[C---:B------:R-:W-:Y:S01]  /*b800*/  FMUL.FTZ R49, R132.reuse, R49 ;  /* 0x0000003184317220 */ /* 0x040fe20000410000 */
[----:B-1----:R-:W-:Y:S01]  /*b810*/  F2FP.BF16.PACK_AB R131, R165, R166 ;  /* 0x000000a6a583723e */ /* 0x002fe200000010ff */
[C---:B------:R-:W-:Y:S02]  /*b820*/  FMUL.FTZ R50, R3.reuse, R50 ;  /* 0x0000003203327220 */ /* 0x040fe40000410000 */
[C---:B------:R-:W-:Y:S02]  /*b830*/  FMUL.FTZ R51, R3.reuse, R51 ;  /* 0x0000003303337220 */ /* 0x040fe40000410000 */
[C---:B------:R-:W-:Y:S02]  /*b840*/  FMUL.FTZ R52, R132.reuse, R52 ;  /* 0x0000003484347220 */ /* 0x040fe40000410000 */
[C---:B------:R-:W-:Y:S01]  /*b850*/  HMMA.16816.F32.BF16 R4, R128.reuse, R12, R4 ;  /* 0x0000000c8004723c */ /* 0x040fe20000041804 */
[----:B------:R-:W-:Y:S04]  /*b860*/  MUFU.EX2 R190, R190 ;  /* 0x000000be00be7308 */ /* 0x000fe80000000800 */
[C---:B------:R-:W-:Y:S02]  /*b870*/  FMUL.FTZ R53, R132.reuse, R53 ;  /* 0x0000003584357220 */ /* 0x040fe40000410000 */
[C---:B------:R-:W-:Y:S01]  /*b880*/  FMUL.FTZ R12, R132.reuse, R120 ;  /* 0x00000078840c7220 */ /* 0x040fe20000410000 */
[C---:B------:R-:W-:Y:S03]  /*b890*/  HMMA.16816.F32.BF16 R8, R128.reuse, R14, R8 ;  /* 0x0000000e8008723c */ /* 0x040fe60000041808 */
[----:B------:R-:W-:Y:S01]  /*b8a0*/  MUFU.EX2 R218, R218 ;  /* 0x000000da00da7308 */ /* 0x000fe20000000800 */
[C---:B------:R-:W-:Y:S02]  /*b8b0*/  FMUL.FTZ R13, R132.reuse, R121 ;  /* 0x00000079840d7220 */ /* 0x040fe40000410000 */
[C---:B------:R-:W-:Y:S02]  /*b8c0*/  FMUL.FTZ R54, R3.reuse, R54 ;  /* 0x0000003603367220 */ /* 0x040fe40000410000 */
[C---:B------:R-:W-:Y:S04]  /*b8d0*/  FMUL.FTZ R14, R3.reuse, R122 ;  /* 0x0000007a030e7220 */ /* 0x040fe80000410000 */
[C---:B------:R-:W-:Y:S01]  /*b8e0*/  FMUL.FTZ R15, R3.reuse, R123 ;  /* 0x0000007b030f7220 */ /* 0x040fe20000410000 */
[----:B------:R-:W-:Y:S01]  /*b8f0*/  MUFU.EX2 R219, R219 ;  /* 0x000000db00db7308 */ /* 0x000fe20000000800 */
[----:B------:R-:W1:Y:S01]  /*b900*/  LDSM.16.MT88.4 R120, [R164+0x100] ;  /* 0x00010000a478783b */ /* 0x000e620000004200 */
[C---:B------:R-:W-:Y:S02]  /*b910*/  FMUL.FTZ R55, R3.reuse, R55 ;  /* 0x0000003703377220 */ /* 0x040fe40000410000 */
[C---:B------:R-:W-:Y:S02]  /*b920*/  FMUL.FTZ R56, R132.reuse, R56 ;  /* 0x0000003884387220 */ /* 0x040fe40000410000 */
[C---:B---3--:R-:W-:Y:S03]  /*b930*/  HMMA.16816.F32.BF16 R12, R128.reuse, R20, R12 ;  /* 0x00000014800c723c */ /* 0x048fe6000004180c */
[C---:B------:R-:W-:Y:S01]  /*b940*/  FMUL.FTZ R57, R132.reuse, R57 ;  /* 0x0000003984397220 */ /* 0x040fe20000410000 */
[----:B------:R-:W-:Y:S01]  /*b950*/  MUFU.EX2 R220, R220 ;  /* 0x000000dc00dc7308 */ /* 0x000fe20000000800 */
[C---:B------:R-:W-:Y:S02]  /*b960*/  FMUL.FTZ R58, R3.reuse, R58 ;  /* 0x0000003a033a7220 */ /* 0x040fe40000410000 */
[C---:B------:R-:W-:Y:S01]  /*b970*/  FMUL.FTZ R20, R132.reuse, R112 ;  /* 0x0000007084147220 */ /* 0x040fe20000410000 */
[C---:B------:R-:W-:Y:S04]  /*b980*/  HMMA.16816.F32.BF16 R16, R128.reuse, R22, R16 ;  /* 0x000000168010723c */ /* 0x040fe80000041810 */
[C---:B------:R-:W-:Y:S02]  /*b990*/  FMUL.FTZ R21, R132.reuse, R113 ;  /* 0x0000007184157220 */ /* 0x040fe40000410000 */
[C---:B------:R-:W-:Y:S01]  /*b9a0*/  FMUL.FTZ R59, R3.reuse, R59 ;  /* 0x0000003b033b7220 */ /* 0x040fe20000410000 */
[----:B------:R-:W-:Y:S01]  /*b9b0*/  MUFU.EX2 R221, R221 ;  /* 0x000000dd00dd7308 */ /* 0x000fe20000000800 */
[C---:B------:R-:W-:Y:S04]  /*b9c0*/  FMUL.FTZ R22, R3.reuse, R114 ;  /* 0x0000007203167220 */ /* 0x040fe80000410000 */
[C---:B------:R-:W-:Y:S02]  /*b9d0*/  FMUL.FTZ R23, R3.reuse, R115 ;  /* 0x0000007303177220 */ /* 0x040fe40000410000 */
[----:B------:R-:W2:Y:S01]  /*b9e0*/  LDSM.16.MT88.4 R112, [R135+UR4+0x2100] ;  /* 0x002100048770783b */ /* 0x000ea20008004200 */
        /* <DEDUP_REMOVED lines=14> */
[----:B------:R-:W3:Y:S01]  /*bad0*/  LDSM.16.MT88.4 R104, [R133+0x2100] ;  /* 0x002100008568783b */ /* 0x000ee20000004200 */
[C---:B------:R-:W-:Y:S02]  /*bae0*/  FMUL.FTZ R65, R132.reuse, R65 ;  /* 0x0000004184417220 */ /* 0x040fe40000410000 */
[C---:B------:R-:W-:Y:S02]  /*baf0*/  FMUL.FTZ R66, R3.reuse, R66 ;  /* 0x0000004203427220 */ /* 0x040fe40000410000 */
[C---:B-1----:R-:W-:Y:S02]  /*bb00*/  HMMA.16816.F32.BF16 R28, R128.reuse, R120, R28 ;  /* 0x00000078801c723c */ /* 0x042fe4000004181c */
        /* <DEDUP_REMOVED lines=9> */
[C---:B--2---:R-:W-:Y:S04]  /*bba0*/  HMMA.16816.F32.BF16 R36, R128.reuse, R112, R36 ;  /* 0x000000708024723c */ /* 0x044fe80000041824 */
        /* <DEDUP_REMOVED lines=8> */
[C---:B---3--:R-:W-:Y:S03]  /*bc30*/  HMMA.16816.F32.BF16 R44, R128.reuse, R104, R44 ;  /* 0x00000068802c723c */ /* 0x048fe6000004182c */
[----:B------:R-:W-:Y:S02]  /*bc40*/  FMUL.FTZ R85, R132, R85 ;  /* 0x0000005584557220 */ /* 0x000fe40000410000 */
[C---:B------:R-:W-:Y:S02]  /*bc50*/  FMUL.FTZ R86, R3.reuse, R86 ;  /* 0x0000005603567220 */ /* 0x040fe40000410000 */
[----:B------:R-:W-:Y:S01]  /*bc60*/  FMUL.FTZ R87, R3, R87 ;  /* 0x0000005703577220 */ /* 0x000fe20000410000 */
[C---:B------:R-:W-:Y:S01]  /*bc70*/  HMMA.16816.F32.BF16 R48, R128.reuse, R106, R48 ;  /* 0x0000006a8030723c */ /* 0x040fe20000041830 */
[----:B------:R-:W1:Y:S03]  /*bc80*/  LDSM.16.MT88.4 R104, [R135+UR4+0x4100] ;  /* 0x004100048768783b */ /* 0x000e660008004200 */
[--C-:B------:R-:W-:Y:S02]  /*bc90*/  FFMA.FTZ R173, R181, c[0x0][0x2d0], -R148.reuse ;  /* 0x0000b400b5ad7a23 */ /* 0x100fe40000010894 */
[--C-:B------:R-:W-:Y:S02]  /*bca0*/  FFMA.FTZ R181, R161, c[0x0][0x2d0], -R148.reuse ;  /* 0x0000b400a1b57a23 */ /* 0x100fe40000010894 */
[C---:B------:R-:W-:Y:S02]  /*bcb0*/  HMMA.16816.F32.BF16 R52, R128.reuse, R100, R52 ;  /* 0x000000648034723c */ /* 0x040fe40000041834 */
[----:B------:R-:W-:Y:S02]  /*bcc0*/  MUFU.EX2 R173, R173 ;  /* 0x000000ad00ad7308 */ /* 0x000fe40000000800 */
[--C-:B------:R-:W-:Y:S02]  /*bcd0*/  FFMA.FTZ R174, R179, c[0x0][0x2d0], -R148.reuse ;  /* 0x0000b400b3ae7a23 */ /* 0x100fe40000010894 */
[--C-:B------:R-:W-:Y:S02]  /*bce0*/  FFMA.FTZ R175, R178, c[0x0][0x2d0], -R145.reuse ;  /* 0x0000b400b2af7a23 */ /* 0x100fe40000010891 */
[C---:B------:R-:W-:Y:S01]  /*bcf0*/  HMMA.16816.F32.BF16 R56, R128.reuse, R102, R56 ;  /* 0x000000668038723c */ /* 0x040fe20000041838 */
[----:B------:R-:W2:Y:S03]  /*bd00*/  LDSM.16.MT88.4 R100, [R133+0x4100] ;  /* 0x004100008564783b */ /* 0x000ea60000004200 */
[--C-:B------:R-:W-:Y:S01]  /*bd10*/  FFMA.FTZ R178, R163, c[0x0][0x2d0], -R148.reuse ;  /* 0x0000b400a3b27a23 */ /* 0x100fe20000010894 */
[----:B------:R-:W3:Y:S01]  /*bd20*/  MUFU.EX2 R174, R174 ;  /* 0x000000ae00ae7308 */ /* 0x000ee20000000800 */
[--C-:B------:R-:W-:Y:S02]  /*bd30*/  FFMA.FTZ R176, R176, c[0x0][0x2d0], -R145.reuse ;  /* 0x0000b400b0b07a23 */ /* 0x100fe40000010891 */
[C---:B------:R-:W-:Y:S04]  /*bd40*/  HMMA.16816.F32.BF16 R60, R128.reuse, R108, R60 ;  /* 0x0000006c803c723c */ /* 0x040fe8000004183c */
[--C-:B------:R-:W-:Y:S02]  /*bd50*/  FFMA.FTZ R177, R177, c[0x0][0x2d0], -R148.reuse ;  /* 0x0000b400b1b17a23 */ /* 0x100fe40000010894 */
[----:B------:R-:W-:Y:S01]  /*bd60*/  FFMA.FTZ R148, R147, c[0x0][0x2d0], -R148 ;  /* 0x0000b40093947a23 */ /* 0x000fe20000010894 */
[----:B------:R-:W-:Y:S01]  /*bd70*/  MUFU.EX2 R175, R175 ;  /* 0x000000af00af7308 */ /* 0x000fe20000000800 */
[C---:B------:R-:W-:Y:S01]  /*bd80*/  HMMA.16816.F32.BF16 R64, R128.reuse, R110, R64 ;  /* 0x0000006e8040723c */ /* 0x040fe20000041840 */
[----:B------:R-:W4:Y:S03]  /*bd90*/  LDSM.16.MT88.4 R108, [R134+UR4+0x4100] ;  /* 0x00410004866c783b */ /* 0x000f260008004200 */
[--C-:B------:R-:W-:Y:S02]  /*bda0*/  FFMA.FTZ R179, R180, c[0x0][0x2d0], -R145.reuse ;  /* 0x0000b400b4b37a23 */ /* 0x100fe40000010891 */
[--C-:B------:R-:W-:Y:S02]  /*bdb0*/  FFMA.FTZ R180, R162, c[0x0][0x2d0], -R145.reuse ;  /* 0x0000b400a2b47a23 */ /* 0x100fe40000010891 */
[----:B------:R-:W-:Y:S01]  /*bdc0*/  FFMA.FTZ R145, R144, c[0x0][0x2d0], -R145 ;  /* 0x0000b40090917a23 */ /* 0x000fe20000010891 */
[C---:B-1----:R-:W-:Y:S01]  /*bdd0*/  HMMA.16816.F32.BF16 R68, R128.reuse, R104, R68 ;  /* 0x000000688044723c */ /* 0x042fe20000041844 */
[----:B------:R-:W-:Y:S01]  /*bde0*/  LDSM.16.MT88.4 R160, [R135+UR4+0x5900] ;  /* 0x0059000487a0783b */ /* 0x000fe20008004200 */
[----:B------:R1:W-:Y:S01]  /*bdf0*/  MUFU.EX2 R227, R148 ;  /* 0x0000009400e37308 */ /* 0x0003e20000000800 */
[C---:B------:R-:W-:Y:S02]  /*be00*/  FMUL.FTZ R88, R132.reuse, R88 ;  /* 0x0000005884587220 */ /* 0x040fe40000410000 */
[C---:B------:R-:W-:Y:S02]  /*be10*/  FMUL.FTZ R89, R132.reuse, R89 ;  /* 0x0000005984597220 */ /* 0x040fe40000410000 */
[C---:B------:R-:W-:Y:S01]  /*be20*/  FMUL.FTZ R90, R3.reuse, R90 ;  /* 0x0000005a035a7220 */ /* 0x040fe20000410000 */
[C---:B------:R-:W-:Y:S01]  /*be30*/  HMMA.16816.F32.BF16 R72, R128.reuse, R106, R72 ;  /* 0x0000006a8048723c */ /* 0x040fe20000041848 */
[----:B------:R-:W5:Y:S03]  /*be40*/  LDSM.16.MT88.4 R104, [R164+0x4100] ;  /* 0x00410000a468783b */ /* 0x000f660000004200 */
[C---:B------:R-:W-:Y:S01]  /*be50*/  FMUL.FTZ R76, R132.reuse, R76 ;  /* 0x0000004c844c7220 */ /* 0x040fe20000410000 */
[----:B------:R-:W4:Y:S01]  /*be60*/  MUFU.EX2 R176, R176 ;  /* 0x000000b000b07308 */ /* 0x000f220000000800 */
[C---:B------:R-:W-:Y:S02]  /*be70*/  FMUL.FTZ R77, R132.reuse, R77 ;  /* 0x0000004d844d7220 */ /* 0x040fe40000410000 */
[C---:B------:R-:W-:Y:S04]  /*be80*/  FMUL.FTZ R78, R3.reuse, R78 ;  /* 0x0000004e034e7220 */ /* 0x040fe80000410000 */
[C---:B------:R-:W-:Y:S02]  /*be90*/  FMUL.FTZ R79, R3.reuse, R79 ;  /* 0x0000004f034f7220 */ /* 0x040fe40000410000 */
[C---:B------:R-:W-:Y:S01]  /*bea0*/  FMUL.FTZ R91, R3.reuse, R91 ;  /* 0x0000005b035b7220 */ /* 0x040fe20000410000 */
[----:B------:R5:W-:Y:S01]  /*beb0*/  MUFU.EX2 R229, R145 ;  /* 0x0000009100e57308 */ /* 0x000be20000000800 */
[C---:B------:R-:W-:Y:S01]  /*bec0*/  FMUL.FTZ R92, R132.reuse, R92 ;  /* 0x0000005c845c7220 */ /* 0x040fe20000410000 */
[----:B-1----:R-:W-:Y:S02]  /*bed0*/  LDSM.16.MT88.4 R148, [R133+0x3900] ;  /* 0x003900008594783b */ /* 0x002fe40000004200 */
[C---:B--2---:R-:W-:Y:S03]  /*bee0*/  HMMA.16816.F32.BF16 R76, R128.reuse, R100, R76 ;  /* 0x00000064804c723c */ /* 0x044fe6000004184c */
[C---:B------:R-:W-:Y:S02]  /*bef0*/  FMUL.FTZ R80, R132.reuse, R80 ;  /* 0x0000005084507220 */ /* 0x040fe40000410000 */
[----:B------:R-:W-:Y:S01]  /*bf00*/  FMUL.FTZ R81, R132, R81 ;  /* 0x0000005184517220 */ /* 0x000fe20000410000 */
[----:B------:R-:W-:Y:S01]  /*bf10*/  MUFU.EX2 R177, R177 ;  /* 0x000000b100b17308 */ /* 0x000fe20000000800 */
[C---:B------:R-:W-:Y:S01]  /*bf20*/  FMUL.FTZ R82, R3.reuse, R82 ;  /* 0x0000005203527220 */ /* 0x040fe20000410000 */
[----:B---3--:R-:W-:Y:S01]  /*bf30*/  F2FP.BF16.PACK_AB R100, R174, R173 ;  /* 0x000000adae64723e */ /* 0x008fe200000010ff */
[C---:B------:R-:W-:Y:S03]  /*bf40*/  FMUL.FTZ R83, R3.reuse, R83 ;  /* 0x0000005303537220 */ /* 0x040fe60000410000 */
[----:B------:R-:W-:Y:S01]  /*bf50*/  FMUL.FTZ R93, R132, R93 ;  /* 0x0000005d845d7220 */ /* 0x000fe20000410000 */
[----:B----4-:R-:W-:Y:S01]  /*bf60*/  F2FP.BF16.PACK_AB R101, R176, R175 ;  /* 0x000000afb065723e */ /* 0x010fe200000010ff */
[C---:B------:R-:W-:Y:S02]  /*bf70*/  FMUL.FTZ R94, R3.reuse, R94 ;  /* 0x0000005e035e7220 */ /* 0x040fe40000410000 */
[C---:B------:R-:W-:Y:S01]  /*bf80*/  HMMA.16816.F32.BF16 R80, R128.reuse, R102, R80 ;  /* 0x000000668050723c */ /* 0x040fe20000041850 */
[----:B------:R-:W1:Y:S02]  /*bf90*/  MUFU.EX2 R178, R178 ;  /* 0x000000b200b27308 */ /* 0x000e640000000800 */
[C---:B------:R-:W-:Y:S01]  /*bfa0*/  FMUL.FTZ R95, R3.reuse, R95 ;  /* 0x0000005f035f7220 */ /* 0x040fe20000410000 */
[----:B-----5:R-:W-:Y:S01]  /*bfb0*/  LDSM.16.MT88.4 R144, [R135+UR4+0x3900] ;  /* 0x003900048790783b */ /* 0x020fe20008004200 */
[C---:B------:R-:W-:Y:S02]  /*bfc0*/  FMUL.FTZ R96, R132.reuse, R96 ;  /* 0x0000006084607220 */ /* 0x040fe40000410000 */
[C---:B------:R-:W-:Y:S01]  /*bfd0*/  FMUL.FTZ R97, R132.reuse, R97 ;  /* 0x0000006184617220 */ /* 0x040fe20000410000 */
[C---:B------:R-:W-:Y:S03]  /*bfe0*/  HMMA.16816.F32.BF16 R84, R128.reuse, R108, R84 ;  /* 0x0000006c8054723c */ /* 0x040fe60000041854 */
[----:B------:R-:W-:Y:S01]  /*bff0*/  MUFU.EX2 R179, R179 ;  /* 0x000000b300b37308 */ /* 0x000fe20000000800 */
[C---:B------:R-:W-:Y:S02]  /*c000*/  FMUL.FTZ R98, R3.reuse, R98 ;  /* 0x0000006203627220 */ /* 0x040fe40000410000 */
[C---:B------:R-:W-:Y:S02]  /*c010*/  FMUL.FTZ R99, R3.reuse, R99 ;  /* 0x0000006303637220 */ /* 0x040fe40000410000 */
[C---:B------:R-:W-:Y:S01]  /*c020*/  HMMA.16816.F32.BF16 R88, R128.reuse, R110, R88 ;  /* 0x0000006e8058723c */ /* 0x040fe20000041858 */
[----:B------:R-:W2:Y:S03]  /*c030*/  LDSM.16.MT88.4 R108, [R133+0x900] ;  /* 0x00090000856c783b */ /* 0x000ea60000004200 */
[----:B------:R-:W-:Y:S01]  /*c040*/  FFMA.FTZ R172, R132, R205, R172 ;  /* 0x000000cd84ac7223 */ /* 0x000fe200000100ac */
[----:B------:R-:W3:Y:S01]  /*c050*/  MUFU.EX2 R180, R180 ;  /* 0x000000b400b47308 */ /* 0x000ee20000000800 */
[----:B------:R-:W-:Y:S02]  /*c060*/  FFMA.FTZ R168, R3, R206, R168 ;  /* 0x000000ce03a87223 */ /* 0x000fe400000100a8 */
[C---:B------:R-:W-:Y:S04]  /*c070*/  HMMA.16816.F32.BF16 R92, R128.reuse, R104, R92 ;  /* 0x00000068805c723c */ /* 0x040fe8000004185c */
[----:B-1----:R-:W-:Y:S01]  /*c080*/  F2FP.BF16.PACK_AB R102, R178, R177 ;  /* 0x000000b1b266723e */ /* 0x002fe200000010ff */
[----:B------:R-:W-:Y:S02]  /*c090*/  FADD.FTZ R171, R171, R172 ;  /* 0x000000acabab7221 */ /* 0x000fe40000010000 */
[----:B------:R-:W1:Y:S01]  /*c0a0*/  MUFU.EX2 R181, R181 ;  /* 0x000000b500b57308 */ /* 0x000e620000000800 */
[----:B------:R-:W-:Y:S01]  /*c0b0*/  HMMA.16816.F32.BF16 R96, R128, R106, R96 ;  /* 0x0000006a8060723c */ /* 0x000fe20000041860 */
[----:B------:R-:W4:Y:S03]  /*c0c0*/  LDSM.16.MT88.4 R104, [R164+0x2900] ;  /* 0x00290000a468783b */ /* 0x000f260000004200 */
[----:B------:R-:W-:Y:S01]  /*c0d0*/  FADD.FTZ R167, R167, R168 ;  /* 0x000000a8a7a77221 */ /* 0x000fe20000010000 */
[----:B---3--:R-:W-:Y:S07]  /*c0e0*/  F2FP.BF16.PACK_AB R103, R180, R179 ;  /* 0x000000b3b467723e */ /* 0x008fee00000010ff */
[C---:B------:R-:W-:Y:S08]  /*c0f0*/  HMMA.16816.F32.BF16 R4, R100.reuse, R112, R4 ;  /* 0x000000706404723c */ /* 0x040ff00000041804 */
[C---:B------:R-:W-:Y:S01]  /*c100*/  HMMA.16816.F32.BF16 R8, R100.reuse, R114, R8 ;  /* 0x000000726408723c */ /* 0x040fe20000041808 */
[----:B------:R-:W-:Y:S07]  /*c110*/  LDSM.16.MT88.4 R112, [R133+0x4900] ;  /* 0x004900008570783b */ /* 0x000fee0000004200 */
[C---:B--2---:R-:W-:Y:S08]  /*c120*/  HMMA.16816.F32.BF16 R12, R100.reuse, R108, R12 ;  /* 0x0000006c640c723c */ /* 0x044ff0000004180c */
[C---:B------:R-:W-:Y:S01]  /*c130*/  HMMA.16816.F32.BF16 R16, R100.reuse, R110, R16 ;  /* 0x0000006e6410723c */ /* 0x040fe20000041810 */
[----:B------:R-:W2:Y:S07]  /*c140*/  LDSM.16.MT88.4 R108, [R135+UR4+0x4900] ;  /* 0x00490004876c783b */ /* 0x000eae0008004200 */
        /* <DEDUP_REMOVED lines=13> */
[----:B------:R-:W-:Y:S01]  /*c220*/  F2FP.BF16.PACK_AB R138, R227, R226 ;  /* 0x000000e2e38a723e */ /* 0x000fe200000010ff */
[C---:B------:R-:W-:Y:S04]  /*c230*/  HMMA.16816.F32.BF16 R52, R100.reuse, R140, R52 ;  /* 0x0000008c6434723c */ /* 0x040fe80000041834 */
[----:B------:R-:W-:Y:S04]  /*c240*/  F2FP.BF16.PACK_AB R139, R229, R228 ;  /* 0x000000e4e58b723e */ /* 0x000fe800000010ff */
[C---:B------:R-:W-:Y:S01]  /*c250*/  HMMA.16816.F32.BF16 R56, R100.reuse, R142, R56 ;  /* 0x0000008e6438723c */ /* 0x040fe20000041838 */
[----:B------:R-:W-:Y:S07]  /*c260*/  LDSM.16.MT88.4 R140, [R164+0x1900] ;  /* 0x00190000a48c783b */ /* 0x000fee0000004200 */
[C---:B----4-:R-:W-:Y:S08]  /*c270*/  HMMA.16816.F32.BF16 R60, R100.reuse, R104, R60 ;  /* 0x00000068643c723c */ /* 0x050ff0000004183c */
[C---:B------:R-:W-:Y:S01]  /*c280*/  HMMA.16816.F32.BF16 R64, R100.reuse, R106, R64 ;  /* 0x0000006a6440723c */ /* 0x040fe20000041840 */
[----:B------:R-:W3:Y:S07]  /*c290*/  LDSM.16.MT88.4 R104, [R134+UR4+0x4900] ;  /* 0x004900048668783b */ /* 0x000eee0008004200 */
[C---:B--2---:R-:W-:Y:S08]  /*c2a0*/  HMMA.16816.F32.BF16 R68, R100.reuse, R108, R68 ;  /* 0x0000006c6444723c */ /* 0x044ff00000041844 */
[C---:B------:R-:W-:Y:S01]  /*c2b0*/  HMMA.16816.F32.BF16 R72, R100.reuse, R110, R72 ;  /* 0x0000006e6448723c */ /* 0x040fe20000041848 */
[----:B------:R-:W2:Y:S07]  /*c2c0*/  LDSM.16.MT88.4 R108, [R135+UR4+0x1100] ;  /* 0x00110004876c783b */ /* 0x000eae0008004200 */
[C---:B------:R-:W-:Y:S08]  /*c2d0*/  HMMA.16816.F32.BF16 R76, R100.reuse, R112, R76 ;  /* 0x00000070644c723c */ /* 0x040ff0000004184c */
[C---:B------:R-:W-:Y:S01]  /*c2e0*/  HMMA.16816.F32.BF16 R80, R100.reuse, R114, R80 ;  /* 0x000000726450723c */ /* 0x040fe20000041850 */
[----:B------:R-:W4:Y:S07]  /*c2f0*/  LDSM.16.MT88.4 R112, [R134+UR4+0x1100] ;  /* 0x001100048670783b */ /* 0x000f2e0008004200 */
[C---:B---3--:R-:W-:Y:S08]  /*c300*/  HMMA.16816.F32.BF16 R84, R100.reuse, R104, R84 ;  /* 0x000000686454723c */ /* 0x048ff00000041854 */
[C---:B------:R-:W-:Y:S01]  /*c310*/  HMMA.16816.F32.BF16 R88, R100.reuse, R106, R88 ;  /* 0x0000006a6458723c */ /* 0x040fe20000041858 */
[----:B------:R-:W3:Y:S07]  /*c320*/  LDSM.16.MT88.4 R104, [R135+UR4+0x3100] ;  /* 0x003100048768783b */ /* 0x000eee0008004200 */
[C---:B------:R-:W-:Y:S08]  /*c330*/  HMMA.16816.F32.BF16 R92, R100.reuse, R116, R92 ;  /* 0x00000074645c723c */ /* 0x040ff0000004185c */
[----:B------:R-:W-:Y:S01]  /*c340*/  HMMA.16816.F32.BF16 R96, R100, R118, R96 ;  /* 0x000000766460723c */ /* 0x000fe20000041860 */
[----:B------:R-:W5:Y:S06]  /*c350*/  LDSM.16.MT88.4 R116, [R133+0x3100] ;  /* 0x003100008574783b */ /* 0x000f6c0000004200 */
[----:B-1----:R-:W-:Y:S02]  /*c360*/  F2FP.BF16.PACK_AB R100, R182, R181 ;  /* 0x000000b5b664723e */ /* 0x002fe400000010ff */
[----:B------:R-:W-:Y:S03]  /*c370*/  F2FP.BF16.PACK_AB R101, R190, R183 ;  /* 0x000000b7be65723e */ /* 0x000fe600000010ff */
[----:B------:R-:W-:Y:S02]  /*c380*/  F2FP.BF16.PACK_AB R102, R219, R218 ;  /* 0x000000dadb66723e */ /* 0x000fe400000010ff */
[----:B------:R-:W-:Y:S07]  /*c390*/  F2FP.BF16.PACK_AB R103, R221, R220 ;  /* 0x000000dcdd67723e */ /* 0x000fee00000010ff */
[C---:B--2---:R-:W-:Y:S08]  /*c3a0*/  HMMA.16816.F32.BF16 R4, R100.reuse, R108, R4 ;  /* 0x0000006c6404723c */ /* 0x044ff00000041804 */
[C---:B------:R-:W-:Y:S01]  /*c3b0*/  HMMA.16816.F32.BF16 R8, R100.reuse, R110, R8 ;  /* 0x0000006e6408723c */ /* 0x040fe20000041808 */
[----:B------:R-:W1:Y:S07]  /*c3c0*/  LDSM.16.MT88.4 R108, [R134+UR4+0x3100] ;  /* 0x00310004866c783b */ /* 0x000e6e0008004200 */
[C---:B------:R-:W-:Y:S08]  /*c3d0*/  HMMA.16816.F32.BF16 R12, R100.reuse, R120, R12 ;  /* 0x00000078640c723c */ /* 0x040ff0000004180c */
[C---:B------:R-:W-:Y:S08]  /*c3e0*/  HMMA.16816.F32.BF16 R16, R100.reuse, R122, R16 ;  /* 0x0000007a6410723c */ /* 0x040ff00000041810 */
[C---:B----4-:R-:W-:Y:S08]  /*c3f0*/  HMMA.16816.F32.BF16 R20, R100.reuse, R112, R20 ;  /* 0x000000706414723c */ /* 0x050ff00000041814 */
[C---:B------:R-:W-:Y:S01]  /*c400*/  HMMA.16816.F32.BF16 R24, R100.reuse, R114, R24 ;  /* 0x000000726418723c */ /* 0x040fe20000041818 */
[----:B------:R-:W2:Y:S07]  /*c410*/  LDSM.16.MT88.4 R112, [R164+0x3100] ;  /* 0x00310000a470783b */ /* 0x000eae0000004200 */
[C---:B------:R-:W-:Y:S08]  /*c420*/  HMMA.16816.F32.BF16 R28, R100.reuse, R124, R28 ;  /* 0x0000007c641c723c */ /* 0x040ff0000004181c */
[C---:B------:R-:W-:Y:S01]  /*c430*/  HMMA.16816.F32.BF16 R32, R100.reuse, R126, R32 ;  /* 0x0000007e6420723c */ /* 0x040fe20000041820 */
[----:B------:R-:W-:Y:S07]  /*c440*/  LDSM.16.MT88.4 R124, [R135+UR4+0x1900] ;  /* 0x00190004877c783b */ /* 0x000fee0008004200 */
[C---:B---3--:R-:W-:Y:S08]  /*c450*/  HMMA.16816.F32.BF16 R36, R100.reuse, R104, R36 ;  /* 0x000000686424723c */ /* 0x048ff00000041824 */
[C---:B------:R-:W-:Y:S01]  /*c460*/  HMMA.16816.F32.BF16 R40, R100.reuse, R106, R40 ;  /* 0x0000006a6428723c */ /* 0x040fe20000041828 */
[----:B------:R-:W3:Y:S07]  /*c470*/  LDSM.16.MT88.4 R104, [R135+UR4+0x5100] ;  /* 0x005100048768783b */ /* 0x000eee0008004200 */
[C---:B-----5:R-:W-:Y:S08]  /*c480*/  HMMA.16816.F32.BF16 R44, R100.reuse, R116, R44 ;  /* 0x00000074642c723c */ /* 0x060ff0000004182c */
[C---:B------:R-:W-:Y:S01]  /*c490*/  HMMA.16816.F32.BF16 R48, R100.reuse, R118, R48 ;  /* 0x000000766430723c */ /* 0x040fe20000041830 */
[----:B------:R-:W4:Y:S07]  /*c4a0*/  LDSM.16.MT88.4 R116, [R133+0x5100] ;  /* 0x005100008574783b */ /* 0x000f2e0000004200 */
[C---:B-1----:R-:W-:Y:S08]  /*c4b0*/  HMMA.16816.F32.BF16 R52, R100.reuse, R108, R52 ;  /* 0x0000006c6434723c */ /* 0x042ff00000041834 */
[C---:B------:R-:W-:Y:S01]  /*c4c0*/  HMMA.16816.F32.BF16 R56, R100.reuse, R110, R56 ;  /* 0x0000006e6438723c */ /* 0x040fe20000041838 */
[----:B------:R-:W1:Y:S07]  /*c4d0*/  LDSM.16.MT88.4 R108, [R134+UR4+0x5100] ;  /* 0x00510004866c783b */ /* 0x000e6e0008004200 */
[C---:B--2---:R-:W-:Y:S08]  /*c4e0*/  HMMA.16816.F32.BF16 R60, R100.reuse, R112, R60 ;  /* 0x00000070643c723c */ /* 0x044ff0000004183c */
[C---:B------:R-:W-:Y:S01]  /*c4f0*/  HMMA.16816.F32.BF16 R64, R100.reuse, R114, R64 ;  /* 0x000000726440723c */ /* 0x040fe20000041840 */
[----:B------:R-:W2:Y:S07]  /*c500*/  LDSM.16.MT88.4 R112, [R164+0x5100] ;  /* 0x00510000a470783b */ /* 0x000eae0000004200 */
[C---:B---3--:R-:W-:Y:S08]  /*c510*/  HMMA.16816.F32.BF16 R68, R100.reuse, R104, R68 ;  /* 0x000000686444723c */ /* 0x048ff00000041844 */
[C---:B------:R-:W-:Y:S01]  /*c520*/  HMMA.16816.F32.BF16 R72, R100.reuse, R106, R72 ;  /* 0x0000006a6448723c */ /* 0x040fe20000041848 */
[----:B------:R-:W-:Y:S07]  /*c530*/  LDSM.16.MT88.4 R104, [R134+UR4+0x1900] ;  /* 0x001900048668783b */ /* 0x000fee0008004200 */
[C---:B----4-:R-:W-:Y:S08]  /*c540*/  HMMA.16816.F32.BF16 R76, R100.reuse, R116, R76 ;  /* 0x00000074644c723c */ /* 0x050ff0000004184c */
[C---:B------:R-:W-:Y:S01]  /*c550*/  HMMA.16816.F32.BF16 R80, R100.reuse, R118, R80 ;  /* 0x000000766450723c */ /* 0x040fe20000041850 */
[----:B------:R-:W3:Y:S07]  /*c560*/  LDSM.16.MT88.4 R116, [R133+0x1900] ;  /* 0x001900008574783b */ /* 0x000eee0000004200 */
[C---:B-1----:R-:W-:Y:S08]  /*c570*/  HMMA.16816.F32.BF16 R84, R100.reuse, R108, R84 ;  /* 0x0000006c6454723c */ /* 0x042ff00000041854 */
[C---:B------:R-:W-:Y:S08]  /*c580*/  HMMA.16816.F32.BF16 R88, R100.reuse, R110, R88 ;  /* 0x0000006e6458723c */ /* 0x040ff00000041858 */
[C---:B--2---:R-:W-:Y:S08]  /*c590*/  HMMA.16816.F32.BF16 R92, R100.reuse, R112, R92 ;  /* 0x00000070645c723c */ /* 0x044ff0000004185c */
[----:B------:R-:W-:Y:S08]  /*c5a0*/  HMMA.16816.F32.BF16 R96, R100, R114, R96 ;  /* 0x000000726460723c */ /* 0x000ff00000041860 */
[C---:B------:R-:W-:Y:S08]  /*c5b0*/  HMMA.16816.F32.BF16 R128, R136.reuse, R124, R4 ;  /* 0x0000007c8880723c */ /* 0x040ff00000041804 */
[C---:B------:R-:W-:Y:S01]  /*c5c0*/  HMMA.16816.F32.BF16 R124, R136.reuse, R126, R8 ;  /* 0x0000007e887c723c */ /* 0x040fe20000041808 */
[----:B------:R-:W1:Y:S07]  /*c5d0*/  LDSM.16.MT88.4 R8, [R133+0x5900] ;  /* 0x005900008508783b */ /* 0x000e6e0000004200 */
[C---:B---3--:R-:W-:Y:S01]  /*c5e0*/  HMMA.16816.F32.BF16 R120, R136.reuse, R116, R12 ;  /* 0x000000748878723c */ /* 0x048fe2000004180c */
[----:B------:R-:W2:Y:S07]  /*c5f0*/  LDSM.16.MT88.4 R12, [R134+UR4+0x5900] ;  /* 0x00590004860c783b */ /* 0x000eae0008004200 */
[C---:B------:R-:W-:Y:S01]  /*c600*/  HMMA.16816.F32.BF16 R116, R136.reuse, R118, R16 ;  /* 0x000000768874723c */ /* 0x040fe20000041810 */
[----:B------:R-:W3:Y:S07]  /*c610*/  LDSM.16.MT88.4 R16, [R164+0x5900] ;  /* 0x00590000a410783b */ /* 0x000eee0000004200 */
[C---:B------:R-:W-:Y:S07]  /*c620*/  HMMA.16816.F32.BF16 R112, R136.reuse, R104, R20 ;  /* 0x000000688870723c */ /* 0x040fee0000041814 */
[----:B------:R-:W-:Y:S01]  /*c630*/  FADD.FTZ R20, R166, R167 ;  /* 0x000000a7a6147221 */ /* 0x000fe20000010000 */
        /* <DEDUP_REMOVED lines=21> */
[----:B------:R-:W-:Y:S02]  /*c790*/  FADD.FTZ R8, R169, R8 ;  /* 0x00000008a9087221 */ /* 0x000fe40000010000 */
[----:B------:R-:W-:Y:S02]  /*c7a0*/  FADD.FTZ R9, R183, R180 ;  /* 0x000000b4b7097221 */ /* 0x000fe40000010000 */
[----:B------:R-:W-:Y:S01]  /*c7b0*/  FADD.FTZ R173, R173, R8 ;  /* 0x00000008adad7221 */ /* 0x000fe20000010000 */
[C---:B--2---:R-:W-:Y:S03]  /*c7c0*/  HMMA.16816.F32.BF16 R84, R136.reuse, R12, R84 ;  /* 0x0000000c8854723c */ /* 0x044fe60000041854 */
[----:B------:R-:W-:Y:S02]  /*c7d0*/  FADD.FTZ R174, R174, R173 ;  /* 0x000000adaeae7221 */ /* 0x000fe40000010000 */
[----:B------:R-:W-:Y:S02]  /*c7e0*/  FADD.FTZ R9, R190, R9 ;  /* 0x00000009be097221 */ /* 0x000fe40000010000 */
[----:B------:R-:W-:Y:S01]  /*c7f0*/  FADD.FTZ R177, R177, R174 ;  /* 0x000000aeb1b17221 */ /* 0x000fe20000010000 */
[C---:B------:R-:W-:Y:S04]  /*c800*/  HMMA.16816.F32.BF16 R88, R136.reuse, R14, R88 ;  /* 0x0000000e8858723c */ /* 0x040fe80000041858 */
[----:B------:R-:W-:Y:S02]  /*c810*/  FADD.FTZ R178, R178, R177 ;  /* 0x000000b1b2b27221 */ /* 0x000fe40000010000 */
[----:B------:R-:W-:Y:S02]  /*c820*/  FADD.FTZ R220, R220, R9 ;  /* 0x00000009dcdc7221 */ /* 0x000fe40000010000 */
[----:B------:R-:W-:Y:S01]  /*c830*/  FADD.FTZ R3, R181, R178 ;  /* 0x000000b2b5037221 */ /* 0x000fe20000010000 */
[C---:B---3--:R-:W-:Y:S03]  /*c840*/  HMMA.16816.F32.BF16 R92, R136.reuse, R16, R92 ;  /* 0x00000010885c723c */ /* 0x048fe6000004185c */
[----:B------:R-:W-:Y:S02]  /*c850*/  FADD.FTZ R3, R182, R3 ;  /* 0x00000003b6037221 */ /* 0x000fe40000010000 */
[----:B------:R-:W-:Y:S02]  /*c860*/  FADD.FTZ R221, R221, R220 ;  /* 0x000000dcdddd7221 */ /* 0x000fe40000010000 */
[----:B------:R-:W-:Y:S01]  /*c870*/  FADD.FTZ R218, R218, R3 ;  /* 0x00000003dada7221 */ /* 0x000fe20000010000 */
[----:B------:R-:W-:Y:S01]  /*c880*/  IADD3 R3, R210, -0x2, RZ ;  /* 0xfffffffed2037810 */ /* 0x000fe20007ffe0ff */
[----:B------:R-:W-:Y:S01]  /*c890*/  FADD.FTZ R224, R224, R221 ;  /* 0x000000dde0e07221 */ /* 0x000fe20000010000 */
[----:B------:R-:W-:Y:S03]  /*c8a0*/  HMMA.16816.F32.BF16 R96, R136, R18, R96 ;  /* 0x000000128860723c */ /* 0x000fe60000041860 */
[----:B------:R-:W-:Y:S01]  /*c8b0*/  FADD.FTZ R219, R219, R218 ;  /* 0x000000dadbdb7221 */ /* 0x000fe20000010000 */
[----:B------:R-:W-:Y:S01]  /*c8c0*/  ISETP.GE.AND P0, PT, R3, UR11, PT ;  /* 0x0000000b03007c0c */ /* 0x000fe2000bf06270 */
[----:B------:R-:W-:Y:S02]  /*c8d0*/  FADD.FTZ R225, R225, R224 ;  /* 0x000000e0e1e17221 */ /* 0x000fe40000010000 */
[----:B------:R-:W-:Y:S02]  /*c8e0*/  FADD.FTZ R222, R222, R219 ;  /* 0x000000dbdede7221 */ /* 0x000fe40000010000 */
[----:B------:R-:W-:Y:S03]  /*c8f0*/  FADD.FTZ R206, R228, R225 ;  /* 0x000000e1e4ce7221 */ /* 0x000fe60000010000 */
[----:B------:R-:W-:Y:S02]  /*c900*/  FADD.FTZ R223, R223, R222 ;  /* 0x000000dedfdf7221 */ /* 0x000fe40000010000 */
[----:B------:R-:W-:Y:S02]  /*c910*/  FADD.FTZ R206, R229, R206 ;  /* 0x000000cee5ce7221 */ /* 0x000fe40000010000 */
[----:B------:R-:W-:Y:S04]  /*c920*/  FADD.FTZ R226, R226, R223 ;  /* 0x000000dfe2e27221 */ /* 0x000fe80000010000 */
[----:B------:R-:W-:Y:S01]  /*c930*/  FADD.FTZ R205, R227, R226 ;  /* 0x000000e2e3cd7221 */ /* 0x000fe20000010000 */
[----:B------:R-:W-:-:S05]  /*c940*/  @!P0 BRA `(.L_x_1990) ;  /* 0x0000040000008947 */ /* 0x000fca0003800000 */
[----:B------:R-:W-:Y:S01]  /*c950*/  ISETP.NE.AND P1, PT, R195, 0x1, PT ;  /* 0x00000001c300780c */ /* 0x000fe20003f25270 */
[----:B------:R-:W-:Y:S01]  /*c960*/  IMAD R6, R210, 0x40, R202 ;  /* 0x00000040d2067824 */ /* 0x000fe200078e02ca */
[----:B------:R-:W-:Y:S01]  /*c970*/  IADD3 R12, -R214, 0x10, RZ ;  /* 0x00000010d60c7810 */ /* 0x000fe20007ffe1ff */
[----:B------:R-:W-:Y:S01]  /*c980*/  IMAD.MOV.U32 R198, RZ, RZ, RZ ;  /* 0x000000ffffc67224 */ /* 0x000fe200078e00ff */
[----:B------:R-:W-:Y:S02]  /*c990*/  IADD3 R11, -R211, 0x10, RZ ;  /* 0x00000010d30b7810 */ /* 0x000fe40007ffe1ff */
[----:B------:R-:W-:Y:S02]  /*c9a0*/  IADD3 R199, R6, -0x80, R201 ;  /* 0xffffff8006c77810 */ /* 0x000fe40007ffe0c9 */
[----:B------:R-:W-:Y:S02]  /*c9b0*/  LOP3.LUT R12, R12, 0xf, RZ, 0xc0, !PT ;  /* 0x0000000f0c0c7812 */ /* 0x000fe400078ec0ff */
[----:B------:R-:W-:Y:S01]  /*c9c0*/  LOP3.LUT R11, R11, 0xf, RZ, 0xc0, !PT ;  /* 0x0000000f0b0b7812 */ /* 0x000fe200078ec0ff */
[----:B------:R-:W-:Y:S02]  /*c9d0*/  IMAD.MOV.U32 R3, RZ, RZ, R199 ;  /* 0x000000ffff037224 */ /* 0x000fe400078e00c7 */
[----:B------:R-:W-:Y:S05]  /*c9e0*/  @P1 IMAD.HI.U32 R6, R199, c[0x0][0x2bc], RZ ;  /* 0x0000af00c7061a27 */ /* 0x000fea00078e00ff */
        /* <DEDUP_REMOVED lines=54> */
.L_x_1990:
[----:B------:R-:W-:Y:S01]  /*cd50*/  UIADD3 UR4, UR5, 0x1, URZ ;  /* 0x0000000105047890 */ /* 0x000fe2000fffe03f */
[----:B------:R-:W0:Y:S01]  /*cd60*/  LDGDEPBAR ;  /* 0x00000000000079af */ /* 0x000e220000000000 */
[----:B------:R-:W-:Y:S01]  /*cd70*/  UISETP.GE.AND UP2, UPT, UR5, 0x1, UPT ;  /* 0x000000010500788c */ /* 0x000fe2000bf46270 */
[C---:B------:R-:W-:Y:S01]  /*cd80*/  ISETP.GT.AND P0, PT, R210.reuse, R217, PT ;  /* 0x000000d9d200720c */ /* 0x040fe20003f04270 */
[----:B------:R-:W-:Y:S01]  /*cd90*/  IMAD.MOV.U32 R3, RZ, RZ, R0 ;  /* 0x000000ffff037224 */ /* 0x000fe200078e0000 */
[----:B------:R-:W-:Y:S01]  /*cda0*/  IADD3 R210, R210, -0x1, RZ ;  /* 0xffffffffd2d27810 */ /* 0x000fe20007ffe0ff */
[----:B------:R-:W-:Y:S01]  /*cdb0*/  USEL UR5, UR4, URZ, !UP2 ;  /* 0x0000003f04057287 */ /* 0x000fe2000d000000 */
[----:B------:R-:W-:Y:S09]  /*cdc0*/  IMAD.MOV.U32 R133, RZ, RZ, R2 ;  /* 0x000000ffff857224 */ /* 0x000ff200078e0002 */
[----:B------:R-:W-:-:S05]  /*cdd0*/  @P0 BRA `(.L_x_1991) ;  /* 0xffffd03000000947 */ /* 0x000fca000383ffff */
.L_x_1988:
[----:B------:R-:W-:-:S13]  /*cde0*/  ISETP.GE.AND P0, PT, R210, UR11, PT ;  /* 0x0000000bd2007c0c */ /* 0x000fda000bf06270 */
[----:B------:R-:W-:Y:S05]  /*cdf0*/  @!P0 BRA `(.L_x_1992) ;  /* 0x00003a6000008947 */ /* 0x000fea0003800000 */
[----:B------:R-:W-:Y:S01]  /*ce00*/  IMAD.MOV.U32 R3, RZ, RZ, R0 ;  /* 0x000000ffff037224 */ /* 0x000fe200078e0000 */
[----:B------:R-:W-:Y:S01]  /*ce10*/  SHF.R.S32.HI R0, RZ, 0x1f, R207 ;  /* 0x0000001fff007819 */ /* 0x000fe200000114cf */
[----:B------:R-:W-:Y:S01]  /*ce20*/  IMAD.MOV.U32 R190, RZ, RZ, 0x40 ;  /* 0x00000040ffbe7424 */ /* 0x000fe200078e00ff */
[----:B------:R-:W-:Y:S01]  /*ce30*/  LOP3.LUT P0, RZ, R209, 0x4, RZ, 0xc0, !PT ;  /* 0x00000004d1ff7812 */ /* 0x000fe2000780c0ff */
[C---:B------:R-:W-:Y:S01]  /*ce40*/  IMAD.SHL.U32 R208, R207.reuse, 0x2, RZ ;  /* 0x00000002cfd07824 */ /* 0x040fe200078e00ff */
[----:B-1----:R-:W-:Y:S01]  /*ce50*/  SHF.R.S32.HI R5, RZ, 0x1f, R192 ;  /* 0x0000001fff057819 */ /* 0x002fe200000114c0 */
[----:B------:R-:W-:Y:S01]  /*ce60*/  IMAD.MOV.U32 R132, RZ, RZ, R2 ;  /* 0x000000ffff847224 */ /* 0x000fe200078e0002 */
[----:B------:R-:W-:Y:S01]  /*ce70*/  SHF.L.U64.HI R193, R207, 0x1, R0 ;  /* 0x00000001cfc17819 */ /* 0x000fe20000010200 */
[C---:B------:R-:W-:Y:S01]  /*ce80*/  IMAD.SHL.U32 R209, R192.reuse, 0x2, RZ ;  /* 0x00000002c0d17824 */ /* 0x040fe200078e00ff */
[----:B------:R-:W-:Y:S02]  /*ce90*/  SHF.L.U64.HI R207, R192, 0x1, R5 ;  /* 0x00000001c0cf7819 */ /* 0x000fe40000010205 */
[----:B------:R-:W-:-:S02]  /*cea0*/  SEL R190, R190, 0xffffffc0, !P0 ;  /* 0xffffffc0bebe7807 */ /* 0x000fc40004000000 */
.L_x_2003:
        /* <DEDUP_REMOVED lines=31> */
[----:B------:R-:W5:Y:S01]  /*d0a0*/  SHFL.IDX PT, R9, R21, RZ, 0x181f ;  /* 0x00181fff15097589 */ /* 0x000f6200000e0000 */
[----:B------:R-:W-:Y:S02]  /*d0b0*/  IMAD.U32 R5, RZ, RZ, UR15 ;  /* 0x0000000fff057e24 */ /* 0x000fe4000f8e00ff */
[----:B------:R-:W-:Y:S01]  /*d0c0*/  IMAD.SHL.U32 R0, R194, 0x2, RZ ;  /* 0x00000002c2007824 */ /* 0x000fe200078e00ff */
[----:B------:R-:W4:Y:S01]  /*d0d0*/  SHFL.IDX PT, R6, R20, RZ, 0x181f ;  /* 0x00181fff14067589 */ /* 0x000f2200000e0000 */
[----:B------:R-:W-:Y:S03]  /*d0e0*/  IMAD R5, R5, 0x6000, R196 ;  /* 0x0000600005057824 */ /* 0x000fe600078e02c4 */
[----:B------:R-:W3:Y:S04]  /*d0f0*/  SHFL.IDX PT, R7, R21, 0x1, 0x181f ;  /* 0x00381f0015077f89 */ /* 0x000ee800000e0000 */
[----:B------:R-:W2:Y:S01]  /*d100*/  SHFL.IDX PT, R4, R20, 0x1, 0x181f ;  /* 0x00381f0014047f89 */ /* 0x000ea200000e0000 */
[C---:B-----5:R-:W-:Y:S02]  /*d110*/  IADD3 R10, P0, R9.reuse, R208, RZ ;  /* 0x000000d0090a7210 */ /* 0x060fe40007f1e0ff */
[C---:B------:R-:W-:Y:S02]  /*d120*/  IADD3 R8, P2, R9.reuse, R209, RZ ;  /* 0x000000d109087210 */ /* 0x040fe40007f5e0ff */
[C---:B----4-:R-:W-:Y:S02]  /*d130*/  IADD3.X R11, R6.reuse, R193, RZ, P0, !PT ;  /* 0x000000c1060b7210 */ /* 0x050fe400007fe4ff */
[-C--:B------:R-:W-:Y:S01]  /*d140*/  IADD3 R12, P1, R9, R0.reuse, RZ ;  /* 0x00000000090c7210 */ /* 0x080fe20007f3e0ff */
[C---:B------:R-:W-:Y:S01]  /*d150*/  IMAD.X R9, R6.reuse, 0x1, R207, P2 ;  /* 0x0000000106097824 */ /* 0x040fe200010e06cf */
[C---:B---3--:R-:W-:Y:S01]  /*d160*/  IADD3 R14, P0, R7.reuse, R0, RZ ;  /* 0x00000000070e7210 */ /* 0x048fe20007f1e0ff */
[----:B------:R3:W-:Y:S02]  /*d170*/  LDGSTS.E.BYPASS.LTC128B.128 [R5], [R10.64], !P5 ;  /* 0x000000000a057fae */ /* 0x0007e4000e901d54 */
[----:B------:R-:W-:Y:S01]  /*d180*/  IMAD.X R13, R6, 0x1, R2, P1 ;  /* 0x00000001060d7824 */ /* 0x000fe200008e0602 */
[C---:B------:R-:W-:Y:S01]  /*d190*/  IADD3 R6, P1, R7.reuse, R208, RZ ;  /* 0x000000d007067210 */ /* 0x040fe20007f3e0ff */
[----:B------:R3:W-:Y:S01]  /*d1a0*/  LDGSTS.E.BYPASS.LTC128B.128 [R5+0x2000], [R8.64], !P4 ;  /* 0x0200000008057fae */ /* 0x0007e2000e101d54 */
[C---:B--2---:R-:W-:Y:S02]  /*d1b0*/  IADD3.X R15, R4.reuse, R2, RZ, P0, !PT ;  /* 0x00000002040f7210 */ /* 0x044fe400007fe4ff */
[----:B------:R-:W-:Y:S01]  /*d1c0*/  IADD3 R20, P0, R7, R209, RZ ;  /* 0x000000d107147210 */ /* 0x000fe20007f1e0ff */
[----:B------:R3:W-:Y:S01]  /*d1d0*/  LDGSTS.E.BYPASS.LTC128B.128 [R5+0x4000], [R12.64], !P6 ;  /* 0x040000000c057fae */ /* 0x0007e2000f101d54 */
[C---:B------:R-:W-:Y:S02]  /*d1e0*/  IMAD.X R7, R4.reuse, 0x1, R193, P1 ;  /* 0x0000000104077824 */ /* 0x040fe400008e06c1 */
[----:B------:R-:W-:Y:S03]  /*d1f0*/  IADD3.X R21, R4, R207, RZ, P0, !PT ;  /* 0x000000cf04157210 */ /* 0x000fe600007fe4ff */
[----:B------:R3:W-:Y:S04]  /*d200*/  LDGSTS.E.BYPASS.LTC128B.128 [R5+0x1000], [R6.64], !P5 ;  /* 0x0100000006057fae */ /* 0x0007e8000e901d54 */
[----:B------:R3:W-:Y:S04]  /*d210*/  LDGSTS.E.BYPASS.LTC128B.128 [R5+0x3000], [R20.64], !P4 ;  /* 0x0300000014057fae */ /* 0x0007e8000e101d54 */
[----:B------:R3:W-:Y:S02]  /*d220*/  LDGSTS.E.BYPASS.LTC128B.128 [R5+0x5000], [R14.64], !P6 ;  /* 0x050000000e057fae */ /* 0x0007e4000f101d54 */
.L_x_1993:
[C---:B--23--:R-:W-:Y:S01]  /*d230*/  HMMA.16816.F32.BF16 R4, R136.reuse, R140, RZ ;  /* 0x0000008c8804723c */ /* 0x04cfe200000418ff */
[----:B------:R-:W-:Y:S01]  /*d240*/  LDSM.16.M88.4 R172, [R133+0xf900] ;  /* 0x00f9000085ac783b */ /* 0x000fe20000000200 */
[----:B------:R-:W-:Y:S01]  /*d250*/  PLOP3.LUT P1, PT, PT, PT, UP1, 0x80, 0x0 ;  /* 0x000000000000781c */ /* 0x000fe20003f2f018 */
[----:B------:R-:W-:Y:S01]  /*d260*/  UIADD3 UR6, UR15, 0x1, URZ ;  /* 0x000000010f067890 */ /* 0x000fe2000fffe03f */
[C---:B------:R-:W-:Y:S01]  /*d270*/  IADD3 R0, R190.reuse, R165, RZ ;  /* 0x000000a5be007210 */ /* 0x040fe20007ffe0ff */
[----:B------:R-:W-:Y:S01]  /*d280*/  UISETP.GE.AND UP2, UPT, UR15, 0x1, UPT ;  /* 0x000000010f00788c */ /* 0x000fe2000bf46270 */
[C---:B------:R-:W-:Y:S02]  /*d290*/  IADD3 R2, R190.reuse, R133, RZ ;  /* 0x00000085be027210 */ /* 0x040fe40007ffe0ff */
[C---:B------:R-:W-:Y:S01]  /*d2a0*/  HMMA.16816.F32.BF16 R8, R136.reuse, R142, RZ ;  /* 0x0000008e8808723c */ /* 0x040fe200000418ff */
[----:B------:R-:W-:Y:S01]  /*d2b0*/  LDSM.16.M88.4 R140, [R0+0xc100] ;  /* 0x00c10000008c783b */ /* 0x000fe20000000200 */
[----:B------:R-:W-:Y:S01]  /*d2c0*/  PLOP3.LUT P0, PT, PT, PT, UP1, 0x80, 0x0 ;  /* 0x000000000000781c */ /* 0x000fe20003f0f018 */
[----:B------:R-:W-:Y:S05]  /*d2d0*/  USEL UR15, UR6, URZ, !UP2 ;  /* 0x0000003f060f7287 */ /* 0x000fea000d000000 */
[C---:B----4-:R-:W-:Y:S01]  /*d2e0*/  HMMA.16816.F32.BF16 R12, R136.reuse, R16, RZ ;  /* 0x00000010880c723c */ /* 0x050fe200000418ff */
[----:B------:R-:W-:Y:S07]  /*d2f0*/  LDSM.16.M88.4 R164, [R0+0xc900] ;  /* 0x00c9000000a4783b */ /* 0x000fee0000000200 */
        /* <DEDUP_REMOVED lines=9> */
[----:B------:R-:W1:Y:S07]  /*d390*/  LDSM.16.M88.4 R136, [R185] ;  /* 0x00000000b988783b */ /* 0x000e6e0000000200 */
[C---:B------:R-:W-:Y:S08]  /*d3a0*/  HMMA.16816.F32.BF16 R4, R144.reuse, R148, R4 ;  /* 0x000000949004723c */ /* 0x040ff00000041804 */
[C---:B------:R-:W-:Y:S01]  /*d3b0*/  HMMA.16816.F32.BF16 R8, R144.reuse, R150, R8 ;  /* 0x000000969008723c */ /* 0x040fe20000041808 */
[----:B------:R-:W2:Y:S07]  /*d3c0*/  LDSM.16.M88.4 R148, [R0+0xd100] ;  /* 0x00d100000094783b */ /* 0x000eae0000000200 */
[C---:B------:R-:W-:Y:S08]  /*d3d0*/  HMMA.16816.F32.BF16 R12, R144.reuse, R152, R12 ;  /* 0x00000098900c723c */ /* 0x040ff0000004180c */
[C---:B------:R-:W-:Y:S01]  /*d3e0*/  HMMA.16816.F32.BF16 R16, R144.reuse, R154, R16 ;  /* 0x0000009a9010723c */ /* 0x040fe20000041810 */
[----:B------:R-:W3:Y:S07]  /*d3f0*/  LDSM.16.M88.4 R152, [R0+0xd900] ;  /* 0x00d900000098783b */ /* 0x000eee0000000200 */
[C---:B------:R-:W-:Y:S08]  /*d400*/  HMMA.16816.F32.BF16 R20, R144.reuse, R156, R20 ;  /* 0x0000009c9014723c */ /* 0x040ff00000041814 */
[C---:B------:R-:W-:Y:S01]  /*d410*/  HMMA.16816.F32.BF16 R24, R144.reuse, R158, R24 ;  /* 0x0000009e9018723c */ /* 0x040fe20000041818 */
[----:B------:R-:W4:Y:S07]  /*d420*/  LDSM.16.M88.4 R156, [R184] ;  /* 0x00000000b89c783b */ /* 0x000f2e0000000200 */
[C---:B------:R-:W-:Y:S08]  /*d430*/  HMMA.16816.F32.BF16 R28, R144.reuse, R160, R28 ;  /* 0x000000a0901c723c */ /* 0x040ff0000004181c */
[----:B------:R-:W-:Y:S01]  /*d440*/  HMMA.16816.F32.BF16 R32, R144, R162, R32 ;  /* 0x000000a29020723c */ /* 0x000fe20000041820 */
[----:B------:R-:W-:Y:S07]  /*d450*/  LDSM.16.M88.4 R144, [R2+0xd100] ;  /* 0x00d100000290783b */ /* 0x000fee0000000200 */
[C---:B-1----:R-:W-:Y:S01]  /*d460*/  HMMA.16816.F32.BF16 R4, R136.reuse, R140, R4 ;  /* 0x0000008c8804723c */ /* 0x042fe20000041804 */
[----:B------:R-:W-:Y:S07]  /*d470*/  LDSM.16.M88.4 R160, [R2+0xd900] ;  /* 0x00d9000002a0783b */ /* 0x000fee0000000200 */
[C---:B------:R-:W-:Y:S01]  /*d480*/  HMMA.16816.F32.BF16 R8, R136.reuse, R142, R8 ;  /* 0x0000008e8808723c */ /* 0x040fe20000041808 */
[----:B------:R-:W1:Y:S07]  /*d490*/  LDSM.16.M88.4 R140, [R2+0xc900] ;  /* 0x00c90000028c783b */ /* 0x000e6e0000000200 */
[C---:B------:R-:W-:Y:S08]  /*d4a0*/  HMMA.16816.F32.BF16 R12, R136.reuse, R164, R12 ;  /* 0x000000a4880c723c */ /* 0x040ff0000004180c */
[C---:B------:R-:W-:Y:S01]  /*d4b0*/  HMMA.16816.F32.BF16 R16, R136.reuse, R166, R16 ;  /* 0x000000a68810723c */ /* 0x040fe20000041810 */
[----:B------:R-:W-:Y:S07]  /*d4c0*/  LDSM.16.M88.4 R164, [R189+UR4+0xe100] ;  /* 0x00e10004bda4783b */ /* 0x000fee0008000200 */
[C---:B--2---:R-:W-:Y:S08]  /*d4d0*/  HMMA.16816.F32.BF16 R20, R136.reuse, R148, R20 ;  /* 0x000000948814723c */ /* 0x044ff00000041814 */
[C---:B------:R-:W-:Y:S01]  /*d4e0*/  HMMA.16816.F32.BF16 R24, R136.reuse, R150, R24 ;  /* 0x000000968818723c */ /* 0x040fe20000041818 */
[----:B------:R-:W2:Y:S07]  /*d4f0*/  LDSM.16.M88.4 R148, [R191+0x4000] ;  /* 0x00400000bf94783b */ /* 0x000eae0000000200 */
[C---:B---3--:R-:W-:Y:S08]  /*d500*/  HMMA.16816.F32.BF16 R28, R136.reuse, R152, R28 ;  /* 0x00000098881c723c */ /* 0x048ff0000004181c */
[----:B------:R-:W-:Y:S01]  /*d510*/  HMMA.16816.F32.BF16 R32, R136, R154, R32 ;  /* 0x0000009a8820723c */ /* 0x000fe20000041820 */
[----:B------:R-:W3:Y:S07]  /*d520*/  LDSM.16.M88.4 R136, [R189+UR4+0xe900] ;  /* 0x00e90004bd88783b */ /* 0x000eee0008000200 */
[C---:B----4-:R-:W-:Y:S01]  /*d530*/  HMMA.16816.F32.BF16 R4, R156.reuse, R168, R4 ;  /* 0x000000a89c04723c */ /* 0x050fe20000041804 */
[----:B------:R-:W4:Y:S07]  /*d540*/  LDSM.16.M88.4 R152, [R189+UR4+0xf100] ;  /* 0x00f10004bd98783b */ /* 0x000f2e0008000200 */
[C---:B------:R-:W-:Y:S01]  /*d550*/  HMMA.16816.F32.BF16 R8, R156.reuse, R170, R8 ;  /* 0x000000aa9c08723c */ /* 0x040fe20000041808 */
[----:B------:R-:W5:Y:S07]  /*d560*/  LDSM.16.M88.4 R168, [R189+UR4+0xf900] ;  /* 0x00f90004bda8783b */ /* 0x000f6e0008000200 */
[C---:B-1----:R-:W-:Y:S08]  /*d570*/  HMMA.16816.F32.BF16 R12, R156.reuse, R140, R12 ;  /* 0x0000008c9c0c723c */ /* 0x042ff0000004180c */
[C---:B------:R-:W-:Y:S01]  /*d580*/  HMMA.16816.F32.BF16 R16, R156.reuse, R142, R16 ;  /* 0x0000008e9c10723c */ /* 0x040fe20000041810 */
[----:B------:R-:W-:Y:S07]  /*d590*/  LDSM.16.M88.4 R140, [R187+0x4000] ;  /* 0x00400000bb8c783b */ /* 0x000fee0000000200 */
[C---:B------:R-:W-:Y:S08]  /*d5a0*/  HMMA.16816.F32.BF16 R20, R156.reuse, R144, R20 ;  /* 0x000000909c14723c */ /* 0x040ff00000041814 */
[C---:B------:R-:W-:Y:S01]  /*d5b0*/  HMMA.16816.F32.BF16 R24, R156.reuse, R146, R24 ;  /* 0x000000929c18723c */ /* 0x040fe20000041818 */
[----:B------:R-:W1:Y:S07]  /*d5c0*/  LDSM.16.M88.4 R144, [R133+0xe100] ;  /* 0x00e100008590783b */ /* 0x000e6e0000000200 */
[C---:B------:R-:W-:Y:S08]  /*d5d0*/  HMMA.16816.F32.BF16 R28, R156.reuse, R160, R28 ;  /* 0x000000a09c1c723c */ /* 0x040ff0000004181c */
[----:B------:R-:W-:Y:S01]  /*d5e0*/  HMMA.16816.F32.BF16 R32, R156, R162, R32 ;  /* 0x000000a29c20723c */ /* 0x000fe20000041820 */
[----:B------:R-:W1:Y:S07]  /*d5f0*/  LDSM.16.M88.4 R156, [R133+0xe900] ;  /* 0x00e90000859c783b */ /* 0x000e6e0000000200 */
[C---:B--2---:R-:W-:Y:S01]  /*d600*/  HMMA.16816.F32.BF16 R4, R148.reuse, R164, R4 ;  /* 0x000000a49404723c */ /* 0x044fe20000041804 */
[----:B------:R-:W2:Y:S07]  /*d610*/  LDSM.16.M88.4 R160, [R133+0xf100] ;  /* 0x00f1000085a0783b */ /* 0x000eae0000000200 */
[C---:B------:R-:W-:Y:S01]  /*d620*/  HMMA.16816.F32.BF16 R8, R148.reuse, R166, R8 ;  /* 0x000000a69408723c */ /* 0x040fe20000041808 */
[----:B------:R-:W-:Y:S07]  /*d630*/  LDSM.16.M88.4 R164, [R2+0xe100] ;  /* 0x00e1000002a4783b */ /* 0x000fee0000000200 */
[C---:B---3--:R-:W-:Y:S08]  /*d640*/  HMMA.16816.F32.BF16 R12, R148.reuse, R136, R12 ;  /* 0x00000088940c723c */ /* 0x048ff0000004180c */
[C---:B------:R-:W-:Y:S01]  /*d650*/  HMMA.16816.F32.BF16 R16, R148.reuse, R138, R16 ;  /* 0x0000008a9410723c */ /* 0x040fe20000041810 */
[----:B------:R-:W-:Y:S07]  /*d660*/  LDSM.16.M88.4 R136, [R185+0x4000] ;  /* 0x00400000b988783b */ /* 0x000fee0000000200 */
[C---:B----4-:R-:W-:Y:S08]  /*d670*/  HMMA.16816.F32.BF16 R20, R148.reuse, R152, R20 ;  /* 0x000000989414723c */ /* 0x050ff00000041814 */
[C---:B------:R-:W-:Y:S01]  /*d680*/  HMMA.16816.F32.BF16 R24, R148.reuse, R154, R24 ;  /* 0x0000009a9418723c */ /* 0x040fe20000041818 */
[----:B------:R-:W3:Y:S07]  /*d690*/  LDSM.16.M88.4 R152, [R0+0xe100] ;  /* 0x00e100000098783b */ /* 0x000eee0000000200 */
[C---:B-----5:R-:W-:Y:S08]  /*d6a0*/  HMMA.16816.F32.BF16 R28, R148.reuse, R168, R28 ;  /* 0x000000a8941c723c */ /* 0x060ff0000004181c */
[----:B------:R-:W-:Y:S01]  /*d6b0*/  HMMA.16816.F32.BF16 R32, R148, R170, R32 ;  /* 0x000000aa9420723c */ /* 0x000fe20000041820 */
[----:B------:R-:W-:Y:S07]  /*d6c0*/  LDSM.16.M88.4 R148, [R0+0xf100] ;  /* 0x00f100000094783b */ /* 0x000fee0000000200 */
[C---:B-1----:R-:W-:Y:S08]  /*d6d0*/  HMMA.16816.F32.BF16 R4, R140.reuse, R144, R4 ;  /* 0x000000908c04723c */ /* 0x042ff00000041804 */
[C---:B------:R-:W-:Y:S01]  /*d6e0*/  HMMA.16816.F32.BF16 R8, R140.reuse, R146, R8 ;  /* 0x000000928c08723c */ /* 0x040fe20000041808 */
[----:B------:R-:W1:Y:S07]  /*d6f0*/  LDSM.16.M88.4 R144, [R0+0xe900] ;  /* 0x00e900000090783b */ /* 0x000e6e0000000200 */
[C---:B------:R-:W-:Y:S08]  /*d700*/  HMMA.16816.F32.BF16 R12, R140.reuse, R156, R12 ;  /* 0x0000009c8c0c723c */ /* 0x040ff0000004180c */
[C---:B------:R-:W-:Y:S01]  /*d710*/  HMMA.16816.F32.BF16 R16, R140.reuse, R158, R16 ;  /* 0x0000009e8c10723c */ /* 0x040fe20000041810 */
[----:B------:R-:W4:Y:S07]  /*d720*/  LDSM.16.M88.4 R156, [R0+0xf900] ;  /* 0x00f90000009c783b */ /* 0x000f2e0000000200 */
[C---:B--2---:R-:W-:Y:S08]  /*d730*/  HMMA.16816.F32.BF16 R20, R140.reuse, R160, R20 ;  /* 0x000000a08c14723c */ /* 0x044ff00000041814 */
[C---:B------:R-:W-:Y:S01]  /*d740*/  HMMA.16816.F32.BF16 R24, R140.reuse, R162, R24 ;  /* 0x000000a28c18723c */ /* 0x040fe20000041818 */
[----:B------:R-:W2:Y:S07]  /*d750*/  LDSM.16.M88.4 R160, [R184+0x4000] ;  /* 0x00400000b8a0783b */ /* 0x000eae0000000200 */
[C---:B------:R-:W-:Y:S08]  /*d760*/  HMMA.16816.F32.BF16 R28, R140.reuse, R172, R28 ;  /* 0x000000ac8c1c723c */ /* 0x040ff0000004181c */
[----:B------:R-:W-:Y:S07]  /*d770*/  HMMA.16816.F32.BF16 R32, R140, R174, R32 ;  /* 0x000000ae8c20723c */ /* 0x000fee0000041820 */
[----:B------:R-:W-:Y:S01]  /*d780*/  IADD3 R141, R190, UR4, R189 ;  /* 0x00000004be8d7c10 */ /* 0x000fe2000fffe0bd */
[C---:B---3--:R-:W-:Y:S05]  /*d790*/  HMMA.16816.F32.BF16 R4, R136.reuse, R152, R4 ;  /* 0x000000988804723c */ /* 0x048fea0000041804 */
[----:B------:R-:W-:Y:S03]  /*d7a0*/  IADD3 R192, R186, R141, RZ ;  /* 0x0000008dbac07210 */ /* 0x000fe60007ffe0ff */
[C---:B------:R-:W-:Y:S01]  /*d7b0*/  HMMA.16816.F32.BF16 R8, R136.reuse, R154, R8 ;  /* 0x0000009a8808723c */ /* 0x040fe20000041808 */
[----:B------:R-:W-:Y:S07]  /*d7c0*/  LDSM.16.M88.4 R152, [R187+0x8000] ;  /* 0x00800000bb98783b */ /* 0x000fee0000000200 */
[C---:B-1----:R-:W-:Y:S01]  /*d7d0*/  HMMA.16816.F32.BF16 R12, R136.reuse, R144, R12 ;  /* 0x00000090880c723c */ /* 0x042fe2000004180c */
[----:B------:R-:W1:Y:S07]  /*d7e0*/  LDSM.16.M88.4 R140, [R192+0xe900] ;  /* 0x00e90000c08c783b */ /* 0x000e6e0000000200 */
[C---:B------:R-:W-:Y:S01]  /*d7f0*/  HMMA.16816.F32.BF16 R16, R136.reuse, R146, R16 ;  /* 0x000000928810723c */ /* 0x040fe20000041810 */
[----:B------:R-:W3:Y:S07]  /*d800*/  LDSM.16.M88.4 R168, [R192+0xf100] ;  /* 0x00f10000c0a8783b */ /* 0x000eee0000000200 */
[C---:B------:R-:W-:Y:S01]  /*d810*/  HMMA.16816.F32.BF16 R20, R136.reuse, R148, R20 ;  /* 0x000000948814723c */ /* 0x040fe20000041814 */
[----:B------:R-:W5:Y:S07]  /*d820*/  LDSM.16.M88.4 R172, [R192+0xf900] ;  /* 0x00f90000c0ac783b */ /* 0x000f6e0000000200 */
[C---:B------:R-:W-:Y:S01]  /*d830*/  HMMA.16816.F32.BF16 R24, R136.reuse, R150, R24 ;  /* 0x000000968818723c */ /* 0x040fe20000041818 */
[----:B------:R-:W-:Y:S07]  /*d840*/  LDSM.16.M88.4 R144, [R189+UR4+0x11100] ;  /* 0x01110004bd90783b */ /* 0x000fee0008000200 */
[C---:B----4-:R-:W-:Y:S01]  /*d850*/  HMMA.16816.F32.BF16 R28, R136.reuse, R156, R28 ;  /* 0x0000009c881c723c */ /* 0x050fe2000004181c */
[----:B------:R-:W-:Y:S07]  /*d860*/  LDSM.16.M88.4 R148, [R189+UR4+0x11900] ;  /* 0x01190004bd94783b */ /* 0x000fee0008000200 */
        /* <DEDUP_REMOVED lines=11> */
[----:B------:R-:W-:Y:S07]  /*d920*/  LDSM.16.M88.4 R168, [R185+0x8000] ;  /* 0x00800000b9a8783b */ /* 0x000fee0000000200 */
[C---:B-----5:R-:W-:Y:S08]  /*d930*/  HMMA.16816.F32.BF16 R28, R160.reuse, R172, R28 ;  /* 0x000000aca01c723c */ /* 0x060ff0000004181c */
        /* <DEDUP_REMOVED lines=20> */
[----:B------:R-:W-:Y:S07]  /*da80*/  LDSM.16.M88.4 R140, [R192+0x11100] ;  /* 0x01110000c08c783b */ /* 0x000fee0000000200 */
[C---:B---3--:R-:W-:Y:S08]  /*da90*/  HMMA.16816.F32.BF16 R20, R152.reuse, R160, R20 ;  /* 0x000000a09814723c */ /* 0x048ff00000041814 */
[C---:B------:R-:W-:Y:S08]  /*daa0*/  HMMA.16816.F32.BF16 R24, R152.reuse, R162, R24 ;  /* 0x000000a29818723c */ /* 0x040ff00000041818 */
[C---:B------:R-:W-:Y:S07]  /*dab0*/  HMMA.16816.F32.BF16 R28, R152.reuse, R164, R28 ;  /* 0x000000a4981c723c */ /* 0x040fee000004181c */
[----:B------:R-:W-:Y:S01]  /*dac0*/  SHF.L.U32 R165, R210, 0x6, RZ ;  /* 0x00000006d2a57819 */ /* 0x000fe200000006ff */
[----:B------:R-:W-:Y:S08]  /*dad0*/  HMMA.16816.F32.BF16 R32, R152, R166, R32 ;  /* 0x000000a69820723c */ /* 0x000ff00000041820 */
[C---:B-----5:R-:W-:Y:S08]  /*dae0*/  HMMA.16816.F32.BF16 R4, R168.reuse, R172, R4 ;  /* 0x000000aca804723c */ /* 0x060ff00000041804 */
[C---:B------:R-:W-:Y:S08]  /*daf0*/  HMMA.16816.F32.BF16 R8, R168.reuse, R174, R8 ;  /* 0x000000aea808723c */ /* 0x040ff00000041808 */
[C---:B----4-:R-:W-:Y:S08]  /*db00*/  HMMA.16816.F32.BF16 R12, R168.reuse, R136, R12 ;  /* 0x00000088a80c723c */ /* 0x050ff0000004180c */
[C---:B------:R-:W-:Y:S01]  /*db10*/  HMMA.16816.F32.BF16 R16, R168.reuse, R138, R16 ;  /* 0x0000008aa810723c */ /* 0x040fe20000041810 */
[----:B------:R-:W1:Y:S07]  /*db20*/  LDSM.16.M88.4 R136, [R192+0x10900] ;  /* 0x01090000c088783b */ /* 0x000e6e0000000200 */
        /* <DEDUP_REMOVED lines=10> */
[----:B------:R-:W-:Y:S01]  /*dbd0*/  FMUL.FTZ R9, R9, c[0x0][0x320] ;  /* 0x0000c80009097a20 */ /* 0x000fe20000410000 */
[C---:B------:R-:W-:Y:S01]  /*dbe0*/  HMMA.16816.F32.BF16 R20, R176.reuse, R140, R20 ;  /* 0x0000008cb014723c */ /* 0x040fe20000041814 */
        /* <DEDUP_REMOVED lines=25> */
[----:B------:R-:W-:Y:S05]  /*dd80*/  FMUL.FTZ R27, R27, c[0x0][0x320] ;  /* 0x0000c8001b1b7a20 */ /* 0x000fea0000410000 */
[----:B------:R1:W1:Y:S01]  /*dd90*/  MUFU.TANH R163, R13 ;  /* 0x0000000d00a37308 */ /* 0x0002620000002400 */
[----:B----4-:R-:W4:Y:S09]  /*dda0*/  LDSM.16.M88.4 R8, [R192+0x11900] ;  /* 0x01190000c008783b */ /* 0x010f320000000200 */
[----:B------:R2:W2:Y:S01]  /*ddb0*/  MUFU.TANH R161, R20 ;  /* 0x0000001400a17308 */ /* 0x0004a20000002400 */
[----:B-----5:R-:W-:Y:S09]  /*ddc0*/  MOV R23, R203 ;  /* 0x000000cb00177202 */ /* 0x020ff20000000f00 */
[----:B------:R-:W3:Y:S01]  /*ddd0*/  MUFU.TANH R159, R21 ;  /* 0x00000015009f7308 */ /* 0x000ee20000002400 */
[----:B-1----:R-:W-:Y:S01]  /*dde0*/  FMUL.FTZ R13, R19, c[0x0][0x320] ;  /* 0x0000c800130d7a20 */ /* 0x002fe20000410000 */
[----:B------:R-:W-:Y:S08]  /*ddf0*/  MOV R19, UR12 ;  /* 0x0000000c00137c02 */ /* 0x000ff00008000f00 */
[----:B------:R1:W1:Y:S01]  /*de00*/  MUFU.TANH R160, R22 ;  /* 0x0000001600a07308 */ /* 0x0002620000002400 */
[----:B--2---:R-:W-:Y:S04]  /*de10*/  IADD3 R20, -R204, 0x1, -R165 ;  /* 0x00000001cc147810 */ /* 0x004fe80007ffe9a5 */
[----:B------:R-:W-:Y:S05]  /*de20*/  IADD3 R19, R20, -c[0x0][0x168], R19 ;  /* 0x80005a0014137a10 */ /* 0x000fea0007ffe013 */
[----:B------:R-:W2:Y:S01]  /*de30*/  MUFU.TANH R146, R146 ;  /* 0x0000009200927308 */ /* 0x000ea20000002400 */
[C---:B------:R-:W-:Y:S01]  /*de40*/  IADD3 R20, R19.reuse, c[0x0][0x328], RZ ;  /* 0x0000ca0013147a10 */ /* 0x040fe20007ffe0ff */
[C---:B----4-:R-:W-:Y:S03]  /*de50*/  HMMA.16816.F32.BF16 R28, R176.reuse, R8, R28 ;  /* 0x00000008b01c723c */ /* 0x050fe6000004181c */
[----:B------:R-:W-:Y:S05]  /*de60*/  IADD3 R19, R19, UR13, RZ ;  /* 0x0000000d13137c10 */ /* 0x000fea000fffe0ff */
[----:B------:R-:W4:Y:S01]  /*de70*/  MUFU.TANH R0, R0 ;  /* 0x0000000000007308 */ /* 0x000f220000002400 */
[----:B------:R-:W-:Y:S01]  /*de80*/  @P1 IMAD.HI.U32 R9, R203, c[0x0][0x2c8], RZ ;  /* 0x0000b200cb091a27 */ /* 0x000fe200078e00ff */
[----:B------:R-:W-:Y:S04]  /*de90*/  HMMA.16816.F32.BF16 R32, R176, R10, R32 ;  /* 0x0000000ab020723c */ /* 0x000fe80000041820 */
[----:B------:R-:W-:Y:S02]  /*dea0*/  @P0 SHF.R.U32.HI R23, RZ, c[0x0][0x2cc], R9 ;  /* 0x0000b300ff170a19 */ /* 0x000fe40000011609 */
[----:B------:R-:W-:Y:S02]  /*deb0*/  PLOP3.LUT P0, PT, PT, PT, UP0, 0x40, 0x0 ;  /* 0x000000000000781c */ /* 0x000fe40003f0e808 */
[----:B------:R-:W1:Y:S01]  /*dec0*/  MUFU.TANH R2, R2 ;  /* 0x0000000200027308 */ /* 0x000e620000002400 */
[----:B------:R-:W1:Y:S05]  /*ded0*/  SHFL.IDX PT, R9, R23, RZ, 0x1c1f ;  /* 0x001c1fff17097589 */ /* 0x000e6a00000e0000 */
[----:B------:R-:W-:Y:S04]  /*dee0*/  FMUL.FTZ R8, R31, c[0x0][0x320] ;  /* 0x0000c8001f087a20 */ /* 0x000fe80000410000 */
[----:B------:R-:W2:Y:S01]  /*def0*/  MUFU.TANH R147, R147 ;  /* 0x0000009300937308 */ /* 0x000ea20000002400 */
[----:B------:R-:W-:Y:S02]  /*df00*/  FMUL.FTZ R28, R28, c[0x0][0x320] ;  /* 0x0000c8001c1c7a20 */ /* 0x000fe40000410000 */
[----:B------:R-:W-:Y:S02]  /*df10*/  FMUL.FTZ R29, R29, c[0x0][0x320] ;  /* 0x0000c8001d1d7a20 */ /* 0x000fe40000410000 */
[----:B------:R-:W-:Y:S02]  /*df20*/  FMUL.FTZ R30, R30, c[0x0][0x320] ;  /* 0x0000c8001e1e7a20 */ /* 0x000fe40000410000 */
[----:B------:R-:W-:Y:S02]  /*df30*/  FMUL.FTZ R10, R33, c[0x0][0x320] ;  /* 0x0000c800210a7a20 */ /* 0x000fe40000410000 */
[----:B------:R-:W-:Y:S01]  /*df40*/  FMUL.FTZ R18, R34, c[0x0][0x320] ;  /* 0x0000c80022127a20 */ /* 0x000fe20000410000 */
[----:B------:R-:W2:Y:S01]  /*df50*/  MUFU.TANH R175, R175 ;  /* 0x000000af00af7308 */ /* 0x000ea20000002400 */
[----:B------:R-:W-:Y:S02]  /*df60*/  FMUL.FTZ R17, R35, c[0x0][0x320] ;  /* 0x0000c80023117a20 */ /* 0x000fe40000410000 */
[----:B------:R-:W-:Y:S01]  /*df70*/  FMUL.FTZ R32, R32, c[0x0][0x320] ;  /* 0x0000c80020207a20 */ /* 0x000fe20000410000 */
[-C--:B-1----:R-:W-:Y:S02]  /*df80*/  IADD3 R22, R20, R9.reuse, RZ ;  /* 0x0000000914167210 */ /* 0x082fe40007ffe0ff */
[----:B------:R-:W-:Y:S04]  /*df90*/  IADD3 R21, R19, R9, RZ ;  /* 0x0000000913157210 */ /* 0x000fe80007ffe0ff */
[----:B------:R-:W1:Y:S10]  /*dfa0*/  MUFU.TANH R12, R12 ;  /* 0x0000000c000c7308 */ /* 0x000e740000002400 */
[----:B------:R-:W1:Y:S10]  /*dfb0*/  MUFU.TANH R162, R162 ;  /* 0x000000a200a27308 */ /* 0x000e740000002400 */
[----:B------:R-:W1:Y:S10]  /*dfc0*/  MUFU.TANH R15, R15 ;  /* 0x0000000f000f7308 */ /* 0x000e740000002400 */
[----:B------:R-:W1:Y:S10]  /*dfd0*/  MUFU.TANH R16, R16 ;  /* 0x0000001000107308 */ /* 0x000e740000002400 */
[----:B------:R-:W1:Y:S10]  /*dfe0*/  MUFU.TANH R14, R14 ;  /* 0x0000000e000e7308 */ /* 0x000e740000002400 */
[----:B------:R-:W1:Y:S10]  /*dff0*/  MUFU.TANH R13, R13 ;  /* 0x0000000d000d7308 */ /* 0x000e740000002400 */
[----:B------:R1:W1:Y:S10]  /*e000*/  MUFU.TANH R157, R24 ;  /* 0x00000018009d7308 */ /* 0x0002740000002400 */
[----:B------:R1:W1:Y:S10]  /*e010*/  MUFU.TANH R155, R25 ;  /* 0x00000019009b7308 */ /* 0x0002740000002400 */
[----:B------:R1:W1:Y:S10]  /*e020*/  MUFU.TANH R156, R26 ;  /* 0x0000001a009c7308 */ /* 0x0002740000002400 */
[----:B------:R1:W1:Y:S10]  /*e030*/  MUFU.TANH R154, R27 ;  /* 0x0000001b009a7308 */ /* 0x0002740000002400 */
[----:B------:R1:W1:Y:S10]  /*e040*/  MUFU.TANH R153, R28 ;  /* 0x0000001c00997308 */ /* 0x0002740000002400 */
[----:B------:R1:W1:Y:S10]  /*e050*/  MUFU.TANH R151, R29 ;  /* 0x0000001d00977308 */ /* 0x0002740000002400 */
[----:B------:R1:W1:Y:S10]  /*e060*/  MUFU.TANH R150, R30 ;  /* 0x0000001e00967308 */ /* 0x0002740000002400 */
[----:B------:R-:W1:Y:S10]  /*e070*/  MUFU.TANH R8, R8 ;  /* 0x0000000800087308 */ /* 0x000e740000002400 */
[----:B------:R1:W1:Y:S10]  /*e080*/  MUFU.TANH R149, R32 ;  /* 0x0000002000957308 */ /* 0x0002740000002400 */
[----:B------:R-:W1:Y:S10]  /*e090*/  MUFU.TANH R10, R10 ;  /* 0x0000000a000a7308 */ /* 0x000e740000002400 */
[----:B------:R-:W1:Y:S10]  /*e0a0*/  MUFU.TANH R18, R18 ;  /* 0x0000001200127308 */ /* 0x000e740000002400 */
[----:B------:R-:W1:Y:S01]  /*e0b0*/  MUFU.TANH R17, R17 ;  /* 0x0000001100117308 */ /* 0x000e620000002400 */
[----:B------:R-:W-:-:S05]  /*e0c0*/  @P0 BRA `(.L_x_1994) ;  /* 0x000001a000000947 */ /* 0x000fca0003800000 */
[----:B--234-:R-:W-:Y:S01]  /*e0d0*/  MOV R4, c[0x0][0x2ac] ;  /* 0x0000ab0000047a02 */ /* 0x01cfe20000000f00 */
        /* <DEDUP_REMOVED lines=14> */
.L_x_1996:
[----:B------:R-:W-:Y:S04]  /*e1c0*/  MOV R4, 0x1 ;  /* 0x0000000100047802 */ /* 0x000fe80000000f00 */
[----:B------:R-:W-:Y:S11]  /*e1d0*/  ISETP.NE.AND P0, PT, R4, c[0x0][0x32c], PT ;  /* 0x0000cb0004007a0c */ /* 0x000ff60003f05270 */
[----:B------:R-:W-:Y:S02]  /*e1e0*/  @!UPT UIADD3 URZ, URZ, URZ, URZ ;  /* 0x0000003f3f3ff290 */ /* 0x000fe4000fffe03f */
[----:B------:R-:W-:Y:S05]  /*e1f0*/  @P0 IMAD.HI.U32 R4, R6, c[0x0][0x330], RZ ;  /* 0x0000cc0006040a27 */ /* 0x000fea00078e00ff */
[----:B------:R-:W-:Y:S02]  /*e200*/  @P0 SHF.R.U32.HI R6, RZ, c[0x0][0x334], R4 ;  /* 0x0000cd00ff060a19 */ /* 0x000fe40000011604 */
.L_x_1997:
[----:B------:R-:W-:Y:S05]  /*e210*/  BSYNC B0 ;  /* 0x0000000000007941 */ /* 0x000fea0003800000 */
.L_x_1995:
[----:B------:R-:W-:Y:S04]  /*e220*/  IMAD R5, R6, c[0x0][0x32c], -R165 ;  /* 0x0000cb0006057a24 */ /* 0x000fe800078e0aa5 */
[----:B------:R-:W-:Y:S05]  /*e230*/  IMAD.IADD R4, R5, 0x1, -R204 ;  /* 0x0000000105047824 */ /* 0x000fea00078e0acc */
[----:B------:R-:W-:Y:S02]  /*e240*/  IADD3 R5, R4, c[0x0][0x32c], RZ ;  /* 0x0000cb0004057a10 */ /* 0x000fe40007ffe0ff */
[----:B------:R-:W-:Y:S02]  /*e250*/  IMNMX R21, R21, R4, !PT ;  /* 0x0000000415157217 */ /* 0x000fe40007800200 */
[----:B------:R-:W-:Y:S02]  /*e260*/  IMNMX R22, R22, R5, PT ;  /* 0x0000000516167217 */ /* 0x000fe40003800200 */
.L_x_1994:
[----:B--234-:R-:W-:Y:S01]  /*e270*/  ISETP.GT.AND P2, PT, R210, -0x1, PT ;  /* 0xffffffffd200780c */ /* 0x01cfe20003f44270 */
[----:B------:R-:W2:Y:S03]  /*e280*/  SHFL.IDX PT, R6, R23, 0x1, 0x1c1f ;  /* 0x003c1f0017067f89 */ /* 0x000ea600000e0000 */
[C---:B------:R-:W-:Y:S04]  /*e290*/  ISETP.GT.AND P0, PT, R21.reuse, RZ, P2 ;  /* 0x000000ff1500720c */ /* 0x040fe80001704270 */
[----:B------:R-:W-:Y:S04]  /*e2a0*/  ISETP.LT.OR P0, PT, R22, 0x1, P0 ;  /* 0x000000011600780c */ /* 0x000fe80000701670 */
[----:B------:R-:W-:Y:S02]  /*e2b0*/  FSEL R11, R144, -INF , !P0 ;  /* 0xff800000900b7808 */ /* 0x000fe40004000000 */
[C---:B------:R-:W-:Y:S04]  /*e2c0*/  ISETP.GT.AND P0, PT, R21.reuse, 0x1, P2 ;  /* 0x000000011500780c */ /* 0x040fe80001704270 */
[----:B------:R-:W-:Y:S04]  /*e2d0*/  ISETP.LT.OR P0, PT, R22, 0x2, P0 ;  /* 0x000000021600780c */ /* 0x000fe80000701670 */
[----:B------:R-:W-:Y:S02]  /*e2e0*/  FSEL R9, R146, -INF , !P0 ;  /* 0xff80000092097808 */ /* 0x000fe40004000000 */
[----:B------:R-:W-:Y:S01]  /*e2f0*/  ISETP.GT.AND P0, PT, R21, 0x8, P2 ;  /* 0x000000081500780c */ /* 0x000fe20001704270 */
[--C-:B--2---:R-:W-:Y:S02]  /*e300*/  IMAD.IADD R4, R20, 0x1, R6.reuse ;  /* 0x0000000114047824 */ /* 0x104fe400078e0206 */
[----:B------:R-:W-:Y:S01]  /*e310*/  IMAD.IADD R19, R19, 0x1, R6 ;  /* 0x0000000113137824 */ /* 0x000fe200078e0206 */
        /* <DEDUP_REMOVED lines=11> */
[----:B------:R-:W-:Y:S04]  /*e3d0*/  ISETP.GT.AND P0, PT, R21, 0x18, P2 ;  /* 0x000000181500780c */ /* 0x000fe80001704270 */
[C---:B------:R-:W-:Y:S04]  /*e3e0*/  ISETP.LT.OR P0, PT, R22.reuse, 0x19, P0 ;  /* 0x000000191600780c */ /* 0x040fe80000701670 */
[----:B-1----:R-:W-:Y:S02]  /*e3f0*/  FSEL R143, R15, -INF , !P0 ;  /* 0xff8000000f8f7808 */ /* 0x002fe40004000000 */
        /* <DEDUP_REMOVED lines=45> */
.L_x_2000:
[----:B------:R-:W-:Y:S04]  /*e6d0*/  MOV R6, 0x1 ;  /* 0x0000000100067802 */ /* 0x000fe80000000f00 */
[----:B------:R-:W-:Y:S11]  /*e6e0*/  ISETP.NE.AND P0, PT, R6, c[0x0][0x32c], PT ;  /* 0x0000cb0006007a0c */ /* 0x000ff60003f05270 */
[----:B------:R-:W-:Y:S02]  /*e6f0*/  @!UPT UIADD3 URZ, URZ, URZ, URZ ;  /* 0x0000003f3f3ff290 */ /* 0x000fe4000fffe03f */
[----:B------:R-:W-:Y:S05]  /*e700*/  @P0 IMAD.HI.U32 R6, R10, c[0x0][0x330], RZ ;  /* 0x0000cc000a060a27 */ /* 0x000fea00078e00ff */
[----:B------:R-:W-:Y:S02]  /*e710*/  @P0 SHF.R.U32.HI R10, RZ, c[0x0][0x334], R6 ;  /* 0x0000cd00ff0a0a19 */ /* 0x000fe40000011606 */
.L_x_2001:
[----:B------:R-:W-:Y:S05]  /*e720*/  BSYNC B0 ;  /* 0x0000000000007941 */ /* 0x000fea0003800000 */
.L_x_1999:
[----:B------:R-:W-:Y:S04]  /*e730*/  IMAD R15, R10, c[0x0][0x32c], -R165 ;  /* 0x0000cb000a0f7a24 */ /* 0x000fe800078e0aa5 */
[----:B------:R-:W-:Y:S05]  /*e740*/  IMAD.IADD R6, R15, 0x1, -R204 ;  /* 0x000000010f067824 */ /* 0x000fea00078e0acc */
[----:B------:R-:W-:Y:S02]  /*e750*/  IADD3 R15, R6, c[0x0][0x32c], RZ ;  /* 0x0000cb00060f7a10 */ /* 0x000fe40007ffe0ff */
[----:B------:R-:W-:Y:S02]  /*e760*/  IMNMX R19, R19, R6, !PT ;  /* 0x0000000613137217 */ /* 0x000fe40007800200 */
[----:B------:R-:W-:Y:S02]  /*e770*/  IMNMX R4, R4, R15, PT ;  /* 0x0000000f04047217 */ /* 0x000fe40003800200 */
.L_x_1998:
[C---:B------:R-:W-:Y:S01]  /*e780*/  ISETP.GT.AND P0, PT, R19.reuse, RZ, P2 ;  /* 0x000000ff1300720c */ /* 0x040fe20001704270 */
[----:B------:R-:W-:Y:S04]  /*e790*/  DEPBAR.LE SB0, 0x2 ;  /* 0x000080800000791a */ /* 0x000fe80000000000 */
[----:B------:R-:W-:Y:S01]  /*e7a0*/  BAR.SYNC.DEFER_BLOCKING 0x0 ;  /* 0x0000000000007b1d */ /* 0x000fe20000010000 */
[----:B------:R-:W-:Y:S02]  /*e7b0*/  ISETP.LT.OR P0, PT, R4, 0x1, P0 ;  /* 0x000000010400780c */ /* 0x000fe40000701670 */
[C---:B------:R-:W-:Y:S02]  /*e7c0*/  ISETP.GT.AND P1, PT, R19.reuse, 0x38, P2 ;  /* 0x000000381300780c */ /* 0x040fe40001724270 */
        /* <DEDUP_REMOVED lines=8> */
[C---:B------:R-:W-:Y:S02]  /*e850*/  ISETP.LT.OR P0, PT, R4.reuse, 0x9, P0 ;  /* 0x000000090400780c */ /* 0x040fe40000701670 */
[----:B------:R-:W-:Y:S01]  /*e860*/  FMNMX.FTZ R0, R7, R0, !PT ;  /* 0x0000000007007209 */ /* 0x000fe20007810000 */
[----:B------:R-:W-:Y:S01]  /*e870*/  LDSM.16.MT88.4 R28, [R134+UR4+0x100] ;  /* 0x00010004861c783b */ /* 0x000fe20008004200 */
        /* <DEDUP_REMOVED lines=58> */
[----:B------:R-:W-:Y:S02]  /*ec20*/  FMNMX.FTZ R15, R150, R15, !PT ;  /* 0x0000000f960f7209 */ /* 0x000fe40007810000 */
[----:B------:R-:W-:Y:S02]  /*ec30*/  FSEL R148, R8, -INF , !P0 ;  /* 0xff80000008947808 */ /* 0x000fe40004000000 */
[----:B------:R-:W-:Y:S02]  /*ec40*/  ISETP.GT.AND P0, PT, R19, 0x39, P2 ;  /* 0x000000391300780c */ /* 0x000fe40001704270 */
[----:B------:R-:W-:Y:S02]  /*ec50*/  ISETP.LT.OR P1, PT, R4, 0x39, P1 ;  /* 0x000000390400780c */ /* 0x000fe40000f21670 */
[----:B------:R-:W-:Y:S02]  /*ec60*/  FMNMX.FTZ R15, R148, R15, !PT ;  /* 0x0000000f940f7209 */ /* 0x000fe40007810000 */
[----:B------:R-:W-:Y:S02]  /*ec70*/  FSEL R146, R18, -INF , !P1 ;  /* 0xff80000012927808 */ /* 0x000fe40004800000 */
[----:B------:R-:W-:Y:S02]  /*ec80*/  ISETP.LT.OR P0, PT, R4, 0x3a, P0 ;  /* 0x0000003a0400780c */ /* 0x000fe40000701670 */
[----:B------:R-:W-:Y:S02]  /*ec90*/  FMNMX.FTZ R19, R146, R15, !PT ;  /* 0x0000000f92137209 */ /* 0x000fe40007810000 */
[----:B------:R-:W-:Y:S02]  /*eca0*/  FSEL R144, R17, -INF , !P0 ;  /* 0xff80000011907808 */ /* 0x000fe40004000000 */
[----:B-1----:R-:W-:Y:S02]  /*ecb0*/  FMNMX.FTZ R4, R0, R13, !PT ;  /* 0x0000000d00047209 */ /* 0x002fe40007810000 */
[----:B------:R-:W-:Y:S03]  /*ecc0*/  FMNMX.FTZ R17, R144, R19, !PT ;  /* 0x0000001390117209 */ /* 0x000fe60007810000 */
[----:B------:R-:W1:Y:S08]  /*ecd0*/  SHFL.BFLY PT, R15, R4, 0x1, 0x1f ;  /* 0x0c201f00040f7f89 */ /* 0x000e7000000e0000 */
[----:B------:R-:W2:Y:S01]  /*ece0*/  SHFL.BFLY PT, R0, R17, 0x2, 0x1f ;  /* 0x0c401f0011007f89 */ /* 0x000ea200000e0000 */
[----:B-1----:R-:W-:Y:S04]  /*ecf0*/  FMNMX.FTZ R2, R4, R15, !PT ;  /* 0x0000000f04027209 */ /* 0x002fe80007810000 */
[C---:B------:R-:W-:Y:S01]  /*ed00*/  FSETP.NEU.FTZ.AND P0, PT, R2.reuse, -INF , PT ;  /* 0xff8000000200780b */ /* 0x040fe20003f1d000 */
[----:B------:R-:W-:Y:S01]  /*ed10*/  FMUL.FTZ R152, R2, c[0x0][0x2d0] ;  /* 0x0000b40002987a20 */ /* 0x000fe20000410000 */
[----:B--2---:R-:W-:Y:S04]  /*ed20*/  FMNMX.FTZ R13, R17, R0, !PT ;  /* 0x00000000110d7209 */ /* 0x004fe80007810000 */
[----:B------:R-:W-:Y:S02]  /*ed30*/  FSEL R152, R152, RZ, P0 ;  /* 0x000000ff98987208 */ /* 0x000fe40000000000 */
[----:B------:R-:W-:Y:S01]  /*ed40*/  IADD3 R17, R134, UR4, RZ ;  /* 0x0000000486117c10 */ /* 0x000fe2000fffe0ff */
[----:B------:R-:W1:Y:S02]  /*ed50*/  SHFL.BFLY PT, R0, R13, 0x1, 0x1f ;  /* 0x0c201f000d007f89 */ /* 0x000e6400000e0000 */
[--C-:B------:R-:W-:Y:S01]  /*ed60*/  FFMA.FTZ R166, R5, c[0x0][0x2d0], -R152.reuse ;  /* 0x0000b40005a67a23 */ /* 0x100fe20000010898 */
[----:B------:R-:W-:Y:S01]  /*ed70*/  FSEL R5, R2, RZ, P0 ;  /* 0x000000ff02057208 */ /* 0x000fe20000000000 */
[--C-:B------:R-:W-:Y:S01]  /*ed80*/  FFMA.FTZ R168, R11, c[0x0][0x2d0], -R152.reuse ;  /* 0x0000b4000ba87a23 */ /* 0x100fe20000010898 */
[----:B------:R-:W-:Y:S01]  /*ed90*/  IADD3 R164, R188, R17, RZ ;  /* 0x00000011bca47210 */ /* 0x000fe20007ffe0ff */
[----:B------:R-:W-:Y:S02]  /*eda0*/  FFMA.FTZ R167, R9, c[0x0][0x2d0], -R152 ;  /* 0x0000b40009a77a23 */ /* 0x000fe40000010898 */
[----:B------:R-:W-:Y:S01]  /*edb0*/  FADD.FTZ R4, -R5, R132 ;  /* 0x0000008405047221 */ /* 0x000fe20000010100 */
[----:B------:R-:W-:Y:S01]  /*edc0*/  MUFU.EX2 R166, R166 ;  /* 0x000000a600a67308 */ /* 0x000fe20000000800 */
[--C-:B------:R-:W-:Y:S01]  /*edd0*/  FFMA.FTZ R169, R7, c[0x0][0x2d0], -R152.reuse ;  /* 0x0000b40007a97a23 */ /* 0x100fe20000010898 */
[----:B------:R-:W-:Y:S01]  /*ede0*/  IADD3 R5, R135, UR4, RZ ;  /* 0x0000000487057c10 */ /* 0x000fe2000fffe0ff */
[----:B------:R-:W-:Y:S02]  /*edf0*/  FMUL.FTZ R132, R4, c[0x0][0x2d0] ;  /* 0x0000b40004847a20 */ /* 0x000fe40000410000 */
[--C-:B------:R-:W-:Y:S01]  /*ee00*/  FFMA.FTZ R176, R143, c[0x0][0x2d0], -R152.reuse ;  /* 0x0000b4008fb07a23 */ /* 0x100fe20000010898 */
[----:B------:R-:W-:Y:S01]  /*ee10*/  IADD3 R133, R188, R5, RZ ;  /* 0x00000005bc857210 */ /* 0x000fe20007ffe0ff */
[--C-:B------:R-:W-:Y:S02]  /*ee20*/  FFMA.FTZ R177, R141, c[0x0][0x2d0], -R152.reuse ;  /* 0x0000b4008db17a23 */ /* 0x100fe40000010898 */
[--C-:B------:R-:W-:Y:S01]  /*ee30*/  FFMA.FTZ R182, R161, c[0x0][0x2d0], -R152.reuse ;  /* 0x0000b400a1b67a23 */ /* 0x100fe20000010898 */
[----:B------:R-:W2:Y:S01]  /*ee40*/  MUFU.EX2 R132, R132 ;  /* 0x0000008400847308 */ /* 0x000ea20000000800 */
[--C-:B------:R-:W-:Y:S02]  /*ee50*/  FFMA.FTZ R183, R159, c[0x0][0x2d0], -R152.reuse ;  /* 0x0000b4009fb77a23 */ /* 0x100fe40000010898 */
[--C-:B------:R-:W-:Y:S01]  /*ee60*/  FFMA.FTZ R192, R157, c[0x0][0x2d0], -R152.reuse ;  /* 0x0000b4009dc07a23 */ /* 0x100fe20000010898 */
[----:B-1----:R-:W-:Y:S01]  /*ee70*/  FMNMX.FTZ R0, R13, R0, !PT ;  /* 0x000000000d007209 */ /* 0x002fe20007810000 */
[--C-:B------:R-:W-:Y:S01]  /*ee80*/  FFMA.FTZ R211, R155, c[0x0][0x2d0], -R152.reuse ;  /* 0x0000b4009bd37a23 */ /* 0x100fe20000010898 */
[----:B------:R-:W1:Y:S01]  /*ee90*/  LDSM.16.MT88.4 R12, [R135+UR4+0x100] ;  /* 0x00010004870c783b */ /* 0x000e620008004200 */
[--C-:B------:R-:W-:Y:S01]  /*eea0*/  FFMA.FTZ R216, R153, c[0x0][0x2d0], -R152.reuse ;  /* 0x0000b40099d87a23 */ /* 0x100fe20000010898 */
[C---:B------:R-:W-:Y:S01]  /*eeb0*/  FSETP.NEU.FTZ.AND P0, PT, R0.reuse, -INF , PT ;  /* 0xff8000000000780b */ /* 0x040fe20003f1d000 */
[C---:B------:R-:W-:Y:S01]  /*eec0*/  FMUL.FTZ R145, R0.reuse, c[0x0][0x2d0] ;  /* 0x0000b40000917a20 */ /* 0x040fe20000410000 */
[----:B------:R-:W-:Y:S01]  /*eed0*/  MUFU.EX2 R168, R168 ;  /* 0x000000a800a87308 */ /* 0x000fe20000000800 */
[--C-:B------:R-:W-:Y:S01]  /*eee0*/  FFMA.FTZ R217, R151, c[0x0][0x2d0], -R152.reuse ;  /* 0x0000b40097d97a23 */ /* 0x100fe20000010898 */
[----:B------:R-:W-:Y:S01]  /*eef0*/  FSEL R4, R0, RZ, P0 ;  /* 0x000000ff00047208 */ /* 0x000fe20000000000 */
[--C-:B------:R-:W-:Y:S01]  /*ef00*/  FFMA.FTZ R218, R149, c[0x0][0x2d0], -R152.reuse ;  /* 0x0000b40095da7a23 */ /* 0x100fe20000010898 */
[----:B------:R-:W-:Y:S01]  /*ef10*/  FSEL R145, R145, RZ, P0 ;  /* 0x000000ff91917208 */ /* 0x000fe20000000000 */
[--C-:B------:R-:W-:Y:S02]  /*ef20*/  FFMA.FTZ R174, R175, c[0x0][0x2d0], -R152.reuse ;  /* 0x0000b400afae7a23 */ /* 0x100fe40000010898 */
[----:B------:R-:W-:Y:S02]  /*ef30*/  FADD.FTZ R4, -R4, R3 ;  /* 0x0000000304047221 */ /* 0x000fe40000010100 */
[--C-:B------:R-:W-:Y:S01]  /*ef40*/  FFMA.FTZ R172, R20, c[0x0][0x2d0], -R145.reuse ;  /* 0x0000b40014ac7a23 */ /* 0x100fe20000010891 */
[----:B------:R-:W3:Y:S01]  /*ef50*/  MUFU.EX2 R167, R167 ;  /* 0x000000a700a77308 */ /* 0x000ee20000000800 */
[--C-:B------:R-:W-:Y:S01]  /*ef60*/  FFMA.FTZ R171, R16, c[0x0][0x2d0], -R145.reuse ;  /* 0x0000b40010ab7a23 */ /* 0x100fe20000010891 */
[----:B------:R-:W4:Y:S01]  /*ef70*/  LDSM.16.MT88.4 R20, [R133+0x100] ;  /* 0x000100008514783b */ /* 0x000f220000004200 */
[--C-:B------:R-:W-:Y:S02]  /*ef80*/  FFMA.FTZ R170, R10, c[0x0][0x2d0], -R145.reuse ;  /* 0x0000b4000aaa7a23 */ /* 0x100fe40000010891 */
[--C-:B------:R-:W-:Y:S02]  /*ef90*/  FFMA.FTZ R173, R6, c[0x0][0x2d0], -R145.reuse ;  /* 0x0000b40006ad7a23 */ /* 0x100fe40000010891 */
[----:B------:R-:W-:Y:S02]  /*efa0*/  FMUL.FTZ R3, R4, c[0x0][0x2d0] ;  /* 0x0000b40004037a20 */ /* 0x000fe40000410000 */
[C---:B--2---:R-:W-:Y:S01]  /*efb0*/  FMUL.FTZ R4, R132.reuse, R128 ;  /* 0x0000008084047220 */ /* 0x044fe20000410000 */
[----:B------:R-:W2:Y:S01]  /*efc0*/  MUFU.EX2 R169, R169 ;  /* 0x000000a900a97308 */ /* 0x000ea20000000800 */
[C---:B------:R-:W-:Y:S02]  /*efd0*/  FMUL.FTZ R5, R132.reuse, R129 ;  /* 0x0000008184057220 */ /* 0x040fe40000410000 */
[C---:B------:R-:W-:Y:S02]  /*efe0*/  FMUL.FTZ R8, R132.reuse, R124 ;  /* 0x0000007c84087220 */ /* 0x040fe40000410000 */
[C---:B------:R-:W-:Y:S02]  /*eff0*/  FMUL.FTZ R9, R132.reuse, R125 ;  /* 0x0000007d84097220 */ /* 0x040fe40000410000 */
[C---:B------:R-:W-:Y:S02]  /*f000*/  FMUL.FTZ R16, R132.reuse, R116 ;  /* 0x0000007484107220 */ /* 0x040fe40000410000 */
[C---:B------:R-:W-:Y:S01]  /*f010*/  FMUL.FTZ R17, R132.reuse, R117 ;  /* 0x0000007584117220 */ /* 0x040fe20000410000 */
[----:B------:R-:W5:Y:S01]  /*f020*/  MUFU.EX2 R3, R3 ;  /* 0x0000000300037308 */ /* 0x000f620000000800 */
[C---:B------:R-:W-:Y:S02]  /*f030*/  FMUL.FTZ R24, R132.reuse, R108 ;  /* 0x0000006c84187220 */ /* 0x040fe40000410000 */
[C---:B------:R-:W-:Y:S01]  /*f040*/  FMUL.FTZ R25, R132.reuse, R109 ;  /* 0x0000006d84197220 */ /* 0x040fe20000410000 */
[----:B---3--:R-:W-:Y:S01]  /*f050*/  F2FP.BF16.PACK_AB R136, R167, R168 ;  /* 0x000000a8a788723e */ /* 0x008fe200000010ff */
[C---:B------:R-:W-:Y:S02]  /*f060*/  FMUL.FTZ R32, R132.reuse, R100 ;  /* 0x0000006484207220 */ /* 0x040fe40000410000 */
[----:B------:R-:W-:Y:S02]  /*f070*/  FMUL.FTZ R33, R132, R101 ;  /* 0x0000006584217220 */ /* 0x000fe40000410000 */
[--C-:B------:R-:W-:Y:S01]  /*f080*/  FFMA.FTZ R175, R163, c[0x0][0x2d0], -R152.reuse ;  /* 0x0000b400a3af7a23 */ /* 0x100fe20000010898 */
[----:B------:R-:W-:Y:S01]  /*f090*/  MUFU.EX2 R172, R172 ;  /* 0x000000ac00ac7308 */ /* 0x000fe20000000800 */
[--C-:B------:R-:W-:Y:S02]  /*f0a0*/  FFMA.FTZ R180, R142, c[0x0][0x2d0], -R145.reuse ;  /* 0x0000b4008eb47a23 */ /* 0x100fe40000010891 */
[--C-:B------:R-:W-:Y:S01]  /*f0b0*/  FFMA.FTZ R181, R140, c[0x0][0x2d0], -R145.reuse ;  /* 0x0000b4008cb57a23 */ /* 0x100fe20000010891 */
[----:B--2---:R-:W-:Y:S01]  /*f0c0*/  F2FP.BF16.PACK_AB R138, R169, R166 ;  /* 0x000000a6a98a723e */ /* 0x004fe200000010ff */
[----:B------:R-:W-:Y:S01]  /*f0d0*/  LDSM.16.MT88.4 R140, [R134+UR4+0x2900] ;  /* 0x00290004868c783b */ /* 0x000fe20008004200 */
[--C-:B------:R-:W-:Y:S02]  /*f0e0*/  FFMA.FTZ R212, R160, c[0x0][0x2d0], -R145.reuse ;  /* 0x0000b400a0d47a23 */ /* 0x100fe40000010891 */
[--C-:B------:R-:W-:Y:S02]  /*f0f0*/  FFMA.FTZ R213, R158, c[0x0][0x2d0], -R145.reuse ;  /* 0x0000b4009ed57a23 */ /* 0x100fe40000010891 */
[----:B------:R-:W2:Y:S01]  /*f100*/  MUFU.EX2 R171, R171 ;  /* 0x000000ab00ab7308 */ /* 0x000ea20000000800 */
[--C-:B------:R-:W-:Y:S02]  /*f110*/  FFMA.FTZ R214, R156, c[0x0][0x2d0], -R145.reuse ;  /* 0x0000b4009cd67a23 */ /* 0x100fe40000010891 */
[----:B------:R-:W-:Y:S01]  /*f120*/  LDSM.16.MT88.4 R156, [R164+0x3900] ;  /* 0x00390000a49c783b */ /* 0x000fe20000004200 */
[C---:B-----5:R-:W-:Y:S02]  /*f130*/  FMUL.FTZ R6, R3.reuse, R130 ;  /* 0x0000008203067220 */ /* 0x060fe40000410000 */
        /* <DEDUP_REMOVED lines=11> */
[----:B------:R-:W-:Y:S01]  /*f1f0*/  FMUL.FTZ R34, R3, R102 ;  /* 0x0000006603227220 */ /* 0x000fe20000410000 */
[----:B--2---:R-:W-:Y:S01]  /*f200*/  F2FP.BF16.PACK_AB R137, R171, R172 ;  /* 0x000000acab89723e */ /* 0x004fe200000010ff */
[----:B------:R-:W-:Y:S02]  /*f210*/  FMUL.FTZ R35, R3, R103 ;  /* 0x0000006703237220 */ /* 0x000fe40000410000 */
[--C-:B------:R-:W-:Y:S03]  /*f220*/  FFMA.FTZ R215, R154, c[0x0][0x2d0], -R145.reuse ;  /* 0x0000b4009ad77a23 */ /* 0x100fe60000010891 */
[----:B------:R-:W-:Y:S01]  /*f230*/  LDSM.16.MT88.4 R100, [R134+UR4+0x2100] ;  /* 0x002100048664783b */ /* 0x000fe20008004200 */
[--C-:B------:R-:W-:Y:S01]  /*f240*/  FFMA.FTZ R220, R150, c[0x0][0x2d0], -R145.reuse ;  /* 0x0000b40096dc7a23 */ /* 0x100fe20000010891 */
[----:B------:R-:W-:Y:S01]  /*f250*/  MUFU.EX2 R174, R174 ;  /* 0x000000ae00ae7308 */ /* 0x000fe20000000800 */
[--C-:B------:R-:W-:Y:S02]  /*f260*/  FFMA.FTZ R221, R148, c[0x0][0x2d0], -R145.reuse ;  /* 0x0000b40094dd7a23 */ /* 0x100fe40000010891 */
[--C-:B------:R-:W-:Y:S02]  /*f270*/  FFMA.FTZ R222, R146, c[0x0][0x2d0], -R145.reuse ;  /* 0x0000b40092de7a23 */ /* 0x100fe40000010891 */
[----:B------:R-:W-:Y:S01]  /*f280*/  FFMA.FTZ R152, R147, c[0x0][0x2d0], -R152 ;  /* 0x0000b40093987a23 */ /* 0x000fe20000010898 */
[----:B------:R-:W-:Y:S01]  /*f290*/  LDSM.16.MT88.4 R116, [R134+UR4+0x900] ;  /* 0x000900048674783b */ /* 0x000fe20008004200 */
[C---:B------:R-:W-:Y:S02]  /*f2a0*/  FMUL.FTZ R36, R132.reuse, R36 ;  /* 0x0000002484247220 */ /* 0x040fe40000410000 */
[C---:B------:R-:W-:Y:S01]  /*f2b0*/  FMUL.FTZ R37, R132.reuse, R37 ;  /* 0x0000002584257220 */ /* 0x040fe20000410000 */
[----:B------:R2:W-:Y:S01]  /*f2c0*/  MUFU.EX2 R219, R152 ;  /* 0x0000009800db7308 */ /* 0x0005e20000000800 */
[----:B------:R-:W-:Y:S01]  /*f2d0*/  FMUL.FTZ R38, R3, R38 ;  /* 0x0000002603267220 */ /* 0x000fe20000410000 */
[----:B---3--:R-:W-:Y:S02]  /*f2e0*/  F2FP.BF16.PACK_AB R139, R173, R170 ;  /* 0x000000aaad8b723e */ /* 0x008fe400000010ff */
[----:B------:R-:W-:Y:S01]  /*f2f0*/  LDSM.16.MT88.4 R124, [R135+UR4+0x2900] ;  /* 0x00290004877c783b */ /* 0x000fe20008004200 */
[C---:B------:R-:W-:Y:S02]  /*f300*/  FMUL.FTZ R39, R3.reuse, R39 ;  /* 0x0000002703277220 */ /* 0x040fe40000410000 */
[C---:B------:R-:W-:Y:S02]  /*f310*/  FMUL.FTZ R40, R132.reuse, R40 ;  /* 0x0000002884287220 */ /* 0x040fe40000410000 */
[C---:B------:R-:W-:Y:S01]  /*f320*/  FMUL.FTZ R41, R132.reuse, R41 ;  /* 0x0000002984297220 */ /* 0x040fe20000410000 */
[C---:B-1----:R-:W-:Y:S01]  /*f330*/  HMMA.16816.F32.BF16 R4, R136.reuse, R12, R4 ;  /* 0x0000000c8804723c */ /* 0x042fe20000041804 */
[----:B------:R-:W1:Y:S01]  /*f340*/  MUFU.EX2 R175, R175 ;  /* 0x000000af00af7308 */ /* 0x000e620000000800 */
[----:B------:R-:W-:Y:S03]  /*f350*/  LDSM.16.MT88.4 R148, [R133+0x3900] ;  /* 0x003900008594783b */ /* 0x000fe60000004200 */
[C---:B------:R-:W-:Y:S02]  /*f360*/  FMUL.FTZ R42, R3.reuse, R42 ;  /* 0x0000002a032a7220 */ /* 0x040fe40000410000 */
[C---:B------:R-:W-:Y:S01]  /*f370*/  FMUL.FTZ R12, R132.reuse, R120 ;  /* 0x00000078840c7220 */ /* 0x040fe20000410000 */
[C---:B------:R-:W-:Y:S03]  /*f380*/  HMMA.16816.F32.BF16 R8, R136.reuse, R14, R8 ;  /* 0x0000000e8808723c */ /* 0x040fe60000041808 */
[----:B------:R-:W-:Y:S01]  /*f390*/  MUFU.EX2 R176, R176 ;  /* 0x000000b000b07308 */ /* 0x000fe20000000800 */
[C---:B------:R-:W-:Y:S01]  /*f3a0*/  FMUL.FTZ R13, R132.reuse, R121 ;  /* 0x00000079840d7220 */ /* 0x040fe20000410000 */
[----:B--2---:R-:W-:Y:S02]  /*f3b0*/  LDSM.16.MT88.4 R152, [R134+UR4+0x3900] ;  /* 0x003900048698783b */ /* 0x004fe40008004200 */
[C---:B------:R-:W-:Y:S02]  /*f3c0*/  FMUL.FTZ R14, R3.reuse, R122 ;  /* 0x0000007a030e7220 */ /* 0x040fe40000410000 */
[C---:B------:R-:W-:Y:S03]  /*f3d0*/  FMUL.FTZ R15, R3.reuse, R123 ;  /* 0x0000007b030f7220 */ /* 0x040fe60000410000 */
[C---:B------:R-:W-:Y:S01]  /*f3e0*/  FMUL.FTZ R43, R3.reuse, R43 ;  /* 0x0000002b032b7220 */ /* 0x040fe20000410000 */
[----:B------:R-:W2:Y:S01]  /*f3f0*/  MUFU.EX2 R177, R177 ;  /* 0x000000b100b17308 */ /* 0x000ea20000000800 */
[----:B------:R-:W3:Y:S01]  /*f400*/  LDSM.16.MT88.4 R120, [R164+0x100] ;  /* 0x00010000a478783b */ /* 0x000ee20000004200 */
[C---:B------:R-:W-:Y:S01]  /*f410*/  FMUL.FTZ R44, R132.reuse, R44 ;  /* 0x0000002c842c7220 */ /* 0x040fe20000410000 */
[C---:B----4-:R-:W-:Y:S03]  /*f420*/  HMMA.16816.F32.BF16 R12, R136.reuse, R20, R12 ;  /* 0x00000014880c723c */ /* 0x050fe6000004180c */
        /* <DEDUP_REMOVED lines=10> */
[----:B------:R-:W4:Y:S01]  /*f4d0*/  LDSM.16.MT88.4 R112, [R135+UR4+0x2100] ;  /* 0x002100048770783b */ /* 0x000f220008004200 */
        /* <DEDUP_REMOVED lines=9> */
[----:B------:R-:W-:Y:S01]  /*f570*/  MUFU.EX2 R183, R183 ;  /* 0x000000b700b77308 */ /* 0x000fe20000000800 */
[C---:B------:R-:W-:Y:S02]  /*f580*/  FMUL.FTZ R52, R132.reuse, R52 ;  /* 0x0000003484347220 */ /* 0x040fe40000410000 */
[C---:B------:R-:W-:Y:S04]  /*f590*/  FMUL.FTZ R30, R3.reuse, R106 ;  /* 0x0000006a031e7220 */ /* 0x040fe80000410000 */
[C---:B------:R-:W-:Y:S02]  /*f5a0*/  FMUL.FTZ R31, R3.reuse, R107 ;  /* 0x0000006b031f7220 */ /* 0x040fe40000410000 */
[----:B------:R-:W5:Y:S01]  /*f5b0*/  LDSM.16.MT88.4 R104, [R133+0x2100] ;  /* 0x002100008568783b */ /* 0x000f620000004200 */
        /* <DEDUP_REMOVED lines=12> */
[C---:B----4-:R-:W-:Y:S04]  /*f680*/  HMMA.16816.F32.BF16 R36, R136.reuse, R112, R36 ;  /* 0x000000708824723c */ /* 0x050fe80000041824 */
[C---:B------:R-:W-:Y:S01]  /*f690*/  FMUL.FTZ R60, R132.reuse, R60 ;  /* 0x0000003c843c7220 */ /* 0x040fe20000410000 */
[----:B------:R-:W-:Y:S01]  /*f6a0*/  MUFU.EX2 R212, R212 ;  /* 0x000000d400d47308 */ /* 0x000fe20000000800 */
[C---:B------:R-:W-:Y:S02]  /*f6b0*/  FMUL.FTZ R61, R132.reuse, R61 ;  /* 0x0000003d843d7220 */ /* 0x040fe40000410000 */
[C---:B------:R-:W-:Y:S01]  /*f6c0*/  HMMA.16816.F32.BF16 R40, R136.reuse, R114, R40 ;  /* 0x000000728828723c */ /* 0x040fe20000041828 */
[----:B------:R-:W-:Y:S03]  /*f6d0*/  LDSM.16.MT88.4 R112, [R135+UR4+0x900] ;  /* 0x000900048770783b */ /* 0x000fe60008004200 */
[C---:B------:R-:W-:Y:S02]  /*f6e0*/  FMUL.FTZ R62, R3.reuse, R62 ;  /* 0x0000003e033e7220 */ /* 0x040fe40000410000 */
[C---:B------:R-:W-:Y:S01]  /*f6f0*/  FMUL.FTZ R63, R3.reuse, R63 ;  /* 0x0000003f033f7220 */ /* 0x040fe20000410000 */
[----:B------:R-:W-:Y:S01]  /*f700*/  MUFU.EX2 R213, R213 ;  /* 0x000000d500d57308 */ /* 0x000fe20000000800 */
[C---:B------:R-:W-:Y:S01]  /*f710*/  FMUL.FTZ R64, R132.reuse, R64 ;  /* 0x0000004084407220 */ /* 0x040fe20000410000 */
[C---:B-----5:R-:W-:Y:S03]  /*f720*/  HMMA.16816.F32.BF16 R44, R136.reuse, R104, R44 ;  /* 0x00000068882c723c */ /* 0x060fe6000004182c */
[C---:B------:R-:W-:Y:S02]  /*f730*/  FMUL.FTZ R65, R132.reuse, R65 ;  /* 0x0000004184417220 */ /* 0x040fe40000410000 */
[C---:B------:R-:W-:Y:S03]  /*f740*/  FMUL.FTZ R66, R3.reuse, R66 ;  /* 0x0000004203427220 */ /* 0x040fe60000410000 */
[----:B------:R-:W-:Y:S01]  /*f750*/  MUFU.EX2 R214, R214 ;  /* 0x000000d600d67308 */ /* 0x000fe20000000800 */
[C---:B------:R-:W-:Y:S01]  /*f760*/  FMUL.FTZ R67, R3.reuse, R67 ;  /* 0x0000004303437220 */ /* 0x040fe20000410000 */
[C---:B------:R-:W-:Y:S01]  /*f770*/  HMMA.16816.F32.BF16 R48, R136.reuse, R106, R48 ;  /* 0x0000006a8830723c */ /* 0x040fe20000041830 */
[----:B------:R-:W3:Y:S02]  /*f780*/  LDSM.16.MT88.4 R104, [R135+UR4+0x4100] ;  /* 0x004100048768783b */ /* 0x000ee40008004200 */
[C---:B------:R-:W-:Y:S02]  /*f790*/  FMUL.FTZ R68, R132.reuse, R68 ;  /* 0x0000004484447220 */ /* 0x040fe40000410000 */
[C---:B------:R-:W-:Y:S03]  /*f7a0*/  FMUL.FTZ R69, R132.reuse, R69 ;  /* 0x0000004584457220 */ /* 0x040fe60000410000 */
[C---:B------:R-:W-:Y:S01]  /*f7b0*/  HMMA.16816.F32.BF16 R52, R136.reuse, R100, R52 ;  /* 0x000000648834723c */ /* 0x040fe20000041834 */
[----:B------:R-:W-:Y:S03]  /*f7c0*/  MUFU.EX2 R215, R215 ;  /* 0x000000d700d77308 */ /* 0x000fe60000000800 */
[C---:B------:R-:W-:Y:S02]  /*f7d0*/  FMUL.FTZ R70, R3.reuse, R70 ;  /* 0x0000004603467220 */ /* 0x040fe40000410000 */
[C---:B------:R-:W-:Y:S02]  /*f7e0*/  FMUL.FTZ R71, R3.reuse, R71 ;  /* 0x0000004703477220 */ /* 0x040fe40000410000 */
[C---:B------:R-:W-:Y:S01]  /*f7f0*/  HMMA.16816.F32.BF16 R56, R136.reuse, R102, R56 ;  /* 0x000000668838723c */ /* 0x040fe20000041838 */
[----:B------:R-:W4:Y:S02]  /*f800*/  LDSM.16.MT88.4 R100, [R133+0x4100] ;  /* 0x004100008564783b */ /* 0x000f240000004200 */
[----:B------:R-:W-:Y:S01]  /*f810*/  MUFU.EX2 R216, R216 ;  /* 0x000000d800d87308 */ /* 0x000fe20000000800 */
[C---:B------:R-:W-:Y:S02]  /*f820*/  FMUL.FTZ R72, R132.reuse, R72 ;  /* 0x0000004884487220 */ /* 0x040fe40000410000 */
[C---:B------:R-:W-:Y:S02]  /*f830*/  FMUL.FTZ R73, R132.reuse, R73 ;  /* 0x0000004984497220 */ /* 0x040fe40000410000 */
[C---:B------:R-:W-:Y:S04]  /*f840*/  HMMA.16816.F32.BF16 R60, R136.reuse, R108, R60 ;  /* 0x0000006c883c723c */ /* 0x040fe8000004183c */
[C---:B------:R-:W-:Y:S01]  /*f850*/  FMUL.FTZ R74, R3.reuse, R74 ;  /* 0x0000004a034a7220 */ /* 0x040fe20000410000 */
[----:B------:R-:W-:Y:S01]  /*f860*/  MUFU.EX2 R217, R217 ;  /* 0x000000d900d97308 */ /* 0x000fe20000000800 */
[C---:B------:R-:W-:Y:S02]  /*f870*/  FMUL.FTZ R75, R3.reuse, R75 ;  /* 0x0000004b034b7220 */ /* 0x040fe40000410000 */
[C---:B------:R-:W-:Y:S01]  /*f880*/  HMMA.16816.F32.BF16 R64, R136.reuse, R110, R64 ;  /* 0x0000006e8840723c */ /* 0x040fe20000041840 */
[----:B------:R-:W5:Y:S03]  /*f890*/  LDSM.16.MT88.4 R108, [R134+UR4+0x4100] ;  /* 0x00410004866c783b */ /* 0x000f660008004200 */
[C---:B------:R-:W-:Y:S02]  /*f8a0*/  FMUL.FTZ R84, R132.reuse, R84 ;  /* 0x0000005484547220 */ /* 0x040fe40000410000 */
[----:B------:R-:W-:Y:S01]  /*f8b0*/  FMUL.FTZ R85, R132, R85 ;  /* 0x0000005584557220 */ /* 0x000fe20000410000 */
[----:B------:R-:W-:Y:S01]  /*f8c0*/  MUFU.EX2 R218, R218 ;  /* 0x000000da00da7308 */ /* 0x000fe20000000800 */
[C---:B------:R-:W-:Y:S01]  /*f8d0*/  FMUL.FTZ R86, R3.reuse, R86 ;  /* 0x0000005603567220 */ /* 0x040fe20000410000 */
[C---:B---3--:R-:W-:Y:S03]  /*f8e0*/  HMMA.16816.F32.BF16 R68, R136.reuse, R104, R68 ;  /* 0x000000688844723c */ /* 0x048fe60000041844 */
[C---:B------:R-:W-:Y:S02]  /*f8f0*/  FMUL.FTZ R87, R3.reuse, R87 ;  /* 0x0000005703577220 */ /* 0x040fe40000410000 */
[--C-:B------:R-:W-:Y:S02]  /*f900*/  FFMA.FTZ R179, R178, c[0x0][0x2d0], -R145.reuse ;  /* 0x0000b400b2b37a23 */ /* 0x100fe40000010891 */
[--C-:B------:R-:W-:Y:S01]  /*f910*/  FFMA.FTZ R178, R162, c[0x0][0x2d0], -R145.reuse ;  /* 0x0000b400a2b27a23 */ /* 0x100fe20000010891 */
[C---:B------:R-:W-:Y:S01]  /*f920*/  HMMA.16816.F32.BF16 R72, R136.reuse, R106, R72 ;  /* 0x0000006a8848723c */ /* 0x040fe20000041848 */
[----:B------:R-:W3:Y:S01]  /*f930*/  LDSM.16.MT88.4 R104, [R164+0x4100] ;  /* 0x00410000a468783b */ /* 0x000ee20000004200 */
[----:B------:R-:W-:Y:S02]  /*f940*/  MUFU.EX2 R220, R220 ;  /* 0x000000dc00dc7308 */ /* 0x000fe40000000800 */
[C---:B------:R-:W-:Y:S02]  /*f950*/  FMUL.FTZ R76, R132.reuse, R76 ;  /* 0x0000004c844c7220 */ /* 0x040fe40000410000 */
[----:B------:R-:W-:Y:S02]  /*f960*/  FMUL.FTZ R77, R132, R77 ;  /* 0x0000004d844d7220 */ /* 0x000fe40000410000 */
[C---:B------:R-:W-:Y:S01]  /*f970*/  FMUL.FTZ R78, R3.reuse, R78 ;  /* 0x0000004e034e7220 */ /* 0x040fe20000410000 */
[----:B------:R-:W-:Y:S03]  /*f980*/  LDSM.16.MT88.4 R160, [R135+UR4+0x5900] ;  /* 0x0059000487a0783b */ /* 0x000fe60008004200 */
[C---:B------:R-:W-:Y:S01]  /*f990*/  FMUL.FTZ R79, R3.reuse, R79 ;  /* 0x0000004f034f7220 */ /* 0x040fe20000410000 */
[----:B------:R-:W-:Y:S01]  /*f9a0*/  MUFU.EX2 R179, R179 ;  /* 0x000000b300b37308 */ /* 0x000fe20000000800 */
[----:B------:R-:W-:Y:S02]  /*f9b0*/  FFMA.FTZ R145, R144, c[0x0][0x2d0], -R145 ;  /* 0x0000b40090917a23 */ /* 0x000fe40000010891 */
[C---:B------:R-:W-:Y:S02]  /*f9c0*/  FMUL.FTZ R88, R132.reuse, R88 ;  /* 0x0000005884587220 */ /* 0x040fe40000410000 */
[C---:B------:R-:W-:Y:S01]  /*f9d0*/  FMUL.FTZ R89, R132.reuse, R89 ;  /* 0x0000005984597220 */ /* 0x040fe20000410000 */
[C---:B----4-:R-:W-:Y:S03]  /*f9e0*/  HMMA.16816.F32.BF16 R76, R136.reuse, R100, R76 ;  /* 0x00000064884c723c */ /* 0x050fe6000004184c */
[C---:B------:R-:W-:Y:S01]  /*f9f0*/  FMUL.FTZ R80, R132.reuse, R80 ;  /* 0x0000005084507220 */ /* 0x040fe20000410000 */
[----:B------:R-:W4:Y:S01]  /*fa00*/  MUFU.EX2 R178, R178 ;  /* 0x000000b200b27308 */ /* 0x000f220000000800 */
[C---:B------:R-:W-:Y:S02]  /*fa10*/  FMUL.FTZ R81, R132.reuse, R81 ;  /* 0x0000005184517220 */ /* 0x040fe40000410000 */
[----:B------:R-:W-:Y:S01]  /*fa20*/  FMUL.FTZ R82, R3, R82 ;  /* 0x0000005203527220 */ /* 0x000fe20000410000 */
[----:B-1----:R-:W-:Y:S01]  /*fa30*/  F2FP.BF16.PACK_AB R100, R175, R174 ;  /* 0x000000aeaf64723e */ /* 0x002fe200000010ff */
[C---:B------:R-:W-:Y:S03]  /*fa40*/  FMUL.FTZ R83, R3.reuse, R83 ;  /* 0x0000005303537220 */ /* 0x040fe60000410000 */
[C---:B------:R-:W-:Y:S02]  /*fa50*/  FMUL.FTZ R90, R3.reuse, R90 ;  /* 0x0000005a035a7220 */ /* 0x040fe40000410000 */
[----:B------:R1:W-:Y:S01]  /*fa60*/  MUFU.EX2 R223, R145 ;  /* 0x0000009100df7308 */ /* 0x0003e20000000800 */
[C---:B------:R-:W-:Y:S01]  /*fa70*/  FMUL.FTZ R91, R3.reuse, R91 ;  /* 0x0000005b035b7220 */ /* 0x040fe20000410000 */
[C---:B------:R-:W-:Y:S03]  /*fa80*/  HMMA.16816.F32.BF16 R80, R136.reuse, R102, R80 ;  /* 0x000000668850723c */ /* 0x040fe60000041850 */
[C---:B------:R-:W-:Y:S02]  /*fa90*/  FMUL.FTZ R92, R132.reuse, R92 ;  /* 0x0000005c845c7220 */ /* 0x040fe40000410000 */
[C---:B------:R-:W-:Y:S02]  /*faa0*/  FMUL.FTZ R93, R132.reuse, R93 ;  /* 0x0000005d845d7220 */ /* 0x040fe40000410000 */
[C---:B------:R-:W-:Y:S01]  /*fab0*/  FMUL.FTZ R94, R3.reuse, R94 ;  /* 0x0000005e035e7220 */ /* 0x040fe20000410000 */
[C---:B-----5:R-:W-:Y:S01]  /*fac0*/  HMMA.16816.F32.BF16 R84, R136.reuse, R108, R84 ;  /* 0x0000006c8854723c */ /* 0x060fe20000041854 */
[----:B------:R-:W5:Y:S03]  /*fad0*/  MUFU.EX2 R221, R221 ;  /* 0x000000dd00dd7308 */ /* 0x000f660000000800 */
[----:B------:R-:W-:Y:S01]  /*fae0*/  FMUL.FTZ R95, R3, R95 ;  /* 0x0000005f035f7220 */ /* 0x000fe20000410000 */
[----:B--2---:R-:W-:Y:S01]  /*faf0*/  F2FP.BF16.PACK_AB R102, R177, R176 ;  /* 0x000000b0b166723e */ /* 0x004fe200000010ff */
[----:B------:R-:W-:Y:S01]  /*fb00*/  FMUL.FTZ R96, R132, R96 ;  /* 0x0000006084607220 */ /* 0x000fe20000410000 */
[----:B----4-:R-:W-:Y:S01]  /*fb10*/  F2FP.BF16.PACK_AB R101, R178, R179 ;  /* 0x000000b3b265723e */ /* 0x010fe200000010ff */
[C---:B------:R-:W-:Y:S01]  /*fb20*/  HMMA.16816.F32.BF16 R88, R136.reuse, R110, R88 ;  /* 0x0000006e8858723c */ /* 0x040fe20000041858 */
[----:B------:R-:W2:Y:S02]  /*fb30*/  LDSM.16.MT88.4 R108, [R133+0x900] ;  /* 0x00090000856c783b */ /* 0x000ea40000004200 */
[----:B------:R-:W4:Y:S01]  /*fb40*/  MUFU.EX2 R222, R222 ;  /* 0x000000de00de7308 */ /* 0x000f220000000800 */
[C---:B------:R-:W-:Y:S01]  /*fb50*/  FMUL.FTZ R97, R132.reuse, R97 ;  /* 0x0000006184617220 */ /* 0x040fe20000410000 */
[----:B------:R-:W-:Y:S01]  /*fb60*/  F2FP.BF16.PACK_AB R103, R181, R180 ;  /* 0x000000b4b567723e */ /* 0x000fe200000010ff */
[C---:B------:R-:W-:Y:S02]  /*fb70*/  FMUL.FTZ R98, R3.reuse, R98 ;  /* 0x0000006203627220 */ /* 0x040fe40000410000 */
[C---:B---3--:R-:W-:Y:S01]  /*fb80*/  HMMA.16816.F32.BF16 R92, R136.reuse, R104, R92 ;  /* 0x00000068885c723c */ /* 0x048fe2000004185c */
[----:B-1----:R-:W-:Y:S03]  /*fb90*/  LDSM.16.MT88.4 R144, [R135+UR4+0x3900] ;  /* 0x003900048790783b */ /* 0x002fe60008004200 */
[C---:B------:R-:W-:Y:S02]  /*fba0*/  FMUL.FTZ R99, R3.reuse, R99 ;  /* 0x0000006303637220 */ /* 0x040fe40000410000 */
[----:B------:R-:W-:Y:S02]  /*fbb0*/  FFMA.FTZ R168, R132, R205, R168 ;  /* 0x000000cd84a87223 */ /* 0x000fe400000100a8 */
[----:B------:R-:W-:Y:S01]  /*fbc0*/  FFMA.FTZ R172, R3, R206, R172 ;  /* 0x000000ce03ac7223 */ /* 0x000fe200000100ac */
[----:B------:R-:W-:Y:S02]  /*fbd0*/  IADD3 R3, R210, -0x2, RZ ;  /* 0xfffffffed2037810 */ /* 0x000fe40007ffe0ff */
[----:B------:R-:W-:Y:S01]  /*fbe0*/  HMMA.16816.F32.BF16 R96, R136, R106, R96 ;  /* 0x0000006a8860723c */ /* 0x000fe20000041860 */
[----:B------:R-:W1:Y:S02]  /*fbf0*/  LDSM.16.MT88.4 R104, [R164+0x2900] ;  /* 0x00290000a468783b */ /* 0x000e640000004200 */
[----:B------:R-:W-:Y:S01]  /*fc00*/  FADD.FTZ R167, R167, R168 ;  /* 0x000000a8a7a77221 */ /* 0x000fe20000010000 */
[----:B------:R-:W-:Y:S01]  /*fc10*/  ISETP.GE.AND P0, PT, R3, UR11, PT ;  /* 0x0000000b03007c0c */ /* 0x000fe2000bf06270 */
[----:B------:R-:W-:Y:S02]  /*fc20*/  FADD.FTZ R171, R171, R172 ;  /* 0x000000acabab7221 */ /* 0x000fe40000010000 */
[----:B------:R-:W-:Y:S01]  /*fc30*/  F2FP.BF16.PACK_AB R136, R217, R216 ;  /* 0x000000d8d988723e */ /* 0x000fe200000010ff */
[C---:B------:R-:W-:Y:S05]  /*fc40*/  HMMA.16816.F32.BF16 R4, R100.reuse, R112, R4 ;  /* 0x000000706404723c */ /* 0x040fea0000041804 */
[----:B------:R-:W-:Y:S01]  /*fc50*/  F2FP.BF16.PACK_AB R138, R219, R218 ;  /* 0x000000dadb8a723e */ /* 0x000fe200000010ff */
[----:B------:R-:W-:Y:S01]  /*fc60*/  FADD.FTZ R166, R166, R167 ;  /* 0x000000a7a6a67221 */ /* 0x000fe20000010000 */
[----:B-----5:R-:W-:Y:S01]  /*fc70*/  F2FP.BF16.PACK_AB R137, R221, R220 ;  /* 0x000000dcdd89723e */ /* 0x020fe200000010ff */
[C---:B------:R-:W-:Y:S01]  /*fc80*/  HMMA.16816.F32.BF16 R8, R100.reuse, R114, R8 ;  /* 0x000000726408723c */ /* 0x040fe20000041808 */
[----:B------:R-:W-:Y:S03]  /*fc90*/  LDSM.16.MT88.4 R112, [R133+0x4900] ;  /* 0x004900008570783b */ /* 0x000fe60000004200 */
[----:B----4-:R-:W-:Y:S01]  /*fca0*/  F2FP.BF16.PACK_AB R139, R223, R222 ;  /* 0x000000dedf8b723e */ /* 0x010fe200000010ff */
[----:B------:R-:W-:Y:S02]  /*fcb0*/  FADD.FTZ R170, R170, R171 ;  /* 0x000000abaaaa7221 */ /* 0x000fe40000010000 */
[----:B------:R-:W-:Y:S01]  /*fcc0*/  FADD.FTZ R169, R169, R166 ;  /* 0x000000a6a9a97221 */ /* 0x000fe20000010000 */
[C---:B--2---:R-:W-:Y:S04]  /*fcd0*/  HMMA.16816.F32.BF16 R12, R100.reuse, R108, R12 ;  /* 0x0000006c640c723c */ /* 0x044fe8000004180c */
        /* <DEDUP_REMOVED lines=121> */
[----:B------:R-:W-:Y:S01]  /*10470*/  IMAD.MOV.U32 R198, RZ, RZ, RZ ;  /* 0x000000ffffc67224 */ /* 0x000fe200078e00ff */
[----:B------:R-:W-:Y:S02]  /*10480*/  ISETP.NE.AND P2, PT, R195, 0x1, PT ;  /* 0x00000001c300780c */ /* 0x000fe40003f45270 */
[----:B------:R-:W-:Y:S04]  /*10490*/  IADD3 R199, R201, R165, R202 ;  /* 0x000000a5c9c77210 */ /* 0x000fe80007ffe0ca */
[----:B------:R-:W-:Y:S05]  /*104a0*/  IADD3 R199, R199, -0x80, RZ ;  /* 0xffffff80c7c77810 */ /* 0x000fea0007ffe0ff */
        /* <DEDUP_REMOVED lines=8> */
[----:B------:R1:W2:Y:S01]  /*10530*/  @!P3 LDG.E R198, [R4.64] ;  /* 0x0000001404c6b981 */ /* 0x0002a2000c1e1900 */
[----:B------:R-:W-:Y:S05]  /*10540*/  IMAD R199, R6, c[0x0][0x2b8], R199 ;  /* 0x0000ae0006c77a24 */ /* 0x000fea00078e02c7 */
[----:B------:R-:W-:Y:S05]  /*10550*/  SHF.R.S32.HI R3, RZ, 0x1f, R199 ;  /* 0x0000001fff037819 */ /* 0x000fea00000114c7 */
        /* <DEDUP_REMOVED lines=10> */
[----:B------:R-:W-:Y:S02]  /*10600*/  LEA R17, P0, R4, c[0x0][0x1c8], 0x1 ;  /* 0x0000720004117a11 */ /* 0x000fe400078008ff */
[----:B------:R-:W-:Y:S02]  /*10610*/  SHF.L.U64.HI R5, R194, 0x1, R197 ;  /* 0x00000001c2057819 */ /* 0x000fe400000102c5 */
[----:B------:R-:W-:Y:S01]  /*10620*/  LEA.HI.X R16, R4, c[0x0][0x1cc], R3, 0x1, P0 ;  /* 0x0000730004107a11 */ /* 0x000fe200000f0c03 */
[----:B------:R-:W1:Y:S01]  /*10630*/  SHFL.IDX PT, R9, R17, RZ, 0x181f ;  /* 0x00181fff11097589 */ /* 0x000e6200000e0000 */
[----:B------:R-:W-:Y:S02]  /*10640*/  IMAD.SHL.U32 R4, R194, 0x2, RZ ;  /* 0x00000002c2047824 */ /* 0x000fe400078e00ff */
[----:B------:R-:W-:Y:S01]  /*10650*/  IMAD.U32 R3, RZ, RZ, UR15 ;  /* 0x0000000fff037e24 */ /* 0x000fe2000f8e00ff */
[----:B------:R-:W2:Y:S03]  /*10660*/  SHFL.IDX PT, R8, R16, RZ, 0x181f ;  /* 0x00181fff10087589 */ /* 0x000ea600000e0000 */
[----:B------:R-:W-:Y:S01]  /*10670*/  IMAD R3, R3, 0x3000, R200 ;  /* 0x0000300003037824 */ /* 0x000fe200078e02c8 */
[----:B------:R-:W3:Y:S04]  /*10680*/  SHFL.IDX PT, R7, R17, 0x1, 0x181f ;  /* 0x00381f0011077f89 */ /* 0x000ee800000e0000 */
[----:B------:R4:W5:Y:S01]  /*10690*/  SHFL.IDX PT, R6, R16, 0x1, 0x181f ;  /* 0x00381f0010067f89 */ /* 0x00096200000e0000 */
[C---:B-1----:R-:W-:Y:S02]  /*106a0*/  IADD3 R12, P0, R9.reuse, R208, RZ ;  /* 0x000000d0090c7210 */ /* 0x042fe40007f1e0ff */
[C---:B------:R-:W-:Y:S02]  /*106b0*/  IADD3 R10, P2, R9.reuse, R209, RZ ;  /* 0x000000d1090a7210 */ /* 0x040fe40007f5e0ff */
[C---:B--2---:R-:W-:Y:S02]  /*106c0*/  IADD3.X R13, R8.reuse, R193, RZ, P0, !PT ;  /* 0x000000c1080d7210 */ /* 0x044fe400007fe4ff */
[-C--:B------:R-:W-:Y:S01]  /*106d0*/  IADD3 R14, P1, R9, R4.reuse, RZ ;  /* 0x00000004090e7210 */ /* 0x080fe20007f3e0ff */
[----:B------:R-:W-:Y:S01]  /*106e0*/  IMAD.SHL.U32 R9, R3, 0x2, RZ ;  /* 0x0000000203097824 */ /* 0x000fe200078e00ff */
[C---:B---3--:R-:W-:Y:S01]  /*106f0*/  IADD3 R4, P0, R7.reuse, R4, RZ ;  /* 0x0000000407047210 */ /* 0x048fe20007f1e0ff */
[C---:B------:R-:W-:Y:S02]  /*10700*/  IMAD.X R11, R8.reuse, 0x1, R207, P2 ;  /* 0x00000001080b7824 */ /* 0x040fe400010e06cf */
[----:B------:R-:W-:Y:S01]  /*10710*/  IMAD.X R15, R8, 0x1, R5, P1 ;  /* 0x00000001080f7824 */ /* 0x000fe200008e0605 */
[----:B------:R1:W-:Y:S01]  /*10720*/  LDGSTS.E.BYPASS.LTC128B.128 [R9+0xc100], [R12.64], !P5 ;  /* 0x0c1000000c097fae */ /* 0x0003e2000e901d54 */
[C---:B----4-:R-:W-:Y:S02]  /*10730*/  IADD3 R16, P1, R7.reuse, R208, RZ ;  /* 0x000000d007107210 */ /* 0x050fe40007f3e0ff */
[C---:B-----5:R-:W-:Y:S01]  /*10740*/  IADD3.X R5, R6.reuse, R5, RZ, P0, !PT ;  /* 0x0000000506057210 */ /* 0x060fe200007fe4ff */
[----:B------:R1:W-:Y:S01]  /*10750*/  LDGSTS.E.BYPASS.LTC128B.128 [R9+0xe100], [R10.64], !P4 ;  /* 0x0e1000000a097fae */ /* 0x0003e2000e101d54 */
[----:B------:R-:W-:Y:S01]  /*10760*/  IADD3 R18, P0, R7, R209, RZ ;  /* 0x000000d107127210 */ /* 0x000fe20007f1e0ff */
[C---:B------:R-:W-:Y:S02]  /*10770*/  IMAD.X R17, R6.reuse, 0x1, R193, P1 ;  /* 0x0000000106117824 */ /* 0x040fe400008e06c1 */
[----:B------:R1:W-:Y:S02]  /*10780*/  LDGSTS.E.BYPASS.LTC128B.128 [R9+0x10100], [R14.64], !P6 ;  /* 0x101000000e097fae */ /* 0x0003e4000f101d54 */
[----:B------:R-:W-:Y:S02]  /*10790*/  IMAD.X R19, R6, 0x1, R207, P0 ;  /* 0x0000000106137824 */ /* 0x000fe400000e06cf */
[----:B------:R1:W-:Y:S04]  /*107a0*/  LDGSTS.E.BYPASS.LTC128B.128 [R9+0xd100], [R16.64], !P5 ;  /* 0x0d10000010097fae */ /* 0x0003e8000e901d54 */
[----:B------:R1:W-:Y:S04]  /*107b0*/  LDGSTS.E.BYPASS.LTC128B.128 [R9+0xf100], [R18.64], !P4 ;  /* 0x0f10000012097fae */ /* 0x0003e8000e101d54 */
[----:B------:R1:W-:Y:S02]  /*107c0*/  LDGSTS.E.BYPASS.LTC128B.128 [R9+0x11100], [R4.64], !P6 ;  /* 0x1110000004097fae */ /* 0x0003e4000f101d54 */
.L_x_2002:
[----:B------:R-:W-:Y:S01]  /*107d0*/  UIADD3 UR4, UR5, 0x1, URZ ;  /* 0x0000000105047890 */ /* 0x000fe2000fffe03f */
[----:B------:R-:W0:Y:S01]  /*107e0*/  LDGDEPBAR ;  /* 0x00000000000079af */ /* 0x000e220000000000 */
[----:B------:R-:W-:Y:S01]  /*107f0*/  UISETP.GE.AND UP2, UPT, UR5, 0x1, UPT ;  /* 0x000000010500788c */ /* 0x000fe2000bf46270 */
[C---:B------:R-:W-:Y:S01]  /*10800*/  ISETP.LE.AND P0, PT, R210.reuse, UR11, PT ;  /* 0x0000000bd2007c0c */ /* 0x040fe2000bf03270 */
[----:B------:R-:W-:Y:S01]  /*10810*/  IMAD.MOV.U32 R3, RZ, RZ, R0 ;  /* 0x000000ffff037224 */ /* 0x000fe200078e0000 */
[----:B------:R-:W-:Y:S01]  /*10820*/  IADD3 R210, R210, -0x1, RZ ;  /* 0xffffffffd2d27810 */ /* 0x000fe20007ffe0ff */
[----:B------:R-:W-:Y:S01]  /*10830*/  USEL UR5, UR4, URZ, !UP2 ;  /* 0x0000003f04057287 */ /* 0x000fe2000d000000 */
[----:B------:R-:W-:Y:S09]  /*10840*/  IMAD.MOV.U32 R132, RZ, RZ, R2 ;  /* 0x000000ffff847224 */ /* 0x000ff200078e0002 */
[----:B------:R-:W-:-:S05]  /*10850*/  @!P0 BRA `(.L_x_2003) ;  /* 0xffffc65000008947 */ /* 0x000fca000383ffff */
.L_x_1992:
[----:B-1----:R-:W1:Y:S01]  /*10860*/  SHFL.BFLY PT, R8, R205, 0x2, 0x1f ;  /* 0x0c401f00cd087f89 */ /* 0x002e6200000e0000 */
        /* <DEDUP_REMOVED lines=14> */
[----:B------:R-:W-:-:S03]  /*10950*/  @P0 MOV R10, 0x3f317218 ;  /* 0x3f317218000a0802 */ /* 0x000fc60000000f00 */
[----:B------:R-:W-:Y:S02]  /*10960*/  @P1 FMUL.FTZ R8, R8, c[0x0][0x2d0] ;  /* 0x0000b40008081a20 */ /* 0x000fe40000410000 */
[----:B------:R-:W2:Y:S08]  /*10970*/  @P0 MUFU.LG2 R7, R4 ;  /* 0x0000000400070308 */ /* 0x000eb00000000c00 */
[----:B------:R-:W3:Y:S01]  /*10980*/  @P1 MUFU.LG2 R5, R5 ;  /* 0x0000000500051308 */ /* 0x000ee20000000c00 */
[----:B-1----:R-:W-:-:S02]  /*10990*/  FMUL.FTZ R128, R6, R128 ;  /* 0x0000008006807220 */ /* 0x002fc40000410000 */
[C---:B------:R-:W-:Y:S02]  /*109a0*/  FMUL.FTZ R129, R6.reuse, R129 ;  /* 0x0000008106817220 */ /* 0x040fe40000410000 */
[C---:B------:R-:W-:Y:S02]  /*109b0*/  FMUL.FTZ R124, R6.reuse, R124 ;  /* 0x0000007c067c7220 */ /* 0x040fe40000410000 */
[----:B------:R-:W-:Y:S01]  /*109c0*/  FMUL.FTZ R125, R6, R125 ;  /* 0x0000007d067d7220 */ /* 0x000fe20000410000 */
[----:B------:R1:W4:Y:S01]  /*109d0*/  @P0 MUFU.RCP R3, R4 ;  /* 0x0000000400030308 */ /* 0x0003220000001000 */
[----:B--2---:R-:W-:Y:S02]  /*109e0*/  @P0 FMUL.FTZ R9, R7, 0.69314718246459960938 ;  /* 0x3f31721807090820 */ /* 0x004fe40000410000 */
[----:B------:R-:W-:Y:S02]  /*109f0*/  @P0 FMUL.FTZ R7, R10, c[0x0][0x2d0] ;  /* 0x0000b4000a070a20 */ /* 0x000fe40000410000 */
[----:B------:R-:W-:-:S02]  /*10a00*/  FMUL.FTZ R120, R6, R120 ;  /* 0x0000007806787220 */ /* 0x000fc40000410000 */
        /* <DEDUP_REMOVED lines=96> */
.L_x_1952:
[----:B------:R-:W-:Y:S05]  /*11010*/  @P2 BRA `(.L_x_2004) ;  /* 0x0000198000002947 */ /* 0x000fea0003800000 */
[----:B------:R-:W1:Y:S01]  /*11020*/  S2R R2, SR_TID.X ;  /* 0x0000000000027919 */ /* 0x000e620000002100 */
[----:B------:R-:W-:Y:S01]  /*11030*/  IMAD R7, RZ, RZ, -UR14 ;  /* 0x8000000eff077e24 */ /* 0x000fe2000f8e02ff */
[----:B------:R-:W-:Y:S01]  /*11040*/  USHF.R.S32.HI UR6, URZ, 0x1f, UR14 ;  /* 0x0000001f3f067899 */ /* 0x000fe2000801140e */
[----:B------:R-:W-:Y:S01]  /*11050*/  IMAD.MOV.U32 R11, RZ, RZ, c[0x0][0x4e8] ;  /* 0x00013a00ff0b7624 */ /* 0x000fe200078e00ff */
[----:B------:R-:W2:Y:S01]  /*11060*/  S2R R0, SR_CTAID.Y ;  /* 0x0000000000007919 */ /* 0x000ea20000002600 */
[----:B------:R-:W-:Y:S01]  /*11070*/  ULDC.64 UR4, c[0x0][0x4d0] ;  /* 0x0001340000047ab9 */ /* 0x000fe20000000a00 */
[----:B------:R-:W-:Y:S01]  /*11080*/  BSSY B0, `(.L_x_2005) ;  /* 0x00000fe000007945 */ /* 0x000fe20003800000 */
[----:B------:R-:W-:Y:S01]  /*11090*/  UIMAD UR7, UR6, UR4, URZ ;  /* 0x00000004060772a4 */ /* 0x000fe2000f8e023f */
[----:B------:R-:W3:Y:S01]  /*110a0*/  S2R R9, SR_CTAID.Z ;  /* 0x0000000000097919 */ /* 0x000ee20000002700 */
[----:B------:R-:W-:Y:S01]  /*110b0*/  UIMAD.WIDE.U32 UR8, UR14, UR4, URZ ;  /* 0x000000040e0872a5 */ /* 0x000fe2000f8e003f */
[C---:B------:R-:W-:Y:S01]  /*110c0*/  ISETP.NE.AND P1, PT, R11.reuse, 0x1, PT ;  /* 0x000000010b00780c */ /* 0x040fe20003f25270 */
[----:B------:R-:W-:Y:S01]  /*110d0*/  UIMAD UR7, UR14, UR5, UR7 ;  /* 0x000000050e0772a4 */ /* 0x000fe2000f8e0207 */
[----:B------:R-:W4:Y:S01]  /*110e0*/  S2R R10, SR_CTAID.X ;  /* 0x00000000000a7919 */ /* 0x000f220000002500 */
[----:B------:R-:W-:Y:S01]  /*110f0*/  IMAD R11, R11, c[0x0][0x388], RZ ;  /* 0x0000e2000b0b7a24 */ /* 0x000fe200078e02ff */
        /* <DEDUP_REMOVED lines=8> */
[----:B------:R-:W-:Y:S01]  /*11180*/  IMAD.U32 R15, RZ, RZ, UR11 ;  /* 0x0000000bff0f7e24 */ /* 0x000fe2000f8e00ff */
[----:B-1----:R-:W-:Y:S01]  /*11190*/  SHF.R.S32.HI R3, RZ, 0x1f, R2 ;  /* 0x0000001fff037819 */ /* 0x002fe20000011402 */
[----:B------:R-:W-:Y:S01]  /*111a0*/  UIADD3 UR4, UR11, UR4, URZ ;  /* 0x000000040b047290 */ /* 0x000fe2000fffe03f */
[----:B------:R-:W-:Y:S02]  /*111b0*/  IMAD.U32 R17, RZ, RZ, UR7 ;  /* 0x00000007ff117e24 */ /* 0x000fe4000f8e00ff */
[----:B--2---:R-:W-:Y:S01]  /*111c0*/  IMAD R7, R7, c[0x0][0x550], R0 ;  /* 0x0001540007077a24 */ /* 0x004fe200078e0200 */
[----:B------:R-:W-:-:S02]  /*111d0*/  LEA.HI R0, R3, R2, RZ, 0x5 ;  /* 0x0000000203007211 */ /* 0x000fc400078f28ff */
[----:B------:R-:W-:Y:S01]  /*111e0*/  LEA.HI R3, R3, R2, RZ, 0x2 ;  /* 0x0000000203037211 */ /* 0x000fe200078f10ff */
[----:B------:R-:W-:Y:S01]  /*111f0*/  IMAD.U32 R15, RZ, RZ, UR4 ;  /* 0x00000004ff0f7e24 */ /* 0x000fe2000f8e00ff */
[----:B------:R-:W-:Y:S01]  /*11200*/  LOP3.LUT R5, R0, 0xffffffe0, RZ, 0xc0, !PT ;  /* 0xffffffe000057812 */ /* 0x000fe200078ec0ff */
[----:B---3--:R-:W-:Y:S01]  /*11210*/  IMAD.WIDE.U32 R16, R9, c[0x0][0x4d8], R16 ;  /* 0x0001360009107a25 */ /* 0x008fe200078e0010 */
[--C-:B------:R-:W-:Y:S02]  /*11220*/  SHF.R.S32.HI R13, RZ, 0x5, R0.reuse ;  /* 0x00000005ff0d7819 */ /* 0x100fe40000011400 */
[----:B------:R-:W-:Y:S01]  /*11230*/  SHF.R.S32.HI R0, RZ, 0x1f, R0 ;  /* 0x0000001fff007819 */ /* 0x000fe20000011400 */
[----:B------:R-:W-:Y:S01]  /*11240*/  IMAD.IADD R5, R2, 0x1, -R5 ;  /* 0x0000000102057824 */ /* 0x000fe200078e0a05 */
[----:B------:R-:W-:Y:S01]  /*11250*/  LOP3.LUT R3, R3, 0xfffffffc, RZ, 0xc0, !PT ;  /* 0xfffffffc03037812 */ /* 0x000fe200078ec0ff */
[----:B------:R-:W-:Y:S01]  /*11260*/  IMAD.WIDE.U32 R14, R9, c[0x0][0x440], R14 ;  /* 0x00011000090e7a25 */ /* 0x000fe200078e000e */
[----:B------:R-:W-:-:S02]  /*11270*/  LEA.HI R0, R0, R13, RZ, 0x3 ;  /* 0x0000000d00007211 */ /* 0x000fc400078f18ff */
[----:B------:R-:W-:Y:S02]  /*11280*/  IADD3 R3, -R3, R2, RZ ;  /* 0x0000000203037210 */ /* 0x000fe40007ffe1ff */
[----:B------:R-:W-:Y:S02]  /*11290*/  LOP3.LUT R0, R0, 0xffffff8, RZ, 0xc0, !PT ;  /* 0x0ffffff800007812 */ /* 0x000fe400078ec0ff */
[----:B------:R-:W-:Y:S02]  /*112a0*/  SHF.R.S32.HI R2, RZ, 0x1f, R5 ;  /* 0x0000001fff027819 */ /* 0x000fe40000011405 */
[----:B------:R-:W-:Y:S01]  /*112b0*/  SHF.R.S32.HI R8, RZ, 0x1f, R9 ;  /* 0x0000001fff087819 */ /* 0x000fe20000011409 */
[----:B------:R-:W-:Y:S01]  /*112c0*/  IMAD.IADD R13, R13, 0x1, -R0 ;  /* 0x000000010d0d7824 */ /* 0x000fe200078e0a00 */
[----:B------:R-:W-:Y:S02]  /*112d0*/  LEA.HI R0, R3, R3, RZ, 0x1 ;  /* 0x0000000303007211 */ /* 0x000fe400078f08ff */
[----:B------:R-:W-:-:S02]  /*112e0*/  LEA.HI R2, R2, R5, RZ, 0x2 ;  /* 0x0000000502027211 */ /* 0x000fc400078f10ff */
[----:B------:R-:W-:Y:S02]  /*112f0*/  LOP3.LUT R0, R0, 0x1ffffffe, RZ, 0xc0, !PT ;  /* 0x1ffffffe00007812 */ /* 0x000fe400078ec0ff */
[----:B------:R-:W-:Y:S02]  /*11300*/  SHF.R.S32.HI R12, RZ, 0x2, R2 ;  /* 0x00000002ff0c7819 */ /* 0x000fe40000011402 */
[----:B------:R-:W-:Y:S02]  /*11310*/  IADD3 R0, R3, -R0, RZ ;  /* 0x8000000003007210 */ /* 0x000fe40007ffe0ff */
[----:B------:R-:W-:Y:S01]  /*11320*/  LOP3.LUT R2, R2, 0x7ffffffc, RZ, 0xc0, !PT ;  /* 0x7ffffffc02027812 */ /* 0x000fe200078ec0ff */
[----:B------:R-:W-:Y:S02]  /*11330*/  IMAD R13, R13, 0x10, R12 ;  /* 0x000000100d0d7824 */ /* 0x000fe400078e020c */
[----:B------:R-:W-:Y:S02]  /*11340*/  IMAD R12, R8, c[0x0][0x4d8], RZ ;  /* 0x00013600080c7a24 */ /* 0x000fe400078e02ff */
[----:B------:R-:W-:Y:S01]  /*11350*/  IMAD R3, R0, 0x8, R13 ;  /* 0x0000000800037824 */ /* 0x000fe200078e020d */
[----:B------:R-:W-:Y:S01]  /*11360*/  SHF.R.S32.HI R0, RZ, 0x1f, R7 ;  /* 0x0000001fff007819 */ /* 0x000fe20000011407 */
[----:B------:R-:W-:-:S02]  /*11370*/  IMAD R8, R8, c[0x0][0x440], RZ ;  /* 0x0001100008087a24 */ /* 0x000fc400078e02ff */
[C---:B------:R-:W-:Y:S01]  /*11380*/  IMAD R12, R9.reuse, c[0x0][0x4dc], R12 ;  /* 0x00013700090c7a24 */ /* 0x040fe200078e020c */
[C---:B----4-:R-:W-:Y:S01]  /*11390*/  LEA R3, R10.reuse, R3, 0x7 ;  /* 0x000000030a037211 */ /* 0x050fe200078e38ff */
        /* <DEDUP_REMOVED lines=8> */
[----:B------:R-:W-:Y:S02]  /*11420*/  IMAD R0, R0, c[0x0][0x448], RZ ;  /* 0x0001120000007a24 */ /* 0x000fe400078e02ff */
[C---:B------:R-:W-:Y:S02]  /*11430*/  IMAD R12, R7.reuse, c[0x0][0x4e4], R12 ;  /* 0x00013900070c7a24 */ /* 0x040fe400078e020c */
[C---:B------:R-:W-:Y:S02]  /*11440*/  IMAD R8, R7.reuse, c[0x0][0x44c], R0 ;  /* 0x0001130007087a24 */ /* 0x040fe400078e0200 */
[----:B------:R-:W-:Y:S02]  /*11450*/  IMAD.MOV R0, RZ, RZ, -R9 ;  /* 0x000000ffff007224 */ /* 0x000fe400078e0a09 */
[----:B------:R-:W-:-:S04]  /*11460*/  IMAD.WIDE.U32 R14, R7, c[0x0][0x448], R14 ;  /* 0x00011200070e7a25 */ /* 0x000fc800078e000e */
[----:B------:R-:W-:Y:S01]  /*11470*/  IMAD.WIDE.U32 R18, R7, c[0x0][0x4e0], R16 ;  /* 0x0001380007127a25 */ /* 0x000fe200078e0010 */
[----:B------:R-:W-:Y:S02]  /*11480*/  IADD3 R21, R15, R8, RZ ;  /* 0x000000080f157210 */ /* 0x000fe40007ffe0ff */
[----:B------:R-:W-:Y:S01]  /*11490*/  SHF.R.S32.HI R15, RZ, 0x1f, R9 ;  /* 0x0000001fff0f7819 */ /* 0x000fe20000011409 */
[----:B------:R-:W-:Y:S01]  /*114a0*/  @P1 IMAD.HI.U32 R7, R3, c[0x0][0x4ec], RZ ;  /* 0x00013b0003071a27 */ /* 0x000fe200078e00ff */
[----:B------:R-:W-:Y:S01]  /*114b0*/  BAR.SYNC.DEFER_BLOCKING 0x1, 0x100 ;  /* 0x0044000000007b1d */ /* 0x000fe20000010000 */
[----:B------:R-:W-:Y:S02]  /*114c0*/  IADD3 R8, P0, R9, R18, RZ ;  /* 0x0000001209087210 */ /* 0x000fe40007f1e0ff */
[--C-:B------:R-:W-:Y:S02]  /*114d0*/  IMAD R0, R0, c[0x0][0x4e8], R3.reuse ;  /* 0x00013a0000007a24 */ /* 0x100fe400078e0203 */
[----:B------:R-:W-:Y:S01]  /*114e0*/  IMAD.MOV.U32 R16, RZ, RZ, R3 ;  /* 0x000000ffff107224 */ /* 0x000fe200078e0003 */
[----:B------:R-:W-:Y:S01]  /*114f0*/  @P1 SHF.R.U32.HI R16, RZ, c[0x0][0x4f0], R7 ;  /* 0x00013c00ff101a19 */ /* 0x000fe20000011607 */
[----:B------:R-:W-:Y:S01]  /*11500*/  IMAD.MOV.U32 R20, RZ, RZ, R14 ;  /* 0x000000ffff147224 */ /* 0x000fe200078e000e */
[----:B------:R-:W-:Y:S01]  /*11510*/  SHF.R.S32.HI R7, RZ, 0x1f, R0 ;  /* 0x0000001fff077819 */ /* 0x000fe20000011400 */
[----:B------:R-:W-:Y:S01]  /*11520*/  IMAD.IADD R2, R5, 0x1, -R2 ;  /* 0x0000000105027824 */ /* 0x000fe200078e0a02 */
[----:B------:R-:W-:Y:S01]  /*11530*/  IADD3.X R9, R15, R19, R12, P0, !PT ;  /* 0x000000130f097210 */ /* 0x000fe200007fe40c */
[C---:B------:R-:W-:Y:S01]  /*11540*/  IMAD.WIDE.U32 R20, R16.reuse, c[0x0][0x430], R20 ;  /* 0x00010c0010147a25 */ /* 0x040fe200078e0014 */
[----:B------:R-:W-:-:S02]  /*11550*/  IADD3 R12, -R16, RZ, RZ ;  /* 0x000000ff100c7210 */ /* 0x000fc40007ffe1ff */
[----:B------:R-:W-:Y:S01]  /*11560*/  SHF.R.S32.HI R14, RZ, 0x1f, R16 ;  /* 0x0000001fff0e7819 */ /* 0x000fe20000011410 */
[----:B------:R-:W-:Y:S02]  /*11570*/  IMAD R7, R7, c[0x0][0x4c8], RZ ;  /* 0x0001320007077a24 */ /* 0x000fe400078e02ff */
[----:B------:R-:W-:-:S04]  /*11580*/  IMAD.WIDE.U32 R8, R0, c[0x0][0x4c8], R8 ;  /* 0x0001320000087a25 */ /* 0x000fc800078e0008 */
[----:B------:R-:W-:Y:S01]  /*11590*/  IMAD R7, R0, c[0x0][0x4cc], R7 ;  /* 0x0001330000077a24 */ /* 0x000fe200078e0207 */
[----:B------:R-:W-:Y:S01]  /*115a0*/  LEA R0, P0, R8, c[0x0][0x4a8], 0x2 ;  /* 0x00012a0008007a11 */ /* 0x000fe200078010ff */
[----:B------:R-:W-:Y:S02]  /*115b0*/  IMAD R12, R12, c[0x0][0x4e8], R3 ;  /* 0x00013a000c0c7a24 */ /* 0x000fe400078e0203 */
[----:B------:R-:W-:Y:S02]  /*115c0*/  IMAD.IADD R7, R9, 0x1, R7 ;  /* 0x0000000109077824 */ /* 0x000fe400078e0207 */
[----:B------:R-:W-:Y:S01]  /*115d0*/  IMAD R3, R14, c[0x0][0x430], RZ ;  /* 0x00010c000e037a24 */ /* 0x000fe200078e02ff */
[----:B------:R-:W-:Y:S01]  /*115e0*/  SHF.R.S32.HI R9, RZ, 0x1f, R12 ;  /* 0x0000001fff097819 */ /* 0x000fe2000001140c */
[----:B------:R-:W-:Y:S01]  /*115f0*/  SHFL.IDX PT, R14, R0, RZ, 0x1c1f ;  /* 0x001c1fff000e7589 */ /* 0x000fe200000e0000 */
[----:B------:R-:W-:Y:S01]  /*11600*/  LEA.HI.X R7, R8, c[0x0][0x4ac], R7, 0x2, P0 ;  /* 0x00012b0008077a11 */ /* 0x000fe200000f1407 */
[----:B------:R-:W-:Y:S01]  /*11610*/  IMAD R3, R16, c[0x0][0x434], R3 ;  /* 0x00010d0010037a24 */ /* 0x000fe200078e0203 */
[----:B------:R-:W-:Y:S01]  /*11620*/  LOP3.LUT P0, RZ, R5, 0x3, RZ, 0xc0, !PT ;  /* 0x0000000305ff7812 */ /* 0x000fe2000780c0ff */
[----:B------:R-:W-:Y:S01]  /*11630*/  SHFL.IDX PT, R16, R0, 0x1, 0x1c1f ;  /* 0x003c1f0000107f89 */ /* 0x000fe200000e0000 */
[----:B------:R-:W-:-:S02]  /*11640*/  IMAD R9, R9, c[0x0][0x428], RZ ;  /* 0x00010a0009097a24 */ /* 0x000fc400078e02ff */
[----:B------:R-:W-:Y:S01]  /*11650*/  IMAD.IADD R21, R21, 0x1, R3 ;  /* 0x0000000115157824 */ /* 0x000fe200078e0203 */
[----:B------:R-:W1:Y:S01]  /*11660*/  SHFL.IDX PT, R15, R7, RZ, 0x1c1f ;  /* 0x001c1fff070f7589 */ /* 0x000e6200000e0000 */
[----:B------:R-:W-:Y:S01]  /*11670*/  IADD3 R3, R10, 0x8, RZ ;  /* 0x000000080a037810 */ /* 0x000fe20007ffe0ff */
[----:B------:R-:W-:Y:S01]  /*11680*/  IMAD R9, R12, c[0x0][0x42c], R9 ;  /* 0x00010b000c097a24 */ /* 0x000fe200078e0209 */
[-C--:B------:R-:W-:Y:S01]  /*11690*/  ISETP.GE.OR P2, PT, R10, R11.reuse, P0 ;  /* 0x0000000b0a00720c */ /* 0x080fe20000746670 */
[----:B------:R2:W3:Y:S01]  /*116a0*/  SHFL.IDX PT, R17, R7, 0x1, 0x1c1f ;  /* 0x003c1f0007117f89 */ /* 0x0004e200000e0000 */
[----:B------:R-:W-:Y:S01]  /*116b0*/  ISETP.GE.OR P0, PT, R3, R11, P0 ;  /* 0x0000000b0300720c */ /* 0x000fe20000706670 */
[----:B------:R-:W-:-:S05]  /*116c0*/  IMAD.WIDE.U32 R12, R12, c[0x0][0x428], R20 ;  /* 0x00010a000c0c7a25 */ /* 0x000fca00078e0014 */
[----:B------:R-:W-:Y:S02]  /*116d0*/  IADD3 R9, R13, R9, RZ ;  /* 0x000000090d097210 */ /* 0x000fe40007ffe0ff */
[----:B------:R-:W-:-:S04]  /*116e0*/  LEA R8, P1, R12, c[0x0][0x400], 0x2 ;  /* 0x000100000c087a11 */ /* 0x000fc800078210ff */
[----:B------:R-:W-:Y:S02]  /*116f0*/  LEA.HI.X R9, R12, c[0x0][0x404], R9, 0x2, P1 ;  /* 0x000101000c097a11 */ /* 0x000fe400008f1409 */
[----:B------:R-:W-:Y:S01]  /*11700*/  ISETP.GE.AND P1, PT, R3, R11, PT ;  /* 0x0000000b0300720c */ /* 0x000fe20003f26270 */
[----:B------:R4:W4:Y:S01]  /*11710*/  SHFL.IDX PT, R12, R8, RZ, 0x1c1f ;  /* 0x001c1fff080c7589 */ /* 0x00092200000e0000 */
[----:B------:R-:W-:-:S03]  /*11720*/  SHF.L.U32 R3, R2, 0x1, RZ ;  /* 0x0000000102037819 */ /* 0x000fc600000006ff */
[----:B-1----:R1:W-:Y:S01]  /*11730*/  @!P2 ST.E [R14.64], R4 ;  /* 0x000000040e00a985 */ /* 0x0023e2000c101914 */
[----:B--2---:R-:W-:-:S03]  /*11740*/  P2R R7, PR, RZ, 0x2 ;  /* 0x00000002ff077803 */ /* 0x004fc60000000000 */
[----:B---3--:R1:W-:Y:S01]  /*11750*/  @!P0 ST.E [R16.64], R6 ;  /* 0x0000000610008985 */ /* 0x0083e2000c101914 */
[----:B------:R-:W-:-:S03]  /*11760*/  ISETP.GE.AND P0, PT, R10, R11, PT ;  /* 0x0000000b0a00720c */ /* 0x000fc60003f06270 */
[----:B------:R1:W2:Y:S10]  /*11770*/  SHFL.IDX PT, R13, R9, RZ, 0x1c1f ;  /* 0x001c1fff090d7589 */ /* 0x0002b400000e0000 */
[----:B------:R-:W-:Y:S05]  /*11780*/  @P0 BRA `(.L_x_2006) ;  /* 0x000008d000000947 */ /* 0x000fea0003800000 */
[C---:B-1----:R-:W-:Y:S02]  /*11790*/  IADD3 R6, R3.reuse, 0x8, RZ ;  /* 0x0000000803067810 */ /* 0x042fe40007ffe0ff */
[----:B------:R-:W-:-:S02]  /*117a0*/  IADD3 R5, R3, 0x10, RZ ;  /* 0x0000001003057810 */ /* 0x000fc40007ffe0ff */
[----:B------:R-:W-:Y:S02]  /*117b0*/  IADD3 R4, R3, 0x18, RZ ;  /* 0x0000001803047810 */ /* 0x000fe40007ffe0ff */
[----:B------:R-:W-:Y:S02]  /*117c0*/  ISETP.GE.AND P3, PT, R6, c[0x0][0x3c8], PT ;  /* 0x0000f20006007a0c */ /* 0x000fe40003f66270 */
[----:B------:R-:W-:Y:S02]  /*117d0*/  ISETP.GE.AND P2, PT, R5, c[0x0][0x3c8], PT ;  /* 0x0000f20005007a0c */ /* 0x000fe40003f46270 */
[----:B------:R-:W-:Y:S02]  /*117e0*/  ISETP.GE.AND P1, PT, R4, c[0x0][0x3c8], PT ;  /* 0x0000f20004007a0c */ /* 0x000fe40003f26270 */
[C---:B------:R-:W-:Y:S02]  /*117f0*/  ISETP.GE.AND P4, PT, R3.reuse, c[0x0][0x3c8], PT ;  /* 0x0000f20003007a0c */ /* 0x040fe40003f86270 */
[----:B------:R-:W-:-:S02]  /*11800*/  IADD3 R2, R3, 0x20, RZ ;  /* 0x0000002003027810 */ /* 0x000fc40007ffe0ff */
[----:B------:R-:W-:Y:S02]  /*11810*/  IADD3 R0, R3, 0x28, RZ ;  /* 0x0000002803007810 */ /* 0x000fe40007ffe0ff */
[----:B------:R-:W-:Y:S02]  /*11820*/  ISETP.GE.AND P0, PT, R2, c[0x0][0x3c8], PT ;  /* 0x0000f20002007a0c */ /* 0x000fe40003f06270 */
[----:B------:R-:W-:Y:S02]  /*11830*/  ISETP.GE.AND P5, PT, R0, c[0x0][0x3c8], PT ;  /* 0x0000f20000007a0c */ /* 0x000fe40003fa6270 */
[----:B------:R-:W-:Y:S02]  /*11840*/  @!P3 LEA.HI R6, R6, R6, RZ, 0x1 ;  /* 0x000000060606b211 */ /* 0x000fe400078f08ff */
[----:B------:R-:W-:Y:S01]  /*11850*/  @!P2 LEA.HI R5, R5, R5, RZ, 0x1 ;  /* 0x000000050505a211 */ /* 0x000fe200078f08ff */
[----:B--2-4-:R-:W-:Y:S01]  /*11860*/  @!P4 IMAD.WIDE R10, R3, 0x4, R12 ;  /* 0x00000004030ac825 */ /* 0x014fe200078e020c */
[----:B------:R-:W-:-:S02]  /*11870*/  @!P1 LEA.HI R4, R4, R4, RZ, 0x1 ;  /* 0x0000000404049211 */ /* 0x000fc400078f08ff */
[----:B------:R-:W-:Y:S02]  /*11880*/  @!P3 LOP3.LUT R15, R6, 0xfffffffe, RZ, 0xc0, !PT ;  /* 0xfffffffe060fb812 */ /* 0x000fe400078ec0ff */
[----:B------:R-:W-:Y:S01]  /*11890*/  @!P2 LOP3.LUT R5, R5, 0xfffffffe, RZ, 0xc0, !PT ;  /* 0xfffffffe0505a812 */ /* 0x000fe200078ec0ff */
[----:B------:R1:W-:Y:S01]  /*118a0*/  @!P4 ST.E.64 [R10.64], R128 ;  /* 0x000000800a00c985 */ /* 0x0003e2000c101b14 */
[----:B------:R-:W-:Y:S02]  /*118b0*/  @!P1 LOP3.LUT R17, R4, 0xfffffffe, RZ, 0xc0, !PT ;  /* 0xfffffffe04119812 */ /* 0x000fe400078ec0ff */
[----:B------:R-:W-:Y:S01]  /*118c0*/  IADD3 R14, R3, 0x30, RZ ;  /* 0x00000030030e7810 */ /* 0x000fe20007ffe0ff */
[--C-:B------:R-:W-:Y:S01]  /*118d0*/  @!P2 IMAD.WIDE R4, R5, 0x4, R12.reuse ;  /* 0x000000040504a825 */ /* 0x100fe200078e020c */
[----:B------:R-:W-:Y:S02]  /*118e0*/  @!P0 LEA.HI R2, R2, R2, RZ, 0x1 ;  /* 0x0000000202028211 */ /* 0x000fe400078f08ff */
[----:B------:R-:W-:Y:S01]  /*118f0*/  ISETP.GE.AND P4, PT, R14, c[0x0][0x3c8], PT ;  /* 0x0000f2000e007a0c */ /* 0x000fe20003f86270 */
[----:B------:R-:W-:Y:S01]  /*11900*/  @!P1 IMAD.WIDE R16, R17, 0x4, R12 ;  /* 0x0000000411109825 */ /* 0x000fe200078e020c */
[----:B------:R-:W-:-:S02]  /*11910*/  @!P0 LOP3.LUT R19, R2, 0xfffffffe, RZ, 0xc0, !PT ;  /* 0xfffffffe02138812 */ /* 0x000fc400078ec0ff */
[C---:B------:R-:W-:Y:S02]  /*11920*/  IADD3 R20, R3.reuse, 0x38, RZ ;  /* 0x0000003803147810 */ /* 0x040fe40007ffe0ff */
[----:B------:R-:W-:Y:S01]  /*11930*/  IADD3 R6, R3, 0x48, RZ ;  /* 0x0000004803067810 */ /* 0x000fe20007ffe0ff */
[----:B------:R-:W-:Y:S01]  /*11940*/  @!P0 IMAD.WIDE R18, R19, 0x4, R12 ;  /* 0x0000000413128825 */ /* 0x000fe200078e020c */
[----:B------:R-:W-:Y:S02]  /*11950*/  @!P5 LEA.HI R0, R0, R0, RZ, 0x1 ;  /* 0x000000000000d211 */ /* 0x000fe400078f08ff */
[----:B------:R-:W-:-:S03]  /*11960*/  IADD3 R2, R3, 0x50, RZ ;  /* 0x0000005003027810 */ /* 0x000fc60007ffe0ff */
[----:B------:R-:W-:Y:S01]  /*11970*/  @!P4 LEA.HI R14, R14, R14, RZ, 0x1 ;  /* 0x0000000e0e0ec211 */ /* 0x000fe200078f08ff */
[----:B-1----:R-:W-:Y:S01]  /*11980*/  @!P3 IMAD.WIDE R10, R15, 0x4, R12 ;  /* 0x000000040f0ab825 */ /* 0x002fe200078e020c */
[----:B------:R-:W-:-:S04]  /*11990*/  IADD3 R15, R3, 0x40, RZ ;  /* 0x00000040030f7810 */ /* 0x000fc80007ffe0ff */
[----:B------:R1:W-:Y:S01]  /*119a0*/  @!P3 ST.E.64 [R10.64], R124 ;  /* 0x0000007c0a00b985 */ /* 0x0003e2000c101b14 */
[----:B------:R-:W-:-:S03]  /*119b0*/  ISETP.GE.AND P3, PT, R20, c[0x0][0x3c8], PT ;  /* 0x0000f20014007a0c */ /* 0x000fc60003f66270 */
[----:B------:R2:W-:Y:S01]  /*119c0*/  @!P2 ST.E.64 [R4.64], R120 ;  /* 0x000000780400a985 */ /* 0x0005e2000c101b14 */
[----:B------:R-:W-:-:S03]  /*119d0*/  ISETP.GE.AND P2, PT, R15, c[0x0][0x3c8], PT ;  /* 0x0000f2000f007a0c */ /* 0x000fc60003f46270 */
[----:B------:R3:W-:Y:S01]  /*119e0*/  @!P1 ST.E.64 [R16.64], R116 ;  /* 0x0000007410009985 */ /* 0x0007e2000c101b14 */
        /* <DEDUP_REMOVED lines=9> */
[----:B------:R-:W-:Y:S01]  /*11a80*/  @!P2 IMAD.WIDE R14, R15, 0x4, R12 ;  /* 0x000000040f0ea825 */ /* 0x000fe200078e020c */
[----:B--2---:R-:W-:-:S03]  /*11a90*/  @!P5 LOP3.LUT R5, R0, 0xfffffffe, RZ, 0xc0, !PT ;  /* 0xfffffffe0005d812 */ /* 0x004fc600078ec0ff */
[--C-:B------:R-:W-:Y:S01]  /*11aa0*/  @!P4 IMAD.WIDE R10, R11, 0x4, R12.reuse ;  /* 0x000000040b0ac825 */ /* 0x100fe200078e020c */
[----:B------:R-:W-:Y:S02]  /*11ab0*/  IADD3 R0, R3, 0x58, RZ ;  /* 0x0000005803007810 */ /* 0x000fe40007ffe0ff */
[----:B---3--:R-:W-:Y:S01]  /*11ac0*/  @!P3 LOP3.LUT R17, R20, 0xfffffffe, RZ, 0xc0, !PT ;  /* 0xfffffffe1411b812 */ /* 0x008fe200078ec0ff */
[----:B------:R-:W-:Y:S01]  /*11ad0*/  @!P5 IMAD.WIDE R4, R5, 0x4, R12 ;  /* 0x000000040504d825 */ /* 0x000fe200078e020c */
[----:B------:R-:W-:Y:S02]  /*11ae0*/  IADD3 R20, R3, 0x80, RZ ;  /* 0x0000008003147810 */ /* 0x000fe40007ffe0ff */
[----:B----4-:R-:W-:Y:S02]  /*11af0*/  @!P1 LOP3.LUT R19, R6, 0xfffffffe, RZ, 0xc0, !PT ;  /* 0xfffffffe06139812 */ /* 0x010fe400078ec0ff */
[----:B------:R1:W-:Y:S01]  /*11b00*/  @!P5 ST.E.64 [R4.64], R108 ;  /* 0x0000006c0400d985 */ /* 0x0003e2000c101b14 */
[----:B------:R-:W-:-:S02]  /*11b10*/  ISETP.GE.AND P5, PT, R0, c[0x0][0x3c8], PT ;  /* 0x0000f20000007a0c */ /* 0x000fc40003fa6270 */
[C---:B------:R-:W-:Y:S01]  /*11b20*/  IADD3 R6, R3.reuse, 0x60, RZ ;  /* 0x0000006003067810 */ /* 0x040fe20007ffe0ff */
[----:B------:R2:W-:Y:S01]  /*11b30*/  @!P4 ST.E.64 [R10.64], R104 ;  /* 0x000000680a00c985 */ /* 0x0005e2000c101b14 */
[----:B------:R-:W-:Y:S02]  /*11b40*/  IADD3 R18, R3, 0x70, RZ ;  /* 0x0000007003127810 */ /* 0x000fe40007ffe0ff */
[----:B------:R-:W-:-:S07]  /*11b50*/  ISETP.GE.AND P6, PT, R6, c[0x0][0x3c8], PT ;  /* 0x0000f20006007a0c */ /* 0x000fce0003fc6270 */
[----:B------:R-:W-:-:S04]  /*11b60*/  @!P5 LEA.HI R0, R0, R0, RZ, 0x1 ;  /* 0x000000000000d211 */ /* 0x000fc800078f08ff */
[----:B------:R-:W-:Y:S02]  /*11b70*/  @!P5 LOP3.LUT R21, R0, 0xfffffffe, RZ, 0xc0, !PT ;  /* 0xfffffffe0015d812 */ /* 0x000fe400078ec0ff */
[C---:B------:R-:W-:Y:S02]  /*11b80*/  IADD3 R0, R3.reuse, 0x88, RZ ;  /* 0x0000008803007810 */ /* 0x040fe40007ffe0ff */
[----:B------:R-:W-:Y:S02]  /*11b90*/  @!P6 LEA.HI R6, R6, R6, RZ, 0x1 ;  /* 0x000000060606e211 */ /* 0x000fe400078f08ff */
[----:B-1----:R-:W-:Y:S02]  /*11ba0*/  @!P0 LOP3.LUT R5, R2, 0xfffffffe, RZ, 0xc0, !PT ;  /* 0xfffffffe02058812 */ /* 0x002fe400078ec0ff */
[----:B------:R-:W-:Y:S01]  /*11bb0*/  IADD3 R2, R3, 0x78, RZ ;  /* 0x0000007803027810 */ /* 0x000fe20007ffe0ff */
[----:B--2---:R-:W-:-:S04]  /*11bc0*/  @!P3 IMAD.WIDE R10, R17, 0x4, R12 ;  /* 0x00000004110ab825 */ /* 0x004fc800078e020c */
[--C-:B------:R-:W-:Y:S01]  /*11bd0*/  @!P1 IMAD.WIDE R16, R19, 0x4, R12.reuse ;  /* 0x0000000413109825 */ /* 0x100fe200078e020c */
[----:B------:R-:W-:Y:S01]  /*11be0*/  IADD3 R19, R3, 0x68, RZ ;  /* 0x0000006803137810 */ /* 0x000fe20007ffe0ff */
[----:B------:R1:W-:Y:S01]  /*11bf0*/  @!P3 ST.E.64 [R10.64], R100 ;  /* 0x000000640a00b985 */ /* 0x0003e2000c101b14 */
[----:B------:R-:W-:Y:S01]  /*11c00*/  ISETP.GE.AND P3, PT, R18, c[0x0][0x3c8], PT ;  /* 0x0000f20012007a0c */ /* 0x000fe20003f66270 */
[----:B------:R-:W-:Y:S01]  /*11c10*/  @!P0 IMAD.WIDE R4, R5, 0x4, R12 ;  /* 0x0000000405048825 */ /* 0x000fe200078e020c */
[----:B------:R-:W-:Y:S01]  /*11c20*/  ISETP.GE.AND P4, PT, R19, c[0x0][0x3c8], PT ;  /* 0x0000f20013007a0c */ /* 0x000fe20003f86270 */
[----:B------:R2:W-:Y:S01]  /*11c30*/  @!P2 ST.E.64 [R14.64], R36 ;  /* 0x000000240e00a985 */ /* 0x0005e2000c101b14 */
[----:B------:R-:W-:-:S03]  /*11c40*/  ISETP.GE.AND P2, PT, R2, c[0x0][0x3c8], PT ;  /* 0x0000f20002007a0c */ /* 0x000fc60003f46270 */
[----:B------:R3:W-:Y:S01]  /*11c50*/  @!P1 ST.E.64 [R16.64], R40 ;  /* 0x0000002810009985 */ /* 0x0007e2000c101b14 */
[----:B------:R-:W-:-:S03]  /*11c60*/  ISETP.GE.AND P1, PT, R20, c[0x0][0x3c8], PT ;  /* 0x0000f20014007a0c */ /* 0x000fc60003f26270 */
[----:B------:R4:W-:Y:S01]  /*11c70*/  @!P0 ST.E.64 [R4.64], R44 ;  /* 0x0000002c04008985 */ /* 0x0009e2000c101b14 */
[----:B------:R-:W-:Y:S02]  /*11c80*/  ISETP.GE.AND P0, PT, R0, c[0x0][0x3c8], PT ;  /* 0x0000f20000007a0c */ /* 0x000fe40003f06270 */
[----:B------:R-:W-:Y:S02]  /*11c90*/  @!P3 LEA.HI R18, R18, R18, RZ, 0x1 ;  /* 0x000000121212b211 */ /* 0x000fe400078f08ff */
[----:B------:R-:W-:Y:S02]  /*11ca0*/  @!P4 LEA.HI R19, R19, R19, RZ, 0x1 ;  /* 0x000000131313c211 */ /* 0x000fe400078f08ff */
[----:B------:R-:W-:Y:S02]  /*11cb0*/  @!P2 LEA.HI R2, R2, R2, RZ, 0x1 ;  /* 0x000000020202a211 */ /* 0x000fe400078f08ff */
[----:B------:R-:W-:Y:S02]  /*11cc0*/  @!P4 LOP3.LUT R19, R19, 0xfffffffe, RZ, 0xc0, !PT ;  /* 0xfffffffe1313c812 */ /* 0x000fe400078ec0ff */
[----:B------:R-:W-:-:S03]  /*11cd0*/  @!P1 LEA.HI R20, R20, R20, RZ, 0x1 ;  /* 0x0000001414149211 */ /* 0x000fc600078f08ff */
[----:B------:R-:W-:Y:S01]  /*11ce0*/  @!P0 LEA.HI R0, R0, R0, RZ, 0x1 ;  /* 0x0000000000008211 */ /* 0x000fe200078f08ff */
[--C-:B-1----:R-:W-:Y:S01]  /*11cf0*/  @!P5 IMAD.WIDE R10, R21, 0x4, R12.reuse ;  /* 0x00000004150ad825 */ /* 0x102fe200078e020c */
[----:B------:R-:W-:Y:S02]  /*11d00*/  IADD3 R21, R3, 0xa0, RZ ;  /* 0x000000a003157810 */ /* 0x000fe40007ffe0ff */
[----:B--2---:R-:W-:Y:S02]  /*11d10*/  @!P3 LOP3.LUT R15, R18, 0xfffffffe, RZ, 0xc0, !PT ;  /* 0xfffffffe120fb812 */ /* 0x004fe400078ec0ff */
[----:B------:R1:W-:Y:S01]  /*11d20*/  @!P5 ST.E.64 [R10.64], R48 ;  /* 0x000000300a00d985 */ /* 0x0003e2000c101b14 */
[----:B------:R-:W-:Y:S01]  /*11d30*/  @!P4 IMAD.WIDE R18, R19, 0x4, R12 ;  /* 0x000000041312c825 */ /* 0x000fe200078e020c */
[----:B---3--:R-:W-:-:S03]  /*11d40*/  @!P1 LOP3.LUT R17, R20, 0xfffffffe, RZ, 0xc0, !PT ;  /* 0xfffffffe14119812 */ /* 0x008fc600078ec0ff */
[--C-:B------:R-:W-:Y:S01]  /*11d50*/  @!P3 IMAD.WIDE R14, R15, 0x4, R12.reuse ;  /* 0x000000040f0eb825 */ /* 0x100fe200078e020c */
[----:B------:R-:W-:Y:S02]  /*11d60*/  IADD3 R20, R3, 0xa8, RZ ;  /* 0x000000a803147810 */ /* 0x000fe40007ffe0ff */
[----:B----4-:R-:W-:Y:S01]  /*11d70*/  @!P6 LOP3.LUT R5, R6, 0xfffffffe, RZ, 0xc0, !PT ;  /* 0xfffffffe0605e812 */ /* 0x010fe200078ec0ff */
[----:B------:R-:W-:Y:S01]  /*11d80*/  @!P1 IMAD.WIDE R16, R17, 0x4, R12 ;  /* 0x0000000411109825 */ /* 0x000fe200078e020c */
[----:B------:R-:W-:-:S03]  /*11d90*/  IADD3 R6, R3, 0xb8, RZ ;  /* 0x000000b803067810 */ /* 0x000fc60007ffe0ff */
[----:B------:R-:W-:-:S05]  /*11da0*/  @!P6 IMAD.WIDE R4, R5, 0x4, R12 ;  /* 0x000000040504e825 */ /* 0x000fca00078e020c */
[----:B------:R2:W-:Y:S04]  /*11db0*/  @!P6 ST.E.64 [R4.64], R52 ;  /* 0x000000340400e985 */ /* 0x0005e8000c101b14 */
[----:B------:R3:W-:Y:S04]  /*11dc0*/  @!P4 ST.E.64 [R18.64], R56 ;  /* 0x000000381200c985 */ /* 0x0007e8000c101b14 */
[----:B------:R-:W-:Y:S01]  /*11dd0*/  @!P3 ST.E.64 [R14.64], R60 ;  /* 0x0000003c0e00b985 */ /* 0x000fe2000c101b14 */
[----:B------:R-:W-:Y:S02]  /*11de0*/  ISETP.GE.AND P3, PT, R21, c[0x0][0x3c8], PT ;  /* 0x0000f20015007a0c */ /* 0x000fe40003f66270 */
[----:B-1----:R-:W-:-:S02]  /*11df0*/  @!P2 LOP3.LUT R11, R2, 0xfffffffe, RZ, 0xc0, !PT ;  /* 0xfffffffe020ba812 */ /* 0x002fc400078ec0ff */
[----:B------:R-:W-:-:S03]  /*11e00*/  IADD3 R2, R3, 0x98, RZ ;  /* 0x0000009803027810 */ /* 0x000fc60007ffe0ff */
[----:B------:R-:W-:Y:S01]  /*11e10*/  @!P2 IMAD.WIDE R10, R11, 0x4, R12 ;  /* 0x000000040b0aa825 */ /* 0x000fe200078e020c */
[----:B------:R-:W-:-:S04]  /*11e20*/  ISETP.GE.AND P4, PT, R2, c[0x0][0x3c8], PT ;  /* 0x0000f20002007a0c */ /* 0x000fc80003f86270 */
[----:B------:R1:W-:Y:S01]  /*11e30*/  @!P2 ST.E.64 [R10.64], R64 ;  /* 0x000000400a00a985 */ /* 0x0003e2000c101b14 */
[----:B------:R-:W-:Y:S02]  /*11e40*/  ISETP.GE.AND P2, PT, R20, c[0x0][0x3c8], PT ;  /* 0x0000f20014007a0c */ /* 0x000fe40003f46270 */
[----:B------:R-:W-:Y:S01]  /*11e50*/  @!P3 LEA.HI R21, R21, R21, RZ, 0x1 ;  /* 0x000000151515b211 */ /* 0x000fe200078f08ff */
[----:B------:R4:W-:Y:S03]  /*11e60*/  @!P1 ST.E.64 [R16.64], R68 ;  /* 0x0000004410009985 */ /* 0x0009e6000c101b14 */
[----:B------:R-:W-:Y:S02]  /*11e70*/  @!P3 LOP3.LUT R21, R21, 0xfffffffe, RZ, 0xc0, !PT ;  /* 0xfffffffe1515b812 */ /* 0x000fe400078ec0ff */
[----:B--2---:R-:W-:Y:S02]  /*11e80*/  @!P0 LOP3.LUT R5, R0, 0xfffffffe, RZ, 0xc0, !PT ;  /* 0xfffffffe00058812 */ /* 0x004fe400078ec0ff */
[----:B------:R-:W-:-:S02]  /*11e90*/  IADD3 R0, R3, 0x90, RZ ;  /* 0x0000009003007810 */ /* 0x000fc40007ffe0ff */
[----:B---3--:R-:W-:Y:S01]  /*11ea0*/  IADD3 R18, R3, 0xb0, RZ ;  /* 0x000000b003127810 */ /* 0x008fe20007ffe0ff */
[----:B------:R-:W-:Y:S01]  /*11eb0*/  @!P0 IMAD.WIDE R4, R5, 0x4, R12 ;  /* 0x0000000405048825 */ /* 0x000fe200078e020c */
[----:B------:R-:W-:Y:S02]  /*11ec0*/  ISETP.GE.AND P5, PT, R0, c[0x0][0x3c8], PT ;  /* 0x0000f20000007a0c */ /* 0x000fe40003fa6270 */
[----:B------:R-:W-:Y:S02]  /*11ed0*/  ISETP.GE.AND P1, PT, R18, c[0x0][0x3c8], PT ;  /* 0x0000f20012007a0c */ /* 0x000fe40003f26270 */
[----:B------:R2:W-:Y:S01]  /*11ee0*/  @!P0 ST.E.64 [R4.64], R72 ;  /* 0x0000004804008985 */ /* 0x0005e2000c101b14 */
[----:B------:R-:W-:Y:S02]  /*11ef0*/  ISETP.GE.AND P0, PT, R6, c[0x0][0x3c8], PT ;  /* 0x0000f20006007a0c */ /* 0x000fe40003f06270 */
[----:B------:R-:W-:Y:S02]  /*11f00*/  @!P4 LEA.HI R2, R2, R2, RZ, 0x1 ;  /* 0x000000020202c211 */ /* 0x000fe400078f08ff */
[----:B------:R-:W-:-:S04]  /*11f10*/  @!P2 LEA.HI R20, R20, R20, RZ, 0x1 ;  /* 0x000000141414a211 */ /* 0x000fc800078f08ff */
[----:B------:R-:W-:Y:S02]  /*11f20*/  @!P5 LEA.HI R0, R0, R0, RZ, 0x1 ;  /* 0x000000000000d211 */ /* 0x000fe400078f08ff */
[----:B------:R-:W-:Y:S02]  /*11f30*/  @!P1 LEA.HI R18, R18, R18, RZ, 0x1 ;  /* 0x0000001212129211 */ /* 0x000fe400078f08ff */
[----:B-1----:R-:W-:Y:S02]  /*11f40*/  @!P4 LOP3.LUT R11, R2, 0xfffffffe, RZ, 0xc0, !PT ;  /* 0xfffffffe020bc812 */ /* 0x002fe400078ec0ff */
[----:B------:R-:W-:Y:S02]  /*11f50*/  @!P0 LEA.HI R6, R6, R6, RZ, 0x1 ;  /* 0x0000000606068211 */ /* 0x000fe400078f08ff */
[----:B------:R-:W-:Y:S01]  /*11f60*/  @!P2 LOP3.LUT R15, R20, 0xfffffffe, RZ, 0xc0, !PT ;  /* 0xfffffffe140fa812 */ /* 0x000fe200078ec0ff */
[----:B------:R-:W-:Y:S01]  /*11f70*/  @!P4 IMAD.WIDE R10, R11, 0x4, R12 ;  /* 0x000000040b0ac825 */ /* 0x000fe200078e020c */
[----:B----4-:R-:W-:-:S02]  /*11f80*/  @!P1 LOP3.LUT R17, R18, 0xfffffffe, RZ, 0xc0, !PT ;  /* 0xfffffffe12119812 */ /* 0x010fc400078ec0ff */
[----:B------:R-:W-:Y:S01]  /*11f90*/  @!P0 LOP3.LUT R19, R6, 0xfffffffe, RZ, 0xc0, !PT ;  /* 0xfffffffe06138812 */ /* 0x000fe200078ec0ff */
[----:B------:R-:W-:-:S04]  /*11fa0*/  @!P3 IMAD.WIDE R20, R21, 0x4, R12 ;  /* 0x000000041514b825 */ /* 0x000fc800078e020c */
[----:B------:R-:W-:Y:S01]  /*11fb0*/  @!P2 IMAD.WIDE R14, R15, 0x4, R12 ;  /* 0x000000040f0ea825 */ /* 0x000fe200078e020c */
[----:B--2---:R-:W-:-:S03]  /*11fc0*/  @!P5 LOP3.LUT R5, R0, 0xfffffffe, RZ, 0xc0, !PT ;  /* 0xfffffffe0005d812 */ /* 0x004fc600078ec0ff */
        /* <DEDUP_REMOVED lines=9> */
.L_x_2006:
[----:B------:R-:W-:Y:S05]  /*12060*/  BSYNC B0 ;  /* 0x0000000000007941 */ /* 0x000fea0003800000 */
.L_x_2005:
[----:B------:R-:W-:Y:S01]  /*12070*/  ISETP.NE.AND P0, PT, R7, RZ, PT ;  /* 0x000000ff0700720c */ /* 0x000fe20003f05270 */
[----:B-1----:R1:W3:Y:S04]  /*12080*/  SHFL.IDX PT, R5, R9, 0x1, 0x1c1f ;  /* 0x003c1f0009057f89 */ /* 0x0022e800000e0000 */
        /* <DEDUP_REMOVED lines=10> */
[C---:B--234-:R-:W-:Y:S01]  /*12130*/  @!P1 IMAD.WIDE R12, R3.reuse, 0x4, R4 ;  /* 0x00000004030c9825 */ /* 0x05cfe200078e0204 */
[----:B-1----:R-:W-:-:S02]  /*12140*/  IADD3 R9, R3, 0x28, RZ ;  /* 0x0000002803097810 */ /* 0x002fc40007ffe0ff */
        /* <DEDUP_REMOVED lines=21> */
[----:B------:R-:W-:Y:S01]  /*122a0*/  @!P1 LEA.HI R7, R7, R7, RZ, 0x1 ;  /* 0x0000000707079211 */ /* 0x000fe200078f08ff */
[--C-:B------:R-:W-:Y:S01]  /*122b0*/  @!P5 IMAD.WIDE R12, R13, 0x4, R4.reuse ;  /* 0x000000040d0cd825 */ /* 0x100fe200078e0204 */
[----:B------:R-:W-:Y:S02]  /*122c0*/  IADD3 R0, R3, 0x50, RZ ;  /* 0x0000005003007810 */ /* 0x000fe40007ffe0ff */
        /* <DEDUP_REMOVED lines=8> */
[C---:B------:R-:W-:Y:S01]  /*12350*/  IADD3 R20, R3.reuse, 0x58, RZ ;  /* 0x0000005803147810 */ /* 0x040fe20007ffe0ff */
        /* <DEDUP_REMOVED lines=10> */
[----:B------:R-:W-:Y:S02]  /*12400*/  @!P4 LEA.HI R20, R20, R20, RZ, 0x1 ;  /* 0x000000141414c211 */ /* 0x000fe400078f08ff */
[----:B-1----:R-:W-:Y:S01]  /*12410*/  @!P2 LOP3.LUT R15, R8, 0xfffffffe, RZ, 0xc0, !PT ;  /* 0xfffffffe080fa812 */ /* 0x002fe200078ec0ff */
[----:B------:R-:W-:Y:S01]  /*12420*/  @!P3 IMAD.WIDE R8, R9, 0x4, R4 ;  /* 0x000000040908b825 */ /* 0x000fe200078e0204 */
        /* <DEDUP_REMOVED lines=8> */
[----:B------:R4:W-:Y:S01]  /*124b0*/  @!P1 ST.E.64 [R6.64], R102 ;  /* 0x0000006606009985 */ /* 0x0009e2000c101b14 */
[----:B------:R-:W-:-:S02]  /*124c0*/  ISETP.GE.AND P1, PT, R17, c[0x0][0x3c8], PT ;  /* 0x0000f20011007a0c */ /* 0x000fc40003f26270 */
[----:B---3--:R-:W-:Y:S01]  /*124d0*/  @!P4 LOP3.LUT R11, R20, 0xfffffffe, RZ, 0xc0, !PT ;  /* 0xfffffffe140bc812 */ /* 0x008fe200078ec0ff */
[----:B------:R3:W-:Y:S01]  /*124e0*/  @!P0 ST.E.64 [R12.64], R38 ;  /* 0x000000260c008985 */ /* 0x0007e2000c101b14 */
[----:B------:R-:W-:Y:S02]  /*124f0*/  ISETP.GE.AND P0, PT, R16, c[0x0][0x3c8], PT ;  /* 0x0000f20010007a0c */ /* 0x000fe40003f06270 */
[----:B------:R-:W-:Y:S01]  /*12500*/  @!P3 LEA.HI R19, R19, R19, RZ, 0x1 ;  /* 0x000000131313b211 */ /* 0x000fe200078f08ff */
[----:B------:R-:W-:Y:S01]  /*12510*/  @!P4 IMAD.WIDE R10, R11, 0x4, R4 ;  /* 0x000000040b0ac825 */ /* 0x000fe200078e0204 */
[----:B------:R-:W-:Y:S02]  /*12520*/  IADD3 R20, R3, 0x90, RZ ;  /* 0x0000009003147810 */ /* 0x000fe40007ffe0ff */
[----:B------:R-:W-:Y:S02]  /*12530*/  @!P2 LEA.HI R18, R18, R18, RZ, 0x1 ;  /* 0x000000121212a211 */ /* 0x000fe400078f08ff */
[----:B------:R-:W-:-:S02]  /*12540*/  @!P3 LOP3.LUT R19, R19, 0xfffffffe, RZ, 0xc0, !PT ;  /* 0xfffffffe1313b812 */ /* 0x000fc400078ec0ff */
[----:B------:R-:W-:-:S03]  /*12550*/  @!P1 LEA.HI R17, R17, R17, RZ, 0x1 ;  /* 0x0000001111119211 */ /* 0x000fc600078f08ff */
[----:B------:R-:W-:Y:S02]  /*12560*/  @!P0 LEA.HI R16, R16, R16, RZ, 0x1 ;  /* 0x0000001010108211 */ /* 0x000fe400078f08ff */
[----:B------:R-:W-:Y:S02]  /*12570*/  @!P1 LOP3.LUT R17, R17, 0xfffffffe, RZ, 0xc0, !PT ;  /* 0xfffffffe11119812 */ /* 0x000fe400078ec0ff */
[----:B-1----:R-:W-:Y:S02]  /*12580*/  @!P5 LOP3.LUT R9, R0, 0xfffffffe, RZ, 0xc0, !PT ;  /* 0xfffffffe0009d812 */ /* 0x002fe400078ec0ff */
[----:B------:R-:W-:Y:S01]  /*12590*/  IADD3 R0, R3, 0x88, RZ ;  /* 0x0000008803007810 */ /* 0x000fe20007ffe0ff */
[--C-:B--2---:R-:W-:Y:S01]  /*125a0*/  @!P1 IMAD.WIDE R14, R17, 0x4, R4.reuse ;  /* 0x00000004110e9825 */ /* 0x104fe200078e0204 */
[----:B------:R-:W-:Y:S02]  /*125b0*/  IADD3 R17, R3, 0xa8, RZ ;  /* 0x000000a803117810 */ /* 0x000fe40007ffe0ff */
[----:B----4-:R-:W-:Y:S01]  /*125c0*/  @!P6 LOP3.LUT R7, R2, 0xfffffffe, RZ, 0xc0, !PT ;  /* 0xfffffffe0207e812 */ /* 0x010fe200078ec0ff */
[----:B------:R-:W-:Y:S01]  /*125d0*/  @!P5 IMAD.WIDE R8, R9, 0x4, R4 ;  /* 0x000000040908d825 */ /* 0x000fe200078e0204 */
[----:B------:R-:W-:-:S03]  /*125e0*/  IADD3 R2, R3, 0x80, RZ ;  /* 0x0000008003027810 */ /* 0x000fc60007ffe0ff */
[----:B------:R-:W-:-:S04]  /*125f0*/  @!P6 IMAD.WIDE R6, R7, 0x4, R4 ;  /* 0x000000040706e825 */ /* 0x000fc800078e0204 */
[----:B---3--:R-:W-:Y:S01]  /*12600*/  @!P3 IMAD.WIDE R12, R19, 0x4, R4 ;  /* 0x00000004130cb825 */ /* 0x008fe200078e0204 */
[----:B------:R1:W-:Y:S01]  /*12610*/  @!P6 ST.E.64 [R6.64], R42 ;  /* 0x0000002a0600e985 */ /* 0x0003e2000c101b14 */
[----:B------:R-:W-:Y:S02]  /*12620*/  ISETP.GE.AND P6, PT, R2, c[0x0][0x3c8], PT ;  /* 0x0000f20002007a0c */ /* 0x000fe40003fc6270 */
[----:B------:R-:W-:Y:S01]  /*12630*/  IADD3 R19, R3, 0x98, RZ ;  /* 0x0000009803137810 */ /* 0x000fe20007ffe0ff */
        /* <DEDUP_REMOVED lines=28> */
[----:B------:R-:W-:Y:S02]  /*12800*/  @!P0 LEA.HI R16, R16, R16, RZ, 0x1 ;  /* 0x0000001010108211 */ /* 0x000fe400078f08ff */
[----:B------:R-:W-:Y:S01]  /*12810*/  @!P1 LOP3.LUT R17, R17, 0xfffffffe, RZ, 0xc0, !PT ;  /* 0xfffffffe11119812 */ /* 0x000fe200078ec0ff */
[----:B------:R-:W-:Y:S01]  /*12820*/  @!P2 IMAD.WIDE R12, R13, 0x4, R4 ;  /* 0x000000040d0ca825 */ /* 0x000fe200078e0204 */
[----:B-1----:R-:W-:-:S03]  /*12830*/  @!P6 LOP3.LUT R7, R2, 0xfffffffe, RZ, 0xc0, !PT ;  /* 0xfffffffe0207e812 */ /* 0x002fc600078ec0ff */
[----:B--2---:R-:W-:Y:S01]  /*12840*/  @!P1 IMAD.WIDE R14, R17, 0x4, R4 ;  /* 0x00000004110e9825 */ /* 0x004fe200078e0204 */
[----:B---3--:R-:W-:-:S03]  /*12850*/  @!P5 LOP3.LUT R9, R0, 0xfffffffe, RZ, 0xc0, !PT ;  /* 0xfffffffe0009d812 */ /* 0x008fc600078ec0ff */
[----:B------:R-:W-:-:S04]  /*12860*/  @!P6 IMAD.WIDE R6, R7, 0x4, R4 ;  /* 0x000000040706e825 */ /* 0x000fc800078e0204 */
[--C-:B------:R-:W-:Y:S01]  /*12870*/  @!P5 IMAD.WIDE R8, R9, 0x4, R4.reuse ;  /* 0x000000040908d825 */ /* 0x100fe200078e0204 */
[----:B------:R1:W-:Y:S04]  /*12880*/  @!P6 ST.E.64 [R6.64], R70 ;  /* 0x000000460600e985 */ /* 0x0003e8000c101b14 */
[----:B------:R2:W-:Y:S01]  /*12890*/  @!P5 ST.E.64 [R8.64], R74 ;  /* 0x0000004a0800d985 */ /* 0x0005e2000c101b14 */
[----:B-1----:R-:W-:Y:S01]  /*128a0*/  @!P0 LOP3.LUT R7, R16, 0xfffffffe, RZ, 0xc0, !PT ;  /* 0xfffffffe10078812 */ /* 0x002fe200078ec0ff */
[----:B--2---:R-:W-:-:S04]  /*128b0*/  @!P4 IMAD.WIDE R8, R11, 0x4, R4 ;  /* 0x000000040b08c825 */ /* 0x004fc800078e0204 */
[--C-:B------:R-:W-:Y:S01]  /*128c0*/  @!P3 IMAD.WIDE R10, R19, 0x4, R4.reuse ;  /* 0x00000004130ab825 */ /* 0x100fe200078e0204 */
[----:B------:R1:W-:Y:S03]  /*128d0*/  @!P4 ST.E.64 [R8.64], R78 ;  /* 0x0000004e0800c985 */ /* 0x0003e6000c101b14 */
[----:B------:R-:W-:Y:S01]  /*128e0*/  @!P0 IMAD.WIDE R6, R7, 0x4, R4 ;  /* 0x0000000407068825 */ /* 0x000fe200078e0204 */
[----:B------:R1:W-:Y:S04]  /*128f0*/  @!P3 ST.E.64 [R10.64], R82 ;  /* 0x000000520a00b985 */ /* 0x0003e8000c101b14 */
[----:B------:R1:W-:Y:S04]  /*12900*/  @!P2 ST.E.64 [R12.64], R86 ;  /* 0x000000560c00a985 */ /* 0x0003e8000c101b14 */
[----:B------:R1:W-:Y:S04]  /*12910*/  @!P1 ST.E.64 [R14.64], R90 ;  /* 0x0000005a0e009985 */ /* 0x0003e8000c101b14 */
[----:B------:R1:W-:Y:S01]  /*12920*/  @!P0 ST.E.64 [R6.64], R94 ;  /* 0x0000005e06008985 */ /* 0x0003e2000c101b14 */
[----:B------:R-:W-:-:S13]  /*12930*/  ISETP.GE.AND P0, PT, R3, c[0x0][0x3c8], PT ;  /* 0x0000f20003007a0c */ /* 0x000fda0003f06270 */
[----:B------:R-:W-:Y:S05]  /*12940*/  @P0 EXIT ;  /* 0x000000000000094d */ /* 0x000fea0003800000 */
[----:B------:R-:W-:-:S04]  /*12950*/  LEA.HI R3, R3, R3, RZ, 0x1 ;  /* 0x0000000303037211 */ /* 0x000fc800078f08ff */
[----:B------:R-:W-:-:S05]  /*12960*/  LOP3.LUT R3, R3, 0xfffffffe, RZ, 0xc0, !PT ;  /* 0xfffffffe03037812 */ /* 0x000fca00078ec0ff */
[----:B------:R-:W-:-:S05]  /*12970*/  IMAD.WIDE R4, R3, 0x4, R4 ;  /* 0x0000000403047825 */ /* 0x000fca00078e0204 */
[----:B------:R-:W-:Y:S01]  /*12980*/  ST.E.64 [R4.64], R98 ;  /* 0x0000006204007985 */ /* 0x000fe2000c101b14 */
[----:B------:R-:W-:Y:S05]  /*12990*/  EXIT ;  /* 0x000000000000794d */ /* 0x000fea0003800000 */
.L_x_2004:
        /* <DEDUP_REMOVED lines=13> */
[----:B------:R-:W2:Y:S01]  /*12a70*/  S2R R3, SR_CTAID.Y ;  /* 0x0000000000037919 */ /* 0x000ea20000002600 */
        /* <DEDUP_REMOVED lines=15> */
[----:B--2---:R-:W-:Y:S02]  /*12b70*/  IMAD R2, R2, c[0x0][0x550], R3 ;  /* 0x0001540002027a24 */ /* 0x004fe400078e0203 */
        /* <DEDUP_REMOVED lines=20> */
.L_x_2007:
        /* <DEDUP_REMOVED lines=12> */
.L_x_3152:


//--------------------- .text._ZN7cutlass13device_kernelIN5flash19enable_sm80_to_sm89INS1_16FlashAttnFwdSm80INS1_25CollectiveMainloopFwdSm80ILi8ELi2ELb0EN4cute5tupleIJNS5_1CILi128EEENS7_ILi64EEENS7_ILi192EEEEEELi192ENS_10bfloat16_tEfNS_4arch4Sm80ELb0ELb1ELb1ELb1ELb1ELb0ELb1ELb1EEENS1_21CollectiveEpilogueFwdINS6_IJS8_SA_S9_EEENS6_IJNS7_ILi1EEESI_SI_EEESC_SE_Li256ELb1ELb1ELb1ELb0EEENS1_36VarlenDynamicPersistentTileSchedulerILi128ELi64ELi256ELi256ELb1ELb1ELb0ELb1ELb0ELb1EEEEEEEEEvNT_6ParamsE --------------------------
	.section	.text._ZN7cutlass13device_kernelIN5flash19enable_sm80_to_sm89INS1_16FlashAttnFwdSm80INS1_25CollectiveMainloopFwdSm80ILi8ELi2ELb0EN4cute5tupleIJNS5_1CILi128EEENS7_ILi64EEENS7_ILi192EEEEEELi192ENS_10bfloat16_tEfNS_4arch4Sm80ELb0ELb1ELb1ELb1ELb1ELb0ELb1ELb1EEENS1_21CollectiveEpilogueFwdINS6_IJS8_SA_S9_EEENS6_IJNS7_ILi1EEESI_SI_EEESC_SE_Li256ELb1ELb1ELb1ELb0EEENS1_36VarlenDynamicPersistentTileSchedulerILi128ELi64ELi256ELi256ELb1ELb1ELb0ELb1ELb0ELb1EEEEEEEEEvNT_6ParamsE,"ax",@progbits
	.sectioninfo	@"SHI_REGISTERS=255"
	.align	128
.text._ZN7cutlass13device_kernelIN5flash19enable_sm80_to_sm89INS1_16FlashAttnFwdSm80INS1_25CollectiveMainloopFwdSm80ILi8ELi2ELb0EN4cute5tupleIJNS5_1CILi128EEENS7_ILi64EEENS7_ILi192EEEEEELi192ENS_10bfloat16_tEfNS_4arch4Sm80ELb0ELb1ELb1ELb1ELb1ELb0ELb1ELb1EEENS1_21CollectiveEpilogueFwdINS6_IJS8_SA_S9_EEENS6_IJNS7_ILi1EEESI_SI_EEESC_SE_Li256ELb1ELb1ELb1ELb0EEENS1_36VarlenDynamicPersistentTileSchedulerILi128ELi64ELi256ELi256ELb1ELb1ELb0ELb1ELb0ELb1EEEEEEEEEvNT_6ParamsE:
        .type           _ZN7cutlass13device_kernelIN5flash19enable_sm80_to_sm89INS1_16FlashAttnFwdSm80INS1_25CollectiveMainloopFwdSm80ILi8ELi2ELb0EN4cute5tupleIJNS5_1CILi128EEENS7_ILi64EEENS7_ILi192EEEEEELi192ENS_10bfloat16_tEfNS_4arch4Sm80ELb0ELb1ELb1ELb1ELb1ELb0ELb1ELb1EEENS1_21CollectiveEpilogueFwdINS6_IJS8_SA_S9_EEENS6_IJNS7_ILi1EEESI_SI_EEESC_SE_Li256ELb1ELb1ELb1ELb0EEENS1_36VarlenDynamicPersistentTileSchedulerILi128ELi64ELi256ELi256ELb1ELb1ELb0ELb1ELb0ELb1EEEEEEEEEvNT_6ParamsE,@function
        .size           _ZN7cutlass13device_kernelIN5flash19enable_sm80_to_sm89INS1_16FlashAttnFwdSm80INS1_25CollectiveMainloopFwdSm80ILi8ELi2ELb0EN4cute5tupleIJNS5_1CILi128EEENS7_ILi64EEENS7_ILi192EEEEEELi192ENS_10bfloat16_tEfNS_4arch4Sm80ELb0ELb1ELb1ELb1ELb1ELb0ELb1ELb1EEENS1_21CollectiveEpilogueFwdINS6_IJS8_SA_S9_EEENS6_IJNS7_ILi1EEESI_SI_EEESC_SE_Li256ELb1ELb1ELb1ELb0EEENS1_36VarlenDynamicPersistentTileSchedulerILi128ELi64ELi256ELi256ELb1ELb1ELb0ELb1ELb0ELb1EEEEEEEEEvNT_6ParamsE,(.L_x_3153 - _ZN7cutlass13device_kernelIN5flash19enable_sm80_to_sm89INS1_16FlashAttnFwdSm80INS1_25CollectiveMainloopFwdSm80ILi8ELi2ELb0EN4cute5tupleIJNS5_1CILi128EEENS7_ILi64EEENS7_ILi192EEEEEELi192ENS_10bfloat16_tEfNS_4arch4Sm80ELb0ELb1ELb1ELb1ELb1ELb0ELb1ELb1EEENS1_21CollectiveEpilogueFwdINS6_IJS8_SA_S9_EEENS6_IJNS7_ILi1EEESI_SI_EEESC_SE_Li256ELb1ELb1ELb1ELb0EEENS1_36VarlenDynamicPersistentTileSchedulerILi128ELi64ELi256ELi256ELb1ELb1ELb0ELb1ELb0ELb1EEEEEEEEEvNT_6ParamsE)
        .other          _ZN7cutlass13device_kernelIN5flash19enable_sm80_to_sm89INS1_16FlashAttnFwdSm80INS1_25CollectiveMainloopFwdSm80ILi8ELi2ELb0EN4cute5tupleIJNS5_1CILi128EEENS7_ILi64EEENS7_ILi192EEEEEELi192ENS_10bfloat16_tEfNS_4arch4Sm80ELb0ELb1ELb1ELb1ELb1ELb0ELb1ELb1EEENS1_21CollectiveEpilogueFwdINS6_IJS8_SA_S9_EEENS6_IJNS7_ILi1EEESI_SI_EEESC_SE_Li256ELb1ELb1ELb1ELb0EEENS1_36VarlenDynamicPersistentTileSchedulerILi128ELi64ELi256ELi256ELb1ELb1ELb0ELb1ELb0ELb1EEEEEEEEEvNT_6ParamsE,@"STO_CUDA_ENTRY STV_DEFAULT"
_ZN7cutlass13device_kernelIN5flash19enable_sm80_to_sm89INS1_16FlashAttnFwdSm80INS1_25CollectiveMainloopFwdSm80ILi8ELi2ELb0EN4cute5tupleIJNS5_1CILi128EEENS7_ILi64EEENS7_ILi192EEEEEELi192ENS_10bfloat16_tEfNS_4arch4Sm80ELb0ELb1ELb1ELb1ELb1ELb0ELb1ELb1EEENS1_21CollectiveEpilogueFwdINS6_IJS8_SA_S9_EEENS6_IJNS7_ILi1EEESI_SI_EEESC_SE_Li256ELb1ELb1ELb1ELb0EEENS1_36VarlenDynamicPersistentTileSchedulerILi128ELi64ELi256ELi256ELb1ELb1ELb0ELb1ELb0ELb1EEEEEEEEEvNT_6ParamsE:
        /* <DEDUP_REMOVED lines=52> */
.L_x_2013:
        /* <DEDUP_REMOVED lines=16> */
.L_x_2187:
        /* <DEDUP_REMOVED lines=16> */
.L_x_2188:
[----:B---3--:R-:W-:-:S05]  /*0540*/  IMAD R0, R0, c[0x0][0x538], RZ ;  /* 0x00014e0000007a24 */ /* 0x008fca00078e02ff */
[----:B------:R-:W-:-:S04]  /*0550*/  IADD3 R6, R0, R6, RZ ;  /* 0x0000000600067210 */ /* 0x000fc80007ffe0ff */
[----:B------:R-:W-:-:S13]  /*0560*/  ISETP.GT.AND P0, PT, R6, UR4, PT ;  /* 0x0000000406007c0c */ /* 0x000fda000bf04270 */
[----:B-12---:R-:W-:Y:S05]  /*0570*/  @!P0 BRA `(.L_x_2013) ;  /* 0xfffffdc000008947 */ /* 0x006fea000383ffff */
.L_x_2009:
[----:B------:R-:W-:-:S05]  /*0580*/  IADD3 R10, -R0, R6, RZ ;  /* 0x00000006000a7210 */ /* 0x000fca0007ffe1ff */
[----:B------:R-:W-:-:S05]  /*0590*/  IMAD R0, R4, c[0x0][0x538], R10 ;  /* 0x00014e0004007a24 */ /* 0x000fca00078e020a */
[----:B------:R-:W-:Y:S01]  /*05a0*/  ISETP.GT.AND P0, PT, R0, UR4, PT ;  /* 0x0000000400007c0c */ /* 0x000fe2000bf04270 */
[----:B------:R-:W-:-:S12]  /*05b0*/  BRA.DIV ~URZ, `(.L_x_2014) ;  /* 0x000170f27f007947 */ /* 0x000fd8000b800000 */
[----:B------:R-:W-:-:S04]  /*05c0*/  VOTE.ANY R6, PT, !P0 ;  /* 0x0000000000067806 */ /* 0x000fc800040e0100 */
.L_x_2189:
[----:B------:R-:W1:Y:S02]  /*05d0*/  POPC R0, R6 ;  /* 0x0000000600007309 */ /* 0x000e640000000000 */
[----:B-12---:R-:W-:Y:S01]  /*05e0*/  IADD3 R211, R0, R7, RZ ;  /* 0x0000000700d37210 */ /* 0x006fe20007ffe0ff */
[----:B------:R-:W-:Y:S05]  /*05f0*/  BRA.DIV ~URZ, `(.L_x_2015) ;  /* 0x000171027f007947 */ /* 0x000fea000b800000 */
[----:B------:R1:W2:Y:S01]  /*0600*/  SHFL.IDX PT, R12, R9, R0, 0x1f ;  /* 0x00001f00090c7589 */ /* 0x0002a200000e0000 */
[----:B------:R-:W-:-:S03]  /*0610*/  MOV R5, RZ ;  /* 0x000000ff00057202 */ /* 0x000fc60000000f00 */
[----:B------:R1:W3:Y:S04]  /*0620*/  SHFL.IDX PT, R9, R8, R0, 0x1f ;  /* 0x00001f0008097589 */ /* 0x0002e800000e0000 */
.L_x_2190:
[----:B------:R-:W-:Y:S01]  /*0630*/  ISETP.NE.AND P0, PT, R6, RZ, PT ;  /* 0x000000ff0600720c */ /* 0x000fe20003f05270 */
[----:B------:R-:W-:-:S12]  /*0640*/  BSSY B0, `(.L_x_2016) ;  /* 0x0000005000007945 */ /* 0x000fd80003800000 */
[----:B------:R-:W-:Y:S05]  /*0650*/  @!P0 BRA `(.L_x_2017) ;  /* 0x0000003000008947 */ /* 0x000fea0003800000 */
[----:B-1----:R-:W-:Y:S01]  /*0660*/  IADD3 R0, R0, -0x1, RZ ;  /* 0xffffffff00007810 */ /* 0x002fe20007ffe0ff */
[----:B------:R-:W-:Y:S05]  /*0670*/  BRA.DIV ~URZ, `(.L_x_2018) ;  /* 0x000171627f007947 */ /* 0x000fea000b800000 */
[----:B------:R1:W4:Y:S02]  /*0680*/  SHFL.IDX PT, R5, R4, R0, 0x1f ;  /* 0x00001f0004057589 */ /* 0x00032400000e0000 */
.L_x_2017:
[----:B------:R-:W-:Y:S05]  /*0690*/  BSYNC B0 ;  /* 0x0000000000007941 */ /* 0x000fea0003800000 */
.L_x_2016:
        /* <DEDUP_REMOVED lines=67> */
.L_x_2020:
        /* <DEDUP_REMOVED lines=68> */
.L_x_2021:
[----:B------:R-:W-:Y:S05]  /*0f10*/  BSYNC B0 ;  /* 0x0000000000007941 */ /* 0x000fea0003800000 */
.L_x_2019:
[----:B------:R-:W-:-:S04]  /*0f20*/  LOP3.LUT R0, RZ, R0, RZ, 0x33, !PT ;  /* 0x00000000ff007212 */ /* 0x000fc800078e33ff */
[----:B------:R-:W-:Y:S01]  /*0f30*/  IADD3 R209, R0, R12, RZ ;  /* 0x0000000c00d17210 */ /* 0x000fe20007ffe0ff */
[----:B------:R-:W-:Y:S05]  /*0f40*/  BRA `(.L_x_2022) ;  /* 0x0000004000007947 */ /* 0x000fea0003800000 */
.L_x_2010:
[----:B--2---:R-:W-:Y:S01]  /*0f50*/  IMAD.MOV.U32 R209, RZ, RZ, RZ ;  /* 0x000000ffffd17224 */ /* 0x004fe200078e00ff */
[----:B------:R-:W-:Y:S01]  /*0f60*/  MOV R210, RZ ;  /* 0x000000ff00d27202 */ /* 0x000fe20000000f00 */
[----:B------:R-:W-:Y:S01]  /*0f70*/  IMAD.U32 R208, RZ, RZ, UR4 ;  /* 0x00000004ffd07e24 */ /* 0x000fe2000f8e00ff */
[----:B------:R-:W-:Y:S02]  /*0f80*/  MOV R211, c[0x0][0x53c] ;  /* 0x00014f0000d37a02 */ /* 0x000fe40000000f00 */
.L_x_2022:
[----:B------:R-:W-:Y:S01]  /*0f90*/  ISETP.NE.AND P0, PT, R13, RZ, PT ;  /* 0x000000ff0d00720c */ /* 0x000fe20003f05270 */
[----:B------:R-:W-:-:S12]  /*0fa0*/  WARPSYNC 0xffffffff ;  /* 0xffffffff00007948 */ /* 0x000fd80003800000 */
[----:B------:R1:W-:Y:S04]  /*0fb0*/  @!P0 STS.128 [0x24100], R208 ;  /* 0x024100d0ff008388 */ /* 0x0003e80000000c00 */
[----:B------:R-:W-:Y:S06]  /*0fc0*/  BAR.ARV 0x5, 0x100 ;  /* 0x0144000000007b1d */ /* 0x000fec0000002000 */
.L_x_2008:
        /* <DEDUP_REMOVED lines=14> */
[--C-:B------:R-:W-:Y:S01]  /*10b0*/  SHF.R.S32.HI R7, RZ, 0x2, R13.reuse ;  /* 0x00000002ff077819 */ /* 0x100fe2000001140d */
[----:B------:R-:W-:Y:S01]  /*10c0*/  IMAD.SHL.U32 R4, R205, 0x40, RZ ;  /* 0x00000040cd047824 */ /* 0x000fe200078e00ff */
[----:B------:R-:W-:Y:S01]  /*10d0*/  LEA.HI R6, R9, R15, RZ, 0x5 ;  /* 0x0000000f09067211 */ /* 0x000fe200078f28ff */
[----:B------:R-:W-:Y:S01]  /*10e0*/  IMAD.IADD R14, R3, 0x1, -R0 ;  /* 0x00000001030e7824 */ /* 0x000fe200078e0a00 */
[----:B------:R-:W-:Y:S02]  /*10f0*/  LOP3.LUT R0, R2, 0xfffffff0, RZ, 0xc0, !PT ;  /* 0xfffffff002007812 */ /* 0x000fe400078ec0ff */
        /* <DEDUP_REMOVED lines=9> */
[----:B------:R-:W-:Y:S01]  /*1190*/  LOP3.LUT R2, R4, 0x1c0, RZ, 0xc0, !PT ;  /* 0x000001c004027812 */ /* 0x000fe200078ec0ff */
[----:B------:R-:W-:Y:S01]  /*11a0*/  IMAD.SHL.U32 R9, R9, 0x8, RZ ;  /* 0x0000000809097824 */ /* 0x000fe200078e00ff */
[----:B------:R-:W-:Y:S01]  /*11b0*/  LEA.HI R10, R5, R0, RZ, 0x3 ;  /* 0x00000000050a7211 */ /* 0x000fe200078f18ff */
[----:B------:R-:W-:Y:S01]  /*11c0*/  IMAD.IADD R7, R7, 0x1, -R3 ;  /* 0x0000000107077824 */ /* 0x000fe200078e0a03 */
[----:B------:R-:W-:-:S02]  /*11d0*/  SHF.R.U32.HI R4, RZ, 0x3, R2 ;  /* 0x00000003ff047819 */ /* 0x000fc40000011602 */
[----:B------:R-:W-:Y:S02]  /*11e0*/  LOP3.LUT R2, R2, 0x38, R177, 0xf8, !PT ;  /* 0x0000003802027812 */ /* 0x000fe400078ef8b1 */
[----:B------:R-:W-:Y:S02]  /*11f0*/  LOP3.LUT R3, R10, 0xfffffff8, RZ, 0xc0, !PT ;  /* 0xfffffff80a037812 */ /* 0x000fe400078ec0ff */
[----:B------:R-:W-:Y:S02]  /*1200*/  LOP3.LUT R11, R2, R4, RZ, 0x3c, !PT ;  /* 0x00000004020b7212 */ /* 0x000fe400078e3cff */
[--C-:B------:R-:W-:Y:S01]  /*1210*/  SHF.R.S32.HI R4, RZ, 0x1f, R6.reuse ;  /* 0x0000001fff047819 */ /* 0x100fe20000011406 */
[----:B------:R-:W-:Y:S01]  /*1220*/  IMAD.IADD R2, R0, 0x1, -R3 ;  /* 0x0000000100027824 */ /* 0x000fe200078e0a03 */
[----:B------:R-:W-:Y:S02]  /*1230*/  LOP3.LUT R3, R6, 0xffffffe0, RZ, 0xc0, !PT ;  /* 0xffffffe006037812 */ /* 0x000fe400078ec0ff */
[----:B------:R-:W-:-:S02]  /*1240*/  SHF.R.S32.HI R0, RZ, 0x5, R6 ;  /* 0x00000005ff007819 */ /* 0x000fc40000011406 */
[----:B------:R-:W-:Y:S01]  /*1250*/  LOP3.LUT R5, R7, 0x1, RZ, 0xc0, !PT ;  /* 0x0000000107057812 */ /* 0x000fe200078ec0ff */
[----:B------:R-:W-:Y:S01]  /*1260*/  IMAD.IADD R16, R15, 0x1, -R3 ;  /* 0x000000010f107824 */ /* 0x000fe200078e0a03 */
[----:B------:R-:W-:Y:S01]  /*1270*/  LEA.HI R4, R4, R0, RZ, 0x3 ;  /* 0x0000000004047211 */ /* 0x000fe200078f18ff */
[----:B------:R-:W-:Y:S01]  /*1280*/  IMAD.SHL.U32 R3, R187, 0x40, RZ ;  /* 0x00000040bb037824 */ /* 0x000fe200078e00ff */
[----:B------:R-:W-:Y:S02]  /*1290*/  ISETP.NE.U32.AND P3, PT, R5, 0x1, PT ;  /* 0x000000010500780c */ /* 0x000fe40003f65070 */
[----:B------:R-:W-:Y:S02]  /*12a0*/  SHF.R.S32.HI R12, RZ, 0x1f, R16 ;  /* 0x0000001fff0c7819 */ /* 0x000fe40000011410 */
[----:B------:R-:W-:Y:S02]  /*12b0*/  LOP3.LUT R3, R3, 0x1c0, RZ, 0xc0, !PT ;  /* 0x000001c003037812 */ /* 0x000fe400078ec0ff */
[----:B------:R-:W-:-:S02]  /*12c0*/  LOP3.LUT R4, R4, 0xffffff8, RZ, 0xc0, !PT ;  /* 0x0ffffff804047812 */ /* 0x000fc400078ec0ff */
[----:B------:R-:W-:Y:S02]  /*12d0*/  LOP3.LUT R8, R3, 0x8, R8, 0xf8, !PT ;  /* 0x0000000803087812 */ /* 0x000fe400078ef808 */
[----:B------:R-:W-:Y:S01]  /*12e0*/  SHF.R.U32.HI R6, RZ, 0x3, R3 ;  /* 0x00000003ff067819 */ /* 0x000fe20000011603 */
[----:B------:R-:W-:Y:S01]  /*12f0*/  IMAD.IADD R5, R0, 0x1, -R4 ;  /* 0x0000000100057824 */ /* 0x000fe200078e0a04 */
[----:B------:R-:W-:Y:S02]  /*1300*/  LEA.HI R12, R12, R16, RZ, 0x2 ;  /* 0x000000100c0c7211 */ /* 0x000fe400078f10ff */
[----:B------:R-:W-:Y:S02]  /*1310*/  LOP3.LUT R3, R13, 0xfffffffc, RZ, 0xc0, !PT ;  /* 0xfffffffc0d037812 */ /* 0x000fe400078ec0ff */
[----:B------:R-:W-:Y:S02]  /*1320*/  SHF.R.S32.HI R4, RZ, 0x2, R12 ;  /* 0x00000002ff047819 */ /* 0x000fe4000001140c */
[----:B------:R-:W-:Y:S01]  /*1330*/  LOP3.LUT R13, R8, R6, RZ, 0x3c, !PT ;  /* 0x00000006080d7212 */ /* 0x000fe200078e3cff */
[----:B------:R-:W-:Y:S01]  /*1340*/  IMAD.IADD R3, R15, 0x1, -R3 ;  /* 0x000000010f037824 */ /* 0x000fe200078e0a03 */
[C---:B------:R-:W-:Y:S01]  /*1350*/  LOP3.LUT P0, RZ, R2.reuse, 0x2, RZ, 0xc0, !PT ;  /* 0x0000000202ff7812 */ /* 0x040fe2000780c0ff */
[----:B------:R-:W-:Y:S01]  /*1360*/  IMAD R15, R5, 0x10, R4 ;  /* 0x00000010050f7824 */ /* 0x000fe200078e0204 */
[----:B------:R-:W-:Y:S01]  /*1370*/  LOP3.LUT P4, RZ, R2, 0x4, RZ, 0xc0, !PT ;  /* 0x0000000402ff7812 */ /* 0x000fe2000788c0ff */
[----:B------:R-:W-:Y:S01]  /*1380*/  IMAD.SHL.U32 R5, R7, 0x40, RZ ;  /* 0x0000004007057824 */ /* 0x000fe200078e00ff */
[----:B------:R-:W-:Y:S01]  /*1390*/  LEA.HI R4, R3, R3, RZ, 0x1 ;  /* 0x0000000303047211 */ /* 0x000fe200078f08ff */
[----:B------:R-:W-:Y:S01]  /*13a0*/  IMAD.SHL.U32 R8, R0, 0x400, RZ ;  /* 0x0000040000087824 */ /* 0x000fe200078e00ff */
[----:B------:R-:W-:Y:S01]  /*13b0*/  LOP3.LUT R11, R11, 0x7ffffe00, R9, 0xf8, !PT ;  /* 0x7ffffe000b0b7812 */ /* 0x000fe200078ef809 */
[----:B------:R-:W-:Y:S01]  /*13c0*/  IMAD.SHL.U32 R0, R2, 0x40, RZ ;  /* 0x0000004002007824 */ /* 0x000fe200078e00ff */
[----:B------:R-:W-:Y:S01]  /*13d0*/  LOP3.LUT R2, R4, 0x1ffffffe, RZ, 0xc0, !PT ;  /* 0x1ffffffe04027812 */ /* 0x000fe200078ec0ff */
[----:B------:R-:W-:Y:S01]  /*13e0*/  IMAD.SHL.U32 R6, R14, 0x8, RZ ;  /* 0x000000080e067824 */ /* 0x000fe200078e00ff */
[----:B------:R-:W-:Y:S01]  /*13f0*/  LOP3.LUT R4, R5, 0x1c0, RZ, 0xc0, !PT ;  /* 0x000001c005047812 */ /* 0x000fe200078ec0ff */
[C---:B------:R-:W-:Y:S01]  /*1400*/  IMAD R5, R3.reuse, 0x2, R8 ;  /* 0x0000000203057824 */ /* 0x040fe200078e0208 */
[----:B------:R-:W-:Y:S01]  /*1410*/  LOP3.LUT R0, R0, 0x1c0, RZ, 0xc0, !PT ;  /* 0x000001c000007812 */ /* 0x000fe200078ec0ff */
[----:B------:R-:W-:Y:S01]  /*1420*/  IMAD.IADD R212, R3, 0x1, -R2 ;  /* 0x0000000103d47824 */ /* 0x000fe200078e0a02 */
[----:B------:R-:W-:Y:S01]  /*1430*/  LEA.HI R2, R4, R4, RZ, 0x1d ;  /* 0x0000000404027211 */ /* 0x000fe200078fe8ff */
[----:B------:R1:W-:Y:S01]  /*1440*/  STL [R1+0xc], R15 ;  /* 0x00000c0f01007387 */ /* 0x0003e20000100800 */
[----:B------:R-:W-:Y:S01]  /*1450*/  R2P PR, R7, 0x6 ;  /* 0x0000000607007804 */ /* 0x000fe20000000000 */
[----:B------:R-:W-:Y:S01]  /*1460*/  IMAD.SHL.U32 R7, R10, 0x40, RZ ;  /* 0x000000400a077824 */ /* 0x000fe200078e00ff */
[----:B------:R-:W-:Y:S01]  /*1470*/  LOP3.LUT R6, R0, 0x8, R6, 0xf8, !PT ;  /* 0x0000000800067812 */ /* 0x000fe200078ef806 */
[----:B------:R-:W-:Y:S01]  /*1480*/  IMAD.IADD R9, R5, 0x1, R2 ;  /* 0x0000000105097824 */ /* 0x000fe200078e0202 */
[----:B------:R-:W-:Y:S01]  /*1490*/  SHF.R.U32.HI R0, RZ, 0x3, R0 ;  /* 0x00000003ff007819 */ /* 0x000fe20000011600 */
[----:B------:R-:W-:Y:S01]  /*14a0*/  IMAD R5, R187, 0x20, R205 ;  /* 0x00000020bb057824 */ /* 0x000fe200078e02cd */
[----:B------:R-:W-:Y:S01]  /*14b0*/  LOP3.LUT R5, R12, 0x7ffffffc, RZ, 0xc0, !PT ;  /* 0x7ffffffc0c057812 */ /* 0x000fe200078ec0ff */
[----:B------:R-:W-:Y:S01]  /*14c0*/  IMAD.SHL.U32 R204, R11, 0x2, RZ ;  /* 0x000000020bcc7824 */ /* 0x000fe200078e00ff */
[----:B------:R-:W-:Y:S01]  /*14d0*/  LOP3.LUT R4, R7, 0xfffffe00, RZ, 0xc0, !PT ;  /* 0xfffffe0007047812 */ /* 0x000fe200078ec0ff */
[----:B------:R-:W-:Y:S01]  /*14e0*/  IMAD R212, R212, 0x8, R15 ;  /* 0x00000008d4d47824 */ /* 0x000fe200078e020f */
[----:B------:R-:W-:Y:S01]  /*14f0*/  SHF.R.S32.HI R7, RZ, 0x1f, R177 ;  /* 0x0000001fff077819 */ /* 0x000fe200000114b1 */
[----:B------:R-:W-:Y:S01]  /*1500*/  IMAD.IADD R7, R16, 0x1, -R5 ;  /* 0x0000000110077824 */ /* 0x000fe200078e0a05 */
[----:B------:R-:W-:Y:S01]  /*1510*/  LOP3.LUT R3, R6, R0, RZ, 0x3c, !PT ;  /* 0x0000000006037212 */ /* 0x000fe200078e3cff */
[----:B------:R-:W-:Y:S01]  /*1520*/  IMAD R0, R14, 0x200, R13 ;  /* 0x000002000e007824 */ /* 0x000fe200078e020d */
[----:B------:R-:W-:Y:S01]  /*1530*/  IADD3 R186, R177, 0x40, RZ ;  /* 0x00000040b1ba7810 */ /* 0x000fe20007ffe0ff */
[----:B------:R-:W-:Y:S01]  /*1540*/  IMAD.SHL.U32 R191, R7, 0x2, RZ ;  /* 0x0000000207bf7824 */ /* 0x000fe200078e00ff */
[CC--:B------:R-:W-:Y:S01]  /*1550*/  IADD3 R2, R3.reuse, R4.reuse, R8 ;  /* 0x0000000403027210 */ /* 0x0c0fe20007ffe008 */
[----:B------:R-:W-:Y:S01]  /*1560*/  IMAD.MOV.U32 R8, RZ, RZ, 0x40 ;  /* 0x00000040ff087424 */ /* 0x000fe200078e00ff */
[----:B------:R-:W-:Y:S01]  /*1570*/  LOP3.LUT R3, R3, R4, RZ, 0xfc, !PT ;  /* 0x0000000403037212 */ /* 0x000fe200078efcff */
[----:B------:R-:W-:Y:S01]  /*1580*/  IMAD.MOV.U32 R4, RZ, RZ, 0x20 ;  /* 0x00000020ff047424 */ /* 0x000fe200078e00ff */
[----:B------:R-:W-:-:S02]  /*1590*/  IADD3 R248, R191, 0x10, RZ ;  /* 0x00000010bff87810 */ /* 0x000fc40007ffe0ff */
[----:B------:R-:W-:Y:S02]  /*15a0*/  SHF.R.S32.HI R6, RZ, 0x1f, R186 ;  /* 0x0000001fff067819 */ /* 0x000fe400000114ba */
[C---:B------:R-:W-:Y:S02]  /*15b0*/  IADD3 R245, R191.reuse, 0x28, RZ ;  /* 0x00000028bff57810 */ /* 0x040fe40007ffe0ff */
[C---:B------:R-:W-:Y:S02]  /*15c0*/  SEL R6, R4.reuse, 0xffffffe0, !P1 ;  /* 0xffffffe004067807 */ /* 0x040fe40004800000 */
[----:B------:R-:W-:Y:S02]  /*15d0*/  SEL R169, R4, 0xffffffe0, !P0 ;  /* 0xffffffe004a97807 */ /* 0x000fe40004000000 */
[----:B------:R-:W-:Y:S02]  /*15e0*/  IADD3 R242, R191, 0x40, RZ ;  /* 0x00000040bff27810 */ /* 0x000fe40007ffe0ff */
[----:B------:R-:W-:-:S02]  /*15f0*/  SHF.R.S32.HI R4, RZ, 0x1f, R191 ;  /* 0x0000001fff047819 */ /* 0x000fc400000114bf */
[C---:B------:R-:W-:Y:S02]  /*1600*/  IADD3 R239, R191.reuse, 0x58, RZ ;  /* 0x00000058bfef7810 */ /* 0x040fe40007ffe0ff */
[----:B------:R-:W-:Y:S02]  /*1610*/  LEA R164, R2, 0x18100, 0x1 ;  /* 0x0001810002a47811 */ /* 0x000fe400078e08ff */
[----:B------:R-:W-:Y:S02]  /*1620*/  IADD3 R236, R191, 0x70, RZ ;  /* 0x00000070bfec7810 */ /* 0x000fe40007ffe0ff */
[----:B------:R-:W-:Y:S01]  /*1630*/  SHF.R.S32.HI R4, RZ, 0x1f, R248 ;  /* 0x0000001fff047819 */ /* 0x000fe200000114f8 */
[----:B------:R-:W-:Y:S01]  /*1640*/  IMAD.IADD R165, R164, 0x1, R169 ;  /* 0x00000001a4a57824 */ /* 0x000fe200078e02a9 */
[----:B------:R-:W-:Y:S02]  /*1650*/  LEA R171, R3, 0x100, 0x1 ;  /* 0x0000010003ab7811 */ /* 0x000fe400078e08ff */
[----:B------:R-:W-:-:S02]  /*1660*/  IADD3 R233, R191, 0x88, RZ ;  /* 0x00000088bfe97810 */ /* 0x000fc40007ffe0ff */
[----:B------:R-:W-:Y:S01]  /*1670*/  SHF.R.S32.HI R4, RZ, 0x1f, R245 ;  /* 0x0000001fff047819 */ /* 0x000fe200000114f5 */
[----:B------:R-:W-:Y:S01]  /*1680*/  IMAD.IADD R218, R169, 0x1, R171 ;  /* 0x00000001a9da7824 */ /* 0x000fe200078e02ab */
[----:B------:R-:W-:Y:S02]  /*1690*/  LEA R170, R0, 0xc100, 0x1 ;  /* 0x0000c10000aa7811 */ /* 0x000fe400078e08ff */
[----:B------:R-:W-:Y:S02]  /*16a0*/  IADD3 R230, R191, 0xa0, RZ ;  /* 0x000000a0bfe67810 */ /* 0x000fe40007ffe0ff */
[----:B------:R-:W-:Y:S02]  /*16b0*/  SHF.R.S32.HI R4, RZ, 0x1f, R242 ;  /* 0x0000001fff047819 */ /* 0x000fe400000114f2 */
[C---:B------:R-:W-:Y:S02]  /*16c0*/  SEL R5, R8.reuse, 0xffffffc0, !P2 ;  /* 0xffffffc008057807 */ /* 0x040fe40005000000 */
[----:B------:R-:W-:-:S02]  /*16d0*/  SEL R0, R8, 0xffffffc0, !P4 ;  /* 0xffffffc008007807 */ /* 0x000fc40006000000 */
[----:B------:R-:W-:Y:S02]  /*16e0*/  IADD3 R228, R191, 0xb0, RZ ;  /* 0x000000b0bfe47810 */ /* 0x000fe40007ffe0ff */
[----:B------:R-:W-:Y:S01]  /*16f0*/  LEA R223, R9, 0x80, 0x1 ;  /* 0x0000008009df7811 */ /* 0x000fe200078e08ff */
[----:B------:R-:W-:Y:S01]  /*1700*/  IMAD.IADD R172, R0, 0x1, R171 ;  /* 0x0000000100ac7824 */ /* 0x000fe200078e02ab */
[----:B------:R-:W-:Y:S01]  /*1710*/  SHF.R.S32.HI R4, RZ, 0x1f, R239 ;  /* 0x0000001fff047819 */ /* 0x000fe200000114ef */
[----:B------:R-:W-:Y:S01]  /*1720*/  IMAD.IADD R167, R164, 0x1, R0 ;  /* 0x00000001a4a77824 */ /* 0x000fe200078e0200 */
[----:B------:R-:W-:Y:S01]  /*1730*/  SHF.R.S32.HI R4, RZ, 0x1f, R236 ;  /* 0x0000001fff047819 */ /* 0x000fe200000114ec */
[----:B------:R-:W-:Y:S01]  /*1740*/  IMAD.IADD R166, R165, 0x1, R0 ;  /* 0x00000001a5a67824 */ /* 0x000fe200078e0200 */
[----:B------:R-:W-:Y:S01]  /*1750*/  SHF.R.S32.HI R4, RZ, 0x1f, R233 ;  /* 0x0000001fff047819 */ /* 0x000fe200000114e9 */
[----:B------:R-:W-:Y:S01]  /*1760*/  IMAD.IADD R0, R0, 0x1, R218 ;  /* 0x0000000100007824 */ /* 0x000fe200078e02da */
[----:B------:R-:W-:Y:S01]  /*1770*/  SHF.R.S32.HI R4, RZ, 0x1f, R230 ;  /* 0x0000001fff047819 */ /* 0x000fe200000114e6 */
[C---:B------:R-:W-:Y:S01]  /*1780*/  IMAD.IADD R226, R223.reuse, 0x1, R6 ;  /* 0x00000001dfe27824 */ /* 0x040fe200078e0206 */
[----:B------:R-:W-:Y:S01]  /*1790*/  SHF.R.S32.HI R4, RZ, 0x1f, R228 ;  /* 0x0000001fff047819 */ /* 0x000fe200000114e4 */
[--C-:B------:R-:W-:Y:S01]  /*17a0*/  IMAD.IADD R4, R223, 0x1, R5.reuse ;  /* 0x00000001df047824 */ /* 0x100fe200078e0205 */
[C---:B------:R-:W-:Y:S01]  /*17b0*/  IADD3 R249, R191.reuse, 0x8, RZ ;  /* 0x00000008bff97810 */ /* 0x040fe20007ffe0ff */
[----:B------:R-:W-:Y:S01]  /*17c0*/  IMAD.IADD R252, R226, 0x1, R5 ;  /* 0x00000001e2fc7824 */ /* 0x000fe200078e0205 */
[----:B------:R-:W-:Y:S01]  /*17d0*/  IADD3 R246, R191, 0x20, RZ ;  /* 0x00000020bff67810 */ /* 0x000fe20007ffe0ff */
[----:B------:R-:W-:Y:S01]  /*17e0*/  IMAD.IADD R220, R169, 0x1, R172 ;  /* 0x00000001a9dc7824 */ /* 0x000fe200078e02ac */
[----:B------:R1:W-:Y:S01]  /*17f0*/  STL [R1], R4 ;  /* 0x0000000401007387 */ /* 0x0003e20000100800 */
[----:B------:R-:W-:-:S02]  /*1800*/  IADD3 R243, R191, 0x38, RZ ;  /* 0x00000038bff37810 */ /* 0x000fc40007ffe0ff */
[----:B------:R-:W-:Y:S01]  /*1810*/  IADD3 R224, R223, -0x10, RZ ;  /* 0xfffffff0dfe07810 */ /* 0x000fe20007ffe0ff */
[----:B------:R1:W-:Y:S01]  /*1820*/  STL [R1+0x4], R0 ;  /* 0x0000040001007387 */ /* 0x0003e20000100800 */
[C---:B------:R-:W-:Y:S02]  /*1830*/  IADD3 R247, R191.reuse, 0x18, RZ ;  /* 0x00000018bff77810 */ /* 0x040fe40007ffe0ff */
[----:B------:R-:W-:Y:S02]  /*1840*/  IADD3 R240, R191, 0x50, RZ ;  /* 0x00000050bff07810 */ /* 0x000fe40007ffe0ff */
[----:B------:R-:W-:Y:S02]  /*1850*/  @P3 IADD3 R224, R223, 0x10, RZ ;  /* 0x00000010dfe03810 */ /* 0x000fe40007ffe0ff */
[C---:B------:R-:W-:Y:S02]  /*1860*/  IADD3 R244, R191.reuse, 0x30, RZ ;  /* 0x00000030bff47810 */ /* 0x040fe40007ffe0ff */
[----:B------:R-:W-:Y:S01]  /*1870*/  IADD3 R237, R191, 0x68, RZ ;  /* 0x00000068bfed7810 */ /* 0x000fe20007ffe0ff */
[--C-:B------:R-:W-:Y:S01]  /*1880*/  IMAD.IADD R225, R6, 0x1, R224.reuse ;  /* 0x0000000106e17824 */ /* 0x100fe200078e02e0 */
[----:B------:R-:W-:Y:S01]  /*1890*/  SHF.R.S32.HI R7, RZ, 0x1f, R249 ;  /* 0x0000001fff077819 */ /* 0x000fe200000114f9 */
[----:B------:R-:W-:Y:S01]  /*18a0*/  IMAD.IADD R251, R5, 0x1, R224 ;  /* 0x0000000105fb7824 */ /* 0x000fe200078e02e0 */
[----:B------:R-:W-:Y:S01]  /*18b0*/  IADD3 R241, R191, 0x48, RZ ;  /* 0x00000048bff17810 */ /* 0x000fe20007ffe0ff */
[----:B------:R-:W-:Y:S01]  /*18c0*/  IMAD.IADD R250, R225, 0x1, R5 ;  /* 0x00000001e1fa7824 */ /* 0x000fe200078e0205 */
[----:B------:R-:W-:-:S02]  /*18d0*/  IADD3 R234, R191, 0x80, RZ ;  /* 0x00000080bfea7810 */ /* 0x000fc40007ffe0ff */
[----:B------:R-:W-:Y:S02]  /*18e0*/  SHF.R.S32.HI R7, RZ, 0x1f, R246 ;  /* 0x0000001fff077819 */ /* 0x000fe400000114f6 */
[C---:B------:R-:W-:Y:S02]  /*18f0*/  IADD3 R238, R191.reuse, 0x60, RZ ;  /* 0x00000060bfee7810 */ /* 0x040fe40007ffe0ff */
[C---:B------:R-:W-:Y:S02]  /*1900*/  IADD3 R231, R191.reuse, 0x98, RZ ;  /* 0x00000098bfe77810 */ /* 0x040fe40007ffe0ff */
[----:B------:R-:W-:Y:S02]  /*1910*/  SHF.R.S32.HI R7, RZ, 0x1f, R243 ;  /* 0x0000001fff077819 */ /* 0x000fe400000114f3 */
[C---:B------:R-:W-:Y:S02]  /*1920*/  IADD3 R235, R191.reuse, 0x78, RZ ;  /* 0x00000078bfeb7810 */ /* 0x040fe40007ffe0ff */
[----:B------:R-:W-:-:S02]  /*1930*/  IADD3 R229, R191, 0xa8, RZ ;  /* 0x000000a8bfe57810 */ /* 0x000fc40007ffe0ff */
[----:B------:R-:W-:Y:S02]  /*1940*/  SHF.R.S32.HI R8, RZ, 0x1f, R247 ;  /* 0x0000001fff087819 */ /* 0x000fe400000114f7 */
[----:B------:R-:W-:Y:S02]  /*1950*/  SHF.R.S32.HI R7, RZ, 0x1f, R240 ;  /* 0x0000001fff077819 */ /* 0x000fe400000114f0 */
[----:B------:R-:W-:Y:S02]  /*1960*/  IADD3 R185, R177, 0x80, RZ ;  /* 0x00000080b1b97810 */ /* 0x000fe40007ffe0ff */
[C---:B------:R-:W-:Y:S02]  /*1970*/  IADD3 R232, R191.reuse, 0x90, RZ ;  /* 0x00000090bfe87810 */ /* 0x040fe40007ffe0ff */
[----:B------:R-:W-:Y:S02]  /*1980*/  IADD3 R227, R191, 0xb8, RZ ;  /* 0x000000b8bfe37810 */ /* 0x000fe40007ffe0ff */
        /* <DEDUP_REMOVED lines=9> */
[C---:B------:R-:W-:Y:S02]  /*1a20*/  IADD3 R207, R204.reuse, 0xc100, RZ ;  /* 0x0000c100cccf7810 */ /* 0x040fe40007ffe0ff */
[----:B------:R-:W-:Y:S02]  /*1a30*/  IADD3 R206, R204, 0x100, RZ ;  /* 0x00000100ccce7810 */ /* 0x000fe40007ffe0ff */
[----:B------:R-:W-:Y:S02]  /*1a40*/  SHF.R.S32.HI R8, RZ, 0x1f, R232 ;  /* 0x0000001fff087819 */ /* 0x000fe400000114e8 */
[----:B-1----:R-:W-:-:S02]  /*1a50*/  SHF.R.S32.HI R7, RZ, 0x1f, R227 ;  /* 0x0000001fff077819 */ /* 0x002fc400000114e3 */
.L_x_2186:
[----:B------:R-:W-:Y:S01]  /*1a60*/  ISETP.NE.U32.AND P0, PT, RZ, c[0x0][0x370], PT ;  /* 0x0000dc00ff007a0c */ /* 0x000fe20003f05070 */
[----:B------:R-:W-:Y:S01]  /*1a70*/  IMAD.MOV.U32 R13, RZ, RZ, 0x4 ;  /* 0x00000004ff0d7424 */ /* 0x000fe200078e00ff */
[----:B------:R-:W-:Y:S01]  /*1a80*/  ISETP.NE.U32.AND P2, PT, RZ, c[0x0][0x360], PT ;  /* 0x0000d800ff007a0c */ /* 0x000fe20003f45070 */
[----:B------:R-:W-:Y:S01]  /*1a90*/  IMAD.MOV.U32 R193, RZ, RZ, RZ ;  /* 0x000000ffffc17224 */ /* 0x000fe200078e00ff */
[----:B------:R-:W-:Y:S01]  /*1aa0*/  ISETP.NE.AND.EX P1, PT, RZ, c[0x0][0x374], PT, P0 ;  /* 0x0000dd00ff007a0c */ /* 0x000fe20003f25300 */
[----:B------:R-:W-:Y:S01]  /*1ab0*/  IMAD.MOV.U32 R12, RZ, RZ, RZ ;  /* 0x000000ffff0c7224 */ /* 0x000fe200078e00ff */
[----:B------:R-:W-:Y:S01]  /*1ac0*/  ISETP.NE.AND.EX P0, PT, RZ, c[0x0][0x364], PT, P2 ;  /* 0x0000d900ff007a0c */ /* 0x000fe20003f05320 */
[----:B------:R-:W-:Y:S01]  /*1ad0*/  IMAD.WIDE R2, R211, R13, c[0x0][0x348] ;  /* 0x0000d200d3027625 */ /* 0x000fe200078e020d */
        /* <DEDUP_REMOVED lines=14> */
.L_x_2023:
[----:B------:R-:W-:-:S04]  /*1bc0*/  ISETP.NE.U32.AND P0, PT, RZ, c[0x0][0x368], PT ;  /* 0x0000da00ff007a0c */ /* 0x000fc80003f05070 */
[----:B------:R-:W-:-:S13]  /*1bd0*/  ISETP.NE.AND.EX P0, PT, RZ, c[0x0][0x36c], PT, P0 ;  /* 0x0000db00ff007a0c */ /* 0x000fda0003f05300 */
[----:B------:R-:W-:Y:S05]  /*1be0*/  @!P0 BRA `(.L_x_2024) ;  /* 0x0000003000008947 */ /* 0x000fea0003800000 */
[----:B-1----:R-:W-:-:S05]  /*1bf0*/  IMAD.WIDE R2, R211, R13, c[0x0][0x368] ;  /* 0x0000da00d3027625 */ /* 0x002fca00078e020d */
[----:B------:R1:W5:Y:S01]  /*1c00*/  LDG.E R0, [R2.64] ;  /* 0x0000000602007981 */ /* 0x000362000c1e1900 */
[----:B------:R-:W-:Y:S05]  /*1c10*/  BRA `(.L_x_2025) ;  /* 0x0000008000007947 */ /* 0x000fea0003800000 */
.L_x_2024:
        /* <DEDUP_REMOVED lines=8> */
.L_x_2025:
        /* <DEDUP_REMOVED lines=28> */
.L_x_2028:
[----:B------:R-:W-:-:S13]  /*1e60*/  ISETP.NE.AND P0, PT, R7, 0x1, PT ;  /* 0x000000010700780c */ /* 0x000fda0003f05270 */
[----:B------:R-:W-:-:S05]  /*1e70*/  @P0 IMAD.HI.U32 R0, R2, c[0x0][0x330], RZ ;  /* 0x0000cc0002000a27 */ /* 0x000fca00078e00ff */
[----:B------:R-:W-:Y:S02]  /*1e80*/  @P0 SHF.R.U32.HI R2, RZ, c[0x0][0x334], R0 ;  /* 0x0000cd00ff020a19 */ /* 0x000fe40000011600 */
.L_x_2029:
[----:B------:R-:W-:Y:S05]  /*1e90*/  BSYNC B0 ;  /* 0x0000000000007941 */ /* 0x000fea0003800000 */
.L_x_2027:
[----:B------:R-:W-:-:S05]  /*1ea0*/  IMAD R2, R2, R7, c[0x0][0x32c] ;  /* 0x0000cb0002027624 */ /* 0x000fca00078e0207 */
[----:B------:R-:W-:-:S04]  /*1eb0*/  IMNMX R3, R3, R2, PT ;  /* 0x0000000203037217 */ /* 0x000fc80003800200 */
.L_x_2026:
        /* <DEDUP_REMOVED lines=25> */
.L_x_2032:
[----:B------:R-:W-:-:S13]  /*2050*/  ISETP.NE.AND P0, PT, R7, 0x1, PT ;  /* 0x000000010700780c */ /* 0x000fda0003f05270 */
[----:B------:R-:W-:-:S05]  /*2060*/  @P0 IMAD.HI.U32 R3, R0, c[0x0][0x330], RZ ;  /* 0x0000cc0000030a27 */ /* 0x000fca00078e00ff */
[----:B------:R-:W-:Y:S02]  /*2070*/  @P0 SHF.R.U32.HI R0, RZ, c[0x0][0x334], R3 ;  /* 0x0000cd00ff000a19 */ /* 0x000fe40000011603 */
.L_x_2033:
[----:B------:R-:W-:Y:S05]  /*2080*/  BSYNC B0 ;  /* 0x0000000000007941 */ /* 0x000fea0003800000 */
.L_x_2031:
[----:B------:R-:W-:-:S05]  /*2090*/  IMAD R0, R0, c[0x0][0x32c], RZ ;  /* 0x0000cb0000007a24 */ /* 0x000fca00078e02ff */
[----:B------:R-:W-:-:S04]  /*20a0*/  IMNMX R2, R2, R0, !PT ;  /* 0x0000000002027217 */ /* 0x000fc80007800200 */
.L_x_2030:
        /* <DEDUP_REMOVED lines=45> */
.L_x_2035:
[----:B------:R-:W-:Y:S05]  /*2380*/  BSYNC B0 ;  /* 0x0000000000007941 */ /* 0x000fea0003800000 */
.L_x_2034:
[----:B------:R-:W-:Y:S01]  /*2390*/  IMAD R188, R222, R2, R8 ;  /* 0x00000002debc7224 */ /* 0x000fe200078e0208 */
[----:B------:R-:W-:Y:S01]  /*23a0*/  PRMT R0, RZ, 0x7610, R0 ;  /* 0x00007610ff007816 */ /* 0x000fe20000000000 */
[----:B------:R-:W-:Y:S01]  /*23b0*/  IMAD.MOV.U32 R22, RZ, RZ, RZ ;  /* 0x000000ffff167224 */ /* 0x000fe200078e00ff */
[----:B------:R-:W-:Y:S01]  /*23c0*/  MOV R17, RZ ;  /* 0x000000ff00117202 */ /* 0x000fe20000000f00 */
        /* <DEDUP_REMOVED lines=56> */
[----:B------:R-:W-:Y:S02]  /*2750*/  SHF.R.S32.HI R0, RZ, 0x1f, R12 ;  /* 0x0000001fff007819 */ /* 0x000fe4000001140c */
[----:B------:R-:W-:Y:S02]  /*2760*/  LEA R4, R187, R205, 0x5 ;  /* 0x000000cdbb047211 */ /* 0x000fe400078e28ff */
[----:B------:R-:W-:Y:S01]  /*2770*/  LOP3.LUT R14, R210, 0xffff, RZ, 0xc0, !PT ;  /* 0x0000ffffd20e7812 */ /* 0x000fe200078ec0ff */
[----:B------:R-:W-:Y:S01]  /*2780*/  IMAD R0, R0, c[0x0][0x178], RZ ;  /* 0x00005e0000007a24 */ /* 0x000fe200078e02ff */
[----:B------:R-:W-:Y:S01]  /*2790*/  ISETP.GE.AND P2, PT, R185, c[0x0][0x198], PT ;  /* 0x00006600b9007a0c */ /* 0x000fe20003f46270 */
[----:B------:R-:W-:Y:S01]  /*27a0*/  IMAD.IADD R5, R4, 0x1, R203 ;  /* 0x0000000104057824 */ /* 0x000fe200078e02cb */
[----:B------:R-:W-:Y:S01]  /*27b0*/  SEL R4, R211, RZ, !P3 ;  /* 0x000000ffd3047207 */ /* 0x000fe20005800000 */
[----:B------:R-:W-:Y:S01]  /*27c0*/  IMAD R0, R12, c[0x0][0x17c], R0 ;  /* 0x00005f000c007a24 */ /* 0x000fe200078e0200 */
[----:B------:R-:W-:Y:S01]  /*27d0*/  IADD3 R16, R181, -0x1, RZ ;  /* 0xffffffffb5107810 */ /* 0x000fe20007ffe0ff */
[----:B------:R-:W-:-:S04]  /*27e0*/  @P4 IMAD.HI.U32 R7, R5, c[0x0][0x2c8], RZ ;  /* 0x0000b20005074a27 */ /* 0x000fc800078e00ff */
        /* <DEDUP_REMOVED lines=31> */
.L_x_2191:
[----:B------:R-:W-:Y:S05]  /*29e0*/  BRA.DIV ~URZ, `(.L_x_2038) ;  /* 0x00014ed27f007947 */ /* 0x000fea000b800000 */
[----:B------:R3:W4:Y:S02]  /*29f0*/  SHFL.IDX PT, R0, R12, RZ, 0x181f ;  /* 0x00181fff0c007589 */ /* 0x00072400000e0000 */
.L_x_2192:
[----:B------:R-:W-:Y:S01]  /*2a00*/  IMAD R11, R190, c[0x0][0x2c4], RZ ;  /* 0x0000b100be0b7a24 */ /* 0x000fe200078e02ff */
[----:B------:R-:W-:Y:S01]  /*2a10*/  IADD3 R10, R205, R203, RZ ;  /* 0x000000cbcd0a7210 */ /* 0x000fe20007ffe0ff */
[----:B------:R-:W-:Y:S03]  /*2a20*/  BSSY B0, `(.L_x_2039) ;  /* 0x0000012000007945 */ /* 0x000fe60003800000 */
[----:B------:R-:W-:-:S13]  /*2a30*/  ISETP.GE.AND P0, PT, R10, R11, PT ;  /* 0x0000000b0a00720c */ /* 0x000fda0003f06270 */
[----:B------:R-:W-:Y:S05]  /*2a40*/  @P0 BRA `(.L_x_2040) ;  /* 0x000000f000000947 */ /* 0x000fea0003800000 */
[CC--:B----4-:R-:W-:Y:S02]  /*2a50*/  LEA R6, P0, R177.reuse, R0.reuse, 0x1 ;  /* 0x00000000b1067211 */ /* 0x0d0fe400078008ff */
        /* <DEDUP_REMOVED lines=14> */
.L_x_2040:
[----:B------:R-:W-:Y:S05]  /*2b40*/  BSYNC B0 ;  /* 0x0000000000007941 */ /* 0x000fea0003800000 */
.L_x_2039:
[----:B------:R-:W-:Y:S05]  /*2b50*/  BRA.DIV ~URZ, `(.L_x_2041) ;  /* 0x00014dd27f007947 */ /* 0x000fea000b800000 */
[----:B--2---:R2:W1:Y:S04]  /*2b60*/  SHFL.IDX PT, R8, R9, 0x1, 0x181f ;  /* 0x00381f0009087f89 */ /* 0x00446800000e0000 */
[----:B----4-:R2:W4:Y:S02]  /*2b70*/  SHFL.IDX PT, R0, R12, 0x1, 0x181f ;  /* 0x00381f000c007f89 */ /* 0x01052400000e0000 */
.L_x_2193:
[----:B------:R-:W-:Y:S01]  /*2b80*/  IADD3 R2, R10, 0x20, RZ ;  /* 0x000000200a027810 */ /* 0x000fe20007ffe0ff */
[----:B------:R-:W-:Y:S03]  /*2b90*/  BSSY B0, `(.L_x_2042) ;  /* 0x0000012000007945 */ /* 0x000fe60003800000 */
[----:B------:R-:W-:-:S13]  /*2ba0*/  ISETP.GE.AND P0, PT, R2, R11, PT ;  /* 0x0000000b0200720c */ /* 0x000fda0003f06270 */
[----:B------:R-:W-:Y:S05]  /*2bb0*/  @P0 BRA `(.L_x_2043) ;  /* 0x000000f000000947 */ /* 0x000fea0003800000 */
[CC--:B----4-:R-:W-:Y:S02]  /*2bc0*/  LEA R6, P0, R177.reuse, R0.reuse, 0x1 ;  /* 0x00000000b1067211 */ /* 0x0d0fe400078008ff */
        /* <DEDUP_REMOVED lines=14> */
.L_x_2043:
[----:B------:R-:W-:Y:S05]  /*2cb0*/  BSYNC B0 ;  /* 0x0000000000007941 */ /* 0x000fea0003800000 */
.L_x_2042:
[----:B------:R-:W-:Y:S05]  /*2cc0*/  BRA.DIV ~URZ, `(.L_x_2044) ;  /* 0x00014d327f007947 */ /* 0x000fea000b800000 */
[----:B-1----:R1:W2:Y:S02]  /*2cd0*/  SHFL.IDX PT, R8, R9, 0x2, 0x181f ;  /* 0x00581f0009087f89 */ /* 0x0022a400000e0000 */
.L_x_2194:
[----:B------:R-:W-:Y:S05]  /*2ce0*/  BRA.DIV ~URZ, `(.L_x_2045) ;  /* 0x00014d827f007947 */ /* 0x000fea000b800000 */
[----:B----4-:R4:W1:Y:S02]  /*2cf0*/  SHFL.IDX PT, R0, R12, 0x2, 0x181f ;  /* 0x00581f000c007f89 */ /* 0x01086400000e0000 */
.L_x_2195:
[----:B------:R-:W-:Y:S01]  /*2d00*/  IADD3 R2, R10, 0x40, RZ ;  /* 0x000000400a027810 */ /* 0x000fe20007ffe0ff */
[----:B------:R-:W-:Y:S03]  /*2d10*/  BSSY B0, `(.L_x_2046) ;  /* 0x0000012000007945 */ /* 0x000fe60003800000 */
[----:B------:R-:W-:-:S13]  /*2d20*/  ISETP.GE.AND P0, PT, R2, R11, PT ;  /* 0x0000000b0200720c */ /* 0x000fda0003f06270 */
[----:B------:R-:W-:Y:S05]  /*2d30*/  @P0 BRA `(.L_x_2047) ;  /* 0x000000f000000947 */ /* 0x000fea0003800000 */
[CC--:B-1----:R-:W-:Y:S02]  /*2d40*/  LEA R6, P0, R177.reuse, R0.reuse, 0x1 ;  /* 0x00000000b1067211 */ /* 0x0c2fe400078008ff */
        /* <DEDUP_REMOVED lines=14> */
.L_x_2047:
[----:B------:R-:W-:Y:S05]  /*2e30*/  BSYNC B0 ;  /* 0x0000000000007941 */ /* 0x000fea0003800000 */
.L_x_2046:
[----:B------:R-:W-:Y:S05]  /*2e40*/  BRA.DIV ~URZ, `(.L_x_2048) ;  /* 0x00014c927f007947 */ /* 0x000fea000b800000 */
[----:B--2---:R2:W3:Y:S04]  /*2e50*/  SHFL.IDX PT, R8, R9, 0x3, 0x181f ;  /* 0x00781f0009087f89 */ /* 0x0044e800000e0000 */
[----:B-1----:R2:W1:Y:S02]  /*2e60*/  SHFL.IDX PT, R0, R12, 0x3, 0x181f ;  /* 0x00781f000c007f89 */ /* 0x00246400000e0000 */
.L_x_2196:
        /* <DEDUP_REMOVED lines=26> */
[----:B------:R-:W-:Y:S01]  /*3010*/  IMAD R20, R187, 0x20, R205 ;  /* 0x00000020bb147824 */ /* 0x000fe200078e02cd */
[----:B------:R-:W-:Y:S01]  /*3020*/  LOP3.LUT R213, R213, 0xfffffff7, RZ, 0xc0, !PT ;  /* 0xfffffff7d5d57812 */ /* 0x000fe200078ec0ff */
[----:B------:R-:W-:Y:S01]  /*3030*/  IMAD.SHL.U32 R178, R16, 0x40, RZ ;  /* 0x0000004010b27824 */ /* 0x000fe200078e00ff */
[----:B------:R-:W-:Y:S01]  /*3040*/  ISETP.NE.AND P6, PT, R0, 0x1, PT ;  /* 0x000000010000780c */ /* 0x000fe20003fc5270 */
[----:B------:R-:W-:-:S02]  /*3050*/  IMAD.MOV.U32 R174, RZ, RZ, RZ ;  /* 0x000000ffffae7224 */ /* 0x000fc400078e00ff */
[----:B-1----:R-:W-:-:S05]  /*3060*/  IMAD.IADD R2, R20, 0x1, R178 ;  /* 0x0000000114027824 */ /* 0x002fca00078e02b2 */
[C---:B------:R-:W-:Y:S01]  /*3070*/  ISETP.GE.AND P0, PT, R2.reuse, R189, PT ;  /* 0x000000bd0200720c */ /* 0x040fe20003f06270 */
[----:B------:R-:W-:-:S03]  /*3080*/  IMAD.IADD R2, R2, 0x1, R193 ;  /* 0x0000000102027824 */ /* 0x000fc600078e02c1 */
[----:B------:R-:W-:Y:S01]  /*3090*/  ISETP.GT.OR P0, PT, R20, 0x3f, P0 ;  /* 0x0000003f1400780c */ /* 0x000fe20000704670 */
[----:B------:R-:W-:-:S04]  /*30a0*/  @P6 IMAD.HI.U32 R3, R2, c[0x0][0x2bc], RZ ;  /* 0x0000af0002036a27 */ /* 0x000fc800078e00ff */
[----:B------:R-:W-:-:S04]  /*30b0*/  IMAD.WIDE.U32 R194, R14, c[0x0][0x1e8], RZ ;  /* 0x00007a000ec27a25 */ /* 0x000fc800078e00ff */
[----:B------:R-:W-:-:S04]  /*30c0*/  IMAD.WIDE.U32 R198, R14, c[0x0][0x210], RZ ;  /* 0x000084000ec67a25 */ /* 0x000fc800078e00ff */
[----:B------:R-:W-:Y:S02]  /*30d0*/  IMAD.SHL.U32 R17, R177, 0x2, RZ ;  /* 0x00000002b1117824 */ /* 0x000fe400078e00ff */
[----:B------:R-:W-:Y:S01]  /*30e0*/  IMAD.SHL.U32 R19, R185, 0x2, RZ ;  /* 0x00000002b9137824 */ /* 0x000fe200078e00ff */
[----:B------:R-:W-:Y:S01]  /*30f0*/  ISETP.GT.AND P5, PT, R20, 0x3f, PT ;  /* 0x0000003f1400780c */ /* 0x000fe20003fa4270 */
[----:B------:R-:W-:Y:S01]  /*3100*/  IMAD.MOV.U32 R0, RZ, RZ, R2 ;  /* 0x000000ffff007224 */ /* 0x000fe200078e0002 */
[----:B------:R-:W-:Y:S01]  /*3110*/  @P6 SHF.R.U32.HI R0, RZ, c[0x0][0x2c0], R3 ;  /* 0x0000b000ff006a19 */ /* 0x000fe20000011603 */
[----:B------:R-:W-:Y:S01]  /*3120*/  IMAD.IADD R92, R189, 0x1, -R178 ;  /* 0x00000001bd5c7824 */ /* 0x000fe200078e0ab2 */
[----:B------:R-:W-:Y:S02]  /*3130*/  @P6 LOP3.LUT R213, R213, 0x8, RZ, 0xfc, !PT ;  /* 0x00000008d5d56812 */ /* 0x000fe400078efcff */
[----:B------:R-:W-:-:S04]  /*3140*/  @!P0 IADD3 R3, P1, R0, R196, RZ ;  /* 0x000000c400038210 */ /* 0x000fc80007f3e0ff */
[----:B------:R-:W-:Y:S02]  /*3150*/  @!P0 LEA.HI.X.SX32 R5, R0, R201, 0x1, P1 ;  /* 0x000000c900058211 */ /* 0x000fe400008f0eff */
[----:B------:R-:W-:-:S04]  /*3160*/  @!P0 LEA R4, P1, R3, c[0x0][0x2a0], 0x2 ;  /* 0x0000a80003048a11 */ /* 0x000fc800078210ff */
[----:B------:R-:W-:-:S05]  /*3170*/  @!P0 LEA.HI.X R5, R3, c[0x0][0x2a4], R5, 0x2, P1 ;  /* 0x0000a90003058a11 */ /* 0x000fca00008f1405 */
[----:B------:R1:W3:Y:S01]  /*3180*/  @!P0 LDG.E R174, [R4.64] ;  /* 0x0000000604ae8981 */ /* 0x0002e2000c1e1900 */
[----:B------:R-:W-:Y:S01]  /*3190*/  IMAD.MOV R0, RZ, RZ, -R0 ;  /* 0x000000ffff007224 */ /* 0x000fe200078e0a00 */
[----:B------:R-:W-:Y:S01]  /*31a0*/  LOP3.LUT R213, R213, 0xfffffffe, RZ, 0xc0, !PT ;  /* 0xfffffffed5d57812 */ /* 0x000fe200078ec0ff */
[----:B------:R-:W-:Y:S01]  /*31b0*/  IMAD R200, R14, c[0x0][0x1ec], R195 ;  /* 0x00007b000ec87a24 */ /* 0x000fe200078e02c3 */
[----:B------:R-:W-:Y:S01]  /*31c0*/  BSSY B0, `(.L_x_2049) ;  /* 0x00000a8000007945 */ /* 0x000fe20003800000 */
[----:B------:R-:W-:Y:S01]  /*31d0*/  IMAD R175, R0, c[0x0][0x2b8], R2 ;  /* 0x0000ae0000af7a24 */ /* 0x000fe200078e0202 */
[----:B------:R-:W-:Y:S01]  /*31e0*/  @P5 LOP3.LUT R213, R213, 0x1, RZ, 0xfc, !PT ;  /* 0x00000001d5d55812 */ /* 0x000fe200078efcff */
[----:B--2-4-:R-:W-:Y:S02]  /*31f0*/  IMAD.IADD R12, R92, 0x1, -R205 ;  /* 0x000000015c0c7824 */ /* 0x014fe400078e0acd */
[----:B------:R-:W-:-:S03]  /*3200*/  IMAD.WIDE.U32 R2, R175, c[0x0][0x1e0], RZ ;  /* 0x00007800af027a25 */ /* 0x000fc600078e00ff */
[----:B------:R-:W-:Y:S01]  /*3210*/  ISETP.GE.AND P1, PT, R12, 0x1, PT ;  /* 0x000000010c00780c */ /* 0x000fe20003f26270 */
[----:B------:R-:W-:Y:S01]  /*3220*/  IMAD R202, R14, c[0x0][0x214], R199 ;  /* 0x000085000eca7a24 */ /* 0x000fe200078e02c7 */
[----:B------:R-:W-:Y:S02]  /*3230*/  SHF.L.U64.HI R14, R185, 0x1, R21 ;  /* 0x00000001b90e7819 */ /* 0x000fe40000010215 */
[----:B-1----:R-:W-:-:S09]  /*3240*/  SHF.R.S32.HI R4, RZ, 0x1f, R175 ;  /* 0x0000001fff047819 */ /* 0x002fd200000114af */
[----:B------:R-:W-:Y:S02]  /*3250*/  @P1 ISETP.GE.AND P4, PT, R177, c[0x0][0x1d4], PT ;  /* 0x00007500b1001a0c */ /* 0x000fe40003f86270 */
[----:B------:R-:W-:Y:S01]  /*3260*/  @P1 ISETP.GE.AND P3, PT, R186, c[0x0][0x1d4], PT ;  /* 0x00007500ba001a0c */ /* 0x000fe20003f66270 */
[C---:B------:R-:W-:Y:S02]  /*3270*/  IMAD R0, R4.reuse, c[0x0][0x1e0], RZ ;  /* 0x0000780004007a24 */ /* 0x040fe400078e02ff */
[----:B------:R-:W-:Y:S02]  /*3280*/  IMAD R5, R4, c[0x0][0x208], RZ ;  /* 0x0000820004057a24 */ /* 0x000fe400078e02ff */
[----:B------:R-:W-:-:S04]  /*3290*/  IMAD R0, R175, c[0x0][0x1e4], R0 ;  /* 0x00007900af007a24 */ /* 0x000fc800078e0200 */
[----:B------:R-:W-:Y:S01]  /*32a0*/  IMAD.IADD R3, R3, 0x1, R0 ;  /* 0x0000000103037824 */ /* 0x000fe200078e0200 */
[----:B---3--:R-:W-:-:S03]  /*32b0*/  SHF.R.S32.HI R13, RZ, 0x1f, R174 ;  /* 0x0000001fff0d7819 */ /* 0x008fc600000114ae */
        /* <DEDUP_REMOVED lines=8> */
[----:B------:R-:W-:-:S03]  /*3340*/  IMAD.WIDE.U32 R2, R175, c[0x0][0x208], RZ ;  /* 0x00008200af027a25 */ /* 0x000fc600078e00ff */
[----:B------:R-:W2:Y:S04]  /*3350*/  SHFL.IDX PT, R9, R6, RZ, 0x181f ;  /* 0x00181fff06097589 */ /* 0x000ea800000e0000 */
[----:B------:R3:W4:Y:S04]  /*3360*/  SHFL.IDX PT, R10, R0, 0x1, 0x181f ;  /* 0x00381f00000a7f89 */ /* 0x00072800000e0000 */
[----:B------:R5:W4:Y:S01]  /*3370*/  SHFL.IDX PT, R11, R6, 0x1, 0x181f ;  /* 0x00381f00060b7f89 */ /* 0x000b2200000e0000 */
[----:B-1----:R-:W-:Y:S01]  /*3380*/  @P1 LEA R4, P0, R177, R8, 0x1 ;  /* 0x00000008b1041211 */ /* 0x002fe200078008ff */
[----:B---3--:R-:W-:-:S03]  /*3390*/  IMAD R0, R175, c[0x0][0x20c], R5 ;  /* 0x00008300af007a24 */ /* 0x008fc600078e0205 */
[-C--:B--2---:R-:W-:Y:S02]  /*33a0*/  @P1 LEA.HI.X R5, R177, R9.reuse, R18, 0x1, P0 ;  /* 0x00000009b1051211 */ /* 0x084fe400000f0c12 */
[----:B------:R-:W-:Y:S01]  /*33b0*/  ISETP.GE.AND P0, PT, R12, 0x21, PT ;  /* 0x000000210c00780c */ /* 0x000fe20003f06270 */
[----:B------:R-:W-:Y:S01]  /*33c0*/  IMAD.IADD R3, R3, 0x1, R0 ;  /* 0x0000000103037824 */ /* 0x000fe200078e0200 */
[----:B-----5:R-:W-:Y:S01]  /*33d0*/  @P1 LEA R6, P2, R186, R8, 0x1 ;  /* 0x00000008ba061211 */ /* 0x020fe200078408ff */
[----:B------:R1:W-:Y:S01]  /*33e0*/  @P1 LDGSTS.E.BYPASS.LTC128B.128 [R204+0xc100], [R4.64], !P4 ;  /* 0x0c10000004cc1fae */ /* 0x0003e2000e101d46 */
[----:B------:R-:W-:Y:S01]  /*33f0*/  IMAD R0, R13, c[0x0][0x218], RZ ;  /* 0x000086000d007a24 */ /* 0x000fe200078e02ff */
[C---:B------:R-:W-:Y:S01]  /*3400*/  ISETP.GE.AND P4, PT, R177.reuse, c[0x0][0x1d4], PT ;  /* 0x00007500b1007a0c */ /* 0x040fe20003f86270 */
[----:B------:R-:W-:Y:S01]  /*3410*/  IMAD.WIDE.U32 R2, R174, c[0x0][0x218], R2 ;  /* 0x00008600ae027a25 */ /* 0x000fe200078e0002 */
[----:B------:R-:W-:Y:S02]  /*3420*/  @P1 LEA.HI.X R7, R186, R9, R15, 0x1, P2 ;  /* 0x00000009ba071211 */ /* 0x000fe400010f0c0f */
[----:B------:R-:W-:-:S03]  /*3430*/  SHF.L.U64.HI R13, R177, 0x1, R18 ;  /* 0x00000001b10d7819 */ /* 0x000fc60000010212 */
[----:B------:R2:W-:Y:S01]  /*3440*/  @P1 LDGSTS.E.BYPASS.LTC128B.128 [R204+0xe100], [R6.64], !P3 ;  /* 0x0e10000006cc1fae */ /* 0x0005e2000d901d46 */
[----:B-1----:R-:W-:-:S04]  /*3450*/  @P1 LEA R4, P2, R185, R8, 0x1 ;  /* 0x00000008b9041211 */ /* 0x002fc800078408ff */
[----:B------:R-:W-:Y:S01]  /*3460*/  @P1 LEA.HI.X R5, R185, R9, R21, 0x1, P2 ;  /* 0x00000009b9051211 */ /* 0x000fe200010f0c15 */
[----:B--2---:R-:W-:Y:S01]  /*3470*/  IMAD R6, R174, c[0x0][0x21c], R0 ;  /* 0x00008700ae067a24 */ /* 0x004fe200078e0200 */
[----:B------:R-:W-:Y:S02]  /*3480*/  IADD3 R0, P3, R2, R198, RZ ;  /* 0x000000c602007210 */ /* 0x000fe40007f7e0ff */
[C---:B----4-:R-:W-:Y:S02]  /*3490*/  @P0 LEA R2, P2, R177.reuse, R10, 0x1 ;  /* 0x0000000ab1020211 */ /* 0x050fe400078408ff */
[----:B------:R-:W-:Y:S02]  /*34a0*/  IADD3.X R6, R202, R3, R6, P3, !PT ;  /* 0x00000003ca067210 */ /* 0x000fe40001ffe406 */
[----:B------:R-:W-:Y:S01]  /*34b0*/  @P0 LEA.HI.X R3, R177, R11, R18, 0x1, P2 ;  /* 0x0000000bb1030211 */ /* 0x000fe200010f0c12 */
[----:B------:R-:W-:Y:S01]  /*34c0*/  IMAD.SHL.U32 R18, R186, 0x2, RZ ;  /* 0x00000002ba127824 */ /* 0x000fe200078e00ff */
[----:B------:R-:W-:-:S02]  /*34d0*/  LEA R8, P2, R0, c[0x0][0x1f8], 0x1 ;  /* 0x00007e0000087a11 */ /* 0x000fc400078408ff */
[----:B------:R-:W-:Y:S02]  /*34e0*/  @P1 ISETP.GE.AND P3, PT, R185, c[0x0][0x1d4], PT ;  /* 0x00007500b9001a0c */ /* 0x000fe40003f66270 */
[----:B------:R-:W-:Y:S02]  /*34f0*/  LEA.HI.X R9, R0, c[0x0][0x1fc], R6, 0x1, P2 ;  /* 0x00007f0000097a11 */ /* 0x000fe400010f0c06 */
[----:B------:R-:W-:Y:S01]  /*3500*/  @P0 ISETP.GE.AND P2, PT, R177, c[0x0][0x1d4], PT ;  /* 0x00007500b1000a0c */ /* 0x000fe20003f46270 */
[----:B------:R-:W1:Y:S04]  /*3510*/  SHFL.IDX PT, R6, R8, RZ, 0x181f ;  /* 0x00181fff08067589 */ /* 0x000e6800000e0000 */
[----:B------:R-:W2:Y:S04]  /*3520*/  SHFL.IDX PT, R7, R9, RZ, 0x181f ;  /* 0x00181fff09077589 */ /* 0x000ea800000e0000 */
[----:B------:R3:W-:Y:S01]  /*3530*/  @P1 LDGSTS.E.BYPASS.LTC128B.128 [R204+0x10100], [R4.64], !P3 ;  /* 0x1010000004cc1fae */ /* 0x0007e2000d901d46 */
[----:B------:R-:W-:-:S03]  /*3540*/  @P0 ISETP.GE.AND P3, PT, R186, c[0x0][0x1d4], PT ;  /* 0x00007500ba000a0c */ /* 0x000fc60003f66270 */
[----:B------:R4:W-:Y:S01]  /*3550*/  @P0 LDGSTS.E.BYPASS.LTC128B.128 [R204+0xd100], [R2.64], !P2 ;  /* 0x0d10000002cc0fae */ /* 0x0009e2000d101d46 */
[----:B------:R-:W-:-:S03]  /*3560*/  @P0 ISETP.GE.AND P2, PT, R185, c[0x0][0x1d4], PT ;  /* 0x00007500b9000a0c */ /* 0x000fc60003f46270 */
[----:B------:R-:W5:Y:S04]  /*3570*/  SHFL.IDX PT, R0, R8, 0x1, 0x181f ;  /* 0x00381f0008007f89 */ /* 0x000f6800000e0000 */
[----:B------:R-:W1:Y:S01]  /*3580*/  SHFL.IDX PT, R8, R9, 0x1, 0x181f ;  /* 0x00381f0009087f89 */ /* 0x000e6200000e0000 */
[----:B---3--:R-:W-:-:S04]  /*3590*/  @P0 LEA R4, P1, R186, R10, 0x1 ;  /* 0x0000000aba040211 */ /* 0x008fc800078208ff */
[CCC-:B------:R-:W-:Y:S02]  /*35a0*/  @P0 LEA.HI.X R5, R186.reuse, R11.reuse, R15.reuse, 0x1, P1 ;  /* 0x0000000bba050211 */ /* 0x1c0fe400008f0c0f */
[C---:B----4-:R-:W-:Y:S02]  /*35b0*/  @P0 LEA R2, P1, R185.reuse, R10, 0x1 ;  /* 0x0000000ab9020211 */ /* 0x050fe400078208ff */
[C---:B------:R-:W-:Y:S01]  /*35c0*/  SHF.L.U64.HI R15, R186.reuse, 0x1, R15 ;  /* 0x00000001ba0f7819 */ /* 0x040fe2000001020f */
[----:B------:R3:W-:Y:S01]  /*35d0*/  @P0 LDGSTS.E.BYPASS.LTC128B.128 [R204+0xf100], [R4.64], !P3 ;  /* 0x0f10000004cc0fae */ /* 0x0007e2000d901d46 */
[----:B------:R-:W-:Y:S02]  /*35e0*/  @P0 LEA.HI.X R3, R185, R11, R21, 0x1, P1 ;  /* 0x0000000bb9030211 */ /* 0x000fe400008f0c15 */
[----:B------:R-:W-:-:S03]  /*35f0*/  ISETP.GE.AND P3, PT, R186, c[0x0][0x1d4], PT ;  /* 0x00007500ba007a0c */ /* 0x000fc60003f66270 */
[----:B------:R1:W-:Y:S01]  /*3600*/  @P0 LDGSTS.E.BYPASS.LTC128B.128 [R204+0x11100], [R2.64], !P2 ;  /* 0x1110000002cc0fae */ /* 0x0003e2000d101d46 */
[C---:B------:R-:W-:Y:S02]  /*3610*/  ISETP.LT.OR P2, PT, R12.reuse, 0x1, P4 ;  /* 0x000000010c00780c */ /* 0x040fe40002741670 */
[C---:B------:R-:W-:Y:S01]  /*3620*/  ISETP.LT.OR P1, PT, R12.reuse, 0x1, P3 ;  /* 0x000000010c00780c */ /* 0x040fe20001f21670 */
[----:B------:R-:W0:Y:S01]  /*3630*/  LDGDEPBAR ;  /* 0x00000000000079af */ /* 0x000e220000000000 */
[----:B------:R-:W-:Y:S02]  /*3640*/  ISETP.LT.OR P4, PT, R12, 0x21, P4 ;  /* 0x000000210c00780c */ /* 0x000fe40002781670 */
[----:B-1----:R-:W-:-:S05]  /*3650*/  IADD3 R2, P0, R6, R17, RZ ;  /* 0x0000001106027210 */ /* 0x002fca0007f1e0ff */
[----:B--2---:R-:W-:-:S05]  /*3660*/  IMAD.X R3, R7, 0x1, R13, P0 ;  /* 0x0000000107037824 */ /* 0x004fca00000e060d */
[----:B------:R1:W-:Y:S01]  /*3670*/  LDGSTS.E.BYPASS.LTC128B.128 [R204+0x100], [R2.64], !P2 ;  /* 0x0010000002cc7fae */ /* 0x0003e2000d101d46 */
[----:B------:R-:W-:Y:S02]  /*3680*/  ISETP.LT.OR P2, PT, R12, 0x21, P3 ;  /* 0x000000210c00780c */ /* 0x000fe40001f41670 */
[----:B------:R-:W-:Y:S02]  /*3690*/  ISETP.GT.AND P3, PT, R16, R188, PT ;  /* 0x000000bc1000720c */ /* 0x000fe40003f64270 */
[----:B-1----:R-:W-:-:S05]  /*36a0*/  IADD3 R2, P0, R6, R18, RZ ;  /* 0x0000001206027210 */ /* 0x002fca0007f1e0ff */
[----:B------:R-:W-:-:S05]  /*36b0*/  IMAD.X R3, R7, 0x1, R15, P0 ;  /* 0x0000000107037824 */ /* 0x000fca00000e060f */
[----:B------:R1:W-:Y:S01]  /*36c0*/  LDGSTS.E.BYPASS.LTC128B.128 [R204+0x2100], [R2.64], !P1 ;  /* 0x0210000002cc7fae */ /* 0x0003e2000c901d46 */
[----:B------:R-:W-:Y:S02]  /*36d0*/  ISETP.GE.AND P1, PT, R185, c[0x0][0x1d4], PT ;  /* 0x00007500b9007a0c */ /* 0x000fe40003f26270 */
[----:B-1----:R-:W-:-:S05]  /*36e0*/  IADD3 R2, P0, R6, R19, RZ ;  /* 0x0000001306027210 */ /* 0x002fca0007f1e0ff */
[----:B------:R-:W-:Y:S01]  /*36f0*/  IMAD.X R3, R7, 0x1, R14, P0 ;  /* 0x0000000107037824 */ /* 0x000fe200000e060e */
[C---:B------:R-:W-:Y:S02]  /*3700*/  ISETP.LT.OR P0, PT, R12.reuse, 0x1, P1 ;  /* 0x000000010c00780c */ /* 0x040fe40000f01670 */
[----:B------:R-:W-:-:S11]  /*3710*/  ISETP.LT.OR P1, PT, R12, 0x21, P1 ;  /* 0x000000210c00780c */ /* 0x000fd60000f21670 */
[----:B------:R1:W-:Y:S01]  /*3720*/  LDGSTS.E.BYPASS.LTC128B.128 [R204+0x4100], [R2.64], !P0 ;  /* 0x0410000002cc7fae */ /* 0x0003e2000c101d46 */
[----:B-----5:R-:W-:-:S05]  /*3730*/  IADD3 R6, P0, R0, R17, RZ ;  /* 0x0000001100067210 */ /* 0x020fca0007f1e0ff */
[----:B------:R-:W-:Y:S01]  /*3740*/  IMAD.X R7, R8, 0x1, R13, P0 ;  /* 0x0000000108077824 */ /* 0x000fe200000e060d */
[----:B---3--:R-:W-:-:S04]  /*3750*/  IADD3 R4, P0, R0, R18, RZ ;  /* 0x0000001200047210 */ /* 0x008fc80007f1e0ff */
[----:B------:R2:W-:Y:S01]  /*3760*/  LDGSTS.E.BYPASS.LTC128B.128 [R204+0x1100], [R6.64], !P4 ;  /* 0x0110000006cc7fae */ /* 0x0005e2000e101d46 */
[----:B------:R-:W-:-:S05]  /*3770*/  IMAD.X R5, R8, 0x1, R15, P0 ;  /* 0x0000000108057824 */ /* 0x000fca00000e060f */
[----:B------:R2:W-:Y:S01]  /*3780*/  LDGSTS.E.BYPASS.LTC128B.128 [R204+0x3100], [R4.64], !P2 ;  /* 0x0310000004cc7fae */ /* 0x0005e2000d101d46 */
[----:B-1----:R-:W-:-:S05]  /*3790*/  IADD3 R2, P0, R0, R19, RZ ;  /* 0x0000001300027210 */ /* 0x002fca0007f1e0ff */
[----:B------:R-:W-:-:S05]  /*37a0*/  IMAD.X R3, R8, 0x1, R14, P0 ;  /* 0x0000000108037824 */ /* 0x000fca00000e060e */
[----:B------:R2:W-:Y:S04]  /*37b0*/  LDGSTS.E.BYPASS.LTC128B.128 [R204+0x5100], [R2.64], !P1 ;  /* 0x0510000002cc7fae */ /* 0x0005e8000c901d46 */
[----:B------:R-:W0:Y:S01]  /*37c0*/  LDGDEPBAR ;  /* 0x00000000000079af */ /* 0x000e220000000000 */
[----:B------:R-:W-:Y:S05]  /*37d0*/  @!P3 BRA `(.L_x_2050) ;  /* 0x000004600000b947 */ /* 0x000fea0003800000 */
[----:B--2---:R-:W-:Y:S01]  /*37e0*/  IADD3 R2, R20, R178, R193 ;  /* 0x000000b214027210 */ /* 0x004fe20007ffe0c1 */
[----:B------:R-:W-:-:S03]  /*37f0*/  IMAD.MOV.U32 R174, RZ, RZ, RZ ;  /* 0x000000ffffae7224 */ /* 0x000fc600078e00ff */
[----:B------:R-:W-:-:S05]  /*3800*/  IADD3 R2, R2, -0x40, RZ ;  /* 0xffffffc002027810 */ /* 0x000fca0007ffe0ff */
        /* <DEDUP_REMOVED lines=25> */
.L_x_2197:
[----:B------:R-:W-:Y:S05]  /*39a0*/  BRA.DIV ~URZ, `(.L_x_2052) ;  /* 0x000142727f007947 */ /* 0x000fea000b800000 */
[----:B------:R-:W3:Y:S01]  /*39b0*/  SHFL.IDX PT, R0, R11, RZ, 0x181f ;  /* 0x00181fff0b007589 */ /* 0x000ee200000e0000 */
[----:B------:R-:W-:Y:S02]  /*39c0*/  ISETP.GE.AND P2, PT, R177, c[0x0][0x1d4], PT ;  /* 0x00007500b1007a0c */ /* 0x000fe40003f46270 */
[----:B------:R-:W-:Y:S02]  /*39d0*/  ISETP.GE.AND P1, PT, R186, c[0x0][0x1d4], PT ;  /* 0x00007500ba007a0c */ /* 0x000fe40003f26270 */
        /* <DEDUP_REMOVED lines=10> */
[----:B------:R-:W3:Y:S03]  /*3a80*/  SHFL.IDX PT, R0, R11, 0x1, 0x181f ;  /* 0x00381f000b007f89 */ /* 0x000ee600000e0000 */
[----:B------:R-:W-:Y:S01]  /*3a90*/  IMAD.X R3, R8, 0x1, R14, P0 ;  /* 0x0000000108037824 */ /* 0x000fe200000e060e */
[----:B------:R-:W-:Y:S01]  /*3aa0*/  ISETP.GE.AND P0, PT, R185, c[0x0][0x1d4], PT ;  /* 0x00007500b9007a0c */ /* 0x000fe20003f06270 */
[----:B------:R2:W-:Y:S04]  /*3ab0*/  LDGSTS.E.BYPASS.LTC128B.128 [R204+0x14100], [R4.64], !P1 ;  /* 0x1410000004cc7fae */ /* 0x0005e8000c901d46 */
[----:B------:R4:W1:Y:S08]  /*3ac0*/  SHFL.IDX PT, R8, R9, 0x1, 0x181f ;  /* 0x00381f0009087f89 */ /* 0x00087000000e0000 */
[----:B------:R2:W-:Y:S01]  /*3ad0*/  LDGSTS.E.BYPASS.LTC128B.128 [R204+0x16100], [R2.64], !P0 ;  /* 0x1610000002cc7fae */ /* 0x0005e2000c101d46 */
[----:B-1--4-:R-:W-:-:S03]  /*3ae0*/  SEL R9, RZ, 0x10, P0 ;  /* 0x00000010ff097807 */ /* 0x012fc60000000000 */
.L_x_2198:
        /* <DEDUP_REMOVED lines=21> */
.L_x_2050:
[----:B------:R-:W-:Y:S05]  /*3c40*/  BSYNC B0 ;  /* 0x0000000000007941 */ /* 0x000fea0003800000 */
.L_x_2049:
        /* <DEDUP_REMOVED lines=10> */
[----:B-12---:R1:W2:Y:S04]  /*3cf0*/  LDSM.16.M88.4 R4, [R164] ;  /* 0x00000000a404783b */ /* 0x0062a80000000200 */
        /* <DEDUP_REMOVED lines=33> */
[----:B------:R4:W3:Y:S02]  /*3f10*/  SHFL.IDX PT, R12, R13, RZ, 0x181f ;  /* 0x00181fff0d0c7589 */ /* 0x0008e400000e0000 */
.L_x_2199:
[----:B------:R-:W-:Y:S05]  /*3f20*/  BRA.DIV ~URZ, `(.L_x_2056) ;  /* 0x00013fa27f007947 */ /* 0x000fea000b800000 */
[----:B------:R-:W5:Y:S01]  /*3f30*/  SHFL.IDX PT, R0, R19, RZ, 0x181f ;  /* 0x00181fff13007589 */ /* 0x000f6200000e0000 */
[----:B------:R-:W-:Y:S02]  /*3f40*/  ISETP.GE.AND P3, PT, R177, c[0x0][0x1d4], PT ;  /* 0x00007500b1007a0c */ /* 0x000fe40003f66270 */
[----:B------:R-:W-:Y:S02]  /*3f50*/  ISETP.GE.AND P1, PT, R186, c[0x0][0x1d4], PT ;  /* 0x00007500ba007a0c */ /* 0x000fe40003f26270 */
[----:B------:R-:W-:Y:S02]  /*3f60*/  SEL R20, RZ, 0x10, P3 ;  /* 0x00000010ff147807 */ /* 0x000fe40001800000 */
[----:B------:R-:W-:Y:S02]  /*3f70*/  SEL R18, RZ, 0x10, P1 ;  /* 0x00000010ff127807 */ /* 0x000fe40000800000 */
[----:B-----5:R-:W-:-:S05]  /*3f80*/  IADD3 R16, P0, R0, R25, RZ ;  /* 0x0000001900107210 */ /* 0x020fca0007f1e0ff */
[----:B---3--:R-:W-:Y:S01]  /*3f90*/  IMAD.X R17, R12, 0x1, R21, P0 ;  /* 0x000000010c117824 */ /* 0x008fe200000e0615 */
[----:B------:R-:W-:-:S04]  /*3fa0*/  IADD3 R14, P0, R0, R26, RZ ;  /* 0x0000001a000e7210 */ /* 0x000fc80007f1e0ff */
[----:B------:R-:W-:Y:S01]  /*3fb0*/  @!PT LDS RZ, [RZ] ;  /* 0x00000000fffff984 */ /* 0x000fe20000000800 */
[----:B------:R-:W-:Y:S01]  /*3fc0*/  @!PT LDS RZ, [RZ] ;  /* 0x00000000fffff984 */ /* 0x000fe20000000800 */
[----:B------:R3:W-:Y:S01]  /*3fd0*/  LDGSTS.E.BYPASS.LTC128B.128 [R204+0x6100], [R16.64], !P3 ;  /* 0x0610000010cc7fae */ /* 0x0007e2000d901d46 */
[----:B------:R-:W-:Y:S01]  /*3fe0*/  IMAD.X R15, R12, 0x1, R22, P0 ;  /* 0x000000010c0f7824 */ /* 0x000fe200000e0616 */
[----:B------:R-:W-:Y:S02]  /*3ff0*/  IADD3 R2, P0, R0, R27, RZ ;  /* 0x0000001b00027210 */ /* 0x000fe40007f1e0ff */
[----:B------:R-:W4:Y:S03]  /*4000*/  SHFL.IDX PT, R0, R19, 0x1, 0x181f ;  /* 0x00381f0013007f89 */ /* 0x000f2600000e0000 */
[----:B------:R-:W-:Y:S01]  /*4010*/  IMAD.X R3, R12, 0x1, R23, P0 ;  /* 0x000000010c037824 */ /* 0x000fe200000e0617 */
[----:B------:R-:W-:Y:S01]  /*4020*/  ISETP.GE.AND P0, PT, R185, c[0x0][0x1d4], PT ;  /* 0x00007500b9007a0c */ /* 0x000fe20003f06270 */
[----:B------:R3:W-:Y:S04]  /*4030*/  LDGSTS.E.BYPASS.LTC128B.128 [R204+0x8100], [R14.64], !P1 ;  /* 0x081000000ecc7fae */ /* 0x0007e8000c901d46 */
[----:B------:R5:W2:Y:S08]  /*4040*/  SHFL.IDX PT, R12, R13, 0x1, 0x181f ;  /* 0x00381f000d0c7f89 */ /* 0x000ab000000e0000 */
[----:B------:R3:W-:Y:S01]  /*4050*/  LDGSTS.E.BYPASS.LTC128B.128 [R204+0xa100], [R2.64], !P0 ;  /* 0x0a10000002cc7fae */ /* 0x0007e2000c101d46 */
[----:B----45:R-:W-:-:S03]  /*4060*/  SEL R13, RZ, 0x10, P0 ;  /* 0x00000010ff0d7807 */ /* 0x030fc60000000000 */
.L_x_2200:
[----:B---3--:R-:W-:Y:S02]  /*4070*/  IADD3 R2, -R20, 0x10, RZ ;  /* 0x0000001014027810 */ /* 0x008fe40007ffe1ff */
[----:B------:R-:W-:-:S02]  /*4080*/  IADD3 R3, -R18, 0x10, RZ ;  /* 0x0000001012037810 */ /* 0x000fc40007ffe1ff */
[----:B------:R-:W-:-:S04]  /*4090*/  LOP3.LUT R2, R2, 0xf, RZ, 0xc0, !PT ;  /* 0x0000000f02027812 */ /* 0x000fc800078ec0ff */
[----:B------:R-:W-:Y:S02]  /*40a0*/  IADD3 R16, P1, P0, R2, R0, R25 ;  /* 0x0000000002107210 */ /* 0x000fe4000783e019 */
[----:B------:R-:W-:Y:S02]  /*40b0*/  LOP3.LUT R2, R3, 0xf, RZ, 0xc0, !PT ;  /* 0x0000000f03027812 */ /* 0x000fe400078ec0ff */
[----:B------:R-:W-:Y:S02]  /*40c0*/  IADD3 R3, -R13, 0x10, RZ ;  /* 0x000000100d037810 */ /* 0x000fe40007ffe1ff */
[----:B--2---:R-:W-:Y:S02]  /*40d0*/  IADD3.X R17, RZ, R12, R21, P1, P0 ;  /* 0x0000000cff117210 */ /* 0x004fe40000fe0415 */
        /* <DEDUP_REMOVED lines=14> */
.L_x_2054:
[----:B------:R-:W-:Y:S05]  /*41c0*/  BSYNC B0 ;  /* 0x0000000000007941 */ /* 0x000fea0003800000 */
.L_x_2053:
[----:B------:R-:W-:Y:S01]  /*41d0*/  LOP3.LUT P1, RZ, R187, 0x4, RZ, 0xc0, !PT ;  /* 0x00000004bbff7812 */ /* 0x000fe2000782c0ff */
[----:B------:R-:W0:Y:S01]  /*41e0*/  LDGDEPBAR ;  /* 0x00000000000079af */ /* 0x000e220000000000 */
[----:B------:R-:W-:Y:S01]  /*41f0*/  MOV R0, 0x40 ;  /* 0x0000004000007802 */ /* 0x000fe20000000f00 */
[----:B------:R-:W-:Y:S01]  /*4200*/  WARPSYNC 0xffffffff ;  /* 0xffffffff00007948 */ /* 0x000fe20003800000 */
[----:B--23--:R-:W-:Y:S01]  /*4210*/  HMMA.16816.F32.BF16 R12, R4, R32, RZ ;  /* 0x00000020040c723c */ /* 0x00cfe200000418ff */
[----:B------:R-:W-:Y:S01]  /*4220*/  MOV R93, c[0x0][0x2c4] ;  /* 0x0000b100005d7a02 */ /* 0x000fe20000000f00 */
[----:B------:R-:W-:Y:S01]  /*4230*/  ULDC UR4, c[0x0][0x324] ;  /* 0x0000c90000047ab9 */ /* 0x000fe20000000800 */
[----:B------:R-:W-:Y:S01]  /*4240*/  SEL R162, R0, 0xffffffc0, !P1 ;  /* 0xffffffc000a27807 */ /* 0x000fe20004800000 */
[----:B------:R-:W-:Y:S01]  /*4250*/  ULOP3.LUT UR4, URZ, UR4, URZ, 0x33, !UPT ;  /* 0x000000043f047292 */ /* 0x000fe2000f8e333f */
[----:B------:R-:W-:-:S02]  /*4260*/  ISETP.NE.AND P0, PT, R93, 0x1, PT ;  /* 0x000000015d00780c */ /* 0x000fc40003f05270 */
[----:B------:R-:W-:Y:S01]  /*4270*/  IADD3 R2, R170, R162, RZ ;  /* 0x000000a2aa027210 */ /* 0x000fe20007ffe0ff */
[C---:B------:R-:W-:Y:S01]  /*4280*/  HMMA.16816.F32.BF16 R20, R4.reuse, R34, RZ ;  /* 0x000000220414723c */ /* 0x040fe200000418ff */
[----:B------:R-:W-:Y:S02]  /*4290*/  IADD3 R0, R162, R170, R168 ;  /* 0x000000aaa2007210 */ /* 0x000fe40007ffe0a8 */
[----:B------:R-:W-:Y:S01]  /*42a0*/  MOV R93, c[0x0][0x32c] ;  /* 0x0000cb00005d7a02 */ /* 0x000fe20000000f00 */
[----:B------:R-:W-:Y:S03]  /*42b0*/  LDSM.16.M88.4 R56, [R2] ;  /* 0x000000000238783b */ /* 0x000fe60000000200 */
[----:B------:R-:W-:Y:S01]  /*42c0*/  ISETP.GE.AND P4, PT, R93, 0x1, PT ;  /* 0x000000015d00780c */ /* 0x000fe20003f86270 */
[C---:B----4-:R-:W-:Y:S01]  /*42d0*/  HMMA.16816.F32.BF16 R16, R4.reuse, R36, RZ ;  /* 0x000000240410723c */ /* 0x050fe200000418ff */
[----:B------:R-:W-:Y:S04]  /*42e0*/  LDSM.16.M88.4 R60, [R2+0x800] ;  /* 0x00080000023c783b */ /* 0x000fe80000000200 */
[----:B------:R-:W-:Y:S03]  /*42f0*/  LDSM.16.M88.4 R68, [R2+0x1000] ;  /* 0x001000000244783b */ /* 0x000fe60000000200 */
[C---:B-1----:R-:W-:Y:S01]  /*4300*/  HMMA.16816.F32.BF16 R40, R4.reuse, R44, RZ ;  /* 0x0000002c0428723c */ /* 0x042fe200000418ff */
[----:B------:R-:W-:Y:S04]  /*4310*/  LDSM.16.M88.4 R84, [R0] ;  /* 0x000000000054783b */ /* 0x000fe80000000200 */
[----:B------:R-:W-:Y:S03]  /*4320*/  LDSM.16.M88.4 R88, [R0+0x1000] ;  /* 0x001000000058783b */ /* 0x000fe60000000200 */
[C---:B------:R-:W-:Y:S08]  /*4330*/  HMMA.16816.F32.BF16 R52, R4.reuse, R48, RZ ;  /* 0x000000300434723c */ /* 0x040ff000000418ff */
[C---:B------:R-:W-:Y:S08]  /*4340*/  HMMA.16816.F32.BF16 R36, R4.reuse, R38, RZ ;  /* 0x000000260424723c */ /* 0x040ff000000418ff */
[C---:B------:R-:W-:Y:S08]  /*4350*/  HMMA.16816.F32.BF16 R44, R4.reuse, R46, RZ ;  /* 0x0000002e042c723c */ /* 0x040ff000000418ff */
[----:B------:R-:W-:Y:S01]  /*4360*/  HMMA.16816.F32.BF16 R48, R4, R50, RZ ;  /* 0x000000320430723c */ /* 0x000fe200000418ff */
[----:B------:R-:W1:Y:S07]  /*4370*/  LDSM.16.M88.4 R4, [R167] ;  /* 0x00000000a704783b */ /* 0x000e6e0000000200 */
[C---:B------:R-:W-:Y:S01]  /*4380*/  HMMA.16816.F32.BF16 R28, R8.reuse, R64, R12 ;  /* 0x00000040081c723c */ /* 0x040fe2000004180c */
[----:B------:R-:W-:Y:S07]  /*4390*/  LDSM.16.M88.4 R12, [R166] ;  /* 0x00000000a60c783b */ /* 0x000fee0000000200 */
[C---:B------:R-:W-:Y:S01]  /*43a0*/  HMMA.16816.F32.BF16 R20, R8.reuse, R66, R20 ;  /* 0x000000420814723c */ /* 0x040fe20000041814 */
[----:B------:R-:W2:Y:S07]  /*43b0*/  LDSM.16.M88.4 R64, [R2+0x1800] ;  /* 0x001800000240783b */ /* 0x000eae0000000200 */
[C---:B------:R-:W-:Y:S08]  /*43c0*/  HMMA.16816.F32.BF16 R16, R8.reuse, R72, R16 ;  /* 0x000000480810723c */ /* 0x040ff00000041810 */
[C---:B------:R-:W-:Y:S01]  /*43d0*/  HMMA.16816.F32.BF16 R36, R8.reuse, R74, R36 ;  /* 0x0000004a0824723c */ /* 0x040fe20000041824 */
[----:B------:R-:W-:Y:S07]  /*43e0*/  LDSM.16.M88.4 R72, [R170+0x2000] ;  /* 0x00200000aa48783b */ /* 0x000fee0000000200 */
[C---:B------:R-:W-:Y:S08]  /*43f0*/  HMMA.16816.F32.BF16 R40, R8.reuse, R76, R40 ;  /* 0x0000004c0828723c */ /* 0x040ff00000041828 */
[C---:B------:R-:W-:Y:S01]  /*4400*/  HMMA.16816.F32.BF16 R44, R8.reuse, R78, R44 ;  /* 0x0000004e082c723c */ /* 0x040fe2000004182c */
[----:B------:R-:W3:Y:S07]  /*4410*/  LDSM.16.M88.4 R76, [R0+0x800] ;  /* 0x00080000004c783b */ /* 0x000eee0000000200 */
[C---:B------:R-:W-:Y:S08]  /*4420*/  HMMA.16816.F32.BF16 R52, R8.reuse, R80, R52 ;  /* 0x000000500834723c */ /* 0x040ff00000041834 */
[----:B------:R-:W-:Y:S01]  /*4430*/  HMMA.16816.F32.BF16 R48, R8, R82, R48 ;  /* 0x000000520830723c */ /* 0x000fe20000041830 */
[----:B------:R-:W4:Y:S07]  /*4440*/  LDSM.16.M88.4 R80, [R0+0x1800] ;  /* 0x001800000050783b */ /* 0x000f2e0000000200 */
[C---:B-1----:R-:W-:Y:S08]  /*4450*/  HMMA.16816.F32.BF16 R32, R4.reuse, R56, R28 ;  /* 0x000000380420723c */ /* 0x042ff0000004181c */
[C---:B------:R-:W-:Y:S08]  /*4460*/  HMMA.16816.F32.BF16 R28, R4.reuse, R58, R20 ;  /* 0x0000003a041c723c */ /* 0x040ff00000041814 */
[C---:B------:R-:W-:Y:S08]  /*4470*/  HMMA.16816.F32.BF16 R20, R4.reuse, R60, R16 ;  /* 0x0000003c0414723c */ /* 0x040ff00000041810 */
[C---:B------:R-:W-:Y:S01]  /*4480*/  HMMA.16816.F32.BF16 R16, R4.reuse, R62, R36 ;  /* 0x0000003e0410723c */ /* 0x040fe20000041824 */
[----:B------:R-:W-:Y:S07]  /*4490*/  LDSM.16.M88.4 R36, [R170+0x3000] ;  /* 0x00300000aa24783b */ /* 0x000fee0000000200 */
[C---:B------:R-:W-:Y:S01]  /*44a0*/  HMMA.16816.F32.BF16 R8, R4.reuse, R68, R40 ;  /* 0x000000440408723c */ /* 0x040fe20000041828 */
[----:B------:R-:W-:Y:S07]  /*44b0*/  LDSM.16.M88.4 R40, [R170+0x2800] ;  /* 0x00280000aa28783b */ /* 0x000fee0000000200 */
[C---:B------:R-:W-:Y:S08]  /*44c0*/  HMMA.16816.F32.BF16 R44, R4.reuse, R70, R44 ;  /* 0x00000046042c723c */ /* 0x040ff0000004182c */
[C---:B--2---:R-:W-:Y:S08]  /*44d0*/  HMMA.16816.F32.BF16 R68, R4.reuse, R64, R52 ;  /* 0x000000400444723c */ /* 0x044ff00000041834 */
[----:B------:R-:W-:Y:S01]  /*44e0*/  HMMA.16816.F32.BF16 R64, R4, R66, R48 ;  /* 0x000000420440723c */ /* 0x000fe20000041830 */
[----:B------:R-:W1:Y:S07]  /*44f0*/  LDSM.16.M88.4 R4, [R164+0x4000] ;  /* 0x00400000a404783b */ /* 0x000e6e0000000200 */
[C---:B------:R-:W-:Y:S01]  /*4500*/  HMMA.16816.F32.BF16 R60, R12.reuse, R84, R32 ;  /* 0x000000540c3c723c */ /* 0x040fe20000041820 */
[----:B------:R-:W2:Y:S07]  /*4510*/  LDSM.16.M88.4 R32, [R170+0x3800] ;  /* 0x00380000aa20783b */ /* 0x000eae0000000200 */
[C---:B------:R-:W-:Y:S01]  /*4520*/  HMMA.16816.F32.BF16 R56, R12.reuse, R86, R28 ;  /* 0x000000560c38723c */ /* 0x040fe2000004181c */
[----:B------:R-:W-:Y:S07]  /*4530*/  LDSM.16.M88.4 R84, [R0+0x2000] ;  /* 0x002000000054783b */ /* 0x000fee0000000200 */
[C---:B---3--:R-:W-:Y:S08]  /*4540*/  HMMA.16816.F32.BF16 R52, R12.reuse, R76, R20 ;  /* 0x0000004c0c34723c */ /* 0x048ff00000041814 */
[C---:B------:R-:W-:Y:S01]  /*4550*/  HMMA.16816.F32.BF16 R48, R12.reuse, R78, R16 ;  /* 0x0000004e0c30723c */ /* 0x040fe20000041810 */
[----:B------:R-:W-:Y:S07]  /*4560*/  LDSM.16.M88.4 R76, [R24+0x2000] ;  /* 0x00200000184c783b */ /* 0x000fee0000000200 */
[C---:B------:R-:W-:Y:S01]  /*4570*/  HMMA.16816.F32.BF16 R28, R12.reuse, R88, R8 ;  /* 0x000000580c1c723c */ /* 0x040fe20000041808 */
[----:B------:R-:W3:Y:S07]  /*4580*/  LDSM.16.M88.4 R8, [R165+0x4000] ;  /* 0x00400000a508783b */ /* 0x000eee0000000200 */
[C---:B------:R-:W-:Y:S08]  /*4590*/  HMMA.16816.F32.BF16 R20, R12.reuse, R90, R44 ;  /* 0x0000005a0c14723c */ /* 0x040ff0000004182c */
[C---:B----4-:R-:W-:Y:S08]  /*45a0*/  HMMA.16816.F32.BF16 R16, R12.reuse, R80, R68 ;  /* 0x000000500c10723c */ /* 0x050ff00000041844 */
[----:B------:R-:W-:Y:S01]  /*45b0*/  HMMA.16816.F32.BF16 R12, R12, R82, R64 ;  /* 0x000000520c0c723c */ /* 0x000fe20000041840 */
[----:B------:R-:W4:Y:S07]  /*45c0*/  LDSM.16.M88.4 R80, [R24+0x2800] ;  /* 0x002800001850783b */ /* 0x000f2e0000000200 */
[C---:B-1----:R-:W-:Y:S08]  /*45d0*/  HMMA.16816.F32.BF16 R44, R4.reuse, R72, R60 ;  /* 0x00000048042c723c */ /* 0x042ff0000004183c */
[C---:B------:R-:W-:Y:S08]  /*45e0*/  HMMA.16816.F32.BF16 R64, R4.reuse, R74, R56 ;  /* 0x0000004a0440723c */ /* 0x040ff00000041838 */
[C---:B--2---:R-:W-:Y:S08]  /*45f0*/  HMMA.16816.F32.BF16 R56, R4.reuse, R32, R16 ;  /* 0x000000200438723c */ /* 0x044ff00000041810 */
[C---:B------:R-:W-:Y:S01]  /*4600*/  HMMA.16816.F32.BF16 R16, R4.reuse, R34, R12 ;  /* 0x000000220410723c */ /* 0x040fe2000004180c */
[----:B------:R-:W1:Y:S07]  /*4610*/  LDSM.16.M88.4 R32, [R24+0x3000] ;  /* 0x003000001820783b */ /* 0x000e6e0000000200 */
[C---:B------:R-:W-:Y:S08]  /*4620*/  HMMA.16816.F32.BF16 R72, R4.reuse, R40, R52 ;  /* 0x000000280448723c */ /* 0x040ff00000041834 */
[C---:B------:R-:W-:Y:S01]  /*4630*/  HMMA.16816.F32.BF16 R68, R4.reuse, R36, R28 ;  /* 0x000000240444723c */ /* 0x040fe2000004181c */
[----:B------:R-:W2:Y:S07]  /*4640*/  LDSM.16.M88.4 R28, [R24+0x3800] ;  /* 0x00380000181c783b */ /* 0x000eae0000000200 */
[C---:B------:R-:W-:Y:S01]  /*4650*/  HMMA.16816.F32.BF16 R52, R4.reuse, R42, R48 ;  /* 0x0000002a0434723c */ /* 0x040fe20000041830 */
[----:B------:R-:W-:Y:S07]  /*4660*/  LDSM.16.M88.4 R48, [R2+0x2800] ;  /* 0x002800000230783b */ /* 0x000fee0000000200 */
[----:B------:R-:W-:Y:S01]  /*4670*/  HMMA.16816.F32.BF16 R60, R4, R38, R20 ;  /* 0x00000026043c723c */ /* 0x000fe20000041814 */
[----:B------:R-:W-:Y:S04]  /*4680*/  LDSM.16.M88.4 R4, [R167+0x4000] ;  /* 0x00400000a704783b */ /* 0x000fe80000000200 */
[----:B------:R-:W5:Y:S03]  /*4690*/  LDSM.16.M88.4 R36, [R2+0x2000] ;  /* 0x002000000224783b */ /* 0x000f660000000200 */
[C---:B---3--:R-:W-:Y:S01]  /*46a0*/  HMMA.16816.F32.BF16 R12, R8.reuse, R76, R44 ;  /* 0x0000004c080c723c */ /* 0x048fe2000004182c */
[----:B------:R-:W3:Y:S07]  /*46b0*/  LDSM.16.M88.4 R20, [R166+0x4000] ;  /* 0x00400000a614783b */ /* 0x000eee0000000200 */
[C---:B------:R-:W-:Y:S01]  /*46c0*/  HMMA.16816.F32.BF16 R40, R8.reuse, R78, R64 ;  /* 0x0000004e0828723c */ /* 0x040fe20000041840 */
[----:B------:R-:W3:Y:S07]  /*46d0*/  LDSM.16.M88.4 R76, [R2+0x3000] ;  /* 0x00300000024c783b */ /* 0x000eee0000000200 */
[C---:B----4-:R-:W-:Y:S08]  /*46e0*/  HMMA.16816.F32.BF16 R44, R8.reuse, R80, R72 ;  /* 0x00000050082c723c */ /* 0x050ff00000041848 */
[C---:B------:R-:W-:Y:S01]  /*46f0*/  HMMA.16816.F32.BF16 R52, R8.reuse, R82, R52 ;  /* 0x000000520834723c */ /* 0x040fe20000041834 */
[----:B------:R-:W4:Y:S07]  /*4700*/  LDSM.16.M88.4 R80, [R2+0x3800] ;  /* 0x003800000250783b */ /* 0x000f2e0000000200 */
[C---:B-1----:R-:W-:Y:S08]  /*4710*/  HMMA.16816.F32.BF16 R72, R8.reuse, R34, R60 ;  /* 0x000000220848723c */ /* 0x042ff0000004183c */
[C---:B------:R-:W-:Y:S08]  /*4720*/  HMMA.16816.F32.BF16 R68, R8.reuse, R32, R68 ;  /* 0x000000200844723c */ /* 0x040ff00000041844 */
[C---:B--2---:R-:W-:Y:S08]  /*4730*/  HMMA.16816.F32.BF16 R64, R8.reuse, R28, R56 ;  /* 0x0000001c0840723c */ /* 0x044ff00000041838 */
[----:B------:R-:W-:Y:S01]  /*4740*/  HMMA.16816.F32.BF16 R60, R8, R30, R16 ;  /* 0x0000001e083c723c */ /* 0x000fe20000041810 */
[----:B------:R-:W-:Y:S07]  /*4750*/  LDSM.16.M88.4 R16, [R164+0x8000] ;  /* 0x00800000a410783b */ /* 0x000fee0000000200 */
[C---:B-----5:R-:W-:Y:S01]  /*4760*/  HMMA.16816.F32.BF16 R8, R4.reuse, R36, R12 ;  /* 0x000000240408723c */ /* 0x060fe2000004180c */
[----:B------:R-:W-:Y:S07]  /*4770*/  LDSM.16.M88.4 R12, [R165+0x8000] ;  /* 0x00800000a50c783b */ /* 0x000fee0000000200 */
[C---:B------:R-:W-:Y:S01]  /*4780*/  HMMA.16816.F32.BF16 R28, R4.reuse, R38, R40 ;  /* 0x00000026041c723c */ /* 0x040fe20000041828 */
[----:B------:R-:W-:Y:S07]  /*4790*/  LDSM.16.M88.4 R40, [R0+0x2800] ;  /* 0x002800000028783b */ /* 0x000fee0000000200 */
[C---:B------:R-:W-:Y:S08]  /*47a0*/  HMMA.16816.F32.BF16 R36, R4.reuse, R48, R44 ;  /* 0x000000300424723c */ /* 0x040ff0000004182c */
[----:B------:R-:W-:Y:S01]  /*47b0*/  HMMA.16816.F32.BF16 R32, R4, R50, R52 ;  /* 0x000000320420723c */ /* 0x000fe20000041834 */
[----:B------:R-:W1:Y:S04]  /*47c0*/  LDSM.16.M88.4 R48, [R170+0x4000] ;  /* 0x00400000aa30783b */ /* 0x000e680000000200 */
[----:B------:R-:W2:Y:S03]  /*47d0*/  LDSM.16.M88.4 R52, [R0+0x3000] ;  /* 0x003000000034783b */ /* 0x000ea60000000200 */
[----:B---3--:R-:W-:Y:S08]  /*47e0*/  HMMA.16816.F32.BF16 R8, R20, R84, R8 ;  /* 0x000000541408723c */ /* 0x008ff00000041808 */
[C---:B------:R-:W-:Y:S08]  /*47f0*/  HMMA.16816.F32.BF16 R44, R4.reuse, R76, R68 ;  /* 0x0000004c042c723c */ /* 0x040ff00000041844 */
[C---:B------:R-:W-:Y:S01]  /*4800*/  HMMA.16816.F32.BF16 R56, R4.reuse, R78, R72 ;  /* 0x0000004e0438723c */ /* 0x040fe20000041848 */
[----:B------:R-:W3:Y:S07]  /*4810*/  LDSM.16.M88.4 R72, [R24+0x4000] ;  /* 0x004000001848783b */ /* 0x000eee0000000200 */
[C---:B----4-:R-:W-:Y:S01]  /*4820*/  HMMA.16816.F32.BF16 R68, R4.reuse, R80, R64 ;  /* 0x000000500444723c */ /* 0x050fe20000041840 */
[----:B------:R-:W4:Y:S07]  /*4830*/  LDSM.16.M88.4 R64, [R0+0x3800] ;  /* 0x003800000040783b */ /* 0x000f2e0000000200 */
[----:B------:R-:W-:Y:S08]  /*4840*/  HMMA.16816.F32.BF16 R80, R4, R82, R60 ;  /* 0x000000520450723c */ /* 0x000ff0000004183c */
[----:B------:R-:W-:Y:S08]  /*4850*/  HMMA.16816.F32.BF16 R28, R20, R86, R28 ;  /* 0x00000056141c723c */ /* 0x000ff0000004181c */
[----:B-1----:R-:W-:Y:S01]  /*4860*/  HMMA.16816.F32.BF16 R4, R16, R48, R8 ;  /* 0x000000301004723c */ /* 0x002fe20000041808 */
[----:B------:R-:W-:Y:S07]  /*4870*/  LDSM.16.M88.4 R8, [R167+0x8000] ;  /* 0x00800000a708783b */ /* 0x000fee0000000200 */
[C---:B--2---:R-:W-:Y:S01]  /*4880*/  HMMA.16816.F32.BF16 R60, R20.reuse, R52, R44 ;  /* 0x00000034143c723c */ /* 0x044fe2000004182c */
[----:B------:R-:W1:Y:S07]  /*4890*/  LDSM.16.M88.4 R44, [R2+0x4000] ;  /* 0x00400000022c783b */ /* 0x000e6e0000000200 */
[C---:B------:R-:W-:Y:S08]  /*48a0*/  HMMA.16816.F32.BF16 R36, R20.reuse, R40, R36 ;  /* 0x000000281424723c */ /* 0x040ff00000041824 */
[----:B------:R-:W-:Y:S01]  /*48b0*/  HMMA.16816.F32.BF16 R76, R20, R42, R32 ;  /* 0x0000002a144c723c */ /* 0x000fe20000041820 */
[----:B------:R-:W2:Y:S07]  /*48c0*/  LDSM.16.M88.4 R40, [R170+0x4800] ;  /* 0x00480000aa28783b */ /* 0x000eae0000000200 */
[----:B------:R-:W-:Y:S01]  /*48d0*/  HMMA.16816.F32.BF16 R28, R16, R50, R28 ;  /* 0x00000032101c723c */ /* 0x000fe2000004181c */
[----:B------:R-:W-:Y:S07]  /*48e0*/  LDSM.16.M88.4 R48, [R24+0x4800] ;  /* 0x004800001830783b */ /* 0x000fee0000000200 */
[----:B---3--:R-:W-:Y:S01]  /*48f0*/  HMMA.16816.F32.BF16 R32, R12, R72, R4 ;  /* 0x000000480c20723c */ /* 0x008fe20000041804 */
[----:B------:R-:W-:Y:S07]  /*4900*/  LDSM.16.M88.4 R4, [R166+0x8000] ;  /* 0x00800000a604783b */ /* 0x000fee0000000200 */
[C---:B------:R-:W-:Y:S01]  /*4910*/  HMMA.16816.F32.BF16 R84, R20.reuse, R54, R56 ;  /* 0x000000361454723c */ /* 0x040fe20000041838 */
[----:B------:R-:W3:Y:S04]  /*4920*/  LDSM.16.M88.4 R52, [R170+0x5000] ;  /* 0x00500000aa34783b */ /* 0x000ee80000000200 */
[----:B------:R-:W-:Y:S03]  /*4930*/  LDSM.16.M88.4 R56, [R24+0x5000] ;  /* 0x005000001838783b */ /* 0x000fe60000000200 */
[C---:B----4-:R-:W-:Y:S01]  /*4940*/  HMMA.16816.F32.BF16 R88, R20.reuse, R64, R68 ;  /* 0x000000401458723c */ /* 0x050fe20000041844 */
[----:B------:R-:W4:Y:S07]  /*4950*/  LDSM.16.M88.4 R68, [R0+0x4000] ;  /* 0x004000000044783b */ /* 0x000f2e0000000200 */
[----:B------:R-:W-:Y:S08]  /*4960*/  HMMA.16816.F32.BF16 R80, R20, R66, R80 ;  /* 0x000000421450723c */ /* 0x000ff00000041850 */
[----:B------:R-:W-:Y:S08]  /*4970*/  HMMA.16816.F32.BF16 R28, R12, R74, R28 ;  /* 0x0000004a0c1c723c */ /* 0x000ff0000004181c */
[----:B-1----:R-:W-:Y:S08]  /*4980*/  HMMA.16816.F32.BF16 R20, R8, R44, R32 ;  /* 0x0000002c0814723c */ /* 0x002ff00000041820 */
[C---:B--2---:R-:W-:Y:S08]  /*4990*/  HMMA.16816.F32.BF16 R36, R16.reuse, R40, R36 ;  /* 0x000000281024723c */ /* 0x044ff00000041824 */
[C---:B------:R-:W-:Y:S01]  /*49a0*/  HMMA.16816.F32.BF16 R40, R16.reuse, R42, R76 ;  /* 0x0000002a1028723c */ /* 0x040fe2000004184c */
[----:B------:R-:W1:Y:S07]  /*49b0*/  LDSM.16.M88.4 R76, [R170+0x5800] ;  /* 0x00580000aa4c783b */ /* 0x000e6e0000000200 */
[----:B---3--:R-:W-:Y:S01]  /*49c0*/  HMMA.16816.F32.BF16 R72, R16, R52, R60 ;  /* 0x000000341048723c */ /* 0x008fe2000004183c */
[----:B------:R-:W2:Y:S07]  /*49d0*/  LDSM.16.M88.4 R60, [R2+0x4800] ;  /* 0x00480000023c783b */ /* 0x000eae0000000200 */
[----:B------:R-:W-:Y:S01]  /*49e0*/  HMMA.16816.F32.BF16 R32, R8, R46, R28 ;  /* 0x0000002e0820723c */ /* 0x000fe2000004181c */
[----:B------:R-:W3:Y:S07]  /*49f0*/  LDSM.16.M88.4 R44, [R0+0x4800] ;  /* 0x00480000002c783b */ /* 0x000eee0000000200 */
[----:B----4-:R-:W-:Y:S08]  /*4a00*/  HMMA.16816.F32.BF16 R28, R4, R68, R20 ;  /* 0x00000044041c723c */ /* 0x010ff00000041814 */
[C---:B------:R-:W-:Y:S08]  /*4a10*/  HMMA.16816.F32.BF16 R20, R12.reuse, R48, R36 ;  /* 0x000000300c14723c */ /* 0x040ff00000041824 */
[----:B------:R-:W-:Y:S01]  /*4a20*/  HMMA.16816.F32.BF16 R36, R12, R50, R40 ;  /* 0x000000320c24723c */ /* 0x000fe20000041828 */
[----:B------:R-:W4:Y:S07]  /*4a30*/  LDSM.16.M88.4 R48, [R2+0x5000] ;  /* 0x005000000230783b */ /* 0x000f2e0000000200 */
[----:B------:R-:W-:Y:S01]  /*4a40*/  HMMA.16816.F32.BF16 R52, R16, R54, R84 ;  /* 0x000000361034723c */ /* 0x000fe20000041854 */
[----:B------:R-:W-:-:S07]  /*4a50*/  FMUL.FTZ R3, R28, c[0x0][0x320] ;  /* 0x0000c8001c037a20 */ /* 0x000fce0000410000 */
[----:B------:R-:W-:Y:S01]  /*4a60*/  HMMA.16816.F32.BF16 R40, R4, R70, R32 ;  /* 0x000000460428723c */ /* 0x000fe20000041820 */
[----:B------:R5:W3:Y:S07]  /*4a70*/  MUFU.TANH R71, R3 ;  /* 0x0000000300477308 */ /* 0x000aee0000002400 */
[----:B-1----:R-:W-:Y:S08]  /*4a80*/  HMMA.16816.F32.BF16 R64, R16, R76, R88 ;  /* 0x0000004c1040723c */ /* 0x002ff00000041858 */
[----:B--2---:R-:W-:Y:S01]  /*4a90*/  HMMA.16816.F32.BF16 R20, R8, R60, R20 ;  /* 0x0000003c0814723c */ /* 0x004fe20000041814 */
[----:B-----5:R-:W-:-:S04]  /*4aa0*/  FMUL.FTZ R3, R29, c[0x0][0x320] ;  /* 0x0000c8001d037a20 */ /* 0x020fc80000410000 */
[----:B------:R1:W2:Y:S03]  /*4ab0*/  MUFU.TANH R70, R3 ;  /* 0x0000000300467308 */ /* 0x0002a60000002400 */
[----:B------:R-:W-:Y:S08]  /*4ac0*/  HMMA.16816.F32.BF16 R32, R12, R56, R72 ;  /* 0x000000380c20723c */ /* 0x000ff00000041848 */
[----:B------:R-:W-:Y:S01]  /*4ad0*/  HMMA.16816.F32.BF16 R16, R16, R78, R80 ;  /* 0x0000004e1010723c */ /* 0x000fe20000041850 */
[----:B-1----:R-:W-:-:S07]  /*4ae0*/  FMUL.FTZ R3, R30, c[0x0][0x320] ;  /* 0x0000c8001e037a20 */ /* 0x002fce0000410000 */
[----:B---3--:R-:W-:Y:S01]  /*4af0*/  HMMA.16816.F32.BF16 R20, R4, R44, R20 ;  /* 0x0000002c0414723c */ /* 0x008fe20000041814 */
[----:B------:R1:W3:Y:S07]  /*4b00*/  MUFU.TANH R76, R3 ;  /* 0x00000003004c7308 */ /* 0x0002ee0000002400 */
[----:B----4-:R-:W-:Y:S01]  /*4b10*/  HMMA.16816.F32.BF16 R32, R8, R48, R32 ;  /* 0x000000300820723c */ /* 0x010fe20000041820 */
[----:B-1----:R-:W-:-:S07]  /*4b20*/  FMUL.FTZ R3, R31, c[0x0][0x320] ;  /* 0x0000c8001f037a20 */ /* 0x002fce0000410000 */
[----:B------:R-:W-:Y:S01]  /*4b30*/  HMMA.16816.F32.BF16 R28, R8, R62, R36 ;  /* 0x0000003e081c723c */ /* 0x000fe20000041824 */
[----:B------:R-:W1:Y:S01]  /*4b40*/  LDSM.16.M88.4 R60, [R24+0x5800] ;  /* 0x00580000183c783b */ /* 0x000e620000000200 */
[----:B------:R4:W1:Y:S06]  /*4b50*/  MUFU.TANH R74, R3 ;  /* 0x00000003004a7308 */ /* 0x00086c0000002400 */
[----:B------:R-:W-:Y:S01]  /*4b60*/  HMMA.16816.F32.BF16 R36, R12, R58, R52 ;  /* 0x0000003a0c24723c */ /* 0x000fe20000041834 */
[----:B------:R-:W5:Y:S01]  /*4b70*/  LDSM.16.M88.4 R52, [R0+0x5000] ;  /* 0x005000000034783b */ /* 0x000f620000000200 */
[----:B----4-:R-:W-:-:S04]  /*4b80*/  FMUL.FTZ R3, R40, c[0x0][0x320] ;  /* 0x0000c80028037a20 */ /* 0x010fc80000410000 */
[----:B------:R4:W1:Y:S02]  /*4b90*/  MUFU.TANH R69, R3 ;  /* 0x0000000300457308 */ /* 0x0008640000002400 */
[----:B----4-:R-:W-:Y:S01]  /*4ba0*/  FMUL.FTZ R3, R41, c[0x0][0x320] ;  /* 0x0000c80029037a20 */ /* 0x010fe20000410000 */
[----:B-1----:R-:W-:Y:S05]  /*4bb0*/  HMMA.16816.F32.BF16 R24, R12, R60, R64 ;  /* 0x0000003c0c18723c */ /* 0x002fea0000041840 */
[----:B------:R1:W4:Y:S03]  /*4bc0*/  MUFU.TANH R68, R3 ;  /* 0x0000000300447308 */ /* 0x0003260000002400 */
[----:B-----5:R-:W-:Y:S08]  /*4bd0*/  HMMA.16816.F32.BF16 R32, R4, R52, R32 ;  /* 0x000000340420723c */ /* 0x020ff00000041820 */
[----:B------:R-:W-:Y:S01]  /*4be0*/  HMMA.16816.F32.BF16 R16, R12, R62, R16 ;  /* 0x0000003e0c10723c */ /* 0x000fe20000041810 */
[----:B-1----:R-:W-:-:S04]  /*4bf0*/  FMUL.FTZ R3, R42, c[0x0][0x320] ;  /* 0x0000c8002a037a20 */ /* 0x002fc80000410000 */
[----:B------:R1:W1:Y:S02]  /*4c00*/  MUFU.TANH R59, R3 ;  /* 0x00000003003b7308 */ /* 0x0002640000002400 */
[----:B-1----:R-:W-:Y:S02]  /*4c10*/  FMUL.FTZ R3, R43, c[0x0][0x320] ;  /* 0x0000c8002b037a20 */ /* 0x002fe40000410000 */
[----:B------:R-:W-:Y:S01]  /*4c20*/  HMMA.16816.F32.BF16 R40, R4, R46, R28 ;  /* 0x0000002e0428723c */ /* 0x000fe2000004181c */
[----:B------:R1:W5:Y:S03]  /*4c30*/  LDSM.16.M88.4 R44, [R2+0x5800] ;  /* 0x00580000022c783b */ /* 0x0003660000000200 */
[----:B------:R-:W1:Y:S04]  /*4c40*/  MUFU.TANH R58, R3 ;  /* 0x00000003003a7308 */ /* 0x000e680000002400 */
[----:B------:R-:W-:Y:S01]  /*4c50*/  HMMA.16816.F32.BF16 R28, R8, R50, R36 ;  /* 0x00000032081c723c */ /* 0x000fe20000041824 */
[----:B------:R2:W3:Y:S01]  /*4c60*/  LDSM.16.M88.4 R36, [R0+0x5800] ;  /* 0x005800000024783b */ /* 0x0004e20000000200 */
[----:B-1----:R-:W-:-:S04]  /*4c70*/  FMUL.FTZ R2, R20, c[0x0][0x320] ;  /* 0x0000c80014027a20 */ /* 0x002fc80000410000 */
[----:B------:R1:W1:Y:S10]  /*4c80*/  MUFU.TANH R56, R2 ;  /* 0x0000000200387308 */ /* 0x0002740000002400 */
[----:B--2---:R-:W-:-:S04]  /*4c90*/  FMUL.FTZ R0, R40, c[0x0][0x320] ;  /* 0x0000c80028007a20 */ /* 0x004fc80000410000 */
[----:B------:R2:W2:Y:S01]  /*4ca0*/  MUFU.TANH R48, R0 ;  /* 0x0000000000307308 */ /* 0x0004a20000002400 */
[----:B-----5:R-:W-:Y:S01]  /*4cb0*/  HMMA.16816.F32.BF16 R12, R8, R44, R24 ;  /* 0x0000002c080c723c */ /* 0x020fe20000041818 */
[----:B-1----:R-:W-:-:S06]  /*4cc0*/  FMUL.FTZ R2, R21, c[0x0][0x320] ;  /* 0x0000c80015027a20 */ /* 0x002fcc0000410000 */
[----:B------:R1:W1:Y:S01]  /*4cd0*/  MUFU.TANH R49, R2 ;  /* 0x0000000200317308 */ /* 0x0002620000002400 */
[----:B------:R-:W-:Y:S01]  /*4ce0*/  HMMA.16816.F32.BF16 R8, R8, R46, R16 ;  /* 0x0000002e0808723c */ /* 0x000fe20000041810 */
[----:B--2---:R-:W-:-:S06]  /*4cf0*/  FMUL.FTZ R0, R41, c[0x0][0x320] ;  /* 0x0000c80029007a20 */ /* 0x004fcc0000410000 */
[----:B------:R2:W2:Y:S01]  /*4d00*/  MUFU.TANH R41, R0 ;  /* 0x0000000000297308 */ /* 0x0004a20000002400 */
[----:B-1----:R-:W-:-:S08]  /*4d10*/  FMUL.FTZ R2, R22, c[0x0][0x320] ;  /* 0x0000c80016027a20 */ /* 0x002fd00000410000 */
[----:B---3--:R-:W-:Y:S01]  /*4d20*/  HMMA.16816.F32.BF16 R12, R4, R36, R12 ;  /* 0x00000024040c723c */ /* 0x008fe2000004180c */
[----:B------:R1:W3:Y:S01]  /*4d30*/  MUFU.TANH R57, R2 ;  /* 0x0000000200397308 */ /* 0x0002e20000002400 */
[----:B--2---:R-:W-:-:S06]  /*4d40*/  FMUL.FTZ R0, R42, c[0x0][0x320] ;  /* 0x0000c8002a007a20 */ /* 0x004fcc0000410000 */
[----:B------:R-:W-:Y:S01]  /*4d50*/  HMMA.16816.F32.BF16 R8, R4, R38, R8 ;  /* 0x000000260408723c */ /* 0x000fe20000041808 */
[----:B------:R2:W2:Y:S01]  /*4d60*/  MUFU.TANH R42, R0 ;  /* 0x00000000002a7308 */ /* 0x0004a20000002400 */
[----:B-1----:R-:W-:-:S06]  /*4d70*/  FMUL.FTZ R2, R23, c[0x0][0x320] ;  /* 0x0000c80017027a20 */ /* 0x002fcc0000410000 */
[----:B------:R-:W-:Y:S01]  /*4d80*/  HMMA.16816.F32.BF16 R20, R4, R54, R28 ;  /* 0x000000360414723c */ /* 0x000fe2000004181c */
[----:B------:R-:W1:Y:S07]  /*4d90*/  MUFU.TANH R50, R2 ;  /* 0x0000000200327308 */ /* 0x000e6e0000002400 */
[----:B------:R-:W-:Y:S02]  /*4da0*/  FMUL.FTZ R3, R14, c[0x0][0x320] ;  /* 0x0000c8000e037a20 */ /* 0x000fe40000410000 */
[----:B--2---:R-:W-:-:S04]  /*4db0*/  FMUL.FTZ R0, R43, c[0x0][0x320] ;  /* 0x0000c8002b007a20 */ /* 0x004fc80000410000 */
[----:B------:R2:W1:Y:S08]  /*4dc0*/  MUFU.TANH R40, R0 ;  /* 0x0000000000287308 */ /* 0x0004700000002400 */
[----:B------:R-:W1:Y:S01]  /*4dd0*/  MUFU.TANH R19, R3 ;  /* 0x0000000300137308 */ /* 0x000e620000002400 */
[----:B--2---:R-:W-:-:S07]  /*4de0*/  FMUL.FTZ R0, R32, c[0x0][0x320] ;  /* 0x0000c80020007a20 */ /* 0x004fce0000410000 */
[----:B------:R2:W1:Y:S02]  /*4df0*/  MUFU.TANH R31, R0 ;  /* 0x00000000001f7308 */ /* 0x0004640000002400 */
[----:B--2---:R-:W-:-:S06]  /*4e00*/  FMUL.FTZ R0, R33, c[0x0][0x320] ;  /* 0x0000c80021007a20 */ /* 0x004fcc0000410000 */
        /* <DEDUP_REMOVED lines=17> */
[----:B--2---:R-:W-:-:S04]  /*4f20*/  IADD3 R0, R212, R203, RZ ;  /* 0x000000cbd4007210 */ /* 0x004fc80007ffe0ff */
[----:B------:R-:W-:Y:S01]  /*4f30*/  MOV R4, R0 ;  /* 0x0000000000047202 */ /* 0x000fe20000000f00 */
[----:B------:R-:W-:-:S04]  /*4f40*/  @P0 IMAD.HI.U32 R2, R0, c[0x0][0x2c8], RZ ;  /* 0x0000b20000020a27 */ /* 0x000fc800078e00ff */
[----:B------:R-:W-:Y:S01]  /*4f50*/  FMUL.FTZ R0, R15, c[0x0][0x320] ;  /* 0x0000c8000f007a20 */ /* 0x000fe20000410000 */
[----:B------:R-:W-:Y:S01]  /*4f60*/  @P0 SHF.R.U32.HI R4, RZ, c[0x0][0x2cc], R2 ;  /* 0x0000b300ff040a19 */ /* 0x000fe20000011602 */
[----:B------:R-:W-:Y:S02]  /*4f70*/  FMUL.FTZ R2, R10, c[0x0][0x320] ;  /* 0x0000c8000a027a20 */ /* 0x000fe40000410000 */
[----:B------:R2:W1:Y:S02]  /*4f80*/  MUFU.TANH R18, R0 ;  /* 0x0000000000127308 */ /* 0x0004640000002400 */
[----:B------:R-:W5:Y:S06]  /*4f90*/  SHFL.IDX PT, R3, R4, RZ, 0x1c1f ;  /* 0x001c1fff04037589 */ /* 0x000f6c00000e0000 */
[----:B------:R1:W1:Y:S01]  /*4fa0*/  MUFU.TANH R10, R2 ;  /* 0x00000002000a7308 */ /* 0x0002620000002400 */
[----:B--2---:R-:W-:Y:S01]  /*4fb0*/  FMUL.FTZ R0, R8, c[0x0][0x320] ;  /* 0x0000c80008007a20 */ /* 0x004fe20000410000 */
[----:B------:R-:W-:-:S06]  /*4fc0*/  IADD3 R8, -R191, R92, RZ ;  /* 0x0000005cbf087210 */ /* 0x000fcc0007ffe1ff */
[----:B------:R2:W2:Y:S01]  /*4fd0*/  MUFU.TANH R12, R0 ;  /* 0x00000000000c7308 */ /* 0x0004a20000002400 */
[----:B-1----:R-:W-:-:S07]  /*4fe0*/  FMUL.FTZ R2, R11, c[0x0][0x320] ;  /* 0x0000c8000b027a20 */ /* 0x002fce0000410000 */
[----:B------:R-:W1:Y:S01]  /*4ff0*/  MUFU.TANH R28, R2 ;  /* 0x00000002001c7308 */ /* 0x000e620000002400 */
[----:B--2---:R-:W-:-:S07]  /*5000*/  FMUL.FTZ R0, R9, c[0x0][0x320] ;  /* 0x0000c80009007a20 */ /* 0x004fce0000410000 */
[----:B------:R2:W1:Y:S02]  /*5010*/  MUFU.TANH R9, R0 ;  /* 0x0000000000097308 */ /* 0x0004640000002400 */
[----:B--2---:R-:W-:-:S04]  /*5020*/  IADD3 R0, R189, 0x1, -R178 ;  /* 0x00000001bd007810 */ /* 0x004fc80007ffe8b2 */
[----:B------:R-:W-:-:S04]  /*5030*/  IADD3 R0, -R190, R0, -R191 ;  /* 0x00000000be007210 */ /* 0x000fc80007ffe9bf */
[C---:B------:R-:W-:Y:S02]  /*5040*/  IADD3 R6, R0.reuse, c[0x0][0x328], RZ ;  /* 0x0000ca0000067a10 */ /* 0x040fe40007ffe0ff */
[----:B------:R-:W-:Y:S02]  /*5050*/  IADD3 R7, R0, UR4, RZ ;  /* 0x0000000400077c10 */ /* 0x000fe4000fffe0ff */
[-C--:B-----5:R-:W-:Y:S02]  /*5060*/  IADD3 R2, R6, R3.reuse, RZ ;  /* 0x0000000306027210 */ /* 0x0a0fe40007ffe0ff */
[----:B------:R-:W-:Y:S02]  /*5070*/  IADD3 R0, R7, R3, RZ ;  /* 0x0000000307007210 */ /* 0x000fe40007ffe0ff */
[----:B------:R-:W-:Y:S01]  /*5080*/  IMNMX R2, R8, R2, PT ;  /* 0x0000000208027217 */ /* 0x000fe20003800200 */
[----:B------:R-:W-:Y:S05]  /*5090*/  @!P4 BRA `(.L_x_2057) ;  /* 0x000001500000c947 */ /* 0x000fea0003800000 */
[----:B-1-34-:R-:W-:Y:S01]  /*50a0*/  IADD3 R3, -R190, R189, R3 ;  /* 0x000000bdbe037210 */ /* 0x01afe20007ffe103 */
        /* <DEDUP_REMOVED lines=10> */
.L_x_2059:
[----:B------:R-:W-:-:S04]  /*5150*/  MOV R5, 0x1 ;  /* 0x0000000100057802 */ /* 0x000fc80000000f00 */
[----:B------:R-:W-:-:S13]  /*5160*/  ISETP.NE.AND P0, PT, R5, c[0x0][0x32c], PT ;  /* 0x0000cb0005007a0c */ /* 0x000fda0003f05270 */
[----:B------:R-:W-:-:S05]  /*5170*/  @P0 IMAD.HI.U32 R5, R3, c[0x0][0x330], RZ ;  /* 0x0000cc0003050a27 */ /* 0x000fca00078e00ff */
[----:B------:R-:W-:Y:S02]  /*5180*/  @P0 SHF.R.U32.HI R3, RZ, c[0x0][0x334], R5 ;  /* 0x0000cd00ff030a19 */ /* 0x000fe40000011605 */
.L_x_2060:
[----:B------:R-:W-:Y:S05]  /*5190*/  BSYNC B0 ;  /* 0x0000000000007941 */ /* 0x000fea0003800000 */
.L_x_2058:
[----:B------:R-:W-:-:S04]  /*51a0*/  IMAD R3, R3, c[0x0][0x32c], -R178 ;  /* 0x0000cb0003037a24 */ /* 0x000fc800078e0ab2 */
[----:B------:R-:W-:-:S05]  /*51b0*/  IMAD.IADD R3, R3, 0x1, -R191 ;  /* 0x0000000103037824 */ /* 0x000fca00078e0abf */
[----:B------:R-:W-:Y:S02]  /*51c0*/  IADD3 R5, R3, c[0x0][0x32c], RZ ;  /* 0x0000cb0003057a10 */ /* 0x000fe40007ffe0ff */
[----:B------:R-:W-:Y:S02]  /*51d0*/  IMNMX R0, R0, R3, !PT ;  /* 0x0000000300007217 */ /* 0x000fe40007800200 */
[----:B------:R-:W-:Y:S02]  /*51e0*/  IMNMX R2, R2, R5, PT ;  /* 0x0000000502027217 */ /* 0x000fe40003800200 */
.L_x_2057:
[----:B-1-34-:R-:W-:Y:S01]  /*51f0*/  ISETP.GT.AND P3, PT, R181, RZ, PT ;  /* 0x000000ffb500720c */ /* 0x01afe20003f64270 */
[----:B------:R-:W1:Y:S03]  /*5200*/  SHFL.IDX PT, R3, R4, 0x1, 0x1c1f ;  /* 0x003c1f0004037f89 */ /* 0x000e6600000e0000 */
        /* <DEDUP_REMOVED lines=46> */
[----:B-1----:R-:W-:-:S03]  /*54f0*/  IMAD.IADD R0, R7, 0x1, R3 ;  /* 0x0000000107007824 */ /* 0x002fc600078e0203 */
[----:B------:R-:W-:Y:S01]  /*5500*/  ISETP.LT.OR P0, PT, R2, 0x3a, P0 ;  /* 0x0000003a0200780c */ /* 0x000fe20000701670 */
[----:B------:R-:W-:-:S03]  /*5510*/  IMAD.IADD R2, R6, 0x1, R3 ;  /* 0x0000000106027824 */ /* 0x000fc600078e0203 */
[----:B------:R-:W-:Y:S02]  /*5520*/  FSEL R75, R9, -INF , !P0 ;  /* 0xff800000094b7808 */ /* 0x000fe40004000000 */
        /* <DEDUP_REMOVED lines=13> */
.L_x_2063:
[----:B------:R-:W-:-:S04]  /*5600*/  MOV R4, 0x1 ;  /* 0x0000000100047802 */ /* 0x000fc80000000f00 */
[----:B------:R-:W-:-:S13]  /*5610*/  ISETP.NE.AND P0, PT, R4, c[0x0][0x32c], PT ;  /* 0x0000cb0004007a0c */ /* 0x000fda0003f05270 */
[----:B------:R-:W-:-:S05]  /*5620*/  @P0 IMAD.HI.U32 R4, R3, c[0x0][0x330], RZ ;  /* 0x0000cc0003040a27 */ /* 0x000fca00078e00ff */
[----:B------:R-:W-:Y:S02]  /*5630*/  @P0 SHF.R.U32.HI R3, RZ, c[0x0][0x334], R4 ;  /* 0x0000cd00ff030a19 */ /* 0x000fe40000011604 */
.L_x_2064:
[----:B------:R-:W-:Y:S05]  /*5640*/  BSYNC B0 ;  /* 0x0000000000007941 */ /* 0x000fea0003800000 */
.L_x_2062:
[----:B------:R-:W-:-:S04]  /*5650*/  IMAD R3, R3, c[0x0][0x32c], -R178 ;  /* 0x0000cb0003037a24 */ /* 0x000fc800078e0ab2 */
[----:B------:R-:W-:-:S05]  /*5660*/  IMAD.IADD R3, R3, 0x1, -R191 ;  /* 0x0000000103037824 */ /* 0x000fca00078e0abf */
[----:B------:R-:W-:Y:S02]  /*5670*/  IADD3 R4, R3, c[0x0][0x32c], RZ ;  /* 0x0000cb0003047a10 */ /* 0x000fe40007ffe0ff */
[----:B------:R-:W-:Y:S02]  /*5680*/  IMNMX R0, R0, R3, !PT ;  /* 0x0000000300007217 */ /* 0x000fe40007800200 */
[----:B------:R-:W-:Y:S02]  /*5690*/  IMNMX R2, R2, R4, PT ;  /* 0x0000000402027217 */ /* 0x000fe40003800200 */
.L_x_2061:
[----:B------:R-:W-:Y:S01]  /*56a0*/  ISETP.GT.AND P0, PT, R0, 0x1, P3 ;  /* 0x000000010000780c */ /* 0x000fe20001f04270 */
[----:B------:R-:W2:Y:S01]  /*56b0*/  LDL R92, [R1+0x4] ;  /* 0x00000400015c7983 */ /* 0x000ea20000100800 */
[----:B------:R-:W-:Y:S01]  /*56c0*/  FMNMX.FTZ R3, R11, R14, !PT ;  /* 0x0000000e0b037209 */ /* 0x000fe20007810000 */
[----:B------:R-:W-:-:S04]  /*56d0*/  DEPBAR.LE SB0, 0x2 ;  /* 0x000080800000791a */ /* 0x000fc80000000000 */
[----:B------:R-:W-:Y:S01]  /*56e0*/  BAR.SYNC.DEFER_BLOCKING 0x0 ;  /* 0x0000000000007b1d */ /* 0x000fe20000010000 */
[----:B------:R-:W-:Y:S02]  /*56f0*/  ISETP.LT.OR P0, PT, R2, 0x2, P0 ;  /* 0x000000020200780c */ /* 0x000fe40000701670 */
[----:B------:R-:W-:Y:S02]  /*5700*/  FMNMX.FTZ R3, R15, R3, !PT ;  /* 0x000000030f037209 */ /* 0x000fe40007810000 */
[----:B------:R-:W-:Y:S01]  /*5710*/  FSEL R7, R74, -INF , !P0 ;  /* 0xff8000004a077808 */ /* 0x000fe20004000000 */
[----:B------:R-:W-:Y:S01]  /*5720*/  BSSY B0, `(.L_x_2065) ;  /* 0x00001af000007945 */ /* 0x000fe20003800000 */
        /* <DEDUP_REMOVED lines=8> */
[----:B------:R-:W-:Y:S01]  /*57b0*/  FMNMX.FTZ R3, R23, R3, !PT ;  /* 0x0000000317037209 */ /* 0x000fe20007810000 */
[----:B------:R-:W-:Y:S01]  /*57c0*/  LDSM.16.MT88.4 R36, [R172] ;  /* 0x00000000ac24783b */ /* 0x000fe20000004200 */
[----:B------:R-:W-:-:S02]  /*57d0*/  FSEL R9, R58, -INF , !P0 ;  /* 0xff8000003a097808 */ /* 0x000fc40004000000 */
[----:B------:R-:W-:Y:S01]  /*57e0*/  ISETP.GT.AND P0, PT, R0, 0x10, P3 ;  /* 0x000000100000780c */ /* 0x000fe20001f04270 */
[----:B------:R-:W-:Y:S01]  /*57f0*/  LDSM.16.MT88.4 R60, [R171+0x2000] ;  /* 0x00200000ab3c783b */ /* 0x000fe20000004200 */
[----:B------:R-:W-:Y:S02]  /*5800*/  FMNMX.FTZ R3, R25, R3, !PT ;  /* 0x0000000319037209 */ /* 0x000fe40007810000 */
[----:B------:R-:W-:Y:S02]  /*5810*/  ISETP.LT.OR P0, PT, R2, 0x11, P0 ;  /* 0x000000110200780c */ /* 0x000fe40000701670 */
[----:B------:R-:W-:Y:S02]  /*5820*/  FMNMX.FTZ R3, R73, R3, !PT ;  /* 0x0000000349037209 */ /* 0x000fe40007810000 */
[----:B------:R-:W-:Y:S02]  /*5830*/  FSEL R16, R57, -INF , !P0 ;  /* 0xff80000039107808 */ /* 0x000fe40004000000 */
[----:B------:R-:W-:Y:S01]  /*5840*/  ISETP.GT.AND P0, PT, R0, 0x11, P3 ;  /* 0x000000110000780c */ /* 0x000fe20001f04270 */
[----:B------:R-:W-:Y:S01]  /*5850*/  LDSM.16.MT88.4 R56, [R220+0x2000] ;  /* 0x00200000dc38783b */ /* 0x000fe20000004200 */
        /* <DEDUP_REMOVED lines=14> */
[----:B------:R-:W-:Y:S01]  /*5940*/  ISETP.GT.AND P0, PT, R0, 0x20, P3 ;  /* 0x000000200000780c */ /* 0x000fe20001f04270 */
[----:B------:R-:W-:Y:S01]  /*5950*/  LDSM.16.MT88.4 R40, [R172+0x800] ;  /* 0x00080000ac28783b */ /* 0x000fe20000004200 */
[----:B------:R-:W-:Y:S02]  /*5960*/  FMNMX.FTZ R3, R75, R3, !PT ;  /* 0x000000034b037209 */ /* 0x000fe40007810000 */
[----:B------:R-:W-:-:S03]  /*5970*/  ISETP.LT.OR P0, PT, R2, 0x21, P0 ;  /* 0x000000210200780c */ /* 0x000fc60000701670 */
[----:B------:R-:W1:Y:S01]  /*5980*/  SHFL.BFLY PT, R5, R3, 0x2, 0x1f ;  /* 0x0c401f0003057f89 */ /* 0x000e6200000e0000 */
[----:B------:R-:W-:Y:S02]  /*5990*/  FSEL R66, R33, -INF , !P0 ;  /* 0xff80000021427808 */ /* 0x000fe40004000000 */
[----:B------:R-:W-:-:S04]  /*59a0*/  ISETP.GT.AND P0, PT, R0, 0x21, P3 ;  /* 0x000000210000780c */ /* 0x000fc80001f04270 */
[----:B------:R-:W-:-:S04]  /*59b0*/  ISETP.LT.OR P0, PT, R2, 0x22, P0 ;  /* 0x000000220200780c */ /* 0x000fc80000701670 */
[----:B------:R-:W-:Y:S02]  /*59c0*/  FSEL R67, R32, -INF , !P0 ;  /* 0xff80000020437808 */ /* 0x000fe40004000000 */
[----:B------:R-:W-:Y:S01]  /*59d0*/  ISETP.GT.AND P0, PT, R0, 0x28, P3 ;  /* 0x000000280000780c */ /* 0x000fe20001f04270 */
[----:B------:R-:W-:Y:S03]  /*59e0*/  LDSM.16.MT88.4 R32, [R171+0x800] ;  /* 0x00080000ab20783b */ /* 0x000fe60000004200 */
        /* <DEDUP_REMOVED lines=17> */
[----:B------:R-:W-:Y:S02]  /*5b00*/  ISETP.GT.AND P0, PT, R0, 0x39, P3 ;  /* 0x000000390000780c */ /* 0x000fe40001f04270 */
[----:B------:R-:W-:Y:S02]  /*5b10*/  FMNMX.FTZ R4, R6, R7, !PT ;  /* 0x0000000706047209 */ /* 0x000fe40007810000 */
[----:B------:R-:W-:Y:S02]  /*5b20*/  ISETP.LT.OR P0, PT, R2, 0x3a, P0 ;  /* 0x0000003a0200780c */ /* 0x000fe40000701670 */
[----:B------:R-:W-:Y:S02]  /*5b30*/  FMNMX.FTZ R4, R8, R4, !PT ;  /* 0x0000000408047209 */ /* 0x000fe40007810000 */
[----:B------:R-:W-:-:S02]  /*5b40*/  FSEL R161, R28, -INF , !P0 ;  /* 0xff8000001ca17808 */ /* 0x000fc40004000000 */
[----:B------:R-:W-:Y:S01]  /*5b50*/  FMNMX.FTZ R4, R9, R4, !PT ;  /* 0x0000000409047209 */ /* 0x000fe20007810000 */
[----:B------:R-:W-:Y:S03]  /*5b60*/  LDSM.16.MT88.4 R28, [R218+0x800] ;  /* 0x00080000da1c783b */ /* 0x000fe60000004200 */
        /* <DEDUP_REMOVED lines=14> */
[----:B------:R-:W3:Y:S01]  /*5c50*/  SHFL.BFLY PT, R3, R2, 0x2, 0x1f ;  /* 0x0c401f0002037f89 */ /* 0x000ee200000e0000 */
[----:B-1----:R-:W-:-:S04]  /*5c60*/  FMNMX.FTZ R101, R0, R4, !PT ;  /* 0x0000000400657209 */ /* 0x002fc80007810000 */
[C---:B------:R-:W-:Y:S01]  /*5c70*/  FSETP.NEU.FTZ.AND P0, PT, R101.reuse, -INF , PT ;  /* 0xff8000006500780b */ /* 0x040fe20003f1d000 */
[----:B------:R-:W-:Y:S01]  /*5c80*/  FMUL.FTZ R0, R101, c[0x0][0x2d0] ;  /* 0x0000b40065007a20 */ /* 0x000fe20000410000 */
[----:B---3--:R-:W-:-:S04]  /*5c90*/  FMNMX.FTZ R2, R2, R3, !PT ;  /* 0x0000000302027209 */ /* 0x008fc80007810000 */
[----:B------:R-:W-:Y:S01]  /*5ca0*/  FSEL R0, R0, RZ, P0 ;  /* 0x000000ff00007208 */ /* 0x000fe20000000000 */
[----:B------:R-:W1:Y:S04]  /*5cb0*/  SHFL.BFLY PT, R4, R2, 0x1, 0x1f ;  /* 0x0c201f0002047f89 */ /* 0x000e6800000e0000 */
[----:B------:R-:W-:-:S04]  /*5cc0*/  FFMA.FTZ R3, R11, c[0x0][0x2d0], -R0 ;  /* 0x0000b4000b037a23 */ /* 0x000fc80000010800 */
[----:B------:R3:W-:Y:S01]  /*5cd0*/  MUFU.EX2 R102, R3 ;  /* 0x0000000300667308 */ /* 0x0007e20000000800 */
[----:B-1----:R-:W-:Y:S01]  /*5ce0*/  FMNMX.FTZ R100, R2, R4, !PT ;  /* 0x0000000402647209 */ /* 0x002fe20007810000 */
[--C-:B------:R-:W-:Y:S02]  /*5cf0*/  FFMA.FTZ R2, R15, c[0x0][0x2d0], -R0.reuse ;  /* 0x0000b4000f027a23 */ /* 0x100fe40000010800 */
[----:B---3--:R-:W-:Y:S01]  /*5d00*/  FFMA.FTZ R3, R14, c[0x0][0x2d0], -R0 ;  /* 0x0000b4000e037a23 */ /* 0x008fe20000010800 */
[----:B------:R-:W-:-:S03]  /*5d10*/  FSETP.NEU.FTZ.AND P0, PT, R100, -INF , PT ;  /* 0xff8000006400780b */ /* 0x000fc60003f1d000 */
[----:B------:R1:W-:Y:S01]  /*5d20*/  MUFU.EX2 R156, R2 ;  /* 0x00000002009c7308 */ /* 0x0003e20000000800 */
[----:B------:R-:W3:Y:S07]  /*5d30*/  LDSM.16.MT88.4 R12, [R171] ;  /* 0x00000000ab0c783b */ /* 0x000eee0000004200 */
[----:B------:R4:W-:Y:S01]  /*5d40*/  MUFU.EX2 R74, R3 ;  /* 0x00000003004a7308 */ /* 0x0009e20000000800 */
[----:B-1----:R-:W-:-:S05]  /*5d50*/  FMUL.FTZ R2, R100, c[0x0][0x2d0] ;  /* 0x0000b40064027a20 */ /* 0x002fca0000410000 */
[----:B------:R-:W-:Y:S01]  /*5d60*/  FSEL R2, R2, RZ, P0 ;  /* 0x000000ff02027208 */ /* 0x000fe20000000000 */
[----:B----4-:R-:W-:-:S04]  /*5d70*/  FFMA.FTZ R3, R17, c[0x0][0x2d0], -R0 ;  /* 0x0000b40011037a23 */ /* 0x010fc80000010800 */
[----:B------:R1:W4:Y:S02]  /*5d80*/  MUFU.EX2 R157, R3 ;  /* 0x00000003009d7308 */ /* 0x0003240000000800 */
[----:B-1----:R-:W-:Y:S01]  /*5d90*/  FFMA.FTZ R3, R6, c[0x0][0x2d0], -R2 ;  /* 0x0000b40006037a23 */ /* 0x002fe20000010802 */
[----:B----4-:R-:W-:-:S05]  /*5da0*/  F2FP.BF16.PACK_AB R10, R157, R156 ;  /* 0x0000009c9d0a723e */ /* 0x010fca00000010ff */
[----:B------:R1:W-:Y:S02]  /*5db0*/  MUFU.EX2 R65, R3 ;  /* 0x0000000300417308 */ /* 0x0003e40000000800 */
[--C-:B-1----:R-:W-:Y:S02]  /*5dc0*/  FFMA.FTZ R3, R7, c[0x0][0x2d0], -R2.reuse ;  /* 0x0000b40007037a23 */ /* 0x102fe40000010802 */
[----:B------:R-:W1:Y:S04]  /*5dd0*/  LDSM.16.MT88.4 R4, [R218] ;  /* 0x00000000da04783b */ /* 0x000e680000004200 */
[----:B------:R4:W5:Y:S02]  /*5de0*/  MUFU.EX2 R64, R3 ;  /* 0x0000000300407308 */ /* 0x0009640000000800 */
[----:B----4-:R-:W-:Y:S01]  /*5df0*/  FFMA.FTZ R3, R8, c[0x0][0x2d0], -R2 ;  /* 0x0000b40008037a23 */ /* 0x010fe20000010802 */
[----:B------:R-:W-:-:S05]  /*5e00*/  F2FP.BF16.PACK_AB R8, R74, R102 ;  /* 0x000000664a08723e */ /* 0x000fca00000010ff */
[----:B------:R4:W-:Y:S02]  /*5e10*/  MUFU.EX2 R137, R3 ;  /* 0x0000000300897308 */ /* 0x0009e40000000800 */
[----:B----4-:R-:W-:Y:S01]  /*5e20*/  FFMA.FTZ R3, R9, c[0x0][0x2d0], -R2 ;  /* 0x0000b40009037a23 */ /* 0x010fe20000010802 */
[----:B-----5:R-:W-:-:S05]  /*5e30*/  F2FP.BF16.PACK_AB R9, R64, R65 ;  /* 0x000000414009723e */ /* 0x020fca00000010ff */
[----:B------:R4:W5:Y:S02]  /*5e40*/  MUFU.EX2 R139, R3 ;  /* 0x00000003008b7308 */ /* 0x0009640000000800 */
[----:B----4-:R-:W-:Y:S01]  /*5e50*/  FFMA.FTZ R3, R20, c[0x0][0x2d0], -R0 ;  /* 0x0000b40014037a23 */ /* 0x010fe20000010800 */
[----:B-----5:R-:W-:-:S05]  /*5e60*/  F2FP.BF16.PACK_AB R11, R139, R137 ;  /* 0x000000898b0b723e */ /* 0x020fca00000010ff */
[----:B------:R4:W-:Y:S02]  /*5e70*/  MUFU.EX2 R214, R3 ;  /* 0x0000000300d67308 */ /* 0x0009e40000000800 */
[C---:B---3--:R-:W-:Y:S08]  /*5e80*/  HMMA.16816.F32.BF16 R52, R8.reuse, R12, RZ ;  /* 0x0000000c0834723c */ /* 0x048ff000000418ff */
[----:B------:R-:W-:Y:S01]  /*5e90*/  HMMA.16816.F32.BF16 R44, R8, R14, RZ ;  /* 0x0000000e082c723c */ /* 0x000fe200000418ff */
[----:B----4-:R-:W-:-:S04]  /*5ea0*/  FFMA.FTZ R3, R21, c[0x0][0x2d0], -R0 ;  /* 0x0000b40015037a23 */ /* 0x010fc80000010800 */
[----:B------:R3:W4:Y:S03]  /*5eb0*/  MUFU.EX2 R216, R3 ;  /* 0x0000000300d87308 */ /* 0x0007260000000800 */
[----:B------:R-:W-:Y:S01]  /*5ec0*/  HMMA.16816.F32.BF16 R12, R8, R38, RZ ;  /* 0x00000026080c723c */ /* 0x000fe200000418ff */
[----:B---3--:R-:W-:-:S04]  /*5ed0*/  FFMA.FTZ R3, R23, c[0x0][0x2d0], -R0 ;  /* 0x0000b40017037a23 */ /* 0x008fc80000010800 */
[----:B------:R3:W-:Y:S02]  /*5ee0*/  MUFU.EX2 R215, R3 ;  /* 0x0000000300d77308 */ /* 0x0007e40000000800 */
[----:B---3--:R-:W-:Y:S02]  /*5ef0*/  FFMA.FTZ R3, R25, c[0x0][0x2d0], -R0 ;  /* 0x0000b40019037a23 */ /* 0x008fe40000010800 */
[----:B-1----:R-:W-:Y:S04]  /*5f00*/  HMMA.16816.F32.BF16 R24, R8, R4, RZ ;  /* 0x000000040818723c */ /* 0x002fe800000418ff */
[----:B------:R1:W3:Y:S03]  /*5f10*/  MUFU.EX2 R217, R3 ;  /* 0x0000000300d97308 */ /* 0x0002e60000000800 */
[----:B----4-:R-:W-:Y:S01]  /*5f20*/  F2FP.BF16.PACK_AB R4, R216, R214 ;  /* 0x000000d6d804723e */ /* 0x010fe200000010ff */
[----:B-1----:R-:W-:-:S02]  /*5f30*/  FFMA.FTZ R3, R16, c[0x0][0x2d0], -R2 ;  /* 0x0000b40010037a23 */ /* 0x002fc40000010802 */
[----:B------:R-:W-:Y:S01]  /*5f40*/  HMMA.16816.F32.BF16 R16, R8, R36, RZ ;  /* 0x000000240810723c */ /* 0x000fe200000418ff */
[----:B------:R-:W-:Y:S01]  /*5f50*/  LDSM.16.MT88.4 R36, [R218+0x2800] ;  /* 0x00280000da24783b */ /* 0x000fe20000004200 */
[----:B------:R1:W-:Y:S02]  /*5f60*/  MUFU.EX2 R160, R3 ;  /* 0x0000000300a07308 */ /* 0x0003e40000000800 */
[----:B-1----:R-:W-:-:S04]  /*5f70*/  FFMA.FTZ R3, R22, c[0x0][0x2d0], -R2 ;  /* 0x0000b40016037a23 */ /* 0x002fc80000010802 */
[----:B------:R-:W-:Y:S02]  /*5f80*/  HMMA.16816.F32.BF16 R20, R8, R6, RZ ;  /* 0x000000060814723c */ /* 0x000fe400000418ff */
[----:B------:R1:W4:Y:S05]  /*5f90*/  MUFU.EX2 R138, R3 ;  /* 0x00000003008a7308 */ /* 0x00032a0000000800 */
[----:B---3--:R-:W-:Y:S01]  /*5fa0*/  F2FP.BF16.PACK_AB R6, R217, R215 ;  /* 0x000000d7d906723e */ /* 0x008fe200000010ff */
[----:B-1----:R-:W-:Y:S01]  /*5fb0*/  FFMA.FTZ R3, R48, c[0x0][0x2d0], -R2 ;  /* 0x0000b40030037a23 */ /* 0x002fe20000010802 */
[----:B----4-:R-:W-:-:S03]  /*5fc0*/  F2FP.BF16.PACK_AB R5, R138, R160 ;  /* 0x000000a08a05723e */ /* 0x010fc600000010ff */
[----:B------:R1:W-:Y:S02]  /*5fd0*/  MUFU.EX2 R179, R3 ;  /* 0x0000000300b37308 */ /* 0x0003e40000000800 */
[----:B-1----:R-:W-:Y:S02]  /*5fe0*/  FFMA.FTZ R3, R49, c[0x0][0x2d0], -R2 ;  /* 0x0000b40031037a23 */ /* 0x002fe40000010802 */
[----:B--2---:R-:W1:Y:S04]  /*5ff0*/  LDSM.16.MT88.4 R48, [R92] ;  /* 0x000000005c30783b */ /* 0x004e680000004200 */
        /* <DEDUP_REMOVED lines=26> */
[----:B--2---:R-:W-:-:S07]  /*61a0*/  FFMA.FTZ R3, R66, c[0x0][0x2d0], -R2 ;  /* 0x0000b40042037a23 */ /* 0x004fce0000010802 */
[C---:B------:R-:W-:Y:S01]  /*61b0*/  HMMA.16816.F32.BF16 R28, R8.reuse, R62, RZ ;  /* 0x0000003e081c723c */ /* 0x040fe200000418ff */
[----:B------:R-:W2:Y:S07]  /*61c0*/  LDSM.16.MT88.4 R60, [R171+0x4000] ;  /* 0x00400000ab3c783b */ /* 0x000eae0000004200 */
[----:B----4-:R-:W-:Y:S08]  /*61d0*/  HMMA.16816.F32.BF16 R16, R8, R20, RZ ;  /* 0x000000140810723c */ /* 0x010ff000000418ff */
[C---:B------:R-:W-:Y:S08]  /*61e0*/  HMMA.16816.F32.BF16 R140, R4.reuse, R26, R12 ;  /* 0x0000001a048c723c */ /* 0x040ff0000004180c */
[----:B-----5:R-:W-:Y:S01]  /*61f0*/  HMMA.16816.F32.BF16 R128, R4, R40, R32 ;  /* 0x000000280480723c */ /* 0x020fe20000041820 */
[----:B------:R-:W3:Y:S07]  /*6200*/  LDSM.16.MT88.4 R32, [R218+0x4000] ;  /* 0x00400000da20783b */ /* 0x000eee0000004200 */
        /* <DEDUP_REMOVED lines=10> */
[----:B--2---:R-:W-:Y:S08]  /*62b0*/  HMMA.16816.F32.BF16 R12, R8, R60, RZ ;  /* 0x0000003c080c723c */ /* 0x004ff000000418ff */
[C---:B------:R-:W-:Y:S08]  /*62c0*/  HMMA.16816.F32.BF16 R80, R4.reuse, R46, R16 ;  /* 0x0000002e0450723c */ /* 0x040ff00000041810 */
[----:B------:R-:W-:Y:S01]  /*62d0*/  HMMA.16816.F32.BF16 R96, R4, R48, R28 ;  /* 0x000000300460723c */ /* 0x000fe2000004181c */
[----:B------:R-:W2:Y:S07]  /*62e0*/  LDSM.16.MT88.4 R28, [R172+0x4000] ;  /* 0x00400000ac1c783b */ /* 0x000eae0000004200 */
[C---:B---3--:R-:W-:Y:S08]  /*62f0*/  HMMA.16816.F32.BF16 R16, R8.reuse, R32, RZ ;  /* 0x000000200810723c */ /* 0x048ff000000418ff */
        /* <DEDUP_REMOVED lines=8> */
[----:B--2---:R-:W-:Y:S08]  /*6380*/  HMMA.16816.F32.BF16 R12, R8, R28, RZ ;  /* 0x0000001c080c723c */ /* 0x004ff000000418ff */
        /* <DEDUP_REMOVED lines=8> */
[----:B-1----:R1:W-:Y:S02]  /*6410*/  MUFU.EX2 R92, R3 ;  /* 0x00000003005c7308 */ /* 0x0023e40000000800 */
        /* <DEDUP_REMOVED lines=13> */
[--C-:B------:R-:W-:Y:S02]  /*64f0*/  FFMA.FTZ R14, R95, c[0x0][0x2d0], -R0.reuse ;  /* 0x0000b4005f0e7a23 */ /* 0x100fe40000010800 */
[----:B------:R-:W-:Y:S02]  /*6500*/  FFMA.FTZ R0, R75, c[0x0][0x2d0], -R0 ;  /* 0x0000b4004b007a23 */ /* 0x000fe40000010800 */
[----:B------:R2:W3:Y:S08]  /*6510*/  MUFU.EX2 R102, R3 ;  /* 0x0000000300667308 */ /* 0x0004f00000000800 */
[----:B------:R4:W-:Y:S01]  /*6520*/  MUFU.EX2 R183, R0 ;  /* 0x0000000000b77308 */ /* 0x0009e20000000800 */
[----:B--2---:R-:W-:Y:S01]  /*6530*/  FFMA.FTZ R3, R68, c[0x0][0x2d0], -R2 ;  /* 0x0000b40044037a23 */ /* 0x004fe20000010802 */
[----:B---3--:R-:W-:-:S06]  /*6540*/  F2FP.BF16.PACK_AB R5, R102, R92 ;  /* 0x0000005c6605723e */ /* 0x008fcc00000010ff */
[----:B------:R-:W-:Y:S01]  /*6550*/  MUFU.EX2 R14, R14 ;  /* 0x0000000e000e7308 */ /* 0x000fe20000000800 */
[----:B----4-:R-:W-:-:S07]  /*6560*/  FFMA.FTZ R0, R163, c[0x0][0x2d0], -R2 ;  /* 0x0000b400a3007a23 */ /* 0x010fce0000010802 */
[----:B------:R2:W-:Y:S08]  /*6570*/  MUFU.EX2 R103, R3 ;  /* 0x0000000300677308 */ /* 0x0005f00000000800 */
[----:B------:R-:W-:Y:S01]  /*6580*/  MUFU.EX2 R12, R12 ;  /* 0x0000000c000c7308 */ /* 0x000fe20000000800 */
[----:B--2---:R-:W-:-:S07]  /*6590*/  FFMA.FTZ R3, R69, c[0x0][0x2d0], -R2 ;  /* 0x0000b40045037a23 */ /* 0x004fce0000010802 */
[----:B------:R2:W3:Y:S02]  /*65a0*/  MUFU.EX2 R136, R3 ;  /* 0x0000000300887308 */ /* 0x0004e40000000800 */
[----:B--2---:R-:W-:Y:S01]  /*65b0*/  FADD.FTZ R3, R156, R4 ;  /* 0x000000049c037221 */ /* 0x004fe20000010000 */
[----:B------:R-:W-:Y:S02]  /*65c0*/  F2FP.BF16.PACK_AB R4, R192, R182 ;  /* 0x000000b6c004723e */ /* 0x000fe400000010ff */
[----:B---3--:R-:W-:Y:S01]  /*65d0*/  F2FP.BF16.PACK_AB R7, R136, R103 ;  /* 0x000000678807723e */ /* 0x008fe200000010ff */
[----:B------:R-:W-:Y:S02]  /*65e0*/  FADD.FTZ R15, R157, R3 ;  /* 0x000000039d0f7221 */ /* 0x000fe40000010000 */
[----:B------:R-:W-:-:S04]  /*65f0*/  FADD.FTZ R3, R65, R64 ;  /* 0x0000004041037221 */ /* 0x000fc80000010000 */
        /* <DEDUP_REMOVED lines=26> */
[----:B------:R-:W-:-:S06]  /*67a0*/  F2FP.BF16.PACK_AB R98, R183, R12 ;  /* 0x0000000cb762723e */ /* 0x000fcc00000010ff */
        /* <DEDUP_REMOVED lines=17> */
[----:B------:R-:W-:-:S02]  /*68c0*/  FFMA.FTZ R4, R176, c[0x0][0x2d0], -R2 ;  /* 0x0000b400b0047a23 */ /* 0x000fc40000010802 */
[--C-:B-1----:R-:W-:Y:S02]  /*68d0*/  FFMA.FTZ R0, R173, c[0x0][0x2d0], -R2.reuse ;  /* 0x0000b400ad007a23 */ /* 0x102fe40000010802 */
[----:B------:R-:W-:Y:S01]  /*68e0*/  FFMA.FTZ R2, R161, c[0x0][0x2d0], -R2 ;  /* 0x0000b400a1027a23 */ /* 0x000fe20000010802 */
[----:B------:R1:W-:Y:S08]  /*68f0*/  MUFU.EX2 R8, R4 ;  /* 0x0000000400087308 */ /* 0x0003f00000000800 */
[----:B------:R-:W2:Y:S08]  /*6900*/  MUFU.EX2 R11, R0 ;  /* 0x00000000000b7308 */ /* 0x000eb00000000800 */
[----:B------:R-:W3:Y:S01]  /*6910*/  MUFU.EX2 R9, R2 ;  /* 0x0000000200097308 */ /* 0x000ee20000000800 */
[----:B-1----:R-:W-:Y:S01]  /*6920*/  LDSM.16.MT88.4 R4, [R220+0x5800] ;  /* 0x00580000dc04783b */ /* 0x002fe20000004200 */
[----:B--2---:R-:W-:Y:S01]  /*6930*/  F2FP.BF16.PACK_AB R97, R11, R10 ;  /* 0x0000000a0b61723e */ /* 0x004fe200000010ff */
[----:B------:R-:W-:-:S02]  /*6940*/  FADD.FTZ R0, R137, R3 ;  /* 0x0000000389007221 */ /* 0x000fc40000010000 */
[----:B------:R-:W-:Y:S02]  /*6950*/  FADD.FTZ R3, R214, R15 ;  /* 0x0000000fd6037221 */ /* 0x000fe40000010000 */
        /* <DEDUP_REMOVED lines=18> */
[----:B------:R-:W-:Y:S01]  /*6a80*/  FADD.FTZ R0, R209, R3 ;  /* 0x00000003d1007221 */ /* 0x000fe20000010000 */
[----:B------:R-:W-:Y:S01]  /*6a90*/  IADD3 R3, R181, -0x3, RZ ;  /* 0xfffffffdb5037810 */ /* 0x000fe20007ffe0ff */
[----:B------:R-:W-:Y:S01]  /*6aa0*/  FADD.FTZ R2, R136, R2 ;  /* 0x0000000288027221 */ /* 0x000fe20000010000 */
[----:B------:R-:W-:Y:S01]  /*6ab0*/  HMMA.16816.F32.BF16 R44, R96, R48, R68 ;  /* 0x00000030602c723c */ /* 0x000fe20000041844 */
[----:B------:R-:W-:Y:S01]  /*6ac0*/  FADD.FTZ R0, R14, R0 ;  /* 0x000000000e007221 */ /* 0x000fe20000010000 */
[----:B------:R-:W-:Y:S01]  /*6ad0*/  ISETP.GE.AND P0, PT, R3, R188, PT ;  /* 0x000000bc0300720c */ /* 0x000fe20003f06270 */
[----:B------:R-:W-:Y:S02]  /*6ae0*/  FADD.FTZ R2, R10, R2 ;  /* 0x000000020a027221 */ /* 0x000fe40000010000 */
[----:B------:R-:W-:-:S02]  /*6af0*/  FADD.FTZ R0, R13, R0 ;  /* 0x000000000d007221 */ /* 0x000fc40000010000 */
[----:B------:R-:W-:Y:S01]  /*6b00*/  FADD.FTZ R2, R11, R2 ;  /* 0x000000020b027221 */ /* 0x000fe20000010000 */
[C---:B------:R-:W-:Y:S01]  /*6b10*/  HMMA.16816.F32.BF16 R40, R96.reuse, R42, R64 ;  /* 0x0000002a6028723c */ /* 0x040fe20000041840 */
[----:B------:R-:W1:Y:S01]  /*6b20*/  LDSM.16.MT88.4 R64, [R220+0x3800] ;  /* 0x00380000dc40783b */ /* 0x000e620000004200 */
[----:B------:R-:W-:Y:S02]  /*6b30*/  FADD.FTZ R0, R12, R0 ;  /* 0x000000000c007221 */ /* 0x000fe40000010000 */
[----:B------:R-:W-:Y:S02]  /*6b40*/  FADD.FTZ R2, R8, R2 ;  /* 0x0000000208027221 */ /* 0x000fe40000010000 */
[----:B------:R-:W-:Y:S02]  /*6b50*/  FADD.FTZ R183, R183, R0 ;  /* 0x00000000b7b77221 */ /* 0x000fe40000010000 */
[----:B------:R-:W-:Y:S01]  /*6b60*/  HMMA.16816.F32.BF16 R48, R96, R50, R72 ;  /* 0x000000326030723c */ /* 0x000fe20000041848 */
[----:B------:R-:W2:Y:S01]  /*6b70*/  LDSM.16.MT88.4 R72, [R171+0x5800] ;  /* 0x00580000ab48783b */ /* 0x000ea20000004200 */
[----:B------:R-:W-:-:S06]  /*6b80*/  FADD.FTZ R184, R9, R2 ;  /* 0x0000000209b87221 */ /* 0x000fcc0000010000 */
        /* <DEDUP_REMOVED lines=23> */
[----:B------:R-:W-:Y:S02]  /*6d00*/  IMAD.MOV.U32 R173, RZ, RZ, c[0x0][0x2b8] ;  /* 0x0000ae00ffad7624 */ /* 0x000fe400078e00ff */
[----:B------:R-:W-:-:S02]  /*6d10*/  IMAD R163, R187, 0x20, R205 ;  /* 0x00000020bba37824 */ /* 0x000fc400078e02cd */
[----:B------:R-:W-:Y:S01]  /*6d20*/  IMAD.MOV.U32 R174, RZ, RZ, RZ ;  /* 0x000000ffffae7224 */ /* 0x000fe200078e00ff */
[----:B------:R-:W-:Y:S02]  /*6d30*/  ISETP.NE.AND P5, PT, R173, 0x1, PT ;  /* 0x00000001ad00780c */ /* 0x000fe40003fa5270 */
[C---:B------:R-:W-:Y:S02]  /*6d40*/  IADD3 R2, R163.reuse, R178, R193 ;  /* 0x000000b2a3027210 */ /* 0x040fe40007ffe0c1 */
[----:B------:R-:W-:Y:S02]  /*6d50*/  ISETP.GT.AND P4, PT, R163, 0x3f, PT ;  /* 0x0000003fa300780c */ /* 0x000fe40003f84270 */
[----:B------:R-:W-:-:S05]  /*6d60*/  IADD3 R2, R2, -0x80, RZ ;  /* 0xffffff8002027810 */ /* 0x000fca0007ffe0ff */
        /* <DEDUP_REMOVED lines=10> */
[C---:B------:R-:W-:Y:S01]  /*6e10*/  IMAD.SHL.U32 R18, R185.reuse, 0x2, RZ ;  /* 0x00000002b9127824 */ /* 0x040fe200078e00ff */
        /* <DEDUP_REMOVED lines=23> */
.L_x_2201:
[----:B------:R-:W-:Y:S05]  /*6f90*/  BRA.DIV ~URZ, `(.L_x_2068) ;  /* 0x000111e27f007947 */ /* 0x000fea000b800000 */
[----:B------:R-:W3:Y:S02]  /*6fa0*/  SHFL.IDX PT, R0, R12, RZ, 0x181f ;  /* 0x00181fff0c007589 */ /* 0x000ee400000e0000 */
[----:B---3--:R-:W-:-:S05]  /*6fb0*/  IADD3 R8, P0, R0, R17, RZ ;  /* 0x0000001100087210 */ /* 0x008fca0007f1e0ff */
[----:B--2---:R-:W-:Y:S01]  /*6fc0*/  IMAD.X R9, R4, 0x1, R14, P0 ;  /* 0x0000000104097824 */ /* 0x004fe200000e060e */
[----:B------:R-:W-:-:S05]  /*6fd0*/  IADD3 R6, P0, R0, R16, RZ ;  /* 0x0000001000067210 */ /* 0x000fca0007f1e0ff */
[----:B------:R-:W-:Y:S01]  /*6fe0*/  IMAD.X R7, R4, 0x1, R13, P0 ;  /* 0x0000000104077824 */ /* 0x000fe200000e060d */
[----:B------:R-:W-:Y:S02]  /*6ff0*/  IADD3 R2, P0, R0, R18, RZ ;  /* 0x0000001200027210 */ /* 0x000fe40007f1e0ff */
[----:B------:R-:W2:Y:S03]  /*7000*/  SHFL.IDX PT, R0, R12, 0x1, 0x181f ;  /* 0x00381f000c007f89 */ /* 0x000ea600000e0000 */
[----:B------:R-:W-:Y:S01]  /*7010*/  IMAD.X R3, R4, 0x1, R15, P0 ;  /* 0x0000000104037824 */ /* 0x000fe200000e060f */
[----:B------:R-:W-:Y:S01]  /*7020*/  ISETP.GE.AND P0, PT, R177, c[0x0][0x1d4], PT ;  /* 0x00007500b1007a0c */ /* 0x000fe20003f06270 */
[----:B------:R3:W4:Y:S03]  /*7030*/  SHFL.IDX PT, R4, R5, 0x1, 0x181f ;  /* 0x00381f0005047f89 */ /* 0x00072600000e0000 */
[----:B------:R-:W-:-:S09]  /*7040*/  SEL R11, RZ, 0x10, P0 ;  /* 0x00000010ff0b7807 */ /* 0x000fd20000000000 */
[----:B------:R1:W-:Y:S01]  /*7050*/  LDGSTS.E.BYPASS.LTC128B.128 [R204+0xc100], [R8.64], !P0 ;  /* 0x0c10000008cc7fae */ /* 0x0003e2000c101d46 */
[----:B------:R-:W-:-:S04]  /*7060*/  ISETP.GE.AND P0, PT, R186, c[0x0][0x1d4], PT ;  /* 0x00007500ba007a0c */ /* 0x000fc80003f06270 */
[----:B------:R-:W-:-:S09]  /*7070*/  SEL R10, RZ, 0x10, P0 ;  /* 0x00000010ff0a7807 */ /* 0x000fd20000000000 */
[----:B------:R1:W-:Y:S01]  /*7080*/  LDGSTS.E.BYPASS.LTC128B.128 [R204+0xe100], [R6.64], !P0 ;  /* 0x0e10000006cc7fae */ /* 0x0003e2000c101d46 */
[----:B------:R-:W-:-:S04]  /*7090*/  ISETP.GE.AND P0, PT, R185, c[0x0][0x1d4], PT ;  /* 0x00007500b9007a0c */ /* 0x000fc80003f06270 */
[----:B-1-3--:R-:W-:-:S09]  /*70a0*/  SEL R5, RZ, 0x10, P0 ;  /* 0x00000010ff057807 */ /* 0x00afd20000000000 */
[----:B------:R1:W-:Y:S02]  /*70b0*/  LDGSTS.E.BYPASS.LTC128B.128 [R204+0x10100], [R2.64], !P0 ;  /* 0x1010000002cc7fae */ /* 0x0003e4000c101d46 */
.L_x_2202:
[----:B-12-4-:R-:W-:-:S04]  /*70c0*/  IADD3 R2, -R10, 0x10, RZ ;  /* 0x000000100a027810 */ /* 0x016fc80007ffe1ff */
[----:B------:R-:W-:-:S04]  /*70d0*/  LOP3.LUT R2, R2, 0xf, RZ, 0xc0, !PT ;  /* 0x0000000f02027812 */ /* 0x000fc800078ec0ff */
[----:B------:R-:W-:Y:S02]  /*70e0*/  IADD3 R6, P3, P0, R2, R0, R16 ;  /* 0x0000000002067210 */ /* 0x000fe4000787e010 */
[----:B------:R-:W-:Y:S02]  /*70f0*/  IADD3 R2, -R11, 0x10, RZ ;  /* 0x000000100b027810 */ /* 0x000fe40007ffe1ff */
[----:B------:R-:W-:Y:S02]  /*7100*/  IADD3.X R7, RZ, R4, R13, P3, P0 ;  /* 0x00000004ff077210 */ /* 0x000fe40001fe040d */
        /* <DEDUP_REMOVED lines=16> */
.L_x_2066:
[----:B------:R-:W-:Y:S05]  /*7210*/  BSYNC B0 ;  /* 0x0000000000007941 */ /* 0x000fea0003800000 */
.L_x_2065:
[----:B------:R-:W-:Y:S01]  /*7220*/  IMAD.MOV.U32 R0, RZ, RZ, c[0x0][0x2c4] ;  /* 0x0000b100ff007624 */ /* 0x000fe200078e00ff */
[----:B------:R-:W0:Y:S01]  /*7230*/  LDGDEPBAR ;  /* 0x00000000000079af */ /* 0x000e220000000000 */
[----:B-1----:R-:W-:Y:S01]  /*7240*/  IMAD.MOV.U32 R3, RZ, RZ, c[0x0][0x32c] ;  /* 0x0000cb00ff037624 */ /* 0x002fe200078e00ff */
[----:B------:R-:W-:Y:S02]  /*7250*/  IADD3 R173, R181, -0x2, RZ ;  /* 0xfffffffeb5ad7810 */ /* 0x000fe40007ffe0ff */
[----:B------:R-:W-:Y:S01]  /*7260*/  ISETP.NE.AND P0, PT, R0, 0x1, PT ;  /* 0x000000010000780c */ /* 0x000fe20003f05270 */
[----:B------:R-:W-:-:S12]  /*7270*/  IMAD.MOV.U32 R0, RZ, RZ, R203 ;  /* 0x000000ffff007224 */ /* 0x000fd800078e00cb */
[----:B------:R-:W-:-:S05]  /*7280*/  @P0 IMAD.HI.U32 R2, R203, c[0x0][0x2c8], RZ ;  /* 0x0000b200cb020a27 */ /* 0x000fca00078e00ff */
[----:B------:R-:W-:Y:S02]  /*7290*/  @P0 SHF.R.U32.HI R0, RZ, c[0x0][0x2cc], R2 ;  /* 0x0000b300ff000a19 */ /* 0x000fe40000011602 */
[----:B------:R-:W-:-:S03]  /*72a0*/  ISETP.GE.AND P0, PT, R3, 0x1, PT ;  /* 0x000000010300780c */ /* 0x000fc60003f06270 */
[----:B------:R-:W-:-:S05]  /*72b0*/  IMAD.IADD R2, R219, 0x1, R0 ;  /* 0x00000001db027824 */ /* 0x000fca00078e0200 */
[----:B------:R-:W-:-:S05]  /*72c0*/  IADD3 R0, R2, c[0x0][0x328], RZ ;  /* 0x0000ca0002007a10 */ /* 0x000fca0007ffe0ff */
[----:B------:R-:W-:Y:S05]  /*72d0*/  @!P0 BRA `(.L_x_2069) ;  /* 0x0000013000008947 */ /* 0x000fea0003800000 */
        /* <DEDUP_REMOVED lines=11> */
.L_x_2071:
[----:B------:R-:W-:-:S04]  /*7390*/  MOV R2, 0x1 ;  /* 0x0000000100027802 */ /* 0x000fc80000000f00 */
[----:B------:R-:W-:-:S13]  /*73a0*/  ISETP.NE.AND P0, PT, R2, c[0x0][0x32c], PT ;  /* 0x0000cb0002007a0c */ /* 0x000fda0003f05270 */
[----:B------:R-:W-:-:S05]  /*73b0*/  @P0 IMAD.HI.U32 R2, R3, c[0x0][0x330], RZ ;  /* 0x0000cc0003020a27 */ /* 0x000fca00078e00ff */
[----:B------:R-:W-:Y:S02]  /*73c0*/  @P0 SHF.R.U32.HI R3, RZ, c[0x0][0x334], R2 ;  /* 0x0000cd00ff030a19 */ /* 0x000fe40000011602 */
.L_x_2072:
[----:B------:R-:W-:Y:S05]  /*73d0*/  BSYNC B0 ;  /* 0x0000000000007941 */ /* 0x000fea0003800000 */
.L_x_2070:
[----:B------:R-:W-:-:S05]  /*73e0*/  MOV R2, c[0x0][0x32c] ;  /* 0x0000cb0000027a02 */ /* 0x000fca0000000f00 */
[----:B------:R-:W-:-:S05]  /*73f0*/  IMAD R3, R3, R2, c[0x0][0x32c] ;  /* 0x0000cb0003037624 */ /* 0x000fca00078e0202 */
[----:B------:R-:W-:-:S04]  /*7400*/  IMNMX R0, R0, R3, PT ;  /* 0x0000000300007217 */ /* 0x000fc80003800200 */
.L_x_2069:
[----:B------:R-:W-:Y:S01]  /*7410*/  SHF.R.S32.HI R2, RZ, 0x1f, R0 ;  /* 0x0000001fff027819 */ /* 0x000fe20000011400 */
[----:B------:R-:W-:Y:S02]  /*7420*/  IMAD.MOV.U32 R163, RZ, RZ, 0x1 ;  /* 0x00000001ffa37424 */ /* 0x000fe400078e00ff */
[----:B------:R-:W-:Y:S01]  /*7430*/  IMAD.MOV.U32 R178, RZ, RZ, RZ ;  /* 0x000000ffffb27224 */ /* 0x000fe200078e00ff */
[----:B------:R-:W-:-:S04]  /*7440*/  LEA.HI R0, R2, R0, RZ, 0x6 ;  /* 0x0000000002007211 */ /* 0x000fc800078f30ff */
[----:B------:R-:W-:-:S04]  /*7450*/  SHF.R.S32.HI R0, RZ, 0x6, R0 ;  /* 0x00000006ff007819 */ /* 0x000fc80000011400 */
[----:B------:R-:W-:-:S04]  /*7460*/  IMNMX R192, R188, R0, !PT ;  /* 0x00000000bcc07217 */ /* 0x000fc80007800200 */
[----:B------:R-:W-:-:S13]  /*7470*/  ISETP.GE.AND P0, PT, R173, R192, PT ;  /* 0x000000c0ad00720c */ /* 0x000fda0003f06270 */
[----:B------:R-:W-:Y:S05]  /*7480*/  @!P0 BRA `(.L_x_2073) ;  /* 0x00003eb000008947 */ /* 0x000fea0003800000 */
[----:B------:R-:W-:Y:S01]  /*7490*/  ISETP.GE.AND P0, PT, R177, c[0x0][0x1d4], PT ;  /* 0x00007500b1007a0c */ /* 0x000fe20003f06270 */
[----:B------:R-:W-:Y:S01]  /*74a0*/  IMAD.MOV.U32 R103, RZ, RZ, R100 ;  /* 0x000000ffff677224 */ /* 0x000fe200078e0064 */
[----:B------:R-:W-:Y:S01]  /*74b0*/  LOP3.LUT R213, R213, 0xfffffffb, RZ, 0xc0, !PT ;  /* 0xfffffffbd5d57812 */ /* 0x000fe200078ec0ff */
[----:B------:R-:W-:Y:S02]  /*74c0*/  IMAD.MOV.U32 R102, RZ, RZ, R101 ;  /* 0x000000ffff667224 */ /* 0x000fe400078e0065 */
[----:B------:R-:W-:Y:S02]  /*74d0*/  IMAD.MOV.U32 R176, RZ, RZ, R173 ;  /* 0x000000ffffb07224 */ /* 0x000fe400078e00ad */
[----:B------:R-:W-:Y:S02]  /*74e0*/  IMAD.MOV.U32 R178, RZ, RZ, RZ ;  /* 0x000000ffffb27224 */ /* 0x000fe400078e00ff */
[----:B------:R-:W-:-:S04]  /*74f0*/  IMAD.MOV.U32 R163, RZ, RZ, 0x1 ;  /* 0x00000001ffa37424 */ /* 0x000fc800078e00ff */
[----:B------:R-:W-:Y:S02]  /*7500*/  @P0 LOP3.LUT R213, R213, 0x4, RZ, 0xfc, !PT ;  /* 0x00000004d5d50812 */ /* 0x000fe400078efcff */
[----:B------:R-:W-:Y:S02]  /*7510*/  ISETP.GE.AND P0, PT, R186, c[0x0][0x1d4], PT ;  /* 0x00007500ba007a0c */ /* 0x000fe40003f06270 */
[----:B------:R-:W-:-:S11]  /*7520*/  LOP3.LUT R213, R213, 0xfffffffd, RZ, 0xc0, !PT ;  /* 0xfffffffdd5d57812 */ /* 0x000fd600078ec0ff */
[----:B------:R-:W-:Y:S02]  /*7530*/  @P0 LOP3.LUT R213, R213, 0x2, RZ, 0xfc, !PT ;  /* 0x00000002d5d50812 */ /* 0x000fe400078efcff */
.L_x_2090:
[----:B------:R-:W-:Y:S04]  /*7540*/  DEPBAR.LE SB0, 0x2 ;  /* 0x000080800000791a */ /* 0x000fe80000000000 */
[----:B------:R-:W-:Y:S01]  /*7550*/  WARPSYNC 0xffffffff ;  /* 0xffffffff00007948 */ /* 0x000fe20003800000 */
[----:B------:R-:W-:Y:S01]  /*7560*/  BAR.SYNC.DEFER_BLOCKING 0x0 ;  /* 0x0000000000007b1d */ /* 0x000fe20000010000 */
[----:B------:R-:W-:Y:S01]  /*7570*/  IMAD R161, R163, 0x6000, RZ ;  /* 0x00006000a3a17824 */ /* 0x000fe200078e02ff */
[----:B------:R-:W-:Y:S04]  /*7580*/  ISETP.GE.AND P0, PT, R188, R176, PT ;  /* 0x000000b0bc00720c */ /* 0x000fe80003f06270 */
[----:B------:R-:W-:Y:S04]  /*7590*/  IADD3 R0, R170, R161, RZ ;  /* 0x000000a1aa007210 */ /* 0x000fe80007ffe0ff */
[----:B------:R-:W-:Y:S01]  /*75a0*/  IADD3 R100, R168, R0, RZ ;  /* 0x00000000a8647210 */ /* 0x000fe20007ffe0ff */
        /* <DEDUP_REMOVED lines=35> */
[----:B------:R4:W3:Y:S02]  /*77e0*/  SHFL.IDX PT, R5, R12, RZ, 0x181f ;  /* 0x00181fff0c057589 */ /* 0x0008e400000e0000 */
.L_x_2203:
[----:B------:R-:W-:-:S05]  /*77f0*/  BRA.DIV ~URZ, `(.L_x_2077) ;  /* 0x00010c327f007947 */ /* 0x000fca000b800000 */
[----:B------:R-:W5:Y:S01]  /*7800*/  SHFL.IDX PT, R2, R13, RZ, 0x181f ;  /* 0x00181fff0d027589 */ /* 0x000f6200000e0000 */
[----:B------:R-:W-:Y:S01]  /*7810*/  ISETP.GE.AND P4, PT, R177, c[0x0][0x1d4], PT ;  /* 0x00007500b1007a0c */ /* 0x000fe20003f86270 */
[----:B------:R-:W-:Y:S01]  /*7820*/  IMAD R4, R178, 0x6000, R206 ;  /* 0x00006000b2047824 */ /* 0x000fe200078e02ce */
[----:B------:R-:W-:Y:S04]  /*7830*/  ISETP.GE.AND P3, PT, R186, c[0x0][0x1d4], PT ;  /* 0x00007500ba007a0c */ /* 0x000fe80003f66270 */
[----:B------:R-:W-:Y:S02]  /*7840*/  SEL R15, RZ, 0x10, P3 ;  /* 0x00000010ff0f7807 */ /* 0x000fe40001800000 */
[C---:B-----5:R-:W-:Y:S05]  /*7850*/  IADD3 R6, P0, R2.reuse, R28, RZ ;  /* 0x0000001c02067210 */ /* 0x060fea0007f1e0ff */
[C---:B---3--:R-:W-:Y:S05]  /*7860*/  IMAD.X R7, R5.reuse, 0x1, R20, P0 ;  /* 0x0000000105077824 */ /* 0x048fea00000e0614 */
[----:B------:R-:W-:Y:S01]  /*7870*/  @!PT LDS RZ, [RZ] ;  /* 0x00000000fffff984 */ /* 0x000fe20000000800 */
[----:B------:R-:W-:Y:S01]  /*7880*/  @!PT LDS RZ, [RZ] ;  /* 0x00000000fffff984 */ /* 0x000fe20000000800 */
[----:B------:R3:W-:Y:S02]  /*7890*/  LDGSTS.E.BYPASS.LTC128B.128 [R4], [R6.64], !P4 ;  /* 0x0000000006047fae */ /* 0x0007e4000e101d46 */
[C---:B---3--:R-:W-:Y:S05]  /*78a0*/  IADD3 R6, P0, R2.reuse, R23, RZ ;  /* 0x0000001702067210 */ /* 0x048fea0007f1e0ff */
[C---:B------:R-:W-:Y:S01]  /*78b0*/  IMAD.X R7, R5.reuse, 0x1, R21, P0 ;  /* 0x0000000105077824 */ /* 0x040fe200000e0615 */
[----:B------:R-:W-:Y:S04]  /*78c0*/  IADD3 R2, P0, R2, R29, RZ ;  /* 0x0000001d02027210 */ /* 0x000fe80007f1e0ff */
[----:B------:R3:W-:Y:S01]  /*78d0*/  LDGSTS.E.BYPASS.LTC128B.128 [R4+0x2000], [R6.64], !P3 ;  /* 0x0200000006047fae */ /* 0x0007e2000d901d46 */
[----:B------:R-:W-:Y:S01]  /*78e0*/  IMAD.X R3, R5, 0x1, R22, P0 ;  /* 0x0000000105037824 */ /* 0x000fe200000e0616 */
[----:B------:R-:W-:Y:S02]  /*78f0*/  ISETP.GE.AND P0, PT, R185, c[0x0][0x1d4], PT ;  /* 0x00007500b9007a0c */ /* 0x000fe40003f06270 */
[----:B------:R4:W2:Y:S02]  /*7900*/  SHFL.IDX PT, R5, R12, 0x1, 0x181f ;  /* 0x00381f000c057f89 */ /* 0x0008a400000e0000 */
[----:B------:R-:W-:Y:S09]  /*7910*/  SEL R14, RZ, 0x10, P0 ;  /* 0x00000010ff0e7807 */ /* 0x000ff20000000000 */
[----:B------:R5:W-:Y:S01]  /*7920*/  LDGSTS.E.BYPASS.LTC128B.128 [R4+0x4000], [R2.64], !P0 ;  /* 0x0400000002047fae */ /* 0x000be2000c101d46 */
[----:B---3--:R-:W-:Y:S03]  /*7930*/  SEL R7, RZ, 0x10, P4 ;  /* 0x00000010ff077807 */ /* 0x008fe60002000000 */
[----:B-----5:R4:W3:Y:S04]  /*7940*/  SHFL.IDX PT, R2, R13, 0x1, 0x181f ;  /* 0x00381f000d027f89 */ /* 0x0208e800000e0000 */
.L_x_2204:
[----:B--2---:R-:W-:Y:S02]  /*7950*/  IADD3 R3, -R15, 0x10, RZ ;  /* 0x000000100f037810 */ /* 0x004fe40007ffe1ff */
[----:B------:R-:W-:Y:S02]  /*7960*/  ISETP.NE.U32.AND P6, PT, R7, RZ, PT ;  /* 0x000000ff0700720c */ /* 0x000fe40003fc5070 */
[----:B------:R-:W-:Y:S04]  /*7970*/  LOP3.LUT R3, R3, 0xf, RZ, 0xc0, !PT ;  /* 0x0000000f03037812 */ /* 0x000fe800078ec0ff */
[-C--:B---3--:R-:W-:Y:S02]  /*7980*/  IADD3 R6, P3, P0, R3, R2.reuse, R23 ;  /* 0x0000000203067210 */ /* 0x088fe4000787e017 */
[----:B------:R-:W-:Y:S02]  /*7990*/  IADD3 R3, -R7, 0x10, RZ ;  /* 0x0000001007037810 */ /* 0x000fe40007ffe1ff */
[-C--:B------:R-:W-:Y:S02]  /*79a0*/  IADD3.X R7, RZ, R5.reuse, R21, P3, P0 ;  /* 0x00000005ff077210 */ /* 0x080fe40001fe0415 */
[----:B------:R-:W-:Y:S04]  /*79b0*/  LOP3.LUT R3, R3, 0xf, RZ, 0xc0, !PT ;  /* 0x0000000f03037812 */ /* 0x000fe800078ec0ff */
[-C--:B----4-:R-:W-:Y:S02]  /*79c0*/  IADD3 R12, P5, P4, R3, R2.reuse, R28 ;  /* 0x00000002030c7210 */ /* 0x090fe40007cbe01c */
[C---:B------:R-:W-:Y:S02]  /*79d0*/  IADD3 R3, -R14.reuse, 0x10, RZ ;  /* 0x000000100e037810 */ /* 0x040fe40007ffe1ff */
[-C--:B------:R-:W-:Y:S02]  /*79e0*/  IADD3.X R13, RZ, R5.reuse, R20, P5, P4 ;  /* 0x00000005ff0d7210 */ /* 0x080fe40002fe8414 */
[----:B------:R-:W-:Y:S03]  /*79f0*/  LOP3.LUT R3, R3, 0xf, RZ, 0xc0, !PT ;  /* 0x0000000f03037812 */ /* 0x000fe600078ec0ff */
[----:B------:R-:W-:Y:S01]  /*7a00*/  @!PT LDS RZ, [RZ] ;  /* 0x00000000fffff984 */ /* 0x000fe20000000800 */
[----:B------:R-:W-:Y:S01]  /*7a10*/  @!PT LDS RZ, [RZ] ;  /* 0x00000000fffff984 */ /* 0x000fe20000000800 */
[----:B------:R-:W-:Y:S01]  /*7a20*/  @!PT LDS RZ, [RZ] ;  /* 0x00000000fffff984 */ /* 0x000fe20000000800 */
[----:B------:R2:W-:Y:S01]  /*7a30*/  LDGSTS.E.BYPASS.LTC128B.128.ZFILL [R4+0x1000], [R12.64], P6 ;  /* 0x010000000c047fae */ /* 0x0005e2000b141d46 */
[----:B------:R-:W-:Y:S04]  /*7a40*/  IADD3 R2, P3, P0, R3, R2, R29 ;  /* 0x0000000203027210 */ /* 0x000fe8000787e01d */
[----:B------:R-:W-:Y:S02]  /*7a50*/  IADD3.X R3, RZ, R5, R22, P3, P0 ;  /* 0x00000005ff037210 */ /* 0x000fe40001fe0416 */
[----:B------:R-:W-:Y:S11]  /*7a60*/  ISETP.NE.U32.AND P0, PT, R15, RZ, PT ;  /* 0x000000ff0f00720c */ /* 0x000ff60003f05070 */
[----:B------:R-:W-:Y:S02]  /*7a70*/  @!UPT UIADD3 URZ, URZ, URZ, URZ ;  /* 0x0000003f3f3ff290 */ /* 0x000fe4000fffe03f */
[----:B------:R2:W-:Y:S01]  /*7a80*/  LDGSTS.E.BYPASS.LTC128B.128.ZFILL [R4+0x3000], [R6.64], P0 ;  /* 0x0300000006047fae */ /* 0x0005e20008141d46 */
[----:B------:R-:W-:Y:S11]  /*7a90*/  ISETP.NE.U32.AND P0, PT, R14, RZ, PT ;  /* 0x000000ff0e00720c */ /* 0x000ff60003f05070 */
[----:B------:R-:W-:Y:S02]  /*7aa0*/  @!UPT UIADD3 URZ, URZ, URZ, URZ ;  /* 0x0000003f3f3ff290 */ /* 0x000fe4000fffe03f */
[----:B------:R2:W-:Y:S02]  /*7ab0*/  LDGSTS.E.BYPASS.LTC128B.128.ZFILL [R4+0x5000], [R2.64], P0 ;  /* 0x0500000002047fae */ /* 0x0005e40008141d46 */
.L_x_2075:
[----:B------:R-:W-:Y:S05]  /*7ac0*/  BSYNC B0 ;  /* 0x0000000000007941 */ /* 0x000fea0003800000 */
.L_x_2074:
[----:B------:R-:W0:Y:S01]  /*7ad0*/  LDGDEPBAR ;  /* 0x00000000000079af */ /* 0x000e220000000000 */
[----:B------:R-:W-:Y:S01]  /*7ae0*/  WARPSYNC 0xffffffff ;  /* 0xffffffff00007948 */ /* 0x000fe20003800000 */
[C---:B--23--:R-:W-:Y:S01]  /*7af0*/  HMMA.16816.F32.BF16 R4, R32.reuse, R8, RZ ;  /* 0x000000082004723c */ /* 0x04cfe200000418ff */
[----:B------:R-:W-:Y:S01]  /*7b00*/  MOV R173, c[0x0][0x2c4] ;  /* 0x0000b10000ad7a02 */ /* 0x000fe20000000f00 */
[----:B------:R-:W-:Y:S01]  /*7b10*/  ULDC UR4, c[0x0][0x324] ;  /* 0x0000c90000047ab9 */ /* 0x000fe20000000800 */
[----:B------:R-:W-:Y:S01]  /*7b20*/  ISETP.GE.AND P0, PT, R178, 0x1, PT ;  /* 0x00000001b200780c */ /* 0x000fe20003f06270 */
[----:B------:R-:W-:Y:S01]  /*7b30*/  ULOP3.LUT UR4, URZ, UR4, URZ, 0x33, !UPT ;  /* 0x000000043f047292 */ /* 0x000fe2000f8e333f */
[C---:B------:R-:W-:Y:S02]  /*7b40*/  IADD3 R160, R162.reuse, R0, RZ ;  /* 0x00000000a2a07210 */ /* 0x040fe40007ffe0ff */
[----:B------:R-:W-:Y:S01]  /*7b50*/  IADD3 R101, R162, R100, RZ ;  /* 0x00000064a2657210 */ /* 0x000fe20007ffe0ff */
[C---:B------:R-:W-:Y:S01]  /*7b60*/  HMMA.16816.F32.BF16 R8, R32.reuse, R10, RZ ;  /* 0x0000000a2008723c */ /* 0x040fe200000418ff */
[-C--:B------:R-:W-:Y:S02]  /*7b70*/  IADD3 R3, R168, R0.reuse, RZ ;  /* 0x00000000a8037210 */ /* 0x080fe40007ffe0ff */
[----:B------:R-:W-:Y:S02]  /*7b80*/  ISETP.NE.AND P3, PT, R173, 0x1, PT ;  /* 0x00000001ad00780c */ /* 0x000fe40003f65270 */
[----:B------:R-:W-:Y:S02]  /*7b90*/  IADD3 R2, R178, 0x1, RZ ;  /* 0x00000001b2027810 */ /* 0x000fe40007ffe0ff */
[----:B------:R-:W-:Y:S01]  /*7ba0*/  MOV R173, c[0x0][0x32c] ;  /* 0x0000cb0000ad7a02 */ /* 0x000fe20000000f00 */
[C---:B----4-:R-:W-:Y:S01]  /*7bb0*/  HMMA.16816.F32.BF16 R12, R32.reuse, R16, RZ ;  /* 0x00000010200c723c */ /* 0x050fe200000418ff */
[----:B------:R-:W-:Y:S02]  /*7bc0*/  SEL R178, R2, RZ, !P0 ;  /* 0x000000ff02b27207 */ /* 0x000fe40004000000 */
[----:B------:R-:W-:Y:S02]  /*7bd0*/  ISETP.GE.AND P4, PT, R173, 0x1, PT ;  /* 0x00000001ad00780c */ /* 0x000fe40003f86270 */
[----:B------:R-:W-:Y:S03]  /*7be0*/  IADD3 R2, R168, R0, R162 ;  /* 0x00000000a8027210 */ /* 0x000fe60007ffe0a2 */
        /* <DEDUP_REMOVED lines=30> */
[----:B------:R-:W-:Y:S01]  /*7dd0*/  LDSM.16.M88.4 R152, [R3+0x5800] ;  /* 0x005800000398783b */ /* 0x000fe20000000200 */
[C---:B-1----:R-:W-:Y:S08]  /*7de0*/  HMMA.16816.F32.BF16 R4, R140.reuse, R144, R4 ;  /* 0x000000908c04723c */ /* 0x042ff00000041804 */
[C---:B------:R-:W-:Y:S01]  /*7df0*/  HMMA.16816.F32.BF16 R8, R140.reuse, R146, R8 ;  /* 0x000000928c08723c */ /* 0x040fe20000041808 */
[----:B------:R-:W-:Y:S07]  /*7e00*/  LDSM.16.M88.4 R144, [R164+0x4000] ;  /* 0x00400000a490783b */ /* 0x000fee0000000200 */
[C---:B--2---:R-:W-:Y:S08]  /*7e10*/  HMMA.16816.F32.BF16 R12, R140.reuse, R136, R12 ;  /* 0x000000888c0c723c */ /* 0x044ff0000004180c */
[C---:B------:R-:W-:Y:S01]  /*7e20*/  HMMA.16816.F32.BF16 R16, R140.reuse, R138, R16 ;  /* 0x0000008a8c10723c */ /* 0x040fe20000041810 */
[----:B------:R-:W1:Y:S07]  /*7e30*/  LDSM.16.M88.4 R136, [R101+0x1800] ;  /* 0x001800006588783b */ /* 0x000e6e0000000200 */
[C---:B------:R-:W-:Y:S08]  /*7e40*/  HMMA.16816.F32.BF16 R20, R140.reuse, R148, R20 ;  /* 0x000000948c14723c */ /* 0x040ff00000041814 */
        /* <DEDUP_REMOVED lines=34> */
[----:B------:R-:W2:Y:S07]  /*8070*/  LDSM.16.M88.4 R148, [R160+0x3800] ;  /* 0x00380000a094783b */ /* 0x000eae0000000200 */
[C---:B-1----:R-:W-:Y:S08]  /*8080*/  HMMA.16816.F32.BF16 R12, R144.reuse, R136, R12 ;  /* 0x00000088900c723c */ /* 0x042ff0000004180c */
[C---:B------:R-:W-:Y:S01]  /*8090*/  HMMA.16816.F32.BF16 R16, R144.reuse, R138, R16 ;  /* 0x0000008a9010723c */ /* 0x040fe20000041810 */
[----:B------:R-:W-:Y:S07]  /*80a0*/  LDSM.16.M88.4 R136, [R166+0x4000] ;  /* 0x00400000a688783b */ /* 0x000fee0000000200 */
[C---:B---3--:R-:W-:Y:S08]  /*80b0*/  HMMA.16816.F32.BF16 R20, R144.reuse, R140, R20 ;  /* 0x0000008c9014723c */ /* 0x048ff00000041814 */
[C---:B------:R-:W-:Y:S01]  /*80c0*/  HMMA.16816.F32.BF16 R24, R144.reuse, R142, R24 ;  /* 0x0000008e9018723c */ /* 0x040fe20000041818 */
[----:B------:R-:W1:Y:S07]  /*80d0*/  LDSM.16.M88.4 R140, [R101+0x2000] ;  /* 0x00200000658c783b */ /* 0x000e6e0000000200 */
[C---:B--2---:R-:W-:Y:S08]  /*80e0*/  HMMA.16816.F32.BF16 R28, R144.reuse, R148, R28 ;  /* 0x00000094901c723c */ /* 0x044ff0000004181c */
        /* <DEDUP_REMOVED lines=58> */
[----:B------:R1:W2:Y:S04]  /*8490*/  MUFU.TANH R142, R0 ;  /* 0x00000000008e7308 */ /* 0x0002a80000002400 */
[----:B------:R-:W-:Y:S02]  /*84a0*/  FMUL.FTZ R10, R10, c[0x0][0x320] ;  /* 0x0000c8000a0a7a20 */ /* 0x000fe40000410000 */
[----:B------:R-:W-:Y:S04]  /*84b0*/  FMUL.FTZ R3, R11, c[0x0][0x320] ;  /* 0x0000c8000b037a20 */ /* 0x000fe80000410000 */
[----:B------:R-:W3:Y:S10]  /*84c0*/  MUFU.TANH R153, R10 ;  /* 0x0000000a00997308 */ /* 0x000ef40000002400 */
[----:B------:R4:W2:Y:S01]  /*84d0*/  MUFU.TANH R152, R3 ;  /* 0x0000000300987308 */ /* 0x0008a20000002400 */
[----:B-1----:R-:W-:Y:S09]  /*84e0*/  FMUL.FTZ R0, R5, c[0x0][0x320] ;  /* 0x0000c80005007a20 */ /* 0x002ff20000410000 */
[----:B------:R1:W1:Y:S01]  /*84f0*/  MUFU.TANH R141, R0 ;  /* 0x00000000008d7308 */ /* 0x0002620000002400 */
        /* <DEDUP_REMOVED lines=9> */
[C---:B-1----:R-:W-:Y:S07]  /*8590*/  HMMA.16816.F32.BF16 R20, R148.reuse, R4, R20 ;  /* 0x000000049414723c */ /* 0x042fee0000041814 */
[----:B------:R-:W-:Y:S01]  /*85a0*/  FMUL.FTZ R4, R18, c[0x0][0x320] ;  /* 0x0000c80012047a20 */ /* 0x000fe20000410000 */
[C---:B------:R-:W-:Y:S03]  /*85b0*/  HMMA.16816.F32.BF16 R24, R148.reuse, R6, R24 ;  /* 0x000000069418723c */ /* 0x040fe60000041818 */
[----:B------:R1:W1:Y:S01]  /*85c0*/  MUFU.TANH R145, R4 ;  /* 0x0000000400917308 */ /* 0x0002620000002400 */
[----:B-----5:R-:W-:Y:S02]  /*85d0*/  FMUL.FTZ R0, R9, c[0x0][0x320] ;  /* 0x0000c80009007a20 */ /* 0x020fe40000410000 */
[----:B------:R-:W5:Y:S07]  /*85e0*/  LDSM.16.M88.4 R8, [R2+0x5800] ;  /* 0x005800000208783b */ /* 0x000f6e0000000200 */
[----:B------:R2:W2:Y:S01]  /*85f0*/  MUFU.TANH R137, R0 ;  /* 0x0000000000897308 */ /* 0x0004a20000002400 */
[----:B-1----:R-:W-:Y:S01]  /*8600*/  IADD3 R4, R212, R203, RZ ;  /* 0x000000cbd4047210 */ /* 0x002fe20007ffe0ff */
[----:B--2---:R-:W-:Y:S08]  /*8610*/  FMUL.FTZ R0, R12, c[0x0][0x320] ;  /* 0x0000c8000c007a20 */ /* 0x004ff00000410000 */
[----:B------:R1:W2:Y:S01]  /*8620*/  MUFU.TANH R136, R0 ;  /* 0x0000000000887308 */ /* 0x0002a20000002400 */
[C---:B-----5:R-:W-:Y:S08]  /*8630*/  HMMA.16816.F32.BF16 R28, R148.reuse, R8, R28 ;  /* 0x00000008941c723c */ /* 0x060ff0000004181c */
[----:B------:R-:W-:Y:S07]  /*8640*/  HMMA.16816.F32.BF16 R32, R148, R10, R32 ;  /* 0x0000000a9420723c */ /* 0x000fee0000041820 */
[----:B------:R-:W-:Y:S01]  /*8650*/  SHF.L.U32 R150, R176, 0x6, RZ ;  /* 0x00000006b0967819 */ /* 0x000fe200000006ff */
[----:B-1----:R-:W-:Y:S04]  /*8660*/  FMUL.FTZ R0, R13, c[0x0][0x320] ;  /* 0x0000c8000d007a20 */ /* 0x002fe80000410000 */
[----:B------:R1:W1:Y:S11]  /*8670*/  MUFU.TANH R101, R0 ;  /* 0x0000000000657308 */ /* 0x0002760000002400 */
[----:B------:R-:W-:Y:S01]  /*8680*/  @!UPT UIADD3 URZ, URZ, URZ, URZ ;  /* 0x0000003f3f3ff290 */ /* 0x000fe2000fffe03f */
[----:B------:R-:W-:Y:S04]  /*8690*/  FMUL.FTZ R2, R33, c[0x0][0x320] ;  /* 0x0000c80021027a20 */ /* 0x000fe80000410000 */
[----:B------:R-:W2:Y:S01]  /*86a0*/  MUFU.TANH R8, R2 ;  /* 0x0000000200087308 */ /* 0x000ea20000002400 */
[----:B-1----:R-:W-:Y:S09]  /*86b0*/  FMUL.FTZ R0, R14, c[0x0][0x320] ;  /* 0x0000c8000e007a20 */ /* 0x002ff20000410000 */
        /* <DEDUP_REMOVED lines=33> */
[----:B-1----:R-:W-:Y:S05]  /*88d0*/  @P3 IMAD.HI.U32 R0, R4, c[0x0][0x2c8], RZ ;  /* 0x0000b20004003a27 */ /* 0x002fea00078e00ff */
[----:B------:R-:W-:Y:S01]  /*88e0*/  @P3 SHF.R.U32.HI R4, RZ, c[0x0][0x2cc], R0 ;  /* 0x0000b300ff043a19 */ /* 0x000fe20000011600 */
[----:B------:R-:W-:Y:S04]  /*88f0*/  FMUL.FTZ R0, R34, c[0x0][0x320] ;  /* 0x0000c80022007a20 */ /* 0x000fe80000410000 */
[----:B------:R1:W1:Y:S01]  /*8900*/  MUFU.TANH R24, R0 ;  /* 0x0000000000187308 */ /* 0x0002620000002400 */
[----:B------:R-:W5:Y:S01]  /*8910*/  SHFL.IDX PT, R3, R4, RZ, 0x1c1f ;  /* 0x001c1fff04037589 */ /* 0x000f6200000e0000 */
[----:B-1----:R-:W-:Y:S08]  /*8920*/  FMUL.FTZ R0, R35, c[0x0][0x320] ;  /* 0x0000c80023007a20 */ /* 0x002ff00000410000 */
[----:B------:R1:W1:Y:S02]  /*8930*/  MUFU.TANH R23, R0 ;  /* 0x0000000000177308 */ /* 0x0002640000002400 */
[----:B-1----:R-:W-:Y:S04]  /*8940*/  IADD3 R0, -R191, 0x1, -R150 ;  /* 0x00000001bf007810 */ /* 0x002fe80007ffe996 */
[----:B------:R-:W-:Y:S04]  /*8950*/  IADD3 R0, -R190, R0, R189 ;  /* 0x00000000be007210 */ /* 0x000fe80007ffe1bd */
[C---:B------:R-:W-:Y:S02]  /*8960*/  IADD3 R6, R0.reuse, c[0x0][0x328], RZ ;  /* 0x0000ca0000067a10 */ /* 0x040fe40007ffe0ff */
[----:B------:R-:W-:Y:S02]  /*8970*/  IADD3 R5, R0, UR4, RZ ;  /* 0x0000000400057c10 */ /* 0x000fe4000fffe0ff */
[-C--:B-----5:R-:W-:Y:S02]  /*8980*/  IADD3 R2, R6, R3.reuse, RZ ;  /* 0x0000000306027210 */ /* 0x0a0fe40007ffe0ff */
[----:B------:R-:W-:Y:S01]  /*8990*/  IADD3 R0, R5, R3, RZ ;  /* 0x0000000305007210 */ /* 0x000fe20007ffe0ff */
[----:B------:R-:W-:-:S05]  /*89a0*/  @!P4 BRA `(.L_x_2078) ;  /* 0x000001800000c947 */ /* 0x000fca0003800000 */
[----:B--234-:R-:W-:Y:S01]  /*89b0*/  IADD3 R3, -R190, R189, R3 ;  /* 0x000000bdbe037210 */ /* 0x01cfe20007ffe103 */
[----:B------:R-:W-:Y:S03]  /*89c0*/  BSSY B0, `(.L_x_2079) ;  /* 0x0000011000007945 */ /* 0x000fe60003800000 */
        /* <DEDUP_REMOVED lines=11> */
.L_x_2080:
[----:B------:R-:W-:Y:S04]  /*8a80*/  MOV R7, c[0x0][0x32c] ;  /* 0x0000cb0000077a02 */ /* 0x000fe80000000f00 */
[----:B------:R-:W-:Y:S11]  /*8a90*/  ISETP.NE.AND P0, PT, R7, 0x1, PT ;  /* 0x000000010700780c */ /* 0x000ff60003f05270 */
[----:B------:R-:W-:Y:S02]  /*8aa0*/  @!UPT UIADD3 URZ, URZ, URZ, URZ ;  /* 0x0000003f3f3ff290 */ /* 0x000fe4000fffe03f */
[----:B------:R-:W-:Y:S05]  /*8ab0*/  @P0 IMAD.HI.U32 R7, R3, c[0x0][0x330], RZ ;  /* 0x0000cc0003070a27 */ /* 0x000fea00078e00ff */
[----:B------:R-:W-:Y:S02]  /*8ac0*/  @P0 SHF.R.U32.HI R3, RZ, c[0x0][0x334], R7 ;  /* 0x0000cd00ff030a19 */ /* 0x000fe40000011607 */
.L_x_2081:
[----:B------:R-:W-:Y:S05]  /*8ad0*/  BSYNC B0 ;  /* 0x0000000000007941 */ /* 0x000fea0003800000 */
.L_x_2079:
[----:B------:R-:W-:Y:S04]  /*8ae0*/  IMAD R3, R3, c[0x0][0x32c], -R150 ;  /* 0x0000cb0003037a24 */ /* 0x000fe800078e0a96 */
[----:B------:R-:W-:Y:S05]  /*8af0*/  IMAD.IADD R3, R3, 0x1, -R191 ;  /* 0x0000000103037824 */ /* 0x000fea00078e0abf */
[----:B------:R-:W-:Y:S02]  /*8b00*/  IMNMX R0, R0, R3, !PT ;  /* 0x0000000300007217 */ /* 0x000fe40007800200 */
[----:B------:R-:W-:Y:S04]  /*8b10*/  IADD3 R3, R3, c[0x0][0x32c], RZ ;  /* 0x0000cb0003037a10 */ /* 0x000fe80007ffe0ff */
[----:B------:R-:W-:Y:S02]  /*8b20*/  IMNMX R2, R2, R3, PT ;  /* 0x0000000302027217 */ /* 0x000fe40003800200 */
.L_x_2078:
[----:B--234-:R-:W-:Y:S04]  /*8b30*/  ISETP.GT.AND P3, PT, R176, -0x1, PT ;  /* 0xffffffffb000780c */ /* 0x01cfe80003f64270 */
        /* <DEDUP_REMOVED lines=46> */
[----:B------:R-:W1:Y:S02]  /*8e20*/  SHFL.IDX PT, R0, R4, 0x1, 0x1c1f ;  /* 0x003c1f0004007f89 */ /* 0x000e6400000e0000 */
[----:B------:R-:W-:Y:S04]  /*8e30*/  ISETP.LT.OR P0, PT, R2, 0x3a, P0 ;  /* 0x0000003a0200780c */ /* 0x000fe80000701670 */
[----:B------:R-:W-:Y:S01]  /*8e40*/  FSEL R8, R8, -INF , !P0 ;  /* 0xff80000008087808 */ /* 0x000fe20004000000 */
[--C-:B-1----:R-:W-:Y:S02]  /*8e50*/  IMAD.IADD R3, R6, 0x1, R0.reuse ;  /* 0x0000000106037824 */ /* 0x102fe400078e0200 */
[----:B------:R-:W-:Y:S01]  /*8e60*/  IMAD.IADD R2, R5, 0x1, R0 ;  /* 0x0000000105027824 */ /* 0x000fe200078e0200 */
[----:B------:R-:W-:-:S05]  /*8e70*/  @!P4 BRA `(.L_x_2082) ;  /* 0x000001800000c947 */ /* 0x000fca0003800000 */
[----:B------:R-:W-:Y:S01]  /*8e80*/  IADD3 R0, -R190, R189, R0 ;  /* 0x000000bdbe007210 */ /* 0x000fe20007ffe100 */
        /* <DEDUP_REMOVED lines=12> */
.L_x_2084:
[----:B------:R-:W-:Y:S04]  /*8f50*/  MOV R4, c[0x0][0x32c] ;  /* 0x0000cb0000047a02 */ /* 0x000fe80000000f00 */
[----:B------:R-:W-:Y:S11]  /*8f60*/  ISETP.NE.AND P0, PT, R4, 0x1, PT ;  /* 0x000000010400780c */ /* 0x000ff60003f05270 */
[----:B------:R-:W-:Y:S02]  /*8f70*/  @!UPT UIADD3 URZ, URZ, URZ, URZ ;  /* 0x0000003f3f3ff290 */ /* 0x000fe4000fffe03f */
[----:B------:R-:W-:Y:S05]  /*8f80*/  @P0 IMAD.HI.U32 R4, R0, c[0x0][0x330], RZ ;  /* 0x0000cc0000040a27 */ /* 0x000fea00078e00ff */
[----:B------:R-:W-:Y:S02]  /*8f90*/  @P0 SHF.R.U32.HI R0, RZ, c[0x0][0x334], R4 ;  /* 0x0000cd00ff000a19 */ /* 0x000fe40000011604 */
.L_x_2085:
[----:B------:R-:W-:Y:S05]  /*8fa0*/  BSYNC B0 ;  /* 0x0000000000007941 */ /* 0x000fea0003800000 */
.L_x_2083:
[----:B------:R-:W-:Y:S04]  /*8fb0*/  IMAD R0, R0, c[0x0][0x32c], -R150 ;  /* 0x0000cb0000007a24 */ /* 0x000fe800078e0a96 */
[----:B------:R-:W-:Y:S05]  /*8fc0*/  IMAD.IADD R0, R0, 0x1, -R191 ;  /* 0x0000000100007824 */ /* 0x000fea00078e0abf */
[----:B------:R-:W-:Y:S02]  /*8fd0*/  IMNMX R2, R2, R0, !PT ;  /* 0x0000000002027217 */ /* 0x000fe40007800200 */
[----:B------:R-:W-:Y:S04]  /*8fe0*/  IADD3 R0, R0, c[0x0][0x32c], RZ ;  /* 0x0000cb0000007a10 */ /* 0x000fe80007ffe0ff */
[----:B------:R-:W-:Y:S02]  /*8ff0*/  IMNMX R3, R3, R0, PT ;  /* 0x0000000003037217 */ /* 0x000fe40003800200 */
.L_x_2082:
[----:B------:R-:W-:Y:S01]  /*9000*/  FMNMX.FTZ R0, R7, R102, !PT ;  /* 0x0000006607007209 */ /* 0x000fe20007810000 */
[----:B------:R-:W-:Y:S04]  /*9010*/  DEPBAR.LE SB0, 0x2 ;  /* 0x000080800000791a */ /* 0x000fe80000000000 */
[----:B------:R-:W-:Y:S01]  /*9020*/  FMNMX.FTZ R0, R22, R0, !PT ;  /* 0x0000000016007209 */ /* 0x000fe20007810000 */
[----:B------:R-:W-:Y:S03]  /*9030*/  BAR.SYNC.DEFER_BLOCKING 0x0 ;  /* 0x0000000000007b1d */ /* 0x000fe60000010000 */
        /* <DEDUP_REMOVED lines=14> */
[----:B------:R-:W1:Y:S01]  /*9120*/  SHFL.BFLY PT, R4, R0, 0x2, 0x1f ;  /* 0x0c401f0000047f89 */ /* 0x000e6200000e0000 */
[----:B------:R-:W-:Y:S01]  /*9130*/  BSSY B0, `(.L_x_2086) ;  /* 0x0000215000007945 */ /* 0x000fe20003800000 */
[----:B-1----:R-:W-:Y:S06]  /*9140*/  FMNMX.FTZ R0, R0, R4, !PT ;  /* 0x0000000400007209 */ /* 0x002fec0007810000 */
[----:B------:R-:W1:Y:S02]  /*9150*/  SHFL.BFLY PT, R4, R0, 0x1, 0x1f ;  /* 0x0c201f0000047f89 */ /* 0x000e6400000e0000 */
[----:B-1----:R-:W-:Y:S04]  /*9160*/  FMNMX.FTZ R101, R0, R4, !PT ;  /* 0x0000000400657209 */ /* 0x002fe80007810000 */
[C---:B------:R-:W-:Y:S01]  /*9170*/  FSETP.NEU.FTZ.AND P0, PT, R101.reuse, -INF , PT ;  /* 0xff8000006500780b */ /* 0x040fe20003f1d000 */
[C---:B------:R-:W-:Y:S03]  /*9180*/  FMUL.FTZ R4, R101.reuse, c[0x0][0x2d0] ;  /* 0x0000b40065047a20 */ /* 0x040fe60000410000 */
[----:B------:R-:W-:Y:S02]  /*9190*/  FSEL R0, R101, RZ, P0 ;  /* 0x000000ff65007208 */ /* 0x000fe40000000000 */
[----:B------:R-:W-:Y:S02]  /*91a0*/  FSEL R4, R4, RZ, P0 ;  /* 0x000000ff04047208 */ /* 0x000fe40000000000 */
[----:B------:R-:W-:Y:S01]  /*91b0*/  ISETP.GT.AND P0, PT, R2, RZ, P3 ;  /* 0x000000ff0200720c */ /* 0x000fe20001f04270 */
[----:B------:R-:W-:Y:S02]  /*91c0*/  FADD.FTZ R0, -R0, R102 ;  /* 0x0000006600007221 */ /* 0x000fe40000010100 */
[--C-:B------:R-:W-:Y:S01]  /*91d0*/  FFMA.FTZ R182, R11, c[0x0][0x2d0], -R4.reuse ;  /* 0x0000b4000bb67a23 */ /* 0x100fe20000010804 */
[----:B------:R-:W-:Y:S01]  /*91e0*/  ISETP.LT.OR P0, PT, R3, 0x1, P0 ;  /* 0x000000010300780c */ /* 0x000fe20000701670 */
[--C-:B------:R-:W-:Y:S02]  /*91f0*/  FFMA.FTZ R181, R10, c[0x0][0x2d0], -R4.reuse ;  /* 0x0000b4000ab57a23 */ /* 0x100fe40000010804 */
        /* <DEDUP_REMOVED lines=13> */
[----:B------:R-:W-:Y:S01]  /*92d0*/  FFMA.FTZ R7, R7, c[0x0][0x2d0], -R4 ;  /* 0x0000b40007077a23 */ /* 0x000fe20000010804 */
[----:B------:R-:W-:Y:S01]  /*92e0*/  FSEL R4, R155, -INF , !P0 ;  /* 0xff8000009b047808 */ /* 0x000fe20004000000 */
[----:B------:R-:W-:Y:S01]  /*92f0*/  FMUL.FTZ R0, R0, c[0x0][0x2d0] ;  /* 0x0000b40000007a20 */ /* 0x000fe20000410000 */
[----:B------:R-:W-:Y:S01]  /*9300*/  ISETP.GT.AND P0, PT, R2, 0x1, P3 ;  /* 0x000000010200780c */ /* 0x000fe20001f04270 */
[----:B------:R-:W-:Y:S03]  /*9310*/  MUFU.EX2 R8, R21 ;  /* 0x0000001500087308 */ /* 0x000fe60000000800 */
[C---:B------:R-:W-:Y:S04]  /*9320*/  ISETP.LT.OR P0, PT, R3.reuse, 0x2, P0 ;  /* 0x000000020300780c */ /* 0x040fe80000701670 */
[----:B------:R-:W-:Y:S02]  /*9330*/  FSEL R5, R154, -INF , !P0 ;  /* 0xff8000009a057808 */ /* 0x000fe40004000000 */
[C---:B------:R-:W-:Y:S01]  /*9340*/  ISETP.GT.AND P0, PT, R2.reuse, 0x8, P3 ;  /* 0x000000080200780c */ /* 0x040fe20001f04270 */
[----:B------:R-:W1:Y:S03]  /*9350*/  MUFU.EX2 R0, R0 ;  /* 0x0000000000007308 */ /* 0x000e660000000800 */
[----:B------:R-:W-:Y:S04]  /*9360*/  ISETP.LT.OR P0, PT, R3, 0x9, P0 ;  /* 0x000000090300780c */ /* 0x000fe80000701670 */
[----:B------:R-:W-:Y:S02]  /*9370*/  FSEL R102, R153, -INF , !P0 ;  /* 0xff80000099667808 */ /* 0x000fe40004000000 */
[----:B------:R-:W-:Y:S01]  /*9380*/  ISETP.GT.AND P0, PT, R2, 0x9, P3 ;  /* 0x000000090200780c */ /* 0x000fe20001f04270 */
[----:B------:R-:W2:Y:S03]  /*9390*/  MUFU.EX2 R7, R7 ;  /* 0x0000000700077308 */ /* 0x000ea60000000800 */
[C---:B------:R-:W-:Y:S04]  /*93a0*/  ISETP.LT.OR P0, PT, R3.reuse, 0xa, P0 ;  /* 0x0000000a0300780c */ /* 0x040fe80000701670 */
[----:B------:R-:W-:Y:S02]  /*93b0*/  FSEL R137, R152, -INF , !P0 ;  /* 0xff80000098897808 */ /* 0x000fe40004000000 */
[----:B------:R-:W-:Y:S01]  /*93c0*/  ISETP.GT.AND P0, PT, R2, 0x10, P3 ;  /* 0x000000100200780c */ /* 0x000fe20001f04270 */
[----:B------:R-:W-:Y:S03]  /*93d0*/  MUFU.EX2 R158, R158 ;  /* 0x0000009e009e7308 */ /* 0x000fe60000000800 */
[----:B------:R-:W-:Y:S01]  /*93e0*/  ISETP.LT.OR P0, PT, R3, 0x11, P0 ;  /* 0x000000110300780c */ /* 0x000fe20000701670 */
[C---:B-1----:R-:W-:Y:S02]  /*93f0*/  FMUL.FTZ R17, R0.reuse, R121 ;  /* 0x0000007900117220 */ /* 0x042fe40000410000 */
[C---:B------:R-:W-:Y:S01]  /*9400*/  FMUL.FTZ R9, R0.reuse, R129 ;  /* 0x0000008100097220 */ /* 0x040fe20000410000 */
[----:B------:R-:W-:Y:S01]  /*9410*/  FSEL R141, R147, -INF , !P0 ;  /* 0xff800000938d7808 */ /* 0x000fe20004000000 */
[----:B------:R-:W-:Y:S01]  /*9420*/  FMUL.FTZ R32, R0, R104 ;  /* 0x0000006800207220 */ /* 0x000fe20000410000 */
[----:B------:R-:W-:Y:S01]  /*9430*/  ISETP.GT.AND P0, PT, R2, 0x11, P3 ;  /* 0x000000110200780c */ /* 0x000fe20001f04270 */
[C---:B------:R-:W-:Y:S02]  /*9440*/  FMUL.FTZ R33, R0.reuse, R105 ;  /* 0x0000006900217220 */ /* 0x040fe40000410000 */
[C---:B------:R-:W-:Y:S01]  /*9450*/  FMUL.FTZ R12, R0.reuse, R124 ;  /* 0x0000007c000c7220 */ /* 0x040fe20000410000 */
[C---:B------:R-:W-:Y:S01]  /*9460*/  ISETP.LT.OR P0, PT, R3.reuse, 0x12, P0 ;  /* 0x000000120300780c */ /* 0x040fe20000701670 */
[C---:B------:R-:W-:Y:S01]  /*9470*/  FMUL.FTZ R13, R0.reuse, R125 ;  /* 0x0000007d000d7220 */ /* 0x040fe20000410000 */
[----:B------:R-:W-:Y:S01]  /*9480*/  MUFU.EX2 R124, R173 ;  /* 0x000000ad007c7308 */ /* 0x000fe20000000800 */
[----:B------:R-:W-:Y:S01]  /*9490*/  FMUL.FTZ R16, R0, R120 ;  /* 0x0000007800107220 */ /* 0x000fe20000410000 */
[----:B------:R-:W-:Y:S01]  /*94a0*/  FSEL R142, R146, -INF , !P0 ;  /* 0xff800000928e7808 */ /* 0x000fe20004000000 */
[----:B------:R-:W-:Y:S01]  /*94b0*/  FMUL.FTZ R21, R0, R117 ;  /* 0x0000007500157220 */ /* 0x000fe20000410000 */
[----:B------:R-:W-:Y:S01]  /*94c0*/  ISETP.GT.AND P0, PT, R2, 0x18, P3 ;  /* 0x000000180200780c */ /* 0x000fe20001f04270 */
[C---:B------:R-:W-:Y:S02]  /*94d0*/  FMUL.FTZ R28, R0.reuse, R108 ;  /* 0x0000006c001c7220 */ /* 0x040fe40000410000 */
[C---:B------:R-:W-:Y:S01]  /*94e0*/  FMUL.FTZ R29, R0.reuse, R109 ;  /* 0x0000006d001d7220 */ /* 0x040fe20000410000 */
[----:B------:R-:W-:Y:S01]  /*94f0*/  ISETP.LT.OR P0, PT, R3, 0x19, P0 ;  /* 0x000000190300780c */ /* 0x000fe20000701670 */
[C---:B------:R-:W-:Y:S01]  /*9500*/  FMUL.FTZ R36, R0.reuse, R36 ;  /* 0x0000002400247220 */ /* 0x040fe20000410000 */
[----:B------:R-:W-:Y:S01]  /*9510*/  MUFU.EX2 R125, R160 ;  /* 0x000000a0007d7308 */ /* 0x000fe20000000800 */
[C---:B------:R-:W-:Y:S01]  /*9520*/  FMUL.FTZ R37, R0.reuse, R37 ;  /* 0x0000002500257220 */ /* 0x040fe20000410000 */
[----:B------:R-:W-:Y:S01]  /*9530*/  FSEL R145, R145, -INF , !P0 ;  /* 0xff80000091917808 */ /* 0x000fe20004000000 */
[----:B------:R-:W-:Y:S01]  /*9540*/  FMUL.FTZ R40, R0, R40 ;  /* 0x0000002800287220 */ /* 0x000fe20000410000 */
[----:B------:R-:W-:Y:S01]  /*9550*/  ISETP.GT.AND P0, PT, R2, 0x19, P3 ;  /* 0x000000190200780c */ /* 0x000fe20001f04270 */
[C---:B------:R-:W-:Y:S02]  /*9560*/  FMUL.FTZ R41, R0.reuse, R41 ;  /* 0x0000002900297220 */ /* 0x040fe40000410000 */
[C---:B------:R-:W-:Y:S01]  /*9570*/  FMUL.FTZ R44, R0.reuse, R44 ;  /* 0x0000002c002c7220 */ /* 0x040fe20000410000 */
[C---:B------:R-:W-:Y:S01]  /*9580*/  ISETP.LT.OR P0, PT, R3.reuse, 0x1a, P0 ;  /* 0x0000001a0300780c */ /* 0x040fe20000701670 */
[C---:B------:R-:W-:Y:S02]  /*9590*/  FMUL.FTZ R45, R0.reuse, R45 ;  /* 0x0000002d002d7220 */ /* 0x040fe40000410000 */
[----:B------:R-:W-:Y:S01]  /*95a0*/  FMUL.FTZ R48, R0, R48 ;  /* 0x0000003000307220 */ /* 0x000fe20000410000 */
[----:B------:R-:W-:Y:S01]  /*95b0*/  FSEL R144, R144, -INF , !P0 ;  /* 0xff80000090907808 */ /* 0x000fe20004000000 */
[----:B------:R-:W-:Y:S01]  /*95c0*/  FMUL.FTZ R49, R0, R49 ;  /* 0x0000003100317220 */ /* 0x000fe20000410000 */
[----:B------:R-:W-:Y:S01]  /*95d0*/  ISETP.GT.AND P0, PT, R2, 0x20, P3 ;  /* 0x000000200200780c */ /* 0x000fe20001f04270 */
[C---:B------:R-:W-:Y:S02]  /*95e0*/  FMUL.FTZ R52, R0.reuse, R52 ;  /* 0x0000003400347220 */ /* 0x040fe40000410000 */
[C---:B------:R-:W-:Y:S01]  /*95f0*/  FMUL.FTZ R53, R0.reuse, R53 ;  /* 0x0000003500357220 */ /* 0x040fe20000410000 */
[----:B------:R-:W-:Y:S01]  /*9600*/  ISETP.LT.OR P0, PT, R3, 0x21, P0 ;  /* 0x000000210300780c */ /* 0x000fe20000701670 */
[C---:B------:R-:W-:Y:S02]  /*9610*/  FMUL.FTZ R56, R0.reuse, R56 ;  /* 0x0000003800387220 */ /* 0x040fe40000410000 */
[C---:B------:R-:W-:Y:S01]  /*9620*/  FMUL.FTZ R57, R0.reuse, R57 ;  /* 0x0000003900397220 */ /* 0x040fe20000410000 */
        /* <DEDUP_REMOVED lines=32> */
[----:B------:R-:W-:Y:S02]  /*9830*/  FSEL R152, R26, -INF , !P0 ;  /* 0xff8000001a987808 */ /* 0x000fe40004000000 */
[----:B------:R-:W-:Y:S04]  /*9840*/  ISETP.GT.AND P0, PT, R2, 0x31, P3 ;  /* 0x000000310200780c */ /* 0x000fe80001f04270 */
[----:B------:R-:W-:Y:S04]  /*9850*/  ISETP.LT.OR P0, PT, R3, 0x32, P0 ;  /* 0x000000320300780c */ /* 0x000fe80000701670 */
[----:B------:R-:W-:Y:S01]  /*9860*/  FSEL R153, R25, -INF , !P0 ;  /* 0xff80000019997808 */ /* 0x000fe20004000000 */
[----:B------:R-:W-:Y:S01]  /*9870*/  FMUL.FTZ R25, R0, R113 ;  /* 0x0000007100197220 */ /* 0x000fe20000410000 */
[----:B------:R-:W-:Y:S04]  /*9880*/  ISETP.GT.AND P0, PT, R2, 0x38, P3 ;  /* 0x000000380200780c */ /* 0x000fe80001f04270 */
[C---:B------:R-:W-:Y:S04]  /*9890*/  ISETP.LT.OR P0, PT, R3.reuse, 0x39, P0 ;  /* 0x000000390300780c */ /* 0x040fe80000701670 */
[----:B------:R-:W-:Y:S01]  /*98a0*/  FSEL R155, R24, -INF , !P0 ;  /* 0xff800000189b7808 */ /* 0x000fe20004000000 */
[----:B------:R-:W-:Y:S01]  /*98b0*/  FMUL.FTZ R24, R0, R112 ;  /* 0x0000007000187220 */ /* 0x000fe20000410000 */
[----:B------:R-:W-:Y:S01]  /*98c0*/  ISETP.GT.AND P0, PT, R2, 0x39, P3 ;  /* 0x000000390200780c */ /* 0x000fe20001f04270 */
[----:B--2---:R-:W-:Y:S03]  /*98d0*/  FFMA.FTZ R2, R0, R183, R7 ;  /* 0x000000b700027223 */ /* 0x004fe60000010007 */
[----:B------:R-:W-:Y:S02]  /*98e0*/  ISETP.LT.OR P0, PT, R3, 0x3a, P0 ;  /* 0x0000003a0300780c */ /* 0x000fe40000701670 */
[----:B------:R-:W1:Y:S02]  /*98f0*/  MUFU.EX2 R3, R6 ;  /* 0x0000000600037308 */ /* 0x000e640000000800 */
[----:B------:R-:W-:Y:S01]  /*9900*/  FSEL R154, R23, -INF , !P0 ;  /* 0xff800000179a7808 */ /* 0x000fe20004000000 */
[C---:B-1----:R-:W-:Y:S01]  /*9910*/  FADD.FTZ R6, R3.reuse, R2 ;  /* 0x0000000203067221 */ /* 0x042fe20000010000 */
[----:B------:R-:W-:Y:S02]  /*9920*/  FMNMX.FTZ R2, R4, R103, !PT ;  /* 0x0000006704027209 */ /* 0x000fe40007810000 */
[----:B------:R-:W-:Y:S01]  /*9930*/  F2FP.BF16.PACK_AB R136, R3, R7 ;  /* 0x000000070388723e */ /* 0x000fe200000010ff */
[----:B------:R-:W-:Y:S01]  /*9940*/  FADD.FTZ R6, R8, R6 ;  /* 0x0000000608067221 */ /* 0x000fe20000010000 */
[----:B------:R-:W-:Y:S02]  /*9950*/  FMNMX.FTZ R2, R5, R2, !PT ;  /* 0x0000000205027209 */ /* 0x000fe40007810000 */
[----:B------:R-:W1:Y:S02]  /*9960*/  MUFU.EX2 R7, R20 ;  /* 0x0000001400077308 */ /* 0x000e640000000800 */
[----:B------:R-:W-:Y:S04]  /*9970*/  FMNMX.FTZ R2, R102, R2, !PT ;  /* 0x0000000266027209 */ /* 0x000fe80007810000 */
[----:B------:R-:W-:Y:S04]  /*9980*/  FMNMX.FTZ R2, R137, R2, !PT ;  /* 0x0000000289027209 */ /* 0x000fe80007810000 */
[----:B------:R-:W-:Y:S04]  /*9990*/  FMNMX.FTZ R2, R141, R2, !PT ;  /* 0x000000028d027209 */ /* 0x000fe80007810000 */
[----:B------:R-:W-:Y:S04]  /*99a0*/  FMNMX.FTZ R2, R142, R2, !PT ;  /* 0x000000028e027209 */ /* 0x000fe80007810000 */
[----:B------:R-:W-:Y:S04]  /*99b0*/  FMNMX.FTZ R2, R145, R2, !PT ;  /* 0x0000000291027209 */ /* 0x000fe80007810000 */
[----:B------:R-:W-:Y:S01]  /*99c0*/  FMNMX.FTZ R2, R144, R2, !PT ;  /* 0x0000000290027209 */ /* 0x000fe20007810000 */
[C---:B-1----:R-:W-:Y:S01]  /*99d0*/  FADD.FTZ R140, R7.reuse, R6 ;  /* 0x00000006078c7221 */ /* 0x042fe20000010000 */
[----:B------:R-:W-:Y:S01]  /*99e0*/  F2FP.BF16.PACK_AB R138, R7, R8 ;  /* 0x00000008078a723e */ /* 0x000fe200000010ff */
[C---:B------:R-:W-:Y:S01]  /*99f0*/  FMUL.FTZ R8, R0.reuse, R128 ;  /* 0x0000008000087220 */ /* 0x040fe20000410000 */
[----:B------:R-:W-:Y:S01]  /*9a00*/  FMNMX.FTZ R2, R143, R2, !PT ;  /* 0x000000028f027209 */ /* 0x000fe20007810000 */
[----:B------:R-:W-:Y:S03]  /*9a10*/  FMUL.FTZ R20, R0, R116 ;  /* 0x0000007400147220 */ /* 0x000fe60000410000 */
        /* <DEDUP_REMOVED lines=10> */
[----:B-1----:R-:W-:Y:S04]  /*9ac0*/  FMNMX.FTZ R100, R2, R3, !PT ;  /* 0x0000000302647209 */ /* 0x002fe80007810000 */
[C---:B------:R-:W-:Y:S01]  /*9ad0*/  FSETP.NEU.FTZ.AND P0, PT, R100.reuse, -INF , PT ;  /* 0xff8000006400780b */ /* 0x040fe20003f1d000 */
[C---:B------:R-:W-:Y:S03]  /*9ae0*/  FMUL.FTZ R3, R100.reuse, c[0x0][0x2d0] ;  /* 0x0000b40064037a20 */ /* 0x040fe60000410000 */
[----:B------:R-:W-:Y:S05]  /*9af0*/  FSEL R2, R100, RZ, P0 ;  /* 0x000000ff64027208 */ /* 0x000fea0000000000 */
[----:B------:R-:W-:Y:S01]  /*9b00*/  FADD.FTZ R2, -R2, R103 ;  /* 0x0000006702027221 */ /* 0x000fe20000010100 */
[----:B------:R-:W-:Y:S03]  /*9b10*/  FSEL R103, R3, RZ, P0 ;  /* 0x000000ff03677208 */ /* 0x000fe60000000000 */
[----:B------:R-:W-:Y:S02]  /*9b20*/  FMUL.FTZ R2, R2, c[0x0][0x2d0] ;  /* 0x0000b40002027a20 */ /* 0x000fe40000410000 */
[--C-:B------:R-:W-:Y:S02]  /*9b30*/  FFMA.FTZ R3, R4, c[0x0][0x2d0], -R103.reuse ;  /* 0x0000b40004037a23 */ /* 0x100fe40000010867 */
[--C-:B------:R-:W-:Y:S02]  /*9b40*/  FFMA.FTZ R6, R5, c[0x0][0x2d0], -R103.reuse ;  /* 0x0000b40005067a23 */ /* 0x100fe40000010867 */
[----:B------:R-:W1:Y:S01]  /*9b50*/  MUFU.EX2 R2, R2 ;  /* 0x0000000200027308 */ /* 0x000e620000000800 */
[C---:B------:R-:W-:Y:S02]  /*9b60*/  FMUL.FTZ R4, R0.reuse, R132 ;  /* 0x0000008400047220 */ /* 0x040fe40000410000 */
[----:B------:R-:W-:Y:S02]  /*9b70*/  FMUL.FTZ R5, R0, R133 ;  /* 0x0000008500057220 */ /* 0x000fe40000410000 */
[--C-:B------:R-:W-:Y:S02]  /*9b80*/  FFMA.FTZ R0, R102, c[0x0][0x2d0], -R103.reuse ;  /* 0x0000b40066007a23 */ /* 0x100fe40000010867 */
[----:B------:R-:W-:Y:S03]  /*9b90*/  FFMA.FTZ R109, R144, c[0x0][0x2d0], -R103 ;  /* 0x0000b400906d7a23 */ /* 0x000fe60000010867 */
[----:B------:R-:W2:Y:S10]  /*9ba0*/  MUFU.EX2 R3, R3 ;  /* 0x0000000300037308 */ /* 0x000eb40000000800 */
[----:B------:R3:W-:Y:S01]  /*9bb0*/  MUFU.EX2 R121, R6 ;  /* 0x0000000600797308 */ /* 0x0007e20000000800 */
[C---:B-1----:R-:W-:Y:S02]  /*9bc0*/  FMUL.FTZ R26, R2.reuse, R114 ;  /* 0x00000072021a7220 */ /* 0x042fe40000410000 */
[C---:B------:R-:W-:Y:S02]  /*9bd0*/  FMUL.FTZ R10, R2.reuse, R130 ;  /* 0x00000082020a7220 */ /* 0x040fe40000410000 */
[C---:B------:R-:W-:Y:S05]  /*9be0*/  FMUL.FTZ R11, R2.reuse, R131 ;  /* 0x00000083020b7220 */ /* 0x040fea0000410000 */
        /* <DEDUP_REMOVED lines=12> */
[----:B------:R-:W-:Y:S01]  /*9cb0*/  MUFU.EX2 R122, R109 ;  /* 0x0000006d007a7308 */ /* 0x000fe20000000800 */
[C---:B------:R-:W-:Y:S02]  /*9cc0*/  FMUL.FTZ R27, R2.reuse, R115 ;  /* 0x00000073021b7220 */ /* 0x040fe40000410000 */
[C---:B--2---:R-:W-:Y:S02]  /*9cd0*/  FFMA.FTZ R115, R2.reuse, R184, R3 ;  /* 0x000000b802737223 */ /* 0x044fe40000010003 */
        /* <DEDUP_REMOVED lines=24> */
[----:B-1----:R-:W-:Y:S01]  /*9e60*/  F2FP.BF16.PACK_AB R110, R127, R126 ;  /* 0x0000007e7f6e723e */ /* 0x002fe200000010ff */
        /* <DEDUP_REMOVED lines=14> */
[----:B------:R-:W-:Y:S01]  /*9f50*/  IADD3 R2, R171, R161, RZ ;  /* 0x000000a1ab027210 */ /* 0x000fe20007ffe0ff */
[--C-:B------:R-:W-:Y:S01]  /*9f60*/  FFMA.FTZ R0, R137, c[0x0][0x2d0], -R103.reuse ;  /* 0x0000b40089007a23 */ /* 0x100fe20000010867 */
[----:B------:R-:W-:Y:S02]  /*9f70*/  F2FP.BF16.PACK_AB R137, R121, R3 ;  /* 0x000000037989723e */ /* 0x000fe400000010ff */
[----:B------:R-:W1:Y:S01]  /*9f80*/  MUFU.EX2 R3, R149 ;  /* 0x0000009500037308 */ /* 0x000e620000000800 */
[----:B------:R-:W2:Y:S08]  /*9f90*/  LDSM.16.MT88.4 R104, [R2] ;  /* 0x000000000268783b */ /* 0x000eb00000004200 */
[----:B------:R-:W-:Y:S01]  /*9fa0*/  LDSM.16.MT88.4 R128, [R2+0x1800] ;  /* 0x001800000280783b */ /* 0x000fe20000004200 */
[----:B------:R-:W3:Y:S10]  /*9fb0*/  MUFU.EX2 R113, R0 ;  /* 0x0000000000717308 */ /* 0x000ef40000000800 */
[----:B------:R-:W4:Y:S01]  /*9fc0*/  MUFU.EX2 R149, R179 ;  /* 0x000000b300957308 */ /* 0x000f220000000800 */
[C---:B-1----:R-:W-:Y:S02]  /*9fd0*/  F2FP.BF16.PACK_AB R108, R102.reuse, R3 ;  /* 0x00000003666c723e */ /* 0x042fe400000010ff */
[----:B---3--:R-:W-:Y:S01]  /*9fe0*/  F2FP.BF16.PACK_AB R139, R113, R114 ;  /* 0x00000072718b723e */ /* 0x008fe200000010ff */
[----:B------:R-:W-:Y:S04]  /*9ff0*/  FADD.FTZ R0, R3, R140 ;  /* 0x0000008c03007221 */ /* 0x000fe80000010000 */
[----:B------:R-:W-:Y:S01]  /*a000*/  FADD.FTZ R123, R102, R0 ;  /* 0x00000000667b7221 */ /* 0x000fe20000010000 */
[C---:B------:R-:W-:Y:S01]  /*a010*/  IADD3 R102, R169.reuse, R2, RZ ;  /* 0x00000002a9667210 */ /* 0x040fe20007ffe0ff */
[C---:B--2---:R-:W-:Y:S05]  /*a020*/  HMMA.16816.F32.BF16 R4, R136.reuse, R104, R4 ;  /* 0x000000688804723c */ /* 0x044fea0000041804 */
[----:B------:R-:W-:Y:S03]  /*a030*/  IADD3 R0, R172, R161, RZ ;  /* 0x000000a1ac007210 */ /* 0x000fe60007ffe0ff */
[C---:B------:R-:W-:Y:S01]  /*a040*/  HMMA.16816.F32.BF16 R8, R136.reuse, R106, R8 ;  /* 0x0000006a8808723c */ /* 0x040fe20000041808 */
[----:B------:R-:W1:Y:S03]  /*a050*/  LDSM.16.MT88.4 R104, [R102] ;  /* 0x000000006668783b */ /* 0x000e660000004200 */
[----:B------:R-:W-:Y:S04]  /*a060*/  IADD3 R3, R169, R0, RZ ;  /* 0x00000000a9037210 */ /* 0x000fe80007ffe0ff */
[C---:B-1----:R-:W-:Y:S08]  /*a070*/  HMMA.16816.F32.BF16 R12, R136.reuse, R104, R12 ;  /* 0x00000068880c723c */ /* 0x042ff0000004180c */
[C---:B------:R-:W-:Y:S01]  /*a080*/  HMMA.16816.F32.BF16 R16, R136.reuse, R106, R16 ;  /* 0x0000006a8810723c */ /* 0x040fe20000041810 */
[----:B------:R-:W1:Y:S07]  /*a090*/  LDSM.16.MT88.4 R104, [R0] ;  /* 0x000000000068783b */ /* 0x000e6e0000004200 */
[C---:B-1----:R-:W-:Y:S08]  /*a0a0*/  HMMA.16816.F32.BF16 R20, R136.reuse, R104, R20 ;  /* 0x000000688814723c */ /* 0x042ff00000041814 */
[C---:B------:R-:W-:Y:S01]  /*a0b0*/  HMMA.16816.F32.BF16 R24, R136.reuse, R106, R24 ;  /* 0x0000006a8818723c */ /* 0x040fe20000041818 */
[----:B------:R-:W1:Y:S07]  /*a0c0*/  LDSM.16.MT88.4 R104, [R3] ;  /* 0x000000000368783b */ /* 0x000e6e0000004200 */
        /* <DEDUP_REMOVED lines=25> */
[--C-:B------:R-:W-:Y:S01]  /*a260*/  FFMA.FTZ R104, R141, c[0x0][0x2d0], -R103.reuse ;  /* 0x0000b4008d687a23 */ /* 0x100fe20000010867 */
[----:B------:R-:W-:Y:S03]  /*a270*/  HMMA.16816.F32.BF16 R96, R136, R106, R96 ;  /* 0x0000006a8860723c */ /* 0x000fe60000041860 */
[----:B------:R1:W-:Y:S04]  /*a280*/  MUFU.EX2 R112, R104 ;  /* 0x0000006800707308 */ /* 0x0003e80000000800 */
[----:B----4-:R-:W-:Y:S01]  /*a290*/  F2FP.BF16.PACK_AB R138, R149, R148 ;  /* 0x00000094958a723e */ /* 0x010fe200000010ff */
[--C-:B-1----:R-:W-:Y:S05]  /*a2a0*/  FFMA.FTZ R104, R142, c[0x0][0x2d0], -R103.reuse ;  /* 0x0000b4008e687a23 */ /* 0x102fea0000010867 */
[----:B------:R1:W2:Y:S02]  /*a2b0*/  MUFU.EX2 R120, R104 ;  /* 0x0000006800787308 */ /* 0x0002a40000000800 */
[--C-:B-1----:R-:W-:Y:S01]  /*a2c0*/  FFMA.FTZ R104, R145, c[0x0][0x2d0], -R103.reuse ;  /* 0x0000b40091687a23 */ /* 0x102fe20000010867 */
[----:B--2---:R-:W-:Y:S07]  /*a2d0*/  F2FP.BF16.PACK_AB R109, R120, R112 ;  /* 0x00000070786d723e */ /* 0x004fee00000010ff */
[----:B------:R1:W2:Y:S02]  /*a2e0*/  MUFU.EX2 R116, R104 ;  /* 0x0000006800747308 */ /* 0x0002a40000000800 */
[----:B-1----:R-:W1:Y:S01]  /*a2f0*/  LDSM.16.MT88.4 R104, [R2+0x800] ;  /* 0x000800000268783b */ /* 0x002e620000004200 */
[----:B--2---:R-:W-:Y:S07]  /*a300*/  F2FP.BF16.PACK_AB R111, R122, R116 ;  /* 0x000000747a6f723e */ /* 0x004fee00000010ff */
        /* <DEDUP_REMOVED lines=35> */
[----:B------:R-:W-:Y:S01]  /*a540*/  HMMA.16816.F32.BF16 R96, R108, R106, R96 ;  /* 0x0000006a6c60723c */ /* 0x000fe20000041860 */
[----:B------:R-:W1:Y:S02]  /*a550*/  LDSM.16.MT88.4 R108, [R2+0x1000] ;  /* 0x00100000026c783b */ /* 0x000e640000004200 */
[----:B------:R2:W-:Y:S01]  /*a560*/  MUFU.EX2 R117, R104 ;  /* 0x0000006800757308 */ /* 0x0005e20000000800 */
[--C-:B------:R-:W-:Y:S03]  /*a570*/  FFMA.FTZ R105, R151, c[0x0][0x2d0], -R103.reuse ;  /* 0x0000b40097697a23 */ /* 0x100fe60000010867 */
[----:B------:R-:W-:Y:S06]  /*a580*/  F2FP.BF16.PACK_AB R106, R158, R132 ;  /* 0x000000849e6a723e */ /* 0x000fec00000010ff */
[----:B------:R3:W-:Y:S01]  /*a590*/  MUFU.EX2 R145, R105 ;  /* 0x0000006900917308 */ /* 0x0007e20000000800 */
[----:B--2---:R-:W-:Y:S09]  /*a5a0*/  FFMA.FTZ R104, R146, c[0x0][0x2d0], -R103 ;  /* 0x0000b40092687a23 */ /* 0x004ff20000010867 */
[----:B------:R-:W-:Y:S01]  /*a5b0*/  MUFU.EX2 R146, R182 ;  /* 0x000000b600927308 */ /* 0x000fe20000000800 */
[----:B---3--:R-:W-:Y:S09]  /*a5c0*/  FADD.FTZ R105, R126, R123 ;  /* 0x0000007b7e697221 */ /* 0x008ff20000010000 */
[----:B------:R2:W-:Y:S02]  /*a5d0*/  MUFU.EX2 R118, R104 ;  /* 0x0000006800767308 */ /* 0x0005e40000000800 */
[----:B--2---:R-:W-:Y:S08]  /*a5e0*/  FFMA.FTZ R104, R147, c[0x0][0x2d0], -R103 ;  /* 0x0000b40093687a23 */ /* 0x004ff00000010867 */
[----:B------:R-:W2:Y:S10]  /*a5f0*/  MUFU.EX2 R147, R181 ;  /* 0x000000b500937308 */ /* 0x000eb40000000800 */
[----:B------:R3:W4:Y:S01]  /*a600*/  MUFU.EX2 R119, R104 ;  /* 0x0000006800777308 */ /* 0x0007220000000800 */
[----:B--2---:R-:W-:Y:S01]  /*a610*/  F2FP.BF16.PACK_AB R136, R147, R146 ;  /* 0x000000929388723e */ /* 0x004fe200000010ff */
[----:B---3--:R-:W-:Y:S01]  /*a620*/  FADD.FTZ R104, R121, R115 ;  /* 0x0000007379687221 */ /* 0x008fe20000010000 */
[----:B----4-:R-:W-:Y:S01]  /*a630*/  F2FP.BF16.PACK_AB R107, R145, R119 ;  /* 0x00000077916b723e */ /* 0x010fe200000010ff */
[----:B------:R-:W-:Y:S01]  /*a640*/  FADD.FTZ R121, R127, R105 ;  /* 0x000000697f797221 */ /* 0x000fe20000010000 */
[----:B------:R-:W-:Y:S01]  /*a650*/  F2FP.BF16.PACK_AB R105, R118, R117 ;  /* 0x000000757669723e */ /* 0x000fe200000010ff */
[----:B------:R-:W-:Y:S04]  /*a660*/  FADD.FTZ R104, R114, R104 ;  /* 0x0000006872687221 */ /* 0x000fe80000010000 */
[----:B------:R-:W-:Y:S04]  /*a670*/  FADD.FTZ R104, R113, R104 ;  /* 0x0000006871687221 */ /* 0x000fe80000010000 */
[----:B------:R-:W-:Y:S02]  /*a680*/  FADD.FTZ R104, R112, R104 ;  /* 0x0000006870687221 */ /* 0x000fe40000010000 */
[----:B------:R-:W2:Y:S02]  /*a690*/  LDSM.16.MT88.4 R112, [R102+0x1000] ;  /* 0x001000006670783b */ /* 0x000ea40000004200 */
[----:B------:R-:W-:Y:S04]  /*a6a0*/  FADD.FTZ R104, R120, R104 ;  /* 0x0000006878687221 */ /* 0x000fe80000010000 */
[----:B------:R-:W-:Y:S01]  /*a6b0*/  FADD.FTZ R120, R116, R104 ;  /* 0x0000006874787221 */ /* 0x000fe20000010000 */
[----:B------:R-:W-:Y:S01]  /*a6c0*/  F2FP.BF16.PACK_AB R104, R125, R124 ;  /* 0x0000007c7d68723e */ /* 0x000fe200000010ff */
[----:B------:R-:W-:Y:S04]  /*a6d0*/  FFMA.FTZ R116, R152, c[0x0][0x2d0], -R103 ;  /* 0x0000b40098747a23 */ /* 0x000fe80000010867 */
[----:B------:R3:W-:Y:S02]  /*a6e0*/  MUFU.EX2 R142, R116 ;  /* 0x00000074008e7308 */ /* 0x0007e40000000800 */
[C---:B-1----:R-:W-:Y:S08]  /*a6f0*/  HMMA.16816.F32.BF16 R4, R104.reuse, R108, R4 ;  /* 0x0000006c6804723c */ /* 0x042ff00000041804 */
[C---:B------:R-:W-:Y:S01]  /*a700*/  HMMA.16816.F32.BF16 R8, R104.reuse, R110, R8 ;  /* 0x0000006e6808723c */ /* 0x040fe20000041808 */
[----:B------:R-:W1:Y:S03]  /*a710*/  LDSM.16.MT88.4 R108, [R0+0x1000] ;  /* 0x00100000006c783b */ /* 0x000e660000004200 */
[----:B---3--:R-:W-:Y:S04]  /*a720*/  FADD.FTZ R116, R124, R121 ;  /* 0x000000797c747221 */ /* 0x008fe80000010000 */
        /* <DEDUP_REMOVED lines=28> */
[----:B------:R-:W-:Y:S01]  /*a8f0*/  FFMA.FTZ R108, R153, c[0x0][0x2d0], -R103 ;  /* 0x0000b400996c7a23 */ /* 0x000fe20000010867 */
[C---:B------:R-:W-:Y:S03]  /*a900*/  HMMA.16816.F32.BF16 R88, R104.reuse, R110, R88 ;  /* 0x0000006e6858723c */ /* 0x040fe60000041858 */
[----:B------:R1:W3:Y:S01]  /*a910*/  MUFU.EX2 R141, R108 ;  /* 0x0000006c008d7308 */ /* 0x0002e20000000800 */
[----:B------:R-:W-:Y:S02]  /*a920*/  FADD.FTZ R109, R122, R120 ;  /* 0x000000787a6d7221 */ /* 0x000fe40000010000 */
[----:B------:R-:W4:Y:S02]  /*a930*/  LDSM.16.MT88.4 R120, [R102+0x1800] ;  /* 0x001800006678783b */ /* 0x000f240000004200 */
[----:B------:R-:W-:Y:S04]  /*a940*/  FADD.FTZ R109, R117, R109 ;  /* 0x0000006d756d7221 */ /* 0x000fe80000010000 */
[----:B------:R-:W-:Y:S02]  /*a950*/  FADD.FTZ R117, R125, R116 ;  /* 0x000000747d757221 */ /* 0x000fe40000010000 */
[----:B------:R-:W-:Y:S02]  /*a960*/  FADD.FTZ R116, R118, R109 ;  /* 0x0000006d76747221 */ /* 0x000fe40000010000 */
[----:B------:R-:W-:Y:S01]  /*a970*/  FADD.FTZ R144, R132, R117 ;  /* 0x0000007584907221 */ /* 0x000fe20000010000 */
[C---:B--2---:R-:W-:Y:S03]  /*a980*/  HMMA.16816.F32.BF16 R92, R104.reuse, R112, R92 ;  /* 0x00000070685c723c */ /* 0x044fe6000004185c */
[----:B------:R-:W-:Y:S05]  /*a990*/  FADD.FTZ R143, R119, R116 ;  /* 0x00000074778f7221 */ /* 0x000fea0000010000 */
[----:B------:R-:W-:Y:S01]  /*a9a0*/  HMMA.16816.F32.BF16 R96, R104, R114, R96 ;  /* 0x000000726860723c */ /* 0x000fe20000041860 */
[----:B------:R-:W-:Y:S03]  /*a9b0*/  LDSM.16.MT88.4 R104, [R3+0x1800] ;  /* 0x001800000368783b */ /* 0x000fe60000004200 */
[--C-:B-1----:R-:W-:Y:S01]  /*a9c0*/  FFMA.FTZ R108, R155, c[0x0][0x2d0], -R103.reuse ;  /* 0x0000b4009b6c7a23 */ /* 0x102fe20000010867 */
[----:B---3--:R-:W-:Y:S01]  /*a9d0*/  F2FP.BF16.PACK_AB R137, R141, R142 ;  /* 0x0000008e8d89723e */ /* 0x008fe200000010ff */
[----:B------:R-:W-:Y:S02]  /*a9e0*/  FFMA.FTZ R103, R154, c[0x0][0x2d0], -R103 ;  /* 0x0000b4009a677a23 */ /* 0x000fe40000010867 */
[----:B------:R1:W-:Y:S10]  /*a9f0*/  MUFU.EX2 R140, R108 ;  /* 0x0000006c008c7308 */ /* 0x0003f40000000800 */
[----:B------:R-:W2:Y:S01]  /*aa00*/  MUFU.EX2 R103, R103 ;  /* 0x0000006700677308 */ /* 0x000ea20000000800 */
[----:B-1----:R-:W1:Y:S01]  /*aa10*/  LDSM.16.MT88.4 R108, [R0+0x1800] ;  /* 0x00180000006c783b */ /* 0x002e620000004200 */
[----:B--2---:R-:W-:Y:S07]  /*aa20*/  F2FP.BF16.PACK_AB R139, R103, R140 ;  /* 0x0000008c678b723e */ /* 0x004fee00000010ff */
[C---:B------:R-:W-:Y:S01]  /*aa30*/  HMMA.16816.F32.BF16 R132, R136.reuse, R128, R4 ;  /* 0x000000808884723c */ /* 0x040fe20000041804 */
[----:B------:R-:W2:Y:S07]  /*aa40*/  LDSM.16.MT88.4 R4, [R2+0x3800] ;  /* 0x003800000204783b */ /* 0x000eae0000004200 */
[C---:B------:R-:W-:Y:S01]  /*aa50*/  HMMA.16816.F32.BF16 R128, R136.reuse, R130, R8 ;  /* 0x000000828880723c */ /* 0x040fe20000041808 */
[----:B------:R-:W3:Y:S07]  /*aa60*/  LDSM.16.MT88.4 R8, [R102+0x3800] ;  /* 0x003800006608783b */ /* 0x000eee0000004200 */
[C---:B----4-:R-:W-:Y:S01]  /*aa70*/  HMMA.16816.F32.BF16 R124, R136.reuse, R120, R12 ;  /* 0x00000078887c723c */ /* 0x050fe2000004180c */
[----:B------:R-:W4:Y:S07]  /*aa80*/  LDSM.16.MT88.4 R12, [R0+0x3800] ;  /* 0x00380000000c783b */ /* 0x000f2e0000004200 */
[C---:B------:R-:W-:Y:S01]  /*aa90*/  HMMA.16816.F32.BF16 R120, R136.reuse, R122, R16 ;  /* 0x0000007a8878723c */ /* 0x040fe20000041810 */
[----:B------:R-:W-:Y:S07]  /*aaa0*/  LDSM.16.MT88.4 R16, [R102+0x5800] ;  /* 0x005800006610783b */ /* 0x000fee0000004200 */
[C---:B-1----:R-:W-:Y:S01]  /*aab0*/  HMMA.16816.F32.BF16 R116, R136.reuse, R108, R20 ;  /* 0x0000006c8874723c */ /* 0x042fe20000041814 */
[----:B------:R1:W-:Y:S07]  /*aac0*/  LDSM.16.MT88.4 R20, [R0+0x5800] ;  /* 0x005800000014783b */ /* 0x0003ee0000004200 */
[C---:B------:R-:W-:Y:S08]  /*aad0*/  HMMA.16816.F32.BF16 R112, R136.reuse, R110, R24 ;  /* 0x0000006e8870723c */ /* 0x040ff00000041818 */
[C---:B------:R-:W-:Y:S08]  /*aae0*/  HMMA.16816.F32.BF16 R108, R136.reuse, R104, R28 ;  /* 0x00000068886c723c */ /* 0x040ff0000004181c */
[C---:B------:R-:W-:Y:S04]  /*aaf0*/  HMMA.16816.F32.BF16 R104, R136.reuse, R106, R32 ;  /* 0x0000006a8868723c */ /* 0x040fe80000041820 */
[----:B-1----:R-:W-:Y:S04]  /*ab00*/  FADD.FTZ R0, R145, R143 ;  /* 0x0000008f91007221 */ /* 0x002fe80000010000 */
[C---:B--2---:R-:W-:Y:S04]  /*ab10*/  HMMA.16816.F32.BF16 R36, R136.reuse, R4, R36 ;  /* 0x000000048824723c */ /* 0x044fe80000041824 */
[----:B------:R-:W-:Y:S04]  /*ab20*/  FADD.FTZ R0, R142, R0 ;  /* 0x000000008e007221 */ /* 0x000fe80000010000 */
[C---:B------:R-:W-:Y:S01]  /*ab30*/  HMMA.16816.F32.BF16 R40, R136.reuse, R6, R40 ;  /* 0x000000068828723c */ /* 0x040fe20000041828 */
[----:B------:R-:W1:Y:S03]  /*ab40*/  LDSM.16.MT88.4 R4, [R3+0x3800] ;  /* 0x003800000304783b */ /* 0x000e660000004200 */
[----:B------:R-:W-:Y:S04]  /*ab50*/  FADD.FTZ R0, R141, R0 ;  /* 0x000000008d007221 */ /* 0x000fe80000010000 */
[C---:B---3--:R-:W-:Y:S08]  /*ab60*/  HMMA.16816.F32.BF16 R44, R136.reuse, R8, R44 ;  /* 0x00000008882c723c */ /* 0x048ff0000004182c */
[C---:B------:R-:W-:Y:S01]  /*ab70*/  HMMA.16816.F32.BF16 R48, R136.reuse, R10, R48 ;  /* 0x0000000a8830723c */ /* 0x040fe20000041830 */
[----:B------:R2:W3:Y:S07]  /*ab80*/  LDSM.16.MT88.4 R8, [R2+0x5800] ;  /* 0x005800000208783b */ /* 0x0004ee0000004200 */
[C---:B----4-:R-:W-:Y:S08]  /*ab90*/  HMMA.16816.F32.BF16 R52, R136.reuse, R12, R52 ;  /* 0x0000000c8834723c */ /* 0x050ff00000041834 */
[C---:B------:R-:W-:Y:S01]  /*aba0*/  HMMA.16816.F32.BF16 R56, R136.reuse, R14, R56 ;  /* 0x0000000e8838723c */ /* 0x040fe20000041838 */
[----:B------:R4:W5:Y:S03]  /*abb0*/  LDSM.16.MT88.4 R12, [R3+0x5800] ;  /* 0x00580000030c783b */ /* 0x0009660000004200 */
[----:B--2---:R-:W-:Y:S04]  /*abc0*/  FADD.FTZ R2, R158, R144 ;  /* 0x000000909e027221 */ /* 0x004fe80000010000 */
[C---:B-1----:R-:W-:Y:S04]  /*abd0*/  HMMA.16816.F32.BF16 R60, R136.reuse, R4, R60 ;  /* 0x00000004883c723c */ /* 0x042fe8000004183c */
[----:B------:R-:W-:Y:S04]  /*abe0*/  FADD.FTZ R2, R146, R2 ;  /* 0x0000000292027221 */ /* 0x000fe80000010000 */
[----:B------:R-:W-:Y:S01]  /*abf0*/  FADD.FTZ R2, R147, R2 ;  /* 0x0000000293027221 */ /* 0x000fe20000010000 */
[C---:B------:R-:W-:Y:S03]  /*ac00*/  HMMA.16816.F32.BF16 R64, R136.reuse, R6, R64 ;  /* 0x000000068840723c */ /* 0x040fe60000041840 */
[----:B----4-:R-:W-:Y:S05]  /*ac10*/  FADD.FTZ R3, R148, R2 ;  /* 0x0000000294037221 */ /* 0x010fea0000010000 */
[C---:B---3--:R-:W-:Y:S04]  /*ac20*/  HMMA.16816.F32.BF16 R68, R136.reuse, R8, R68 ;  /* 0x000000088844723c */ /* 0x048fe80000041844 */
[----:B------:R-:W-:Y:S01]  /*ac30*/  FADD.FTZ R2, R140, R0 ;  /* 0x000000008c027221 */ /* 0x000fe20000010000 */
[----:B------:R-:W-:Y:S01]  /*ac40*/  IADD3 R0, R176, -0x2, RZ ;  /* 0xfffffffeb0007810 */ /* 0x000fe20007ffe0ff */
[----:B------:R-:W-:Y:S02]  /*ac50*/  FADD.FTZ R183, R149, R3 ;  /* 0x0000000395b77221 */ /* 0x000fe40000010000 */
[C---:B------:R-:W-:Y:S03]  /*ac60*/  HMMA.16816.F32.BF16 R72, R136.reuse, R10, R72 ;  /* 0x0000000a8848723c */ /* 0x040fe60000041848 */
[----:B------:R-:W-:Y:S01]  /*ac70*/  ISETP.GE.AND P0, PT, R0, R188, PT ;  /* 0x000000bc0000720c */ /* 0x000fe20003f06270 */
[----:B------:R-:W-:Y:S04]  /*ac80*/  FADD.FTZ R184, R103, R2 ;  /* 0x0000000267b87221 */ /* 0x000fe80000010000 */
[C---:B------:R-:W-:Y:S08]  /*ac90*/  HMMA.16816.F32.BF16 R76, R136.reuse, R16, R76 ;  /* 0x00000010884c723c */ /* 0x040ff0000004184c */
[C---:B------:R-:W-:Y:S08]  /*aca0*/  HMMA.16816.F32.BF16 R80, R136.reuse, R18, R80 ;  /* 0x000000128850723c */ /* 0x040ff00000041850 */
[C---:B------:R-:W-:Y:S08]  /*acb0*/  HMMA.16816.F32.BF16 R84, R136.reuse, R20, R84 ;  /* 0x000000148854723c */ /* 0x040ff00000041854 */
[C---:B------:R-:W-:Y:S08]  /*acc0*/  HMMA.16816.F32.BF16 R88, R136.reuse, R22, R88 ;  /* 0x000000168858723c */ /* 0x040ff00000041858 */
[C---:B-----5:R-:W-:Y:S08]  /*acd0*/  HMMA.16816.F32.BF16 R92, R136.reuse, R12, R92 ;  /* 0x0000000c885c723c */ /* 0x060ff0000004185c */
[----:B------:R-:W-:Y:S01]  /*ace0*/  HMMA.16816.F32.BF16 R96, R136, R14, R96 ;  /* 0x0000000e8860723c */ /* 0x000fe20000041860 */
[----:B------:R-:W-:Y:S07]  /*acf0*/  @!UPT UIADD3 URZ, URZ, URZ, URZ ;  /* 0x0000003f3f3ff290 */ /* 0x000fee000fffe03f */
[----:B------:R-:W-:-:S11]  /*ad00*/  @!P0 BRA `(.L_x_2087) ;  /* 0x0000057000008947 */ /* 0x000fd60003800000 */
[----:B------:R-:W-:Y:S01]  /*ad10*/  SHF.R.S32.HI R7, RZ, 0x1f, R186 ;  /* 0x0000001fff077819 */ /* 0x000fe200000114ba */
[----:B------:R-:W-:Y:S01]  /*ad20*/  IMAD.MOV.U32 R214, RZ, RZ, c[0x0][0x2b8] ;  /* 0x0000ae00ffd67624 */ /* 0x000fe200078e00ff */
[----:B------:R-:W-:Y:S01]  /*ad30*/  SHF.R.S32.HI R6, RZ, 0x1f, R177 ;  /* 0x0000001fff067819 */ /* 0x000fe200000114b1 */
[----:B------:R-:W-:Y:S01]  /*ad40*/  IMAD R209, R187, 0x20, R205 ;  /* 0x00000020bbd17824 */ /* 0x000fe200078e02cd */
[----:B------:R-:W-:Y:S01]  /*ad50*/  SHF.L.U64.HI R14, R186, 0x1, R7 ;  /* 0x00000001ba0e7819 */ /* 0x000fe20000010207 */
[----:B------:R-:W-:Y:S01]  /*ad60*/  IMAD.MOV.U32 R174, RZ, RZ, RZ ;  /* 0x000000ffffae7224 */ /* 0x000fe200078e00ff */
[----:B------:R-:W-:Y:S01]  /*ad70*/  ISETP.NE.AND P5, PT, R214, 0x1, PT ;  /* 0x00000001d600780c */ /* 0x000fe20003fa5270 */
[----:B------:R-:W-:Y:S01]  /*ad80*/  IMAD.SHL.U32 R18, R185, 0x2, RZ ;  /* 0x00000002b9127824 */ /* 0x000fe200078e00ff */
[C---:B------:R-:W-:Y:S01]  /*ad90*/  IADD3 R2, R209.reuse, R150, R193 ;  /* 0x00000096d1027210 */ /* 0x040fe20007ffe0c1 */
[----:B------:R-:W-:Y:S01]  /*ada0*/  IMAD.SHL.U32 R17, R186, 0x2, RZ ;  /* 0x00000002ba117824 */ /* 0x000fe200078e00ff */
[----:B------:R-:W-:Y:S01]  /*adb0*/  ISETP.GT.AND P4, PT, R209, 0x3f, PT ;  /* 0x0000003fd100780c */ /* 0x000fe20003f84270 */
[C---:B------:R-:W-:Y:S01]  /*adc0*/  IMAD.SHL.U32 R16, R177.reuse, 0x2, RZ ;  /* 0x00000002b1107824 */ /* 0x040fe200078e00ff */
[----:B------:R-:W-:Y:S02]  /*add0*/  IADD3 R2, R2, -0x80, RZ ;  /* 0xffffff8002027810 */ /* 0x000fe40007ffe0ff */
[----:B------:R-:W-:Y:S02]  /*ade0*/  SHF.R.S32.HI R209, RZ, 0x1f, R185 ;  /* 0x0000001fffd17819 */ /* 0x000fe400000114b9 */
[----:B------:R-:W-:Y:S01]  /*adf0*/  SHF.L.U64.HI R13, R177, 0x1, R6 ;  /* 0x00000001b10d7819 */ /* 0x000fe20000010206 */
[----:B------:R-:W-:Y:S01]  /*ae00*/  IMAD.MOV.U32 R0, RZ, RZ, R2 ;  /* 0x000000ffff007224 */ /* 0x000fe200078e0002 */
[----:B------:R-:W-:Y:S01]  /*ae10*/  SHF.L.U64.HI R15, R185, 0x1, R209 ;  /* 0x00000001b90f7819 */ /* 0x000fe200000102d1 */
        /* <DEDUP_REMOVED lines=24> */
.L_x_2205:
[----:B------:R-:W-:-:S05]  /*afa0*/  BRA.DIV ~URZ, `(.L_x_2089) ;  /* 0x0000d7427f007947 */ /* 0x000fca000b800000 */
[----:B------:R-:W3:Y:S01]  /*afb0*/  SHFL.IDX PT, R0, R12, RZ, 0x181f ;  /* 0x00181fff0c007589 */ /* 0x000ee200000e0000 */
[----:B------:R-:W-:Y:S02]  /*afc0*/  ISETP.GE.AND P4, PT, R177, c[0x0][0x1d4], PT ;  /* 0x00007500b1007a0c */ /* 0x000fe40003f86270 */
[----:B------:R-:W-:Y:S02]  /*afd0*/  ISETP.GE.AND P3, PT, R186, c[0x0][0x1d4], PT ;  /* 0x00007500ba007a0c */ /* 0x000fe40003f66270 */
[----:B------:R-:W-:Y:S02]  /*afe0*/  SEL R10, RZ, 0x10, P4 ;  /* 0x00000010ff0a7807 */ /* 0x000fe40002000000 */
[----:B---3--:R-:W-:Y:S05]  /*aff0*/  IADD3 R8, P0, R0, R16, RZ ;  /* 0x0000001000087210 */ /* 0x008fea0007f1e0ff */
[----:B--2---:R-:W-:Y:S01]  /*b000*/  IMAD.X R9, R4, 0x1, R13, P0 ;  /* 0x0000000104097824 */ /* 0x004fe200000e060d */
[----:B------:R-:W-:Y:S05]  /*b010*/  IADD3 R6, P0, R0, R17, RZ ;  /* 0x0000001100067210 */ /* 0x000fea0007f1e0ff */
[----:B------:R-:W-:Y:S01]  /*b020*/  IMAD.X R7, R4, 0x1, R14, P0 ;  /* 0x0000000104077824 */ /* 0x000fe200000e060e */
[----:B------:R-:W-:Y:S01]  /*b030*/  IADD3 R2, P0, R0, R18, RZ ;  /* 0x0000001200027210 */ /* 0x000fe20007f1e0ff */
[----:B------:R-:W-:Y:S04]  /*b040*/  IMAD R0, R178, 0x6000, R207 ;  /* 0x00006000b2007824 */ /* 0x000fe800078e02cf */
[----:B------:R-:W-:Y:S01]  /*b050*/  IMAD.X R3, R4, 0x1, R15, P0 ;  /* 0x0000000104037824 */ /* 0x000fe200000e060f */
[----:B------:R-:W-:Y:S01]  /*b060*/  @!PT LDS RZ, [RZ] ;  /* 0x00000000fffff984 */ /* 0x000fe20000000800 */
[----:B------:R-:W-:Y:S01]  /*b070*/  @!PT LDS RZ, [RZ] ;  /* 0x00000000fffff984 */ /* 0x000fe20000000800 */
[----:B------:R2:W-:Y:S01]  /*b080*/  LDGSTS.E.BYPASS.LTC128B.128 [R0], [R8.64], !P4 ;  /* 0x0000000008007fae */ /* 0x0005e2000e101d46 */
[----:B------:R-:W-:Y:S03]  /*b090*/  ISETP.GE.AND P0, PT, R185, c[0x0][0x1d4], PT ;  /* 0x00007500b9007a0c */ /* 0x000fe60003f06270 */
[----:B------:R2:W-:Y:S01]  /*b0a0*/  LDGSTS.E.BYPASS.LTC128B.128 [R0+0x2000], [R6.64], !P3 ;  /* 0x0200000006007fae */ /* 0x0005e2000d901d46 */
[----:B------:R-:W-:Y:S03]  /*b0b0*/  SEL R11, RZ, 0x10, P0 ;  /* 0x00000010ff0b7807 */ /* 0x000fe60000000000 */
[----:B------:R3:W4:Y:S06]  /*b0c0*/  SHFL.IDX PT, R4, R5, 0x1, 0x181f ;  /* 0x00381f0005047f89 */ /* 0x00072c00000e0000 */
[----:B------:R5:W-:Y:S01]  /*b0d0*/  LDGSTS.E.BYPASS.LTC128B.128 [R0+0x4000], [R2.64], !P0 ;  /* 0x0400000002007fae */ /* 0x000be2000c101d46 */
[----:B-1-3--:R-:W-:Y:S03]  /*b0e0*/  SEL R5, RZ, 0x10, P3 ;  /* 0x00000010ff057807 */ /* 0x00afe60001800000 */
[----:B-----5:R2:W1:Y:S04]  /*b0f0*/  SHFL.IDX PT, R2, R12, 0x1, 0x181f ;  /* 0x00381f000c027f89 */ /* 0x02046800000e0000 */
.L_x_2206:
[C---:B----4-:R-:W-:Y:S04]  /*b100*/  IADD3 R3, -R10.reuse, 0x10, RZ ;  /* 0x000000100a037810 */ /* 0x050fe80007ffe1ff */
[----:B------:R-:W-:Y:S04]  /*b110*/  LOP3.LUT R3, R3, 0xf, RZ, 0xc0, !PT ;  /* 0x0000000f03037812 */ /* 0x000fe800078ec0ff */
[----:B-12---:R-:W-:Y:S02]  /*b120*/  IADD3 R8, P3, P0, R3, R2, R16 ;  /* 0x0000000203087210 */ /* 0x006fe4000787e010 */
[----:B------:R-:W-:Y:S02]  /*b130*/  IADD3 R3, -R5, 0x10, RZ ;  /* 0x0000001005037810 */ /* 0x000fe40007ffe1ff */
[----:B------:R-:W-:Y:S02]  /*b140*/  IADD3.X R9, RZ, R4, R13, P3, P0 ;  /* 0x00000004ff097210 */ /* 0x000fe40001fe040d */
[----:B------:R-:W-:Y:S04]  /*b150*/  LOP3.LUT R3, R3, 0xf, RZ, 0xc0, !PT ;  /* 0x0000000f03037812 */ /* 0x000fe800078ec0ff */
[----:B------:R-:W-:Y:S02]  /*b160*/  IADD3 R6, P3, P0, R3, R2, R17 ;  /* 0x0000000203067210 */ /* 0x000fe4000787e011 */
[----:B------:R-:W-:Y:S02]  /*b170*/  IADD3 R3, -R11, 0x10, RZ ;  /* 0x000000100b037810 */ /* 0x000fe40007ffe1ff */
[----:B------:R-:W-:Y:S02]  /*b180*/  IADD3.X R7, RZ, R4, R14, P3, P0 ;  /* 0x00000004ff077210 */ /* 0x000fe40001fe040e */
        /* <DEDUP_REMOVED lines=9> */
[----:B------:R-:W-:Y:S11]  /*b220*/  ISETP.NE.U32.AND P0, PT, R5, RZ, PT ;  /* 0x000000ff0500720c */ /* 0x000ff60003f05070 */
[----:B------:R-:W-:Y:S02]  /*b230*/  @!UPT UIADD3 URZ, URZ, URZ, URZ ;  /* 0x0000003f3f3ff290 */ /* 0x000fe4000fffe03f */
[----:B------:R1:W-:Y:S01]  /*b240*/  LDGSTS.E.BYPASS.LTC128B.128.ZFILL [R0+0x3000], [R6.64], P0 ;  /* 0x0300000006007fae */ /* 0x0003e20008141d46 */
[----:B------:R-:W-:Y:S11]  /*b250*/  ISETP.NE.U32.AND P0, PT, R11, RZ, PT ;  /* 0x000000ff0b00720c */ /* 0x000ff60003f05070 */
[----:B------:R-:W-:Y:S02]  /*b260*/  @!UPT UIADD3 URZ, URZ, URZ, URZ ;  /* 0x0000003f3f3ff290 */ /* 0x000fe4000fffe03f */
[----:B------:R1:W-:Y:S02]  /*b270*/  LDGSTS.E.BYPASS.LTC128B.128.ZFILL [R0+0x5000], [R2.64], P0 ;  /* 0x0500000002007fae */ /* 0x0003e40008141d46 */
.L_x_2087:
[----:B------:R-:W-:Y:S05]  /*b280*/  BSYNC B0 ;  /* 0x0000000000007941 */ /* 0x000fea0003800000 */
.L_x_2086:
[C---:B-1----:R-:W-:Y:S01]  /*b290*/  IADD3 R0, R163.reuse, 0x1, RZ ;  /* 0x00000001a3007810 */ /* 0x042fe20007ffe0ff */
[----:B------:R-:W0:Y:S01]  /*b2a0*/  LDGDEPBAR ;  /* 0x00000000000079af */ /* 0x000e220000000000 */
[----:B------:R-:W-:Y:S01]  /*b2b0*/  ISETP.GE.AND P0, PT, R163, 0x1, PT ;  /* 0x00000001a300780c */ /* 0x000fe20003f06270 */
[----:B------:R-:W-:Y:S01]  /*b2c0*/  IMAD.MOV.U32 R103, RZ, RZ, R100 ;  /* 0x000000ffff677224 */ /* 0x000fe200078e0064 */
[----:B------:R-:W-:Y:S01]  /*b2d0*/  IADD3 R173, R176, -0x1, RZ ;  /* 0xffffffffb0ad7810 */ /* 0x000fe20007ffe0ff */
[----:B------:R-:W-:Y:S01]  /*b2e0*/  IMAD.MOV.U32 R102, RZ, RZ, R101 ;  /* 0x000000ffff667224 */ /* 0x000fe200078e0065 */
[----:B------:R-:W-:Y:S02]  /*b2f0*/  SEL R163, R0, RZ, !P0 ;  /* 0x000000ff00a37207 */ /* 0x000fe40004000000 */
[----:B------:R-:W-:Y:S01]  /*b300*/  ISETP.GT.AND P0, PT, R176, R192, PT ;  /* 0x000000c0b000720c */ /* 0x000fe20003f04270 */
[----:B------:R-:W-:Y:S11]  /*b310*/  IMAD.MOV.U32 R176, RZ, RZ, R173 ;  /* 0x000000ffffb07224 */ /* 0x000ff600078e00ad */
[----:B------:R-:W-:Y:S01]  /*b320*/  @!UPT UIADD3 URZ, URZ, URZ, URZ ;  /* 0x0000003f3f3ff290 */ /* 0x000fe2000fffe03f */
[----:B------:R-:W-:-:S05]  /*b330*/  @P0 BRA `(.L_x_2090) ;  /* 0xffffc20000000947 */ /* 0x000fca000383ffff */
.L_x_2073:
        /* <DEDUP_REMOVED lines=21> */
.L_x_2093:
[----:B------:R-:W-:-:S04]  /*b490*/  MOV R3, c[0x0][0x32c] ;  /* 0x0000cb0000037a02 */ /* 0x000fc80000000f00 */
[----:B------:R-:W-:-:S13]  /*b4a0*/  ISETP.NE.AND P0, PT, R3, 0x1, PT ;  /* 0x000000010300780c */ /* 0x000fda0003f05270 */
[----:B------:R-:W-:-:S05]  /*b4b0*/  @P0 IMAD.HI.U32 R3, R0, c[0x0][0x330], RZ ;  /* 0x0000cc0000030a27 */ /* 0x000fca00078e00ff */
[----:B------:R-:W-:Y:S02]  /*b4c0*/  @P0 SHF.R.U32.HI R0, RZ, c[0x0][0x334], R3 ;  /* 0x0000cd00ff000a19 */ /* 0x000fe40000011603 */
.L_x_2094:
[----:B------:R-:W-:Y:S05]  /*b4d0*/  BSYNC B0 ;  /* 0x0000000000007941 */ /* 0x000fea0003800000 */
.L_x_2092:
[----:B------:R-:W-:-:S05]  /*b4e0*/  IMAD R0, R0, c[0x0][0x32c], RZ ;  /* 0x0000cb0000007a24 */ /* 0x000fca00078e02ff */
[----:B------:R-:W-:-:S04]  /*b4f0*/  IMNMX R2, R2, R0, !PT ;  /* 0x0000000002027217 */ /* 0x000fc80007800200 */
.L_x_2091:
[----:B------:R-:W-:Y:S01]  /*b500*/  IADD3 R2, R2, 0x3f, RZ ;  /* 0x0000003f02027810 */ /* 0x000fe20007ffe0ff */
[----:B------:R-:W-:Y:S02]  /*b510*/  IMAD.MOV.U32 R209, RZ, RZ, 0x1f ;  /* 0x0000001fffd17424 */ /* 0x000fe400078e00ff */
[----:B------:R-:W-:Y:S01]  /*b520*/  IMAD.MOV.U32 R192, RZ, RZ, -0x1 ;  /* 0xffffffffffc07424 */ /* 0x000fe200078e00ff */
        /* <DEDUP_REMOVED lines=8> */
.L_x_2105:
[----:B------:R-:W-:Y:S04]  /*b5b0*/  DEPBAR.LE SB0, 0x2 ;  /* 0x000080800000791a */ /* 0x000fe80000000000 */
[----:B------:R-:W-:Y:S01]  /*b5c0*/  WARPSYNC 0xffffffff ;  /* 0xffffffff00007948 */ /* 0x000fe20003800000 */
[----:B------:R-:W-:Y:S01]  /*b5d0*/  BAR.SYNC.DEFER_BLOCKING 0x0 ;  /* 0x0000000000007b1d */ /* 0x000fe20000010000 */
[----:B------:R-:W-:Y:S01]  /*b5e0*/  IMAD R162, R163, 0x6000, RZ ;  /* 0x00006000a3a27824 */ /* 0x000fe200078e02ff */
[----:B------:R-:W-:Y:S01]  /*b5f0*/  LOP3.LUT P2, RZ, R187, 0x2, RZ, 0xc0, !PT ;  /* 0x00000002bbff7812 */ /* 0x000fe2000784c0ff */
[----:B------:R-:W-:Y:S01]  /*b600*/  IMAD.MOV.U32 R2, RZ, RZ, 0x20 ;  /* 0x00000020ff027424 */ /* 0x000fe200078e00ff */
[----:B------:R-:W-:Y:S02]  /*b610*/  ISETP.GE.AND P0, PT, R188, R173, PT ;  /* 0x000000adbc00720c */ /* 0x000fe40003f06270 */
[----:B------:R-:W-:Y:S02]  /*b620*/  IADD3 R100, R170, R162, RZ ;  /* 0x000000a2aa647210 */ /* 0x000fe40007ffe0ff */
[----:B------:R-:W-:Y:S05]  /*b630*/  SEL R160, R2, 0xffffffe0, !P2 ;  /* 0xffffffe002a07807 */ /* 0x000fea0005000000 */
[----:B------:R-:W-:Y:S01]  /*b640*/  IMAD.IADD R103, R160, 0x1, R100 ;  /* 0x00000001a0677824 */ /* 0x000fe200078e0264 */
        /* <DEDUP_REMOVED lines=36> */
.L_x_2207:
        /* <DEDUP_REMOVED lines=22> */
.L_x_2208:
[C---:B--2---:R-:W-:Y:S02]  /*b9f0*/  IADD3 R3, -R6.reuse, 0x10, RZ ;  /* 0x0000001006037810 */ /* 0x044fe40007ffe1ff */
[----:B------:R-:W-:Y:S02]  /*ba00*/  ISETP.NE.U32.AND P3, PT, R6, RZ, PT ;  /* 0x000000ff0600720c */ /* 0x000fe40003f65070 */
[----:B------:R-:W-:Y:S04]  /*ba10*/  LOP3.LUT R3, R3, 0xf, RZ, 0xc0, !PT ;  /* 0x0000000f03037812 */ /* 0x000fe800078ec0ff */
[-C--:B---34-:R-:W-:Y:S02]  /*ba20*/  IADD3 R12, P1, P0, R3, R2.reuse, R23 ;  /* 0x00000002030c7210 */ /* 0x098fe4000783e017 */
        /* <DEDUP_REMOVED lines=17> */
.L_x_2097:
[----:B------:R-:W-:Y:S05]  /*bb40*/  BSYNC B0 ;  /* 0x0000000000007941 */ /* 0x000fea0003800000 */
.L_x_2096:
[----:B------:R-:W0:Y:S01]  /*bb50*/  LDGDEPBAR ;  /* 0x00000000000079af */ /* 0x000e220000000000 */
[----:B------:R-:W-:Y:S01]  /*bb60*/  WARPSYNC 0xffffffff ;  /* 0xffffffff00007948 */ /* 0x000fe20003800000 */
[C---:B--23--:R-:W-:Y:S01]  /*bb70*/  HMMA.16816.F32.BF16 R4, R32.reuse, R8, RZ ;  /* 0x000000082004723c */ /* 0x04cfe200000418ff */
[----:B------:R-:W-:Y:S02]  /*bb80*/  IMAD.MOV.U32 R2, RZ, RZ, 0x40 ;  /* 0x00000040ff027424 */ /* 0x000fe400078e00ff */
[----:B------:R-:W-:Y:S01]  /*bb90*/  LOP3.LUT P1, RZ, R187, 0x4, RZ, 0xc0, !PT ;  /* 0x00000004bbff7812 */ /* 0x000fe2000782c0ff */
[----:B------:R-:W-:Y:S01]  /*bba0*/  IMAD.IADD R3, R170, 0x1, R162 ;  /* 0x00000001aa037824 */ /* 0x000fe200078e02a2 */
[----:B------:R-:W-:Y:S02]  /*bbb0*/  ISETP.GE.AND P0, PT, R178, 0x1, PT ;  /* 0x00000001b200780c */ /* 0x000fe40003f06270 */
[----:B------:R-:W-:Y:S01]  /*bbc0*/  SEL R161, R2, 0xffffffc0, !P1 ;  /* 0xffffffc002a17807 */ /* 0x000fe20004800000 */
[C---:B------:R-:W-:Y:S01]  /*bbd0*/  HMMA.16816.F32.BF16 R8, R32.reuse, R10, RZ ;  /* 0x0000000a2008723c */ /* 0x040fe200000418ff */
[C---:B------:R-:W-:Y:S03]  /*bbe0*/  IMAD.IADD R2, R160.reuse, 0x1, R3 ;  /* 0x00000001a0027824 */ /* 0x040fe600078e0203 */
[C---:B------:R-:W-:Y:S01]  /*bbf0*/  IMAD.IADD R101, R161.reuse, 0x1, R100 ;  /* 0x00000001a1657824 */ /* 0x040fe200078e0264 */
[----:B------:R-:W-:Y:S03]  /*bc00*/  IADD3 R3, R160, R3, R161 ;  /* 0x00000003a0037210 */ /* 0x000fe60007ffe0a1 */
        /* <DEDUP_REMOVED lines=19> */
[----:B------:R-:W2:Y:S07]  /*bd40*/  LDSM.16.M88.4 R140, [R101+0x800] ;  /* 0x00080000658c783b */ /* 0x000eae0000000200 */
        /* <DEDUP_REMOVED lines=67> */
[----:B------:R-:W-:Y:S07]  /*c180*/  LDSM.16.M88.4 R144, [R164+0x8000] ;  /* 0x00800000a490783b */ /* 0x000fee0000000200 */
[C---:B--2---:R-:W-:Y:S08]  /*c190*/  HMMA.16816.F32.BF16 R12, R136.reuse, R140, R12 ;  /* 0x0000008c880c723c */ /* 0x044ff0000004180c */
        /* <DEDUP_REMOVED lines=69> */
[----:B------:R-:W-:Y:S02]  /*c5f0*/  FMUL.FTZ R4, R18, c[0x0][0x320] ;  /* 0x0000c80012047a20 */ /* 0x000fe40000410000 */
[----:B---3--:R-:W-:Y:S02]  /*c600*/  FMUL.FTZ R2, R10, c[0x0][0x320] ;  /* 0x0000c8000a027a20 */ /* 0x008fe40000410000 */
[----:B------:R1:W3:Y:S05]  /*c610*/  LDSM.16.M88.4 R8, [R3+0x5800] ;  /* 0x005800000308783b */ /* 0x0002ea0000000200 */
[----:B------:R5:W2:Y:S10]  /*c620*/  MUFU.TANH R153, R2 ;  /* 0x0000000200997308 */ /* 0x000ab40000002400 */
[----:B------:R-:W-:Y:S01]  /*c630*/  MUFU.TANH R141, R4 ;  /* 0x00000004008d7308 */ /* 0x000fe20000002400 */
[----:B-1----:R-:W-:Y:S02]  /*c640*/  FMUL.FTZ R3, R25, c[0x0][0x320] ;  /* 0x0000c80019037a20 */ /* 0x002fe40000410000 */
[----:B-----5:R-:W-:Y:S02]  /*c650*/  FMUL.FTZ R2, R12, c[0x0][0x320] ;  /* 0x0000c8000c027a20 */ /* 0x020fe40000410000 */
[----:B------:R-:W-:Y:S05]  /*c660*/  FMUL.FTZ R12, R16, c[0x0][0x320] ;  /* 0x0000c800100c7a20 */ /* 0x000fea0000410000 */
[----:B------:R1:W-:Y:S01]  /*c670*/  MUFU.TANH R139, R2 ;  /* 0x00000002008b7308 */ /* 0x0003e20000002400 */
[C---:B---3--:R-:W-:Y:S09]  /*c680*/  HMMA.16816.F32.BF16 R28, R148.reuse, R8, R28 ;  /* 0x00000008941c723c */ /* 0x048ff2000004181c */
[----:B------:R-:W-:Y:S01]  /*c690*/  MUFU.TANH R136, R12 ;  /* 0x0000000c00887308 */ /* 0x000fe20000002400 */
[----:B------:R-:W-:Y:S03]  /*c6a0*/  HMMA.16816.F32.BF16 R32, R148, R10, R32 ;  /* 0x0000000a9420723c */ /* 0x000fe60000041820 */
[----:B-1----:R-:W-:Y:S06]  /*c6b0*/  FMUL.FTZ R2, R14, c[0x0][0x320] ;  /* 0x0000c8000e027a20 */ /* 0x002fec0000410000 */
[----:B------:R2:W-:Y:S05]  /*c6c0*/  MUFU.TANH R14, R3 ;  /* 0x00000003000e7308 */ /* 0x0005ea0000002400 */
[----:B------:R-:W-:Y:S05]  /*c6d0*/  FMUL.FTZ R4, R31, c[0x0][0x320] ;  /* 0x0000c8001f047a20 */ /* 0x000fea0000410000 */
[----:B------:R1:W3:Y:S05]  /*c6e0*/  MUFU.TANH R145, R2 ;  /* 0x0000000200917308 */ /* 0x0002ea0000002400 */
[----:B------:R-:W-:Y:S02]  /*c6f0*/  FMUL.FTZ R7, R32, c[0x0][0x320] ;  /* 0x0000c80020077a20 */ /* 0x000fe40000410000 */
[----:B------:R-:W-:Y:S03]  /*c700*/  FMUL.FTZ R6, R33, c[0x0][0x320] ;  /* 0x0000c80021067a20 */ /* 0x000fe60000410000 */
[----:B------:R5:W-:Y:S01]  /*c710*/  MUFU.TANH R12, R4 ;  /* 0x00000004000c7308 */ /* 0x000be20000002400 */
[----:B--2---:R-:W-:Y:S04]  /*c720*/  FMNMX.FTZ R3, R154, R102, !PT ;  /* 0x000000669a037209 */ /* 0x004fe80007810000 */
[----:B----4-:R-:W-:Y:S05]  /*c730*/  FMNMX.FTZ R3, R155, R3, !PT ;  /* 0x000000039b037209 */ /* 0x010fea0007810000 */
[----:B------:R-:W-:Y:S01]  /*c740*/  MUFU.TANH R7, R7 ;  /* 0x0000000700077308 */ /* 0x000fe20000002400 */
[----:B------:R-:W-:Y:S01]  /*c750*/  FMNMX.FTZ R3, R153, R3, !PT ;  /* 0x0000000399037209 */ /* 0x000fe20007810000 */
[----:B-1----:R-:W-:Y:S03]  /*c760*/  FMUL.FTZ R2, R13, c[0x0][0x320] ;  /* 0x0000c8000d027a20 */ /* 0x002fe60000410000 */
[----:B------:R-:W-:Y:S05]  /*c770*/  FMNMX.FTZ R3, R152, R3, !PT ;  /* 0x0000000398037209 */ /* 0x000fea0007810000 */
[----:B------:R1:W-:Y:S01]  /*c780*/  MUFU.TANH R138, R2 ;  /* 0x00000002008a7308 */ /* 0x0003e20000002400 */
[----:B---3--:R-:W-:Y:S01]  /*c790*/  FMNMX.FTZ R3, R145, R3, !PT ;  /* 0x0000000391037209 */ /* 0x008fe20007810000 */
[----:B-----5:R-:W-:Y:S08]  /*c7a0*/  FMUL.FTZ R4, R34, c[0x0][0x320] ;  /* 0x0000c80022047a20 */ /* 0x020ff00000410000 */
[----:B------:R2:W-:Y:S10]  /*c7b0*/  MUFU.TANH R11, R4 ;  /* 0x00000004000b7308 */ /* 0x0005f40000002400 */
[----:B------:R-:W-:Y:S01]  /*c7c0*/  MUFU.TANH R6, R6 ;  /* 0x0000000600067308 */ /* 0x000fe20000002400 */
[----:B-1----:R-:W-:Y:S09]  /*c7d0*/  FMUL.FTZ R2, R15, c[0x0][0x320] ;  /* 0x0000c8000f027a20 */ /* 0x002ff20000410000 */
[----:B------:R1:W3:Y:S01]  /*c7e0*/  MUFU.TANH R144, R2 ;  /* 0x0000000200907308 */ /* 0x0002e20000002400 */
[----:B--2---:R-:W-:Y:S09]  /*c7f0*/  FMUL.FTZ R4, R35, c[0x0][0x320] ;  /* 0x0000c80023047a20 */ /* 0x004ff20000410000 */
[----:B------:R2:W-:Y:S01]  /*c800*/  MUFU.TANH R9, R4 ;  /* 0x0000000400097308 */ /* 0x0005e20000002400 */
[----:B-1----:R-:W-:Y:S01]  /*c810*/  FMUL.FTZ R2, R19, c[0x0][0x320] ;  /* 0x0000c80013027a20 */ /* 0x002fe20000410000 */
[----:B---3--:R-:W-:Y:S08]  /*c820*/  FMNMX.FTZ R3, R144, R3, !PT ;  /* 0x0000000390037209 */ /* 0x008ff00007810000 */
[----:B------:R1:W3:Y:S01]  /*c830*/  MUFU.TANH R140, R2 ;  /* 0x00000002008c7308 */ /* 0x0002e20000002400 */
[----:B------:R-:W-:Y:S02]  /*c840*/  FMNMX.FTZ R3, R141, R3, !PT ;  /* 0x000000038d037209 */ /* 0x000fe40007810000 */
[----:B--2---:R-:W-:Y:S04]  /*c850*/  IADD3 R4, R178, 0x1, RZ ;  /* 0x00000001b2047810 */ /* 0x004fe80007ffe0ff */
[----:B------:R-:W-:Y:S01]  /*c860*/  SEL R178, R4, RZ, !P0 ;  /* 0x000000ff04b27207 */ /* 0x000fe20004000000 */
[----:B-1----:R-:W-:Y:S01]  /*c870*/  FMUL.FTZ R2, R20, c[0x0][0x320] ;  /* 0x0000c80014027a20 */ /* 0x002fe20000410000 */
[----:B---3--:R-:W-:Y:S03]  /*c880*/  FMNMX.FTZ R3, R140, R3, !PT ;  /* 0x000000038c037209 */ /* 0x008fe60007810000 */
[----:B------:R1:W-:Y:S02]  /*c890*/  MUFU.TANH R20, R2 ;  /* 0x0000000200147308 */ /* 0x0003e40000002400 */
[----:B-1----:R-:W-:Y:S08]  /*c8a0*/  FMUL.FTZ R2, R22, c[0x0][0x320] ;  /* 0x0000c80016027a20 */ /* 0x002ff00000410000 */
[----:B------:R1:W2:Y:S02]  /*c8b0*/  MUFU.TANH R137, R2 ;  /* 0x0000000200897308 */ /* 0x0002a40000002400 */
[----:B-1----:R-:W-:Y:S01]  /*c8c0*/  FMUL.FTZ R2, R21, c[0x0][0x320] ;  /* 0x0000c80015027a20 */ /* 0x002fe20000410000 */
[----:B--2---:R-:W-:Y:S07]  /*c8d0*/  FMNMX.FTZ R3, R137, R3, !PT ;  /* 0x0000000389037209 */ /* 0x004fee0007810000 */
[----:B------:R1:W-:Y:S02]  /*c8e0*/  MUFU.TANH R17, R2 ;  /* 0x0000000200117308 */ /* 0x0003e40000002400 */
[----:B-1----:R-:W-:Y:S08]  /*c8f0*/  FMUL.FTZ R2, R23, c[0x0][0x320] ;  /* 0x0000c80017027a20 */ /* 0x002ff00000410000 */
[----:B------:R1:W2:Y:S02]  /*c900*/  MUFU.TANH R103, R2 ;  /* 0x0000000200677308 */ /* 0x0002a40000002400 */
[----:B-1----:R-:W-:Y:S01]  /*c910*/  FMUL.FTZ R2, R24, c[0x0][0x320] ;  /* 0x0000c80018027a20 */ /* 0x002fe20000410000 */
[----:B--2---:R-:W-:Y:S07]  /*c920*/  FMNMX.FTZ R3, R103, R3, !PT ;  /* 0x0000000367037209 */ /* 0x004fee0007810000 */
[----:B------:R1:W-:Y:S02]  /*c930*/  MUFU.TANH R15, R2 ;  /* 0x00000002000f7308 */ /* 0x0003e40000002400 */
[----:B-1----:R-:W-:Y:S08]  /*c940*/  FMUL.FTZ R2, R26, c[0x0][0x320] ;  /* 0x0000c8001a027a20 */ /* 0x002ff00000410000 */
[----:B------:R-:W1:Y:S02]  /*c950*/  MUFU.TANH R22, R2 ;  /* 0x0000000200167308 */ /* 0x000e640000002400 */
[----:B-1----:R-:W-:Y:S01]  /*c960*/  FMNMX.FTZ R3, R22, R3, !PT ;  /* 0x0000000316037209 */ /* 0x002fe20007810000 */
[----:B------:R-:W-:Y:S07]  /*c970*/  FMUL.FTZ R2, R27, c[0x0][0x320] ;  /* 0x0000c8001b027a20 */ /* 0x000fee0000410000 */
[----:B------:R-:W1:Y:S02]  /*c980*/  MUFU.TANH R18, R2 ;  /* 0x0000000200127308 */ /* 0x000e640000002400 */
[----:B-1----:R-:W-:Y:S01]  /*c990*/  FMNMX.FTZ R3, R18, R3, !PT ;  /* 0x0000000312037209 */ /* 0x002fe20007810000 */
[----:B------:R-:W-:Y:S07]  /*c9a0*/  FMUL.FTZ R2, R28, c[0x0][0x320] ;  /* 0x0000c8001c027a20 */ /* 0x000fee0000410000 */
        /* <DEDUP_REMOVED lines=27> */
.L_x_2209:
        /* <DEDUP_REMOVED lines=42> */
[----:B------:R-:W3:Y:S01]  /*ce00*/  MUFU.EX2 R14, R23 ;  /* 0x00000017000e7308 */ /* 0x000ee20000000800 */
[C---:B------:R-:W-:Y:S02]  /*ce10*/  FMUL.FTZ R40, R2.reuse, R40 ;  /* 0x0000002802287220 */ /* 0x040fe40000410000 */
[C---:B------:R-:W-:Y:S01]  /*ce20*/  FMUL.FTZ R41, R2.reuse, R41 ;  /* 0x0000002902297220 */ /* 0x040fe20000410000 */
[C---:B-1----:R-:W-:Y:S01]  /*ce30*/  F2FP.BF16.PACK_AB R136, R3.reuse, R6 ;  /* 0x000000060388723e */ /* 0x042fe200000010ff */
[----:B------:R-:W-:Y:S02]  /*ce40*/  FADD.FTZ R8, R3, R0 ;  /* 0x0000000003087221 */ /* 0x000fe40000010000 */
[----:B------:R-:W1:Y:S01]  /*ce50*/  SHFL.BFLY PT, R0, R5, 0x2, 0x1f ;  /* 0x0c401f0005007f89 */ /* 0x000e6200000e0000 */
[C---:B------:R-:W-:Y:S02]  /*ce60*/  FMUL.FTZ R44, R2.reuse, R44 ;  /* 0x0000002c022c7220 */ /* 0x040fe40000410000 */
[C---:B------:R-:W-:Y:S01]  /*ce70*/  FMUL.FTZ R45, R2.reuse, R45 ;  /* 0x0000002d022d7220 */ /* 0x040fe20000410000 */
[----:B------:R-:W4:Y:S01]  /*ce80*/  MUFU.EX2 R19, R19 ;  /* 0x0000001300137308 */ /* 0x000f220000000800 */
[C---:B------:R-:W-:Y:S02]  /*ce90*/  FMUL.FTZ R48, R2.reuse, R48 ;  /* 0x0000003002307220 */ /* 0x040fe40000410000 */
[C---:B--2---:R-:W-:Y:S02]  /*cea0*/  FMUL.FTZ R21, R2.reuse, R117 ;  /* 0x0000007502157220 */ /* 0x044fe40000410000 */
[C---:B------:R-:W-:Y:S02]  /*ceb0*/  FMUL.FTZ R49, R2.reuse, R49 ;  /* 0x0000003102317220 */ /* 0x040fe40000410000 */
[C---:B------:R-:W-:Y:S02]  /*cec0*/  FMUL.FTZ R52, R2.reuse, R52 ;  /* 0x0000003402347220 */ /* 0x040fe40000410000 */
[C---:B------:R-:W-:Y:S01]  /*ced0*/  FMUL.FTZ R53, R2.reuse, R53 ;  /* 0x0000003502357220 */ /* 0x040fe20000410000 */
[----:B------:R-:W-:Y:S01]  /*cee0*/  MUFU.EX2 R109, R149 ;  /* 0x00000095006d7308 */ /* 0x000fe20000000800 */
[C---:B------:R-:W-:Y:S02]  /*cef0*/  FMUL.FTZ R56, R2.reuse, R56 ;  /* 0x0000003802387220 */ /* 0x040fe40000410000 */
[----:B------:R-:W-:Y:S01]  /*cf00*/  FMUL.FTZ R57, R2, R57 ;  /* 0x0000003902397220 */ /* 0x000fe20000410000 */
[----:B---3--:R-:W-:Y:S01]  /*cf10*/  F2FP.BF16.PACK_AB R138, R10, R14 ;  /* 0x0000000e0a8a723e */ /* 0x008fe200000010ff */
[C---:B------:R-:W-:Y:S02]  /*cf20*/  FMUL.FTZ R60, R2.reuse, R60 ;  /* 0x0000003c023c7220 */ /* 0x040fe40000410000 */
[C---:B------:R-:W-:Y:S02]  /*cf30*/  FMUL.FTZ R61, R2.reuse, R61 ;  /* 0x0000003d023d7220 */ /* 0x040fe40000410000 */
[C---:B------:R-:W-:Y:S01]  /*cf40*/  FMUL.FTZ R64, R2.reuse, R64 ;  /* 0x0000004002407220 */ /* 0x040fe20000410000 */
[----:B-1----:R-:W-:Y:S01]  /*cf50*/  FMNMX.FTZ R0, R5, R0, !PT ;  /* 0x0000000005007209 */ /* 0x002fe20007810000 */
[C---:B------:R-:W-:Y:S01]  /*cf60*/  FMUL.FTZ R65, R2.reuse, R65 ;  /* 0x0000004102417220 */ /* 0x040fe20000410000 */
[----:B------:R-:W-:Y:S01]  /*cf70*/  MUFU.EX2 R113, R159 ;  /* 0x0000009f00717308 */ /* 0x000fe20000000800 */
[C---:B------:R-:W-:Y:S01]  /*cf80*/  FMUL.FTZ R68, R2.reuse, R68 ;  /* 0x0000004402447220 */ /* 0x040fe20000410000 */
[----:B----4-:R-:W-:Y:S01]  /*cf90*/  F2FP.BF16.PACK_AB R108, R15, R19 ;  /* 0x000000130f6c723e */ /* 0x010fe200000010ff */
[----:B------:R-:W1:Y:S01]  /*cfa0*/  SHFL.BFLY PT, R3, R0, 0x1, 0x1f ;  /* 0x0c201f0000037f89 */ /* 0x000e6200000e0000 */
        /* <DEDUP_REMOVED lines=13> */
[----:B------:R-:W-:Y:S01]  /*d080*/  FMUL.FTZ R92, R2, R92 ;  /* 0x0000005c025c7220 */ /* 0x000fe20000410000 */
[----:B-1----:R-:W-:Y:S01]  /*d090*/  FMNMX.FTZ R100, R0, R3, !PT ;  /* 0x0000000300647209 */ /* 0x002fe20007810000 */
[C---:B------:R-:W-:Y:S02]  /*d0a0*/  FMUL.FTZ R93, R2.reuse, R93 ;  /* 0x0000005d025d7220 */ /* 0x040fe40000410000 */
[----:B------:R-:W-:Y:S01]  /*d0b0*/  FMUL.FTZ R96, R2, R96 ;  /* 0x0000006002607220 */ /* 0x000fe20000410000 */
[----:B------:R-:W-:Y:S01]  /*d0c0*/  MUFU.EX2 R116, R156 ;  /* 0x0000009c00747308 */ /* 0x000fe20000000800 */
[C---:B------:R-:W-:Y:S02]  /*d0d0*/  FMUL.FTZ R3, R100.reuse, c[0x0][0x2d0] ;  /* 0x0000b40064037a20 */ /* 0x040fe40000410000 */
[----:B------:R-:W-:Y:S02]  /*d0e0*/  FADD.FTZ R0, -R100, R102 ;  /* 0x0000006664007221 */ /* 0x000fe40000010100 */
[--C-:B------:R-:W-:Y:S02]  /*d0f0*/  FFMA.FTZ R4, R154, c[0x0][0x2d0], -R3.reuse ;  /* 0x0000b4009a047a23 */ /* 0x100fe40000010803 */
[--C-:B------:R-:W-:Y:S02]  /*d100*/  FFMA.FTZ R5, R155, c[0x0][0x2d0], -R3.reuse ;  /* 0x0000b4009b057a23 */ /* 0x100fe40000010803 */
[--C-:B------:R-:W-:Y:S02]  /*d110*/  FFMA.FTZ R161, R11, c[0x0][0x2d0], -R3.reuse ;  /* 0x0000b4000ba17a23 */ /* 0x100fe40000010803 */
        /* <DEDUP_REMOVED lines=8> */
[C---:B------:R-:W-:Y:S02]  /*d1a0*/  FMUL.FTZ R9, R2.reuse, R129 ;  /* 0x0000008102097220 */ /* 0x040fe40000410000 */
[----:B------:R-:W-:Y:S02]  /*d1b0*/  FMUL.FTZ R97, R2, R97 ;  /* 0x0000006102617220 */ /* 0x000fe40000410000 */
[--C-:B------:R-:W-:Y:S02]  /*d1c0*/  FFMA.FTZ R6, R153, c[0x0][0x2d0], -R3.reuse ;  /* 0x0000b40099067a23 */ /* 0x100fe40000010803 */
[--C-:B------:R-:W-:Y:S01]  /*d1d0*/  FFMA.FTZ R153, R18, c[0x0][0x2d0], -R3.reuse ;  /* 0x0000b40012997a23 */ /* 0x100fe20000010803 */
[----:B------:R-:W3:Y:S01]  /*d1e0*/  MUFU.EX2 R0, R0 ;  /* 0x0000000000007308 */ /* 0x000ee20000000800 */
[--C-:B------:R-:W-:Y:S02]  /*d1f0*/  FFMA.FTZ R144, R144, c[0x0][0x2d0], -R3.reuse ;  /* 0x0000b40090907a23 */ /* 0x100fe40000010803 */
[--C-:B------:R-:W-:Y:S02]  /*d200*/  FFMA.FTZ R151, R137, c[0x0][0x2d0], -R3.reuse ;  /* 0x0000b40089977a23 */ /* 0x100fe40000010803 */
[----:B-1----:R-:W-:Y:S02]  /*d210*/  FMUL.FTZ R4, R2, R132 ;  /* 0x0000008402047220 */ /* 0x002fe40000410000 */
[--C-:B------:R-:W-:Y:S02]  /*d220*/  FFMA.FTZ R150, R103, c[0x0][0x2d0], -R3.reuse ;  /* 0x0000b40067967a23 */ /* 0x100fe40000010803 */
[--C-:B------:R-:W-:Y:S01]  /*d230*/  FFMA.FTZ R152, R22, c[0x0][0x2d0], -R3.reuse ;  /* 0x0000b40016987a23 */ /* 0x100fe20000010803 */
[----:B------:R-:W-:Y:S01]  /*d240*/  MUFU.EX2 R121, R145 ;  /* 0x0000009100797308 */ /* 0x000fe20000000800 */
[--C-:B------:R-:W-:Y:S02]  /*d250*/  FFMA.FTZ R154, R13, c[0x0][0x2d0], -R3.reuse ;  /* 0x0000b4000d9a7a23 */ /* 0x100fe40000010803 */
[C---:B------:R-:W-:Y:S01]  /*d260*/  FMUL.FTZ R13, R2.reuse, R125 ;  /* 0x0000007d020d7220 */ /* 0x040fe20000410000 */
[----:B--2---:R-:W-:Y:S01]  /*d270*/  F2FP.BF16.PACK_AB R137, R181, R11 ;  /* 0x0000000bb589723e */ /* 0x004fe200000010ff */
[----:B------:R-:W-:Y:S02]  /*d280*/  FMUL.FTZ R5, R2, R133 ;  /* 0x0000008502057220 */ /* 0x000fe40000410000 */
[----:B------:R-:W-:Y:S02]  /*d290*/  FFMA.FTZ R155, R12, c[0x0][0x2d0], -R3 ;  /* 0x0000b4000c9b7a23 */ /* 0x000fe40000010803 */
[----:B------:R-:W-:Y:S01]  /*d2a0*/  FMUL.FTZ R12, R2, R124 ;  /* 0x0000007c020c7220 */ /* 0x000fe20000410000 */
[----:B------:R1:W-:Y:S01]  /*d2b0*/  MUFU.EX2 R125, R6 ;  /* 0x00000006007d7308 */ /* 0x0003e20000000800 */
[----:B------:R-:W-:Y:S02]  /*d2c0*/  FADD.FTZ R3, R14, R8 ;  /* 0x000000080e037221 */ /* 0x000fe40000010000 */
[----:B------:R-:W-:Y:S01]  /*d2d0*/  FMUL.FTZ R8, R2, R128 ;  /* 0x0000008002087220 */ /* 0x000fe20000410000 */
[----:B------:R-:W-:Y:S01]  /*d2e0*/  IADD3 R2, R171, R162, RZ ;  /* 0x000000a2ab027210 */ /* 0x000fe20007ffe0ff */
[C---:B---3--:R-:W-:Y:S02]  /*d2f0*/  FMUL.FTZ R34, R0.reuse, R106 ;  /* 0x0000006a00227220 */ /* 0x048fe40000410000 */
[----:B------:R-:W-:Y:S01]  /*d300*/  FMUL.FTZ R35, R0, R107 ;  /* 0x0000006b00237220 */ /* 0x000fe20000410000 */
[----:B------:R-:W-:Y:S01]  /*d310*/  IADD3 R102, R169, R2, RZ ;  /* 0x00000002a9667210 */ /* 0x000fe20007ffe0ff */
[----:B------:R-:W2:Y:S01]  /*d320*/  LDSM.16.MT88.4 R140, [R2] ;  /* 0x00000000028c783b */ /* 0x000ea20000004200 */
[----:B------:R-:W3:Y:S01]  /*d330*/  MUFU.EX2 R128, R7 ;  /* 0x0000000700807308 */ /* 0x000ee20000000800 */
[----:B------:R-:W-:Y:S02]  /*d340*/  FADD.FTZ R3, R10, R3 ;  /* 0x000000030a037221 */ /* 0x000fe40000010000 */
[C---:B------:R-:W-:Y:S02]  /*d350*/  FMUL.FTZ R10, R0.reuse, R130 ;  /* 0x00000082000a7220 */ /* 0x040fe40000410000 */
[C---:B------:R-:W-:Y:S02]  /*d360*/  FFMA.FTZ R120, R0.reuse, R184, R11 ;  /* 0x000000b800787223 */ /* 0x040fe4000001000b */
[----:B------:R-:W4:Y:S01]  /*d370*/  LDSM.16.MT88.4 R104, [R102] ;  /* 0x000000006668783b */ /* 0x000f220000004200 */
[C---:B------:R-:W-:Y:S02]  /*d380*/  FMUL.FTZ R11, R0.reuse, R131 ;  /* 0x00000083000b7220 */ /* 0x040fe40000410000 */
[----:B------:R-:W-:Y:S01]  /*d390*/  FADD.FTZ R3, R19, R3 ;  /* 0x0000000313037221 */ /* 0x000fe20000010000 */
[----:B------:R-:W-:Y:S01]  /*d3a0*/  MUFU.EX2 R124, R144 ;  /* 0x00000090007c7308 */ /* 0x000fe20000000800 */
[C---:B------:R-:W-:Y:S02]  /*d3b0*/  FMUL.FTZ R14, R0.reuse, R126 ;  /* 0x0000007e000e7220 */ /* 0x040fe40000410000 */
[C---:B-1----:R-:W-:Y:S02]  /*d3c0*/  FMUL.FTZ R6, R0.reuse, R134 ;  /* 0x0000008600067220 */ /* 0x042fe40000410000 */
[----:B------:R-:W-:Y:S02]  /*d3d0*/  FADD.FTZ R103, R15, R3 ;  /* 0x000000030f677221 */ /* 0x000fe40000010000 */
[C---:B------:R-:W-:Y:S02]  /*d3e0*/  FMUL.FTZ R15, R0.reuse, R127 ;  /* 0x0000007f000f7220 */ /* 0x040fe40000410000 */
[C---:B------:R-:W-:Y:S01]  /*d3f0*/  FMUL.FTZ R18, R0.reuse, R122 ;  /* 0x0000007a00127220 */ /* 0x040fe20000410000 */
[----:B------:R-:W-:Y:S01]  /*d400*/  MUFU.EX2 R149, R147 ;  /* 0x0000009300957308 */ /* 0x000fe20000000800 */
[----:B------:R-:W-:Y:S01]  /*d410*/  FMUL.FTZ R19, R0, R123 ;  /* 0x0000007b00137220 */ /* 0x000fe20000410000 */
[----:B---3--:R-:W-:Y:S01]  /*d420*/  F2FP.BF16.PACK_AB R139, R128, R125 ;  /* 0x0000007d808b723e */ /* 0x008fe200000010ff */
[C---:B------:R-:W-:Y:S02]  /*d430*/  FMUL.FTZ R7, R0.reuse, R135 ;  /* 0x0000008700077220 */ /* 0x040fe40000410000 */
[C---:B------:R-:W-:Y:S02]  /*d440*/  FMUL.FTZ R26, R0.reuse, R114 ;  /* 0x00000072001a7220 */ /* 0x040fe40000410000 */
[C---:B------:R-:W-:Y:S02]  /*d450*/  FMUL.FTZ R27, R0.reuse, R115 ;  /* 0x00000073001b7220 */ /* 0x040fe40000410000 */
[----:B------:R-:W-:Y:S01]  /*d460*/  FADD.FTZ R120, R181, R120 ;  /* 0x00000078b5787221 */ /* 0x000fe20000010000 */
[----:B------:R-:W-:Y:S01]  /*d470*/  MUFU.EX2 R147, R150 ;  /* 0x0000009600937308 */ /* 0x000fe20000000800 */
[C---:B------:R-:W-:Y:S02]  /*d480*/  FMUL.FTZ R22, R0.reuse, R118 ;  /* 0x0000007600167220 */ /* 0x040fe40000410000 */
[C---:B------:R-:W-:Y:S02]  /*d490*/  FMUL.FTZ R23, R0.reuse, R119 ;  /* 0x0000007700177220 */ /* 0x040fe40000410000 */
[C---:B------:R-:W-:Y:S01]  /*d4a0*/  FMUL.FTZ R30, R0.reuse, R110 ;  /* 0x0000006e001e7220 */ /* 0x040fe20000410000 */
[C---:B--2---:R-:W-:Y:S04]  /*d4b0*/  HMMA.16816.F32.BF16 R4, R136.reuse, R140, R4 ;  /* 0x0000008c8804723c */ /* 0x044fe80000041804 */
[----:B------:R-:W-:Y:S01]  /*d4c0*/  MUFU.EX2 R110, R148 ;  /* 0x00000094006e7308 */ /* 0x000fe20000000800 */
[C---:B------:R-:W-:Y:S02]  /*d4d0*/  FMUL.FTZ R31, R0.reuse, R111 ;  /* 0x0000006f001f7220 */ /* 0x040fe40000410000 */
[C---:B------:R-:W-:Y:S01]  /*d4e0*/  FMUL.FTZ R38, R0.reuse, R38 ;  /* 0x0000002600267220 */ /* 0x040fe20000410000 */
[C---:B------:R-:W-:Y:S04]  /*d4f0*/  HMMA.16816.F32.BF16 R8, R136.reuse, R142, R8 ;  /* 0x0000008e8808723c */ /* 0x040fe80000041808 */
[C---:B------:R-:W-:Y:S02]  /*d500*/  FMUL.FTZ R39, R0.reuse, R39 ;  /* 0x0000002700277220 */ /* 0x040fe40000410000 */
[----:B------:R-:W1:Y:S01]  /*d510*/  MUFU.EX2 R148, R146 ;  /* 0x0000009200947308 */ /* 0x000e620000000800 */
[C---:B------:R-:W-:Y:S01]  /*d520*/  FMUL.FTZ R42, R0.reuse, R42 ;  /* 0x0000002a002a7220 */ /* 0x040fe20000410000 */
[C---:B----4-:R-:W-:Y:S04]  /*d530*/  HMMA.16816.F32.BF16 R12, R136.reuse, R104, R12 ;  /* 0x00000068880c723c */ /* 0x050fe8000004180c */
[C---:B------:R-:W-:Y:S02]  /*d540*/  FMUL.FTZ R43, R0.reuse, R43 ;  /* 0x0000002b002b7220 */ /* 0x040fe40000410000 */
[C---:B------:R-:W-:Y:S02]  /*d550*/  FMUL.FTZ R46, R0.reuse, R46 ;  /* 0x0000002e002e7220 */ /* 0x040fe40000410000 */
[----:B------:R-:W-:Y:S01]  /*d560*/  MUFU.EX2 R146, R151 ;  /* 0x0000009700927308 */ /* 0x000fe20000000800 */
[C---:B------:R-:W-:Y:S03]  /*d570*/  HMMA.16816.F32.BF16 R16, R136.reuse, R106, R16 ;  /* 0x0000006a8810723c */ /* 0x040fe60000041810 */
[C---:B------:R-:W-:Y:S02]  /*d580*/  FMUL.FTZ R47, R0.reuse, R47 ;  /* 0x0000002f002f7220 */ /* 0x040fe40000410000 */
[C---:B------:R-:W-:Y:S02]  /*d590*/  FMUL.FTZ R50, R0.reuse, R50 ;  /* 0x0000003200327220 */ /* 0x040fe40000410000 */
[C---:B------:R-:W-:Y:S02]  /*d5a0*/  FMUL.FTZ R51, R0.reuse, R51 ;  /* 0x0000003300337220 */ /* 0x040fe40000410000 */
[----:B------:R-:W-:Y:S03]  /*d5b0*/  MUFU.EX2 R144, R152 ;  /* 0x0000009800907308 */ /* 0x000fe60000000800 */
[C---:B------:R-:W-:Y:S01]  /*d5c0*/  FMUL.FTZ R54, R0.reuse, R54 ;  /* 0x0000003600367220 */ /* 0x040fe20000410000 */
        /* <DEDUP_REMOVED lines=28> */
[----:B------:R-:W-:Y:S01]  /*d790*/  IADD3 R0, R172, R162, RZ ;  /* 0x000000a2ac007210 */ /* 0x000fe20007ffe0ff */
[----:B------:R-:W-:Y:S01]  /*d7a0*/  FADD.FTZ R103, R109, R103 ;  /* 0x000000676d677221 */ /* 0x000fe20000010000 */
[----:B------:R-:W2:Y:S02]  /*d7b0*/  MUFU.EX2 R142, R155 ;  /* 0x0000009b008e7308 */ /* 0x000ea40000000800 */
[----:B------:R-:W-:Y:S01]  /*d7c0*/  IADD3 R3, R169, R0, RZ ;  /* 0x00000000a9037210 */ /* 0x000fe20007ffe0ff */
[----:B------:R-:W3:Y:S01]  /*d7d0*/  LDSM.16.MT88.4 R104, [R0] ;  /* 0x000000000068783b */ /* 0x000ee20000004200 */
[C---:B------:R-:W-:Y:S01]  /*d7e0*/  FADD.FTZ R103, R110.reuse, R103 ;  /* 0x000000676e677221 */ /* 0x040fe20000010000 */
[----:B------:R-:W-:Y:S02]  /*d7f0*/  F2FP.BF16.PACK_AB R110, R110, R109 ;  /* 0x0000006d6e6e723e */ /* 0x000fe400000010ff */
[----:B------:R-:W-:Y:S01]  /*d800*/  F2FP.BF16.PACK_AB R109, R124, R121 ;  /* 0x000000797c6d723e */ /* 0x000fe200000010ff */
[----:B------:R-:W-:Y:S02]  /*d810*/  FADD.FTZ R103, R113, R103 ;  /* 0x0000006771677221 */ /* 0x000fe40000010000 */
[----:B------:R-:W-:Y:S02]  /*d820*/  MUFU.EX2 R141, R161 ;  /* 0x000000a1008d7308 */ /* 0x000fe40000000800 */
[----:B------:R-:W-:Y:S04]  /*d830*/  FADD.FTZ R103, R112, R103 ;  /* 0x0000006770677221 */ /* 0x000fe80000010000 */
[----:B------:R-:W-:Y:S04]  /*d840*/  FADD.FTZ R103, R117, R103 ;  /* 0x0000006775677221 */ /* 0x000fe80000010000 */
[----:B------:R-:W-:Y:S01]  /*d850*/  FADD.FTZ R103, R116, R103 ;  /* 0x0000006774677221 */ /* 0x000fe20000010000 */
[----:B------:R-:W4:Y:S03]  /*d860*/  MUFU.EX2 R140, R180 ;  /* 0x000000b4008c7308 */ /* 0x000f260000000800 */
[----:B-1----:R-:W-:Y:S01]  /*d870*/  FADD.FTZ R103, R119, R103 ;  /* 0x0000006777677221 */ /* 0x002fe20000010000 */
[C---:B---3--:R-:W-:Y:S08]  /*d880*/  HMMA.16816.F32.BF16 R20, R136.reuse, R104, R20 ;  /* 0x000000688814723c */ /* 0x048ff00000041814 */
        /* <DEDUP_REMOVED lines=30> */
[----:B----4-:R-:W-:Y:S01]  /*da70*/  F2FP.BF16.PACK_AB R139, R140, R141 ;  /* 0x0000008d8c8b723e */ /* 0x010fe200000010ff */
        /* <DEDUP_REMOVED lines=80> */
[C---:B------:R-:W-:Y:S04]  /*df80*/  HMMA.16816.F32.BF16 R88, R104.reuse, R110, R88 ;  /* 0x0000006e6858723c */ /* 0x040fe80000041858 */
[----:B------:R-:W-:Y:S02]  /*df90*/  FADD.FTZ R108, R128, R108 ;  /* 0x0000006c806c7221 */ /* 0x000fe40000010000 */
[----:B------:R-:W1:Y:S02]  /*dfa0*/  LDSM.16.MT88.4 R128, [R2+0x1800] ;  /* 0x001800000280783b */ /* 0x000e640000004200 */
        /* <DEDUP_REMOVED lines=42> */
[C---:B----4-:R-:W-:Y:S04]  /*e250*/  HMMA.16816.F32.BF16 R68, R136.reuse, R8, R68 ;  /* 0x000000088844723c */ /* 0x050fe80000041844 */
[----:B------:R-:W-:Y:S04]  /*e260*/  FADD.FTZ R184, R140, R0 ;  /* 0x000000008cb87221 */ /* 0x000fe80000010000 */
        /* <DEDUP_REMOVED lines=13> */
[----:B------:R-:W-:Y:S01]  /*e340*/  IMAD R2, R173, 0x40, R193 ;  /* 0x00000040ad027824 */ /* 0x000fe200078e02c1 */
[----:B------:R-:W-:Y:S01]  /*e350*/  ISETP.NE.AND P4, PT, R215, 0x1, PT ;  /* 0x00000001d700780c */ /* 0x000fe20003f85270 */
[----:B------:R-:W-:Y:S01]  /*e360*/  IMAD.MOV.U32 R174, RZ, RZ, RZ ;  /* 0x000000ffffae7224 */ /* 0x000fe200078e00ff */
[----:B------:R-:W-:Y:S01]  /*e370*/  ISETP.GT.AND P3, PT, R214, 0x3f, PT ;  /* 0x0000003fd600780c */ /* 0x000fe20003f64270 */
[----:B------:R-:W-:Y:S01]  /*e380*/  IMAD.SHL.U32 R18, R185, 0x2, RZ ;  /* 0x00000002b9127824 */ /* 0x000fe200078e00ff */
[----:B------:R-:W-:Y:S01]  /*e390*/  IADD3 R2, R2, -0x80, R214 ;  /* 0xffffff8002027810 */ /* 0x000fe20007ffe0d6 */
[C---:B------:R-:W-:Y:S01]  /*e3a0*/  IMAD.SHL.U32 R17, R186.reuse, 0x2, RZ ;  /* 0x00000002ba117824 */ /* 0x040fe200078e00ff */
[----:B------:R-:W-:Y:S01]  /*e3b0*/  SHF.R.S32.HI R214, RZ, 0x1f, R185 ;  /* 0x0000001fffd67819 */ /* 0x000fe200000114b9 */
[----:B------:R-:W-:Y:S01]  /*e3c0*/  IMAD.SHL.U32 R16, R177, 0x2, RZ ;  /* 0x00000002b1107824 */ /* 0x000fe200078e00ff */
[----:B------:R-:W-:Y:S01]  /*e3d0*/  SHF.L.U64.HI R14, R186, 0x1, R7 ;  /* 0x00000001ba0e7819 */ /* 0x000fe20000010207 */
[----:B------:R-:W-:Y:S01]  /*e3e0*/  IMAD.MOV.U32 R0, RZ, RZ, R2 ;  /* 0x000000ffff007224 */ /* 0x000fe200078e0002 */
[----:B------:R-:W-:Y:S02]  /*e3f0*/  SHF.L.U64.HI R15, R185, 0x1, R214 ;  /* 0x00000001b90f7819 */ /* 0x000fe400000102d6 */
        /* <DEDUP_REMOVED lines=25> */
.L_x_2210:
[----:B------:R-:W-:-:S05]  /*e590*/  BRA.DIV ~URZ, `(.L_x_2104) ;  /* 0x0000a7227f007947 */ /* 0x000fca000b800000 */
[----:B------:R-:W3:Y:S01]  /*e5a0*/  SHFL.IDX PT, R2, R10, RZ, 0x181f ;  /* 0x00181fff0a027589 */ /* 0x000ee200000e0000 */
[----:B------:R-:W-:Y:S01]  /*e5b0*/  IMAD R0, R178, 0x6000, R207 ;  /* 0x00006000b2007824 */ /* 0x000fe200078e02cf */
[----:B---3--:R-:W-:Y:S05]  /*e5c0*/  IADD3 R8, P0, R2, R16, RZ ;  /* 0x0000001002087210 */ /* 0x008fea0007f1e0ff */
[----:B--2---:R-:W-:Y:S01]  /*e5d0*/  IMAD.X R9, R4, 0x1, R12, P0 ;  /* 0x0000000104097824 */ /* 0x004fe200000e060c */
[----:B------:R-:W-:Y:S05]  /*e5e0*/  IADD3 R6, P0, R2, R17, RZ ;  /* 0x0000001102067210 */ /* 0x000fea0007f1e0ff */
[----:B------:R-:W-:Y:S01]  /*e5f0*/  IMAD.X R7, R4, 0x1, R14, P0 ;  /* 0x0000000104077824 */ /* 0x000fe200000e060e */
[----:B------:R-:W-:Y:S04]  /*e600*/  ISETP.GE.AND P0, PT, R177, c[0x0][0x1d4], PT ;  /* 0x00007500b1007a0c */ /* 0x000fe80003f06270 */
[----:B------:R-:W-:Y:S09]  /*e610*/  SEL R13, RZ, 0x10, P0 ;  /* 0x00000010ff0d7807 */ /* 0x000ff20000000000 */
[----:B------:R-:W-:Y:S01]  /*e620*/  @!PT LDS RZ, [RZ] ;  /* 0x00000000fffff984 */ /* 0x000fe20000000800 */
[----:B------:R-:W-:Y:S01]  /*e630*/  @!PT LDS RZ, [RZ] ;  /* 0x00000000fffff984 */ /* 0x000fe20000000800 */
[----:B------:R2:W-:Y:S01]  /*e640*/  LDGSTS.E.BYPASS.LTC128B.128 [R0], [R8.64], !P0 ;  /* 0x0000000008007fae */ /* 0x0005e2000c101d46 */
[----:B------:R-:W-:Y:S04]  /*e650*/  ISETP.GE.AND P0, PT, R186, c[0x0][0x1d4], PT ;  /* 0x00007500ba007a0c */ /* 0x000fe80003f06270 */
[----:B------:R-:W-:Y:S09]  /*e660*/  SEL R11, RZ, 0x10, P0 ;  /* 0x00000010ff0b7807 */ /* 0x000ff20000000000 */
[----:B------:R2:W-:Y:S01]  /*e670*/  LDGSTS.E.BYPASS.LTC128B.128 [R0+0x2000], [R6.64], !P0 ;  /* 0x0200000006007fae */ /* 0x0005e2000c101d46 */
[----:B------:R-:W-:Y:S05]  /*e680*/  IADD3 R2, P0, R2, R18, RZ ;  /* 0x0000001202027210 */ /* 0x000fea0007f1e0ff */
[----:B------:R-:W-:Y:S01]  /*e690*/  IMAD.X R3, R4, 0x1, R15, P0 ;  /* 0x0000000104037824 */ /* 0x000fe200000e060f */
[----:B------:R-:W-:Y:S01]  /*e6a0*/  ISETP.GE.AND P0, PT, R185, c[0x0][0x1d4], PT ;  /* 0x00007500b9007a0c */ /* 0x000fe20003f06270 */
[----:B------:R3:W4:Y:S11]  /*e6b0*/  SHFL.IDX PT, R4, R5, 0x1, 0x181f ;  /* 0x00381f0005047f89 */ /* 0x00073600000e0000 */
[----:B------:R-:W-:Y:S01]  /*e6c0*/  @!UPT UIADD3 URZ, URZ, URZ, URZ ;  /* 0x0000003f3f3ff290 */ /* 0x000fe2000fffe03f */
[----:B------:R5:W-:Y:S01]  /*e6d0*/  LDGSTS.E.BYPASS.LTC128B.128 [R0+0x4000], [R2.64], !P0 ;  /* 0x0400000002007fae */ /* 0x000be2000c101d46 */
[----:B-1-3--:R-:W-:Y:S03]  /*e6e0*/  SEL R5, RZ, 0x10, P0 ;  /* 0x00000010ff057807 */ /* 0x00afe60000000000 */
[----:B-----5:R2:W1:Y:S04]  /*e6f0*/  SHFL.IDX PT, R2, R10, 0x1, 0x181f ;  /* 0x00381f000a027f89 */ /* 0x02046800000e0000 */
.L_x_2211:
[----:B----4-:R-:W-:Y:S04]  /*e700*/  IADD3 R3, -R13, 0x10, RZ ;  /* 0x000000100d037810 */ /* 0x010fe80007ffe1ff */
        /* <DEDUP_REMOVED lines=23> */
.L_x_2102:
[----:B------:R-:W-:Y:S05]  /*e880*/  BSYNC B0 ;  /* 0x0000000000007941 */ /* 0x000fea0003800000 */
.L_x_2101:
[C---:B------:R-:W-:Y:S01]  /*e890*/  ISETP.GE.AND P0, PT, R163.reuse, 0x1, PT ;  /* 0x00000001a300780c */ /* 0x040fe20003f06270 */
[----:B------:R-:W0:Y:S01]  /*e8a0*/  LDGDEPBAR ;  /* 0x00000000000079af */ /* 0x000e220000000000 */
[----:B-1----:R-:W-:Y:S01]  /*e8b0*/  IADD3 R0, R163, 0x1, RZ ;  /* 0x00000001a3007810 */ /* 0x002fe20007ffe0ff */
[----:B------:R-:W-:Y:S03]  /*e8c0*/  IMAD.MOV.U32 R102, RZ, RZ, R100 ;  /* 0x000000ffff667224 */ /* 0x000fe600078e0064 */
[----:B------:R-:W-:Y:S01]  /*e8d0*/  SEL R163, R0, RZ, !P0 ;  /* 0x000000ff00a37207 */ /* 0x000fe20004000000 */
[----:B------:R-:W-:Y:S01]  /*e8e0*/  IMAD.MOV.U32 R0, RZ, RZ, R101 ;  /* 0x000000ffff007224 */ /* 0x000fe200078e0065 */
[C---:B------:R-:W-:Y:S02]  /*e8f0*/  ISETP.GT.AND P0, PT, R173.reuse, R182, PT ;  /* 0x000000b6ad00720c */ /* 0x040fe40003f04270 */
[----:B------:R-:W-:Y:S11]  /*e900*/  IADD3 R173, R173, -0x1, RZ ;  /* 0xffffffffadad7810 */ /* 0x000ff60007ffe0ff */
[----:B------:R-:W-:-:S05]  /*e910*/  @P0 BRA `(.L_x_2105) ;  /* 0xffffcc9000000947 */ /* 0x000fca000383ffff */
.L_x_2095:
[----:B------:R-:W-:-:S13]  /*e920*/  ISETP.GE.AND P0, PT, R173, R188, PT ;  /* 0x000000bcad00720c */ /* 0x000fda0003f06270 */
[----:B------:R-:W-:Y:S05]  /*e930*/  @!P0 BRA `(.L_x_2106) ;  /* 0x00003e7000008947 */ /* 0x000fea0003800000 */
[----:B------:R-:W-:Y:S02]  /*e940*/  MOV R103, R100 ;  /* 0x0000006400677202 */ /* 0x000fe40000000f00 */
[----:B------:R-:W-:Y:S02]  /*e950*/  MOV R102, R101 ;  /* 0x0000006500667202 */ /* 0x000fe40000000f00 */
.L_x_2123:
[----:B------:R-:W-:Y:S04]  /*e960*/  DEPBAR.LE SB0, 0x2 ;  /* 0x000080800000791a */ /* 0x000fe80000000000 */
[----:B------:R-:W-:Y:S01]  /*e970*/  WARPSYNC 0xffffffff ;  /* 0xffffffff00007948 */ /* 0x000fe20003800000 */
[----:B------:R-:W-:Y:S01]  /*e980*/  BAR.SYNC.DEFER_BLOCKING 0x0 ;  /* 0x0000000000007b1d */ /* 0x000fe20000010000 */
[----:B------:R-:W-:Y:S01]  /*e990*/  IMAD.MOV.U32 R0, RZ, RZ, 0x20 ;  /* 0x00000020ff007424 */ /* 0x000fe200078e00ff */
[----:B------:R-:W-:Y:S01]  /*e9a0*/  ISETP.GE.AND P0, PT, R188, R173, PT ;  /* 0x000000adbc00720c */ /* 0x000fe20003f06270 */
[----:B------:R-:W-:Y:S03]  /*e9b0*/  IMAD R162, R163, 0x6000, RZ ;  /* 0x00006000a3a27824 */ /* 0x000fe600078e02ff */
[----:B------:R-:W-:Y:S02]  /*e9c0*/  SEL R160, R0, 0xffffffe0, !P2 ;  /* 0xffffffe000a07807 */ /* 0x000fe40005000000 */
[----:B------:R-:W-:Y:S05]  /*e9d0*/  IADD3 R0, R170, R162, RZ ;  /* 0x000000a2aa007210 */ /* 0x000fea0007ffe0ff */
        /* <DEDUP_REMOVED lines=37> */
.L_x_2212:
        /* <DEDUP_REMOVED lines=22> */
.L_x_2213:
        /* <DEDUP_REMOVED lines=23> */
.L_x_2108:
[----:B------:R-:W-:Y:S05]  /*ef00*/  BSYNC B0 ;  /* 0x0000000000007941 */ /* 0x000fea0003800000 */
.L_x_2107:
[----:B------:R-:W0:Y:S01]  /*ef10*/  LDGDEPBAR ;  /* 0x00000000000079af */ /* 0x000e220000000000 */
[----:B------:R-:W-:Y:S01]  /*ef20*/  WARPSYNC 0xffffffff ;  /* 0xffffffff00007948 */ /* 0x000fe20003800000 */
[C---:B--23--:R-:W-:Y:S01]  /*ef30*/  HMMA.16816.F32.BF16 R4, R32.reuse, R8, RZ ;  /* 0x000000082004723c */ /* 0x04cfe200000418ff */
[----:B------:R-:W-:Y:S01]  /*ef40*/  MOV R2, 0x40 ;  /* 0x0000004000027802 */ /* 0x000fe20000000f00 */
[----:B------:R-:W-:Y:S02]  /*ef50*/  ULDC UR4, c[0x0][0x324] ;  /* 0x0000c90000047ab9 */ /* 0x000fe40000000800 */
[----:B------:R-:W-:Y:S01]  /*ef60*/  IADD3 R3, R170, R162, RZ ;  /* 0x000000a2aa037210 */ /* 0x000fe20007ffe0ff */
[----:B------:R-:W-:Y:S01]  /*ef70*/  ULOP3.LUT UR4, URZ, UR4, URZ, 0x33, !UPT ;  /* 0x000000043f047292 */ /* 0x000fe2000f8e333f */
[----:B------:R-:W-:Y:S02]  /*ef80*/  SEL R161, R2, 0xffffffc0, !P1 ;  /* 0xffffffc002a17807 */ /* 0x000fe40004800000 */
[C---:B------:R-:W-:Y:S01]  /*ef90*/  HMMA.16816.F32.BF16 R8, R32.reuse, R10, RZ ;  /* 0x0000000a2008723c */ /* 0x040fe200000418ff */
[CC--:B------:R-:W-:Y:S03]  /*efa0*/  IADD3 R2, R160.reuse, R3.reuse, RZ ;  /* 0x00000003a0027210 */ /* 0x0c0fe60007ffe0ff */
[C---:B------:R-:W-:Y:S02]  /*efb0*/  IADD3 R100, R161.reuse, R0, RZ ;  /* 0x00000000a1647210 */ /* 0x040fe40007ffe0ff */
[----:B------:R-:W-:Y:S02]  /*efc0*/  IADD3 R3, R160, R3, R161 ;  /* 0x00000003a0037210 */ /* 0x000fe40007ffe0a1 */
[C---:B----4-:R-:W-:Y:S01]  /*efd0*/  HMMA.16816.F32.BF16 R12, R32.reuse, R16, RZ ;  /* 0x00000010200c723c */ /* 0x050fe200000418ff */
[----:B------:R-:W-:Y:S04]  /*efe0*/  MOV R168, c[0x0][0x2c4] ;  /* 0x0000b10000a87a02 */ /* 0x000fe80000000f00 */
[----:B------:R-:W-:Y:S02]  /*eff0*/  ISETP.NE.AND P0, PT, R168, 0x1, PT ;  /* 0x00000001a800780c */ /* 0x000fe40003f05270 */
[----:B------:R-:W-:Y:S01]  /*f000*/  MOV R168, c[0x0][0x32c] ;  /* 0x0000cb0000a87a02 */ /* 0x000fe20000000f00 */
[C---:B------:R-:W-:Y:S03]  /*f010*/  HMMA.16816.F32.BF16 R16, R32.reuse, R18, RZ ;  /* 0x000000122010723c */ /* 0x040fe600000418ff */
[----:B------:R-:W-:Y:S05]  /*f020*/  ISETP.GE.AND P4, PT, R168, 0x1, PT ;  /* 0x00000001a800780c */ /* 0x000fea0003f86270 */
        /* <DEDUP_REMOVED lines=15> */
[----:B------:R-:W-:Y:S01]  /*f120*/  IADD3 R156, R161, R101, RZ ;  /* 0x00000065a19c7210 */ /* 0x000fe20007ffe0ff */
        /* <DEDUP_REMOVED lines=155> */
[----:B------:R5:W2:Y:S01]  /*fae0*/  MUFU.TANH R8, R2 ;  /* 0x0000000200087308 */ /* 0x000aa20000002400 */
[----:B-1----:R-:W-:Y:S09]  /*faf0*/  FMUL.FTZ R0, R14, c[0x0][0x320] ;  /* 0x0000c8000e007a20 */ /* 0x002ff20000410000 */
[----:B------:R1:W1:Y:S01]  /*fb00*/  MUFU.TANH R152, R0 ;  /* 0x0000000000987308 */ /* 0x0002620000002400 */
[----:B-----5:R-:W-:Y:S01]  /*fb10*/  IADD3 R2, R178, 0x1, RZ ;  /* 0x00000001b2027810 */ /* 0x020fe20007ffe0ff */
        /* <DEDUP_REMOVED lines=34> */
[----:B------:R-:W-:Y:S01]  /*fd40*/  FMUL.FTZ R0, R34, c[0x0][0x320] ;  /* 0x0000c80022007a20 */ /* 0x000fe20000410000 */
[----:B------:R-:W-:Y:S03]  /*fd50*/  ISETP.GE.AND P0, PT, R178, 0x1, PT ;  /* 0x00000001b200780c */ /* 0x000fe60003f06270 */
[----:B------:R1:W1:Y:S01]  /*fd60*/  MUFU.TANH R23, R0 ;  /* 0x0000000000177308 */ /* 0x0002620000002400 */
[----:B------:R-:W-:Y:S01]  /*fd70*/  SEL R178, R2, RZ, !P0 ;  /* 0x000000ff02b27207 */ /* 0x000fe20004000000 */
[----:B------:R-:W5:Y:S01]  /*fd80*/  SHFL.IDX PT, R3, R4, RZ, 0x1c1f ;  /* 0x001c1fff04037589 */ /* 0x000f6200000e0000 */
[----:B-1----:R-:W-:Y:S07]  /*fd90*/  FMUL.FTZ R0, R35, c[0x0][0x320] ;  /* 0x0000c80023007a20 */ /* 0x002fee0000410000 */
        /* <DEDUP_REMOVED lines=21> */
.L_x_2113:
[----:B------:R-:W-:Y:S04]  /*fef0*/  MOV R7, 0x1 ;  /* 0x0000000100077802 */ /* 0x000fe80000000f00 */
[----:B------:R-:W-:Y:S11]  /*ff00*/  ISETP.NE.AND P0, PT, R7, c[0x0][0x32c], PT ;  /* 0x0000cb0007007a0c */ /* 0x000ff60003f05270 */
[----:B------:R-:W-:Y:S02]  /*ff10*/  @!UPT UIADD3 URZ, URZ, URZ, URZ ;  /* 0x0000003f3f3ff290 */ /* 0x000fe4000fffe03f */
[----:B------:R-:W-:Y:S05]  /*ff20*/  @P0 IMAD.HI.U32 R7, R3, c[0x0][0x330], RZ ;  /* 0x0000cc0003070a27 */ /* 0x000fea00078e00ff */
[----:B------:R-:W-:Y:S02]  /*ff30*/  @P0 SHF.R.U32.HI R3, RZ, c[0x0][0x334], R7 ;  /* 0x0000cd00ff030a19 */ /* 0x000fe40000011607 */
.L_x_2114:
[----:B------:R-:W-:Y:S05]  /*ff40*/  BSYNC B0 ;  /* 0x0000000000007941 */ /* 0x000fea0003800000 */
.L_x_2112:
[----:B------:R-:W-:Y:S04]  /*ff50*/  IMAD R3, R3, c[0x0][0x32c], -R150 ;  /* 0x0000cb0003037a24 */ /* 0x000fe800078e0a96 */
[----:B------:R-:W-:Y:S05]  /*ff60*/  IMAD.IADD R3, R3, 0x1, -R191 ;  /* 0x0000000103037824 */ /* 0x000fea00078e0abf */
[----:B------:R-:W-:Y:S02]  /*ff70*/  IMNMX R0, R0, R3, !PT ;  /* 0x0000000300007217 */ /* 0x000fe40007800200 */
[----:B------:R-:W-:Y:S04]  /*ff80*/  IADD3 R3, R3, c[0x0][0x32c], RZ ;  /* 0x0000cb0003037a10 */ /* 0x000fe80007ffe0ff */
[----:B------:R-:W-:Y:S02]  /*ff90*/  IMNMX R2, R2, R3, PT ;  /* 0x0000000302027217 */ /* 0x000fe40003800200 */
.L_x_2111:
        /* <DEDUP_REMOVED lines=66> */
.L_x_2117:
[----:B------:R-:W-:Y:S04]  /*103c0*/  MOV R4, 0x1 ;  /* 0x0000000100047802 */ /* 0x000fe80000000f00 */
[----:B------:R-:W-:Y:S11]  /*103d0*/  ISETP.NE.AND P0, PT, R4, c[0x0][0x32c], PT ;  /* 0x0000cb0004007a0c */ /* 0x000ff60003f05270 */
[----:B------:R-:W-:Y:S02]  /*103e0*/  @!UPT UIADD3 URZ, URZ, URZ, URZ ;  /* 0x0000003f3f3ff290 */ /* 0x000fe4000fffe03f */
[----:B------:R-:W-:Y:S05]  /*103f0*/  @P0 IMAD.HI.U32 R4, R0, c[0x0][0x330], RZ ;  /* 0x0000cc0000040a27 */ /* 0x000fea00078e00ff */
[----:B------:R-:W-:Y:S02]  /*10400*/  @P0 SHF.R.U32.HI R0, RZ, c[0x0][0x334], R4 ;  /* 0x0000cd00ff000a19 */ /* 0x000fe40000011604 */
.L_x_2118:
[----:B------:R-:W-:Y:S05]  /*10410*/  BSYNC B0 ;  /* 0x0000000000007941 */ /* 0x000fea0003800000 */
.L_x_2116:
[----:B------:R-:W-:Y:S04]  /*10420*/  IMAD R0, R0, c[0x0][0x32c], -R150 ;  /* 0x0000cb0000007a24 */ /* 0x000fe800078e0a96 */
[----:B------:R-:W-:Y:S05]  /*10430*/  IMAD.IADD R0, R0, 0x1, -R191 ;  /* 0x0000000100007824 */ /* 0x000fea00078e0abf */
[----:B------:R-:W-:Y:S02]  /*10440*/  IMNMX R2, R2, R0, !PT ;  /* 0x0000000002027217 */ /* 0x000fe40007800200 */
[----:B------:R-:W-:Y:S04]  /*10450*/  IADD3 R0, R0, c[0x0][0x32c], RZ ;  /* 0x0000cb0000007a10 */ /* 0x000fe80007ffe0ff */
[----:B------:R-:W-:Y:S02]  /*10460*/  IMNMX R3, R3, R0, PT ;  /* 0x0000000003037217 */ /* 0x000fe40003800200 */
.L_x_2115:
        /* <DEDUP_REMOVED lines=48> */
[C---:B------:R-:W-:Y:S01]  /*10770*/  ISETP.GT.AND P0, PT, R2.reuse, 0x1, P3 ;  /* 0x000000010200780c */ /* 0x040fe20001f04270 */
[----:B------:R-:W-:Y:S03]  /*10780*/  MUFU.EX2 R8, R7 ;  /* 0x0000000700087308 */ /* 0x000fe60000000800 */
[----:B------:R-:W-:Y:S04]  /*10790*/  ISETP.LT.OR P0, PT, R3, 0x2, P0 ;  /* 0x000000020300780c */ /* 0x000fe80000701670 */
[----:B------:R-:W-:Y:S02]  /*107a0*/  FSEL R5, R155, -INF , !P0 ;  /* 0xff8000009b057808 */ /* 0x000fe40004000000 */
[----:B------:R-:W-:Y:S01]  /*107b0*/  ISETP.GT.AND P0, PT, R2, 0x8, P3 ;  /* 0x000000080200780c */ /* 0x000fe20001f04270 */
[----:B------:R-:W1:Y:S03]  /*107c0*/  MUFU.EX2 R0, R0 ;  /* 0x0000000000007308 */ /* 0x000e660000000800 */
[C---:B------:R-:W-:Y:S04]  /*107d0*/  ISETP.LT.OR P0, PT, R3.reuse, 0x9, P0 ;  /* 0x000000090300780c */ /* 0x040fe80000701670 */
[----:B------:R-:W-:Y:S02]  /*107e0*/  FSEL R139, R154, -INF , !P0 ;  /* 0xff8000009a8b7808 */ /* 0x000fe40004000000 */
[C---:B------:R-:W-:Y:S01]  /*107f0*/  ISETP.GT.AND P0, PT, R2.reuse, 0x9, P3 ;  /* 0x000000090200780c */ /* 0x040fe20001f04270 */
[----:B------:R-:W2:Y:S03]  /*10800*/  MUFU.EX2 R7, R6 ;  /* 0x0000000600077308 */ /* 0x000ea60000000800 */
[----:B------:R-:W-:Y:S04]  /*10810*/  ISETP.LT.OR P0, PT, R3, 0xa, P0 ;  /* 0x0000000a0300780c */ /* 0x000fe80000701670 */
[----:B------:R-:W-:Y:S02]  /*10820*/  FSEL R140, R153, -INF , !P0 ;  /* 0xff800000998c7808 */ /* 0x000fe40004000000 */
[----:B------:R-:W-:Y:S01]  /*10830*/  ISETP.GT.AND P0, PT, R2, 0x10, P3 ;  /* 0x000000100200780c */ /* 0x000fe20001f04270 */
[----:B------:R-:W-:Y:S03]  /*10840*/  MUFU.EX2 R159, R159 ;  /* 0x0000009f009f7308 */ /* 0x000fe60000000800 */
[C---:B------:R-:W-:Y:S01]  /*10850*/  ISETP.LT.OR P0, PT, R3.reuse, 0x11, P0 ;  /* 0x000000110300780c */ /* 0x040fe20000701670 */
[C---:B-1----:R-:W-:Y:S02]  /*10860*/  FMUL.FTZ R9, R0.reuse, R129 ;  /* 0x0000008100097220 */ /* 0x042fe40000410000 */
        /* <DEDUP_REMOVED lines=8> */
[----:B--2---:R-:W-:Y:S01]  /*108f0*/  F2FP.BF16.PACK_AB R136, R7, R8 ;  /* 0x000000080788723e */ /* 0x004fe200000010ff */
[C---:B------:R-:W-:Y:S01]  /*10900*/  FMUL.FTZ R17, R0.reuse, R121 ;  /* 0x0000007900117220 */ /* 0x040fe20000410000 */
[----:B------:R-:W-:Y:S01]  /*10910*/  FSEL R147, R147, -INF , !P0 ;  /* 0xff80000093937808 */ /* 0x000fe20004000000 */
[----:B------:R-:W-:Y:S01]  /*10920*/  FMUL.FTZ R28, R0, R108 ;  /* 0x0000006c001c7220 */ /* 0x000fe20000410000 */
[----:B------:R-:W-:Y:S01]  /*10930*/  ISETP.GT.AND P0, PT, R2, 0x18, P3 ;  /* 0x000000180200780c */ /* 0x000fe20001f04270 */
[C---:B------:R-:W-:Y:S01]  /*10940*/  FMUL.FTZ R29, R0.reuse, R109 ;  /* 0x0000006d001d7220 */ /* 0x040fe20000410000 */
[----:B------:R-:W-:Y:S01]  /*10950*/  MUFU.EX2 R124, R168 ;  /* 0x000000a8007c7308 */ /* 0x000fe20000000800 */
[C---:B------:R-:W-:Y:S01]  /*10960*/  FMUL.FTZ R36, R0.reuse, R36 ;  /* 0x0000002400247220 */ /* 0x040fe20000410000 */
[C---:B------:R-:W-:Y:S01]  /*10970*/  ISETP.LT.OR P0, PT, R3.reuse, 0x19, P0 ;  /* 0x000000190300780c */ /* 0x040fe20000701670 */
[C---:B------:R-:W-:Y:S02]  /*10980*/  FMUL.FTZ R37, R0.reuse, R37 ;  /* 0x0000002500257220 */ /* 0x040fe40000410000 */
[----:B------:R-:W-:Y:S01]  /*10990*/  FMUL.FTZ R40, R0, R40 ;  /* 0x0000002800287220 */ /* 0x000fe20000410000 */
[----:B------:R-:W-:Y:S01]  /*109a0*/  FSEL R146, R146, -INF , !P0 ;  /* 0xff80000092927808 */ /* 0x000fe20004000000 */
[----:B------:R-:W-:Y:S01]  /*109b0*/  FMUL.FTZ R41, R0, R41 ;  /* 0x0000002900297220 */ /* 0x000fe20000410000 */
[----:B------:R-:W-:Y:S01]  /*109c0*/  ISETP.GT.AND P0, PT, R2, 0x19, P3 ;  /* 0x000000190200780c */ /* 0x000fe20001f04270 */
[C---:B------:R-:W-:Y:S01]  /*109d0*/  FMUL.FTZ R44, R0.reuse, R44 ;  /* 0x0000002c002c7220 */ /* 0x040fe20000410000 */
[----:B------:R-:W-:Y:S01]  /*109e0*/  MUFU.EX2 R109, R148 ;  /* 0x00000094006d7308 */ /* 0x000fe20000000800 */
[C---:B------:R-:W-:Y:S01]  /*109f0*/  FMUL.FTZ R45, R0.reuse, R45 ;  /* 0x0000002d002d7220 */ /* 0x040fe20000410000 */
[----:B------:R-:W-:Y:S01]  /*10a00*/  ISETP.LT.OR P0, PT, R3, 0x1a, P0 ;  /* 0x0000001a0300780c */ /* 0x000fe20000701670 */
[C---:B------:R-:W-:Y:S02]  /*10a10*/  FMUL.FTZ R48, R0.reuse, R48 ;  /* 0x0000003000307220 */ /* 0x040fe40000410000 */
        /* <DEDUP_REMOVED lines=41> */
[C---:B------:R-:W-:Y:S03]  /*10cb0*/  FMUL.FTZ R97, R0.reuse, R97 ;  /* 0x0000006100617220 */ /* 0x040fe60000410000 */
[----:B------:R-:W-:Y:S01]  /*10cc0*/  FSEL R154, R25, -INF , !P0 ;  /* 0xff800000199a7808 */ /* 0x000fe20004000000 */
[----:B------:R-:W-:Y:S01]  /*10cd0*/  FMUL.FTZ R25, R0, R113 ;  /* 0x0000007100197220 */ /* 0x000fe20000410000 */
[----:B------:R-:W-:Y:S04]  /*10ce0*/  ISETP.GT.AND P0, PT, R2, 0x31, P3 ;  /* 0x000000310200780c */ /* 0x000fe80001f04270 */
[C---:B------:R-:W-:Y:S04]  /*10cf0*/  ISETP.LT.OR P0, PT, R3.reuse, 0x32, P0 ;  /* 0x000000320300780c */ /* 0x040fe80000701670 */
[----:B------:R-:W-:Y:S01]  /*10d00*/  FSEL R155, R24, -INF , !P0 ;  /* 0xff800000189b7808 */ /* 0x000fe20004000000 */
[----:B------:R-:W-:Y:S01]  /*10d10*/  FMUL.FTZ R24, R0, R112 ;  /* 0x0000007000187220 */ /* 0x000fe20000410000 */
[C---:B------:R-:W-:Y:S04]  /*10d20*/  ISETP.GT.AND P0, PT, R2.reuse, 0x38, P3 ;  /* 0x000000380200780c */ /* 0x040fe80001f04270 */
[----:B------:R-:W-:Y:S04]  /*10d30*/  ISETP.LT.OR P0, PT, R3, 0x39, P0 ;  /* 0x000000390300780c */ /* 0x000fe80000701670 */
[----:B------:R-:W-:Y:S02]  /*10d40*/  FSEL R156, R23, -INF , !P0 ;  /* 0xff800000179c7808 */ /* 0x000fe40004000000 */
[----:B------:R-:W-:Y:S01]  /*10d50*/  ISETP.GT.AND P0, PT, R2, 0x39, P3 ;  /* 0x000000390200780c */ /* 0x000fe20001f04270 */
[----:B------:R-:W-:Y:S02]  /*10d60*/  FFMA.FTZ R2, R0, R183, R8 ;  /* 0x000000b700027223 */ /* 0x000fe40000010008 */
[----:B------:R1:W-:Y:S01]  /*10d70*/  MUFU.EX2 R8, R21 ;  /* 0x0000001500087308 */ /* 0x0003e20000000800 */
[----:B------:R-:W-:Y:S01]  /*10d80*/  ISETP.LT.OR P0, PT, R3, 0x3a, P0 ;  /* 0x0000003a0300780c */ /* 0x000fe20000701670 */
[----:B------:R-:W-:Y:S01]  /*10d90*/  FADD.FTZ R6, R7, R2 ;  /* 0x0000000207067221 */ /* 0x000fe20000010000 */
[----:B------:R-:W-:Y:S02]  /*10da0*/  FMNMX.FTZ R2, R4, R103, !PT ;  /* 0x0000006704027209 */ /* 0x000fe40007810000 */
[----:B------:R-:W-:Y:S02]  /*10db0*/  FSEL R153, R26, -INF , !P0 ;  /* 0xff8000001a997808 */ /* 0x000fe40004000000 */
[----:B------:R-:W-:Y:S03]  /*10dc0*/  FMNMX.FTZ R2, R5, R2, !PT ;  /* 0x0000000205027209 */ /* 0x000fe60007810000 */
[----:B------:R-:W2:Y:S01]  /*10dd0*/  MUFU.EX2 R7, R20 ;  /* 0x0000001400077308 */ /* 0x000ea20000000800 */
[----:B------:R-:W-:Y:S04]  /*10de0*/  FMNMX.FTZ R2, R139, R2, !PT ;  /* 0x000000028b027209 */ /* 0x000fe80007810000 */
[----:B------:R-:W-:Y:S04]  /*10df0*/  FMNMX.FTZ R2, R140, R2, !PT ;  /* 0x000000028c027209 */ /* 0x000fe80007810000 */
[----:B------:R-:W-:Y:S04]  /*10e00*/  FMNMX.FTZ R2, R142, R2, !PT ;  /* 0x000000028e027209 */ /* 0x000fe80007810000 */
[----:B------:R-:W-:Y:S01]  /*10e10*/  FMNMX.FTZ R2, R147, R2, !PT ;  /* 0x0000000293027209 */ /* 0x000fe20007810000 */
[----:B-1----:R-:W-:Y:S03]  /*10e20*/  FMUL.FTZ R21, R0, R117 ;  /* 0x0000007500157220 */ /* 0x002fe60000410000 */
[----:B------:R-:W-:Y:S04]  /*10e30*/  FMNMX.FTZ R2, R146, R2, !PT ;  /* 0x0000000292027209 */ /* 0x000fe80007810000 */
[----:B------:R-:W-:Y:S02]  /*10e40*/  FMNMX.FTZ R2, R145, R2, !PT ;  /* 0x0000000291027209 */ /* 0x000fe40007810000 */
[----:B--2---:R-:W-:Y:S01]  /*10e50*/  F2FP.BF16.PACK_AB R138, R7, R8 ;  /* 0x00000008078a723e */ /* 0x004fe200000010ff */
[----:B------:R-:W-:Y:S01]  /*10e60*/  FMUL.FTZ R20, R0, R116 ;  /* 0x0000007400147220 */ /* 0x000fe20000410000 */
        /* <DEDUP_REMOVED lines=11> */
[----:B-1----:R-:W-:Y:S01]  /*10f20*/  FMNMX.FTZ R100, R2, R3, !PT ;  /* 0x0000000302647209 */ /* 0x002fe20007810000 */
[----:B------:R-:W-:Y:S02]  /*10f30*/  FADD.FTZ R2, R8, R6 ;  /* 0x0000000608027221 */ /* 0x000fe40000010000 */
[----:B------:R-:W-:Y:S01]  /*10f40*/  FMUL.FTZ R8, R0, R128 ;  /* 0x0000008000087220 */ /* 0x000fe20000410000 */
[C---:B------:R-:W-:Y:S01]  /*10f50*/  FSETP.NEU.FTZ.AND P0, PT, R100.reuse, -INF , PT ;  /* 0xff8000006400780b */ /* 0x040fe20003f1d000 */
[----:B------:R-:W-:Y:S02]  /*10f60*/  FADD.FTZ R141, R7, R2 ;  /* 0x00000002078d7221 */ /* 0x000fe40000010000 */
[C---:B------:R-:W-:Y:S01]  /*10f70*/  FMUL.FTZ R3, R100.reuse, c[0x0][0x2d0] ;  /* 0x0000b40064037a20 */ /* 0x040fe20000410000 */
        /* <DEDUP_REMOVED lines=9> */
[----:B------:R-:W-:Y:S05]  /*11010*/  FFMA.FTZ R112, R144, c[0x0][0x2d0], -R103 ;  /* 0x0000b40090707a23 */ /* 0x000fea0000010867 */
[----:B------:R-:W2:Y:S10]  /*11020*/  MUFU.EX2 R3, R3 ;  /* 0x0000000300037308 */ /* 0x000eb40000000800 */
[----:B------:R-:W3:Y:S01]  /*11030*/  MUFU.EX2 R0, R6 ;  /* 0x0000000600007308 */ /* 0x000ee20000000800 */
[C---:B-1----:R-:W-:Y:S02]  /*11040*/  FMUL.FTZ R19, R2.reuse, R123 ;  /* 0x0000007b02137220 */ /* 0x042fe40000410000 */
[C---:B------:R-:W-:Y:S02]  /*11050*/  FMUL.FTZ R27, R2.reuse, R115 ;  /* 0x00000073021b7220 */ /* 0x040fe40000410000 */
[C---:B------:R-:W-:Y:S02]  /*11060*/  FMUL.FTZ R10, R2.reuse, R130 ;  /* 0x00000082020a7220 */ /* 0x040fe40000410000 */
[C---:B------:R-:W-:Y:S03]  /*11070*/  FMUL.FTZ R11, R2.reuse, R131 ;  /* 0x00000083020b7220 */ /* 0x040fe60000410000 */
[----:B------:R-:W-:Y:S01]  /*11080*/  MUFU.EX2 R117, R112 ;  /* 0x0000007000757308 */ /* 0x000fe20000000800 */
[C---:B------:R-:W-:Y:S02]  /*11090*/  FMUL.FTZ R34, R2.reuse, R106 ;  /* 0x0000006a02227220 */ /* 0x040fe40000410000 */
[C---:B--2---:R-:W-:Y:S02]  /*110a0*/  FFMA.FTZ R102, R2.reuse, R184, R3 ;  /* 0x000000b802667223 */ /* 0x044fe40000010003 */
[C---:B------:R-:W-:Y:S02]  /*110b0*/  FMUL.FTZ R35, R2.reuse, R107 ;  /* 0x0000006b02237220 */ /* 0x040fe40000410000 */
[C---:B------:R-:W-:Y:S02]  /*110c0*/  FMUL.FTZ R7, R2.reuse, R135 ;  /* 0x0000008702077220 */ /* 0x040fe40000410000 */
[C---:B------:R-:W-:Y:S01]  /*110d0*/  FMUL.FTZ R14, R2.reuse, R126 ;  /* 0x0000007e020e7220 */ /* 0x040fe20000410000 */
[----:B------:R-:W-:Y:S01]  /*110e0*/  MUFU.EX2 R132, R160 ;  /* 0x000000a000847308 */ /* 0x000fe20000000800 */
[----:B------:R-:W-:Y:S02]  /*110f0*/  FMUL.FTZ R15, R2, R127 ;  /* 0x0000007f020f7220 */ /* 0x000fe40000410000 */
[C---:B---3--:R-:W-:Y:S01]  /*11100*/  FADD.FTZ R123, R0.reuse, R102 ;  /* 0x00000066007b7221 */ /* 0x048fe20000010000 */
[----:B------:R-:W-:Y:S01]  /*11110*/  F2FP.BF16.PACK_AB R137, R0, R3 ;  /* 0x000000030089723e */ /* 0x000fe200000010ff */
[--C-:B------:R-:W-:Y:S02]  /*11120*/  FFMA.FTZ R0, R139, c[0x0][0x2d0], -R103.reuse ;  /* 0x0000b4008b007a23 */ /* 0x100fe40000010867 */
        /* <DEDUP_REMOVED lines=34> */
[C---:B------:R-:W-:Y:S01]  /*11350*/  FMUL.FTZ R79, R2.reuse, R79 ;  /* 0x0000004f024f7220 */ /* 0x040fe20000410000 */
[----:B--2---:R-:W-:Y:S01]  /*11360*/  F2FP.BF16.PACK_AB R110, R127, R126 ;  /* 0x0000007e7f6e723e */ /* 0x004fe200000010ff */
        /* <DEDUP_REMOVED lines=11> */
[--C-:B------:R-:W-:Y:S02]  /*11420*/  FFMA.FTZ R0, R140, c[0x0][0x2d0], -R103.reuse ;  /* 0x0000b4008c007a23 */ /* 0x100fe40000010867 */
[----:B------:R-:W-:Y:S01]  /*11430*/  FFMA.FTZ R112, R143, c[0x0][0x2d0], -R103 ;  /* 0x0000b4008f707a23 */ /* 0x000fe20000010867 */
[----:B------:R-:W-:Y:S01]  /*11440*/  IADD3 R102, R169, R2, RZ ;  /* 0x00000002a9667210 */ /* 0x000fe20007ffe0ff */
[----:B------:R-:W1:Y:S01]  /*11450*/  LDSM.16.MT88.4 R104, [R2] ;  /* 0x000000000268783b */ /* 0x000e620000004200 */
[----:B------:R-:W2:Y:S07]  /*11460*/  MUFU.EX2 R114, R0 ;  /* 0x0000000000727308 */ /* 0x000eae0000000800 */
[----:B------:R-:W-:Y:S03]  /*11470*/  LDSM.16.MT88.4 R128, [R2+0x1800] ;  /* 0x001800000280783b */ /* 0x000fe60000004200 */
[----:B------:R-:W-:Y:S01]  /*11480*/  MUFU.EX2 R119, R112 ;  /* 0x0000007000777308 */ /* 0x000fe20000000800 */
[----:B--2---:R-:W-:Y:S01]  /*11490*/  F2FP.BF16.PACK_AB R139, R114, R115 ;  /* 0x00000073728b723e */ /* 0x004fe200000010ff */
[----:B------:R-:W-:Y:S04]  /*114a0*/  FADD.FTZ R0, R3, R141 ;  /* 0x0000008d03007221 */ /* 0x000fe80000010000 */
[----:B------:R-:W-:Y:S01]  /*114b0*/  FADD.FTZ R121, R109, R0 ;  /* 0x000000006d797221 */ /* 0x000fe20000010000 */
[----:B------:R-:W-:Y:S01]  /*114c0*/  IADD3 R0, R172, R162, RZ ;  /* 0x000000a2ac007210 */ /* 0x000fe20007ffe0ff */
[--C-:B------:R-:W-:Y:S03]  /*114d0*/  FFMA.FTZ R109, R145, c[0x0][0x2d0], -R103.reuse ;  /* 0x0000b400916d7a23 */ /* 0x100fe60000010867 */
[----:B------:R-:W-:Y:S01]  /*114e0*/  IADD3 R3, R169, R0, RZ ;  /* 0x00000000a9037210 */ /* 0x000fe20007ffe0ff */
[----:B------:R-:W-:Y:S01]  /*114f0*/  MUFU.EX2 R122, R109 ;  /* 0x0000006d007a7308 */ /* 0x000fe20000000800 */
        /* <DEDUP_REMOVED lines=37> */
[----:B------:R-:W-:Y:S01]  /*11750*/  F2FP.BF16.PACK_AB R138, R149, R148 ;  /* 0x00000094958a723e */ /* 0x000fe200000010ff */
[--C-:B-1----:R-:W-:Y:S05]  /*11760*/  FFMA.FTZ R104, R147, c[0x0][0x2d0], -R103.reuse ;  /* 0x0000b40093687a23 */ /* 0x102fea0000010867 */
[----:B------:R-:W-:Y:S10]  /*11770*/  MUFU.EX2 R147, R180 ;  /* 0x000000b400937308 */ /* 0x000ff40000000800 */
[----:B------:R1:W2:Y:S02]  /*11780*/  MUFU.EX2 R120, R104 ;  /* 0x0000006800787308 */ /* 0x0002a40000000800 */
[--C-:B-1----:R-:W-:Y:S01]  /*11790*/  FFMA.FTZ R104, R146, c[0x0][0x2d0], -R103.reuse ;  /* 0x0000b40092687a23 */ /* 0x102fe20000010867 */
[----:B--2---:R-:W-:Y:S07]  /*117a0*/  F2FP.BF16.PACK_AB R109, R120, R113 ;  /* 0x00000071786d723e */ /* 0x004fee00000010ff */
[----:B------:R-:W1:Y:S10]  /*117b0*/  MUFU.EX2 R146, R181 ;  /* 0x000000b500927308 */ /* 0x000e740000000800 */
[----:B------:R2:W3:Y:S01]  /*117c0*/  MUFU.EX2 R116, R104 ;  /* 0x0000006800747308 */ /* 0x0004e20000000800 */
[----:B-1----:R-:W-:Y:S01]  /*117d0*/  F2FP.BF16.PACK_AB R136, R147, R146 ;  /* 0x000000929388723e */ /* 0x002fe200000010ff */
[----:B--2---:R-:W1:Y:S01]  /*117e0*/  LDSM.16.MT88.4 R104, [R2+0x800] ;  /* 0x000800000268783b */ /* 0x004e620000004200 */
[----:B---3--:R-:W-:Y:S07]  /*117f0*/  F2FP.BF16.PACK_AB R111, R122, R116 ;  /* 0x000000747a6f723e */ /* 0x008fee00000010ff */
        /* <DEDUP_REMOVED lines=38> */
[----:B------:R-:W-:Y:S03]  /*11a60*/  FFMA.FTZ R105, R152, c[0x0][0x2d0], -R103 ;  /* 0x0000b40098697a23 */ /* 0x000fe60000010867 */
[----:B------:R-:W-:Y:S06]  /*11a70*/  F2FP.BF16.PACK_AB R106, R159, R132 ;  /* 0x000000849f6a723e */ /* 0x000fec00000010ff */
[----:B------:R3:W4:Y:S01]  /*11a80*/  MUFU.EX2 R145, R105 ;  /* 0x0000006900917308 */ /* 0x0007220000000800 */
[----:B--2---:R-:W-:Y:S04]  /*11a90*/  FADD.FTZ R104, R115, R123 ;  /* 0x0000007b73687221 */ /* 0x004fe80000010000 */
[----:B------:R-:W-:Y:S04]  /*11aa0*/  FADD.FTZ R104, R114, R104 ;  /* 0x0000006872687221 */ /* 0x000fe80000010000 */
[----:B------:R-:W-:Y:S02]  /*11ab0*/  FADD.FTZ R104, R113, R104 ;  /* 0x0000006871687221 */ /* 0x000fe40000010000 */
[----:B---3--:R-:W-:Y:S01]  /*11ac0*/  FADD.FTZ R105, R126, R121 ;  /* 0x000000797e697221 */ /* 0x008fe20000010000 */
[----:B------:R-:W2:Y:S01]  /*11ad0*/  LDSM.16.MT88.4 R112, [R102+0x1000] ;  /* 0x001000006670783b */ /* 0x000ea20000004200 */
[----:B------:R-:W-:Y:S01]  /*11ae0*/  FADD.FTZ R104, R120, R104 ;  /* 0x0000006878687221 */ /* 0x000fe20000010000 */
[----:B----4-:R-:W-:Y:S01]  /*11af0*/  F2FP.BF16.PACK_AB R107, R145, R118 ;  /* 0x00000076916b723e */ /* 0x010fe200000010ff */
[----:B------:R-:W-:Y:S01]  /*11b00*/  FADD.FTZ R121, R127, R105 ;  /* 0x000000697f797221 */ /* 0x000fe20000010000 */
[----:B------:R-:W-:Y:S01]  /*11b10*/  F2FP.BF16.PACK_AB R105, R119, R117 ;  /* 0x000000757769723e */ /* 0x000fe200000010ff */
        /* <DEDUP_REMOVED lines=44> */
[----:B------:R-:W-:Y:S02]  /*11de0*/  FADD.FTZ R143, R132, R117 ;  /* 0x00000075848f7221 */ /* 0x000fe40000010000 */
[----:B------:R-:W-:Y:S01]  /*11df0*/  FADD.FTZ R144, R118, R116 ;  /* 0x0000007476907221 */ /* 0x000fe20000010000 */
[C---:B--2---:R-:W-:Y:S08]  /*11e00*/  HMMA.16816.F32.BF16 R92, R104.reuse, R112, R92 ;  /* 0x00000070685c723c */ /* 0x044ff0000004185c */
        /* <DEDUP_REMOVED lines=31> */
[----:B------:R2:W3:Y:S03]  /*12000*/  LDSM.16.MT88.4 R8, [R2+0x5800] ;  /* 0x005800000208783b */ /* 0x0004e60000004200 */
[----:B------:R-:W-:Y:S04]  /*12010*/  FADD.FTZ R184, R103, R0 ;  /* 0x0000000067b87221 */ /* 0x000fe80000010000 */
        /* <DEDUP_REMOVED lines=8> */
[----:B------:R-:W-:Y:S01]  /*120a0*/  FADD.FTZ R2, R148, R2 ;  /* 0x0000000294027221 */ /* 0x000fe20000010000 */
[----:B----4-:R-:W-:Y:S04]  /*120b0*/  IADD3 R3, R173, -0x2, RZ ;  /* 0xfffffffead037810 */ /* 0x010fe80007ffe0ff */
[C---:B---3--:R-:W-:Y:S03]  /*120c0*/  HMMA.16816.F32.BF16 R68, R136.reuse, R8, R68 ;  /* 0x000000088844723c */ /* 0x048fe60000041844 */
[----:B------:R-:W-:Y:S01]  /*120d0*/  ISETP.GE.AND P0, PT, R3, R188, PT ;  /* 0x000000bc0300720c */ /* 0x000fe20003f06270 */
[----:B------:R-:W-:Y:S04]  /*120e0*/  FADD.FTZ R183, R149, R2 ;  /* 0x0000000295b77221 */ /* 0x000fe80000010000 */
[C---:B------:R-:W-:Y:S08]  /*120f0*/  HMMA.16816.F32.BF16 R72, R136.reuse, R10, R72 ;  /* 0x0000000a8848723c */ /* 0x040ff00000041848 */
        /* <DEDUP_REMOVED lines=16> */
[----:B------:R-:W-:Y:S01]  /*12200*/  IADD3 R2, R182, R150, R193 ;  /* 0x00000096b6027210 */ /* 0x000fe20007ffe0c1 */
        /* <DEDUP_REMOVED lines=32> */
.L_x_2214:
        /* <DEDUP_REMOVED lines=23> */
.L_x_2215:
        /* <DEDUP_REMOVED lines=24> */
.L_x_2120:
[----:B------:R-:W-:Y:S05]  /*12700*/  BSYNC B0 ;  /* 0x0000000000007941 */ /* 0x000fea0003800000 */
.L_x_2119:
[C---:B------:R-:W-:Y:S01]  /*12710*/  ISETP.GE.AND P0, PT, R163.reuse, 0x1, PT ;  /* 0x00000001a300780c */ /* 0x040fe20003f06270 */
[----:B------:R-:W0:Y:S01]  /*12720*/  LDGDEPBAR ;  /* 0x00000000000079af */ /* 0x000e220000000000 */
[----:B-1----:R-:W-:Y:S01]  /*12730*/  IADD3 R0, R163, 0x1, RZ ;  /* 0x00000001a3007810 */ /* 0x002fe20007ffe0ff */
[----:B------:R-:W-:Y:S02]  /*12740*/  IMAD.MOV.U32 R103, RZ, RZ, R100 ;  /* 0x000000ffff677224 */ /* 0x000fe400078e0064 */
[----:B------:R-:W-:Y:S01]  /*12750*/  IMAD.MOV.U32 R102, RZ, RZ, R101 ;  /* 0x000000ffff667224 */ /* 0x000fe200078e0065 */
[----:B------:R-:W-:Y:S02]  /*12760*/  SEL R163, R0, RZ, !P0 ;  /* 0x000000ff00a37207 */ /* 0x000fe40004000000 */
[----:B------:R-:W-:Y:S02]  /*12770*/  ISETP.GE.AND P0, PT, R188, R173, PT ;  /* 0x000000adbc00720c */ /* 0x000fe40003f06270 */
[----:B------:R-:W-:Y:S05]  /*12780*/  IADD3 R0, R173, -0x1, RZ ;  /* 0xffffffffad007810 */ /* 0x000fea0007ffe0ff */
[----:B------:R-:W-:Y:S06]  /*12790*/  IMAD.MOV.U32 R173, RZ, RZ, R0 ;  /* 0x000000ffffad7224 */ /* 0x000fec00078e0000 */
[----:B------:R-:W-:-:S05]  /*127a0*/  @!P0 BRA `(.L_x_2123) ;  /* 0xffffc1b000008947 */ /* 0x000fca000383ffff */
.L_x_2106:
[----:B------:R-:W-:Y:S05]  /*127b0*/  BRA.DIV ~URZ, `(.L_x_2124) ;  /* 0x00006cd27f007947 */ /* 0x000fea000b800000 */
[----:B------:R1:W2:Y:S02]  /*127c0*/  SHFL.BFLY PT, R0, R183, 0x2, 0x1f ;  /* 0x0c401f00b7007f89 */ /* 0x0002a400000e0000 */
.L_x_2216:
[----:B--2---:R-:W-:Y:S01]  /*127d0*/  FADD.FTZ R0, R0, R183 ;  /* 0x000000b700007221 */ /* 0x004fe20000010000 */
[----:B------:R-:W-:Y:S05]  /*127e0*/  BRA.DIV ~URZ, `(.L_x_2125) ;  /* 0x00006d027f007947 */ /* 0x000fea000b800000 */
[----:B------:R-:W2:Y:S04]  /*127f0*/  SHFL.BFLY PT, R2, R184, 0x2, 0x1f ;  /* 0x0c401f00b8027f89 */ /* 0x000ea800000e0000 */
[----:B------:R-:W3:Y:S01]  /*12800*/  SHFL.BFLY PT, R5, R0, 0x1, 0x1f ;  /* 0x0c201f0000057f89 */ /* 0x000ee200000e0000 */
[----:B--2---:R-:W-:-:S02]  /*12810*/  FADD.FTZ R4, R2, R184 ;  /* 0x000000b802047221 */ /* 0x004fc40000010000 */
[----:B---3--:R-:W-:-:S03]  /*12820*/  FADD.FTZ R0, R0, R5 ;  /* 0x0000000500007221 */ /* 0x008fc60000010000 */
[----:B------:R2:W3:Y:S04]  /*12830*/  SHFL.BFLY PT, R3, R4, 0x1, 0x1f ;  /* 0x0c201f0004037f89 */ /* 0x0004e800000e0000 */
.L_x_2217:
[----:B------:R-:W-:Y:S01]  /*12840*/  FSETP.NE.FTZ.AND P1, PT, R0, RZ, PT ;  /* 0x000000ff0000720b */ /* 0x000fe20003f35000 */
[----:B---3--:R-:W-:Y:S01]  /*12850*/  FADD.FTZ R3, R3, R4 ;  /* 0x0000000403037221 */ /* 0x008fe20000010000 */
[----:B------:R-:W-:Y:S02]  /*12860*/  MOV R2, RZ ;  /* 0x000000ff00027202 */ /* 0x000fe40000000f00 */
[----:B------:R-:W-:Y:S02]  /*12870*/  MOV R22, 0xff800000 ;  /* 0xff80000000167802 */ /* 0x000fe40000000f00 */
[----:B------:R-:W-:Y:S02]  /*12880*/  FSETP.NE.FTZ.AND P0, PT, R3, RZ, PT ;  /* 0x000000ff0300720b */ /* 0x000fe40003f15000 */
[----:B------:R-:W-:-:S05]  /*12890*/  MOV R17, 0xff800000 ;  /* 0xff80000000117802 */ /* 0x000fca0000000f00 */
[----:B------:R-:W3:Y:S01]  /*128a0*/  @P1 MUFU.RCP R2, R0 ;  /* 0x0000000000021308 */ /* 0x000ee20000001000 */
[----:B--2---:R-:W-:-:S05]  /*128b0*/  @P1 MOV R4, 0x3f317218 ;  /* 0x3f31721800041802 */ /* 0x004fca0000000f00 */
[----:B------:R-:W-:Y:S02]  /*128c0*/  @P1 FMUL.FTZ R4, R4, c[0x0][0x2d0] ;  /* 0x0000b40004041a20 */ /* 0x000fe40000410000 */
[----:B------:R2:W4:Y:S01]  /*128d0*/  @P1 MUFU.LG2 R5, R0 ;  /* 0x0000000000051308 */ /* 0x0005220000000c00 */
[C---:B---3--:R-:W-:Y:S02]  /*128e0*/  FMUL.FTZ R34, R2.reuse, R120 ;  /* 0x0000007802227220 */ /* 0x048fe40000410000 */
[C---:B------:R-:W-:Y:S02]  /*128f0*/  FMUL.FTZ R35, R2.reuse, R121 ;  /* 0x0000007902237220 */ /* 0x040fe40000410000 */
[C---:B------:R-:W-:Y:S02]  /*12900*/  FMUL.FTZ R120, R2.reuse, R68 ;  /* 0x0000004402787220 */ /* 0x040fe40000410000 */
[C---:B------:R-:W-:Y:S01]  /*12910*/  FMUL.FTZ R121, R2.reuse, R69 ;  /* 0x0000004502797220 */ /* 0x040fe20000410000 */
[----:B--2---:R-:W-:Y:S01]  /*12920*/  MOV R0, RZ ;  /* 0x000000ff00007202 */ /* 0x004fe20000000f00 */
        /* <DEDUP_REMOVED lines=47> */
[C---:B--2---:R-:W-:Y:S02]  /*12c20*/  FMUL.FTZ R36, R0.reuse, R118 ;  /* 0x0000007600247220 */ /* 0x044fe40000410000 */
[----:B------:R-:W-:Y:S02]  /*12c30*/  FMUL.FTZ R37, R0, R119 ;  /* 0x0000007700257220 */ /* 0x000fe40000410000 */
[----:B------:R-:W-:Y:S01]  /*12c40*/  @P1 FFMA.FTZ R22, R4, R101, R5 ;  /* 0x0000006504161223 */ /* 0x000fe20000010005 */
[----:B------:R-:W-:Y:S01]  /*12c50*/  MOV R4, 0x1 ;  /* 0x0000000100047802 */ /* 0x000fe20000000f00 */
[----:B------:R-:W-:-:S02]  /*12c60*/  FMUL.FTZ R118, R0, R38 ;  /* 0x0000002600767220 */ /* 0x000fc40000410000 */
[C---:B------:R-:W-:Y:S02]  /*12c70*/  FMUL.FTZ R119, R0.reuse, R39 ;  /* 0x0000002700777220 */ /* 0x040fe40000410000 */
[C---:B------:R-:W-:Y:S02]  /*12c80*/  FMUL.FTZ R26, R0.reuse, R130 ;  /* 0x00000082001a7220 */ /* 0x040fe40000410000 */
[C---:B------:R-:W-:Y:S01]  /*12c90*/  FMUL.FTZ R27, R0.reuse, R131 ;  /* 0x00000083001b7220 */ /* 0x040fe20000410000 */
[----:B---3--:R-:W-:Y:S01]  /*12ca0*/  @P0 MOV R3, 0x3f317218 ;  /* 0x3f31721800030802 */ /* 0x008fe20000000f00 */
[C---:B------:R-:W-:Y:S02]  /*12cb0*/  FMUL.FTZ R92, R0.reuse, R122 ;  /* 0x0000007a005c7220 */ /* 0x040fe40000410000 */
[C---:B------:R-:W-:Y:S02]  /*12cc0*/  FMUL.FTZ R93, R0.reuse, R123 ;  /* 0x0000007b005d7220 */ /* 0x040fe40000410000 */
[----:B------:R-:W-:-:S02]  /*12cd0*/  FMUL.FTZ R38, R0, R46 ;  /* 0x0000002e00267220 */ /* 0x000fc40000410000 */
[----:B------:R-:W-:Y:S02]  /*12ce0*/  FMUL.FTZ R39, R0, R47 ;  /* 0x0000002f00277220 */ /* 0x000fe40000410000 */
[----:B-----5:R-:W-:Y:S02]  /*12cf0*/  @P0 FMUL.FTZ R2, R2, 0.69314718246459960938 ;  /* 0x3f31721802020820 */ /* 0x020fe40000410000 */
[----:B------:R-:W-:Y:S02]  /*12d00*/  @P0 FMUL.FTZ R3, R3, c[0x0][0x2d0] ;  /* 0x0000b40003030a20 */ /* 0x000fe40000410000 */
        /* <DEDUP_REMOVED lines=40> */
.L_x_2036:
        /* <DEDUP_REMOVED lines=17> */
.L_x_2127:
[----:B------:R-:W-:Y:S05]  /*130a0*/  BSYNC B0 ;  /* 0x0000000000007941 */ /* 0x000fea0003800000 */
.L_x_2126:
        /* <DEDUP_REMOVED lines=10> */
[----:B------:R-:W-:Y:S01]  /*13150*/  F2FP.BF16.PACK_AB R2, R85, R84 ;  /* 0x000000545502723e */ /* 0x000fe200000010ff */
[----:B------:R-:W-:Y:S01]  /*13160*/  IMAD.MOV.U32 R6, RZ, RZ, RZ ;  /* 0x000000ffff067224 */ /* 0x000fe200078e00ff */
        /* <DEDUP_REMOVED lines=88> */
[----:B------:R-:W-:Y:S01]  /*136f0*/  STS [R251+0x8400], R3 ;  /* 0x00840003fb007388 */ /* 0x000fe20000000800 */
[----:B----4-:R-:W-:-:S03]  /*13700*/  F2FP.BF16.PACK_AB R2, R81, R80 ;  /* 0x000000505102723e */ /* 0x010fc600000010ff */
[----:B------:R2:W-:Y:S04]  /*13710*/  STS [R251+0x8000], R4 ;  /* 0x00800004fb007388 */ /* 0x0005e80000000800 */
[----:B------:R3:W-:Y:S01]  /*13720*/  STS [R252+0x8000], R2 ;  /* 0x00800002fc007388 */ /* 0x0007e20000000800 */
[----:B-1----:R-:W-:-:S05]  /*13730*/  F2FP.BF16.PACK_AB R0, R55, R54 ;  /* 0x000000363700723e */ /* 0x002fca00000010ff */
[----:B------:R1:W-:Y:S01]  /*13740*/  STS [R252+0x8400], R0 ;  /* 0x00840000fc007388 */ /* 0x0003e20000000800 */
[----:B--2---:R-:W-:Y:S01]  /*13750*/  F2FP.BF16.PACK_AB R4, R25, R24 ;  /* 0x000000181904723e */ /* 0x004fe200000010ff */
[----:B---3--:R-:W-:-:S04]  /*13760*/  IMAD.MOV.U32 R2, RZ, RZ, 0x4 ;  /* 0x00000004ff027424 */ /* 0x008fc800078e00ff */
[----:B------:R2:W-:Y:S01]  /*13770*/  STS [R250+0x8000], R4 ;  /* 0x00800004fa007388 */ /* 0x0005e20000000800 */
[----:B------:R-:W-:-:S04]  /*13780*/  @P1 IMAD.WIDE R8, R211, R2, c[0x0][0x508] ;  /* 0x00014200d3081625 */ /* 0x000fc800078e0202 */
[----:B------:R-:W-:Y:S01]  /*13790*/  IMAD.WIDE R2, R211, R2, c[0x0][0x500] ;  /* 0x00014000d3027625 */ /* 0x000fe200078e0202 */
[----:B-1----:R-:W-:-:S05]  /*137a0*/  F2FP.BF16.PACK_AB R0, R43, R42 ;  /* 0x0000002a2b00723e */ /* 0x002fca00000010ff */
[----:B------:R1:W-:Y:S04]  /*137b0*/  STS [R250+0x8400], R0 ;  /* 0x00840000fa007388 */ /* 0x0003e80000000800 */
[----:B------:R-:W-:Y:S06]  /*137c0*/  BAR.SYNC.DEFER_BLOCKING 0x1, 0x100 ;  /* 0x0044000000007b1d */ /* 0x000fec0000010000 */
[----:B------:R1:W5:Y:S04]  /*137d0*/  @P1 LDG.E R16, [R8.64] ;  /* 0x0000000608101981 */ /* 0x000368000c1e1900 */
[----:B------:R1:W5:Y:S01]  /*137e0*/  @P2 LDG.E R6, [R2.64] ;  /* 0x0000000602062981 */ /* 0x000362000c1e1900 */
[----:B------:R-:W-:-:S04]  /*137f0*/  ISETP.NE.AND P0, PT, R221, RZ, PT ;  /* 0x000000ffdd00720c */ /* 0x000fc80003f05270 */
[----:B--2---:R-:W-:Y:S01]  /*13800*/  SEL R4, R221, c[0x0][0x3d4], P0 ;  /* 0x0000f500dd047a07 */ /* 0x004fe20000000000 */
[----:B------:R-:W-:Y:S05]  /*13810*/  @P1 BRA `(.L_x_2130) ;  /* 0x0000004000001947 */ /* 0x000fea0003800000 */
[----:B------:R-:W-:Y:S05]  /*13820*/  @!P2 BRA `(.L_x_2130) ;  /* 0x000000300000a947 */ /* 0x000fea0003800000 */
[----:B-1----:R1:W2:Y:S04]  /*13830*/  LDG.E R0, [R2.64] ;  /* 0x0000000602007981 */ /* 0x0022a8000c1e1900 */
[----:B-1----:R-:W2:Y:S02]  /*13840*/  LDG.E R2, [R2.64+0x4] ;  /* 0x0000040602027981 */ /* 0x002ea4000c1e1900 */
[----:B--2--5:R-:W-:Y:S02]  /*13850*/  IADD3 R16, -R0, R2, RZ ;  /* 0x0000000200107210 */ /* 0x024fe40007ffe1ff */
.L_x_2130:
[----:B------:R-:W2:Y:S01]  /*13860*/  LDL R30, [R1+0xc] ;  /* 0x00000c00011e7983 */ /* 0x000ea20000100800 */
[----:B-1----:R-:W-:Y:S01]  /*13870*/  IMAD.MOV.U32 R9, RZ, RZ, 0x368 ;  /* 0x00000368ff097424 */ /* 0x002fe200078e00ff */
[----:B------:R-:W-:Y:S01]  /*13880*/  ISETP.GT.AND P2, PT, R4, 0x1, PT ;  /* 0x000000010400780c */ /* 0x000fe20003f44270 */
[----:B------:R-:W-:Y:S01]  /*13890*/  IMAD.MOV.U32 R0, RZ, RZ, c[0x0][0x4e8] ;  /* 0x00013a00ff007624 */ /* 0x000fe200078e00ff */
[----:B------:R-:W-:Y:S01]  /*138a0*/  ISETP.NE.U32.AND P0, PT, RZ, c[0x0][0x500], PT ;  /* 0x00014000ff007a0c */ /* 0x000fe20003f05070 */
[----:B------:R-:W-:Y:S01]  /*138b0*/  IMAD.IADD R13, R212, 0x1, R203 ;  /* 0x00000001d40d7824 */ /* 0x000fe200078e02cb */
[----:B------:R-:W-:Y:S01]  /*138c0*/  SEL R9, R9, 0x328, P2 ;  /* 0x0000032809097807 */ /* 0x000fe20001000000 */
[----:B------:R-:W1:Y:S01]  /*138d0*/  S2R R31, SR_TID.X ;  /* 0x00000000001f7919 */ /* 0x000e620000002100 */
[----:B------:R-:W-:-:S02]  /*138e0*/  ISETP.NE.AND P3, PT, R0, 0x1, PT ;  /* 0x000000010000780c */ /* 0x000fc40003f65270 */
[----:B------:R-:W3:Y:S01]  /*138f0*/  LDC.64 R4, c[0x0][R9+0x170] ;  /* 0x00005c0009047b82 */ /* 0x000ee20000000a00 */
[----:B------:R-:W-:Y:S02]  /*13900*/  ISETP.NE.AND.EX P0, PT, RZ, c[0x0][0x504], PT, P0 ;  /* 0x00014100ff007a0c */ /* 0x000fe40003f05300 */
[----:B------:R-:W-:Y:S02]  /*13910*/  SHF.R.S32.HI R0, RZ, 0x1f, R211 ;  /* 0x0000001fff007819 */ /* 0x000fe400000114d3 */
[----:B------:R-:W-:Y:S02]  /*13920*/  SEL R7, R211, RZ, !P0 ;  /* 0x000000ffd3077207 */ /* 0x000fe40004000000 */
[----:B------:R-:W-:Y:S01]  /*13930*/  SEL R2, R0, RZ, !P0 ;  /* 0x000000ff00027207 */ /* 0x000fe20004000000 */
[----:B------:R-:W4:Y:S01]  /*13940*/  LDC.64 R14, c[0x0][R9+0x168] ;  /* 0x00005a00090e7b82 */ /* 0x000f220000000a00 */
[----:B------:R-:W-:Y:S02]  /*13950*/  LOP3.LUT R11, R210, 0xffff, RZ, 0xc0, !PT ;  /* 0x0000ffffd20b7812 */ /* 0x000fe400078ec0ff */
[----:B------:R-:W-:-:S05]  /*13960*/  @P3 IMAD.HI.U32 R8, R13, c[0x0][0x4ec], RZ ;  /* 0x00013b000d083a27 */ /* 0x000fca00078e00ff */
[----:B------:R3:W4:Y:S01]  /*13970*/  LDC.64 R18, c[0x0][R9+0x178] ;  /* 0x00005e0009127b82 */ /* 0x0007220000000a00 */
[----:B-1----:R-:W-:-:S07]  /*13980*/  SHF.R.S32.HI R23, RZ, 0x1f, R31 ;  /* 0x0000001fff177819 */ /* 0x002fce000001141f */
[----:B------:R1:W1:Y:S01]  /*13990*/  LDC.64 R20, c[0x0][R9+0x160] ;  /* 0x0000580009147b82 */ /* 0x0002620000000a00 */
[----:B------:R-:W-:-:S04]  /*139a0*/  LEA.HI R23, R23, R31, RZ, 0x5 ;  /* 0x0000001f17177211 */ /* 0x000fc800078f28ff */
[----:B------:R-:W-:-:S05]  /*139b0*/  LOP3.LUT R23, R23, 0xffffffe0, RZ, 0xc0, !PT ;  /* 0xffffffe017177812 */ /* 0x000fca00078ec0ff */
[----:B------:R-:W-:Y:S02]  /*139c0*/  IMAD.IADD R23, R31, 0x1, -R23 ;  /* 0x000000011f177824 */ /* 0x000fe400078e0a17 */
[----:B---3--:R-:W-:-:S04]  /*139d0*/  IMAD R0, R5, R7, RZ ;  /* 0x0000000705007224 */ /* 0x008fc800078e02ff */
[C---:B------:R-:W-:Y:S02]  /*139e0*/  IMAD R10, R4.reuse, R2, R0 ;  /* 0x00000002040a7224 */ /* 0x040fe400078e0200 */
        /* <DEDUP_REMOVED lines=10> */
[----:B------:R-:W-:Y:S02]  /*13a90*/  IMAD R10, R19, R8, RZ ;  /* 0x00000008130a7224 */ /* 0x000fe400078e02ff */
[----:B------:R-:W-:Y:S01]  /*13aa0*/  IMAD.MOV R3, RZ, RZ, -R0 ;  /* 0x000000ffff037224 */ /* 0x000fe200078e0a00 */
[----:B------:R-:W-:Y:S01]  /*13ab0*/  IADD3.X R12, R12, R2, R9, P1, P0 ;  /* 0x000000020c0c7210 */ /* 0x000fe20000fe0409 */
[----:B------:R-:W-:-:S04]  /*13ac0*/  IMAD.WIDE.U32 R4, R18, R8, RZ ;  /* 0x0000000812047225 */ /* 0x000fc800078e00ff */
        /* <DEDUP_REMOVED lines=11> */
[----:B------:R-:W-:Y:S02]  /*13b80*/  IMAD.MOV.U32 R5, RZ, RZ, c[0x0][0x4ac] ;  /* 0x00012b00ff057624 */ /* 0x000fe400078e00ff */
[----:B------:R-:W-:Y:S01]  /*13b90*/  IMAD.IADD R3, R3, 0x1, R0 ;  /* 0x0000000103037824 */ /* 0x000fe200078e0200 */
[----:B------:R-:W-:Y:S01]  /*13ba0*/  LEA R0, P0, R2, R4, 0x2 ;  /* 0x0000000402007211 */ /* 0x000fe200078010ff */
[----:B------:R-:W-:Y:S01]  /*13bb0*/  IMAD R12, R16, c[0x0][0x4e8], RZ ;  /* 0x00013a00100c7a24 */ /* 0x000fe200078e02ff */
[----:B------:R-:W-:-:S03]  /*13bc0*/  SEL R5, R5, c[0x0][0x454], P2 ;  /* 0x0001150005057a07 */ /* 0x000fc60001000000 */
[----:B------:R-:W-:Y:S01]  /*13bd0*/  SHFL.IDX PT, R4, R0, RZ, 0x1c1f ;  /* 0x001c1fff00047589 */ /* 0x000fe200000e0000 */
[----:B------:R-:W-:Y:S02]  /*13be0*/  LEA.HI.X R3, R2, R5, R3, 0x2, P0 ;  /* 0x0000000502037211 */ /* 0x000fe400000f1403 */
[----:B------:R-:W-:Y:S01]  /*13bf0*/  LOP3.LUT P0, RZ, R23, 0x3, RZ, 0xc0, !PT ;  /* 0x0000000317ff7812 */ /* 0x000fe2000780c0ff */
[----:B------:R2:W-:Y:S04]  /*13c00*/  SHFL.IDX PT, R2, R0, 0x1, 0x1c1f ;  /* 0x003c1f0000027f89 */ /* 0x0005e800000e0000 */
[----:B------:R-:W1:Y:S04]  /*13c10*/  SHFL.IDX PT, R5, R3, RZ, 0x1c1f ;  /* 0x001c1fff03057589 */ /* 0x000e6800000e0000 */
[----:B------:R-:W3:Y:S01]  /*13c20*/  SHFL.IDX PT, R3, R3, 0x1, 0x1c1f ;  /* 0x003c1f0003037f89 */ /* 0x000ee200000e0000 */
[----:B--2---:R-:W-:-:S05]  /*13c30*/  IMAD.IADD R0, R30, 0x1, R203 ;  /* 0x000000011e007824 */ /* 0x004fca00078e02cb */
[C---:B------:R-:W-:Y:S02]  /*13c40*/  IADD3 R8, R0.reuse, 0x8, RZ ;  /* 0x0000000800087810 */ /* 0x040fe40007ffe0ff */
[-C--:B------:R-:W-:Y:S02]  /*13c50*/  ISETP.GE.OR P1, PT, R0, R12.reuse, P0 ;  /* 0x0000000c0000720c */ /* 0x080fe40000726670 */
[----:B------:R-:W-:-:S11]  /*13c60*/  ISETP.GE.OR P0, PT, R8, R12, P0 ;  /* 0x0000000c0800720c */ /* 0x000fd60000706670 */
[----:B-1----:R1:W-:Y:S01]  /*13c70*/  @!P1 ST.E [R4.64], R22 ;  /* 0x0000001604009985 */ /* 0x0023e2000c101906 */
[----:B------:R-:W-:-:S03]  /*13c80*/  ISETP.GE.AND P1, PT, R8, R12, PT ;  /* 0x0000000c0800720c */ /* 0x000fc60003f26270 */
[----:B---3--:R1:W-:Y:S01]  /*13c90*/  @!P0 ST.E [R2.64], R17 ;  /* 0x0000001102008985 */ /* 0x0083e2000c101906 */
[----:B------:R-:W-:Y:S02]  /*13ca0*/  ISETP.GE.AND P0, PT, R0, R12, PT ;  /* 0x0000000c0000720c */ /* 0x000fe40003f06270 */
[----:B------:R-:W-:Y:S01]  /*13cb0*/  P2R R14, PR, RZ, 0x2 ;  /* 0x00000002ff0e7803 */ /* 0x000fe20000000000 */
[----:B------:R-:W-:Y:S05]  /*13cc0*/  @P2 BRA `(.L_x_2131) ;  /* 0x0000088000002947 */ /* 0x000fea0003800000 */
[----:B------:R-:W-:Y:S01]  /*13cd0*/  IMAD R0, R9, c[0x0][0x3a0], RZ ;  /* 0x0000e80009007a24 */ /* 0x000fe200078e02ff */
[----:B------:R-:W-:Y:S01]  /*13ce0*/  LEA R23, R187, R205, 0x5 ;  /* 0x000000cdbb177211 */ /* 0x000fe200078e28ff */
[C---:B-1----:R-:W-:Y:S01]  /*13cf0*/  IMAD.WIDE.U32 R2, R6.reuse, c[0x0][0x3a0], RZ ;  /* 0x0000e80006027a25 */ /* 0x042fe200078e00ff */
[----:B------:R-:W-:Y:S01]  /*13d00*/  SHF.R.S32.HI R5, RZ, 0x1f, R7 ;  /* 0x0000001fff057819 */ /* 0x000fe20000011407 */
[----:B------:R1:W2:Y:S01]  /*13d10*/  LDS.128 R24, [R204+0x80] ;  /* 0x00008000cc187984 */ /* 0x0002a20000000c00 */
[----:B------:R-:W-:Y:S01]  /*13d20*/  IADD3 R4, R23, R203, RZ ;  /* 0x000000cb17047210 */ /* 0x000fe20007ffe0ff */
[----:B------:R-:W-:-:S02]  /*13d30*/  IMAD R6, R6, c[0x0][0x3a4], R0 ;  /* 0x0000e90006067a24 */ /* 0x000fc400078e0200 */
[----:B------:R1:W3:Y:S01]  /*13d40*/  LDS.128 R40, [R204+0x1080] ;  /* 0x00108000cc287984 */ /* 0x0002e20000000c00 */
[----:B------:R-:W-:Y:S01]  /*13d50*/  IMAD R5, R5, c[0x0][0x3f0], RZ ;  /* 0x0000fc0005057a24 */ /* 0x000fe200078e02ff */
[----:B------:R-:W-:Y:S02]  /*13d60*/  MOV R0, R4 ;  /* 0x0000000400007202 */ /* 0x000fe40000000f00 */
[----:B------:R-:W-:Y:S01]  /*13d70*/  IADD3 R3, R3, R6, RZ ;  /* 0x0000000603037210 */ /* 0x000fe20007ffe0ff */
[----:B------:R-:W-:Y:S01]  /*13d80*/  @P3 IMAD.HI.U32 R6, R4, c[0x0][0x4ec], RZ ;  /* 0x00013b0004063a27 */ /* 0x000fe200078e00ff */
[----:B------:R1:W4:Y:S03]  /*13d90*/  LDS.128 R52, [R204+0x2080] ;  /* 0x00208000cc347984 */ /* 0x0003260000000c00 */
        /* <DEDUP_REMOVED lines=31> */
.L_x_2218:
[----:B------:R-:W-:Y:S05]  /*13f90*/  BRA.DIV ~URZ, `(.L_x_2133) ;  /* 0x000056b27f007947 */ /* 0x000fea000b800000 */
[----:B------:R4:W2:Y:S02]  /*13fa0*/  SHFL.IDX PT, R0, R11, RZ, 0x181f ;  /* 0x00181fff0b007589 */ /* 0x0008a400000e0000 */
.L_x_2219:
        /* <DEDUP_REMOVED lines=19> */
.L_x_2135:
[----:B------:R-:W-:Y:S05]  /*140e0*/  BSYNC B0 ;  /* 0x0000000000007941 */ /* 0x000fea0003800000 */
.L_x_2134:
[----:B------:R-:W-:Y:S05]  /*140f0*/  BRA.DIV ~URZ, `(.L_x_2136) ;  /* 0x000055c27f007947 */ /* 0x000fea000b800000 */
[----:B---3--:R3:W4:Y:S04]  /*14100*/  SHFL.IDX PT, R8, R9, 0x1, 0x181f ;  /* 0x00381f0009087f89 */ /* 0x00872800000e0000 */
[----:B--2---:R3:W2:Y:S02]  /*14110*/  SHFL.IDX PT, R0, R11, 0x1, 0x181f ;  /* 0x00381f000b007f89 */ /* 0x0046a400000e0000 */
.L_x_2220:
        /* <DEDUP_REMOVED lines=19> */
.L_x_2138:
[----:B------:R-:W-:Y:S05]  /*14250*/  BSYNC B0 ;  /* 0x0000000000007941 */ /* 0x000fea0003800000 */
.L_x_2137:
[----:B------:R-:W-:Y:S05]  /*14260*/  BRA.DIV ~URZ, `(.L_x_2139) ;  /* 0x000055227f007947 */ /* 0x000fea000b800000 */
[----:B----4-:R4:W3:Y:S02]  /*14270*/  SHFL.IDX PT, R8, R9, 0x2, 0x181f ;  /* 0x00581f0009087f89 */ /* 0x0108e400000e0000 */
.L_x_2221:
[----:B------:R-:W-:Y:S05]  /*14280*/  BRA.DIV ~URZ, `(.L_x_2140) ;  /* 0x000055727f007947 */ /* 0x000fea000b800000 */
[----:B--2---:R2:W4:Y:S02]  /*14290*/  SHFL.IDX PT, R0, R11, 0x2, 0x181f ;  /* 0x00581f000b007f89 */ /* 0x00452400000e0000 */
.L_x_2222:
        /* <DEDUP_REMOVED lines=19> */
.L_x_2142:
[----:B------:R-:W-:Y:S05]  /*143d0*/  BSYNC B0 ;  /* 0x0000000000007941 */ /* 0x000fea0003800000 */
.L_x_2141:
[----:B------:R-:W-:Y:S05]  /*143e0*/  BRA.DIV ~URZ, `(.L_x_2143) ;  /* 0x000054827f007947 */ /* 0x000fea000b800000 */
[----:B---3--:R3:W2:Y:S04]  /*143f0*/  SHFL.IDX PT, R6, R9, 0x3, 0x181f ;  /* 0x00781f0009067f89 */ /* 0x0086a800000e0000 */
[----:B----4-:R3:W4:Y:S02]  /*14400*/  SHFL.IDX PT, R0, R11, 0x3, 0x181f ;  /* 0x00781f000b007f89 */ /* 0x01072400000e0000 */
.L_x_2223:
        /* <DEDUP_REMOVED lines=20> */
.L_x_2131:
[----:B------:R-:W-:Y:S02]  /*14550*/  IMAD R0, R9, c[0x0][0x408], RZ ;  /* 0x0001020009007a24 */ /* 0x000fe400078e02ff */
[----:B-1----:R-:W-:-:S04]  /*14560*/  IMAD.WIDE.U32 R2, R6, c[0x0][0x408], RZ ;  /* 0x0001020006027a25 */ /* 0x002fc800078e00ff */
[----:B------:R-:W-:Y:S01]  /*14570*/  IMAD R6, R6, c[0x0][0x40c], R0 ;  /* 0x0001030006067a24 */ /* 0x000fe200078e0200 */
[----:B------:R-:W-:Y:S01]  /*14580*/  SHF.R.S32.HI R0, RZ, 0x1f, R7 ;  /* 0x0000001fff007819 */ /* 0x000fe20000011407 */
[----:B------:R-:W-:-:S03]  /*14590*/  @P3 IMAD.HI.U32 R5, R13, c[0x0][0x4ec], RZ ;  /* 0x00013b000d053a27 */ /* 0x000fc600078e00ff */
[----:B------:R-:W-:Y:S01]  /*145a0*/  IADD3 R3, R3, R6, RZ ;  /* 0x0000000603037210 */ /* 0x000fe20007ffe0ff */
[----:B------:R-:W-:-:S04]  /*145b0*/  IMAD R0, R0, c[0x0][0x440], RZ ;  /* 0x0001100000007a24 */ /* 0x000fc800078e02ff */
[----:B------:R-:W-:-:S04]  /*145c0*/  IMAD.WIDE.U32 R2, R11, c[0x0][0x438], R2 ;  /* 0x00010e000b027a25 */ /* 0x000fc800078e0002 */
        /* <DEDUP_REMOVED lines=24> */
.L_x_2224:
[----:B------:R-:W-:Y:S05]  /*14750*/  BRA.DIV ~URZ, `(.L_x_2146) ;  /* 0x000052527f007947 */ /* 0x000fea000b800000 */
[----:B------:R3:W4:Y:S02]  /*14760*/  SHFL.IDX PT, R0, R12, RZ, 0x1c1f ;  /* 0x001c1fff0c007589 */ /* 0x00072400000e0000 */
.L_x_2225:
        /* <DEDUP_REMOVED lines=9> */
[-C--:B----4-:R-:W-:Y:S02]  /*14800*/  @!P1 LEA R2, P5, R191, R0.reuse, 0x2 ;  /* 0x00000000bf029211 */ /* 0x090fe400078a10ff */
[----:B------:R-:W-:Y:S02]  /*14810*/  @!P0 LEA R6, P2, R249, R0, 0x2 ;  /* 0x00000000f9068211 */ /* 0x000fe400078410ff */
        /* <DEDUP_REMOVED lines=111> */
.L_x_2148:
[----:B------:R-:W-:Y:S05]  /*14f10*/  BSYNC B0 ;  /* 0x0000000000007941 */ /* 0x000fea0003800000 */
.L_x_2147:
[----:B------:R-:W-:Y:S05]  /*14f20*/  BRA.DIV ~URZ, `(.L_x_2149) ;  /* 0x00004af27f007947 */ /* 0x000fea000b800000 */
[----:B--2---:R2:W1:Y:S04]  /*14f30*/  SHFL.IDX PT, R4, R5, 0x1, 0x1c1f ;  /* 0x003c1f0005047f89 */ /* 0x00446800000e0000 */
[----:B----4-:R2:W4:Y:S02]  /*14f40*/  SHFL.IDX PT, R0, R12, 0x1, 0x1c1f ;  /* 0x003c1f000c007f89 */ /* 0x01052400000e0000 */
.L_x_2226:
        /* <DEDUP_REMOVED lines=136> */
.L_x_2129:
        /* <DEDUP_REMOVED lines=18> */
.L_x_2150:
        /* <DEDUP_REMOVED lines=35> */
[----:B------:R-:W-:-:S03]  /*15b20*/  IMAD.WIDE.U32 R4, R8, R6, RZ ;  /* 0x0000000608047225 */ /* 0x000fc600078e00ff */
[----:B------:R-:W-:Y:S01]  /*15b30*/  IADD3.X R8, R3, R16, R18, P1, P0 ;  /* 0x0000001003087210 */ /* 0x000fe20000fe0412 */
[----:B------:R-:W-:Y:S01]  /*15b40*/  IMAD.MOV R2, RZ, RZ, -R0 ;  /* 0x000000ffff027224 */ /* 0x000fe200078e0a00 */
[----:B------:R-:W-:Y:S01]  /*15b50*/  IADD3 R5, R5, R7, RZ ;  /* 0x0000000705057210 */ /* 0x000fe20007ffe0ff */
[----:B------:R-:W-:Y:S01]  /*15b60*/  IMAD.MOV.U32 R7, RZ, RZ, c[0x0][0x4a8] ;  /* 0x00012a00ff077624 */ /* 0x000fe200078e00ff */
[----:B------:R-:W-:Y:S01]  /*15b70*/  IADD3 R4, P1, P0, R0, R17, R4 ;  /* 0x0000001100047210 */ /* 0x000fe2000783e004 */
[----:B------:R-:W-:Y:S01]  /*15b80*/  IMAD R2, R2, c[0x0][0x4e8], R11 ;  /* 0x00013a0002027a24 */ /* 0x000fe200078e020b */
[----:B------:R-:W-:-:S03]  /*15b90*/  SHF.R.S32.HI R3, RZ, 0x1f, R0 ;  /* 0x0000001fff037819 */ /* 0x000fc60000011400 */
[----:B-1----:R-:W-:Y:S01]  /*15ba0*/  IMAD R0, R13, R2, RZ ;  /* 0x000000020d007224 */ /* 0x002fe200078e02ff */
[----:B------:R-:W-:Y:S02]  /*15bb0*/  SHF.R.S32.HI R6, RZ, 0x1f, R2 ;  /* 0x0000001fff067819 */ /* 0x000fe40000011402 */
        /* <DEDUP_REMOVED lines=11> */
.L_x_2152:
[----:B------:R-:W-:Y:S05]  /*15c70*/  BSYNC B0 ;  /* 0x0000000000007941 */ /* 0x000fea0003800000 */
.L_x_2151:
        /* <DEDUP_REMOVED lines=8> */
[----:B------:R-:W-:-:S03]  /*15d00*/  IADD3 R4, R4, R203, RZ ;  /* 0x000000cb04047210 */ /* 0x000fc60007ffe0ff */
        /* <DEDUP_REMOVED lines=26> */
.L_x_2227:
[----:B------:R-:W-:Y:S05]  /*15eb0*/  BRA.DIV ~URZ, `(.L_x_2154) ;  /* 0x00003ca27f007947 */ /* 0x000fea000b800000 */
[----:B------:R3:W4:Y:S02]  /*15ec0*/  SHFL.IDX PT, R0, R12, RZ, 0x181f ;  /* 0x00181fff0c007589 */ /* 0x00072400000e0000 */
.L_x_2228:
        /* <DEDUP_REMOVED lines=20> */
.L_x_2156:
[----:B------:R-:W-:Y:S05]  /*16010*/  BSYNC B0 ;  /* 0x0000000000007941 */ /* 0x000fea0003800000 */
.L_x_2155:
[----:B------:R-:W-:Y:S05]  /*16020*/  BRA.DIV ~URZ, `(.L_x_2157) ;  /* 0x00003ba27f007947 */ /* 0x000fea000b800000 */
[----:B--2---:R2:W1:Y:S04]  /*16030*/  SHFL.IDX PT, R8, R9, 0x1, 0x181f ;  /* 0x00381f0009087f89 */ /* 0x00446800000e0000 */
[----:B----4-:R2:W4:Y:S02]  /*16040*/  SHFL.IDX PT, R0, R12, 0x1, 0x181f ;  /* 0x00381f000c007f89 */ /* 0x01052400000e0000 */
.L_x_2229:
        /* <DEDUP_REMOVED lines=19> */
.L_x_2159:
[----:B------:R-:W-:Y:S05]  /*16180*/  BSYNC B0 ;  /* 0x0000000000007941 */ /* 0x000fea0003800000 */
.L_x_2158:
[----:B------:R-:W-:Y:S05]  /*16190*/  BRA.DIV ~URZ, `(.L_x_2160) ;  /* 0x00003b027f007947 */ /* 0x000fea000b800000 */
[----:B-1----:R1:W2:Y:S02]  /*161a0*/  SHFL.IDX PT, R8, R9, 0x2, 0x181f ;  /* 0x00581f0009087f89 */ /* 0x0022a400000e0000 */
.L_x_2230:
[----:B------:R-:W-:Y:S05]  /*161b0*/  BRA.DIV ~URZ, `(.L_x_2161) ;  /* 0x00003b527f007947 */ /* 0x000fea000b800000 */
[----:B----4-:R4:W1:Y:S02]  /*161c0*/  SHFL.IDX PT, R0, R12, 0x2, 0x181f ;  /* 0x00581f000c007f89 */ /* 0x01086400000e0000 */
.L_x_2231:
        /* <DEDUP_REMOVED lines=19> */
.L_x_2163:
[----:B------:R-:W-:Y:S05]  /*16300*/  BSYNC B0 ;  /* 0x0000000000007941 */ /* 0x000fea0003800000 */
.L_x_2162:
[----:B------:R-:W-:Y:S05]  /*16310*/  BRA.DIV ~URZ, `(.L_x_2164) ;  /* 0x00003a627f007947 */ /* 0x000fea000b800000 */
[----:B--2---:R2:W3:Y:S04]  /*16320*/  SHFL.IDX PT, R8, R9, 0x3, 0x181f ;  /* 0x00781f0009087f89 */ /* 0x0044e800000e0000 */
[----:B-1----:R2:W1:Y:S02]  /*16330*/  SHFL.IDX PT, R0, R12, 0x3, 0x181f ;  /* 0x00781f000c007f89 */ /* 0x00246400000e0000 */
.L_x_2232:
        /* <DEDUP_REMOVED lines=18> */
.L_x_2144:
[----:B------:R-:W-:Y:S05]  /*16460*/  BSYNC B1 ;  /* 0x0000000000017941 */ /* 0x000fea0003800000 */
.L_x_2128:
        /* <DEDUP_REMOVED lines=8> */
[----:B------:R-:W-:Y:S01]  /*164f0*/  IMAD.MOV.U32 R7, RZ, RZ, RZ ;  /* 0x000000ffff077224 */ /* 0x000fe200078e00ff */
[----:B----4-:R-:W-:-:S04]  /*16500*/  LOP3.LUT R13, R0, 0x1f, RZ, 0xc0, !PT ;  /* 0x0000001f000d7812 */ /* 0x010fc800078ec0ff */
[----:B------:R-:W-:Y:S01]  /*16510*/  ISETP.NE.AND P6, PT, R13, 0x1f, PT ;  /* 0x0000001f0d00780c */ /* 0x000fe20003fc5270 */
[----:B------:R-:W-:Y:S10]  /*16520*/  BRA.DIV ~URZ, `(.L_x_2166) ;  /* 0x000039227f007947 */ /* 0x000ff4000b800000 */
[----:B--23--:R2:W3:Y:S02]  /*16530*/  SHFL.IDX PT, R9, R82, RZ, 0x1f ;  /* 0x00001fff52097589 */ /* 0x00c4e400000e0000 */
.L_x_2233:
[----:B------:R-:W-:Y:S05]  /*16540*/  BRA.DIV ~URZ, `(.L_x_2167) ;  /* 0x000039727f007947 */ /* 0x000fea000b800000 */
[----:B------:R4:W2:Y:S02]  /*16550*/  SHFL.IDX PT, R8, R82, 0x1, 0x1f ;  /* 0x00201f0052087f89 */ /* 0x0008a400000e0000 */
.L_x_2234:
        /* <DEDUP_REMOVED lines=18> */
.L_x_2235:
        /* <DEDUP_REMOVED lines=16> */
.L_x_2236:
[----:B----4-:R-:W-:Y:S01]  /*16780*/  IMAD R0, R0, c[0x0][0x538], RZ ;  /* 0x00014e0000007a24 */ /* 0x010fe200078e02ff */
[----:B------:R-:W-:Y:S04]  /*16790*/  BSSY B1, `(.L_x_2170) ;  /* 0x00000c6000017945 */ /* 0x000fe80003800000 */
[----:B--2---:R-:W-:-:S04]  /*167a0*/  IADD3 R8, R0, R8, RZ ;  /* 0x0000000800087210 */ /* 0x004fc80007ffe0ff */
[----:B---3--:R-:W-:-:S13]  /*167b0*/  ISETP.GT.AND P0, PT, R8, R9, PT ;  /* 0x000000090800720c */ /* 0x008fda0003f04270 */
[----:B------:R-:W-:Y:S05]  /*167c0*/  @P0 BRA `(.L_x_2171) ;  /* 0x0000024000000947 */ /* 0x000fea0003800000 */
.L_x_2175:
        /* <DEDUP_REMOVED lines=16> */
.L_x_2237:
        /* <DEDUP_REMOVED lines=16> */
.L_x_2238:
[----:B--2---:R-:W-:-:S05]  /*169d0*/  IMAD R0, R0, c[0x0][0x538], RZ ;  /* 0x00014e0000007a24 */ /* 0x004fca00078e02ff */
[----:B------:R-:W-:-:S04]  /*169e0*/  IADD3 R8, R0, R8, RZ ;  /* 0x0000000800087210 */ /* 0x000fc80007ffe0ff */
[----:B------:R-:W-:-:S13]  /*169f0*/  ISETP.GT.AND P0, PT, R8, R9, PT ;  /* 0x000000090800720c */ /* 0x000fda0003f04270 */
[----:B-1----:R-:W-:Y:S05]  /*16a00*/  @!P0 BRA `(.L_x_2175) ;  /* 0xfffffdc000008947 */ /* 0x002fea000383ffff */
.L_x_2171:
[----:B------:R-:W-:-:S05]  /*16a10*/  IADD3 R8, -R0, R8, RZ ;  /* 0x0000000800087210 */ /* 0x000fca0007ffe1ff */
[----:B------:R-:W-:-:S05]  /*16a20*/  IMAD R0, R4, c[0x0][0x538], R8 ;  /* 0x00014e0004007a24 */ /* 0x000fca00078e0208 */
[----:B------:R-:W-:Y:S01]  /*16a30*/  ISETP.GT.AND P0, PT, R0, R9, PT ;  /* 0x000000090000720c */ /* 0x000fe20003f04270 */
[----:B------:R-:W-:-:S12]  /*16a40*/  BRA.DIV ~URZ, `(.L_x_2176) ;  /* 0x000038d27f007947 */ /* 0x000fd8000b800000 */
[----:B------:R-:W-:-:S04]  /*16a50*/  VOTE.ANY R5, PT, !P0 ;  /* 0x0000000000057806 */ /* 0x000fc800040e0100 */
.L_x_2239:
[----:B------:R-:W2:Y:S02]  /*16a60*/  POPC R0, R5 ;  /* 0x0000000500007309 */ /* 0x000ea40000000000 */
[----:B--2---:R-:W-:Y:S01]  /*16a70*/  IADD3 R211, R0, R211, RZ ;  /* 0x000000d300d37210 */ /* 0x004fe20007ffe0ff */
[----:B------:R-:W-:Y:S05]  /*16a80*/  BRA.DIV ~URZ, `(.L_x_2177) ;  /* 0x000038e27f007947 */ /* 0x000fea000b800000 */
[----:B------:R2:W3:Y:S04]  /*16a90*/  SHFL.IDX PT, R10, R6, R0, 0x1f ;  /* 0x00001f00060a7589 */ /* 0x0004e800000e0000 */
[----:B------:R2:W4:Y:S02]  /*16aa0*/  SHFL.IDX PT, R7, R7, R0, 0x1f ;  /* 0x00001f0007077589 */ /* 0x00052400000e0000 */
.L_x_2240:
[----:B------:R-:W-:Y:S01]  /*16ab0*/  ISETP.NE.AND P0, PT, R5, RZ, PT ;  /* 0x000000ff0500720c */ /* 0x000fe20003f05270 */
[----:B------:R-:W-:-:S12]  /*16ac0*/  BSSY B0, `(.L_x_2178) ;  /* 0x0000005000007945 */ /* 0x000fd80003800000 */
[----:B------:R-:W-:Y:S05]  /*16ad0*/  @!P0 BRA `(.L_x_2179) ;  /* 0x0000003000008947 */ /* 0x000fea0003800000 */
[----:B--2---:R-:W-:Y:S01]  /*16ae0*/  IADD3 R0, R0, -0x1, RZ ;  /* 0xffffffff00007810 */ /* 0x004fe20007ffe0ff */
[----:B------:R-:W-:Y:S05]  /*16af0*/  BRA.DIV ~URZ, `(.L_x_2180) ;  /* 0x000039427f007947 */ /* 0x000fea000b800000 */
[----:B------:R2:W1:Y:S02]  /*16b00*/  SHFL.IDX PT, R11, R4, R0, 0x1f ;  /* 0x00001f00040b7589 */ /* 0x00046400000e0000 */
.L_x_2179:
[----:B------:R-:W-:Y:S05]  /*16b10*/  BSYNC B0 ;  /* 0x0000000000007941 */ /* 0x000fea0003800000 */
.L_x_2178:
[----:B----4-:R-:W-:Y:S01]  /*16b20*/  ISETP.NE.AND P0, PT, R7, 0x1, PT ;  /* 0x000000010700780c */ /* 0x010fe20003f05270 */
[----:B-1----:R-:W-:Y:S01]  /*16b30*/  IMAD R208, R11, c[0x0][0x538], R8 ;  /* 0x00014e000bd07a24 */ /* 0x002fe200078e0208 */
[----:B------:R-:W-:Y:S04]  /*16b40*/  BSSY B0, `(.L_x_2181) ;  /* 0x0000083000007945 */ /* 0x000fe80003800000 */
[----:B------:R-:W-:-:S07]  /*16b50*/  IADD3 R9, -R208, R9, RZ ;  /* 0x00000009d0097210 */ /* 0x000fce0007ffe1ff */
[----:B------:R-:W-:Y:S05]  /*16b60*/  @!P0 BRA `(.L_x_2182) ;  /* 0x000003e000008947 */ /* 0x000fea0003800000 */
[-C--:B--23--:R-:W-:Y:S02]  /*16b70*/  IABS R0, R10.reuse ;  /* 0x0000000a00007213 */ /* 0x08cfe40000000000 */
        /* <DEDUP_REMOVED lines=15> */
[----:B------:R-:W-:-:S04]  /*16c70*/  IMAD.MOV R0, RZ, RZ, -R8 ;  /* 0x000000ffff007224 */ /* 0x000fc800078e0a08 */
        /* <DEDUP_REMOVED lines=14> */
[----:B-1----:R-:W-:-:S04]  /*16d60*/  IADD3 R2, RZ, -R3, RZ ;  /* 0x80000003ff027210 */ /* 0x002fc80007ffe0ff */
[----:B------:R-:W-:Y:S01]  /*16d70*/  @!P1 IMAD.MOV R0, RZ, RZ, -R0 ;  /* 0x000000ffff009224 */ /* 0x000fe200078e0a00 */
[----:B------:R-:W-:Y:S01]  /*16d80*/  @!P0 LOP3.LUT R0, RZ, R10, RZ, 0x33, !PT ;  /* 0x0000000aff008212 */ /* 0x000fe200078e33ff */
[----:B------:R-:W-:Y:S01]  /*16d90*/  IMAD.MOV.U32 R4, RZ, RZ, R2 ;  /* 0x000000ffff047224 */ /* 0x000fe200078e0002 */
[----:B------:R-:W-:Y:S02]  /*16da0*/  IABS R2, R7 ;  /* 0x0000000700027213 */ /* 0x000fe40000000000 */
[----:B------:R-:W-:Y:S01]  /*16db0*/  IABS R8, R0 ;  /* 0x0000000000087213 */ /* 0x000fe20000000000 */
[----:B------:R-:W-:Y:S02]  /*16dc0*/  IMAD R4, R4, R5, RZ ;  /* 0x0000000504047224 */ /* 0x000fe400078e02ff */
[----:B------:R-:W-:Y:S01]  /*16dd0*/  IMAD.MOV R6, RZ, RZ, -R2 ;  /* 0x000000ffff067224 */ /* 0x000fe200078e0a02 */
[----:B------:R-:W-:-:S05]  /*16de0*/  MOV R2, RZ ;  /* 0x000000ff00027202 */ /* 0x000fca0000000f00 */
        /* <DEDUP_REMOVED lines=16> */
[----:B------:R-:W-:Y:S01]  /*16ef0*/  IMAD.MOV R3, RZ, RZ, -R2 ;  /* 0x000000ffff037224 */ /* 0x000fe200078e0a02 */
[----:B------:R-:W-:-:S03]  /*16f00*/  LEA R2, R7, R2, 0x18 ;  /* 0x0000000207027211 */ /* 0x000fc600078ec0ff */
[----:B------:R-:W-:Y:S02]  /*16f10*/  IMAD R3, R7, R3, R0 ;  /* 0x0000000307037224 */ /* 0x000fe400078e0200 */
[----:B------:R-:W-:Y:S02]  /*16f20*/  IMAD R0, R10, R4, R9 ;  /* 0x000000040a007224 */ /* 0x000fe400078e0209 */
[----:B------:R-:W-:Y:S01]  /*16f30*/  IMAD R210, R3, 0x10000, R2 ;  /* 0x0001000003d27824 */ /* 0x000fe200078e0202 */
[----:B------:R-:W-:Y:S05]  /*16f40*/  BRA `(.L_x_2183) ;  /* 0x0000042000007947 */ /* 0x000fea0003800000 */
.L_x_2182:
        /* <DEDUP_REMOVED lines=66> */
.L_x_2183:
[----:B------:R-:W-:Y:S05]  /*17370*/  BSYNC B0 ;  /* 0x0000000000007941 */ /* 0x000fea0003800000 */
.L_x_2181:
[----:B------:R-:W-:-:S04]  /*17380*/  LOP3.LUT R0, RZ, R0, RZ, 0x33, !PT ;  /* 0x00000000ff007212 */ /* 0x000fc800078e33ff */
[----:B------:R-:W-:Y:S01]  /*17390*/  IADD3 R209, R0, R10, RZ ;  /* 0x0000000a00d17210 */ /* 0x000fe20007ffe0ff */
[----:B------:R-:W-:Y:S05]  /*173a0*/  BRA `(.L_x_2184) ;  /* 0x0000004000007947 */ /* 0x000fea0003800000 */
.L_x_2172:
[----:B------:R-:W-:Y:S01]  /*173b0*/  IMAD.MOV.U32 R208, RZ, RZ, R9 ;  /* 0x000000ffffd07224 */ /* 0x000fe200078e0009 */
[----:B------:R-:W-:Y:S01]  /*173c0*/  MOV R210, RZ ;  /* 0x000000ff00d27202 */ /* 0x000fe20000000f00 */
[----:B------:R-:W-:Y:S01]  /*173d0*/  IMAD.MOV.U32 R209, RZ, RZ, RZ ;  /* 0x000000ffffd17224 */ /* 0x000fe200078e00ff */
[----:B------:R-:W-:Y:S02]  /*173e0*/  MOV R211, c[0x0][0x53c] ;  /* 0x00014f0000d37a02 */ /* 0x000fe40000000f00 */
.L_x_2184:
[----:B------:R-:W-:Y:S05]  /*173f0*/  BSYNC B1 ;  /* 0x0000000000017941 */ /* 0x000fea0003800000 */
.L_x_2170:
[----:B------:R-:W-:Y:S01]  /*17400*/  WARPSYNC 0xffffffff ;  /* 0xffffffff00007948 */ /* 0x000fe20003800000 */
[----:B------:R-:W-:Y:S01]  /*17410*/  BAR.SYNC.DEFER_BLOCKING 0x4, 0x100 ;  /* 0x0104000000007b1d */ /* 0x000fe20000010000 */
[----:B------:R-:W-:-:S13]  /*17420*/  ISETP.NE.AND P0, PT, R13, RZ, PT ;  /* 0x000000ff0d00720c */ /* 0x000fda0003f05270 */
[----:B------:R2:W-:Y:S04]  /*17430*/  @!P0 STS.128 [0x24100], R208 ;  /* 0x024100d0ff008388 */ /* 0x0005e80000000c00 */
[----:B------:R-:W-:Y:S06]  /*17440*/  BAR.ARV 0x5, 0x100 ;  /* 0x0144000000007b1d */ /* 0x000fec0000002000 */
.L_x_2165:
[----:B-1----:R-:W-:-:S13]  /*17450*/  ISETP.GE.AND P0, PT, R211, c[0x0][0x53c], PT ;  /* 0x00014f00d3007a0c */ /* 0x002fda0003f06270 */
[----:B--23--:R-:W-:Y:S01]  /*17460*/  @P0 CALL.REL.NOINC `(.L_x_2185) ;  /* 0x0000001000000944 */ /* 0x00cfe20003c00000 */
[----:B------:R-:W-:Y:S05]  /*17470*/  BRA `(.L_x_2186) ;  /* 0xfffea5e000007947 */ /* 0x000fea000383ffff */
.L_x_2185:
[----:B------:R-:W-:Y:S05]  /*17480*/  EXIT ;  /* 0x000000000000794d */ /* 0x000fea0003800000 */
.L_x_2011:
[----:B------:R-:W-:Y:S01]  /*17490*/  IMAD.MOV.U32 R0, RZ, RZ, R5 ;  /* 0x000000ffff007224 */ /* 0x000fe200078e0005 */
[----:B------:R-:W-:Y:S02]  /*174a0*/  MOV R2, 0x1 ;  /* 0x0000000100027802 */ /* 0x000fe40000000f00 */
[----:B------:R-:W-:Y:S02]  /*174b0*/  MOV R3, 0x174d0 ;  /* 0x000174d000037802 */ /* 0x000fe40000000f00 */
[----:B--2---:R-:W-:Y:S05]  /*174c0*/  CALL.REL.NOINC `($__internal_36_$__cuda_sm70_shflsync_up_p) ;  /* 0x0000308000007944 */ /* 0x004fea0003c00000 */
[----:B------:R-:W-:Y:S01]  /*174d0*/  MOV R0, R4 ;  /* 0x0000000400007202 */ /* 0x000fe20000000f00 */
[----:B------:R-:W-:Y:S05]  /*174e0*/  BRA `(.L_x_2187) ;  /* 0xfffe8f5000007947 */ /* 0x000fea000383ffff */
.L_x_2012:
[----:B------:R-:W-:Y:S01]  /*174f0*/  IMAD.MOV.U32 R0, RZ, RZ, R5 ;  /* 0x000000ffff007224 */ /* 0x000fe200078e0005 */
[----:B------:R-:W-:Y:S02]  /*17500*/  MOV R2, 0x2 ;  /* 0x0000000200027802 */ /* 0x000fe40000000f00 */
[----:B------:R-:W-:Y:S02]  /*17510*/  MOV R3, 0x17530 ;  /* 0x0001753000037802 */ /* 0x000fe40000000f00 */
[----:B--2---:R-:W-:Y:S05]  /*17520*/  CALL.REL.NOINC `($__internal_36_$__cuda_sm70_shflsync_up_p) ;  /* 0x0000302000007944 */ /* 0x004fea0003c00000 */
[----:B------:R-:W-:Y:S01]  /*17530*/  SEL R0, R4, RZ, P4 ;  /* 0x000000ff04007207 */ /* 0x000fe20002000000 */
[----:B------:R-:W-:Y:S01]  /*17540*/  IMAD.MOV.U32 R2, RZ, RZ, 0x4 ;  /* 0x00000004ff027424 */ /* 0x000fe200078e00ff */
[----:B------:R-:W-:-:S03]  /*17550*/  MOV R3, 0x17580 ;  /* 0x0001758000037802 */ /* 0x000fc60000000f00 */
[----:B------:R-:W-:Y:S02]  /*17560*/  IMAD.IADD R0, R5, 0x1, R0 ;  /* 0x0000000105007824 */ /* 0x000fe400078e0200 */
[----:B------:R-:W-:Y:S05]  /*17570*/  CALL.REL.NOINC `($__internal_36_$__cuda_sm70_shflsync_up_p) ;  /* 0x00002fd000007944 */ /* 0x000fea0003c00000 */
        /* <DEDUP_REMOVED lines=12> */
[----:B------:R-:W-:Y:S02]  /*17640*/  MOV R30, 0x1f ;  /* 0x0000001f001e7802 */ /* 0x000fe40000000f00 */
[----:B------:R-:W-:Y:S01]  /*17650*/  MOV R3, 0x17690 ;  /* 0x0001769000037802 */ /* 0x000fe20000000f00 */
[----:B------:R-:W-:-:S04]  /*17660*/  IMAD.IADD R4, R0, 0x1, R4 ;  /* 0x0000000100047824 */ /* 0x000fc800078e0204 */
[----:B------:R-:W-:Y:S02]  /*17670*/  IMAD.MOV.U32 R31, RZ, RZ, R4 ;  /* 0x000000ffff1f7224 */ /* 0x000fe400078e0004 */
[----:B------:R-:W-:Y:S05]  /*17680*/  CALL.REL.NOINC `($__internal_35_$__cuda_sm70_shflsync_idx_p) ;  /* 0x00002e6000007944 */ /* 0x000fea0003c00000 */
[----:B------:R-:W-:Y:S01]  /*17690*/  MOV R0, R30 ;  /* 0x0000001e00007202 */ /* 0x000fe20000000f00 */
[----:B------:R-:W-:Y:S05]  /*176a0*/  BRA `(.L_x_2188) ;  /* 0xfffe8e9000007947 */ /* 0x000fea000383ffff */
.L_x_2014:
[----:B------:R-:W-:Y:S02]  /*176b0*/  SEL R0, RZ, 0x1, P0 ;  /* 0x00000001ff007807 */ /* 0x000fe40000000000 */
[----:B------:R-:W-:Y:S02]  /*176c0*/  MOV R2, 0x176e0 ;  /* 0x000176e000027802 */ /* 0x000fe40000000f00 */
[----:B--2---:R-:W-:Y:S05]  /*176d0*/  CALL.REL.NOINC `($__internal_37_$__cuda_sm70_votesync_ballot) ;  /* 0x00002ee000007944 */ /* 0x004fea0003c00000 */
[----:B------:R-:W-:Y:S01]  /*176e0*/  MOV R6, R0 ;  /* 0x0000000000067202 */ /* 0x000fe20000000f00 */
[----:B------:R-:W-:Y:S05]  /*176f0*/  BRA `(.L_x_2189) ;  /* 0xfffe8ed000007947 */ /* 0x000fea000383ffff */
.L_x_2015:
[----:B------:R-:W-:Y:S01]  /*17700*/  IMAD.MOV.U32 R31, RZ, RZ, R9 ;  /* 0x000000ffff1f7224 */ /* 0x000fe200078e0009 */
[----:B------:R-:W-:Y:S01]  /*17710*/  MOV R2, R0 ;  /* 0x0000000000027202 */ /* 0x000fe20000000f00 */
[----:B------:R-:W-:Y:S01]  /*17720*/  IMAD.MOV.U32 R30, RZ, RZ, 0x1f ;  /* 0x0000001fff1e7424 */ /* 0x000fe200078e00ff */
[----:B------:R-:W-:Y:S02]  /*17730*/  MOV R3, 0x17750 ;  /* 0x0001775000037802 */ /* 0x000fe40000000f00 */
[----:B------:R-:W-:Y:S05]  /*17740*/  CALL.REL.NOINC `($__internal_35_$__cuda_sm70_shflsync_idx_p) ;  /* 0x00002da000007944 */ /* 0x000fea0003c00000 */
[----:B------:R-:W-:Y:S01]  /*17750*/  IMAD.MOV.U32 R12, RZ, RZ, R30 ;  /* 0x000000ffff0c7224 */ /* 0x000fe200078e001e */
[----:B------:R-:W-:Y:S01]  /*17760*/  MOV R31, R8 ;  /* 0x00000008001f7202 */ /* 0x000fe20000000f00 */
[----:B------:R-:W-:Y:S01]  /*17770*/  IMAD.MOV.U32 R5, RZ, RZ, RZ ;  /* 0x000000ffff057224 */ /* 0x000fe200078e00ff */
[----:B------:R-:W-:Y:S01]  /*17780*/  MOV R2, R0 ;  /* 0x0000000000027202 */ /* 0x000fe20000000f00 */
[----:B------:R-:W-:Y:S01]  /*17790*/  IMAD.MOV.U32 R30, RZ, RZ, 0x1f ;  /* 0x0000001fff1e7424 */ /* 0x000fe200078e00ff */
[----:B------:R-:W-:-:S02]  /*177a0*/  MOV R3, 0x177c0 ;  /* 0x000177c000037802 */ /* 0x000fc40000000f00 */
[----:B------:R-:W-:Y:S05]  /*177b0*/  CALL.REL.NOINC `($__internal_35_$__cuda_sm70_shflsync_idx_p) ;  /* 0x00002d3000007944 */ /* 0x000fea0003c00000 */
[----:B------:R-:W-:Y:S01]  /*177c0*/  MOV R9, R30 ;  /* 0x0000001e00097202 */ /* 0x000fe20000000f00 */
[----:B------:R-:W-:Y:S05]  /*177d0*/  BRA `(.L_x_2190) ;  /* 0xfffe8e5000007947 */ /* 0x000fea000383ffff */
.L_x_2018:
[----:B------:R-:W-:Y:S01]  /*177e0*/  IMAD.MOV.U32 R31, RZ, RZ, R4 ;  /* 0x000000ffff1f7224 */ /* 0x000fe200078e0004 */
[----:B------:R-:W-:Y:S01]  /*177f0*/  MOV R2, R0 ;  /* 0x0000000000027202 */ /* 0x000fe20000000f00 */
[----:B------:R-:W-:Y:S01]  /*17800*/  IMAD.MOV.U32 R30, RZ, RZ, 0x1f ;  /* 0x0000001fff1e7424 */ /* 0x000fe200078e00ff */
[----:B------:R-:W-:-:S02]  /*17810*/  MOV R3, 0x17830 ;  /* 0x0001783000037802 */ /* 0x000fc40000000f00 */
[----:B--23--:R-:W-:Y:S05]  /*17820*/  CALL.REL.NOINC `($__internal_35_$__cuda_sm70_shflsync_idx_p) ;  /* 0x00002cc000007944 */ /* 0x00cfea0003c00000 */
[----:B------:R-:W-:Y:S01]  /*17830*/  MOV R5, R30 ;  /* 0x0000001e00057202 */ /* 0x000fe20000000f00 */
[----:B------:R-:W-:Y:S05]  /*17840*/  BRA `(.L_x_2017) ;  /* 0xfffe8e4000007947 */ /* 0x000fea000383ffff */
.L_x_2037:
[----:B------:R-:W-:Y:S01]  /*17850*/  IMAD.MOV.U32 R31, RZ, RZ, R9 ;  /* 0x000000ffff1f7224 */ /* 0x000fe200078e0009 */
[----:B------:R-:W-:Y:S01]  /*17860*/  MOV R2, RZ ;  /* 0x000000ff00027202 */ /* 0x000fe20000000f00 */
[----:B------:R-:W-:Y:S01]  /*17870*/  IMAD.MOV.U32 R30, RZ, RZ, 0x181f ;  /* 0x0000181fff1e7424 */ /* 0x000fe200078e00ff */
[----:B------:R-:W-:-:S02]  /*17880*/  MOV R3, 0x178a0 ;  /* 0x000178a000037802 */ /* 0x000fc40000000f00 */
[----:B-----5:R-:W-:Y:S05]  /*17890*/  CALL.REL.NOINC `($__internal_35_$__cuda_sm70_shflsync_idx_p) ;  /* 0x00002c5000007944 */ /* 0x020fea0003c00000 */
[----:B------:R-:W-:Y:S01]  /*178a0*/  MOV R8, R30 ;  /* 0x0000001e00087202 */ /* 0x000fe20000000f00 */
[----:B------:R-:W-:Y:S05]  /*178b0*/  BRA `(.L_x_2191) ;  /* 0xfffeb12000007947 */ /* 0x000fea000383ffff */
.L_x_2038:
[----:B------:R-:W-:Y:S01]  /*178c0*/  IMAD.MOV.U32 R31, RZ, RZ, R12 ;  /* 0x000000ffff1f7224 */ /* 0x000fe200078e000c */
[----:B------:R-:W-:Y:S01]  /*178d0*/  MOV R2, RZ ;  /* 0x000000ff00027202 */ /* 0x000fe20000000f00 */
[----:B------:R-:W-:Y:S01]  /*178e0*/  IMAD.MOV.U32 R30, RZ, RZ, 0x181f ;  /* 0x0000181fff1e7424 */ /* 0x000fe200078e00ff */
[----:B------:R-:W-:-:S02]  /*178f0*/  MOV R3, 0x17910 ;  /* 0x0001791000037802 */ /* 0x000fc40000000f00 */
[----:B-12--5:R-:W-:Y:S05]  /*17900*/  CALL.REL.NOINC `($__internal_35_$__cuda_sm70_shflsync_idx_p) ;  /* 0x00002be000007944 */ /* 0x026fea0003c00000 */
[----:B------:R-:W-:Y:S01]  /*17910*/  MOV R0, R30 ;  /* 0x0000001e00007202 */ /* 0x000fe20000000f00 */
[----:B------:R-:W-:Y:S05]  /*17920*/  BRA `(.L_x_2192) ;  /* 0xfffeb0d000007947 */ /* 0x000fea000383ffff */
.L_x_2041:
[----:B------:R-:W-:Y:S01]  /*17930*/  IMAD.MOV.U32 R31, RZ, RZ, R9 ;  /* 0x000000ffff1f7224 */ /* 0x000fe200078e0009 */
[----:B--2---:R-:W-:Y:S01]  /*17940*/  MOV R2, 0x1 ;  /* 0x0000000100027802 */ /* 0x004fe20000000f00 */
[----:B------:R-:W-:Y:S01]  /*17950*/  IMAD.MOV.U32 R30, RZ, RZ, 0x181f ;  /* 0x0000181fff1e7424 */ /* 0x000fe200078e00ff */
[----:B------:R-:W-:-:S02]  /*17960*/  MOV R3, 0x17980 ;  /* 0x0001798000037802 */ /* 0x000fc40000000f00 */
[----:B-1-345:R-:W-:Y:S05]  /*17970*/  CALL.REL.NOINC `($__internal_35_$__cuda_sm70_shflsync_idx_p) ;  /* 0x00002b7000007944 */ /* 0x03afea0003c00000 */
[----:B------:R-:W-:Y:S01]  /*17980*/  IMAD.MOV.U32 R8, RZ, RZ, R30 ;  /* 0x000000ffff087224 */ /* 0x000fe200078e001e */
[----:B------:R-:W-:Y:S01]  /*17990*/  MOV R2, 0x1 ;  /* 0x0000000100027802 */ /* 0x000fe20000000f00 */
[----:B------:R-:W-:Y:S01]  /*179a0*/  IMAD.MOV.U32 R31, RZ, RZ, R12 ;  /* 0x000000ffff1f7224 */ /* 0x000fe200078e000c */
[----:B------:R-:W-:-:S02]  /*179b0*/  MOV R30, 0x181f ;  /* 0x0000181f001e7802 */ /* 0x000fc40000000f00 */
[----:B------:R-:W-:Y:S02]  /*179c0*/  MOV R3, 0x179e0 ;  /* 0x000179e000037802 */ /* 0x000fe40000000f00 */
[----:B------:R-:W-:Y:S05]  /*179d0*/  CALL.REL.NOINC `($__internal_35_$__cuda_sm70_shflsync_idx_p) ;  /* 0x00002b1000007944 */ /* 0x000fea0003c00000 */
[----:B------:R-:W-:Y:S01]  /*179e0*/  MOV R0, R30 ;  /* 0x0000001e00007202 */ /* 0x000fe20000000f00 */
[----:B------:R-:W-:Y:S05]  /*179f0*/  BRA `(.L_x_2193) ;  /* 0xfffeb18000007947 */ /* 0x000fea000383ffff */
.L_x_2044:
[----:B------:R-:W-:Y:S01]  /*17a00*/  IMAD.MOV.U32 R31, RZ, RZ, R9 ;  /* 0x000000ffff1f7224 */ /* 0x000fe200078e0009 */
[----:B-1----:R-:W-:Y:S01]  /*17a10*/  MOV R2, 0x2 ;  /* 0x0000000200027802 */ /* 0x002fe20000000f00 */
[----:B------:R-:W-:Y:S01]  /*17a20*/  IMAD.MOV.U32 R30, RZ, RZ, 0x181f ;  /* 0x0000181fff1e7424 */ /* 0x000fe200078e00ff */
[----:B------:R-:W-:Y:S02]  /*17a30*/  MOV R3, 0x17a50 ;  /* 0x00017a5000037802 */ /* 0x000fe40000000f00 */
[----:B--2345:R-:W-:Y:S05]  /*17a40*/  CALL.REL.NOINC `($__internal_35_$__cuda_sm70_shflsync_idx_p) ;  /* 0x00002aa000007944 */ /* 0x03cfea0003c00000 */
[----:B------:R-:W-:Y:S01]  /*17a50*/  MOV R8, R30 ;  /* 0x0000001e00087202 */ /* 0x000fe20000000f00 */
[----:B------:R-:W-:Y:S05]  /*17a60*/  BRA `(.L_x_2194) ;  /* 0xfffeb27000007947 */ /* 0x000fea000383ffff */
.L_x_2045:
[----:B------:R-:W-:Y:S01]  /*17a70*/  IMAD.MOV.U32 R31, RZ, RZ, R12 ;  /* 0x000000ffff1f7224 */ /* 0x000fe200078e000c */
[----:B------:R-:W-:Y:S01]  /*17a80*/  MOV R2, 0x2 ;  /* 0x0000000200027802 */ /* 0x000fe20000000f00 */
[----:B------:R-:W-:Y:S01]  /*17a90*/  IMAD.MOV.U32 R30, RZ, RZ, 0x181f ;  /* 0x0000181fff1e7424 */ /* 0x000fe200078e00ff */
[----:B------:R-:W-:Y:S02]  /*17aa0*/  MOV R3, 0x17ac0 ;  /* 0x00017ac000037802 */ /* 0x000fe40000000f00 */
[----:B-12345:R-:W-:Y:S05]  /*17ab0*/  CALL.REL.NOINC `($__internal_35_$__cuda_sm70_shflsync_idx_p) ;  /* 0x00002a3000007944 */ /* 0x03efea0003c00000 */
[----:B------:R-:W-:Y:S01]  /*17ac0*/  MOV R0, R30 ;  /* 0x0000001e00007202 */ /* 0x000fe20000000f00 */
[----:B------:R-:W-:Y:S05]  /*17ad0*/  BRA `(.L_x_2195) ;  /* 0xfffeb22000007947 */ /* 0x000fea000383ffff */
.L_x_2048:
[----:B------:R-:W-:Y:S01]  /*17ae0*/  IMAD.MOV.U32 R31, RZ, RZ, R9 ;  /* 0x000000ffff1f7224 */ /* 0x000fe200078e0009 */
[----:B-1----:R-:W-:Y:S01]  /*17af0*/  MOV R2, 0x3 ;  /* 0x0000000300027802 */ /* 0x002fe20000000f00 */
[----:B------:R-:W-:Y:S01]  /*17b00*/  IMAD.MOV.U32 R30, RZ, RZ, 0x181f ;  /* 0x0000181fff1e7424 */ /* 0x000fe200078e00ff */
[----:B------:R-:W-:-:S02]  /*17b10*/  MOV R3, 0x17b30 ;  /* 0x00017b3000037802 */ /* 0x000fc40000000f00 */
[----:B--2345:R-:W-:Y:S05]  /*17b20*/  CALL.REL.NOINC `($__internal_35_$__cuda_sm70_shflsync_idx_p) ;  /* 0x000029c000007944 */ /* 0x03cfea0003c00000 */
        /* <DEDUP_REMOVED lines=8> */
.L_x_2051:
[----:B------:R-:W-:Y:S01]  /*17bb0*/  IMAD.MOV.U32 R31, RZ, RZ, R9 ;  /* 0x000000ffff1f7224 */ /* 0x000fe200078e0009 */
[----:B------:R-:W-:Y:S01]  /*17bc0*/  MOV R2, RZ ;  /* 0x000000ff00027202 */ /* 0x000fe20000000f00 */
[----:B------:R-:W-:Y:S01]  /*17bd0*/  IMAD.MOV.U32 R30, RZ, RZ, 0x181f ;  /* 0x0000181fff1e7424 */ /* 0x000fe200078e00ff */
[----:B------:R-:W-:Y:S02]  /*17be0*/  MOV R3, 0x17c00 ;  /* 0x00017c0000037802 */ /* 0x000fe40000000f00 */
[----:B------:R-:W-:Y:S05]  /*17bf0*/  CALL.REL.NOINC `($__internal_35_$__cuda_sm70_shflsync_idx_p) ;  /* 0x000028f000007944 */ /* 0x000fea0003c00000 */
[----:B------:R-:W-:Y:S01]  /*17c00*/  MOV R8, R30 ;  /* 0x0000001e00087202 */ /* 0x000fe20000000f00 */
[----:B------:R-:W-:Y:S05]  /*17c10*/  BRA `(.L_x_2197) ;  /* 0xfffebd8000007947 */ /* 0x000fea000383ffff */
.L_x_2052:
[----:B------:R-:W-:Y:S01]  /*17c20*/  IMAD.MOV.U32 R31, RZ, RZ, R11 ;  /* 0x000000ffff1f7224 */ /* 0x000fe200078e000b */
[----:B------:R-:W-:Y:S01]  /*17c30*/  MOV R2, RZ ;  /* 0x000000ff00027202 */ /* 0x000fe20000000f00 */
[----:B------:R-:W-:Y:S01]  /*17c40*/  IMAD.MOV.U32 R30, RZ, RZ, 0x181f ;  /* 0x0000181fff1e7424 */ /* 0x000fe200078e00ff */
[----:B------:R-:W-:Y:S02]  /*17c50*/  MOV R3, 0x17c70 ;  /* 0x00017c7000037802 */ /* 0x000fe40000000f00 */
[----:B-12---:R-:W-:Y:S05]  /*17c60*/  CALL.REL.NOINC `($__internal_35_$__cuda_sm70_shflsync_idx_p) ;  /* 0x0000288000007944 */ /* 0x006fea0003c00000 */
[----:B------:R-:W-:Y:S01]  /*17c70*/  IADD3 R4, P1, R30, R17, RZ ;  /* 0x000000111e047210 */ /* 0x000fe20007f3e0ff */
[----:B------:R-:W-:Y:S01]  /*17c80*/  IMAD.MOV.U32 R31, RZ, RZ, R9 ;  /* 0x000000ffff1f7224 */ /* 0x000fe200078e0009 */
[----:B------:R-:W-:-:S03]  /*17c90*/  ISETP.GE.AND P0, PT, R177, c[0x0][0x1d4], PT ;  /* 0x00007500b1007a0c */ /* 0x000fc60003f06270 */
[----:B------:R-:W-:Y:S01]  /*17ca0*/  IMAD.X R5, R8, 0x1, R13, P1 ;  /* 0x0000000108057824 */ /* 0x000fe200008e060d */
[----:B------:R-:W-:Y:S02]  /*17cb0*/  IADD3 R6, P1, R30, R18, RZ ;  /* 0x000000121e067210 */ /* 0x000fe40007f3e0ff */
[----:B------:R-:W-:-:S03]  /*17cc0*/  SEL R12, RZ, 0x10, P0 ;  /* 0x00000010ff0c7807 */ /* 0x000fc60000000000 */
[----:B------:R-:W-:Y:S01]  /*17cd0*/  IMAD.X R7, R8, 0x1, R15, P1 ;  /* 0x0000000108077824 */ /* 0x000fe200008e060f */
[----:B------:R-:W-:Y:S01]  /*17ce0*/  IADD3 R2, P1, R30, R19, RZ ;  /* 0x000000131e027210 */ /* 0x000fe20007f3e0ff */
[----:B------:R-:W-:Y:S02]  /*17cf0*/  IMAD.MOV.U32 R30, RZ, RZ, 0x181f ;  /* 0x0000181fff1e7424 */ /* 0x000fe400078e00ff */
[----:B------:R-:W-:Y:S01]  /*17d00*/  @!PT LDS RZ, [RZ] ;  /* 0x00000000fffff984 */ /* 0x000fe20000000800 */
[----:B------:R-:W-:Y:S01]  /*17d10*/  @!PT LDS RZ, [RZ] ;  /* 0x00000000fffff984 */ /* 0x000fe20000000800 */
[----:B------:R-:W-:Y:S01]  /*17d20*/  @!PT LDS RZ, [RZ] ;  /* 0x00000000fffff984 */ /* 0x000fe20000000800 */
[----:B------:R1:W-:Y:S01]  /*17d30*/  LDGSTS.E.BYPASS.LTC128B.128 [R204+0x12100], [R4.64], !P0 ;  /* 0x1210000004cc7fae */ /* 0x0003e2000c101d46 */
[----:B------:R-:W-:Y:S01]  /*17d40*/  ISETP.GE.AND P0, PT, R185, c[0x0][0x1d4], PT ;  /* 0x00007500b9007a0c */ /* 0x000fe20003f06270 */
[----:B------:R-:W-:Y:S01]  /*17d50*/  IMAD.X R3, R8, 0x1, R14, P1 ;  /* 0x0000000108037824 */ /* 0x000fe200008e060e */
[----:B------:R-:W-:Y:S02]  /*17d60*/  ISETP.GE.AND P1, PT, R186, c[0x0][0x1d4], PT ;  /* 0x00007500ba007a0c */ /* 0x000fe40003f26270 */
[----:B------:R-:W-:Y:S02]  /*17d70*/  SEL R9, RZ, 0x10, P0 ;  /* 0x00000010ff097807 */ /* 0x000fe40000000000 */
[----:B------:R-:W-:-:S09]  /*17d80*/  SEL R10, RZ, 0x10, P1 ;  /* 0x00000010ff0a7807 */ /* 0x000fd20000800000 */
[----:B------:R1:W-:Y:S04]  /*17d90*/  LDGSTS.E.BYPASS.LTC128B.128 [R204+0x14100], [R6.64], !P1 ;  /* 0x1410000006cc7fae */ /* 0x0003e8000c901d46 */
[----:B------:R2:W-:Y:S02]  /*17da0*/  LDGSTS.E.BYPASS.LTC128B.128 [R204+0x16100], [R2.64], !P0 ;  /* 0x1610000002cc7fae */ /* 0x0005e4000c101d46 */
[----:B--2---:R-:W-:Y:S01]  /*17db0*/  IMAD.MOV.U32 R2, RZ, RZ, 0x1 ;  /* 0x00000001ff027424 */ /* 0x004fe200078e00ff */
[----:B------:R-:W-:Y:S02]  /*17dc0*/  MOV R3, 0x17de0 ;  /* 0x00017de000037802 */ /* 0x000fe40000000f00 */
[----:B-1----:R-:W-:Y:S05]  /*17dd0*/  CALL.REL.NOINC `($__internal_35_$__cuda_sm70_shflsync_idx_p) ;  /* 0x0000271000007944 */ /* 0x002fea0003c00000 */
        /* <DEDUP_REMOVED lines=8> */
.L_x_2055:
[----:B------:R-:W-:Y:S01]  /*17e60*/  IMAD.MOV.U32 R31, RZ, RZ, R13 ;  /* 0x000000ffff1f7224 */ /* 0x000fe200078e000d */
[----:B------:R-:W-:Y:S01]  /*17e70*/  MOV R2, RZ ;  /* 0x000000ff00027202 */ /* 0x000fe20000000f00 */
[----:B------:R-:W-:Y:S01]  /*17e80*/  IMAD.MOV.U32 R30, RZ, RZ, 0x181f ;  /* 0x0000181fff1e7424 */ /* 0x000fe200078e00ff */
[----:B------:R-:W-:Y:S02]  /*17e90*/  MOV R3, 0x17eb0 ;  /* 0x00017eb000037802 */ /* 0x000fe40000000f00 */
[----:B-1234-:R-:W-:Y:S05]  /*17ea0*/  CALL.REL.NOINC `($__internal_35_$__cuda_sm70_shflsync_idx_p) ;  /* 0x0000264000007944 */ /* 0x01efea0003c00000 */
[----:B------:R-:W-:Y:S01]  /*17eb0*/  MOV R12, R30 ;  /* 0x0000001e000c7202 */ /* 0x000fe20000000f00 */
[----:B------:R-:W-:Y:S05]  /*17ec0*/  BRA `(.L_x_2199) ;  /* 0xfffec05000007947 */ /* 0x000fea000383ffff */
.L_x_2056:
[----:B------:R-:W-:Y:S01]  /*17ed0*/  IMAD.MOV.U32 R31, RZ, RZ, R19 ;  /* 0x000000ffff1f7224 */ /* 0x000fe200078e0013 */
[----:B------:R-:W-:Y:S01]  /*17ee0*/  MOV R2, RZ ;  /* 0x000000ff00027202 */ /* 0x000fe20000000f00 */
[----:B------:R-:W-:Y:S01]  /*17ef0*/  IMAD.MOV.U32 R30, RZ, RZ, 0x181f ;  /* 0x0000181fff1e7424 */ /* 0x000fe200078e00ff */
[----:B------:R-:W-:Y:S02]  /*17f00*/  MOV R3, 0x17f20 ;  /* 0x00017f2000037802 */ /* 0x000fe40000000f00 */
[----:B-1234-:R-:W-:Y:S05]  /*17f10*/  CALL.REL.NOINC `($__internal_35_$__cuda_sm70_shflsync_idx_p) ;  /* 0x000025d000007944 */ /* 0x01efea0003c00000 */
        /* <DEDUP_REMOVED lines=31> */
.L_x_2067:
[----:B------:R-:W-:Y:S01]  /*18110*/  IMAD.MOV.U32 R31, RZ, RZ, R5 ;  /* 0x000000ffff1f7224 */ /* 0x000fe200078e0005 */
[----:B------:R-:W-:Y:S01]  /*18120*/  MOV R2, RZ ;  /* 0x000000ff00027202 */ /* 0x000fe20000000f00 */
[----:B------:R-:W-:Y:S01]  /*18130*/  IMAD.MOV.U32 R30, RZ, RZ, 0x181f ;  /* 0x0000181fff1e7424 */ /* 0x000fe200078e00ff */
[----:B------:R-:W-:Y:S02]  /*18140*/  MOV R3, 0x18160 ;  /* 0x0001816000037802 */ /* 0x000fe40000000f00 */
[----:B------:R-:W-:Y:S05]  /*18150*/  CALL.REL.NOINC `($__internal_35_$__cuda_sm70_shflsync_idx_p) ;  /* 0x0000239000007944 */ /* 0x000fea0003c00000 */
[----:B------:R-:W-:Y:S01]  /*18160*/  MOV R4, R30 ;  /* 0x0000001e00047202 */ /* 0x000fe20000000f00 */
[----:B------:R-:W-:Y:S05]  /*18170*/  BRA `(.L_x_2201) ;  /* 0xfffeee1000007947 */ /* 0x000fea000383ffff */
.L_x_2068:
[----:B------:R-:W-:Y:S01]  /*18180*/  IMAD.MOV.U32 R31, RZ, RZ, R12 ;  /* 0x000000ffff1f7224 */ /* 0x000fe200078e000c */
[----:B------:R-:W-:Y:S01]  /*18190*/  MOV R2, RZ ;  /* 0x000000ff00027202 */ /* 0x000fe20000000f00 */
[----:B------:R-:W-:Y:S01]  /*181a0*/  IMAD.MOV.U32 R30, RZ, RZ, 0x181f ;  /* 0x0000181fff1e7424 */ /* 0x000fe200078e00ff */
[----:B------:R-:W-:Y:S02]  /*181b0*/  MOV R3, 0x181d0 ;  /* 0x000181d000037802 */ /* 0x000fe40000000f00 */
[----:B-12---:R-:W-:Y:S05]  /*181c0*/  CALL.REL.NOINC `($__internal_35_$__cuda_sm70_shflsync_idx_p) ;  /* 0x0000232000007944 */ /* 0x006fea0003c00000 */
[----:B------:R-:W-:Y:S01]  /*181d0*/  IADD3 R6, P0, R30, R17, RZ ;  /* 0x000000111e067210 */ /* 0x000fe20007f1e0ff */
[----:B------:R-:W-:Y:S01]  /*181e0*/  IMAD.MOV.U32 R31, RZ, RZ, R5 ;  /* 0x000000ffff1f7224 */ /* 0x000fe200078e0005 */
[----:B------:R-:W-:-:S02]  /*181f0*/  ISETP.GE.AND P4, PT, R177, c[0x0][0x1d4], PT ;  /* 0x00007500b1007a0c */ /* 0x000fc40003f86270 */
[----:B------:R-:W-:Y:S01]  /*18200*/  ISETP.GE.AND P3, PT, R186, c[0x0][0x1d4], PT ;  /* 0x00007500ba007a0c */ /* 0x000fe20003f66270 */
[----:B------:R-:W-:Y:S01]  /*18210*/  IMAD.X R7, R4, 0x1, R14, P0 ;  /* 0x0000000104077824 */ /* 0x000fe200000e060e */
[----:B------:R-:W-:Y:S02]  /*18220*/  IADD3 R2, P0, R30, R16, RZ ;  /* 0x000000101e027210 */ /* 0x000fe40007f1e0ff */
[----:B------:R-:W-:Y:S02]  /*18230*/  SEL R11, RZ, 0x10, P4 ;  /* 0x00000010ff0b7807 */ /* 0x000fe40002000000 */
[----:B------:R-:W-:Y:S01]  /*18240*/  SEL R10, RZ, 0x10, P3 ;  /* 0x00000010ff0a7807 */ /* 0x000fe20001800000 */
[----:B------:R-:W-:-:S04]  /*18250*/  IMAD.X R3, R4, 0x1, R13, P0 ;  /* 0x0000000104037824 */ /* 0x000fc800000e060d */
[----:B------:R-:W-:Y:S01]  /*18260*/  @!PT LDS RZ, [RZ] ;  /* 0x00000000fffff984 */ /* 0x000fe20000000800 */
[----:B------:R-:W-:Y:S01]  /*18270*/  @!PT LDS RZ, [RZ] ;  /* 0x00000000fffff984 */ /* 0x000fe20000000800 */
[----:B------:R-:W-:Y:S01]  /*18280*/  @!PT LDS RZ, [RZ] ;  /* 0x00000000fffff984 */ /* 0x000fe20000000800 */
[----:B------:R1:W-:Y:S04]  /*18290*/  LDGSTS.E.BYPASS.LTC128B.128 [R204+0xc100], [R6.64], !P4 ;  /* 0x0c10000006cc7fae */ /* 0x0003e8000e101d46 */
[----:B------:R2:W-:Y:S02]  /*182a0*/  LDGSTS.E.BYPASS.LTC128B.128 [R204+0xe100], [R2.64], !P3 ;  /* 0x0e10000002cc7fae */ /* 0x0005e4000d901d46 */
[----:B--2---:R-:W-:Y:S01]  /*182b0*/  IADD3 R2, P0, R30, R18, RZ ;  /* 0x000000121e027210 */ /* 0x004fe20007f1e0ff */
[----:B------:R-:W-:-:S04]  /*182c0*/  IMAD.MOV.U32 R30, RZ, RZ, 0x181f ;  /* 0x0000181fff1e7424 */ /* 0x000fc800078e00ff */
[----:B------:R-:W-:Y:S01]  /*182d0*/  IMAD.X R3, R4, 0x1, R15, P0 ;  /* 0x0000000104037824 */ /* 0x000fe200000e060f */
[----:B------:R-:W-:-:S04]  /*182e0*/  ISETP.GE.AND P0, PT, R185, c[0x0][0x1d4], PT ;  /* 0x00007500b9007a0c */ /* 0x000fc80003f06270 */
[----:B------:R-:W-:-:S09]  /*182f0*/  SEL R5, RZ, 0x10, P0 ;  /* 0x00000010ff057807 */ /* 0x000fd20000000000 */
[----:B------:R2:W-:Y:S02]  /*18300*/  LDGSTS.E.BYPASS.LTC128B.128 [R204+0x10100], [R2.64], !P0 ;  /* 0x1010000002cc7fae */ /* 0x0005e4000c101d46 */
[----:B--2---:R-:W-:Y:S01]  /*18310*/  IMAD.MOV.U32 R2, RZ, RZ, 0x1 ;  /* 0x00000001ff027424 */ /* 0x004fe200078e00ff */
[----:B------:R-:W-:Y:S02]  /*18320*/  MOV R3, 0x18340 ;  /* 0x0001834000037802 */ /* 0x000fe40000000f00 */
[----:B-1----:R-:W-:Y:S05]  /*18330*/  CALL.REL.NOINC `($__internal_35_$__cuda_sm70_shflsync_idx_p) ;  /* 0x000021b000007944 */ /* 0x002fea0003c00000 */
[----:B------:R-:W-:Y:S01]  /*18340*/  IMAD.MOV.U32 R4, RZ, RZ, R30 ;  /* 0x000000ffff047224 */ /* 0x000fe200078e001e */
[----:B------:R-:W-:Y:S01]  /*18350*/  MOV R2, 0x1 ;  /* 0x0000000100027802 */ /* 0x000fe20000000f00 */
[----:B------:R-:W-:Y:S01]  /*18360*/  IMAD.MOV.U32 R31, RZ, RZ, R12 ;  /* 0x000000ffff1f7224 */ /* 0x000fe200078e000c */
[----:B------:R-:W-:Y:S02]  /*18370*/  MOV R30, 0x181f ;  /* 0x0000181f001e7802 */ /* 0x000fe40000000f00 */
[----:B------:R-:W-:Y:S02]  /*18380*/  MOV R3, 0x183a0 ;  /* 0x000183a000037802 */ /* 0x000fe40000000f00 */
[----:B------:R-:W-:Y:S05]  /*18390*/  CALL.REL.NOINC `($__internal_35_$__cuda_sm70_shflsync_idx_p) ;  /* 0x0000215000007944 */ /* 0x000fea0003c00000 */
[----:B------:R-:W-:Y:S01]  /*183a0*/  MOV R0, R30 ;  /* 0x0000001e00007202 */ /* 0x000fe20000000f00 */
[----:B------:R-:W-:Y:S05]  /*183b0*/  BRA `(.L_x_2202) ;  /* 0xfffeed0000007947 */ /* 0x000fea000383ffff */
.L_x_2076:
[----:B------:R-:W-:Y:S01]  /*183c0*/  MOV R2, RZ ;  /* 0x000000ff00027202 */ /* 0x000fe20000000f00 */
[----:B------:R-:W-:Y:S01]  /*183d0*/  IMAD.MOV.U32 R31, RZ, RZ, R12 ;  /* 0x000000ffff1f7224 */ /* 0x000fe200078e000c */
[----:B------:R-:W-:Y:S01]  /*183e0*/  MOV R3, 0x18410 ;  /* 0x0001841000037802 */ /* 0x000fe20000000f00 */
[----:B------:R-:W-:Y:S02]  /*183f0*/  IMAD.MOV.U32 R30, RZ, RZ, 0x181f ;  /* 0x0000181fff1e7424 */ /* 0x000fe400078e00ff */
[----:B-1234-:R-:W-:Y:S05]  /*18400*/  CALL.REL.NOINC `($__internal_35_$__cuda_sm70_shflsync_idx_p) ;  /* 0x000020e000007944 */ /* 0x01efea0003c00000 */
[----:B------:R-:W-:Y:S01]  /*18410*/  MOV R5, R30 ;  /* 0x0000001e00057202 */ /* 0x000fe20000000f00 */
[----:B------:R-:W-:-:S05]  /*18420*/  BRA `(.L_x_2203) ;  /* 0xfffef3c000007947 */ /* 0x000fca000383ffff */
.L_x_2077:
[----:B------:R-:W-:Y:S01]  /*18430*/  MOV R2, RZ ;  /* 0x000000ff00027202 */ /* 0x000fe20000000f00 */
[----:B------:R-:W-:Y:S01]  /*18440*/  IMAD.MOV.U32 R31, RZ, RZ, R13 ;  /* 0x000000ffff1f7224 */ /* 0x000fe200078e000d */
[----:B------:R-:W-:Y:S01]  /*18450*/  MOV R3, 0x18480 ;  /* 0x0001848000037802 */ /* 0x000fe20000000f00 */
[----:B------:R-:W-:Y:S02]  /*18460*/  IMAD.MOV.U32 R30, RZ, RZ, 0x181f ;  /* 0x0000181fff1e7424 */ /* 0x000fe400078e00ff */
[----:B-1234-:R-:W-:Y:S05]  /*18470*/  CALL.REL.NOINC `($__internal_35_$__cuda_sm70_shflsync_idx_p) ;  /* 0x0000207000007944 */ /* 0x01efea0003c00000 */
[----:B------:R-:W-:Y:S01]  /*18480*/  ISETP.GE.AND P4, PT, R177, c[0x0][0x1d4], PT ;  /* 0x00007500b1007a0c */ /* 0x000fe20003f86270 */
[----:B------:R-:W-:Y:S01]  /*18490*/  IMAD R4, R178, 0x6000, R206 ;  /* 0x00006000b2047824 */ /* 0x000fe200078e02ce */
[----:B------:R-:W-:Y:S01]  /*184a0*/  IADD3 R2, P0, R30, R28, RZ ;  /* 0x0000001c1e027210 */ /* 0x000fe20007f1e0ff */
[----:B------:R-:W-:Y:S01]  /*184b0*/  IMAD.MOV.U32 R31, RZ, RZ, R12 ;  /* 0x000000ffff1f7224 */ /* 0x000fe200078e000c */
[----:B------:R-:W-:Y:S02]  /*184c0*/  ISETP.GE.AND P3, PT, R186, c[0x0][0x1d4], PT ;  /* 0x00007500ba007a0c */ /* 0x000fe40003f66270 */
[----:B------:R-:W-:Y:S01]  /*184d0*/  SEL R7, RZ, 0x10, P4 ;  /* 0x00000010ff077807 */ /* 0x000fe20002000000 */
[C---:B------:R-:W-:Y:S01]  /*184e0*/  IMAD.X R3, R5.reuse, 0x1, R20, P0 ;  /* 0x0000000105037824 */ /* 0x040fe200000e0614 */
[----:B------:R-:W-:Y:S05]  /*184f0*/  SEL R15, RZ, 0x10, P3 ;  /* 0x00000010ff0f7807 */ /* 0x000fea0001800000 */
[----:B------:R-:W-:Y:S01]  /*18500*/  @!PT LDS RZ, [RZ] ;  /* 0x00000000fffff984 */ /* 0x000fe20000000800 */
[----:B------:R-:W-:Y:S01]  /*18510*/  @!PT LDS RZ, [RZ] ;  /* 0x00000000fffff984 */ /* 0x000fe20000000800 */
[----:B------:R-:W-:Y:S01]  /*18520*/  @!PT LDS RZ, [RZ] ;  /* 0x00000000fffff984 */ /* 0x000fe20000000800 */
[----:B------:R1:W-:Y:S02]  /*18530*/  LDGSTS.E.BYPASS.LTC128B.128 [R4], [R2.64], !P4 ;  /* 0x0000000002047fae */ /* 0x0003e4000e101d46 */
[C---:B-1----:R-:W-:Y:S05]  /*18540*/  IADD3 R2, P0, R30.reuse, R23, RZ ;  /* 0x000000171e027210 */ /* 0x042fea0007f1e0ff */
[C---:B------:R-:W-:Y:S05]  /*18550*/  IMAD.X R3, R5.reuse, 0x1, R21, P0 ;  /* 0x0000000105037824 */ /* 0x040fea00000e0615 */
[----:B------:R1:W-:Y:S02]  /*18560*/  LDGSTS.E.BYPASS.LTC128B.128 [R4+0x2000], [R2.64], !P3 ;  /* 0x0200000002047fae */ /* 0x0003e4000d901d46 */
[----:B-1----:R-:W-:Y:S01]  /*18570*/  IADD3 R2, P0, R30, R29, RZ ;  /* 0x0000001d1e027210 */ /* 0x002fe20007f1e0ff */
[----:B------:R-:W-:Y:S04]  /*18580*/  IMAD.MOV.U32 R30, RZ, RZ, 0x181f ;  /* 0x0000181fff1e7424 */ /* 0x000fe800078e00ff */
[----:B------:R-:W-:Y:S01]  /*18590*/  IMAD.X R3, R5, 0x1, R22, P0 ;  /* 0x0000000105037824 */ /* 0x000fe200000e0616 */
[----:B------:R-:W-:Y:S04]  /*185a0*/  ISETP.GE.AND P0, PT, R185, c[0x0][0x1d4], PT ;  /* 0x00007500b9007a0c */ /* 0x000fe80003f06270 */
[----:B------:R-:W-:Y:S09]  /*185b0*/  SEL R14, RZ, 0x10, P0 ;  /* 0x00000010ff0e7807 */ /* 0x000ff20000000000 */
[----:B------:R1:W-:Y:S02]  /*185c0*/  LDGSTS.E.BYPASS.LTC128B.128 [R4+0x4000], [R2.64], !P0 ;  /* 0x0400000002047fae */ /* 0x0003e4000c101d46 */
[----:B-1----:R-:W-:Y:S01]  /*185d0*/  MOV R3, 0x18600 ;  /* 0x0001860000037802 */ /* 0x002fe20000000f00 */
[----:B------:R-:W-:Y:S02]  /*185e0*/  IMAD.MOV.U32 R2, RZ, RZ, 0x1 ;  /* 0x00000001ff027424 */ /* 0x000fe400078e00ff */
[----:B------:R-:W-:Y:S05]  /*185f0*/  CALL.REL.NOINC `($__internal_35_$__cuda_sm70_shflsync_idx_p) ;  /* 0x00001ef000007944 */ /* 0x000fea0003c00000 */
[----:B------:R-:W-:Y:S01]  /*18600*/  MOV R2, 0x1 ;  /* 0x0000000100027802 */ /* 0x000fe20000000f00 */
[----:B------:R-:W-:Y:S01]  /*18610*/  IMAD.MOV.U32 R5, RZ, RZ, R30 ;  /* 0x000000ffff057224 */ /* 0x000fe200078e001e */
[----:B------:R-:W-:Y:S01]  /*18620*/  MOV R30, 0x181f ;  /* 0x0000181f001e7802 */ /* 0x000fe20000000f00 */
[----:B------:R-:W-:Y:S01]  /*18630*/  IMAD.MOV.U32 R31, RZ, RZ, R13 ;  /* 0x000000ffff1f7224 */ /* 0x000fe200078e000d */
[----:B------:R-:W-:Y:S02]  /*18640*/  MOV R3, 0x18660 ;  /* 0x0001866000037802 */ /* 0x000fe40000000f00 */
[----:B------:R-:W-:Y:S05]  /*18650*/  CALL.REL.NOINC `($__internal_35_$__cuda_sm70_shflsync_idx_p) ;  /* 0x00001e9000007944 */ /* 0x000fea0003c00000 */
[----:B------:R-:W-:Y:S01]  /*18660*/  MOV R2, R30 ;  /* 0x0000001e00027202 */ /* 0x000fe20000000f00 */
[----:B------:R-:W-:-:S05]  /*18670*/  BRA `(.L_x_2204) ;  /* 0xfffef2d000007947 */ /* 0x000fca000383ffff */
.L_x_2088:
[----:B------:R-:W-:Y:S01]  /*18680*/  MOV R2, RZ ;  /* 0x000000ff00027202 */ /* 0x000fe20000000f00 */
[----:B------:R-:W-:Y:S01]  /*18690*/  IMAD.MOV.U32 R31, RZ, RZ, R5 ;  /* 0x000000ffff1f7224 */ /* 0x000fe200078e0005 */
[----:B------:R-:W-:Y:S01]  /*186a0*/  MOV R3, 0x186d0 ;  /* 0x000186d000037802 */ /* 0x000fe20000000f00 */
[----:B------:R-:W-:Y:S02]  /*186b0*/  IMAD.MOV.U32 R30, RZ, RZ, 0x181f ;  /* 0x0000181fff1e7424 */ /* 0x000fe400078e00ff */
[----:B------:R-:W-:Y:S05]  /*186c0*/  CALL.REL.NOINC `($__internal_35_$__cuda_sm70_shflsync_idx_p) ;  /* 0x00001e2000007944 */ /* 0x000fea0003c00000 */
[----:B------:R-:W-:Y:S01]  /*186d0*/  MOV R4, R30 ;  /* 0x0000001e00047202 */ /* 0x000fe20000000f00 */
[----:B------:R-:W-:-:S05]  /*186e0*/  BRA `(.L_x_2205) ;  /* 0xffff28b000007947 */ /* 0x000fca000383ffff */
.L_x_2089:
[----:B------:R-:W-:Y:S01]  /*186f0*/  MOV R2, RZ ;  /* 0x000000ff00027202 */ /* 0x000fe20000000f00 */
[----:B------:R-:W-:Y:S01]  /*18700*/  IMAD.MOV.U32 R31, RZ, RZ, R12 ;  /* 0x000000ffff1f7224 */ /* 0x000fe200078e000c */
[----:B------:R-:W-:Y:S01]  /*18710*/  MOV R3, 0x18740 ;  /* 0x0001874000037802 */ /* 0x000fe20000000f00 */
[----:B------:R-:W-:Y:S02]  /*18720*/  IMAD.MOV.U32 R30, RZ, RZ, 0x181f ;  /* 0x0000181fff1e7424 */ /* 0x000fe400078e00ff */
[----:B-12---:R-:W-:Y:S05]  /*18730*/  CALL.REL.NOINC `($__internal_35_$__cuda_sm70_shflsync_idx_p) ;  /* 0x00001db000007944 */ /* 0x006fea0003c00000 */
[----:B------:R-:W-:Y:S01]  /*18740*/  ISETP.GE.AND P4, PT, R177, c[0x0][0x1d4], PT ;  /* 0x00007500b1007a0c */ /* 0x000fe20003f86270 */
[----:B------:R-:W-:Y:S01]  /*18750*/  IMAD R0, R178, 0x6000, R207 ;  /* 0x00006000b2007824 */ /* 0x000fe200078e02cf */
[----:B------:R-:W-:Y:S01]  /*18760*/  IADD3 R2, P0, R30, R16, RZ ;  /* 0x000000101e027210 */ /* 0x000fe20007f1e0ff */
[----:B------:R-:W-:Y:S01]  /*18770*/  IMAD.MOV.U32 R31, RZ, RZ, R5 ;  /* 0x000000ffff1f7224 */ /* 0x000fe200078e0005 */
[----:B------:R-:W-:Y:S02]  /*18780*/  ISETP.GE.AND P3, PT, R186, c[0x0][0x1d4], PT ;  /* 0x00007500ba007a0c */ /* 0x000fe40003f66270 */
[----:B------:R-:W-:Y:S01]  /*18790*/  SEL R10, RZ, 0x10, P4 ;  /* 0x00000010ff0a7807 */ /* 0x000fe20002000000 */
[----:B------:R-:W-:Y:S01]  /*187a0*/  IMAD.X R3, R4, 0x1, R13, P0 ;  /* 0x0000000104037824 */ /* 0x000fe200000e060d */
[----:B------:R-:W-:Y:S05]  /*187b0*/  SEL R5, RZ, 0x10, P3 ;  /* 0x00000010ff057807 */ /* 0x000fea0001800000 */
[----:B------:R-:W-:Y:S01]  /*187c0*/  @!PT LDS RZ, [RZ] ;  /* 0x00000000fffff984 */ /* 0x000fe20000000800 */
[----:B------:R-:W-:Y:S01]  /*187d0*/  @!PT LDS RZ, [RZ] ;  /* 0x00000000fffff984 */ /* 0x000fe20000000800 */
[----:B------:R-:W-:Y:S01]  /*187e0*/  @!PT LDS RZ, [RZ] ;  /* 0x00000000fffff984 */ /* 0x000fe20000000800 */
[----:B------:R1:W-:Y:S02]  /*187f0*/  LDGSTS.E.BYPASS.LTC128B.128 [R0], [R2.64], !P4 ;  /* 0x0000000002007fae */ /* 0x0003e4000e101d46 */
[----:B-1----:R-:W-:Y:S05]  /*18800*/  IADD3 R2, P0, R30, R17, RZ ;  /* 0x000000111e027210 */ /* 0x002fea0007f1e0ff */
[----:B------:R-:W-:Y:S05]  /*18810*/  IMAD.X R3, R4, 0x1, R14, P0 ;  /* 0x0000000104037824 */ /* 0x000fea00000e060e */
        /* <DEDUP_REMOVED lines=18> */
.L_x_2098:
[----:B------:R-:W-:Y:S01]  /*18940*/  MOV R2, RZ ;  /* 0x000000ff00027202 */ /* 0x000fe20000000f00 */
[----:B------:R-:W-:Y:S01]  /*18950*/  IMAD.MOV.U32 R31, RZ, RZ, R12 ;  /* 0x000000ffff1f7224 */ /* 0x000fe200078e000c */
[----:B------:R-:W-:Y:S01]  /*18960*/  MOV R3, 0x18990 ;  /* 0x0001899000037802 */ /* 0x000fe20000000f00 */
[----:B------:R-:W-:Y:S02]  /*18970*/  IMAD.MOV.U32 R30, RZ, RZ, 0x181f ;  /* 0x0000181fff1e7424 */ /* 0x000fe400078e00ff */
[----:B-1234-:R-:W-:Y:S05]  /*18980*/  CALL.REL.NOINC `($__internal_35_$__cuda_sm70_shflsync_idx_p) ;  /* 0x00001b6000007944 */ /* 0x01efea0003c00000 */
[----:B------:R-:W-:Y:S01]  /*18990*/  MOV R5, R30 ;  /* 0x0000001e00057202 */ /* 0x000fe20000000f00 */
[----:B------:R-:W-:-:S05]  /*189a0*/  BRA `(.L_x_2207) ;  /* 0xffff2ee000007947 */ /* 0x000fca000383ffff */
.L_x_2099:
        /* <DEDUP_REMOVED lines=37> */
.L_x_2100:
[----:B------:R-:W-:Y:S02]  /*18c00*/  MOV R3, 0x2 ;  /* 0x0000000200037802 */ /* 0x000fe40000000f00 */
[----:B------:R-:W-:Y:S02]  /*18c10*/  MOV R2, 0x18c30 ;  /* 0x00018c3000027802 */ /* 0x000fe40000000f00 */
[----:B------:R-:W-:Y:S05]  /*18c20*/  CALL.REL.NOINC `($__internal_34_$__cuda_sm70_shflsync_bfly_p) ;  /* 0x0000188000007944 */ /* 0x000fea0003c00000 */
[----:B------:R-:W-:Y:S01]  /*18c30*/  MOV R2, R16 ;  /* 0x0000001000027202 */ /* 0x000fe20000000f00 */
[----:B------:R-:W-:-:S05]  /*18c40*/  BRA `(.L_x_2209) ;  /* 0xffff3f1000007947 */ /* 0x000fca000383ffff */
.L_x_2103:
[----:B------:R-:W-:Y:S01]  /*18c50*/  MOV R2, RZ ;  /* 0x000000ff00027202 */ /* 0x000fe20000000f00 */
[----:B------:R-:W-:Y:S01]  /*18c60*/  IMAD.MOV.U32 R31, RZ, RZ, R5 ;  /* 0x000000ffff1f7224 */ /* 0x000fe200078e0005 */
[----:B------:R-:W-:Y:S01]  /*18c70*/  MOV R3, 0x18ca0 ;  /* 0x00018ca000037802 */ /* 0x000fe20000000f00 */
[----:B------:R-:W-:Y:S02]  /*18c80*/  IMAD.MOV.U32 R30, RZ, RZ, 0x181f ;  /* 0x0000181fff1e7424 */ /* 0x000fe400078e00ff */
[----:B------:R-:W-:Y:S05]  /*18c90*/  CALL.REL.NOINC `($__internal_35_$__cuda_sm70_shflsync_idx_p) ;  /* 0x0000185000007944 */ /* 0x000fea0003c00000 */
[----:B------:R-:W-:Y:S01]  /*18ca0*/  MOV R4, R30 ;  /* 0x0000001e00047202 */ /* 0x000fe20000000f00 */
[----:B------:R-:W-:-:S05]  /*18cb0*/  BRA `(.L_x_2210) ;  /* 0xffff58d000007947 */ /* 0x000fca000383ffff */
.L_x_2104:
        /* <DEDUP_REMOVED lines=37> */
.L_x_2109:
[----:B------:R-:W-:Y:S01]  /*18f10*/  MOV R2, RZ ;  /* 0x000000ff00027202 */ /* 0x000fe20000000f00 */
[----:B------:R-:W-:Y:S01]  /*18f20*/  IMAD.MOV.U32 R31, RZ, RZ, R12 ;  /* 0x000000ffff1f7224 */ /* 0x000fe200078e000c */
[----:B------:R-:W-:Y:S01]  /*18f30*/  MOV R3, 0x18f60 ;  /* 0x00018f6000037802 */ /* 0x000fe20000000f00 */
[----:B------:R-:W-:Y:S02]  /*18f40*/  IMAD.MOV.U32 R30, RZ, RZ, 0x181f ;  /* 0x0000181fff1e7424 */ /* 0x000fe400078e00ff */
[----:B-1234-:R-:W-:Y:S05]  /*18f50*/  CALL.REL.NOINC `($__internal_35_$__cuda_sm70_shflsync_idx_p) ;  /* 0x0000159000007944 */ /* 0x01efea0003c00000 */
[----:B------:R-:W-:Y:S01]  /*18f60*/  MOV R5, R30 ;  /* 0x0000001e00057202 */ /* 0x000fe20000000f00 */
[----:B------:R-:W-:-:S05]  /*18f70*/  BRA `(.L_x_2212) ;  /* 0xffff5cb000007947 */ /* 0x000fca000383ffff */
.L_x_2110:
        /* <DEDUP_REMOVED lines=37> */
.L_x_2121:
[----:B------:R-:W-:Y:S01]  /*191d0*/  MOV R2, RZ ;  /* 0x000000ff00027202 */ /* 0x000fe20000000f00 */
[----:B------:R-:W-:Y:S01]  /*191e0*/  IMAD.MOV.U32 R31, RZ, RZ, R5 ;  /* 0x000000ffff1f7224 */ /* 0x000fe200078e0005 */
[----:B------:R-:W-:Y:S01]  /*191f0*/  MOV R3, 0x19220 ;  /* 0x0001922000037802 */ /* 0x000fe20000000f00 */
[----:B------:R-:W-:Y:S02]  /*19200*/  IMAD.MOV.U32 R30, RZ, RZ, 0x181f ;  /* 0x0000181fff1e7424 */ /* 0x000fe400078e00ff */
[----:B------:R-:W-:Y:S05]  /*19210*/  CALL.REL.NOINC `($__internal_35_$__cuda_sm70_shflsync_idx_p) ;  /* 0x000012d000007944 */ /* 0x000fea0003c00000 */
[----:B------:R-:W-:Y:S01]  /*19220*/  MOV R4, R30 ;  /* 0x0000001e00047202 */ /* 0x000fe20000000f00 */
[----:B------:R-:W-:-:S05]  /*19230*/  BRA `(.L_x_2214) ;  /* 0xffff91d000007947 */ /* 0x000fca000383ffff */
.L_x_2122:
        /* <DEDUP_REMOVED lines=37> */
.L_x_2124:
[----:B------:R-:W-:Y:S01]  /*19490*/  IMAD.MOV.U32 R4, RZ, RZ, R183 ;  /* 0x000000ffff047224 */ /* 0x000fe200078e00b7 */
[----:B------:R-:W-:-:S02]  /*194a0*/  MOV R3, 0x2 ;  /* 0x0000000200037802 */ /* 0x000fc40000000f00 */
[----:B------:R-:W-:Y:S02]  /*194b0*/  MOV R2, 0x194d0 ;  /* 0x000194d000027802 */ /* 0x000fe40000000f00 */
[----:B------:R-:W-:Y:S05]  /*194c0*/  CALL.REL.NOINC `($__internal_34_$__cuda_sm70_shflsync_bfly_p) ;  /* 0x00000fe000007944 */ /* 0x000fea0003c00000 */
[----:B------:R-:W-:Y:S01]  /*194d0*/  MOV R0, R16 ;  /* 0x0000001000007202 */ /* 0x000fe20000000f00 */
[----:B------:R-:W-:Y:S05]  /*194e0*/  BRA `(.L_x_2216) ;  /* 0xffff92e000007947 */ /* 0x000fea000383ffff */
.L_x_2125:
[----:B------:R-:W-:Y:S01]  /*194f0*/  IMAD.MOV.U32 R4, RZ, RZ, R0 ;  /* 0x000000ffff047224 */ /* 0x000fe200078e0000 */
[----:B------:R-:W-:Y:S02]  /*19500*/  MOV R3, 0x1 ;  /* 0x0000000100037802 */ /* 0x000fe40000000f00 */
[----:B------:R-:W-:Y:S02]  /*19510*/  MOV R2, 0x19530 ;  /* 0x0001953000027802 */ /* 0x000fe40000000f00 */
[----:B-1----:R-:W-:Y:S05]  /*19520*/  CALL.REL.NOINC `($__internal_34_$__cuda_sm70_shflsync_bfly_p) ;  /* 0x00000f8000007944 */ /* 0x002fea0003c00000 */
[----:B------:R-:W-:Y:S01]  /*19530*/  FADD.FTZ R0, R0, R16 ;  /* 0x0000001000007221 */ /* 0x000fe20000010000 */
[----:B------:R-:W-:Y:S02]  /*19540*/  MOV R4, R184 ;  /* 0x000000b800047202 */ /* 0x000fe40000000f00 */
[----:B------:R-:W-:Y:S02]  /*19550*/  MOV R3, 0x2 ;  /* 0x0000000200037802 */ /* 0x000fe40000000f00 */
[----:B------:R-:W-:Y:S02]  /*19560*/  MOV R2, 0x19580 ;  /* 0x0001958000027802 */ /* 0x000fe40000000f00 */
[----:B------:R-:W-:Y:S05]  /*19570*/  CALL.REL.NOINC `($__internal_34_$__cuda_sm70_shflsync_bfly_p) ;  /* 0x00000f3000007944 */ /* 0x000fea0003c00000 */
[----:B------:R-:W-:Y:S01]  /*19580*/  FADD.FTZ R4, R184, R16 ;  /* 0x00000010b8047221 */ /* 0x000fe20000010000 */
[----:B------:R-:W-:-:S02]  /*19590*/  MOV R3, 0x1 ;  /* 0x0000000100037802 */ /* 0x000fc40000000f00 */
[----:B------:R-:W-:Y:S02]  /*195a0*/  MOV R2, 0x195c0 ;  /* 0x000195c000027802 */ /* 0x000fe40000000f00 */
[----:B------:R-:W-:Y:S05]  /*195b0*/  CALL.REL.NOINC `($__internal_34_$__cuda_sm70_shflsync_bfly_p) ;  /* 0x00000ef000007944 */ /* 0x000fea0003c00000 */
[----:B------:R-:W-:Y:S01]  /*195c0*/  MOV R3, R16 ;  /* 0x0000001000037202 */ /* 0x000fe20000000f00 */
[----:B------:R-:W-:Y:S05]  /*195d0*/  BRA `(.L_x_2217) ;  /* 0xffff926000007947 */ /* 0x000fea000383ffff */
.L_x_2132:
[----:B--234-:R-:W-:Y:S01]  /*195e0*/  IMAD.MOV.U32 R31, RZ, RZ, R9 ;  /* 0x000000ffff1f7224 */ /* 0x01cfe200078e0009 */
[----:B------:R-:W-:Y:S01]  /*195f0*/  MOV R2, RZ ;  /* 0x000000ff00027202 */ /* 0x000fe20000000f00 */
[----:B------:R-:W-:Y:S01]  /*19600*/  IMAD.MOV.U32 R30, RZ, RZ, 0x181f ;  /* 0x0000181fff1e7424 */ /* 0x000fe200078e00ff */
[----:B------:R-:W-:Y:S02]  /*19610*/  MOV R3, 0x19630 ;  /* 0x0001963000037802 */ /* 0x000fe40000000f00 */
[----:B-1----:R-:W-:Y:S05]  /*19620*/  CALL.REL.NOINC `($__internal_35_$__cuda_sm70_shflsync_idx_p) ;  /* 0x00000ec000007944 */ /* 0x002fea0003c00000 */
[----:B------:R-:W-:Y:S01]  /*19630*/  MOV R8, R30 ;  /* 0x0000001e00087202 */ /* 0x000fe20000000f00 */
[----:B------:R-:W-:Y:S05]  /*19640*/  BRA `(.L_x_2218) ;  /* 0xffffa94000007947 */ /* 0x000fea000383ffff */
.L_x_2133:
[----:B------:R-:W-:Y:S01]  /*19650*/  IMAD.MOV.U32 R31, RZ, RZ, R11 ;  /* 0x000000ffff1f7224 */ /* 0x000fe200078e000b */
[----:B------:R-:W-:Y:S01]  /*19660*/  MOV R2, RZ ;  /* 0x000000ff00027202 */ /* 0x000fe20000000f00 */
[----:B------:R-:W-:Y:S01]  /*19670*/  IMAD.MOV.U32 R30, RZ, RZ, 0x181f ;  /* 0x0000181fff1e7424 */ /* 0x000fe200078e00ff */
[----:B------:R-:W-:Y:S02]  /*19680*/  MOV R3, 0x196a0 ;  /* 0x000196a000037802 */ /* 0x000fe40000000f00 */
[----:B-123--:R-:W-:Y:S05]  /*19690*/  CALL.REL.NOINC `($__internal_35_$__cuda_sm70_shflsync_idx_p) ;  /* 0x00000e5000007944 */ /* 0x00efea0003c00000 */
[----:B------:R-:W-:Y:S01]  /*196a0*/  MOV R0, R30 ;  /* 0x0000001e00007202 */ /* 0x000fe20000000f00 */
[----:B------:R-:W-:Y:S05]  /*196b0*/  BRA `(.L_x_2219) ;  /* 0xffffa8f000007947 */ /* 0x000fea000383ffff */
.L_x_2136:
[----:B------:R-:W-:Y:S01]  /*196c0*/  IMAD.MOV.U32 R31, RZ, RZ, R9 ;  /* 0x000000ffff1f7224 */ /* 0x000fe200078e0009 */
[----:B--2---:R-:W-:Y:S01]  /*196d0*/  MOV R2, 0x1 ;  /* 0x0000000100027802 */ /* 0x004fe20000000f00 */
[----:B------:R-:W-:Y:S01]  /*196e0*/  IMAD.MOV.U32 R30, RZ, RZ, 0x181f ;  /* 0x0000181fff1e7424 */ /* 0x000fe200078e00ff */
[----:B------:R-:W-:-:S02]  /*196f0*/  MOV R3, 0x19710 ;  /* 0x0001971000037802 */ /* 0x000fc40000000f00 */
[----:B-1-34-:R-:W-:Y:S05]  /*19700*/  CALL.REL.NOINC `($__internal_35_$__cuda_sm70_shflsync_idx_p) ;  /* 0x00000de000007944 */ /* 0x01afea0003c00000 */
        /* <DEDUP_REMOVED lines=8> */
.L_x_2139:
[----:B------:R-:W-:Y:S01]  /*19790*/  IMAD.MOV.U32 R31, RZ, RZ, R9 ;  /* 0x000000ffff1f7224 */ /* 0x000fe200078e0009 */
[----:B--2---:R-:W-:Y:S01]  /*197a0*/  MOV R2, 0x2 ;  /* 0x0000000200027802 */ /* 0x004fe20000000f00 */
[----:B------:R-:W-:Y:S01]  /*197b0*/  IMAD.MOV.U32 R30, RZ, RZ, 0x181f ;  /* 0x0000181fff1e7424 */ /* 0x000fe200078e00ff */
[----:B------:R-:W-:Y:S02]  /*197c0*/  MOV R3, 0x197e0 ;  /* 0x000197e000037802 */ /* 0x000fe40000000f00 */
[----:B-1-34-:R-:W-:Y:S05]  /*197d0*/  CALL.REL.NOINC `($__internal_35_$__cuda_sm70_shflsync_idx_p) ;  /* 0x00000d1000007944 */ /* 0x01afea0003c00000 */
[----:B------:R-:W-:Y:S01]  /*197e0*/  MOV R8, R30 ;  /* 0x0000001e00087202 */ /* 0x000fe20000000f00 */
[----:B------:R-:W-:Y:S05]  /*197f0*/  BRA `(.L_x_2221) ;  /* 0xffffaa8000007947 */ /* 0x000fea000383ffff */
.L_x_2140:
[----:B------:R-:W-:Y:S01]  /*19800*/  IMAD.MOV.U32 R31, RZ, RZ, R11 ;  /* 0x000000ffff1f7224 */ /* 0x000fe200078e000b */
[----:B--2---:R-:W-:Y:S01]  /*19810*/  MOV R2, 0x2 ;  /* 0x0000000200027802 */ /* 0x004fe20000000f00 */
[----:B------:R-:W-:Y:S01]  /*19820*/  IMAD.MOV.U32 R30, RZ, RZ, 0x181f ;  /* 0x0000181fff1e7424 */ /* 0x000fe200078e00ff */
[----:B------:R-:W-:Y:S02]  /*19830*/  MOV R3, 0x19850 ;  /* 0x0001985000037802 */ /* 0x000fe40000000f00 */
[----:B-1-34-:R-:W-:Y:S05]  /*19840*/  CALL.REL.NOINC `($__internal_35_$__cuda_sm70_shflsync_idx_p) ;  /* 0x00000ca000007944 */ /* 0x01afea0003c00000 */
[----:B------:R-:W-:Y:S01]  /*19850*/  MOV R0, R30 ;  /* 0x0000001e00007202 */ /* 0x000fe20000000f00 */
[----:B------:R-:W-:Y:S05]  /*19860*/  BRA `(.L_x_2222) ;  /* 0xffffaa3000007947 */ /* 0x000fea000383ffff */
.L_x_2143:
[----:B------:R-:W-:Y:S01]  /*19870*/  IMAD.MOV.U32 R31, RZ, RZ, R9 ;  /* 0x000000ffff1f7224 */ /* 0x000fe200078e0009 */
[----:B---3--:R-:W-:Y:S01]  /*19880*/  MOV R2, 0x3 ;  /* 0x0000000300027802 */ /* 0x008fe20000000f00 */
        /* <DEDUP_REMOVED lines=11> */
.L_x_2145:
[----:B------:R-:W-:Y:S01]  /*19940*/  IMAD.MOV.U32 R31, RZ, RZ, R5 ;  /* 0x000000ffff1f7224 */ /* 0x000fe200078e0005 */
[----:B------:R-:W-:Y:S01]  /*19950*/  MOV R2, RZ ;  /* 0x000000ff00027202 */ /* 0x000fe20000000f00 */
[----:B------:R-:W-:Y:S01]  /*19960*/  IMAD.MOV.U32 R30, RZ, RZ, 0x1c1f ;  /* 0x00001c1fff1e7424 */ /* 0x000fe200078e00ff */
[----:B------:R-:W-:Y:S02]  /*19970*/  MOV R3, 0x19990 ;  /* 0x0001999000037802 */ /* 0x000fe40000000f00 */
[----:B------:R-:W-:Y:S05]  /*19980*/  CALL.REL.NOINC `($__internal_35_$__cuda_sm70_shflsync_idx_p) ;  /* 0x00000b6000007944 */ /* 0x000fea0003c00000 */
[----:B------:R-:W-:Y:S01]  /*19990*/  MOV R4, R30 ;  /* 0x0000001e00047202 */ /* 0x000fe20000000f00 */
[----:B------:R-:W-:Y:S05]  /*199a0*/  BRA `(.L_x_2224) ;  /* 0xffffada000007947 */ /* 0x000fea000383ffff */
.L_x_2146:
[----:B------:R-:W-:Y:S01]  /*199b0*/  IMAD.MOV.U32 R31, RZ, RZ, R12 ;  /* 0x000000ffff1f7224 */ /* 0x000fe200078e000c */
[----:B------:R-:W-:Y:S01]  /*199c0*/  MOV R2, RZ ;  /* 0x000000ff00027202 */ /* 0x000fe20000000f00 */
[----:B------:R-:W-:Y:S01]  /*199d0*/  IMAD.MOV.U32 R30, RZ, RZ, 0x1c1f ;  /* 0x00001c1fff1e7424 */ /* 0x000fe200078e00ff */
[----:B------:R-:W-:Y:S02]  /*199e0*/  MOV R3, 0x19a00 ;  /* 0x00019a0000037802 */ /* 0x000fe40000000f00 */
[----:B-12---:R-:W-:Y:S05]  /*199f0*/  CALL.REL.NOINC `($__internal_35_$__cuda_sm70_shflsync_idx_p) ;  /* 0x00000af000007944 */ /* 0x006fea0003c00000 */
[----:B------:R-:W-:Y:S01]  /*19a00*/  MOV R0, R30 ;  /* 0x0000001e00007202 */ /* 0x000fe20000000f00 */
[----:B------:R-:W-:Y:S05]  /*19a10*/  BRA `(.L_x_2225) ;  /* 0xffffad5000007947 */ /* 0x000fea000383ffff */
.L_x_2149:
[----:B------:R-:W-:Y:S01]  /*19a20*/  IMAD.MOV.U32 R31, RZ, RZ, R5 ;  /* 0x000000ffff1f7224 */ /* 0x000fe200078e0005 */
[----:B----4-:R-:W-:Y:S01]  /*19a30*/  MOV R2, 0x1 ;  /* 0x0000000100027802 */ /* 0x010fe20000000f00 */
[----:B------:R-:W-:Y:S01]  /*19a40*/  IMAD.MOV.U32 R30, RZ, RZ, 0x1c1f ;  /* 0x00001c1fff1e7424 */ /* 0x000fe200078e00ff */
[----:B------:R-:W-:-:S02]  /*19a50*/  MOV R3, 0x19a70 ;  /* 0x00019a7000037802 */ /* 0x000fc40000000f00 */
[----:B-123--:R-:W-:Y:S05]  /*19a60*/  CALL.REL.NOINC `($__internal_35_$__cuda_sm70_shflsync_idx_p) ;  /* 0x00000a8000007944 */ /* 0x00efea0003c00000 */
        /* <DEDUP_REMOVED lines=8> */
.L_x_2153:
[----:B------:R-:W-:Y:S01]  /*19af0*/  IMAD.MOV.U32 R31, RZ, RZ, R9 ;  /* 0x000000ffff1f7224 */ /* 0x000fe200078e0009 */
[----:B------:R-:W-:Y:S01]  /*19b00*/  MOV R2, RZ ;  /* 0x000000ff00027202 */ /* 0x000fe20000000f00 */
[----:B------:R-:W-:Y:S01]  /*19b10*/  IMAD.MOV.U32 R30, RZ, RZ, 0x181f ;  /* 0x0000181fff1e7424 */ /* 0x000fe200078e00ff */
[----:B------:R-:W-:Y:S02]  /*19b20*/  MOV R3, 0x19b40 ;  /* 0x00019b4000037802 */ /* 0x000fe40000000f00 */
[----:B------:R-:W-:Y:S05]  /*19b30*/  CALL.REL.NOINC `($__internal_35_$__cuda_sm70_shflsync_idx_p) ;  /* 0x000009b000007944 */ /* 0x000fea0003c00000 */
[----:B------:R-:W-:Y:S01]  /*19b40*/  MOV R8, R30 ;  /* 0x0000001e00087202 */ /* 0x000fe20000000f00 */
[----:B------:R-:W-:Y:S05]  /*19b50*/  BRA `(.L_x_2227) ;  /* 0xffffc35000007947 */ /* 0x000fea000383ffff */
.L_x_2154:
[----:B------:R-:W-:Y:S01]  /*19b60*/  IMAD.MOV.U32 R31, RZ, RZ, R12 ;  /* 0x000000ffff1f7224 */ /* 0x000fe200078e000c */
[----:B------:R-:W-:Y:S01]  /*19b70*/  MOV R2, RZ ;  /* 0x000000ff00027202 */ /* 0x000fe20000000f00 */
[----:B------:R-:W-:Y:S01]  /*19b80*/  IMAD.MOV.U32 R30, RZ, RZ, 0x181f ;  /* 0x0000181fff1e7424 */ /* 0x000fe200078e00ff */
[----:B------:R-:W-:Y:S02]  /*19b90*/  MOV R3, 0x19bb0 ;  /* 0x00019bb000037802 */ /* 0x000fe40000000f00 */
[----:B-12---:R-:W-:Y:S05]  /*19ba0*/  CALL.REL.NOINC `($__internal_35_$__cuda_sm70_shflsync_idx_p) ;  /* 0x0000094000007944 */ /* 0x006fea0003c00000 */
[----:B------:R-:W-:Y:S01]  /*19bb0*/  MOV R0, R30 ;  /* 0x0000001e00007202 */ /* 0x000fe20000000f00 */
[----:B------:R-:W-:Y:S05]  /*19bc0*/  BRA `(.L_x_2228) ;  /* 0xffffc30000007947 */ /* 0x000fea000383ffff */
.L_x_2157:
        /* <DEDUP_REMOVED lines=13> */
.L_x_2160:
[----:B------:R-:W-:Y:S01]  /*19ca0*/  IMAD.MOV.U32 R31, RZ, RZ, R9 ;  /* 0x000000ffff1f7224 */ /* 0x000fe200078e0009 */
[----:B-1----:R-:W-:Y:S01]  /*19cb0*/  MOV R2, 0x2 ;  /* 0x0000000200027802 */ /* 0x002fe20000000f00 */
[----:B------:R-:W-:Y:S01]  /*19cc0*/  IMAD.MOV.U32 R30, RZ, RZ, 0x181f ;  /* 0x0000181fff1e7424 */ /* 0x000fe200078e00ff */
[----:B------:R-:W-:Y:S02]  /*19cd0*/  MOV R3, 0x19cf0 ;  /* 0x00019cf000037802 */ /* 0x000fe40000000f00 */
[----:B--234-:R-:W-:Y:S05]  /*19ce0*/  CALL.REL.NOINC `($__internal_35_$__cuda_sm70_shflsync_idx_p) ;  /* 0x0000080000007944 */ /* 0x01cfea0003c00000 */
[----:B------:R-:W-:Y:S01]  /*19cf0*/  MOV R8, R30 ;  /* 0x0000001e00087202 */ /* 0x000fe20000000f00 */
[----:B------:R-:W-:Y:S05]  /*19d00*/  BRA `(.L_x_2230) ;  /* 0xffffc4a000007947 */ /* 0x000fea000383ffff */
.L_x_2161:
[----:B------:R-:W-:Y:S01]  /*19d10*/  IMAD.MOV.U32 R31, RZ, RZ, R12 ;  /* 0x000000ffff1f7224 */ /* 0x000fe200078e000c */
[----:B------:R-:W-:Y:S01]  /*19d20*/  MOV R2, 0x2 ;  /* 0x0000000200027802 */ /* 0x000fe20000000f00 */
[----:B------:R-:W-:Y:S01]  /*19d30*/  IMAD.MOV.U32 R30, RZ, RZ, 0x181f ;  /* 0x0000181fff1e7424 */ /* 0x000fe200078e00ff */
[----:B------:R-:W-:Y:S02]  /*19d40*/  MOV R3, 0x19d60 ;  /* 0x00019d6000037802 */ /* 0x000fe40000000f00 */
[----:B-1234-:R-:W-:Y:S05]  /*19d50*/  CALL.REL.NOINC `($__internal_35_$__cuda_sm70_shflsync_idx_p) ;  /* 0x0000079000007944 */ /* 0x01efea0003c00000 */
[----:B------:R-:W-:Y:S01]  /*19d60*/  MOV R0, R30 ;  /* 0x0000001e00007202 */ /* 0x000fe20000000f00 */
[----:B------:R-:W-:Y:S05]  /*19d70*/  BRA `(.L_x_2231) ;  /* 0xffffc45000007947 */ /* 0x000fea000383ffff */
.L_x_2164:
[----:B------:R-:W-:Y:S01]  /*19d80*/  IMAD.MOV.U32 R31, RZ, RZ, R9 ;  /* 0x000000ffff1f7224 */ /* 0x000fe200078e0009 */
[----:B-1----:R-:W-:Y:S01]  /*19d90*/  MOV R2, 0x3 ;  /* 0x0000000300027802 */ /* 0x002fe20000000f00 */
[----:B------:R-:W-:Y:S01]  /*19da0*/  IMAD.MOV.U32 R30, RZ, RZ, 0x181f ;  /* 0x0000181fff1e7424 */ /* 0x000fe200078e00ff */
[----:B------:R-:W-:-:S02]  /*19db0*/  MOV R3, 0x19dd0 ;  /* 0x00019dd000037802 */ /* 0x000fc40000000f00 */
[----:B--234-:R-:W-:Y:S05]  /*19dc0*/  CALL.REL.NOINC `($__internal_35_$__cuda_sm70_shflsync_idx_p) ;  /* 0x0000072000007944 */ /* 0x01cfea0003c00000 */
        /* <DEDUP_REMOVED lines=8> */
.L_x_2166:
[----:B------:R-:W-:Y:S01]  /*19e50*/  IMAD.MOV.U32 R31, RZ, RZ, R82 ;  /* 0x000000ffff1f7224 */ /* 0x000fe200078e0052 */
[----:B------:R-:W-:Y:S01]  /*19e60*/  MOV R2, RZ ;  /* 0x000000ff00027202 */ /* 0x000fe20000000f00 */
[----:B------:R-:W-:Y:S01]  /*19e70*/  IMAD.MOV.U32 R30, RZ, RZ, 0x1f ;  /* 0x0000001fff1e7424 */ /* 0x000fe200078e00ff */
[----:B------:R-:W-:Y:S02]  /*19e80*/  MOV R3, 0x19ea0 ;  /* 0x00019ea000037802 */ /* 0x000fe40000000f00 */
[----:B-123--:R-:W-:Y:S05]  /*19e90*/  CALL.REL.NOINC `($__internal_35_$__cuda_sm70_shflsync_idx_p) ;  /* 0x0000065000007944 */ /* 0x00efea0003c00000 */
[----:B------:R-:W-:Y:S01]  /*19ea0*/  MOV R9, R30 ;  /* 0x0000001e00097202 */ /* 0x000fe20000000f00 */
[----:B------:R-:W-:Y:S05]  /*19eb0*/  BRA `(.L_x_2233) ;  /* 0xffffc68000007947 */ /* 0x000fea000383ffff */
.L_x_2167:
[----:B------:R-:W-:Y:S01]  /*19ec0*/  IMAD.MOV.U32 R31, RZ, RZ, R82 ;  /* 0x000000ffff1f7224 */ /* 0x000fe200078e0052 */
[----:B------:R-:W-:Y:S01]  /*19ed0*/  MOV R2, 0x1 ;  /* 0x0000000100027802 */ /* 0x000fe20000000f00 */
[----:B------:R-:W-:Y:S01]  /*19ee0*/  IMAD.MOV.U32 R30, RZ, RZ, 0x1f ;  /* 0x0000001fff1e7424 */ /* 0x000fe200078e00ff */
[----:B------:R-:W-:Y:S02]  /*19ef0*/  MOV R3, 0x19f10 ;  /* 0x00019f1000037802 */ /* 0x000fe40000000f00 */
[----:B-123--:R-:W-:Y:S05]  /*19f00*/  CALL.REL.NOINC `($__internal_35_$__cuda_sm70_shflsync_idx_p) ;  /* 0x000005e000007944 */ /* 0x00efea0003c00000 */
[----:B------:R-:W-:Y:S01]  /*19f10*/  MOV R8, R30 ;  /* 0x0000001e00087202 */ /* 0x000fe20000000f00 */
[----:B------:R-:W-:Y:S05]  /*19f20*/  BRA `(.L_x_2234) ;  /* 0xffffc63000007947 */ /* 0x000fea000383ffff */
.L_x_2168:
[----:B------:R-:W-:Y:S02]  /*19f30*/  MOV R2, 0x1 ;  /* 0x0000000100027802 */ /* 0x000fe40000000f00 */
[----:B------:R-:W-:-:S02]  /*19f40*/  MOV R3, 0x19f60 ;  /* 0x00019f6000037802 */ /* 0x000fc40000000f00 */
[----:B--234-:R-:W-:Y:S05]  /*19f50*/  CALL.REL.NOINC `($__internal_36_$__cuda_sm70_shflsync_up_p) ;  /* 0x000005f000007944 */ /* 0x01cfea0003c00000 */
[----:B------:R-:W-:Y:S05]  /*19f60*/  BRA `(.L_x_2235) ;  /* 0xffffc71000007947 */ /* 0x000fea000383ffff */
.L_x_2169:
[----:B------:R-:W-:Y:S02]  /*19f70*/  MOV R2, 0x2 ;  /* 0x0000000200027802 */ /* 0x000fe40000000f00 */
[----:B------:R-:W-:-:S02]  /*19f80*/  MOV R3, 0x19fa0 ;  /* 0x00019fa000037802 */ /* 0x000fc40000000f00 */
[----:B--23--:R-:W-:Y:S05]  /*19f90*/  CALL.REL.NOINC `($__internal_36_$__cuda_sm70_shflsync_up_p) ;  /* 0x000005b000007944 */ /* 0x00cfea0003c00000 */
        /* <DEDUP_REMOVED lines=24> */
.L_x_2173:
[----:B------:R-:W-:Y:S02]  /*1a120*/  MOV R2, 0x1 ;  /* 0x0000000100027802 */ /* 0x000fe40000000f00 */
[----:B------:R-:W-:Y:S02]  /*1a130*/  MOV R3, 0x1a150 ;  /* 0x0001a15000037802 */ /* 0x000fe40000000f00 */
[----:B------:R-:W-:Y:S05]  /*1a140*/  CALL.REL.NOINC `($__internal_36_$__cuda_sm70_shflsync_up_p) ;  /* 0x0000040000007944 */ /* 0x000fea0003c00000 */
[----:B------:R-:W-:Y:S01]  /*1a150*/  MOV R2, R4 ;  /* 0x0000000400027202 */ /* 0x000fe20000000f00 */
[----:B------:R-:W-:Y:S05]  /*1a160*/  BRA `(.L_x_2237) ;  /* 0xffffc76000007947 */ /* 0x000fea000383ffff */
.L_x_2174:
[----:B------:R-:W-:Y:S02]  /*1a170*/  MOV R2, 0x2 ;  /* 0x0000000200027802 */ /* 0x000fe40000000f00 */
[----:B------:R-:W-:Y:S02]  /*1a180*/  MOV R3, 0x1a1a0 ;  /* 0x0001a1a000037802 */ /* 0x000fe40000000f00 */
        /* <DEDUP_REMOVED lines=25> */
.L_x_2176:
[----:B------:R-:W-:Y:S02]  /*1a320*/  SEL R0, RZ, 0x1, P0 ;  /* 0x00000001ff007807 */ /* 0x000fe40000000000 */
[----:B------:R-:W-:Y:S02]  /*1a330*/  MOV R2, 0x1a350 ;  /* 0x0001a35000027802 */ /* 0x000fe40000000f00 */
[----:B-1----:R-:W-:Y:S05]  /*1a340*/  CALL.REL.NOINC `($__internal_37_$__cuda_sm70_votesync_ballot) ;  /* 0x0000027000007944 */ /* 0x002fea0003c00000 */
[----:B------:R-:W-:Y:S01]  /*1a350*/  MOV R5, R0 ;  /* 0x0000000000057202 */ /* 0x000fe20000000f00 */
[----:B------:R-:W-:Y:S05]  /*1a360*/  BRA `(.L_x_2239) ;  /* 0xffffc6f000007947 */ /* 0x000fea000383ffff */
.L_x_2177:
[----:B------:R-:W-:Y:S01]  /*1a370*/  IMAD.MOV.U32 R31, RZ, RZ, R6 ;  /* 0x000000ffff1f7224 */ /* 0x000fe200078e0006 */
[----:B------:R-:W-:Y:S01]  /*1a380*/  MOV R2, R0 ;  /* 0x0000000000027202 */ /* 0x000fe20000000f00 */
[----:B------:R-:W-:Y:S01]  /*1a390*/  IMAD.MOV.U32 R30, RZ, RZ, 0x1f ;  /* 0x0000001fff1e7424 */ /* 0x000fe200078e00ff */
[----:B------:R-:W-:Y:S02]  /*1a3a0*/  MOV R3, 0x1a3c0 ;  /* 0x0001a3c000037802 */ /* 0x000fe40000000f00 */
[----:B-1----:R-:W-:Y:S05]  /*1a3b0*/  CALL.REL.NOINC `($__internal_35_$__cuda_sm70_shflsync_idx_p) ;  /* 0x0000013000007944 */ /* 0x002fea0003c00000 */
[----:B------:R-:W-:Y:S01]  /*1a3c0*/  IMAD.MOV.U32 R10, RZ, RZ, R30 ;  /* 0x000000ffff0a7224 */ /* 0x000fe200078e001e */
[----:B------:R-:W-:Y:S01]  /*1a3d0*/  MOV R2, R0 ;  /* 0x0000000000027202 */ /* 0x000fe20000000f00 */
[----:B------:R-:W-:Y:S01]  /*1a3e0*/  IMAD.MOV.U32 R31, RZ, RZ, R7 ;  /* 0x000000ffff1f7224 */ /* 0x000fe200078e0007 */
[----:B------:R-:W-:-:S02]  /*1a3f0*/  MOV R30, 0x1f ;  /* 0x0000001f001e7802 */ /* 0x000fc40000000f00 */
[----:B------:R-:W-:Y:S02]  /*1a400*/  MOV R3, 0x1a420 ;  /* 0x0001a42000037802 */ /* 0x000fe40000000f00 */
[----:B------:R-:W-:Y:S05]  /*1a410*/  CALL.REL.NOINC `($__internal_35_$__cuda_sm70_shflsync_idx_p) ;  /* 0x000000d000007944 */ /* 0x000fea0003c00000 */
[----:B------:R-:W-:Y:S01]  /*1a420*/  MOV R7, R30 ;  /* 0x0000001e00077202 */ /* 0x000fe20000000f00 */
[----:B------:R-:W-:Y:S05]  /*1a430*/  BRA `(.L_x_2240) ;  /* 0xffffc67000007947 */ /* 0x000fea000383ffff */
.L_x_2180:
[----:B------:R-:W-:Y:S01]  /*1a440*/  IMAD.MOV.U32 R31, RZ, RZ, R4 ;  /* 0x000000ffff1f7224 */ /* 0x000fe200078e0004 */
[----:B------:R-:W-:Y:S01]  /*1a450*/  MOV R2, R0 ;  /* 0x0000000000027202 */ /* 0x000fe20000000f00 */
[----:B------:R-:W-:Y:S01]  /*1a460*/  IMAD.MOV.U32 R30, RZ, RZ, 0x1f ;  /* 0x0000001fff1e7424 */ /* 0x000fe200078e00ff */
[----:B------:R-:W-:Y:S02]  /*1a470*/  MOV R3, 0x1a490 ;  /* 0x0001a49000037802 */ /* 0x000fe40000000f00 */
[----:B-1-34-:R-:W-:Y:S05]  /*1a480*/  CALL.REL.NOINC `($__internal_35_$__cuda_sm70_shflsync_idx_p) ;  /* 0x0000006000007944 */ /* 0x01afea0003c00000 */
[----:B------:R-:W-:Y:S01]  /*1a490*/  MOV R11, R30 ;  /* 0x0000001e000b7202 */ /* 0x000fe20000000f00 */
[----:B------:R-:W-:Y:S05]  /*1a4a0*/  BRA `(.L_x_2179) ;  /* 0xffffc66000007947 */ /* 0x000fea000383ffff */
        .weak           $__internal_34_$__cuda_sm70_shflsync_bfly_p
        .type           $__internal_34_$__cuda_sm70_shflsync_bfly_p,@function
        .size           $__internal_34_$__cuda_sm70_shflsync_bfly_p,($__internal_35_$__cuda_sm70_shflsync_idx_p - $__internal_34_$__cuda_sm70_shflsync_bfly_p)
$__internal_34_$__cuda_sm70_shflsync_bfly_p:
[----:B------:R-:W-:Y:S04]  /*1a4b0*/  WARPSYNC R192 ;  /* 0x000000c000007348 */ /* 0x000fe80003800000 */
[----:B------:R1:W2:Y:S02]  /*1a4c0*/  SHFL.BFLY PT, R16, R4, R3, R209 ;  /* 0x0c00000304107389 */ /* 0x0002a400000e00d1 */
[----:B-1----:R-:W-:-:S04]  /*1a4d0*/  MOV R3, 0x0 ;  /* 0x0000000000037802 */ /* 0x002fc80000000f00 */
[----:B--2---:R-:W-:Y:S05]  /*1a4e0*/  RET.REL.NODEC R2 `(_ZN7cutlass13device_kernelIN5flash19enable_sm80_to_sm89INS1_16FlashAttnFwdSm80INS1_25CollectiveMainloopFwdSm80ILi8ELi2ELb0EN4cute5tupleIJNS5_1CILi128EEENS7_ILi64EEENS7_ILi192EEEEEELi192ENS_10bfloat16_tEfNS_4arch4Sm80ELb0ELb1ELb1ELb1ELb1ELb0ELb1ELb1EEENS1_21CollectiveEpilogueFwdINS6_IJS8_SA_S9_EEENS6_IJNS7_ILi1EEESI_SI_EEESC_SE_Li256ELb1ELb1ELb1ELb0EEENS1_36VarlenDynamicPersistentTileSchedulerILi128ELi64ELi256ELi256ELb1ELb1ELb0ELb1ELb0ELb1EEEEEEEEEvNT_6ParamsE) ;  /* 0xfffe5b1002007950 */ /* 0x004fea0003c3ffff */
        .weak           $__internal_35_$__cuda_sm70_shflsync_idx_p
        .type           $__internal_35_$__cuda_sm70_shflsync_idx_p,@function
        .size           $__internal_35_$__cuda_sm70_shflsync_idx_p,($__internal_36_$__cuda_sm70_shflsync_up_p - $__internal_35_$__cuda_sm70_shflsync_idx_p)
$__internal_35_$__cuda_sm70_shflsync_idx_p:
[----:B------:R-:W-:-:S04]  /*1a4f0*/  MOV R179, 0xffffffff ;  /* 0xffffffff00b37802 */ /* 0x000fc80000000f00 */
[----:B------:R-:W-:Y:S04]  /*1a500*/  WARPSYNC R179 ;  /* 0x000000b300007348 */ /* 0x000fe80003800000 */
[----:B------:R1:W2:Y:S02]  /*1a510*/  SHFL.IDX PT, R30, R31, R2, R30 ;  /* 0x000000021f1e7389 */ /* 0x0002a400000e001e */
[----:B-1----:R-:W-:Y:S02]  /*1a520*/  MOV R2, R3 ;  /* 0x0000000300027202 */ /* 0x002fe40000000f00 */
[----:B------:R-:W-:-:S04]  /*1a530*/  MOV R3, 0x0 ;  /* 0x0000000000037802 */ /* 0x000fc80000000f00 */
[----:B--2---:R-:W-:Y:S05]  /*1a540*/  RET.REL.NODEC R2 `(_ZN7cutlass13device_kernelIN5flash19enable_sm80_to_sm89INS1_16FlashAttnFwdSm80INS1_25CollectiveMainloopFwdSm80ILi8ELi2ELb0EN4cute5tupleIJNS5_1CILi128EEENS7_ILi64EEENS7_ILi192EEEEEELi192ENS_10bfloat16_tEfNS_4arch4Sm80ELb0ELb1ELb1ELb1ELb1ELb0ELb1ELb1EEENS1_21CollectiveEpilogueFwdINS6_IJS8_SA_S9_EEENS6_IJNS7_ILi1EEESI_SI_EEESC_SE_Li256ELb1ELb1ELb1ELb0EEENS1_36VarlenDynamicPersistentTileSchedulerILi128ELi64ELi256ELi256ELb1ELb1ELb0ELb1ELb0ELb1EEEEEEEEEvNT_6ParamsE) ;  /* 0xfffe5ab002007950 */ /* 0x004fea0003c3ffff */
        .weak           $__internal_36_$__cuda_sm70_shflsync_up_p
        .type           $__internal_36_$__cuda_sm70_shflsync_up_p,@function
        .size           $__internal_36_$__cuda_sm70_shflsync_up_p,($__internal_37_$__cuda_sm70_votesync_ballot - $__internal_36_$__cuda_sm70_shflsync_up_p)
$__internal_36_$__cuda_sm70_shflsync_up_p:
[----:B------:R-:W-:Y:S02]  /*1a550*/  IMAD.MOV.U32 R4, RZ, RZ, RZ ;  /* 0x000000ffff047224 */ /* 0x000fe400078e00ff */
[----:B------:R-:W-:-:S04]  /*1a560*/  IMAD.MOV.U32 R10, RZ, RZ, -0x1 ;  /* 0xffffffffff0a7424 */ /* 0x000fc800078e00ff */
[----:B------:R-:W-:Y:S04]  /*1a570*/  WARPSYNC R10 ;  /* 0x0000000a00007348 */ /* 0x000fe80003800000 */
[----:B------:R1:W2:Y:S02]  /*1a580*/  SHFL.UP PT, R4, R0, R2, R4 ;  /* 0x0400000200047389 */ /* 0x0002a400000e0004 */
[----:B-1----:R-:W-:Y:S02]  /*1a590*/  MOV R2, R3 ;  /* 0x0000000300027202 */ /* 0x002fe40000000f00 */
[----:B------:R-:W-:-:S04]  /*1a5a0*/  MOV R3, 0x0 ;  /* 0x0000000000037802 */ /* 0x000fc80000000f00 */
[----:B--2---:R-:W-:Y:S05]  /*1a5b0*/  RET.REL.NODEC R2 `(_ZN7cutlass13device_kernelIN5flash19enable_sm80_to_sm89INS1_16FlashAttnFwdSm80INS1_25CollectiveMainloopFwdSm80ILi8ELi2ELb0EN4cute5tupleIJNS5_1CILi128EEENS7_ILi64EEENS7_ILi192EEEEEELi192ENS_10bfloat16_tEfNS_4arch4Sm80ELb0ELb1ELb1ELb1ELb1ELb0ELb1ELb1EEENS1_21CollectiveEpilogueFwdINS6_IJS8_SA_S9_EEENS6_IJNS7_ILi1EEESI_SI_EEESC_SE_Li256ELb1ELb1ELb1ELb0EEENS1_36VarlenDynamicPersistentTileSchedulerILi128ELi64ELi256ELi256ELb1ELb1ELb0ELb1ELb0ELb1EEEEEEEEEvNT_6ParamsE) ;  /* 0xfffe5a4002007950 */ /* 0x004fea0003c3ffff */
        .weak           $__internal_37_$__cuda_sm70_votesync_ballot
        .type           $__internal_37_$__cuda_sm70_votesync_ballot,@function
        .size           $__internal_37_$__cuda_sm70_votesync_ballot,(.L_x_3153 - $__internal_37_$__cuda_sm70_votesync_ballot)
$__internal_37_$__cuda_sm70_votesync_ballot:
[----:B------:R-:W-:Y:S01]  /*1a5c0*/  ISETP.NE.U32.AND P0, PT, R0, 0x1, PT ;  /* 0x000000010000780c */ /* 0x000fe20003f05070 */
[----:B------:R-:W-:-:S04]  /*1a5d0*/  IMAD.MOV.U32 R3, RZ, RZ, -0x1 ;  /* 0xffffffffff037424 */ /* 0x000fc800078e00ff */
[----:B------:R-:W-:Y:S08]  /*1a5e0*/  WARPSYNC R3 ;  /* 0x0000000300007348 */ /* 0x000ff00003800000 */
[----:B------:R-:W-:-:S04]  /*1a5f0*/  VOTE.ANY R0, PT, !P0 ;  /* 0x0000000000007806 */ /* 0x000fc800040e0100 */
[----:B------:R-:W-:Y:S01]  /*1a600*/  LOP3.LUT R0, R0, R3, RZ, 0xc0, !PT ;  /* 0x0000000300007212 */ /* 0x000fe200078ec0ff */
[----:B------:R-:W-:-:S04]  /*1a610*/  IMAD.MOV.U32 R3, RZ, RZ, 0x0 ;  /* 0x00000000ff037424 */ /* 0x000fc800078e00ff */
[----:B------:R-:W-:Y:S05]  /*1a620*/  RET.REL.NODEC R2 `(_ZN7cutlass13device_kernelIN5flash19enable_sm80_to_sm89INS1_16FlashAttnFwdSm80INS1_25CollectiveMainloopFwdSm80ILi8ELi2ELb0EN4cute5tupleIJNS5_1CILi128EEENS7_ILi64EEENS7_ILi192EEEEEELi192ENS_10bfloat16_tEfNS_4arch4Sm80ELb0ELb1ELb1ELb1ELb1ELb0ELb1ELb1EEENS1_21CollectiveEpilogueFwdINS6_IJS8_SA_S9_EEENS6_IJNS7_ILi1EEESI_SI_EEESC_SE_Li256ELb1ELb1ELb1ELb0EEENS1_36VarlenDynamicPersistentTileSchedulerILi128ELi64ELi256ELi256ELb1ELb1ELb0ELb1ELb0ELb1EEEEEEEEEvNT_6ParamsE) ;  /* 0xfffe59d002007950 */ /* 0x000fea0003c3ffff */
.L_x_2241:
        /* <DEDUP_REMOVED lines=13> */
.L_x_3153:


//--------------------- .text._ZN7cutlass13device_kernelIN5flash19enable_sm80_to_sm89INS1_16FlashAttnFwdSm80INS1_25CollectiveMainloopFwdSm80ILi8ELi2ELb0EN4cute5tupleIJNS5_1CILi128EEENS7_ILi64EEENS7_ILi192EEEEEELi192ENS_10bfloat16_tEfNS_4arch4Sm80ELb0ELb1ELb1ELb1ELb1ELb1ELb1ELb1EEENS1_21CollectiveEpilogueFwdINS6_IJS8_SA_S9_EEENS6_IJNS7_ILi1EEESI_SI_EEESC_SE_Li256ELb1ELb1ELb1ELb0EEENS1_36VarlenDynamicPersistentTileSchedulerILi128ELi64ELi256ELi256ELb1ELb1ELb0ELb1ELb0ELb1EEEEEEEEEvNT_6ParamsE --------------------------
	.section	.text._ZN7cutlass13device_kernelIN5flash19enable_sm80_to_sm89INS1_16FlashAttnFwdSm80INS1_25CollectiveMainloopFwdSm80ILi8ELi2ELb0EN4cute5tupleIJNS5_1CILi128EEENS7_ILi64EEENS7_ILi192EEEEEELi192ENS_10bfloat16_tEfNS_4arch4Sm80ELb0ELb1ELb1ELb1ELb1ELb1ELb1ELb1EEENS1_21CollectiveEpilogueFwdINS6_IJS8_SA_S9_EEENS6_IJNS7_ILi1EEESI_SI_EEESC_SE_Li256ELb1ELb1ELb1ELb0EEENS1_36VarlenDynamicPersistentTileSchedulerILi128ELi64ELi256ELi256ELb1ELb1ELb0ELb1ELb0ELb1EEEEEEEEEvNT_6ParamsE,"ax",@progbits
	.sectioninfo	@"SHI_REGISTERS=255"
	.align	128
.text._ZN7cutlass13device_kernelIN5flash19enable_sm80_to_sm89INS1_16FlashAttnFwdSm80INS1_25CollectiveMainloopFwdSm80ILi8ELi2ELb0EN4cute5tupleIJNS5_1CILi128EEENS7_ILi64EEENS7_ILi192EEEEEELi192ENS_10bfloat16_tEfNS_4arch4Sm80ELb0ELb1ELb1ELb1ELb1ELb1ELb1ELb1EEENS1_21CollectiveEpilogueFwdINS6_IJS8_SA_S9_EEENS6_IJNS7_ILi1EEESI_SI_EEESC_SE_Li256ELb1ELb1ELb1ELb0EEENS1_36VarlenDynamicPersistentTileSchedulerILi128ELi64ELi256ELi256ELb1ELb1ELb0ELb1ELb0ELb1EEEEEEEEEvNT_6ParamsE:
        .type           _ZN7cutlass13device_kernelIN5flash19enable_sm80_to_sm89INS1_16FlashAttnFwdSm80INS1_25CollectiveMainloopFwdSm80ILi8ELi2ELb0EN4cute5tupleIJNS5_1CILi128EEENS7_ILi64EEENS7_ILi192EEEEEELi192ENS_10bfloat16_tEfNS_4arch4Sm80ELb0ELb1ELb1ELb1ELb1ELb1ELb1ELb1EEENS1_21CollectiveEpilogueFwdINS6_IJS8_SA_S9_EEENS6_IJNS7_ILi1EEESI_SI_EEESC_SE_Li256ELb1ELb1ELb1ELb0EEENS1_36VarlenDynamicPersistentTileSchedulerILi128ELi64ELi256ELi256ELb1ELb1ELb0ELb1ELb0ELb1EEEEEEEEEvNT_6ParamsE,@function
        .size           _ZN7cutlass13device_kernelIN5flash19enable_sm80_to_sm89INS1_16FlashAttnFwdSm80INS1_25CollectiveMainloopFwdSm80ILi8ELi2ELb0EN4cute5tupleIJNS5_1CILi128EEENS7_ILi64EEENS7_ILi192EEEEEELi192ENS_10bfloat16_tEfNS_4arch4Sm80ELb0ELb1ELb1ELb1ELb1ELb1ELb1ELb1EEENS1_21CollectiveEpilogueFwdINS6_IJS8_SA_S9_EEENS6_IJNS7_ILi1EEESI_SI_EEESC_SE_Li256ELb1ELb1ELb1ELb0EEENS1_36VarlenDynamicPersistentTileSchedulerILi128ELi64ELi256ELi256ELb1ELb1ELb0ELb1ELb0ELb1EEEEEEEEEvNT_6ParamsE,(.L_x_3158 - _ZN7cutlass13device_kernelIN5flash19enable_sm80_to_sm89INS1_16FlashAttnFwdSm80INS1_25CollectiveMainloopFwdSm80ILi8ELi2ELb0EN4cute5tupleIJNS5_1CILi128EEENS7_ILi64EEENS7_ILi192EEEEEELi192ENS_10bfloat16_tEfNS_4arch4Sm80ELb0ELb1ELb1ELb1ELb1ELb1ELb1ELb1EEENS1_21CollectiveEpilogueFwdINS6_IJS8_SA_S9_EEENS6_IJNS7_ILi1EEESI_SI_EEESC_SE_Li256ELb1ELb1ELb1ELb0EEENS1_36VarlenDynamicPersistentTileSchedulerILi128ELi64ELi256ELi256ELb1ELb1ELb0ELb1ELb0ELb1EEEEEEEEEvNT_6ParamsE)
        .other          _ZN7cutlass13device_kernelIN5flash19enable_sm80_to_sm89INS1_16FlashAttnFwdSm80INS1_25CollectiveMainloopFwdSm80ILi8ELi2ELb0EN4cute5tupleIJNS5_1CILi128EEENS7_ILi64EEENS7_ILi192EEEEEELi192ENS_10bfloat16_tEfNS_4arch4Sm80ELb0ELb1ELb1ELb1ELb1ELb1ELb1ELb1EEENS1_21CollectiveEpilogueFwdINS6_IJS8_SA_S9_EEENS6_IJNS7_ILi1EEESI_SI_EEESC_SE_Li256ELb1ELb1ELb1ELb0EEENS1_36VarlenDynamicPersistentTileSchedulerILi128ELi64ELi256ELi256ELb1ELb1ELb0ELb1ELb0ELb1EEEEEEEEEvNT_6ParamsE,@"STO_CUDA_ENTRY STV_DEFAULT"
_ZN7cutlass13device_kernelIN5flash19enable_sm80_to_sm89INS1_16FlashAttnFwdSm80INS1_25CollectiveMainloopFwdSm80ILi8ELi2ELb0EN4cute5tupleIJNS5_1CILi128EEENS7_ILi64EEENS7_ILi192EEEEEELi192ENS_10bfloat16_tEfNS_4arch4Sm80ELb0ELb1ELb1ELb1ELb1ELb1ELb1ELb1EEENS1_21CollectiveEpilogueFwdINS6_IJS8_SA_S9_EEENS6_IJNS7_ILi1EEESI_SI_EEESC_SE_Li256ELb1ELb1ELb1ELb0EEENS1_36VarlenDynamicPersistentTileSchedulerILi128ELi64ELi256ELi256ELb1ELb1ELb0ELb1ELb0ELb1EEEEEEEEEvNT_6ParamsE:
        /* <DEDUP_REMOVED lines=16> */
[----:B------:R-:W-:Y:S02]  /*0100*/  @P0 MOV R252, R228 ;  /* 0x000000e400fc0202 */ /* 0x000fe40000000f00 */
        /* <DEDUP_REMOVED lines=42> */
.L_x_2247:
        /* <DEDUP_REMOVED lines=17> */
.L_x_2458:
        /* <DEDUP_REMOVED lines=16> */
.L_x_2459:
[----:B--2---:R-:W-:-:S05]  /*05c0*/  IMAD R0, R0, c[0x0][0x538], RZ ;  /* 0x00014e0000007a24 */ /* 0x004fca00078e02ff */
[----:B------:R-:W-:-:S04]  /*05d0*/  IADD3 R6, R0, R6, RZ ;  /* 0x0000000600067210 */ /* 0x000fc80007ffe0ff */
[----:B------:R-:W-:-:S13]  /*05e0*/  ISETP.GT.AND P0, PT, R6, UR5, PT ;  /* 0x0000000506007c0c */ /* 0x000fda000bf04270 */
[----:B-1----:R-:W-:Y:S05]  /*05f0*/  @!P0 BRA `(.L_x_2247) ;  /* 0xfffffdb000008947 */ /* 0x002fea000383ffff */
.L_x_2243:
[----:B------:R-:W-:-:S05]  /*0600*/  IADD3 R10, -R0, R6, RZ ;  /* 0x00000006000a7210 */ /* 0x000fca0007ffe1ff */
[----:B------:R-:W-:-:S05]  /*0610*/  IMAD R0, R4, c[0x0][0x538], R10 ;  /* 0x00014e0004007a24 */ /* 0x000fca00078e020a */
[----:B------:R-:W-:Y:S01]  /*0620*/  ISETP.GT.AND P0, PT, R0, UR5, PT ;  /* 0x0000000500007c0c */ /* 0x000fe2000bf04270 */
[----:B------:R-:W-:-:S12]  /*0630*/  BRA.DIV ~URZ, `(.L_x_2248) ;  /* 0x0001d5a27f007947 */ /* 0x000fd8000b800000 */
[----:B------:R-:W-:-:S04]  /*0640*/  VOTE.ANY R6, PT, !P0 ;  /* 0x0000000000067806 */ /* 0x000fc800040e0100 */
.L_x_2460:
[----:B------:R-:W1:Y:S02]  /*0650*/  POPC R0, R6 ;  /* 0x0000000600007309 */ /* 0x000e640000000000 */
[----:B-1----:R-:W-:Y:S01]  /*0660*/  IADD3 R231, R0, R7, RZ ;  /* 0x0000000700e77210 */ /* 0x002fe20007ffe0ff */
[----:B------:R-:W-:Y:S05]  /*0670*/  BRA.DIV ~URZ, `(.L_x_2249) ;  /* 0x0001d5b27f007947 */ /* 0x000fea000b800000 */
[----:B------:R1:W2:Y:S01]  /*0680*/  SHFL.IDX PT, R12, R9, R0, 0x1f ;  /* 0x00001f00090c7589 */ /* 0x0002a200000e0000 */
[----:B------:R-:W-:-:S03]  /*0690*/  MOV R5, RZ ;  /* 0x000000ff00057202 */ /* 0x000fc60000000f00 */
[----:B------:R1:W3:Y:S04]  /*06a0*/  SHFL.IDX PT, R9, R8, R0, 0x1f ;  /* 0x00001f0008097589 */ /* 0x0002e800000e0000 */
.L_x_2461:
[----:B------:R-:W-:Y:S01]  /*06b0*/  ISETP.NE.AND P0, PT, R6, RZ, PT ;  /* 0x000000ff0600720c */ /* 0x000fe20003f05270 */
[----:B------:R-:W-:-:S12]  /*06c0*/  BSSY B0, `(.L_x_2250) ;  /* 0x0000005000007945 */ /* 0x000fd80003800000 */
[----:B------:R-:W-:Y:S05]  /*06d0*/  @!P0 BRA `(.L_x_2251) ;  /* 0x0000003000008947 */ /* 0x000fea0003800000 */
[----:B-1----:R-:W-:Y:S01]  /*06e0*/  IADD3 R0, R0, -0x1, RZ ;  /* 0xffffffff00007810 */ /* 0x002fe20007ffe0ff */
[----:B------:R-:W-:Y:S05]  /*06f0*/  BRA.DIV ~URZ, `(.L_x_2252) ;  /* 0x0001d6327f007947 */ /* 0x000fea000b800000 */
[----:B------:R1:W4:Y:S02]  /*0700*/  SHFL.IDX PT, R5, R4, R0, 0x1f ;  /* 0x00001f0004057589 */ /* 0x00032400000e0000 */
.L_x_2251:
[----:B------:R-:W-:Y:S05]  /*0710*/  BSYNC B0 ;  /* 0x0000000000007941 */ /* 0x000fea0003800000 */
.L_x_2250:
        /* <DEDUP_REMOVED lines=67> */
.L_x_2254:
        /* <DEDUP_REMOVED lines=68> */
.L_x_2255:
[----:B------:R-:W-:Y:S05]  /*0f90*/  BSYNC B0 ;  /* 0x0000000000007941 */ /* 0x000fea0003800000 */
.L_x_2253:
[----:B------:R-:W-:-:S04]  /*0fa0*/  LOP3.LUT R0, RZ, R0, RZ, 0x33, !PT ;  /* 0x00000000ff007212 */ /* 0x000fc800078e33ff */
[----:B------:R-:W-:-:S05]  /*0fb0*/  IADD3 R0, R0, R12, RZ ;  /* 0x0000000c00007210 */ /* 0x000fca0007ffe0ff */
[----:B------:R1:W-:Y:S01]  /*0fc0*/  STL [R1+0xd0], R0 ;  /* 0x0000d00001007387 */ /* 0x0003e20000100800 */
[----:B------:R-:W-:Y:S05]  /*0fd0*/  BRA `(.L_x_2256) ;  /* 0x0000003000007947 */ /* 0x000fea0003800000 */
.L_x_2244:
[----:B------:R1:W-:Y:S01]  /*0fe0*/  STL [R1+0xd0], RZ ;  /* 0x0000d0ff01007387 */ /* 0x0003e20000100800 */
[----:B------:R-:W-:Y:S02]  /*0ff0*/  MOV R252, UR5 ;  /* 0x0000000500fc7c02 */ /* 0x000fe40008000f00 */
[----:B------:R-:W-:-:S03]  /*1000*/  MOV R230, RZ ;  /* 0x000000ff00e67202 */ /* 0x000fc60000000f00 */
.L_x_2256:
[----:B-1----:R-:W2:Y:S01]  /*1010*/  LDL R0, [R1+0xd0] ;  /* 0x0000d00001007983 */ /* 0x002ea20000100800 */
[----:B------:R-:W-:Y:S01]  /*1020*/  ISETP.NE.AND P0, PT, R13, RZ, PT ;  /* 0x000000ff0d00720c */ /* 0x000fe20003f05270 */
[----:B------:R-:W-:Y:S01]  /*1030*/  IMAD.MOV.U32 R6, RZ, RZ, R230 ;  /* 0x000000ffff067224 */ /* 0x000fe200078e00e6 */
[----:B------:R-:W-:Y:S01]  /*1040*/  MOV R7, R231 ;  /* 0x000000e700077202 */ /* 0x000fe20000000f00 */
[----:B------:R-:W-:Y:S10]  /*1050*/  WARPSYNC 0xffffffff ;  /* 0xffffffff00007948 */ /* 0x000ff40003800000 */
[----:B------:R-:W-:-:S04]  /*1060*/  @!P0 IMAD.MOV.U32 R228, RZ, RZ, R252 ;  /* 0x000000ffffe48224 */ /* 0x000fc800078e00fc */
[----:B------:R-:W-:Y:S01]  /*1070*/  IMAD.MOV.U32 R4, RZ, RZ, R228 ;  /* 0x000000ffff047224 */ /* 0x000fe200078e00e4 */
[----:B--2---:R-:W-:-:S05]  /*1080*/  MOV R5, R0 ;  /* 0x0000000000057202 */ /* 0x004fca0000000f00 */
[----:B------:R1:W-:Y:S04]  /*1090*/  @!P0 STS.128 [0x24100], R4 ;  /* 0x02410004ff008388 */ /* 0x0003e80000000c00 */
[----:B------:R-:W-:Y:S06]  /*10a0*/  BAR.ARV 0x5, 0x100 ;  /* 0x0144000000007b1d */ /* 0x000fec0000002000 */
.L_x_2242:
[----:B---3--:R-:W-:-:S13]  /*10b0*/  ISETP.GE.AND P0, PT, R231, c[0x0][0x53c], PT ;  /* 0x00014f00e7007a0c */ /* 0x008fda0003f06270 */
[----:B------:R-:W-:Y:S05]  /*10c0*/  @P0 EXIT ;  /* 0x000000000000094d */ /* 0x000fea0003800000 */
[----:B------:R-:W3:Y:S01]  /*10d0*/  S2R R14, SR_TID.X ;  /* 0x00000000000e7919 */ /* 0x000ee20000002100 */
[----:B------:R-:W-:Y:S01]  /*10e0*/  IMAD.MOV.U32 R176, RZ, RZ, 0x20 ;  /* 0x00000020ffb07424 */ /* 0x000fe200078e00ff */
[----:B------:R-:W-:Y:S02]  /*10f0*/  ULDC UR7, c[0x0][0x20] ;  /* 0x0000080000077ab9 */ /* 0x000fe40000000800 */
[----:B------:R-:W-:Y:S02]  /*1100*/  UIADD3 UR7, UP0, UR4, UR7, URZ ;  /* 0x0000000704077290 */ /* 0x000fe4000ff1e03f */
[----:B------:R-:W-:Y:S02]  /*1110*/  ULDC UR6, c[0x0][0x24] ;  /* 0x0000090000067ab9 */ /* 0x000fe40000000800 */
[----:B------:R-:W-:Y:S01]  /*1120*/  UIADD3.X UR6, URZ, UR6, URZ, UP0, !UPT ;  /* 0x000000063f067290 */ /* 0x000fe200087fe43f */
[----:B---3--:R-:W-:-:S04]  /*1130*/  SHF.R.S32.HI R11, RZ, 0x1f, R14 ;  /* 0x0000001fff0b7819 */ /* 0x008fc8000001140e */
[CC--:B--2---:R-:W-:Y:S02]  /*1140*/  LEA.HI R0, R11.reuse, R14.reuse, RZ, 0x4 ;  /* 0x0000000e0b007211 */ /* 0x0c4fe400078f20ff */
[----:B------:R-:W-:Y:S02]  /*1150*/  LEA.HI R10, R11, R14, RZ, 0x3 ;  /* 0x0000000e0b0a7211 */ /* 0x000fe400078f18ff */
[----:B------:R-:W-:Y:S02]  /*1160*/  LOP3.LUT R2, R0, 0xfffffff0, RZ, 0xc0, !PT ;  /* 0xfffffff000027812 */ /* 0x000fe400078ec0ff */
[----:B-1----:R-:W-:Y:S02]  /*1170*/  SHF.R.S32.HI R4, RZ, 0x4, R0 ;  /* 0x00000004ff047819 */ /* 0x002fe40000011400 */
[----:B------:R-:W-:Y:S01]  /*1180*/  SHF.R.S32.HI R249, RZ, 0x3, R10 ;  /* 0x00000003fff97819 */ /* 0x000fe2000001140a */
[----:B------:R-:W-:Y:S01]  /*1190*/  IMAD.IADD R3, R14, 0x1, -R2 ;  /* 0x000000010e037824 */ /* 0x000fe200078e0a02 */
[----:B------:R-:W-:-:S02]  /*11a0*/  LOP3.LUT R6, R10, 0xfffffff8, RZ, 0xc0, !PT ;  /* 0xfffffff80a067812 */ /* 0x000fc400078ec0ff */
[----:B------:R-:W-:Y:S01]  /*11b0*/  LEA.HI R0, R0, R4, RZ, 0x1 ;  /* 0x0000000400007211 */ /* 0x000fe200078f08ff */
[----:B------:R-:W-:Y:S02]  /*11c0*/  IMAD.SHL.U32 R5, R249, 0x40, RZ ;  /* 0x00000040f9057824 */ /* 0x000fe400078e00ff */
[----:B------:R-:W-:Y:S01]  /*11d0*/  IMAD.IADD R7, R14, 0x1, -R6 ;  /* 0x000000010e077824 */ /* 0x000fe200078e0a06 */
[----:B------:R-:W-:Y:S02]  /*11e0*/  SHF.R.S32.HI R6, RZ, 0x1f, R3 ;  /* 0x0000001fff067819 */ /* 0x000fe40000011403 */
[----:B------:R-:W-:Y:S01]  /*11f0*/  LOP3.LUT R2, R0, 0xfffffffe, RZ, 0xc0, !PT ;  /* 0xfffffffe00027812 */ /* 0x000fe200078ec0ff */
[----:B------:R-:W-:Y:S01]  /*1200*/  IMAD.SHL.U32 R238, R7, 0x8, RZ ;  /* 0x0000000807ee7824 */ /* 0x000fe200078e00ff */
[----:B------:R-:W-:Y:S02]  /*1210*/  LOP3.LUT R0, R5, 0x1c0, RZ, 0xc0, !PT ;  /* 0x000001c005007812 */ /* 0x000fe400078ec0ff */
[----:B------:R-:W-:Y:S01]  /*1220*/  LEA.HI R178, R6, R3, RZ, 0x3 ;  /* 0x0000000306b27211 */ /* 0x000fe200078f18ff */
[----:B------:R-:W-:Y:S01]  /*1230*/  IMAD.IADD R8, R4, 0x1, -R2 ;  /* 0x0000000104087824 */ /* 0x000fe200078e0a02 */
[----:B------:R-:W-:-:S02]  /*1240*/  SHF.R.U32.HI R5, RZ, 0x3, R0 ;  /* 0x00000003ff057819 */ /* 0x000fc40000011600 */
[----:B------:R-:W-:Y:S01]  /*1250*/  LOP3.LUT R2, R0, 0x38, R238, 0xf8, !PT ;  /* 0x0000003800027812 */ /* 0x000fe200078ef8ee */
[----:B------:R-:W-:Y:S01]  /*1260*/  IMAD.SHL.U32 R0, R7, 0x40, RZ ;  /* 0x0000004007007824 */ /* 0x000fe200078e00ff */
[C---:B------:R-:W-:Y:S01]  /*1270*/  LOP3.LUT R4, R178.reuse, 0xfffffff8, RZ, 0xc0, !PT ;  /* 0xfffffff8b2047812 */ /* 0x040fe200078ec0ff */
[----:B------:R-:W-:Y:S01]  /*1280*/  IMAD.SHL.U32 R178, R178, 0x40, RZ ;  /* 0x00000040b2b27824 */ /* 0x000fe200078e00ff */
[----:B------:R-:W-:Y:S02]  /*1290*/  LEA.HI R7, R11, R14, RZ, 0x5 ;  /* 0x0000000e0b077211 */ /* 0x000fe400078f28ff */
[----:B------:R-:W-:Y:S01]  /*12a0*/  LOP3.LUT R0, R0, 0x1c0, RZ, 0xc0, !PT ;  /* 0x000001c000007812 */ /* 0x000fe200078ec0ff */
[----:B------:R-:W-:Y:S01]  /*12b0*/  IMAD.IADD R6, R3, 0x1, -R4 ;  /* 0x0000000103067824 */ /* 0x000fe200078e0a04 */
[----:B------:R-:W-:Y:S02]  /*12c0*/  LOP3.LUT R4, R7, 0xffffffe0, RZ, 0xc0, !PT ;  /* 0xffffffe007047812 */ /* 0x000fe400078ec0ff */
[----:B------:R-:W-:-:S02]  /*12d0*/  LOP3.LUT R3, R0, 0x8, R10, 0xf8, !PT ;  /* 0x0000000800037812 */ /* 0x000fc400078ef80a */
[----:B------:R-:W-:Y:S01]  /*12e0*/  LOP3.LUT R9, R2, R5, RZ, 0x3c, !PT ;  /* 0x0000000502097212 */ /* 0x000fe200078e3cff */
[----:B------:R-:W-:Y:S01]  /*12f0*/  IMAD.IADD R13, R14, 0x1, -R4 ;  /* 0x000000010e0d7824 */ /* 0x000fe200078e0a04 */
[----:B------:R-:W-:Y:S02]  /*1300*/  SHF.R.U32.HI R0, RZ, 0x3, R0 ;  /* 0x00000003ff007819 */ /* 0x000fe40000011600 */
[--C-:B------:R-:W-:Y:S02]  /*1310*/  SHF.R.S32.HI R247, RZ, 0x5, R7.reuse ;  /* 0x00000005fff77819 */ /* 0x100fe40000011407 */
[----:B------:R-:W-:Y:S02]  /*1320*/  SHF.R.S32.HI R2, RZ, 0x1f, R7 ;  /* 0x0000001fff027819 */ /* 0x000fe40000011407 */
[----:B------:R-:W-:Y:S01]  /*1330*/  LOP3.LUT R7, R3, R0, RZ, 0x3c, !PT ;  /* 0x0000000003077212 */ /* 0x000fe200078e3cff */
[----:B------:R-:W-:Y:S01]  /*1340*/  IMAD.SHL.U32 R3, R6, 0x40, RZ ;  /* 0x0000004006037824 */ /* 0x000fe200078e00ff */
[----:B------:R-:W-:Y:S01]  /*1350*/  LEA.HI R0, R2, R247, RZ, 0x3 ;  /* 0x000000f702007211 */ /* 0x000fe200078f18ff */
[----:B------:R-:W-:Y:S01]  /*1360*/  IMAD.SHL.U32 R15, R247, 0x400, RZ ;  /* 0x00000400f70f7824 */ /* 0x000fe200078e00ff */
[----:B------:R-:W-:-:S02]  /*1370*/  SHF.R.S32.HI R2, RZ, 0x1f, R13 ;  /* 0x0000001fff027819 */ /* 0x000fc4000001140d */
[----:B------:R-:W-:Y:S02]  /*1380*/  LOP3.LUT R4, R0, 0xffffff8, RZ, 0xc0, !PT ;  /* 0x0ffffff800047812 */ /* 0x000fe400078ec0ff */
[----:B------:R-:W-:Y:S01]  /*1390*/  LEA.HI R10, R2, R13, RZ, 0x2 ;  /* 0x0000000d020a7211 */ /* 0x000fe200078f10ff */
[----:B------:R-:W-:Y:S01]  /*13a0*/  IMAD.SHL.U32 R2, R8, 0x8, RZ ;  /* 0x0000000808027824 */ /* 0x000fe200078e00ff */
[----:B------:R-:W-:Y:S01]  /*13b0*/  LOP3.LUT R0, R3, 0x1c0, RZ, 0xc0, !PT ;  /* 0x000001c003007812 */ /* 0x000fe200078ec0ff */
[----:B------:R-:W-:Y:S01]  /*13c0*/  IMAD.IADD R4, R247, 0x1, -R4 ;  /* 0x00000001f7047824 */ /* 0x000fe200078e0a04 */
[----:B------:R-:W-:Y:S02]  /*13d0*/  SHF.R.S32.HI R3, RZ, 0x2, R10 ;  /* 0x00000002ff037819 */ /* 0x000fe4000001140a */
[----:B------:R-:W-:Y:S02]  /*13e0*/  LOP3.LUT R2, R0, 0x8, R2, 0xf8, !PT ;  /* 0x0000000800027812 */ /* 0x000fe400078ef802 */
[----:B------:R-:W-:Y:S01]  /*13f0*/  SHF.R.U32.HI R0, RZ, 0x3, R0 ;  /* 0x00000003ff007819 */ /* 0x000fe20000011600 */
[----:B------:R-:W-:Y:S01]  /*1400*/  IMAD R12, R4, 0x10, R3 ;  /* 0x00000010040c7824 */ /* 0x000fe200078e0203 */
[----:B------:R-:W-:-:S02]  /*1410*/  LOP3.LUT R178, R178, 0xfffffe00, RZ, 0xc0, !PT ;  /* 0xfffffe00b2b27812 */ /* 0x000fc400078ec0ff */
[----:B------:R-:W-:Y:S01]  /*1420*/  LOP3.LUT R2, R2, R0, RZ, 0x3c, !PT ;  /* 0x0000000002027212 */ /* 0x000fe200078e3cff */
[----:B------:R-:W-:Y:S01]  /*1430*/  IMAD R0, R8, 0x200, R7 ;  /* 0x0000020008007824 */ /* 0x000fe200078e0207 */
[----:B------:R-:W-:Y:S01]  /*1440*/  LEA.HI R3, R11, R14, RZ, 0x2 ;  /* 0x0000000e0b037211 */ /* 0x000fe200078f10ff */
[----:B------:R-:W-:Y:S01]  /*1450*/  STL [R1+0x138], R12 ;  /* 0x0001380c01007387 */ /* 0x000fe20000100800 */
[CC--:B------:R-:W-:Y:S02]  /*1460*/  IADD3 R172, R2.reuse, R178.reuse, R15 ;  /* 0x000000b202ac7210 */ /* 0x0c0fe40007ffe00f */
[----:B------:R-:W-:Y:S02]  /*1470*/  LOP3.LUT R178, R2, R178, RZ, 0xfc, !PT ;  /* 0x000000b202b27212 */ /* 0x000fe400078efcff */
[--C-:B------:R-:W-:Y:S02]  /*1480*/  SHF.R.S32.HI R214, RZ, 0x2, R3.reuse ;  /* 0x00000002ffd67819 */ /* 0x100fe40000011403 */
[----:B------:R-:W-:-:S02]  /*1490*/  SHF.R.S32.HI R2, RZ, 0x1f, R3 ;  /* 0x0000001fff027819 */ /* 0x000fc40000011403 */
[----:B------:R-:W-:Y:S02]  /*14a0*/  LOP3.LUT R3, R3, 0xfffffffc, RZ, 0xc0, !PT ;  /* 0xfffffffc03037812 */ /* 0x000fe400078ec0ff */
[----:B------:R-:W-:Y:S02]  /*14b0*/  LEA.HI R2, R2, R214, RZ, 0x3 ;  /* 0x000000d602027211 */ /* 0x000fe400078f18ff */
[----:B------:R-:W-:Y:S01]  /*14c0*/  LOP3.LUT R4, R10, 0x7ffffffc, RZ, 0xc0, !PT ;  /* 0x7ffffffc0a047812 */ /* 0x000fe200078ec0ff */
[----:B------:R-:W-:Y:S01]  /*14d0*/  IMAD.IADD R243, R14, 0x1, -R3 ;  /* 0x000000010ef37824 */ /* 0x000fe200078e0a03 */
[----:B------:R-:W-:Y:S02]  /*14e0*/  LOP3.LUT R3, R2, 0xfffffff8, RZ, 0xc0, !PT ;  /* 0xfffffff802037812 */ /* 0x000fe400078ec0ff */
[----:B------:R-:W-:Y:S01]  /*14f0*/  LEA.HI R5, R11, R14, RZ, 0x6 ;  /* 0x0000000e0b057211 */ /* 0x000fe200078f30ff */
[C---:B------:R-:W-:Y:S01]  /*1500*/  IMAD.SHL.U32 R106, R243.reuse, 0x8, RZ ;  /* 0x00000008f36a7824 */ /* 0x040fe200078e00ff */
[----:B------:R-:W-:Y:S01]  /*1510*/  LEA.HI R2, R243, R243, RZ, 0x1 ;  /* 0x000000f3f3027211 */ /* 0x000fe200078f08ff */
[----:B------:R-:W-:Y:S01]  /*1520*/  IMAD.IADD R4, R13, 0x1, -R4 ;  /* 0x000000010d047824 */ /* 0x000fe200078e0a04 */
[----:B------:R-:W-:Y:S01]  /*1530*/  R2P PR, R6, 0x6 ;  /* 0x0000000606007804 */ /* 0x000fe20000000000 */
[----:B------:R-:W-:Y:S01]  /*1540*/  IMAD.IADD R242, R214, 0x1, -R3 ;  /* 0x00000001d6f27824 */ /* 0x000fe200078e0a03 */
[----:B------:R-:W-:Y:S01]  /*1550*/  IADD3 R110, R106, 0x20, RZ ;  /* 0x000000206a6e7810 */ /* 0x000fe20007ffe0ff */
[----:B------:R-:W-:Y:S01]  /*1560*/  IMAD.SHL.U32 R30, R4, 0x2, RZ ;  /* 0x00000002041e7824 */ /* 0x000fe200078e00ff */
[----:B------:R-:W-:Y:S01]  /*1570*/  LOP3.LUT R2, R2, 0x1ffffffe, RZ, 0xc0, !PT ;  /* 0x1ffffffe02027812 */ /* 0x000fe200078ec0ff */
[----:B------:R-:W-:Y:S01]  /*1580*/  IMAD.SHL.U32 R5, R5, 0x8, RZ ;  /* 0x0000000805057824 */ /* 0x000fe200078e00ff */
[----:B------:R-:W-:Y:S01]  /*1590*/  SHF.R.S32.HI R3, RZ, 0x1f, R110 ;  /* 0x0000001fff037819 */ /* 0x000fe2000001146e */
[----:B------:R-:W-:Y:S01]  /*15a0*/  IMAD.MOV.U32 R6, RZ, RZ, 0x40 ;  /* 0x00000040ff067424 */ /* 0x000fe200078e00ff */
[C---:B------:R-:W-:Y:S01]  /*15b0*/  IADD3 R29, R30.reuse, 0x8, RZ ;  /* 0x000000081e1d7810 */ /* 0x040fe20007ffe0ff */
[----:B------:R-:W-:Y:S01]  /*15c0*/  STL [R1+0xd4], R30 ;  /* 0x0000d41e01007387 */ /* 0x000fe20000100800 */
[----:B------:R-:W-:Y:S01]  /*15d0*/  LEA.HI R3, R3, R110, RZ, 0x3 ;  /* 0x0000006e03037211 */ /* 0x000fe200078f18ff */
[----:B------:R-:W-:Y:S01]  /*15e0*/  IMAD.SHL.U32 R108, R243, 0x4, RZ ;  /* 0x00000004f36c7824 */ /* 0x000fe200078e00ff */
[----:B------:R-:W-:Y:S01]  /*15f0*/  IADD3 R27, R30, 0x18, RZ ;  /* 0x000000181e1b7810 */ /* 0x000fe20007ffe0ff */
[----:B------:R-:W-:Y:S01]  /*1600*/  STL [R1+0xcc], R29 ;  /* 0x0000cc1d01007387 */ /* 0x000fe20000100800 */
[----:B------:R-:W-:-:S02]  /*1610*/  LOP3.LUT R213, R3, 0xfffffff8, RZ, 0xc0, !PT ;  /* 0xfffffff803d57812 */ /* 0x000fc400078ec0ff */
[----:B------:R-:W-:Y:S01]  /*1620*/  SHF.R.S32.HI R3, RZ, 0x1f, R29 ;  /* 0x0000001fff037819 */ /* 0x000fe2000001141d */
[----:B------:R-:W-:Y:S01]  /*1630*/  STL [R1+0xc4], R27 ;  /* 0x0000c41b01007387 */ /* 0x000fe20000100800 */
[----:B------:R-:W-:Y:S01]  /*1640*/  LOP3.LUT R9, R9, 0x7ffffe00, R5, 0xf8, !PT ;  /* 0x7ffffe0009097812 */ /* 0x000fe200078ef805 */
[----:B------:R-:W-:Y:S01]  /*1650*/  IMAD.IADD R5, R243, 0x1, -R2 ;  /* 0x00000001f3057824 */ /* 0x000fe200078e0a02 */
[C---:B------:R-:W-:Y:S01]  /*1660*/  IADD3 R28, R30.reuse, 0x10, RZ ;  /* 0x000000101e1c7810 */ /* 0x040fe20007ffe0ff */
[----:B------:R1:W-:Y:S01]  /*1670*/  STL [R1+0x134], R3 ;  /* 0x0001340301007387 */ /* 0x0003e20000100800 */
[C---:B------:R-:W-:Y:S01]  /*1680*/  IADD3 R24, R30.reuse, 0x30, RZ ;  /* 0x000000301e187810 */ /* 0x040fe20007ffe0ff */
[----:B------:R-:W-:Y:S01]  /*1690*/  IMAD R4, R5, 0x8, R12 ;  /* 0x0000000805047824 */ /* 0x000fe200078e020c */
[----:B------:R-:W-:Y:S01]  /*16a0*/  SHF.R.S32.HI R5, RZ, 0x1f, R28 ;  /* 0x0000001fff057819 */ /* 0x000fe2000001141c */
[----:B------:R-:W-:Y:S01]  /*16b0*/  IMAD.SHL.U32 R111, R9, 0x2, RZ ;  /* 0x00000002096f7824 */ /* 0x000fe200078e00ff */
[C---:B------:R-:W-:Y:S01]  /*16c0*/  IADD3 R26, R30.reuse, 0x20, RZ ;  /* 0x000000201e1a7810 */ /* 0x040fe20007ffe0ff */
[----:B------:R-:W-:Y:S01]  /*16d0*/  STL [R1+0xc8], R28 ;  /* 0x0000c81c01007387 */ /* 0x000fe20000100800 */
[----:B------:R-:W-:-:S02]  /*16e0*/  IADD3 R25, R30, 0x28, RZ ;  /* 0x000000281e197810 */ /* 0x000fc40007ffe0ff */
[----:B------:R-:W-:Y:S01]  /*16f0*/  IADD3 R21, R30, 0x48, RZ ;  /* 0x000000481e157810 */ /* 0x000fe20007ffe0ff */
[----:B------:R2:W-:Y:S01]  /*1700*/  STL [R1+0x130], R5 ;  /* 0x0001300501007387 */ /* 0x0005e20000100800 */
[----:B------:R-:W-:Y:S02]  /*1710*/  LEA R177, R0, 0xc100, 0x1 ;  /* 0x0000c10000b17811 */ /* 0x000fe400078e08ff */
[----:B------:R-:W-:Y:S01]  /*1720*/  SEL R0, R6, 0xffffffc0, !P2 ;  /* 0xffffffc006007807 */ /* 0x000fe20005000000 */
[----:B------:R-:W-:Y:S01]  /*1730*/  STL [R1+0x13c], R4 ;  /* 0x00013c0401007387 */ /* 0x000fe20000100800 */
[----:B------:R-:W-:Y:S02]  /*1740*/  SHF.R.S32.HI R6, RZ, 0x1f, R26 ;  /* 0x0000001fff067819 */ /* 0x000fe4000001141a */
[C---:B------:R-:W-:Y:S01]  /*1750*/  IADD3 R23, R30.reuse, 0x38, RZ ;  /* 0x000000381e177810 */ /* 0x040fe20007ffe0ff */
[----:B------:R-:W-:Y:S01]  /*1760*/  STL [R1+0xc0], R26 ;  /* 0x0000c01a01007387 */ /* 0x000fe20000100800 */
[----:B------:R-:W-:-:S02]  /*1770*/  IADD3 R22, R30, 0x40, RZ ;  /* 0x000000401e167810 */ /* 0x000fc40007ffe0ff */
[C---:B------:R-:W-:Y:S01]  /*1780*/  IADD3 R18, R30.reuse, 0x60, RZ ;  /* 0x000000601e127810 */ /* 0x040fe20007ffe0ff */
[----:B------:R3:W-:Y:S01]  /*1790*/  STL [R1+0x128], R6 ;  /* 0x0001280601007387 */ /* 0x0007e20000100800 */
[C---:B------:R-:W-:Y:S02]  /*17a0*/  IADD3 R20, R30.reuse, 0x50, RZ ;  /* 0x000000501e147810 */ /* 0x040fe40007ffe0ff */
[----:B-1----:R-:W-:Y:S01]  /*17b0*/  SHF.R.S32.HI R3, RZ, 0x1f, R27 ;  /* 0x0000001fff037819 */ /* 0x002fe2000001141b */
[----:B------:R-:W-:Y:S01]  /*17c0*/  STL [R1+0xbc], R25 ;  /* 0x0000bc1901007387 */ /* 0x000fe20000100800 */
[C---:B------:R-:W-:Y:S02]  /*17d0*/  IADD3 R19, R30.reuse, 0x58, RZ ;  /* 0x000000581e137810 */ /* 0x040fe40007ffe0ff */
[----:B------:R-:W-:Y:S01]  /*17e0*/  IADD3 R15, R30, 0x78, RZ ;  /* 0x000000781e0f7810 */ /* 0x000fe20007ffe0ff */
[----:B------:R1:W-:Y:S01]  /*17f0*/  STL [R1+0x12c], R3 ;  /* 0x00012c0301007387 */ /* 0x0003e20000100800 */
[----:B------:R-:W-:-:S02]  /*1800*/  IADD3 R107, R106, 0x40, RZ ;  /* 0x000000406a6b7810 */ /* 0x000fc40007ffe0ff */
[C---:B------:R-:W-:Y:S01]  /*1810*/  IADD3 R17, R30.reuse, 0x68, RZ ;  /* 0x000000681e117810 */ /* 0x040fe20007ffe0ff */
[----:B------:R-:W-:Y:S01]  /*1820*/  STL [R1+0x78], R24 ;  /* 0x0000781801007387 */ /* 0x000fe20000100800 */
[----:B--2---:R-:W-:Y:S02]  /*1830*/  SHF.R.S32.HI R5, RZ, 0x1f, R25 ;  /* 0x0000001fff057819 */ /* 0x004fe40000011419 */
[C---:B------:R-:W-:Y:S01]  /*1840*/  IADD3 R16, R30.reuse, 0x70, RZ ;  /* 0x000000701e107810 */ /* 0x040fe20007ffe0ff */
[----:B------:R-:W-:Y:S01]  /*1850*/  STL [R1+0xb8], R23 ;  /* 0x0000b81701007387 */ /* 0x000fe20000100800 */
[----:B------:R-:W-:Y:S02]  /*1860*/  IADD3 R12, R30, 0x90, RZ ;  /* 0x000000901e0c7810 */ /* 0x000fe40007ffe0ff */
[----:B------:R-:W-:Y:S01]  /*1870*/  SHF.R.S32.HI R2, RZ, 0x1f, R107 ;  /* 0x0000001fff027819 */ /* 0x000fe2000001146b */
[----:B------:R2:W-:Y:S01]  /*1880*/  STL [R1+0x124], R5 ;  /* 0x0001240501007387 */ /* 0x0005e20000100800 */
[----:B------:R-:W-:-:S02]  /*1890*/  SEL R176, R176, 0xffffffe0, !P1 ;  /* 0xffffffe0b0b07807 */ /* 0x000fc40004800000 */
[----:B------:R-:W-:Y:S01]  /*18a0*/  LEA.HI R2, R2, R107, RZ, 0x3 ;  /* 0x0000006b02027211 */ /* 0x000fe200078f18ff */
[----:B------:R-:W-:Y:S01]  /*18b0*/  STL [R1+0xb4], R22 ;  /* 0x0000b41601007387 */ /* 0x000fe20000100800 */
[----:B---3--:R-:W-:Y:S02]  /*18c0*/  SHF.R.S32.HI R6, RZ, 0x1f, R23 ;  /* 0x0000001fff067819 */ /* 0x008fe40000011417 */
[C---:B------:R-:W-:Y:S01]  /*18d0*/  IADD3 R14, R30.reuse, 0x80, RZ ;  /* 0x000000801e0e7810 */ /* 0x040fe20007ffe0ff */
[----:B------:R-:W-:Y:S01]  /*18e0*/  STL [R1+0xb0], R21 ;  /* 0x0000b01501007387 */ /* 0x000fe20000100800 */
[C---:B------:R-:W-:Y:S02]  /*18f0*/  IADD3 R13, R30.reuse, 0x88, RZ ;  /* 0x000000881e0d7810 */ /* 0x040fe40007ffe0ff */
[----:B------:R-:W-:Y:S01]  /*1900*/  IADD3 R7, R30, 0xa8, RZ ;  /* 0x000000a81e077810 */ /* 0x000fe20007ffe0ff */
[----:B------:R3:W-:Y:S01]  /*1910*/  STL [R1+0x11c], R6 ;  /* 0x00011c0601007387 */ /* 0x0007e20000100800 */
[----:B-1----:R-:W-:-:S02]  /*1920*/  SHF.R.S32.HI R3, RZ, 0x1f, R24 ;  /* 0x0000001fff037819 */ /* 0x002fc40000011418 */
[----:B------:R-:W-:Y:S01]  /*1930*/  LEA R172, R172, 0x18100, 0x1 ;  /* 0x00018100acac7811 */ /* 0x000fe200078e08ff */
[----:B------:R-:W-:Y:S01]  /*1940*/  STL [R1+0xac], R20 ;  /* 0x0000ac1401007387 */ /* 0x000fe20000100800 */
[----:B------:R-:W-:Y:S02]  /*1950*/  LEA R178, R178, 0x100, 0x1 ;  /* 0x00000100b2b27811 */ /* 0x000fe400078e08ff */
[----:B------:R-:W-:Y:S01]  /*1960*/  LOP3.LUT R212, R2, 0xfffffff8, RZ, 0xc0, !PT ;  /* 0xfffffff802d47812 */ /* 0x000fe200078ec0ff */
[----:B------:R1:W-:Y:S01]  /*1970*/  STL [R1+0x120], R3 ;  /* 0x0001200301007387 */ /* 0x0003e20000100800 */
[----:B------:R-:W-:Y:S01]  /*1980*/  IADD3 R2, R30, 0xb8, RZ ;  /* 0x000000b81e027810 */ /* 0x000fe20007ffe0ff */
[----:B------:R-:W-:Y:S01]  /*1990*/  IMAD.IADD R173, R172, 0x1, R176 ;  /* 0x00000001acad7824 */ /* 0x000fe200078e02b0 */
[----:B------:R-:W-:Y:S01]  /*19a0*/  IADD3 R9, R30, 0x98, RZ ;  /* 0x000000981e097810 */ /* 0x000fe20007ffe0ff */
[----:B------:R-:W-:Y:S01]  /*19b0*/  IMAD.IADD R244, R176, 0x1, R178 ;  /* 0x00000001b0f47824 */ /* 0x000fe200078e02b2 */
[----:B--2---:R-:W-:Y:S01]  /*19c0*/  SHF.R.S32.HI R5, RZ, 0x1f, R22 ;  /* 0x0000001fff057819 */ /* 0x004fe20000011416 */
[----:B------:R2:W-:Y:S01]  /*19d0*/  STL [R1+0x7c], R2 ;  /* 0x00007c0201007387 */ /* 0x0005e20000100800 */
[----:B------:R-:W-:Y:S01]  /*19e0*/  IADD3 R8, R30, 0xa0, RZ ;  /* 0x000000a01e087810 */ /* 0x000fe20007ffe0ff */
[----:B------:R-:W-:Y:S01]  /*19f0*/  IMAD.IADD R179, R0, 0x1, R178 ;  /* 0x0000000100b37824 */ /* 0x000fe200078e02b2 */
[----:B------:R-:W-:Y:S01]  /*1a00*/  IADD3 R4, R30, 0xb0, RZ ;  /* 0x000000b01e047810 */ /* 0x000fe20007ffe0ff */
[----:B------:R4:W-:Y:S01]  /*1a10*/  STL [R1+0x118], R5 ;  /* 0x0001180501007387 */ /* 0x0009e20000100800 */
[--C-:B------:R-:W-:Y:S01]  /*1a20*/  IMAD.IADD R175, R172, 0x1, R0.reuse ;  /* 0x00000001acaf7824 */ /* 0x100fe200078e0200 */
[----:B------:R-:W-:Y:S01]  /*1a30*/  IADD3 R207, R106, 0x60, RZ ;  /* 0x000000606acf7810 */ /* 0x000fe20007ffe0ff */
[----:B------:R-:W-:Y:S01]  /*1a40*/  IMAD.IADD R174, R173, 0x1, R0 ;  /* 0x00000001adae7824 */ /* 0x000fe200078e0200 */
[----:B------:R-:W-:Y:S01]  /*1a50*/  STL [R1+0xa8], R19 ;  /* 0x0000a81301007387 */ /* 0x000fe20000100800 */
[----:B------:R-:W-:Y:S01]  /*1a60*/  IMAD.IADD R0, R0, 0x1, R244 ;  /* 0x0000000100007824 */ /* 0x000fe200078e02f4 */
[----:B------:R-:W-:Y:S01]  /*1a70*/  IADD3 R206, R106, 0x80, RZ ;  /* 0x000000806ace7810 */ /* 0x000fe20007ffe0ff */
[----:B------:R-:W-:Y:S01]  /*1a80*/  IMAD.IADD R250, R176, 0x1, R179 ;  /* 0x00000001b0fa7824 */ /* 0x000fe200078e02b3 */
[----:B---3--:R-:W-:Y:S01]  /*1a90*/  SHF.R.S32.HI R6, RZ, 0x1f, R20 ;  /* 0x0000001fff067819 */ /* 0x008fe20000011414 */
[----:B------:R-:W-:Y:S01]  /*1aa0*/  STL [R1+0x74], R18 ;  /* 0x0000741201007387 */ /* 0x000fe20000100800 */
[----:B------:R-:W-:-:S02]  /*1ab0*/  IADD3 R205, R106, 0xa0, RZ ;  /* 0x000000a06acd7810 */ /* 0x000fc40007ffe0ff */
[C---:B------:R-:W-:Y:S01]  /*1ac0*/  IADD3 R240, R238.reuse, 0x40, RZ ;  /* 0x00000040eef07810 */ /* 0x040fe20007ffe0ff */
[----:B------:R3:W-:Y:S01]  /*1ad0*/  STL [R1+0x110], R6 ;  /* 0x0001100601007387 */ /* 0x0007e20000100800 */
[----:B------:R-:W-:Y:S02]  /*1ae0*/  IADD3 R241, R238, 0x80, RZ ;  /* 0x00000080eef17810 */ /* 0x000fe40007ffe0ff */
[----:B-1----:R-:W-:Y:S01]  /*1af0*/  SHF.R.S32.HI R3, RZ, 0x1f, R21 ;  /* 0x0000001fff037819 */ /* 0x002fe20000011415 */
[----:B------:R-:W-:Y:S01]  /*1b00*/  STL [R1+0xa4], R17 ;  /* 0x0000a41101007387 */ /* 0x000fe20000100800 */
[----:B------:R-:W-:Y:S02]  /*1b10*/  SHF.R.S32.HI R239, RZ, 0x1f, R238 ;  /* 0x0000001fffef7819 */ /* 0x000fe400000114ee */
[----:B------:R-:W-:Y:S01]  /*1b20*/  SHF.R.S32.HI R232, RZ, 0x1f, R106 ;  /* 0x0000001fffe87819 */ /* 0x000fe2000001146a */
[----:B------:R1:W-:Y:S01]  /*1b30*/  STL [R1+0x114], R3 ;  /* 0x0001140301007387 */ /* 0x0003e20000100800 */
[----:B--2---:R-:W-:-:S02]  /*1b40*/  SHF.R.S32.HI R2, RZ, 0x1f, R2 ;  /* 0x0000001fff027819 */ /* 0x004fc40000011402 */
[----:B------:R-:W-:Y:S01]  /*1b50*/  SHF.R.S32.HI R237, RZ, 0x1f, R207 ;  /* 0x0000001fffed7819 */ /* 0x000fe200000114cf */
[----:B------:R-:W-:Y:S01]  /*1b60*/  STL [R1+0xa0], R16 ;  /* 0x0000a01001007387 */ /* 0x000fe20000100800 */
[----:B----4-:R-:W-:Y:S02]  /*1b70*/  SHF.R.S32.HI R5, RZ, 0x1f, R19 ;  /* 0x0000001fff057819 */ /* 0x010fe40000011413 */
[----:B------:R-:W-:Y:S01]  /*1b80*/  SHF.R.S32.HI R236, RZ, 0x1f, R206 ;  /* 0x0000001fffec7819 */ /* 0x000fe200000114ce */
[----:B------:R-:W-:Y:S01]  /*1b90*/  STL [R1+0x9c], R15 ;  /* 0x00009c0f01007387 */ /* 0x000fe20000100800 */
[----:B------:R-:W-:Y:S02]  /*1ba0*/  SHF.R.S32.HI R235, RZ, 0x1f, R205 ;  /* 0x0000001fffeb7819 */ /* 0x000fe400000114cd */
[----:B------:R-:W-:Y:S01]  /*1bb0*/  SHF.R.S32.HI R246, RZ, 0x1f, R240 ;  /* 0x0000001ffff67819 */ /* 0x000fe200000114f0 */
[----:B------:R2:W-:Y:S01]  /*1bc0*/  STL [R1+0x10c], R5 ;  /* 0x00010c0501007387 */ /* 0x0005e20000100800 */
[----:B------:R-:W-:-:S02]  /*1bd0*/  SHF.R.S32.HI R245, RZ, 0x1f, R241 ;  /* 0x0000001ffff57819 */ /* 0x000fc400000114f1 */
[C---:B------:R-:W-:Y:S01]  /*1be0*/  IADD3 R11, R111.reuse, 0xc100, RZ ;  /* 0x0000c1006f0b7810 */ /* 0x040fe20007ffe0ff */
[----:B------:R-:W-:Y:S01]  /*1bf0*/  STL [R1+0x98], R14 ;  /* 0x0000980e01007387 */ /* 0x000fe20000100800 */
[----:B---3--:R-:W-:Y:S02]  /*1c00*/  SHF.R.S32.HI R6, RZ, 0x1f, R17 ;  /* 0x0000001fff067819 */ /* 0x008fe40000011411 */
[----:B------:R-:W-:Y:S01]  /*1c10*/  IADD3 R10, R111, 0x100, RZ ;  /* 0x000001006f0a7810 */ /* 0x000fe20007ffe0ff */
[----:B------:R-:W-:Y:S01]  /*1c20*/  STL [R1+0x94], R13 ;  /* 0x0000940d01007387 */ /* 0x000fe20000100800 */
[----:B------:R-:W-:Y:S02]  /*1c30*/  SHF.R.S32.HI R234, RZ, 0x1f, R213 ;  /* 0x0000001fffea7819 */ /* 0x000fe400000114d5 */
[----:B------:R-:W-:Y:S01]  /*1c40*/  SHF.R.S32.HI R233, RZ, 0x1f, R212 ;  /* 0x0000001fffe97819 */ /* 0x000fe200000114d4 */
[----:B------:R3:W-:Y:S01]  /*1c50*/  STL [R1+0x104], R6 ;  /* 0x0001040601007387 */ /* 0x0007e20000100800 */
[----:B-1----:R-:W-:-:S03]  /*1c60*/  SHF.R.S32.HI R3, RZ, 0x1f, R18 ;  /* 0x0000001fff037819 */ /* 0x002fc60000011412 */
[----:B------:R-:W-:Y:S04]  /*1c70*/  STL [R1+0x90], R12 ;  /* 0x0000900c01007387 */ /* 0x000fe80000100800 */
[----:B------:R1:W-:Y:S04]  /*1c80*/  STL [R1+0x108], R3 ;  /* 0x0001080301007387 */ /* 0x0003e80000100800 */
[----:B------:R-:W-:Y:S01]  /*1c90*/  STL [R1+0x8c], R9 ;  /* 0x00008c0901007387 */ /* 0x000fe20000100800 */
[----:B--2---:R-:W-:-:S03]  /*1ca0*/  SHF.R.S32.HI R5, RZ, 0x1f, R16 ;  /* 0x0000001fff057819 */ /* 0x004fc60000011410 */
[----:B------:R-:W-:Y:S04]  /*1cb0*/  STL [R1+0x88], R8 ;  /* 0x0000880801007387 */ /* 0x000fe80000100800 */
[----:B------:R2:W-:Y:S04]  /*1cc0*/  STL [R1+0x100], R5 ;  /* 0x0001000501007387 */ /* 0x0005e80000100800 */
[----:B------:R-:W-:Y:S01]  /*1cd0*/  STL [R1+0x84], R7 ;  /* 0x0000840701007387 */ /* 0x000fe20000100800 */
[----:B---3--:R-:W-:-:S03]  /*1ce0*/  SHF.R.S32.HI R6, RZ, 0x1f, R14 ;  /* 0x0000001fff067819 */ /* 0x008fc6000001140e */
[----:B------:R-:W-:Y:S04]  /*1cf0*/  STL [R1+0x80], R4 ;  /* 0x0000800401007387 */ /* 0x000fe80000100800 */
[----:B------:R3:W-:Y:S01]  /*1d00*/  STL [R1+0xf8], R6 ;  /* 0x0000f80601007387 */ /* 0x0007e20000100800 */
[----:B-1----:R-:W-:-:S03]  /*1d10*/  SHF.R.S32.HI R3, RZ, 0x1f, R15 ;  /* 0x0000001fff037819 */ /* 0x002fc6000001140f */
[----:B------:R-:W-:Y:S04]  /*1d20*/  STL [R1+0xdc], R2 ;  /* 0x0000dc0201007387 */ /* 0x000fe80000100800 */
[----:B------:R1:W-:Y:S04]  /*1d30*/  STL [R1+0xfc], R3 ;  /* 0x0000fc0301007387 */ /* 0x0003e80000100800 */
[----:B------:R-:W-:Y:S01]  /*1d40*/  STL [R1+0xd8], R0 ;  /* 0x0000d80001007387 */ /* 0x000fe20000100800 */
[----:B--2---:R-:W-:-:S05]  /*1d50*/  SHF.R.S32.HI R5, RZ, 0x1f, R13 ;  /* 0x0000001fff057819 */ /* 0x004fca000001140d */
[----:B------:R2:W-:Y:S01]  /*1d60*/  STL [R1+0xf4], R5 ;  /* 0x0000f40501007387 */ /* 0x0005e20000100800 */
[----:B---3--:R-:W-:-:S05]  /*1d70*/  SHF.R.S32.HI R6, RZ, 0x1f, R9 ;  /* 0x0000001fff067819 */ /* 0x008fca0000011409 */
[----:B------:R-:W-:Y:S01]  /*1d80*/  STL [R1+0xec], R6 ;  /* 0x0000ec0601007387 */ /* 0x000fe20000100800 */
[----:B-1----:R-:W-:-:S05]  /*1d90*/  SHF.R.S32.HI R3, RZ, 0x1f, R12 ;  /* 0x0000001fff037819 */ /* 0x002fca000001140c */
[----:B------:R1:W-:Y:S01]  /*1da0*/  STL [R1+0xf0], R3 ;  /* 0x0000f00301007387 */ /* 0x0003e20000100800 */
[----:B--2---:R-:W-:-:S05]  /*1db0*/  SHF.R.S32.HI R5, RZ, 0x1f, R8 ;  /* 0x0000001fff057819 */ /* 0x004fca0000011408 */
[----:B------:R-:W-:Y:S01]  /*1dc0*/  STL [R1+0xe8], R5 ;  /* 0x0000e80501007387 */ /* 0x000fe20000100800 */
[----:B-1----:R-:W-:-:S05]  /*1dd0*/  SHF.R.S32.HI R3, RZ, 0x1f, R7 ;  /* 0x0000001fff037819 */ /* 0x002fca0000011407 */
[----:B------:R1:W-:Y:S02]  /*1de0*/  STL [R1+0xe4], R3 ;  /* 0x0000e40301007387 */ /* 0x0003e40000100800 */
[----:B-1----:R-:W-:-:S05]  /*1df0*/  SHF.R.S32.HI R3, RZ, 0x1f, R4 ;  /* 0x0000001fff037819 */ /* 0x002fca0000011404 */
[----:B------:R1:W-:Y:S02]  /*1e00*/  STL [R1+0xe0], R3 ;  /* 0x0000e00301007387 */ /* 0x0003e40000100800 */
.L_x_2457:
[----:B------:R-:W-:Y:S01]  /*1e10*/  ISETP.NE.U32.AND P0, PT, RZ, c[0x0][0x370], PT ;  /* 0x0000dc00ff007a0c */ /* 0x000fe20003f05070 */
[----:B------:R-:W-:Y:S01]  /*1e20*/  IMAD.MOV.U32 R18, RZ, RZ, 0x4 ;  /* 0x00000004ff127424 */ /* 0x000fe200078e00ff */
[----:B------:R-:W-:Y:S01]  /*1e30*/  ISETP.NE.U32.AND P4, PT, RZ, c[0x0][0x358], PT ;  /* 0x0000d600ff007a0c */ /* 0x000fe20003f85070 */
[----:B------:R-:W-:Y:S01]  /*1e40*/  IMAD.MOV.U32 R0, RZ, RZ, RZ ;  /* 0x000000ffff007224 */ /* 0x000fe200078e00ff */
        /* <DEDUP_REMOVED lines=9> */
[----:B-1----:R-:W-:-:S05]  /*1ee0*/  @P0 IMAD.WIDE R2, R231, R18, c[0x0][0x370] ;  /* 0x0000dc00e7020625 */ /* 0x002fca00078e0212 */
        /* <DEDUP_REMOVED lines=15> */
[----:B------:R1:W5:Y:S02]  /*1fe0*/  @P1 LDG.E R15, [R12.64] ;  /* 0x0000000a0c0f1981 */ /* 0x000364000c1e1900 */
[----:B------:R-:W-:Y:S02]  /*1ff0*/  IMAD.U32 R27, RZ, RZ, UR4 ;  /* 0x00000004ff1b7e24 */ /* 0x000fe4000f8e00ff */
[----:B------:R-:W-:Y:S02]  /*2000*/  IMAD.MOV.U32 R200, RZ, RZ, c[0x0][0x228] ;  /* 0x00008a00ffc87624 */ /* 0x000fe400078e00ff */
[----:B-1----:R-:W-:-:S05]  /*2010*/  IMAD.U32 R12, RZ, RZ, UR7 ;  /* 0x00000007ff0c7e24 */ /* 0x002fca000f8e00ff */
[----:B------:R-:W-:-:S04]  /*2020*/  IADD3 R144, P0, R12, 0x48, RZ ;  /* 0x000000480c907810 */ /* 0x000fc80007f1e0ff */
        /* <DEDUP_REMOVED lines=15> */
.L_x_2257:
[----:B-----5:R1:W-:Y:S01]  /*2120*/  STL [R1+0x58], R15 ;  /* 0x0000580f01007387 */ /* 0x0203e20000100800 */
[----:B------:R-:W-:-:S04]  /*2130*/  ISETP.NE.U32.AND P0, PT, RZ, c[0x0][0x368], PT ;  /* 0x0000da00ff007a0c */ /* 0x000fc80003f05070 */
[----:B------:R-:W-:-:S13]  /*2140*/  ISETP.NE.AND.EX P0, PT, RZ, c[0x0][0x36c], PT, P0 ;  /* 0x0000db00ff007a0c */ /* 0x000fda0003f05300 */
[----:B------:R-:W-:Y:S05]  /*2150*/  @!P0 BRA `(.L_x_2258) ;  /* 0x0000003000008947 */ /* 0x000fea0003800000 */
[----:B------:R-:W-:-:S05]  /*2160*/  IMAD.WIDE R4, R231, R18, c[0x0][0x368] ;  /* 0x0000da00e7047625 */ /* 0x000fca00078e0212 */
[----:B------:R2:W5:Y:S01]  /*2170*/  LDG.E R27, [R4.64] ;  /* 0x0000000a041b7981 */ /* 0x000562000c1e1900 */
[----:B------:R-:W-:Y:S05]  /*2180*/  BRA `(.L_x_2259) ;  /* 0x0000004000007947 */ /* 0x000fea0003800000 */
.L_x_2258:
[----:B------:R-:W-:Y:S05]  /*2190*/  @!P3 BRA `(.L_x_2259) ;  /* 0x000000300000b947 */ /* 0x000fea0003800000 */
[----:B------:R2:W4:Y:S04]  /*21a0*/  LDG.E R6, [R4.64] ;  /* 0x0000000a04067981 */ /* 0x000528000c1e1900 */
[----:B--2---:R-:W4:Y:S02]  /*21b0*/  LDG.E R4, [R4.64+0x4] ;  /* 0x0000040a04047981 */ /* 0x004f24000c1e1900 */
[----:B----4-:R-:W-:Y:S02]  /*21c0*/  IADD3 R27, -R6, R4, RZ ;  /* 0x00000004061b7210 */ /* 0x010fe40007ffe1ff */
.L_x_2259:
[----:B------:R-:W-:Y:S01]  /*21d0*/  ISETP.NE.U32.AND P0, PT, RZ, c[0x0][0x378], PT ;  /* 0x0000de00ff007a0c */ /* 0x000fe20003f05070 */
[----:B------:R-:W4:Y:S03]  /*21e0*/  LDL R6, [R1+0xd0] ;  /* 0x0000d00001067983 */ /* 0x000f260000100800 */
[----:B------:R-:W-:Y:S01]  /*21f0*/  ISETP.NE.AND.EX P0, PT, RZ, c[0x0][0x37c], PT, P0 ;  /* 0x0000df00ff007a0c */ /* 0x000fe20003f05300 */
[----:B--23--:R2:W3:Y:S01]  /*2200*/  @P4 LDG.E R5, [R2.64] ;  /* 0x0000000a02054981 */ /* 0x00c4e2000c1e1900 */
[----:B-----5:R-:W-:-:S03]  /*2210*/  IMAD.MOV.U32 R25, RZ, RZ, R27 ;  /* 0x000000ffff197224 */ /* 0x020fc600078e001b */
[----:B------:R2:W3:Y:S08]  /*2220*/  @P4 LDG.E R4, [R2.64+0x4] ;  /* 0x0000040a02044981 */ /* 0x0004f0000c1e1900 */
[----:B--2---:R-:W-:-:S05]  /*2230*/  @P0 IMAD.WIDE R2, R231, R18, c[0x0][0x378] ;  /* 0x0000de00e7020625 */ /* 0x004fca00078e0212 */
[----:B------:R2:W3:Y:S01]  /*2240*/  @P0 LDG.E R25, [R2.64] ;  /* 0x0000000a02190981 */ /* 0x0004e2000c1e1900 */
[----:B------:R-:W-:-:S05]  /*2250*/  IMAD.IADD R14, R27, 0x1, -R0 ;  /* 0x000000011b0e7824 */ /* 0x000fca00078e0a00 */
[----:B------:R1:W-:Y:S01]  /*2260*/  STL [R1+0x5c], R14 ;  /* 0x00005c0e01007387 */ /* 0x0003e20000100800 */
[----:B--2---:R-:W-:-:S05]  /*2270*/  IMAD.MOV.U32 R2, RZ, RZ, c[0x0][0x2c4] ;  /* 0x0000b100ff027624 */ /* 0x004fca00078e00ff */
[----:B------:R-:W-:Y:S01]  /*2280*/  ISETP.NE.AND P1, PT, R2, 0x1, PT ;  /* 0x000000010200780c */ /* 0x000fe20003f25270 */
[----:B----4-:R-:W-:-:S05]  /*2290*/  IMAD.SHL.U32 R229, R6, 0x80, RZ ;  /* 0x0000008006e57824 */ /* 0x010fca00078e00ff */
[----:B------:R-:W-:Y:S01]  /*22a0*/  IADD3 R0, R229, 0x7f, RZ ;  /* 0x0000007fe5007810 */ /* 0x000fe20007ffe0ff */
[----:B---3--:R-:W-:Y:S02]  /*22b0*/  @P4 IMAD.IADD R200, R4, 0x1, -R5 ;  /* 0x0000000104c84824 */ /* 0x008fe400078e0a05 */
[----:B------:R-:W-:Y:S02]  /*22c0*/  IMAD.MOV.U32 R5, RZ, RZ, c[0x0][0x32c] ;  /* 0x0000cb00ff057624 */ /* 0x000fe400078e00ff */
[----:B------:R-:W-:Y:S02]  /*22d0*/  IMAD.IADD R201, R14, 0x1, R200 ;  /* 0x000000010ec97824 */ /* 0x000fe400078e02c8 */
[----:B------:R-:W-:Y:S01]  /*22e0*/  @P1 IMAD.HI.U32 R3, R0, c[0x0][0x2c8], RZ ;  /* 0x0000b20000031a27 */ /* 0x000fe200078e00ff */
[----:B------:R-:W-:Y:S02]  /*22f0*/  ISETP.GE.AND P2, PT, R5, 0x1, PT ;  /* 0x000000010500780c */ /* 0x000fe40003f46270 */
[----:B------:R1:W-:Y:S01]  /*2300*/  STL.64 [R1+0x60], R200 ;  /* 0x000060c801007387 */ /* 0x0003e20000100a00 */
[----:B------:R-:W-:-:S02]  /*2310*/  IADD3 R2, R201, 0x3f, RZ ;  /* 0x0000003fc9027810 */ /* 0x000fc40007ffe0ff */
[----:B------:R-:W-:Y:S02]  /*2320*/  @P1 SHF.R.U32.HI R0, RZ, c[0x0][0x2cc], R3 ;  /* 0x0000b300ff001a19 */ /* 0x000fe40000011603 */
[----:B------:R-:W-:Y:S02]  /*2330*/  SHF.R.S32.HI R3, RZ, 0x1f, R2 ;  /* 0x0000001fff037819 */ /* 0x000fe40000011402 */
[----:B------:R-:W-:Y:S02]  /*2340*/  IADD3 R0, R0, 0x1, R201 ;  /* 0x0000000100007810 */ /* 0x000fe40007ffe0c9 */
[----:B------:R-:W-:-:S03]  /*2350*/  LEA.HI R2, R3, R2, RZ, 0x6 ;  /* 0x0000000203027211 */ /* 0x000fc600078f30ff */
[----:B------:R-:W-:Y:S01]  /*2360*/  IMAD.IADD R3, R0, 0x1, -R15 ;  /* 0x0000000100037824 */ /* 0x000fe200078e0a0f */
[----:B------:R-:W-:-:S04]  /*2370*/  SHF.R.S32.HI R16, RZ, 0x6, R2 ;  /* 0x00000006ff107819 */ /* 0x000fc80000011402 */
[----:B------:R-:W-:Y:S01]  /*2380*/  IADD3 R2, R3, c[0x0][0x328], RZ ;  /* 0x0000ca0003027a10 */ /* 0x000fe20007ffe0ff */
[----:B------:R1:W-:Y:S01]  /*2390*/  STL [R1+0x68], R25 ;  /* 0x0000681901007387 */ /* 0x0003e20000100800 */
        /* <DEDUP_REMOVED lines=11> */
.L_x_2262:
[----:B------:R-:W-:-:S13]  /*2450*/  ISETP.NE.AND P0, PT, R5, 0x1, PT ;  /* 0x000000010500780c */ /* 0x000fda0003f05270 */
[----:B------:R-:W-:-:S05]  /*2460*/  @P0 IMAD.HI.U32 R3, R0, c[0x0][0x330], RZ ;  /* 0x0000cc0000030a27 */ /* 0x000fca00078e00ff */
[----:B------:R-:W-:Y:S02]  /*2470*/  @P0 SHF.R.U32.HI R0, RZ, c[0x0][0x334], R3 ;  /* 0x0000cd00ff000a19 */ /* 0x000fe40000011603 */
.L_x_2263:
[----:B------:R-:W-:Y:S05]  /*2480*/  BSYNC B0 ;  /* 0x0000000000007941 */ /* 0x000fea0003800000 */
.L_x_2261:
[----:B------:R-:W-:-:S05]  /*2490*/  IMAD R0, R0, R5, c[0x0][0x32c] ;  /* 0x0000cb0000007624 */ /* 0x000fca00078e0205 */
[----:B------:R-:W-:-:S04]  /*24a0*/  IMNMX R2, R2, R0, PT ;  /* 0x0000000002027217 */ /* 0x000fc80003800200 */
.L_x_2260:
        /* <DEDUP_REMOVED lines=20> */
.L_x_2266:
[----:B------:R-:W-:-:S13]  /*25f0*/  ISETP.NE.AND P0, PT, R5, 0x1, PT ;  /* 0x000000010500780c */ /* 0x000fda0003f05270 */
[----:B------:R-:W-:-:S05]  /*2600*/  @P0 IMAD.HI.U32 R3, R0, c[0x0][0x330], RZ ;  /* 0x0000cc0000030a27 */ /* 0x000fca00078e00ff */
[----:B------:R-:W-:Y:S02]  /*2610*/  @P0 SHF.R.U32.HI R0, RZ, c[0x0][0x334], R3 ;  /* 0x0000cd00ff000a19 */ /* 0x000fe40000011603 */
.L_x_2267:
[----:B------:R-:W-:Y:S05]  /*2620*/  BSYNC B0 ;  /* 0x0000000000007941 */ /* 0x000fea0003800000 */
.L_x_2265:
[----:B------:R-:W-:-:S05]  /*2630*/  IMAD R0, R0, c[0x0][0x32c], RZ ;  /* 0x0000cb0000007a24 */ /* 0x000fca00078e02ff */
[----:B------:R-:W-:-:S04]  /*2640*/  IMNMX R2, R2, R0, !PT ;  /* 0x0000000002027217 */ /* 0x000fc80007800200 */
.L_x_2264:
[----:B------:R-:W-:Y:S01]  /*2650*/  SHF.R.S32.HI R6, RZ, 0x1f, R2 ;  /* 0x0000001fff067819 */ /* 0x000fe20000011402 */
[----:B------:R-:W-:Y:S01]  /*2660*/  BSSY B0, `(.L_x_2268) ;  /* 0x0000029000007945 */ /* 0x000fe20003800000 */
[----:B------:R-:W-:Y:S02]  /*2670*/  LOP3.LUT R19, R9, 0xff, RZ, 0xc0, !PT ;  /* 0x000000ff09137812 */ /* 0x000fe400078ec0ff */
[----:B------:R-:W-:Y:S01]  /*2680*/  LEA.HI R6, R6, R2, RZ, 0x6 ;  /* 0x0000000206067211 */ /* 0x000fe200078f30ff */
[----:B------:R-:W-:Y:S01]  /*2690*/  IMAD.MOV.U32 R2, RZ, RZ, RZ ;  /* 0x000000ffff027224 */ /* 0x000fe200078e00ff */
[----:B------:R-:W-:Y:S01]  /*26a0*/  SHF.R.U32.HI R251, RZ, 0x10, R9 ;  /* 0x00000010fffb7819 */ /* 0x000fe20000011609 */
[----:B------:R2:W-:Y:S01]  /*26b0*/  STL [R1+0x70], R19 ;  /* 0x0000701301007387 */ /* 0x0005e20000100800 */
[----:B------:R-:W-:-:S04]  /*26c0*/  SHF.R.S32.HI R6, RZ, 0x6, R6 ;  /* 0x00000006ff067819 */ /* 0x000fc80000011406 */
[----:B------:R-:W-:-:S04]  /*26d0*/  IMNMX R6, RZ, R6, !PT ;  /* 0x00000006ff067217 */ /* 0x000fc80007800200 */
[----:B------:R-:W-:-:S13]  /*26e0*/  ISETP.GT.AND P0, PT, R8, R6, PT ;  /* 0x000000060800720c */ /* 0x000fda0003f04270 */
[----:B------:R-:W-:Y:S05]  /*26f0*/  @!P0 BRA `(.L_x_2269) ;  /* 0x000001f000008947 */ /* 0x000fea0003800000 */
[----:B------:R-:W-:-:S04]  /*2700*/  ISETP.NE.AND P0, PT, R251, RZ, PT ;  /* 0x000000fffb00720c */ /* 0x000fc80003f05270 */
[----:B------:R-:W-:-:S04]  /*2710*/  SEL R0, R251, c[0x0][0x338], P0 ;  /* 0x0000ce00fb007a07 */ /* 0x000fc80000000000 */
[----:B------:R-:W-:Y:S02]  /*2720*/  IABS R3, R0 ;  /* 0x0000000000037213 */ /* 0x000fe40000000000 */
[----:B------:R-:W-:Y:S02]  /*2730*/  IADD3 R7, R0, -0x1, R8 ;  /* 0xffffffff00077810 */ /* 0x000fe40007ffe008 */
[----:B------:R-:W3:Y:S03]  /*2740*/  I2F.RP R4, R3 ;  /* 0x0000000300047306 */ /* 0x000ee60000209400 */
[----:B------:R-:W-:-:S05]  /*2750*/  IMAD.IADD R7, R7, 0x1, -R6 ;  /* 0x0000000107077824 */ /* 0x000fca00078e0a06 */
[----:B------:R-:W-:Y:S02]  /*2760*/  IABS R13, R7 ;  /* 0x00000007000d7213 */ /* 0x000fe40000000000 */
[----:B------:R-:W-:-:S04]  /*2770*/  LOP3.LUT R7, R7, R0, RZ, 0x3c, !PT ;  /* 0x0000000007077212 */ /* 0x000fc800078e3cff */
[----:B------:R-:W-:Y:S01]  /*2780*/  ISETP.GE.AND P1, PT, R7, RZ, PT ;  /* 0x000000ff0700720c */ /* 0x000fe20003f26270 */
[----:B---3--:R-:W3:Y:S02]  /*2790*/  MUFU.RCP R4, R4 ;  /* 0x0000000400047308 */ /* 0x008ee40000001000 */
[----:B---3--:R-:W-:-:S06]  /*27a0*/  IADD3 R4, R4, 0xffffffe, RZ ;  /* 0x0ffffffe04047810 */ /* 0x008fcc0007ffe0ff */
[----:B------:R-:W3:Y:S02]  /*27b0*/  F2I.FTZ.U32.TRUNC.NTZ R5, R4 ;  /* 0x0000000400057305 */ /* 0x000ee4000021f000 */
[----:B---3--:R-:W-:Y:S02]  /*27c0*/  IMAD.MOV R2, RZ, RZ, -R5 ;  /* 0x000000ffff027224 */ /* 0x008fe400078e0a05 */
        /* <DEDUP_REMOVED lines=18> */
.L_x_2269:
[----:B------:R-:W-:Y:S05]  /*28f0*/  BSYNC B0 ;  /* 0x0000000000007941 */ /* 0x000fea0003800000 */
.L_x_2268:
[----:B------:R-:W-:-:S04]  /*2900*/  IMAD R0, R19, R2, R6 ;  /* 0x0000000213007224 */ /* 0x000fc800078e0206 */
[C---:B------:R-:W-:Y:S02]  /*2910*/  IMAD.IADD R2, R0.reuse, 0x1, R2 ;  /* 0x0000000100027824 */ /* 0x040fe400078e0202 */
[----:B------:R-:W-:-:S03]  /*2920*/  IMAD R0, R0, 0x40, -R14 ;  /* 0x0000004000007824 */ /* 0x000fc600078e0a0e */
[----:B------:R-:W-:Y:S02]  /*2930*/  IMNMX R2, R8, R2, PT ;  /* 0x0000000208027217 */ /* 0x000fe40003800200 */
[----:B------:R-:W-:-:S03]  /*2940*/  IMNMX R0, RZ, R0, !PT ;  /* 0x00000000ff007217 */ /* 0x000fc60007800200 */
[----:B------:R-:W-:Y:S01]  /*2950*/  IMAD R2, R2, 0x40, -R14 ;  /* 0x0000004002027824 */ /* 0x000fe200078e0a0e */
[----:B------:R-:W-:-:S04]  /*2960*/  SHF.R.U32.HI R31, RZ, 0x6, R0 ;  /* 0x00000006ff1f7819 */ /* 0x000fc80000011600 */
[----:B------:R-:W-:Y:S01]  /*2970*/  IMNMX R2, R2, R200, PT ;  /* 0x000000c802027217 */ /* 0x000fe20003800200 */
[----:B------:R-:W-:-:S03]  /*2980*/  IMAD.MOV.U32 R6, RZ, RZ, R31 ;  /* 0x000000ffff067224 */ /* 0x000fc600078e001f */
[----:B------:R-:W-:-:S13]  /*2990*/  ISETP.GT.AND P0, PT, R2, R0, PT ;  /* 0x000000000200720c */ /* 0x000fda0003f04270 */
[----:B------:R-:W-:-:S04]  /*29a0*/  @P0 IADD3 R2, R2, 0x3f, RZ ;  /* 0x0000003f02020810 */ /* 0x000fc80007ffe0ff */
        /* <DEDUP_REMOVED lines=8> */
[----:B--2---:R2:W3:Y:S01]  /*2a30*/  @P5 LDG.E R19, [R2.64] ;  /* 0x0000000a02135981 */ /* 0x0044e2000c1e1900 */
[----:B------:R-:W-:Y:S01]  /*2a40*/  SHF.R.S32.HI R18, RZ, 0x1f, R231 ;  /* 0x0000001fff127819 */ /* 0x000fe200000114e7 */
[----:B------:R-:W-:Y:S01]  /*2a50*/  IMAD.MOV.U32 R29, RZ, RZ, 0x6 ;  /* 0x00000006ff1d7424 */ /* 0x000fe200078e00ff */
[----:B------:R-:W-:Y:S01]  /*2a60*/  LOP3.LUT R129, R230, 0xffff, RZ, 0xc0, !PT ;  /* 0x0000ffffe6817812 */ /* 0x000fe200078ec0ff */
[----:B------:R-:W-:Y:S01]  /*2a70*/  IMAD.MOV.U32 R139, RZ, RZ, 0x5 ;  /* 0x00000005ff8b7424 */ /* 0x000fe200078e00ff */
[----:B------:R-:W-:Y:S01]  /*2a80*/  SEL R7, R18, RZ, !P4 ;  /* 0x000000ff12077207 */ /* 0x000fe20006000000 */
[----:B------:R-:W-:Y:S01]  /*2a90*/  IMAD.IADD R133, R28, 0x1, R27 ;  /* 0x000000011c857824 */ /* 0x000fe200078e021b */
[----:B-1----:R-:W-:Y:S01]  /*2aa0*/  IADD3 R14, R6, -0x1, RZ ;  /* 0xffffffff060e7810 */ /* 0x002fe20007ffe0ff */
[----:B------:R-:W-:Y:S01]  /*2ab0*/  IMAD.WIDE.U32 R4, R129, c[0x0][0x240], R238 ;  /* 0x0000900081047a25 */ /* 0x000fe200078e00ee */
[----:B------:R-:W-:Y:S02]  /*2ac0*/  SEL R0, R231, RZ, !P4 ;  /* 0x000000ffe7007207 */ /* 0x000fe40006000000 */
[----:B------:R-:W-:Y:S01]  /*2ad0*/  LOP3.LUT R211, R211, 0xfffffffe, RZ, 0xc0, !PT ;  /* 0xfffffffed3d37812 */ /* 0x000fe200078ec0ff */
[C---:B------:R-:W-:Y:S01]  /*2ae0*/  IMAD R8, R7.reuse, c[0x0][0x248], RZ ;  /* 0x0000920007087a24 */ /* 0x040fe200078e02ff */
[----:B------:R-:W-:Y:S01]  /*2af0*/  SHF.R.S32.HI R23, RZ, 0x1f, R214 ;  /* 0x0000001fff177819 */ /* 0x000fe200000114d6 */
[----:B------:R-:W-:Y:S01]  /*2b00*/  IMAD R7, R7, c[0x0][0x268], RZ ;  /* 0x00009a0007077a24 */ /* 0x000fe200078e02ff */
[----:B------:R-:W-:Y:S01]  /*2b10*/  SHF.R.S32.HI R109, RZ, 0x1f, R108 ;  /* 0x0000001fff6d7819 */ /* 0x000fe2000001146c */
[----:B------:R-:W-:-:S02]  /*2b20*/  IMAD R13, R14, -0x40, -R249 ;  /* 0xffffffc00e0d7824 */ /* 0x000fc400078e0af9 */
[----:B------:R-:W-:Y:S02]  /*2b30*/  IMAD R5, R129, c[0x0][0x244], R5 ;  /* 0x0000910081057a24 */ /* 0x000fe400078e0205 */
[C---:B------:R-:W-:Y:S02]  /*2b40*/  IMAD R9, R0.reuse, c[0x0][0x26c], R7 ;  /* 0x00009b0000097a24 */ /* 0x040fe400078e0207 */
[----:B------:R-:W-:Y:S02]  /*2b50*/  IMAD.IADD R7, R13, 0x1, R200 ;  /* 0x000000010d077824 */ /* 0x000fe400078e02c8 */
[----:B------:R-:W-:Y:S01]  /*2b60*/  IMAD R12, R0, c[0x0][0x24c], R8 ;  /* 0x00009300000c7a24 */ /* 0x000fe200078e0208 */
[----:B------:R-:W-:Y:S01]  /*2b70*/  SHF.R.S32.HI R8, RZ, 0x1f, R17 ;  /* 0x0000001fff087819 */ /* 0x000fe20000011411 */
[----:B--2---:R-:W-:Y:S01]  /*2b80*/  IMAD.WIDE.U32 R2, R129, c[0x0][0x260], R238 ;  /* 0x0000980081027a25 */ /* 0x004fe200078e00ee */
[C---:B------:R-:W-:Y:S02]  /*2b90*/  ISETP.GE.AND P2, PT, R7.reuse, 0x1, PT ;  /* 0x000000010700780c */ /* 0x040fe40003f46270 */
[----:B------:R-:W-:Y:S01]  /*2ba0*/  ISETP.GE.AND P1, PT, R7, 0x21, PT ;  /* 0x000000210700780c */ /* 0x000fe20003f26270 */
[----:B------:R-:W-:-:S02]  /*2bb0*/  IMAD R3, R129, c[0x0][0x264], R3 ;  /* 0x0000990081037a24 */ /* 0x000fc400078e0203 */
[----:B------:R-:W-:-:S04]  /*2bc0*/  IMAD.WIDE.U32 R4, R0, c[0x0][0x248], R4 ;  /* 0x0000920000047a25 */ /* 0x000fc800078e0004 */
[----:B------:R-:W-:Y:S01]  /*2bd0*/  IMAD.WIDE.U32 R2, R0, c[0x0][0x268], R2 ;  /* 0x00009a0000027a25 */ /* 0x000fe200078e0002 */
[----:B------:R-:W-:-:S03]  /*2be0*/  IADD3 R0, P0, R249, R17, RZ ;  /* 0x00000011f9007210 */ /* 0x000fc60007f1e0ff */
[----:B------:R-:W-:Y:S01]  /*2bf0*/  IMAD.MOV.U32 R26, RZ, RZ, R14 ;  /* 0x000000ffff1a7224 */ /* 0x000fe200078e000e */
[----:B------:R-:W-:Y:S01]  /*2c00*/  LEA.HI.X.SX32 R7, R249, R8, 0x1, P0 ;  /* 0x00000008f9077211 */ /* 0x000fe200000f0eff */
[----:B------:R-:W-:Y:S02]  /*2c10*/  IMAD.IADD R3, R3, 0x1, R9 ;  /* 0x0000000103037824 */ /* 0x000fe400078e0209 */
[----:B------:R-:W-:Y:S01]  /*2c20*/  IMAD.IADD R5, R5, 0x1, R12 ;  /* 0x0000000105057824 */ /* 0x000fe200078e020c */
[----:B------:R-:W-:Y:S01]  /*2c30*/  ISETP.GT.AND P0, PT, R26, R31, PT ;  /* 0x0000001f1a00720c */ /* 0x000fe20003f04270 */
[----:B------:R-:W-:Y:S02]  /*2c40*/  IMAD.MOV.U32 R9, RZ, RZ, c[0x0][0x238] ;  /* 0x00008e00ff097624 */ /* 0x000fe400078e00ff */
[----:B------:R-:W-:Y:S02]  /*2c50*/  IMAD.MOV.U32 R12, RZ, RZ, c[0x0][0x258] ;  /* 0x00009600ff0c7624 */ /* 0x000fe400078e00ff */
[----:B------:R-:W-:Y:S01]  /*2c60*/  IMAD R8, R7, c[0x0][0x238], RZ ;  /* 0x00008e0007087a24 */ /* 0x000fe200078e02ff */
[-C--:B------:R-:W-:Y:S01]  /*2c70*/  SHF.L.U64.HI R140, R9, R29.reuse, c[0x0][0x23c] ;  /* 0x00008f00098c7619 */ /* 0x080fe2000001021d */
[----:B------:R-:W-:Y:S01]  /*2c80*/  IMAD R7, R7, c[0x0][0x258], RZ ;  /* 0x0000960007077a24 */ /* 0x000fe200078e02ff */
[----:B------:R-:W-:Y:S01]  /*2c90*/  SHF.L.U64.HI R141, R12, R29, c[0x0][0x25c] ;  /* 0x000097000c8d7619 */ /* 0x000fe2000001021d */
[C---:B------:R-:W-:Y:S01]  /*2ca0*/  IMAD R8, R0.reuse, c[0x0][0x23c], R8 ;  /* 0x00008f0000087a24 */ /* 0x040fe200078e0208 */
[-C--:B------:R-:W-:Y:S01]  /*2cb0*/  SHF.L.U64.HI R136, R9, R139.reuse, c[0x0][0x23c] ;  /* 0x00008f0009887619 */ /* 0x080fe2000001028b */
[----:B------:R-:W-:Y:S01]  /*2cc0*/  IMAD.WIDE.U32 R98, R0, c[0x0][0x238], R4 ;  /* 0x00008e0000627a25 */ /* 0x000fe200078e0004 */
[----:B------:R-:W-:-:S02]  /*2cd0*/  SHF.L.U64.HI R139, R12, R139, c[0x0][0x25c] ;  /* 0x000097000c8b7619 */ /* 0x000fc4000001028b */
[----:B------:R-:W-:Y:S01]  /*2ce0*/  @P0 IADD3 R16, R6, -0x2, RZ ;  /* 0xfffffffe06100810 */ /* 0x000fe20007ffe0ff */
[C---:B------:R-:W-:Y:S01]  /*2cf0*/  IMAD.WIDE.U32 R96, R0.reuse, c[0x0][0x258], R2 ;  /* 0x0000960000607a25 */ /* 0x040fe200078e0002 */
[----:B------:R-:W-:Y:S02]  /*2d00*/  SHF.R.S32.HI R2, RZ, 0x1f, R14 ;  /* 0x0000001fff027819 */ /* 0x000fe4000001140e */
[----:B------:R-:W-:Y:S01]  /*2d10*/  @P0 SHF.R.S32.HI R4, RZ, 0x1f, R16 ;  /* 0x0000001fff040819 */ /* 0x000fe20000011410 */
[----:B------:R-:W-:Y:S02]  /*2d20*/  IMAD R7, R0, c[0x0][0x25c], R7 ;  /* 0x0000970000077a24 */ /* 0x000fe400078e0207 */
[----:B------:R-:W-:Y:S02]  /*2d30*/  IMAD.SHL.U32 R142, R9, 0x40, RZ ;  /* 0x00000040098e7824 */ /* 0x000fe400078e00ff */
[----:B------:R-:W-:Y:S01]  /*2d40*/  IMAD R0, R140, R14, RZ ;  /* 0x0000000e8c007224 */ /* 0x000fe200078e02ff */
[----:B------:R-:W-:Y:S01]  /*2d50*/  IADD3 R95, R97, R7, RZ ;  /* 0x00000007615f7210 */ /* 0x000fe20007ffe0ff */
[----:B------:R-:W-:-:S02]  /*2d60*/  IMAD.SHL.U32 R148, R12, 0x40, RZ ;  /* 0x000000400c947824 */ /* 0x000fc400078e00ff */
[----:B------:R-:W-:Y:S02]  /*2d70*/  IMAD R3, R141, R14, RZ ;  /* 0x0000000e8d037224 */ /* 0x000fe400078e02ff */
[----:B------:R-:W-:Y:S02]  /*2d80*/  IMAD.IADD R93, R99, 0x1, R8 ;  /* 0x00000001635d7824 */ /* 0x000fe400078e0208 */
[----:B------:R-:W-:Y:S02]  /*2d90*/  IMAD.MOV.U32 R92, RZ, RZ, R98 ;  /* 0x000000ffff5c7224 */ /* 0x000fe400078e0062 */
[----:B------:R-:W-:Y:S02]  /*2da0*/  IMAD R6, R2, R142, R0 ;  /* 0x0000008e02067224 */ /* 0x000fe400078e0200 */
[----:B------:R-:W-:Y:S02]  /*2db0*/  @P0 IMAD R0, R140, R16, RZ ;  /* 0x000000108c000224 */ /* 0x000fe400078e02ff */
[----:B------:R-:W-:-:S02]  /*2dc0*/  IMAD R7, R2, R148, R3 ;  /* 0x0000009402077224 */ /* 0x000fc400078e0203 */
[----:B------:R-:W-:-:S04]  /*2dd0*/  IMAD.WIDE.U32 R2, R14, R142, R92 ;  /* 0x0000008e0e027225 */ /* 0x000fc800078e005c */
[----:B------:R-:W-:Y:S02]  /*2de0*/  IMAD.SHL.U32 R143, R9, 0x20, RZ ;  /* 0x00000020098f7824 */ /* 0x000fe400078e00ff */
[----:B------:R-:W-:Y:S02]  /*2df0*/  @P0 IMAD R24, R4, R142, R0 ;  /* 0x0000008e04180224 */ /* 0x000fe400078e0200 */
[----:B------:R-:W-:Y:S01]  /*2e00*/  IMAD.IADD R0, R3, 0x1, R6 ;  /* 0x0000000103007824 */ /* 0x000fe200078e0206 */
[----:B------:R-:W-:Y:S01]  /*2e10*/  @P1 IADD3 R3, P3, R143, R2, RZ ;  /* 0x000000028f031210 */ /* 0x000fe20007f7e0ff */
[----:B------:R-:W-:Y:S02]  /*2e20*/  IMAD.SHL.U32 R150, R12, 0x20, RZ ;  /* 0x000000200c967824 */ /* 0x000fe400078e00ff */
[----:B------:R-:W-:Y:S02]  /*2e30*/  IMAD.MOV.U32 R94, RZ, RZ, R96 ;  /* 0x000000ffff5e7224 */ /* 0x000fe400078e0060 */
[----:B------:R-:W-:Y:S01]  /*2e40*/  @P1 IMAD.X R6, R0, 0x1, R136, P3 ;  /* 0x0000000100061824 */ /* 0x000fe200018e0688 */
[----:B------:R-:W-:Y:S01]  /*2e50*/  @P1 LEA R12, P3, R3, c[0x0][0x220], 0x1 ;  /* 0x00008800030c1a11 */ /* 0x000fe200078608ff */
[----:B------:R-:W-:Y:S01]  /*2e60*/  IMAD.WIDE.U32 R4, R14, R148, R94 ;  /* 0x000000940e047225 */ /* 0x000fe200078e005e */
[----:B------:R-:W-:-:S02]  /*2e70*/  @P2 LEA R14, P4, R2, c[0x0][0x220], 0x1 ;  /* 0x00008800020e2a11 */ /* 0x000fc400078808ff */
[----:B------:R-:W-:Y:S01]  /*2e80*/  @P1 LEA.HI.X R13, R3, c[0x0][0x224], R6, 0x1, P3 ;  /* 0x00008900030d1a11 */ /* 0x000fe200018f0c06 */
[----:B------:R-:W-:Y:S01]  /*2e90*/  @P0 IMAD.WIDE.U32 R16, R16, R142, R92 ;  /* 0x0000008e10100225 */ /* 0x000fe200078e005c */
[----:B------:R-:W-:Y:S02]  /*2ea0*/  ISETP.GE.AND P3, PT, R238, c[0x0][0x1d4], PT ;  /* 0x00007500ee007a0c */ /* 0x000fe40003f66270 */
[----:B------:R-:W-:Y:S01]  /*2eb0*/  @P2 LEA.HI.X R15, R2, c[0x0][0x224], R0, 0x1, P4 ;  /* 0x00008900020f2a11 */ /* 0x000fe200020f0c00 */
[----:B------:R-:W-:Y:S01]  /*2ec0*/  IMAD.IADD R2, R5, 0x1, R7 ;  /* 0x0000000105027824 */ /* 0x000fe200078e0207 */
[----:B------:R-:W-:Y:S01]  /*2ed0*/  @P2 LEA R8, P6, R4, c[0x0][0x250], 0x1 ;  /* 0x0000940004082a11 */ /* 0x000fe200078c08ff */
[C---:B------:R-:W-:Y:S01]  /*2ee0*/  IMAD R22, R23.reuse, c[0x0][0x280], RZ ;  /* 0x0000a00017167a24 */ /* 0x040fe200078e02ff */
[----:B------:R-:W-:Y:S01]  /*2ef0*/  @P1 IADD3 R0, P4, R150, R4, RZ ;  /* 0x0000000496001210 */ /* 0x000fe20007f9e0ff */
[----:B------:R-:W-:Y:S01]  /*2f00*/  IMAD R23, R23, c[0x0][0x290], RZ ;  /* 0x0000a40017177a24 */ /* 0x000fe200078e02ff */
[----:B------:R-:W-:Y:S01]  /*2f10*/  @P2 LEA.HI.X R9, R4, c[0x0][0x254], R2, 0x1, P6 ;  /* 0x0000950004092a11 */ /* 0x000fe200030f0c02 */
[----:B------:R-:W-:Y:S01]  /*2f20*/  IMAD.WIDE.U32 R20, R214, c[0x0][0x280], R108 ;  /* 0x0000a000d6147a25 */ /* 0x000fe200078e006c */
[----:B------:R-:W-:-:S03]  /*2f30*/  ISETP.GE.AND P6, PT, R240, c[0x0][0x1d4], PT ;  /* 0x00007500f0007a0c */ /* 0x000fc60003fc6270 */
[----:B------:R-:W-:Y:S01]  /*2f40*/  @P3 LOP3.LUT R211, R211, 0x1, RZ, 0xfc, !PT ;  /* 0x00000001d3d33812 */ /* 0x000fe200078efcff */
[----:B------:R-:W-:Y:S01]  /*2f50*/  @P1 IMAD.X R2, R2, 0x1, R139, P4 ;  /* 0x0000000102021824 */ /* 0x000fe200020e068b */
[----:B------:R-:W-:Y:S01]  /*2f60*/  @P1 LEA R6, P3, R0, c[0x0][0x250], 0x1 ;  /* 0x0000940000061a11 */ /* 0x000fe200078608ff */
[C---:B------:R-:W-:Y:S01]  /*2f70*/  IMAD R23, R214.reuse, c[0x0][0x294], R23 ;  /* 0x0000a500d6177a24 */ /* 0x040fe200078e0217 */
[----:B------:R-:W-:Y:S01]  /*2f80*/  LOP3.LUT P4, RZ, R211, 0x1, RZ, 0xc0, !PT ;  /* 0x00000001d3ff7812 */ /* 0x000fe2000788c0ff */
[----:B------:R-:W-:Y:S01]  /*2f90*/  IMAD R22, R214, c[0x0][0x284], R22 ;  /* 0x0000a100d6167a24 */ /* 0x000fe200078e0216 */
[----:B------:R-:W-:Y:S01]  /*2fa0*/  @P1 LEA.HI.X R7, R0, c[0x0][0x254], R2, 0x1, P3 ;  /* 0x0000950000071a11 */ /* 0x000fe200018f0c02 */
[----:B------:R-:W-:Y:S01]  /*2fb0*/  @P0 IMAD.IADD R0, R17, 0x1, R24 ;  /* 0x0000000111000824 */ /* 0x000fe200078e0218 */
[----:B------:R-:W-:Y:S01]  /*2fc0*/  @P0 LEA R2, P3, R16, c[0x0][0x220], 0x1 ;  /* 0x0000880010020a11 */ /* 0x000fe200078608ff */
[----:B------:R-:W-:Y:S01]  /*2fd0*/  IMAD.IADD R21, R21, 0x1, R22 ;  /* 0x0000000115157824 */ /* 0x000fe200078e0216 */
[----:B------:R-:W-:Y:S01]  /*2fe0*/  LOP3.LUT R211, R211, 0xfffffffb, RZ, 0xc0, !PT ;  /* 0xfffffffbd3d37812 */ /* 0x000fe200078ec0ff */
[----:B------:R-:W-:Y:S01]  /*2ff0*/  IMAD.SHL.U32 R84, R242, 0x40, RZ ;  /* 0x00000040f2547824 */ /* 0x000fe200078e00ff */
[----:B------:R-:W-:Y:S01]  /*3000*/  @P0 LEA.HI.X R3, R16, c[0x0][0x224], R0, 0x1, P3 ;  /* 0x0000890010030a11 */ /* 0x000fe200018f0c00 */
[----:B------:R-:W-:Y:S01]  /*3010*/  IMAD.WIDE.U32 R116, R25, c[0x0][0x280], R20 ;  /* 0x0000a00019747a25 */ /* 0x000fe200078e0014 */
[----:B------:R-:W-:-:S02]  /*3020*/  ISETP.GE.AND P3, PT, R107, c[0x0][0x27c], PT ;  /* 0x00009f006b007a0c */ /* 0x000fc40003f66270 */
[----:B------:R-:W-:Y:S01]  /*3030*/  SHF.R.S32.HI R17, RZ, 0x1f, R25 ;  /* 0x0000001fff117819 */ /* 0x000fe20000011419 */
[----:B------:R-:W-:Y:S01]  /*3040*/  @!PT LDS RZ, [RZ] ;  /* 0x00000000fffff984 */ /* 0x000fe20000000800 */
[----:B------:R-:W-:Y:S01]  /*3050*/  @!PT LDS RZ, [RZ] ;  /* 0x00000000fffff984 */ /* 0x000fe20000000800 */
[----:B------:R-:W-:Y:S01]  /*3060*/  @!PT LDS RZ, [RZ] ;  /* 0x00000000fffff984 */ /* 0x000fe20000000800 */
[----:B------:R1:W-:Y:S01]  /*3070*/  @P2 LDGSTS.E.BYPASS.LTC128B.128 [R111+0xc100], [R14.64], !P4 ;  /* 0x0c1000000e6f2fae */ /* 0x0003e2000e101d4a */
[----:B------:R-:W-:Y:S01]  /*3080*/  SEL R0, RZ, c[0x0][0x27c], !P3 ;  /* 0x00009f00ff007a07 */ /* 0x000fe20005800000 */
[----:B------:R-:W-:Y:S01]  /*3090*/  IMAD.SHL.U32 R32, R247, 0x200, RZ ;  /* 0x00000200f7207824 */ /* 0x000fe200078e00ff */
[----:B------:R-:W-:Y:S01]  /*30a0*/  LOP3.LUT R84, R84, 0x1c0, RZ, 0xc0, !PT ;  /* 0x000001c054547812 */ /* 0x000fe200078ec0ff */
[----:B------:R1:W-:Y:S01]  /*30b0*/  @P2 LDGSTS.E.BYPASS.LTC128B.128 [R111+0xe100], [R14.64+0x80], !P6 ;  /* 0x0e1000800e6f2fae */ /* 0x0003e2000f101d4a */
[----:B------:R-:W-:Y:S02]  /*30c0*/  IMAD.MOV.U32 R147, RZ, RZ, c[0x0][0x280] ;  /* 0x0000a000ff937624 */ /* 0x000fe400078e00ff */
[----:B------:R-:W-:Y:S01]  /*30d0*/  IMAD.IADD R0, R107, 0x1, R0 ;  /* 0x000000016b007824 */ /* 0x000fe200078e0200 */
[----:B------:R-:W-:Y:S01]  /*30e0*/  SHF.R.U32.HI R85, RZ, 0x3, R84 ;  /* 0x00000003ff557819 */ /* 0x000fe20000011654 */
[----:B------:R-:W-:Y:S01]  /*30f0*/  IMAD.MOV.U32 R146, RZ, RZ, c[0x0][0x290] ;  /* 0x0000a400ff927624 */ /* 0x000fe200078e00ff */
[----:B------:R-:W-:Y:S01]  /*3100*/  SHF.L.U64.HI R138, R147, R29, c[0x0][0x284] ;  /* 0x0000a100938a7619 */ /* 0x000fe2000001021d */
[----:B------:R-:W-:Y:S01]  /*3110*/  IMAD.WIDE.U32 R86, R129, c[0x0][0x1e8], RZ ;  /* 0x00007a0081567a25 */ /* 0x000fe200078e00ff */
[----:B------:R-:W-:-:S02]  /*3120*/  SHF.L.U32 R147, R147, 0x6, RZ ;  /* 0x0000000693937819 */ /* 0x000fc400000006ff */
[----:B------:R-:W-:Y:S01]  /*3130*/  SHF.L.U64.HI R137, R146, R29, c[0x0][0x294] ;  /* 0x0000a50092897619 */ /* 0x000fe2000001021d */
[----:B------:R-:W-:Y:S02]  /*3140*/  IMAD.MOV.U32 R135, RZ, RZ, c[0x0][0x27c] ;  /* 0x00009f00ff877624 */ /* 0x000fe400078e00ff */
[----:B------:R-:W-:-:S04]  /*3150*/  IMAD.WIDE.U32 R102, R129, c[0x0][0x210], RZ ;  /* 0x0000840081667a25 */ /* 0x000fc800078e00ff */
[----:B------:R-:W-:Y:S02]  /*3160*/  IMAD R91, R129, c[0x0][0x1ec], R87 ;  /* 0x00007b00815b7a24 */ /* 0x000fe400078e0257 */
[----:B------:R-:W-:Y:S02]  /*3170*/  IMAD R149, R243, 0x40, R214 ;  /* 0x00000040f3957824 */ /* 0x000fe400078e02d6 */
[----:B------:R-:W-:Y:S02]  /*3180*/  IMAD.MOV.U32 R33, RZ, RZ, RZ ;  /* 0x000000ffff217224 */ /* 0x000fe400078e00ff */
[----:B------:R-:W-:Y:S02]  /*3190*/  IMAD.MOV.U32 R48, RZ, RZ, 0x1 ;  /* 0x00000001ff307424 */ /* 0x000fe400078e00ff */
[----:B------:R-:W-:Y:S02]  /*31a0*/  IMAD.SHL.U32 R146, R146, 0x40, RZ ;  /* 0x0000004092927824 */ /* 0x000fe400078e00ff */
[----:B------:R-:W-:-:S02]  /*31b0*/  IMAD.SHL.U32 R135, R135, 0x2, RZ ;  /* 0x0000000287877824 */ /* 0x000fc400078e00ff */
[----:B------:R-:W-:Y:S01]  /*31c0*/  IMAD R129, R129, c[0x0][0x214], R103 ;  /* 0x0000850081817a24 */ /* 0x000fe200078e0267 */
[----:B---3--:R-:W-:Y:S01]  /*31d0*/  @P5 SHF.R.S32.HI R5, RZ, 0x1f, R19 ;  /* 0x0000001fff055819 */ /* 0x008fe20000011413 */
[----:B------:R-:W-:Y:S01]  /*31e0*/  @!P5 IMAD.MOV.U32 R5, RZ, RZ, R18 ;  /* 0x000000ffff05d224 */ /* 0x000fe200078e0012 */
[----:B------:R-:W-:Y:S01]  /*31f0*/  @P5 MOV R4, R19 ;  /* 0x0000001300045202 */ /* 0x000fe20000000f00 */
[----:B------:R-:W-:Y:S01]  /*3200*/  @!P5 IMAD.MOV.U32 R4, RZ, RZ, R231 ;  /* 0x000000ffff04d224 */ /* 0x000fe200078e00e7 */
[----:B------:R-:W-:Y:S01]  /*3210*/  ISETP.GE.AND P5, PT, R241, c[0x0][0x1d4], PT ;  /* 0x00007500f1007a0c */ /* 0x000fe20003fa6270 */
[----:B------:R-:W-:-:S04]  /*3220*/  IMAD.WIDE.U32 R18, R214, c[0x0][0x290], R108 ;  /* 0x0000a400d6127a25 */ /* 0x000fc800078e006c */
[----:B------:R-:W-:Y:S02]  /*3230*/  IMAD.IADD R19, R19, 0x1, R23 ;  /* 0x0000000113137824 */ /* 0x000fe400078e0217 */
[----:B------:R-:W-:-:S04]  /*3240*/  IMAD.WIDE.U32 R100, R4, c[0x0][0x2b0], RZ ;  /* 0x0000ac0004647a25 */ /* 0x000fc800078e00ff */
[----:B------:R-:W-:Y:S02]  /*3250*/  IMAD.WIDE.U32 R114, R25, c[0x0][0x290], R18 ;  /* 0x0000a40019727a25 */ /* 0x000fe400078e0012 */
[----:B------:R1:W-:Y:S04]  /*3260*/  @P2 LDGSTS.E.BYPASS.LTC128B.128 [R111+0x10100], [R14.64+0x100], !P5 ;  /* 0x101001000e6f2fae */ /* 0x0003e8000e901d4a */
[----:B------:R2:W-:Y:S04]  /*3270*/  @P1 LDGSTS.E.BYPASS.LTC128B.128 [R111+0xd100], [R12.64], !P4 ;  /* 0x0d1000000c6f1fae */ /* 0x0005e8000e101d4a */
[----:B------:R2:W-:Y:S04]  /*3280*/  @P1 LDGSTS.E.BYPASS.LTC128B.128 [R111+0xf100], [R12.64+0x80], !P6 ;  /* 0x0f1000800c6f1fae */ /* 0x0005e8000f101d4a */
[----:B------:R2:W-:Y:S04]  /*3290*/  @P1 LDGSTS.E.BYPASS.LTC128B.128 [R111+0x11100], [R12.64+0x100], !P5 ;  /* 0x111001000c6f1fae */ /* 0x0005e8000e901d4a */
[----:B------:R-:W0:Y:S01]  /*32a0*/  LDGDEPBAR ;  /* 0x00000000000079af */ /* 0x000e220000000000 */
[----:B------:R-:W-:Y:S03]  /*32b0*/  WARPSYNC 0xffffffff ;  /* 0xffffffff00007948 */ /* 0x000fe60003800000 */
[----:B------:R-:W-:Y:S06]  /*32c0*/  BAR.SYNC.DEFER_BLOCKING 0x0 ;  /* 0x0000000000007b1d */ /* 0x000fec0000010000 */
[----:B------:R-:W-:Y:S01]  /*32d0*/  @!PT LDS RZ, [RZ] ;  /* 0x00000000fffff984 */ /* 0x000fe20000000800 */
[----:B------:R-:W-:Y:S01]  /*32e0*/  @!PT LDS RZ, [RZ] ;  /* 0x00000000fffff984 */ /* 0x000fe20000000800 */
[----:B------:R-:W-:Y:S01]  /*32f0*/  @!PT LDS RZ, [RZ] ;  /* 0x00000000fffff984 */ /* 0x000fe20000000800 */
[----:B------:R3:W-:Y:S04]  /*3300*/  @P2 LDGSTS.E.BYPASS.LTC128B.128 [R111+0x100], [R8.64], !P4 ;  /* 0x00100000086f2fae */ /* 0x0007e8000e101d4a */
[----:B------:R3:W-:Y:S04]  /*3310*/  @P2 LDGSTS.E.BYPASS.LTC128B.128 [R111+0x2100], [R8.64+0x80], !P6 ;  /* 0x02100080086f2fae */ /* 0x0007e8000f101d4a */
[----:B------:R3:W-:Y:S01]  /*3320*/  @P2 LDGSTS.E.BYPASS.LTC128B.128 [R111+0x4100], [R8.64+0x100], !P5 ;  /* 0x04100100086f2fae */ /* 0x0007e2000e901d4a */
[----:B------:R-:W-:-:S03]  /*3330*/  ISETP.GE.AND P2, PT, R110, c[0x0][0x27c], PT ;  /* 0x00009f006e007a0c */ /* 0x000fc60003f46270 */
[----:B------:R4:W-:Y:S01]  /*3340*/  @P1 LDGSTS.E.BYPASS.LTC128B.128 [R111+0x1100], [R6.64], !P4 ;  /* 0x01100000066f1fae */ /* 0x0009e2000e101d4a */
[----:B-1----:R-:W-:-:S03]  /*3350*/  SEL R14, RZ, c[0x0][0x27c], !P2 ;  /* 0x00009f00ff0e7a07 */ /* 0x002fc60005000000 */
[----:B------:R4:W-:Y:S02]  /*3360*/  @P1 LDGSTS.E.BYPASS.LTC128B.128 [R111+0x3100], [R6.64+0x80], !P6 ;  /* 0x03100080066f1fae */ /* 0x0009e4000f101d4a */
[----:B------:R-:W-:Y:S02]  /*3370*/  IMAD.IADD R14, R110, 0x1, R14 ;  /* 0x000000016e0e7824 */ /* 0x000fe400078e020e */
[----:B------:R4:W-:Y:S02]  /*3380*/  @P1 LDGSTS.E.BYPASS.LTC128B.128 [R111+0x5100], [R6.64+0x100], !P5 ;  /* 0x05100100066f1fae */ /* 0x0009e4000e901d4a */
[----:B------:R-:W-:Y:S02]  /*3390*/  @P2 LOP3.LUT R211, R211, 0x4, RZ, 0xfc, !PT ;  /* 0x00000004d3d32812 */ /* 0x000fe400078efcff */
[----:B------:R-:W-:Y:S01]  /*33a0*/  SHF.R.S32.HI R15, RZ, 0x1f, R14 ;  /* 0x0000001fff0f7819 */ /* 0x000fe2000001140e */
[----:B------:R-:W0:Y:S01]  /*33b0*/  LDGDEPBAR ;  /* 0x00000000000079af */ /* 0x000e220000000000 */
[----:B------:R-:W-:-:S02]  /*33c0*/  LOP3.LUT R211, R211, 0xfffffff7, RZ, 0xc0, !PT ;  /* 0xfffffff7d3d37812 */ /* 0x000fc400078ec0ff */
[CC--:B------:R-:W-:Y:S01]  /*33d0*/  LEA.HI R16, R15.reuse, R14.reuse, RZ, 0x3 ;  /* 0x0000000e0f107211 */ /* 0x0c0fe200078f18ff */
[----:B------:R1:W-:Y:S01]  /*33e0*/  @P0 LDGSTS.E.BYPASS.LTC128B.128 [R111+0x12100], [R2.64], !P4 ;  /* 0x12100000026f0fae */ /* 0x0003e2000e101d4a */
[----:B------:R-:W-:Y:S02]  /*33f0*/  LEA.HI R28, R15, R14, RZ, 0x6 ;  /* 0x0000000e0f1c7211 */ /* 0x000fe400078f30ff */
[----:B------:R-:W-:Y:S01]  /*3400*/  @P3 LOP3.LUT R211, R211, 0x8, RZ, 0xfc, !PT ;  /* 0x00000008d3d33812 */ /* 0x000fe200078efcff */
[----:B------:R1:W-:Y:S01]  /*3410*/  @P0 LDGSTS.E.BYPASS.LTC128B.128 [R111+0x14100], [R2.64+0x80], !P6 ;  /* 0x14100080026f0fae */ /* 0x0003e2000f101d4a */
[----:B------:R-:W-:Y:S02]  /*3420*/  LOP3.LUT R90, R16, 0xfffffff8, RZ, 0xc0, !PT ;  /* 0xfffffff8105a7812 */ /* 0x000fe400078ec0ff */
[----:B------:R-:W-:Y:S01]  /*3430*/  LOP3.LUT R211, R211, 0xfffffffd, RZ, 0xc0, !PT ;  /* 0xfffffffdd3d37812 */ /* 0x000fe200078ec0ff */
[----:B------:R1:W-:Y:S01]  /*3440*/  @P0 LDGSTS.E.BYPASS.LTC128B.128 [R111+0x16100], [R2.64+0x100], !P5 ;  /* 0x16100100026f0fae */ /* 0x0003e2000e901d4a */
[----:B------:R-:W-:-:S02]  /*3450*/  SHF.R.S32.HI R128, RZ, 0x3, R16 ;  /* 0x00000003ff807819 */ /* 0x000fc40000011410 */
[----:B------:R-:W-:Y:S01]  /*3460*/  SHF.R.S32.HI R122, RZ, 0x1f, R90 ;  /* 0x0000001fff7a7819 */ /* 0x000fe2000001145a */
[----:B----4-:R-:W-:Y:S01]  /*3470*/  IMAD.MOV.U32 R6, RZ, RZ, R106 ;  /* 0x000000ffff067224 */ /* 0x010fe200078e006a */
[----:B------:R-:W-:Y:S01]  /*3480*/  MOV R7, R232 ;  /* 0x000000e800077202 */ /* 0x000fe20000000f00 */
[----:B------:R-:W-:-:S04]  /*3490*/  IMAD.SHL.U32 R106, R243, 0x8, RZ ;  /* 0x00000008f36a7824 */ /* 0x000fc800078e00ff */
[----:B---3--:R-:W-:Y:S01]  /*34a0*/  IMAD.WIDE.U32 R8, R214, c[0x0][0x290], R6 ;  /* 0x0000a400d6087a25 */ /* 0x008fe200078e0006 */
[----:B------:R-:W-:-:S03]  /*34b0*/  ISETP.GE.AND P2, PT, R106, c[0x0][0x27c], PT ;  /* 0x00009f006a007a0c */ /* 0x000fc60003f46270 */
[----:B------:R-:W-:Y:S01]  /*34c0*/  IMAD.IADD R9, R23, 0x1, R9 ;  /* 0x0000000117097824 */ /* 0x000fe200078e0209 */
[----:B------:R-:W-:Y:S01]  /*34d0*/  SEL R23, RZ, c[0x0][0x27c], !P2 ;  /* 0x00009f00ff177a07 */ /* 0x000fe20005000000 */
[----:B--2---:R-:W-:Y:S01]  /*34e0*/  IMAD.WIDE.U32 R12, R214, c[0x0][0x280], R6 ;  /* 0x0000a000d60c7a25 */ /* 0x004fe200078e0006 */
[----:B------:R-:W-:-:S03]  /*34f0*/  @P0 LEA R6, P1, R143, R2, 0x1 ;  /* 0x000000028f060211 */ /* 0x000fc600078208ff */
[----:B------:R-:W-:Y:S01]  /*3500*/  IMAD.IADD R13, R22, 0x1, R13 ;  /* 0x00000001160d7824 */ /* 0x000fe200078e020d */
[----:B------:R-:W-:Y:S01]  /*3510*/  SHF.R.S32.HI R22, RZ, 0x1f, R0 ;  /* 0x0000001fff167819 */ /* 0x000fe20000011400 */
[----:B------:R-:W-:Y:S01]  /*3520*/  IMAD.IADD R23, R106, 0x1, R23 ;  /* 0x000000016a177824 */ /* 0x000fe200078e0217 */
[----:B------:R-:W-:Y:S01]  /*3530*/  @P0 LEA.HI.X R7, R143, R3, R136, 0x1, P1 ;  /* 0x000000038f070211 */ /* 0x000fe200008f0c88 */
[----:B------:R-:W-:Y:S01]  /*3540*/  IMAD.WIDE.U32 R112, R25, c[0x0][0x280], R12 ;  /* 0x0000a00019707a25 */ /* 0x000fe200078e000c */
[CC--:B------:R-:W-:Y:S02]  /*3550*/  LEA.HI R15, R22.reuse, R0.reuse, RZ, 0x3 ;  /* 0x00000000160f7211 */ /* 0x0c0fe400078f18ff */
[----:B------:R-:W-:Y:S01]  /*3560*/  LEA.HI R27, R22, R0, RZ, 0x6 ;  /* 0x00000000161b7211 */ /* 0x000fe200078f30ff */
[C---:B------:R-:W-:Y:S01]  /*3570*/  IMAD R0, R17.reuse, c[0x0][0x280], RZ ;  /* 0x0000a00011007a24 */ /* 0x040fe200078e02ff */
[----:B------:R-:W-:Y:S01]  /*3580*/  SHF.R.S32.HI R24, RZ, 0x1f, R23 ;  /* 0x0000001fff187819 */ /* 0x000fe20000011417 */
[----:B------:R-:W-:Y:S01]  /*3590*/  IMAD R22, R17, c[0x0][0x290], RZ ;  /* 0x0000a40011167a24 */ /* 0x000fe200078e02ff */
[----:B------:R2:W-:Y:S01]  /*35a0*/  @P0 LDGSTS.E.BYPASS.LTC128B.128 [R111+0x13100], [R6.64], !P4 ;  /* 0x13100000066f0fae */ /* 0x0005e2000e101d4a */
[----:B------:R-:W-:Y:S01]  /*35b0*/  IMAD R17, R25, c[0x0][0x284], R0 ;  /* 0x0000a10019117a24 */ /* 0x000fe200078e0200 */
[CC--:B------:R-:W-:Y:S01]  /*35c0*/  LEA.HI R14, R24.reuse, R23.reuse, RZ, 0x3 ;  /* 0x00000017180e7211 */ /* 0x0c0fe200078f18ff */
[----:B------:R-:W-:Y:S01]  /*35d0*/  IMAD.SHL.U32 R13, R27, 0x40, RZ ;  /* 0x000000401b0d7824 */ /* 0x000fe200078e00ff */
[----:B------:R-:W-:Y:S01]  /*35e0*/  LEA.HI R24, R24, R23, RZ, 0x6 ;  /* 0x0000001718187211 */ /* 0x000fe200078f30ff */
[----:B------:R2:W-:Y:S01]  /*35f0*/  @P0 LDGSTS.E.BYPASS.LTC128B.128 [R111+0x15100], [R6.64+0x80], !P6 ;  /* 0x15100080066f0fae */ /* 0x0005e2000f101d4a */
[----:B------:R-:W-:Y:S01]  /*3600*/  SHF.L.U32 R0, R28, 0x6, RZ ;  /* 0x000000061c007819 */ /* 0x000fe200000006ff */
[----:B-1----:R-:W-:Y:S01]  /*3610*/  IMAD R2, R5, c[0x0][0x2b0], RZ ;  /* 0x0000ac0005027a24 */ /* 0x002fe200078e02ff */
[----:B------:R-:W-:Y:S01]  /*3620*/  LOP3.LUT R12, R84, 0x38, R16, 0xf8, !PT ;  /* 0x00000038540c7812 */ /* 0x000fe200078ef810 */
[----:B------:R2:W-:Y:S01]  /*3630*/  @P0 LDGSTS.E.BYPASS.LTC128B.128 [R111+0x17100], [R6.64+0x100], !P5 ;  /* 0x17100100066f0fae */ /* 0x0005e2000e901d4a */
[----:B------:R-:W-:Y:S01]  /*3640*/  LOP3.LUT R23, R0, 0xfffff000, RZ, 0xc0, !PT ;  /* 0xfffff00000177812 */ /* 0x000fe200078ec0ff */
[----:B------:R-:W-:Y:S01]  /*3650*/  IMAD.SHL.U32 R0, R24, 0x40, RZ ;  /* 0x0000004018007824 */ /* 0x000fe200078e00ff */
[----:B------:R-:W-:Y:S01]  /*3660*/  LOP3.LUT R20, R84, 0x38, R14, 0xf8, !PT ;  /* 0x0000003854147812 */ /* 0x000fe200078ef80e */
[----:B------:R-:W0:Y:S01]  /*3670*/  LDGDEPBAR ;  /* 0x00000000000079af */ /* 0x000e220000000000 */
[-C--:B------:R-:W-:Y:S01]  /*3680*/  LOP3.LUT R21, R12, R85.reuse, RZ, 0x3c, !PT ;  /* 0x000000550c157212 */ /* 0x080fe200078e3cff */
[C---:B------:R-:W-:Y:S01]  /*3690*/  IMAD R22, R25.reuse, c[0x0][0x294], R22 ;  /* 0x0000a50019167a24 */ /* 0x040fe200078e0216 */
[----:B------:R-:W-:Y:S01]  /*36a0*/  LOP3.LUT R12, R0, 0xfffff000, RZ, 0xc0, !PT ;  /* 0xfffff000000c7812 */ /* 0x000fe200078ec0ff */
[----:B------:R-:W-:Y:S01]  /*36b0*/  IMAD.WIDE.U32 R104, R25, c[0x0][0x290], R8 ;  /* 0x0000a40019687a25 */ /* 0x000fe200078e0008 */
[----:B------:R-:W-:-:S02]  /*36c0*/  LOP3.LUT R0, R20, R85, RZ, 0x3c, !PT ;  /* 0x0000005514007212 */ /* 0x000fc400078e3cff */
[----:B------:R-:W-:Y:S01]  /*36d0*/  LOP3.LUT P0, RZ, R242, 0x4, RZ, 0xc0, !PT ;  /* 0x00000004f2ff7812 */ /* 0x000fe2000780c0ff */
[----:B------:R-:W-:Y:S01]  /*36e0*/  IMAD R2, R4, c[0x0][0x2b4], R2 ;  /* 0x0000ad0004027a24 */ /* 0x000fe200078e0202 */
[----:B------:R-:W-:Y:S01]  /*36f0*/  IADD3 R130, R0, R12, R32 ;  /* 0x0000000c00827210 */ /* 0x000fe20007ffe020 */
[----:B------:R-:W-:Y:S01]  /*3700*/  IMAD.IADD R126, R117, 0x1, R17 ;  /* 0x00000001757e7824 */ /* 0x000fe200078e0211 */
[----:B------:R-:W-:Y:S01]  /*3710*/  @P2 LOP3.LUT R211, R211, 0x2, RZ, 0xfc, !PT ;  /* 0x00000002d3d32812 */ /* 0x000fe200078efcff */
[----:B------:R-:W-:Y:S01]  /*3720*/  IMAD.IADD R124, R17, 0x1, R113 ;  /* 0x00000001117c7824 */ /* 0x000fe200078e0271 */
[----:B------:R-:W-:Y:S01]  /*3730*/  LOP3.LUT R19, R84, 0x38, R15, 0xf8, !PT ;  /* 0x0000003854137812 */ /* 0x000fe200078ef80f */
[----:B------:R-:W-:Y:S01]  /*3740*/  IMAD.IADD R125, R115, 0x1, R22 ;  /* 0x00000001737d7824 */ /* 0x000fe200078e0216 */
[----:B------:R-:W-:Y:S01]  /*3750*/  LOP3.LUT R0, R106, 0x18, RZ, 0xc0, !PT ;  /* 0x000000186a007812 */ /* 0x000fe200078ec0ff */
[----:B------:R-:W-:Y:S01]  /*3760*/  IMAD.IADD R123, R22, 0x1, R105 ;  /* 0x00000001167b7824 */ /* 0x000fe200078e0269 */
[----:B------:R-:W-:Y:S01]  /*3770*/  LOP3.LUT R18, R13, 0xfffff000, RZ, 0xc0, !PT ;  /* 0xfffff0000d127812 */ /* 0x000fe200078ec0ff */
[----:B------:R-:W-:Y:S01]  /*3780*/  IMAD.IADD R118, R101, 0x1, R2 ;  /* 0x0000000165767824 */ /* 0x000fe200078e0202 */
[----:B------:R-:W-:-:S02]  /*3790*/  LOP3.LUT R13, R19, R85, RZ, 0x3c, !PT ;  /* 0x00000055130d7212 */ /* 0x000fc400078e3cff */
[----:B------:R-:W-:Y:S02]  /*37a0*/  LOP3.LUT R211, R211, 0xffffffef, RZ, 0xc0, !PT ;  /* 0xffffffefd3d37812 */ /* 0x000fe400078ec0ff */
[----:B------:R-:W-:Y:S02]  /*37b0*/  LOP3.LUT R0, R85, R84, R0, 0x1e, !PT ;  /* 0x0000005455007212 */ /* 0x000fe400078e1e00 */
[----:B------:R-:W-:Y:S02]  /*37c0*/  LOP3.LUT R89, R15, 0xfffffff8, RZ, 0xc0, !PT ;  /* 0xfffffff80f597812 */ /* 0x000fe400078ec0ff */
[----:B------:R-:W-:Y:S02]  /*37d0*/  LOP3.LUT R88, R14, 0xfffffff8, RZ, 0xc0, !PT ;  /* 0xfffffff80e587812 */ /* 0x000fe400078ec0ff */
[--C-:B------:R-:W-:Y:S02]  /*37e0*/  IADD3 R132, R21, R23, R32.reuse ;  /* 0x0000001715847210 */ /* 0x100fe40007ffe020 */
[----:B------:R-:W-:-:S02]  /*37f0*/  IADD3 R131, R13, R18, R32 ;  /* 0x000000120d837210 */ /* 0x000fc40007ffe020 */
[----:B------:R-:W-:Y:S02]  /*3800*/  @P0 LOP3.LUT R211, R211, 0x10, RZ, 0xfc, !PT ;  /* 0x00000010d3d30812 */ /* 0x000fe400078efcff */
[----:B------:R-:W-:Y:S02]  /*3810*/  LOP3.LUT R0, R0, R32, RZ, 0xfc, !PT ;  /* 0x0000002000007212 */ /* 0x000fe400078efcff */
[----:B------:R-:W-:Y:S02]  /*3820*/  SHF.R.S32.HI R127, RZ, 0x3, R15 ;  /* 0x00000003ff7f7819 */ /* 0x000fe4000001140f */
[----:B------:R-:W-:Y:S02]  /*3830*/  SHF.R.S32.HI R121, RZ, 0x1f, R89 ;  /* 0x0000001fff797819 */ /* 0x000fe40000011459 */
[----:B------:R-:W-:Y:S02]  /*3840*/  SHF.R.S32.HI R120, RZ, 0x3, R14 ;  /* 0x00000003ff787819 */ /* 0x000fe4000001140e */
[----:B--2---:R-:W-:-:S02]  /*3850*/  SHF.R.S32.HI R119, RZ, 0x1f, R88 ;  /* 0x0000001fff777819 */ /* 0x004fc40000011458 */
.L_x_2295:
[----:B------:R-:W-:Y:S01]  /*3860*/  LOP3.LUT P2, RZ, R242, 0x4, RZ, 0xc0, !PT ;  /* 0x00000004f2ff7812 */ /* 0x000fe2000784c0ff */
[----:B------:R-:W-:Y:S01]  /*3870*/  IMAD.MOV.U32 R9, RZ, RZ, 0x1 ;  /* 0x00000001ff097424 */ /* 0x000fe200078e00ff */
[----:B------:R-:W-:Y:S04]  /*3880*/  DEPBAR.LE SB0, 0x2 ;  /* 0x000080800000791a */ /* 0x000fe80000000000 */
[----:B------:R-:W-:Y:S01]  /*3890*/  ISETP.NE.AND P0, PT, R9, c[0x0][0x2b8], PT ;  /* 0x0000ae0009007a0c */ /* 0x000fe20003f05270 */
[----:B------:R-:W-:Y:S01]  /*38a0*/  IMAD.SHL.U32 R8, R26, 0x40, RZ ;  /* 0x000000401a087824 */ /* 0x000fe200078e00ff */
[----:B------:R-:W-:Y:S01]  /*38b0*/  WARPSYNC 0xffffffff ;  /* 0xffffffff00007948 */ /* 0x000fe20003800000 */
[----:B------:R-:W-:Y:S01]  /*38c0*/  IMAD.MOV.U32 R77, RZ, RZ, RZ ;  /* 0x000000ffff4d7224 */ /* 0x000fe200078e00ff */
[----:B------:R-:W-:Y:S01]  /*38d0*/  BSSY B1, `(.L_x_2271) ;  /* 0x00003ff000017945 */ /* 0x000fe20003800000 */
[----:B-1----:R-:W-:Y:S04]  /*38e0*/  IMAD.IADD R2, R149, 0x1, R8 ;  /* 0x0000000195027824 */ /* 0x002fe800078e0208 */
[----:B------:R-:W-:Y:S04]  /*38f0*/  IMAD.IADD R4, R133, 0x1, R2 ;  /* 0x0000000185047824 */ /* 0x000fe800078e0202 */
[----:B------:R-:W-:Y:S04]  /*3900*/  @P0 IMAD.HI.U32 R5, R4, c[0x0][0x2bc], RZ ;  /* 0x0000af0004050a27 */ /* 0x000fe800078e00ff */
[--C-:B------:R-:W-:Y:S01]  /*3910*/  IMAD.MOV.U32 R3, RZ, RZ, R4.reuse ;  /* 0x000000ffff037224 */ /* 0x100fe200078e0004 */
        /* <DEDUP_REMOVED lines=9> */
[----:B------:R-:W-:Y:S01]  /*39b0*/  @!P0 LEA.HI.X R7, R2, c[0x0][0x2a4], R5, 0x2, P1 ;  /* 0x0000a90002078a11 */ /* 0x000fe200008f1405 */
[----:B------:R-:W-:Y:S04]  /*39c0*/  IMAD R2, R33, 0x3000, R0 ;  /* 0x0000300021027824 */ /* 0x000fe800078e0200 */
[----:B------:R1:W5:Y:S04]  /*39d0*/  @!P0 LDG.E R77, [R6.64] ;  /* 0x0000000a064d8981 */ /* 0x000368000c1e1900 */
[----:B------:R-:W-:Y:S01]  /*39e0*/  BAR.SYNC.DEFER_BLOCKING 0x0 ;  /* 0x0000000000007b1d */ /* 0x000fe20000010000 */
[----:B------:R-:W-:Y:S02]  /*39f0*/  ISETP.LE.AND P0, PT, R9, c[0x0][0x27c], PT ;  /* 0x00009f0009007a0c */ /* 0x000fe40003f03270 */
[C---:B------:R-:W-:Y:S02]  /*3a00*/  IADD3 R5, R2.reuse, 0x20, RZ ;  /* 0x0000002002057810 */ /* 0x040fe40007ffe0ff */
[C---:B------:R-:W-:Y:S02]  /*3a10*/  @P2 IADD3 R5, R2.reuse, -0x20, RZ ;  /* 0xffffffe002052810 */ /* 0x040fe40007ffe0ff */
[----:B------:R-:W-:Y:S02]  /*3a20*/  LEA R78, R2, 0x100, 0x1 ;  /* 0x00000100024e7811 */ /* 0x000fe400078e08ff */
[----:B------:R-:W-:Y:S05]  /*3a30*/  LEA R79, R5, 0x100, 0x1 ;  /* 0x00000100054f7811 */ /* 0x000fea00078e08ff */
[----:B---3--:R-:W-:-:S05]  /*3a40*/  @!P0 BRA `(.L_x_2272) ;  /* 0x00003b5000008947 */ /* 0x008fca0003800000 */
[----:B------:R-:W-:Y:S01]  /*3a50*/  IMAD.WIDE.U32 R2, R80, c[0x0][0x1e0], RZ ;  /* 0x0000780050027a25 */ /* 0x000fe200078e00ff */
[----:B------:R-:W-:Y:S01]  /*3a60*/  SHF.R.S32.HI R82, RZ, 0x1f, R80 ;  /* 0x0000001fff527819 */ /* 0x000fe20000011450 */
[----:B------:R-:W-:Y:S01]  /*3a70*/  ULDC.U8 UR4, c[0x0][0x298] ;  /* 0x0000a60000047ab9 */ /* 0x000fe20000000000 */
[----:B-----5:R-:W-:Y:S01]  /*3a80*/  SHF.R.S32.HI R83, RZ, 0x1f, R77 ;  /* 0x0000001fff537819 */ /* 0x020fe2000001144d */
[----:B------:R-:W-:Y:S04]  /*3a90*/  IMAD.WIDE.U32 R12, R146, R26, RZ ;  /* 0x0000001a920c7225 */ /* 0x000fe800078e00ff */
[----:B------:R-:W-:Y:S04]  /*3aa0*/  IMAD R4, R82, c[0x0][0x1e0], RZ ;  /* 0x0000780052047a24 */ /* 0x000fe800078e02ff */
        /* <DEDUP_REMOVED lines=15> */
[----:B------:R-:W-:Y:S01]  /*3ba0*/  IADD3 R2, -R8, R200, RZ ;  /* 0x000000c808027210 */ /* 0x000fe20007ffe1ff */
[----:B------:R-:W-:Y:S03]  /*3bb0*/  IMAD.WIDE.U32 R8, R147, R26, RZ ;  /* 0x0000001a93087225 */ /* 0x000fe600078e00ff */
[----:B------:R-:W-:Y:S02]  /*3bc0*/  IMNMX R81, R2, 0x40, PT ;  /* 0x0000004002517817 */ /* 0x000fe40003800200 */
[----:B------:R-:W-:Y:S02]  /*3bd0*/  IADD3 R14, R9, R4, RZ ;  /* 0x00000004090e7210 */ /* 0x000fe40007ffe0ff */
        /* <DEDUP_REMOVED lines=25> */
[----:B------:R-:W-:Y:S01]  /*3d70*/  IADD3 R12, R108, 0x10, RZ ;  /* 0x000000106c0c7810 */ /* 0x000fe20007ffe0ff */
[----:B------:R-:W-:Y:S01]  /*3d80*/  CS2R R18, SRZ ;  /* 0x0000000000127805 */ /* 0x000fe2000001ff00 */
[----:B------:R-:W-:Y:S01]  /*3d90*/  CS2R R44, SRZ ;  /* 0x00000000002c7805 */ /* 0x000fe2000001ff00 */
[----:B------:R-:W-:Y:S01]  /*3da0*/  IMAD.X R5, R15, 0x1, R125, P0 ;  /* 0x000000010f057824 */ /* 0x000fe200000e067d */
[C---:B------:R-:W-:Y:S01]  /*3db0*/  LEA R8, P0, R2.reuse, c[0x0][0x270], 0x1 ;  /* 0x00009c0002087a11 */ /* 0x040fe200078008ff */
[----:B------:R-:W-:Y:S01]  /*3dc0*/  CS2R R20, SRZ ;  /* 0x0000000000147805 */ /* 0x000fe2000001ff00 */
[----:B------:R-:W-:Y:S01]  /*3dd0*/  CS2R R46, SRZ ;  /* 0x00000000002e7805 */ /* 0x000fe2000001ff00 */
[----:B------:R-:W-:Y:S01]  /*3de0*/  CS2R R22, SRZ ;  /* 0x0000000000167805 */ /* 0x000fe2000001ff00 */
[----:B------:R-:W-:Y:S01]  /*3df0*/  LEA.HI.X R9, R2, c[0x0][0x274], R4, 0x1, P0 ;  /* 0x00009d0002097a11 */ /* 0x000fe200000f0c04 */
[----:B------:R-:W-:Y:S01]  /*3e00*/  CS2R R50, SRZ ;  /* 0x0000000000327805 */ /* 0x000fe2000001ff00 */
[C---:B------:R-:W-:Y:S04]  /*3e10*/  LEA R4, P0, R3.reuse, c[0x0][0x288], 0x1 ;  /* 0x0000a20003047a11 */ /* 0x040fe800078008ff */
        /* <DEDUP_REMOVED lines=26> */
.L_x_2275:
[----:B------:R-:W-:Y:S05]  /*3fc0*/  BSYNC B0 ;  /* 0x0000000000007941 */ /* 0x000fea0003800000 */
.L_x_2274:
[----:B------:R-:W2:Y:S04]  /*3fd0*/  SHFL.IDX PT, R66, R66, RZ, 0x1c1f ;  /* 0x001c1fff42427589 */ /* 0x000ea800000e0000 */
        /* <DEDUP_REMOVED lines=20> */
[----:B---3--:R-:W-:Y:S01]  /*4120*/  PRMT R24, R4, 0x5410, R5 ;  /* 0x0000541004187816 */ /* 0x008fe20000000005 */
        /* <DEDUP_REMOVED lines=19> */
[----:B------:R-:W-:Y:S01]  /*4260*/  IMAD.MOV.U32 R36, RZ, RZ, R35 ;  /* 0x000000ffff247224 */ /* 0x000fe200078e0023 */
[----:B------:R-:W-:Y:S01]  /*4270*/  ISETP.GE.AND P0, PT, R108, c[0x0][0x27c], PT ;  /* 0x00009f006c007a0c */ /* 0x000fe20003f06270 */
[----:B------:R-:W-:Y:S11]  /*4280*/  IMAD.MOV.U32 R4, RZ, RZ, R3 ;  /* 0x000000ffff047224 */ /* 0x000ff600078e0003 */
[----:B------:R-:W-:Y:S01]  /*4290*/  @!UPT UIADD3 URZ, URZ, URZ, URZ ;  /* 0x0000003f3f3ff290 */ /* 0x000fe2000fffe03f */
[----:B------:R-:W-:Y:S02]  /*42a0*/  @!P0 SHF.R.U64 R34, R34, 0x10, R35 ;  /* 0x0000001022228819 */ /* 0x000fe40000001223 */
[----:B------:R-:W-:Y:S02]  /*42b0*/  @!P0 SHF.R.U64 R8, R2, 0x10, R3 ;  /* 0x0000001002088819 */ /* 0x000fe40000001203 */
[----:B------:R-:W-:Y:S02]  /*42c0*/  @!P0 SHF.R.U32.HI R9, RZ, 0x10, R35 ;  /* 0x00000010ff098819 */ /* 0x000fe40000011623 */
[----:B------:R-:W-:Y:S02]  /*42d0*/  @!P0 SHF.R.U32.HI R2, RZ, 0x10, R3 ;  /* 0x00000010ff028819 */ /* 0x000fe40000011603 */
[----:B------:R-:W-:Y:S02]  /*42e0*/  @!P0 PRMT R34, R30, 0x5410, R34 ;  /* 0x000054101e228816 */ /* 0x000fe40000000022 */
[----:B------:R-:W-:Y:S02]  /*42f0*/  @!P0 PRMT R5, R5, 0x5410, R8 ;  /* 0x0000541005058816 */ /* 0x000fe40000000008 */
[----:B------:R-:W-:Y:S01]  /*4300*/  @!P0 PRMT R37, R36, 0x5410, R9 ;  /* 0x0000541024258816 */ /* 0x000fe20000000009 */
[----:B------:R-:W-:Y:S01]  /*4310*/  @!P0 IMAD.U32 R8, R34, 0x10000, RZ ;  /* 0x0001000022088824 */ /* 0x000fe200078e00ff */
[----:B------:R-:W-:Y:S02]  /*4320*/  @!P0 PRMT R9, R4, 0x5410, R2 ;  /* 0x0000541004098816 */ /* 0x000fe40000000002 */
[C---:B------:R-:W-:Y:S02]  /*4330*/  @!P0 SHF.L.U32 R4, R5.reuse, 0x10, RZ ;  /* 0x0000001005048819 */ /* 0x040fe400000006ff */
        /* <DEDUP_REMOVED lines=15> */
[----:B------:R-:W-:Y:S01]  /*4430*/  @!P0 FMUL.FTZ R3, R3, R5 ;  /* 0x0000000503038220 */ /* 0x000fe20000410000 */
[----:B------:R-:W-:Y:S01]  /*4440*/  @!P0 F2FP.BF16.PACK_AB R2, R2, R61 ;  /* 0x0000003d0202823e */ /* 0x000fe200000010ff */
[----:B------:R-:W-:Y:S01]  /*4450*/  @!P0 FFMA.FTZ R59, R35, R5, -R38 ;  /* 0x00000005233b8223 */ /* 0x000fe20000010826 */
[----:B------:R-:W-:Y:S01]  /*4460*/  @!P0 LOP3.LUT R5, R15, 0xffff0000, RZ, 0xc0, !PT ;  /* 0xffff00000f058812 */ /* 0x000fe200078ec0ff */
[----:B------:R-:W-:Y:S01]  /*4470*/  @!P0 IMAD.U32 R36, R14, 0x10000, RZ ;  /* 0x000100000e248824 */ /* 0x000fe200078e00ff */
[----:B------:R-:W-:Y:S01]  /*4480*/  @!P0 LOP3.LUT R9, R9, 0xffff0000, RZ, 0xc0, !PT ;  /* 0xffff000009098812 */ /* 0x000fe200078ec0ff */
[C---:B------:R-:W-:Y:S01]  /*4490*/  @!P0 FMUL.FTZ R55, R4.reuse, R30 ;  /* 0x0000001e04378220 */ /* 0x040fe20000410000 */
        /* <DEDUP_REMOVED lines=17> */
.L_x_2278:
[----:B------:R-:W-:Y:S05]  /*45b0*/  BSYNC B0 ;  /* 0x0000000000007941 */ /* 0x000fea0003800000 */
.L_x_2277:
        /* <DEDUP_REMOVED lines=11> */
[--C-:B------:R-:W-:Y:S02]  /*4670*/  @!P0 SHF.R.U64 R2, R6, 0x10, R7.reuse ;  /* 0x0000001006028819 */ /* 0x100fe40000001207 */
[----:B------:R-:W-:Y:S02]  /*4680*/  @!P0 SHF.R.U32.HI R6, RZ, 0x10, R7 ;  /* 0x00000010ff068819 */ /* 0x000fe40000011607 */
[C---:B------:R-:W-:Y:S02]  /*4690*/  @!P0 PRMT R4, R39.reuse, 0x5410, R4 ;  /* 0x0000541027048816 */ /* 0x040fe40000000004 */
[C---:B------:R-:W-:Y:S02]  /*46a0*/  @!P0 PRMT R2, R24.reuse, 0x5432, R2 ;  /* 0x0000543218028816 */ /* 0x040fe40000000002 */
[----:B------:R-:W-:Y:S01]  /*46b0*/  @!P0 PRMT R7, R24, 0x5410, R6 ;  /* 0x0000541018078816 */ /* 0x000fe20000000006 */
[C---:B------:R-:W-:Y:S01]  /*46c0*/  @!P0 IMAD.U32 R8, R4.reuse, 0x10000, RZ ;  /* 0x0001000004088824 */ /* 0x040fe200078e00ff */
[----:B------:R-:W-:Y:S01]  /*46d0*/  @!P0 LOP3.LUT R24, R4, 0xffff0000, RZ, 0xc0, !PT ;  /* 0xffff000004188812 */ /* 0x000fe200078ec0ff */
[C---:B------:R-:W-:Y:S01]  /*46e0*/  @!P0 IMAD.U32 R5, R2.reuse, 0x10000, RZ ;  /* 0x0001000002058824 */ /* 0x040fe200078e00ff */
[----:B------:R-:W-:Y:S02]  /*46f0*/  @!P0 SHF.R.U32.HI R34, RZ, 0x10, R41 ;  /* 0x00000010ff228819 */ /* 0x000fe40000011629 */
[----:B------:R-:W-:Y:S02]  /*4700*/  @!P0 LOP3.LUT R4, R2, 0xffff0000, RZ, 0xc0, !PT ;  /* 0xffff000002048812 */ /* 0x000fe400078ec0ff */
[----:B------:R-:W-:Y:S01]  /*4710*/  @!P0 PRMT R34, R39, 0x5432, R34 ;  /* 0x0000543227228816 */ /* 0x000fe20000000022 */
[C---:B-1----:R-:W-:Y:S01]  /*4720*/  @!P0 IMAD.U32 R9, R12.reuse, 0x10000, RZ ;  /* 0x000100000c098824 */ /* 0x042fe200078e00ff */
        /* <DEDUP_REMOVED lines=9> */
[----:B------:R-:W-:Y:S01]  /*47c0*/  @!P0 LOP3.LUT R6, R15, 0xffff0000, RZ, 0xc0, !PT ;  /* 0xffff00000f068812 */ /* 0x000fe200078ec0ff */
[----:B------:R-:W-:Y:S01]  /*47d0*/  @!P0 FFMA.FTZ R40, R30, R4, -R38 ;  /* 0x000000041e288223 */ /* 0x000fe20000010826 */
[----:B------:R-:W-:Y:S01]  /*47e0*/  @!P0 LOP3.LUT R4, R14, 0xffff0000, RZ, 0xc0, !PT ;  /* 0xffff00000e048812 */ /* 0x000fe200078ec0ff */
[----:B------:R-:W-:Y:S01]  /*47f0*/  @!P0 FFMA.FTZ R41, R9, R5, -R35 ;  /* 0x0000000509298223 */ /* 0x000fe20000010823 */
[----:B------:R-:W-:Y:S01]  /*4800*/  @!P0 SHF.L.U32 R35, R15, 0x10, RZ ;  /* 0x000000100f238819 */ /* 0x000fe200000006ff */
[C---:B------:R-:W-:Y:S01]  /*4810*/  @!P0 IMAD.U32 R5, R7.reuse, 0x10000, RZ ;  /* 0x0001000007058824 */ /* 0x040fe200078e00ff */
[----:B------:R-:W-:Y:S01]  /*4820*/  @!P0 LOP3.LUT R34, R34, 0xffff0000, RZ, 0xc0, !PT ;  /* 0xffff000022228812 */ /* 0x000fe200078ec0ff */
[----:B------:R-:W-:Y:S01]  /*4830*/  @!P0 IMAD.U32 R9, R14, 0x10000, RZ ;  /* 0x000100000e098824 */ /* 0x000fe200078e00ff */
[----:B------:R-:W-:Y:S01]  /*4840*/  @!P0 LOP3.LUT R7, R7, 0xffff0000, RZ, 0xc0, !PT ;  /* 0xffff000007078812 */ /* 0x000fe200078ec0ff */
[----:B------:R-:W-:Y:S01]  /*4850*/  @!P0 FMUL.FTZ R38, R4, R8 ;  /* 0x0000000804268220 */ /* 0x000fe20000410000 */
        /* <DEDUP_REMOVED lines=17> */
.L_x_2280:
[----:B------:R-:W-:Y:S05]  /*4970*/  BSYNC B0 ;  /* 0x0000000000007941 */ /* 0x000fea0003800000 */
.L_x_2279:
        /* <DEDUP_REMOVED lines=11> */
[--C-:B------:R-:W-:Y:S02]  /*4a30*/  @!P0 SHF.R.U64 R2, R16, 0x10, R17.reuse ;  /* 0x0000001010028819 */ /* 0x100fe40000001211 */
        /* <DEDUP_REMOVED lines=47> */
.L_x_2282:
[----:B------:R-:W-:Y:S05]  /*4d30*/  BSYNC B0 ;  /* 0x0000000000007941 */ /* 0x000fea0003800000 */
.L_x_2281:
        /* <DEDUP_REMOVED lines=59> */
.L_x_2284:
[----:B------:R-:W-:Y:S05]  /*50f0*/  BSYNC B0 ;  /* 0x0000000000007941 */ /* 0x000fea0003800000 */
.L_x_2283:
[----:B------:R-:W-:Y:S01]  /*5100*/  ISETP.GE.AND P0, PT, R206, c[0x0][0x1d4], PT ;  /* 0x00007500ce007a0c */ /* 0x000fe20003f06270 */
[----:B------:R-:W-:Y:S01]  /*5110*/  @!UPT UIADD3 URZ, URZ, URZ, URZ ;  /* 0x0000003f3f3ff290 */ /* 0x000fe2000fffe03f */
[----:B------:R-:W-:Y:S11]  /*5120*/  BSSY B0, `(.L_x_2285) ;  /* 0x0000039000007945 */ /* 0x000ff60003800000 */
[----:B------:R-:W-:-:S05]  /*5130*/  @P0 BRA `(.L_x_2286) ;  /* 0x0000037000000947 */ /* 0x000fca0003800000 */
[----:B-1--4-:R-:W-:Y:S01]  /*5140*/  LEA R24, P0, R206, R60, 0x1 ;  /* 0x0000003cce187211 */ /* 0x012fe200078008ff */
[----:B------:R-:W1:Y:S01]  /*5150*/  LDS.128 R12, [R78+0x10000] ;  /* 0x010000004e0c7984 */ /* 0x000e620000000c00 */
[----:B------:R-:W-:Y:S02]  /*5160*/  IADD3 R2, R108, 0x40, RZ ;  /* 0x000000406c027810 */ /* 0x000fe40007ffe0ff */
[----:B--2---:R-:W-:Y:S02]  /*5170*/  LEA.HI.X R25, R206, R66, R236, 0x1, P0 ;  /* 0x00000042ce197211 */ /* 0x004fe400000f0cec */
[----:B------:R-:W-:Y:S11]  /*5180*/  ISETP.GE.AND P0, PT, R2, c[0x0][0x27c], PT ;  /* 0x00009f0002007a0c */ /* 0x000ff60003f06270 */
[----:B------:R-:W-:Y:S02]  /*5190*/  @!UPT UIADD3 URZ, URZ, URZ, URZ ;  /* 0x0000003f3f3ff290 */ /* 0x000fe4000fffe03f */
[----:B------:R-:W-:Y:S02]  /*51a0*/  @!P0 SHF.R.U64 R16, R46, 0x10, R47 ;  /* 0x000000102e108819 */ /* 0x000fe4000000122f */
[--C-:B------:R-:W-:Y:S02]  /*51b0*/  @!P0 SHF.R.U64 R2, R20, 0x10, R21.reuse ;  /* 0x0000001014028819 */ /* 0x100fe40000001215 */
[C---:B------:R-:W-:Y:S02]  /*51c0*/  @!P0 PRMT R16, R53.reuse, 0x5410, R16 ;  /* 0x0000541035108816 */ /* 0x040fe40000000010 */
        /* <DEDUP_REMOVED lines=46> */
.L_x_2286:
[----:B------:R-:W-:Y:S05]  /*54b0*/  BSYNC B0 ;  /* 0x0000000000007941 */ /* 0x000fea0003800000 */
.L_x_2285:
        /* <DEDUP_REMOVED lines=59> */
.L_x_2273:
        /* <DEDUP_REMOVED lines=47> */
.L_x_2288:
[----:B------:R-:W-:Y:S05]  /*5b60*/  BSYNC B0 ;  /* 0x0000000000007941 */ /* 0x000fea0003800000 */
.L_x_2287:
        /* <DEDUP_REMOVED lines=40> */
[----:B------:R-:W-:Y:S04]  /*5df0*/  SHF.R.S32.HI R3, RZ, 0x1f, R2 ;  /* 0x0000001fff037819 */ /* 0x000fe80000011402 */
[----:B------:R-:W-:Y:S03]  /*5e00*/  LEA.HI R2, R3, R2, RZ, 0x4 ;  /* 0x0000000203027211 */ /* 0x000fe600078f20ff */
[----:B------:R-:W-:Y:S01]  /*5e10*/  @!P0 SHF.R.U64 R41, R36, 0x10, R37 ;  /* 0x0000001024298819 */ /* 0x000fe20000001225 */
[----:B------:R-:W-:Y:S01]  /*5e20*/  IMAD.MOV.U32 R36, RZ, RZ, R39 ;  /* 0x000000ffff247224 */ /* 0x000fe200078e0027 */
[----:B------:R-:W-:Y:S02]  /*5e30*/  LEA.HI.SX32 R2, R2, R120, 0x1c ;  /* 0x0000007802027211 */ /* 0x000fe400078fe2ff */
[----:B------:R-:W-:Y:S02]  /*5e40*/  @!P0 SHF.R.U32.HI R37, RZ, 0x10, R37 ;  /* 0x00000010ff258819 */ /* 0x000fe40000011625 */
[----:B------:R-:W-:Y:S01]  /*5e50*/  SHF.R.S32.HI R3, RZ, 0x1f, R2 ;  /* 0x0000001fff037819 */ /* 0x000fe20000011402 */
[----:B------:R-:W-:Y:S01]  /*5e60*/  IMAD.SHL.U32 R68, R2, 0x8, RZ ;  /* 0x0000000802447824 */ /* 0x000fe200078e00ff */
[----:B--2---:R-:W-:Y:S02]  /*5e70*/  @!P0 SHF.R.U64 R24, R4, 0x10, R5 ;  /* 0x0000001004188819 */ /* 0x004fe40000001205 */
[----:B------:R-:W-:Y:S02]  /*5e80*/  LEA.HI R2, R3, R2, RZ, 0x3 ;  /* 0x0000000203027211 */ /* 0x000fe400078f18ff */
[--C-:B------:R-:W-:Y:S02]  /*5e90*/  @!P0 SHF.R.U64 R35, R38, 0x10, R39.reuse ;  /* 0x0000001026238819 */ /* 0x100fe40000001227 */
[----:B------:R-:W-:Y:S01]  /*5ea0*/  @!P0 SHF.R.U32.HI R25, RZ, 0x10, R39 ;  /* 0x00000010ff198819 */ /* 0x000fe20000011627 */
        /* <DEDUP_REMOVED lines=8> */
[----:B------:R-:W-:Y:S02]  /*5f30*/  @!P0 PRMT R37, R42, 0x5410, R37 ;  /* 0x000054102a258816 */ /* 0x000fe40000000025 */
[----:B------:R-:W-:Y:S01]  /*5f40*/  @!P0 PRMT R42, R34, 0x5410, R35 ;  /* 0x00005410222a8816 */ /* 0x000fe20000000023 */
[----:B------:R-:W-:Y:S01]  /*5f50*/  IMAD.IADD R2, R65, 0x1, R2 ;  /* 0x0000000141027824 */ /* 0x000fe200078e0202 */
[----:B------:R-:W-:Y:S01]  /*5f60*/  @!P0 PRMT R46, R36, 0x5410, R25 ;  /* 0x00005410242e8816 */ /* 0x000fe20000000019 */
[----:B------:R-:W-:Y:S01]  /*5f70*/  IMAD.SHL.U32 R3, R3, 0x2, RZ ;  /* 0x0000000203037824 */ /* 0x000fe200078e00ff */
[----:B------:R-:W-:Y:S02]  /*5f80*/  @!P0 LOP3.LUT R34, R40, 0xffff0000, RZ, 0xc0, !PT ;  /* 0xffff000028228812 */ /* 0x000fe400078ec0ff */
[----:B------:R-:W-:Y:S02]  /*5f90*/  SHF.L.U32 R2, R2, 0x1, RZ ;  /* 0x0000000102027819 */ /* 0x000fe400000006ff */
[----:B------:R1:W2:Y:S01]  /*5fa0*/  LDS.128 R52, [R3+0xc100] ;  /* 0x00c1000003347984 */ /* 0x0002a20000000c00 */
[----:B------:R-:W-:Y:S02]  /*5fb0*/  @!P0 PRMT R8, R8, 0x5410, R5 ;  /* 0x0000541008088816 */ /* 0x000fe40000000005 */
[----:B------:R-:W-:Y:S02]  /*5fc0*/  @!P0 LOP3.LUT R38, R37, 0xffff0000, RZ, 0xc0, !PT ;  /* 0xffff000025268812 */ /* 0x000fe400078ec0ff */
[----:B------:R-:W-:Y:S02]  /*5fd0*/  MOV R4, R6 ;  /* 0x0000000600047202 */ /* 0x000fe40000000f00 */
[--C-:B------:R-:W-:Y:S01]  /*5fe0*/  @!P0 SHF.R.U64 R6, R6, 0x10, R7.reuse ;  /* 0x0000001006068819 */ /* 0x100fe20000001207 */
[----:B------:R5:W4:Y:S01]  /*5ff0*/  LDS.128 R12, [R2+0xc100] ;  /* 0x00c10000020c7984 */ /* 0x000b220000000c00 */
[--C-:B-1----:R-:W-:Y:S01]  /*6000*/  IMAD.MOV.U32 R3, RZ, RZ, R7.reuse ;  /* 0x000000ffff037224 */ /* 0x102fe200078e0007 */
[----:B-----5:R-:W-:Y:S02]  /*6010*/  @!P0 SHF.R.U32.HI R2, RZ, 0x10, R7 ;  /* 0x00000010ff028819 */ /* 0x020fe40000011607 */
[----:B------:R-:W-:Y:S02]  /*6020*/  @!P0 PRMT R7, R9, 0x5410, R24 ;  /* 0x0000541009078816 */ /* 0x000fe40000000018 */
[----:B------:R-:W-:Y:S02]  /*6030*/  @!P0 PRMT R25, R3, 0x5410, R2 ;  /* 0x0000541003198816 */ /* 0x000fe40000000002 */
[----:B------:R-:W-:Y:S01]  /*6040*/  @!P0 PRMT R9, R4, 0x5410, R6 ;  /* 0x0000541004098816 */ /* 0x000fe20000000006 */
[----:B------:R-:W-:Y:S01]  /*6050*/  @!P0 IMAD.U32 R6, R40, 0x10000, RZ ;  /* 0x0001000028068824 */ /* 0x000fe200078e00ff */
[C---:B------:R-:W-:Y:S01]  /*6060*/  @!P0 SHF.L.U32 R4, R7.reuse, 0x10, RZ ;  /* 0x0000001007048819 */ /* 0x040fe200000006ff */
[----:B------:R-:W-:Y:S01]  /*6070*/  @!P0 IMAD.U32 R40, R42, 0x10000, RZ ;  /* 0x000100002a288824 */ /* 0x000fe200078e00ff */
[----:B------:R-:W-:Y:S01]  /*6080*/  @!P0 LOP3.LUT R5, R7, 0xffff0000, RZ, 0xc0, !PT ;  /* 0xffff000007058812 */ /* 0x000fe200078ec0ff */
[C---:B--2---:R-:W-:Y:S01]  /*6090*/  @!P0 IMAD.U32 R7, R52.reuse, 0x10000, RZ ;  /* 0x0001000034078824 */ /* 0x044fe200078e00ff */
[----:B------:R-:W-:Y:S01]  /*60a0*/  @!P0 LOP3.LUT R35, R52, 0xffff0000, RZ, 0xc0, !PT ;  /* 0xffff000034238812 */ /* 0x000fe200078ec0ff */
[----:B------:R-:W-:Y:S01]  /*60b0*/  @!P0 IMAD.U32 R41, R54, 0x10000, RZ ;  /* 0x0001000036298824 */ /* 0x000fe200078e00ff */
[----:B------:R-:W-:Y:S01]  /*60c0*/  @!P0 LOP3.LUT R39, R53, 0xffff0000, RZ, 0xc0, !PT ;  /* 0xffff000035278812 */ /* 0x000fe200078ec0ff */
[C---:B------:R-:W-:Y:S01]  /*60d0*/  @!P0 IMAD.U32 R45, R55.reuse, 0x10000, RZ ;  /* 0x00010000372d8824 */ /* 0x040fe200078e00ff */
[----:B------:R-:W-:Y:S01]  /*60e0*/  @!P0 LOP3.LUT R42, R42, 0xffff0000, RZ, 0xc0, !PT ;  /* 0xffff00002a2a8812 */ /* 0x000fe200078ec0ff */
[C---:B----4-:R-:W-:Y:S01]  /*60f0*/  @!P0 IMAD.U32 R2, R12.reuse, 0x10000, RZ ;  /* 0x000100000c028824 */ /* 0x050fe200078e00ff */
[----:B------:R-:W-:Y:S02]  /*6100*/  @!P0 LOP3.LUT R3, R12, 0xffff0000, RZ, 0xc0, !PT ;  /* 0xffff00000c038812 */ /* 0x000fe400078ec0ff */
[----:B------:R-:W-:Y:S01]  /*6110*/  @!P0 LOP3.LUT R43, R54, 0xffff0000, RZ, 0xc0, !PT ;  /* 0xffff0000362b8812 */ /* 0x000fe200078ec0ff */
[C---:B------:R-:W-:Y:S01]  /*6120*/  @!P0 FMUL.FTZ R24, R2.reuse, R6 ;  /* 0x0000000602188220 */ /* 0x040fe20000410000 */
[----:B------:R-:W-:Y:S01]  /*6130*/  @!P0 LOP3.LUT R47, R55, 0xffff0000, RZ, 0xc0, !PT ;  /* 0xffff0000372f8812 */ /* 0x000fe200078ec0ff */
[C---:B------:R-:W-:Y:S02]  /*6140*/  @!P0 FMUL.FTZ R36, R3.reuse, R34 ;  /* 0x0000002203248220 */ /* 0x040fe40000410000 */
[-C--:B------:R-:W-:Y:S02]  /*6150*/  @!P0 FMUL.FTZ R2, R2, R4.reuse ;  /* 0x0000000402028220 */ /* 0x080fe40000410000 */
[-C--:B------:R-:W-:Y:S02]  /*6160*/  @!P0 FMUL.FTZ R3, R3, R5.reuse ;  /* 0x0000000503038220 */ /* 0x080fe40000410000 */
[----:B------:R-:W-:Y:S01]  /*6170*/  @!P0 FFMA.FTZ R75, R35, R5, -R36 ;  /* 0x00000005234b8223 */ /* 0x000fe20000010824 */
[----:B------:R-:W-:Y:S01]  /*6180*/  @!P0 LOP3.LUT R5, R13, 0xffff0000, RZ, 0xc0, !PT ;  /* 0xffff00000d058812 */ /* 0x000fe200078ec0ff */
[----:B------:R-:W-:Y:S02]  /*6190*/  @!P0 FFMA.FTZ R76, R7, R4, -R24 ;  /* 0x00000004074c8223 */ /* 0x000fe40000010818 */
[----:B------:R-:W-:Y:S02]  /*61a0*/  @!P0 IMAD.U32 R36, R37, 0x10000, RZ ;  /* 0x0001000025248824 */ /* 0x000fe400078e00ff */
[----:B------:R-:W-:Y:S02]  /*61b0*/  @!P0 IMAD.U32 R4, R13, 0x10000, RZ ;  /* 0x000100000d048824 */ /* 0x000fe400078e00ff */
[----:B------:R-:W-:Y:S01]  /*61c0*/  @!P0 FFMA.FTZ R2, R6, R7, R2 ;  /* 0x0000000706028223 */ /* 0x000fe20000010002 */
[C---:B------:R-:W-:Y:S01]  /*61d0*/  @!P0 SHF.L.U32 R6, R8.reuse, 0x10, RZ ;  /* 0x0000001008068819 */ /* 0x040fe200000006ff */
[----:B------:R-:W-:Y:S01]  /*61e0*/  @!P0 IMAD.U32 R37, R53, 0x10000, RZ ;  /* 0x0001000035258824 */ /* 0x000fe200078e00ff */
[----:B------:R-:W-:Y:S01]  /*61f0*/  @!P0 LOP3.LUT R7, R8, 0xffff0000, RZ, 0xc0, !PT ;  /* 0xffff000008078812 */ /* 0x000fe200078ec0ff */
[C---:B------:R-:W-:Y:S02]  /*6200*/  @!P0 FMUL.FTZ R8, R4.reuse, R36 ;  /* 0x0000002404088220 */ /* 0x040fe40000410000 */
[----:B------:R-:W-:Y:S02]  /*6210*/  @!P0 FMUL.FTZ R24, R5, R38 ;  /* 0x0000002605188220 */ /* 0x000fe40000410000 */
[-C--:B------:R-:W-:Y:S02]  /*6220*/  @!P0 FMUL.FTZ R4, R4, R6.reuse ;  /* 0x0000000604048220 */ /* 0x080fe40000410000 */
[----:B------:R-:W-:Y:S01]  /*6230*/  @!P0 FFMA.FTZ R74, R37, R6, -R8 ;  /* 0x00000006254a8223 */ /* 0x000fe20000010808 */
[----:B------:R-:W-:Y:S01]  /*6240*/  @!P0 SHF.L.U32 R8, R9, 0x10, RZ ;  /* 0x0000001009088819 */ /* 0x000fe200000006ff */
[-C--:B------:R-:W-:Y:S01]  /*6250*/  @!P0 FMUL.FTZ R5, R5, R7.reuse ;  /* 0x0000000705058220 */ /* 0x080fe20000410000 */
[----:B------:R-:W-:Y:S01]  /*6260*/  @!P0 LOP3.LUT R9, R9, 0xffff0000, RZ, 0xc0, !PT ;  /* 0xffff000009098812 */ /* 0x000fe200078ec0ff */
[----:B------:R-:W-:Y:S01]  /*6270*/  @!P0 FFMA.FTZ R73, R39, R7, -R24 ;  /* 0x0000000727498223 */ /* 0x000fe20000010818 */
[C---:B------:R-:W-:Y:S01]  /*6280*/  @!P0 LOP3.LUT R7, R14.reuse, 0xffff0000, RZ, 0xc0, !PT ;  /* 0xffff00000e078812 */ /* 0x040fe200078ec0ff */
[----:B------:R-:W-:Y:S02]  /*6290*/  @!P0 IMAD.U32 R6, R14, 0x10000, RZ ;  /* 0x000100000e068824 */ /* 0x000fe400078e00ff */
[----:B------:R-:W-:Y:S01]  /*62a0*/  @!P0 FFMA.FTZ R3, R34, R35, R3 ;  /* 0x0000002322038223 */ /* 0x000fe20000010003 */
[----:B------:R-:W-:Y:S01]  /*62b0*/  @!P0 F2FP.BF16.PACK_AB R34, R75, R76 ;  /* 0x0000004c4b22823e */ /* 0x000fe200000010ff */
[C---:B------:R-:W-:Y:S01]  /*62c0*/  @!P0 FMUL.FTZ R24, R6.reuse, R40 ;  /* 0x0000002806188220 */ /* 0x040fe20000410000 */
[----:B------:R-:W-:Y:S01]  /*62d0*/  @!P0 F2FP.BF16.PACK_AB R35, R73, R74 ;  /* 0x0000004a4923823e */ /* 0x000fe200000010ff */
[----:B------:R-:W-:Y:S01]  /*62e0*/  @!P0 FMUL.FTZ R44, R7, R42 ;  /* 0x0000002a072c8220 */ /* 0x000fe20000410000 */
[----:B------:R-:W-:Y:S01]  /*62f0*/  @!P0 F2FP.BF16.PACK_AB R2, R3, R2 ;  /* 0x000000020302823e */ /* 0x000fe200000010ff */
[-C--:B------:R-:W-:Y:S01]  /*6300*/  @!P0 FFMA.FTZ R72, R41, R8.reuse, -R24 ;  /* 0x0000000829488223 */ /* 0x080fe20000010818 */
[C---:B------:R-:W-:Y:S01]  /*6310*/  @!P0 SHF.L.U32 R24, R25.reuse, 0x10, RZ ;  /* 0x0000001019188819 */ /* 0x040fe200000006ff */
[----:B------:R-:W-:Y:S01]  /*6320*/  @!P0 FMUL.FTZ R6, R6, R8 ;  /* 0x0000000806068220 */ /* 0x000fe20000410000 */
[----:B------:R-:W-:Y:S01]  /*6330*/  @!P0 LOP3.LUT R25, R25, 0xffff0000, RZ, 0xc0, !PT ;  /* 0xffff000019198812 */ /* 0x000fe200078ec0ff */
[----:B------:R-:W-:Y:S02]  /*6340*/  @!P0 FFMA.FTZ R71, R43, R9, -R44 ;  /* 0x000000092b478223 */ /* 0x000fe4000001082c */
[C---:B------:R-:W-:Y:S01]  /*6350*/  @!P0 IMAD.U32 R44, R46.reuse, 0x10000, RZ ;  /* 0x000100002e2c8824 */ /* 0x040fe200078e00ff */
[----:B------:R-:W-:Y:S01]  /*6360*/  @!P0 LOP3.LUT R46, R46, 0xffff0000, RZ, 0xc0, !PT ;  /* 0xffff00002e2e8812 */ /* 0x000fe200078ec0ff */
[----:B------:R-:W-:Y:S02]  /*6370*/  @!P0 IMAD.U32 R8, R15, 0x10000, RZ ;  /* 0x000100000f088824 */ /* 0x000fe400078e00ff */
[----:B------:R-:W-:Y:S02]  /*6380*/  @!P0 FFMA.FTZ R4, R36, R37, R4 ;  /* 0x0000002524048223 */ /* 0x000fe40000010004 */
[----:B------:R-:W-:Y:S01]  /*6390*/  @!P0 FMUL.FTZ R7, R7, R9 ;  /* 0x0000000907078220 */ /* 0x000fe20000410000 */
[----:B------:R-:W-:Y:S01]  /*63a0*/  @!P0 LOP3.LUT R9, R15, 0xffff0000, RZ, 0xc0, !PT ;  /* 0xffff00000f098812 */ /* 0x000fe200078ec0ff */
[----:B------:R-:W-:Y:S02]  /*63b0*/  @!P0 FFMA.FTZ R5, R38, R39, R5 ;  /* 0x0000002726058223 */ /* 0x000fe40000010005 */
[C---:B------:R-:W-:Y:S02]  /*63c0*/  @!P0 FMUL.FTZ R69, R8.reuse, R44 ;  /* 0x0000002c08458220 */ /* 0x040fe40000410000 */
[----:B------:R-:W-:Y:S01]  /*63d0*/  @!P0 FMUL.FTZ R8, R8, R24 ;  /* 0x0000001808088220 */ /* 0x000fe20000410000 */
[----:B------:R-:W-:Y:S01]  /*63e0*/  @!P0 F2FP.BF16.PACK_AB R4, R5, R4 ;  /* 0x000000040504823e */ /* 0x000fe200000010ff */
[----:B------:R-:W-:Y:S02]  /*63f0*/  @!P0 FFMA.FTZ R6, R40, R41, R6 ;  /* 0x0000002928068223 */ /* 0x000fe40000010006 */
        /* <DEDUP_REMOVED lines=9> */
[----:B------:R-:W-:Y:S01]  /*6490*/  @!P0 MOV R14, R6 ;  /* 0x00000006000e8202 */ /* 0x000fe20000000f00 */
        /* <DEDUP_REMOVED lines=9> */
[C---:B------:R-:W-:Y:S04]  /*6530*/  LEA R2, P0, R88.reuse, R66, 0x1 ;  /* 0x0000004258027211 */ /* 0x040fe800078008ff */
[----:B---3--:R-:W-:Y:S02]  /*6540*/  LEA.HI.X R3, R88, R67, R119, 0x1, P0 ;  /* 0x0000004358037211 */ /* 0x008fe400000f0c77 */
[C---:B------:R-:W-:Y:S03]  /*6550*/  ISETP.GE.AND P0, PT, R68.reuse, c[0x0][0x1d4], PT ;  /* 0x0000750044007a0c */ /* 0x040fe60003f06270 */
[----:B------:R1:W-:Y:S10]  /*6560*/  ST.E.128 [R2.64], R52 ;  /* 0x0000003402007985 */ /* 0x0003f4000c101d0a */
[----:B------:R-:W-:Y:S05]  /*6570*/  @!P0 IMAD.WIDE R4, R68, 0x2, R66 ;  /* 0x0000000244048825 */ /* 0x000fea00078e0242 */
[----:B------:R1:W-:Y:S02]  /*6580*/  @!P0 ST.E.128 [R4.64], R12 ;  /* 0x0000000c04008985 */ /* 0x0003e4000c101d0a */
.L_x_2290:
[----:B------:R-:W-:Y:S05]  /*6590*/  BSYNC B0 ;  /* 0x0000000000007941 */ /* 0x000fea0003800000 */
.L_x_2289:
        /* <DEDUP_REMOVED lines=16> */
[----:B------:R-:W-:Y:S02]  /*66a0*/  @!P0 SHF.R.U32.HI R4, RZ, 0x10, R19 ;  /* 0x00000010ff048819 */ /* 0x000fe40000011613 */
[----:B------:R-:W-:Y:S01]  /*66b0*/  @!P0 PRMT R7, R27, 0x5432, R7 ;  /* 0x000054321b078816 */ /* 0x000fe20000000007 */
[----:B------:R-:W-:Y:S01]  /*66c0*/  IMAD.SHL.U32 R2, R2, 0x200, RZ ;  /* 0x0000020002027824 */ /* 0x000fe200078e00ff */
[----:B------:R-:W-:Y:S02]  /*66d0*/  LOP3.LUT R3, R84, 0x38, R52, 0xf8, !PT ;  /* 0x0000003854037812 */ /* 0x000fe400078ef834 */
[----:B------:R-:W-:Y:S01]  /*66e0*/  @!P0 PRMT R8, R28, 0x5410, R4 ;  /* 0x000054101c088816 */ /* 0x000fe20000000004 */
[----:B------:R-:W-:Y:S01]  /*66f0*/  @!P0 IMAD.U32 R4, R7, 0x10000, RZ ;  /* 0x0001000007048824 */ /* 0x000fe200078e00ff */
[----:B------:R-:W-:Y:S02]  /*6700*/  LOP3.LUT R3, R3, R85, RZ, 0x3c, !PT ;  /* 0x0000005503037212 */ /* 0x000fe400078e3cff */
[----:B------:R-:W-:Y:S02]  /*6710*/  LOP3.LUT R2, R2, 0x7ffff000, RZ, 0xc0, !PT ;  /* 0x7ffff00002027812 */ /* 0x000fe400078ec0ff */
[----:B------:R-:W-:Y:S02]  /*6720*/  @!P0 SHF.R.U32.HI R34, RZ, 0x10, R59 ;  /* 0x00000010ff228819 */ /* 0x000fe4000001163b */
[----:B------:R-:W-:Y:S01]  /*6730*/  IADD3 R2, R3, R2, R32 ;  /* 0x0000000203027210 */ /* 0x000fe20007ffe020 */
[----:B------:R-:W-:Y:S01]  /*6740*/  IMAD.IADD R3, R132, 0x1, R65 ;  /* 0x0000000184037824 */ /* 0x000fe200078e0241 */
[----:B------:R-:W-:Y:S02]  /*6750*/  @!P0 LOP3.LUT R7, R7, 0xffff0000, RZ, 0xc0, !PT ;  /* 0xffff000007078812 */ /* 0x000fe400078ec0ff */
[----:B------:R-:W-:Y:S01]  /*6760*/  @!P0 PRMT R34, R50, 0x5410, R34 ;  /* 0x0000541032228816 */ /* 0x000fe20000000022 */
[----:B------:R-:W-:Y:S01]  /*6770*/  IMAD.IADD R2, R65, 0x1, R2 ;  /* 0x0000000141027824 */ /* 0x000fe200078e0202 */
[----:B------:R-:W-:Y:S01]  /*6780*/  @!P0 SHF.R.U64 R35, R58, 0x10, R59 ;  /* 0x000000103a238819 */ /* 0x000fe2000000123b */
[----:B------:R-:W-:Y:S01]  /*6790*/  IMAD.SHL.U32 R3, R3, 0x2, RZ ;  /* 0x0000000203037824 */ /* 0x000fe200078e00ff */
[----:B------:R-:W-:Y:S01]  /*67a0*/  @!P0 LOP3.LUT R40, R34, 0xffff0000, RZ, 0xc0, !PT ;  /* 0xffff000022288812 */ /* 0x000fe200078ec0ff */
[----:B------:R-:W-:Y:S01]  /*67b0*/  IMAD.SHL.U32 R2, R2, 0x2, RZ ;  /* 0x0000000202027824 */ /* 0x000fe200078e00ff */
[----:B------:R-:W-:Y:S01]  /*67c0*/  @!P0 PRMT R35, R50, 0x5432, R35 ;  /* 0x0000543232238816 */ /* 0x000fe20000000023 */
[----:B------:R-:W-:Y:S01]  /*67d0*/  @!P0 IMAD.U32 R38, R34, 0x10000, RZ ;  /* 0x0001000022268824 */ /* 0x000fe200078e00ff */
[----:B------:R1:W5:Y:S08]  /*67e0*/  LDS.128 R44, [R3+0xc100] ;  /* 0x00c10000032c7984 */ /* 0x0003700000000c00 */
[----:B------:R2:W4:Y:S01]  /*67f0*/  LDS.128 R12, [R2+0xc100] ;  /* 0x00c10000020c7984 */ /* 0x0005220000000c00 */
[----:B-1----:R-:W-:Y:S02]  /*6800*/  @!P0 SHF.R.U32.HI R3, RZ, 0x10, R17 ;  /* 0x00000010ff038819 */ /* 0x002fe40000011611 */
[----:B--2---:R-:W-:Y:S02]  /*6810*/  @!P0 SHF.R.U64 R2, R18, 0x10, R19 ;  /* 0x0000001012028819 */ /* 0x004fe40000001213 */
[C---:B------:R-:W-:Y:S02]  /*6820*/  @!P0 PRMT R19, R49.reuse, 0x5410, R5 ;  /* 0x0000541031138816 */ /* 0x040fe40000000005 */
[----:B------:R-:W-:Y:S02]  /*6830*/  @!P0 PRMT R18, R49, 0x5432, R6 ;  /* 0x0000543231128816 */ /* 0x000fe40000000006 */
[----:B------:R-:W-:Y:S02]  /*6840*/  @!P0 PRMT R5, R27, 0x5410, R3 ;  /* 0x000054101b058816 */ /* 0x000fe40000000003 */
[----:B------:R-:W-:Y:S01]  /*6850*/  @!P0 SHF.L.U32 R9, R19, 0x10, RZ ;  /* 0x0000001013098819 */ /* 0x000fe200000006ff */
[----:B------:R-:W-:Y:S01]  /*6860*/  @!P0 IMAD.U32 R24, R18, 0x10000, RZ ;  /* 0x0001000012188824 */ /* 0x000fe200078e00ff */
[----:B------:R-:W-:Y:S01]  /*6870*/  @!P0 PRMT R16, R28, 0x5432, R2 ;  /* 0x000054321c108816 */ /* 0x000fe20000000002 */
[----:B------:R-:W-:Y:S02]  /*6880*/  @!P0 IMAD.U32 R6, R5, 0x10000, RZ ;  /* 0x0001000005068824 */ /* 0x000fe400078e00ff */
[----:B-----5:R-:W-:Y:S01]  /*6890*/  @!P0 IMAD.U32 R17, R44, 0x10000, RZ ;  /* 0x000100002c118824 */ /* 0x020fe200078e00ff */
[----:B------:R-:W-:Y:S01]  /*68a0*/  @!P0 LOP3.LUT R41, R47, 0xffff0000, RZ, 0xc0, !PT ;  /* 0xffff00002f298812 */ /* 0x000fe200078ec0ff */
[----:B------:R-:W-:Y:S01]  /*68b0*/  @!P0 IMAD.U32 R25, R45, 0x10000, RZ ;  /* 0x000100002d198824 */ /* 0x000fe200078e00ff */
[----:B------:R-:W-:Y:S01]  /*68c0*/  @!P0 LOP3.LUT R37, R46, 0xffff0000, RZ, 0xc0, !PT ;  /* 0xffff00002e258812 */ /* 0x000fe200078ec0ff */
[----:B----4-:R-:W-:Y:S01]  /*68d0*/  @!P0 IMAD.U32 R2, R12, 0x10000, RZ ;  /* 0x000100000c028824 */ /* 0x010fe200078e00ff */
[----:B------:R-:W-:Y:S01]  /*68e0*/  @!P0 SHF.L.U32 R3, R13, 0x10, RZ ;  /* 0x000000100d038819 */ /* 0x000fe200000006ff */
[----:B------:R-:W-:Y:S02]  /*68f0*/  @!P0 IMAD.U32 R39, R47, 0x10000, RZ ;  /* 0x000100002f278824 */ /* 0x000fe400078e00ff */
[C---:B------:R-:W-:Y:S02]  /*6900*/  @!P0 FMUL.FTZ R27, R2.reuse, R9 ;  /* 0x00000009021b8220 */ /* 0x040fe40000410000 */
[----:B------:R-:W-:Y:S02]  /*6910*/  @!P0 FMUL.FTZ R28, R3, R24 ;  /* 0x00000018031c8220 */ /* 0x000fe40000410000 */
[-C--:B------:R-:W-:Y:S02]  /*6920*/  @!P0 FMUL.FTZ R2, R2, R4.reuse ;  /* 0x0000000402028220 */ /* 0x080fe40000410000 */
[----:B------:R-:W-:Y:S01]  /*6930*/  @!P0 FFMA.FTZ R56, R17, R4, -R27 ;  /* 0x0000000411388223 */ /* 0x000fe2000001081b */
[----:B------:R-:W-:Y:S01]  /*6940*/  @!P0 LOP3.LUT R27, R18, 0xffff0000, RZ, 0xc0, !PT ;  /* 0xffff0000121b8812 */ /* 0x000fe200078ec0ff */
[-C--:B------:R-:W-:Y:S01]  /*6950*/  @!P0 FMUL.FTZ R4, R3, R6.reuse ;  /* 0x0000000603048220 */ /* 0x080fe20000410000 */
[----:B------:R-:W-:Y:S01]  /*6960*/  @!P0 LOP3.LUT R18, R19, 0xffff0000, RZ, 0xc0, !PT ;  /* 0xffff000013128812 */ /* 0x000fe200078ec0ff */
[----:B------:R-:W-:Y:S01]  /*6970*/  @!P0 FFMA.FTZ R55, R25, R6, -R28 ;  /* 0x0000000619378223 */ /* 0x000fe2000001081c */
[----:B------:R-:W-:Y:S01]  /*6980*/  @!P0 LOP3.LUT R6, R12, 0xffff0000, RZ, 0xc0, !PT ;  /* 0xffff00000c068812 */ /* 0x000fe200078ec0ff */
[----:B------:R-:W-:Y:S01]  /*6990*/  @!P0 FFMA.FTZ R2, R9, R17, R2 ;  /* 0x0000001109028223 */ /* 0x000fe20000010002 */
[----:B------:R-:W-:Y:S02]  /*69a0*/  @!P0 LOP3.LUT R3, R13, 0xffff0000, RZ, 0xc0, !PT ;  /* 0xffff00000d038812 */ /* 0x000fe400078ec0ff */
[----:B------:R-:W-:Y:S01]  /*69b0*/  @!P0 LOP3.LUT R9, R5, 0xffff0000, RZ, 0xc0, !PT ;  /* 0xffff000005098812 */ /* 0x000fe200078ec0ff */
[----:B------:R-:W-:Y:S01]  /*69c0*/  @!P0 FMUL.FTZ R36, R6, R18 ;  /* 0x0000001206248220 */ /* 0x000fe20000410000 */
[----:B------:R-:W-:Y:S01]  /*69d0*/  @!P0 LOP3.LUT R19, R44, 0xffff0000, RZ, 0xc0, !PT ;  /* 0xffff00002c138812 */ /* 0x000fe200078ec0ff */
[----:B------:R-:W-:Y:S01]  /*69e0*/  @!P0 FMUL.FTZ R17, R3, R27 ;  /* 0x0000001b03118220 */ /* 0x000fe20000410000 */
[----:B------:R-:W-:Y:S01]  /*69f0*/  @!P0 LOP3.LUT R28, R45, 0xffff0000, RZ, 0xc0, !PT ;  /* 0xffff00002d1c8812 */ /* 0x000fe200078ec0ff */
[----:B------:R-:W-:Y:S02]  /*6a00*/  @!P0 FMUL.FTZ R5, R3, R9 ;  /* 0x0000000903058220 */ /* 0x000fe40000410000 */
[-C--:B------:R-:W-:Y:S02]  /*6a10*/  @!P0 FMUL.FTZ R3, R6, R7.reuse ;  /* 0x0000000706038220 */ /* 0x080fe40000410000 */
[----:B------:R-:W-:Y:S01]  /*6a20*/  @!P0 FFMA.FTZ R53, R19, R7, -R36 ;  /* 0x0000000713358223 */ /* 0x000fe20000010824 */
[C---:B------:R-:W-:Y:S01]  /*6a30*/  @!P0 LOP3.LUT R7, R15.reuse, 0xffff0000, RZ, 0xc0, !PT ;  /* 0xffff00000f078812 */ /* 0x040fe200078ec0ff */
[----:B------:R-:W-:Y:S02]  /*6a40*/  @!P0 IMAD.U32 R6, R15, 0x10000, RZ ;  /* 0x000100000f068824 */ /* 0x000fe400078e00ff */
[----:B------:R-:W-:Y:S01]  /*6a50*/  @!P0 FFMA.FTZ R54, R28, R9, -R17 ;  /* 0x000000091c368223 */ /* 0x000fe20000010811 */
[----:B------:R-:W-:Y:S01]  /*6a60*/  @!P0 SHF.L.U32 R9, R8, 0x10, RZ ;  /* 0x0000001008098819 */ /* 0x000fe200000006ff */
[----:B------:R-:W-:Y:S01]  /*6a70*/  @!P0 FMUL.FTZ R34, R6, R38 ;  /* 0x0000002606228220 */ /* 0x000fe20000410000 */
[----:B------:R-:W-:Y:S01]  /*6a80*/  @!P0 LOP3.LUT R17, R8, 0xffff0000, RZ, 0xc0, !PT ;  /* 0xffff000008118812 */ /* 0x000fe200078ec0ff */
[----:B------:R-:W-:Y:S02]  /*6a90*/  @!P0 FMUL.FTZ R36, R7, R40 ;  /* 0x0000002807248220 */ /* 0x000fe40000410000 */
[-C--:B------:R-:W-:Y:S02]  /*6aa0*/  @!P0 FMUL.FTZ R8, R6, R9.reuse ;  /* 0x0000000906088220 */ /* 0x080fe40000410000 */
[----:B------:R-:W-:Y:S02]  /*6ab0*/  @!P0 FFMA.FTZ R50, R39, R9, -R34 ;  /* 0x0000000927328223 */ /* 0x000fe40000010822 */
[-C--:B------:R-:W-:Y:S01]  /*6ac0*/  @!P0 FMUL.FTZ R9, R7, R17.reuse ;  /* 0x0000001107098220 */ /* 0x080fe20000410000 */
[----:B------:R-:W-:Y:S01]  /*6ad0*/  @!P0 LOP3.LUT R7, R14, 0xffff0000, RZ, 0xc0, !PT ;  /* 0xffff00000e078812 */ /* 0x000fe200078ec0ff */
[----:B------:R-:W-:Y:S01]  /*6ae0*/  @!P0 FFMA.FTZ R49, R41, R17, -R36 ;  /* 0x0000001129318223 */ /* 0x000fe20000010824 */
[C---:B------:R-:W-:Y:S01]  /*6af0*/  @!P0 LOP3.LUT R36, R35.reuse, 0xffff0000, RZ, 0xc0, !PT ;  /* 0xffff000023248812 */ /* 0x040fe200078ec0ff */
[----:B------:R-:W-:Y:S01]  /*6b00*/  @!P0 IMAD.U32 R34, R35, 0x10000, RZ ;  /* 0x0001000023228824 */ /* 0x000fe200078e00ff */
[----:B------:R-:W-:Y:S01]  /*6b10*/  @!P0 SHF.L.U32 R35, R46, 0x10, RZ ;  /* 0x000000102e238819 */ /* 0x000fe200000006ff */
[----:B------:R-:W-:Y:S02]  /*6b20*/  @!P0 IMAD.U32 R6, R14, 0x10000, RZ ;  /* 0x000100000e068824 */ /* 0x000fe400078e00ff */
[C---:B------:R-:W-:Y:S01]  /*6b30*/  @!P0 IMAD.U32 R17, R16.reuse, 0x10000, RZ ;  /* 0x0001000010118824 */ /* 0x040fe200078e00ff */
[----:B------:R-:W-:Y:S01]  /*6b40*/  @!P0 LOP3.LUT R16, R16, 0xffff0000, RZ, 0xc0, !PT ;  /* 0xffff000010108812 */ /* 0x000fe200078ec0ff */
[----:B------:R-:W-:Y:S01]  /*6b50*/  @!P0 FFMA.FTZ R3, R18, R19, R3 ;  /* 0x0000001312038223 */ /* 0x000fe20000010003 */
[----:B------:R-:W-:Y:S01]  /*6b60*/  @!P0 F2FP.BF16.PACK_AB R19, R54, R55 ;  /* 0x000000373613823e */ /* 0x000fe200000010ff */
[C---:B------:R-:W-:Y:S01]  /*6b70*/  @!P0 FMUL.FTZ R42, R6.reuse, R34 ;  /* 0x00000022062a8220 */ /* 0x040fe20000410000 */
[----:B------:R-:W-:Y:S01]  /*6b80*/  @!P0 F2FP.BF16.PACK_AB R18, R53, R56 ;  /* 0x000000383512823e */ /* 0x000fe200000010ff */
[----:B------:R-:W-:Y:S01]  /*6b90*/  @!P0 FMUL.FTZ R6, R6, R17 ;  /* 0x0000001106068220 */ /* 0x000fe20000410000 */
[----:B------:R-:W-:Y:S01]  /*6ba0*/  @!P0 F2FP.BF16.PACK_AB R2, R3, R2 ;  /* 0x000000020302823e */ /* 0x000fe200000010ff */
[----:B------:R-:W-:Y:S02]  /*6bb0*/  @!P0 FFMA.FTZ R4, R24, R25, R4 ;  /* 0x0000001918048223 */ /* 0x000fe40000010004 */
[C---:B------:R-:W-:Y:S01]  /*6bc0*/  @!P0 FMUL.FTZ R43, R7.reuse, R36 ;  /* 0x00000024072b8220 */ /* 0x040fe20000410000 */
[----:B------:R-:W-:Y:S01]  /*6bd0*/  @!P0 MOV R12, R2 ;  /* 0x00000002000c8202 */ /* 0x000fe20000000f00 */
[----:B------:R-:W-:Y:S02]  /*6be0*/  @!P0 FMUL.FTZ R7, R7, R16 ;  /* 0x0000001007078220 */ /* 0x000fe40000410000 */
        /* <DEDUP_REMOVED lines=25> */
.L_x_2292:
[----:B------:R-:W-:Y:S05]  /*6d80*/  BSYNC B0 ;  /* 0x0000000000007941 */ /* 0x000fea0003800000 */
.L_x_2291:
[----:B------:R-:W-:Y:S11]  /*6d90*/  ISETP.GE.AND P0, PT, R107, c[0x0][0x1d4], PT ;  /* 0x000075006b007a0c */ /* 0x000ff60003f06270 */
[----:B------:R-:W-:Y:S02]  /*6da0*/  @!UPT UIADD3 URZ, URZ, URZ, URZ ;  /* 0x0000003f3f3ff290 */ /* 0x000fe4000fffe03f */
[----:B------:R-:W-:-:S05]  /*6db0*/  @P0 BRA `(.L_x_2276) ;  /* 0x00000b0000000947 */ /* 0x000fca0003800000 */
[----:B------:R-:W-:Y:S02]  /*6dc0*/  LOP3.LUT P1, RZ, R211, 0x8, RZ, 0xc0, !PT ;  /* 0x00000008d3ff7812 */ /* 0x000fe4000782c0ff */
[----:B-1--4-:R-:W-:Y:S02]  /*6dd0*/  LEA R52, P0, R89, R66, 0x1 ;  /* 0x0000004259347211 */ /* 0x012fe400078008ff */
[----:B------:R-:W-:Y:S02]  /*6de0*/  SEL R2, R135, R134, !P1 ;  /* 0x0000008687027207 */ /* 0x000fe40004800000 */
[----:B---3--:R-:W-:Y:S02]  /*6df0*/  LEA.HI.X R53, R89, R67, R121, 0x1, P0 ;  /* 0x0000004359357211 */ /* 0x008fe400000f0c79 */
[----:B------:R-:W-:Y:S02]  /*6e00*/  SHF.R.S32.HI R3, RZ, 0x1f, R2 ;  /* 0x0000001fff037819 */ /* 0x000fe40000011402 */
[----:B------:R-:W-:Y:S02]  /*6e10*/  ISETP.GE.AND P0, PT, R107, c[0x0][0x27c], PT ;  /* 0x00009f006b007a0c */ /* 0x000fe40003f06270 */
[----:B------:R-:W-:Y:S04]  /*6e20*/  LEA.HI R2, R3, R2, RZ, 0x4 ;  /* 0x0000000203027211 */ /* 0x000fe800078f20ff */
[----:B------:R-:W-:Y:S04]  /*6e30*/  LEA.HI.SX32 R2, R2, R127, 0x1c ;  /* 0x0000007f02027211 */ /* 0x000fe800078fe2ff */
[----:B------:R-:W-:Y:S01]  /*6e40*/  SHF.R.S32.HI R3, RZ, 0x1f, R2 ;  /* 0x0000001fff037819 */ /* 0x000fe20000011402 */
[----:B------:R-:W-:Y:S02]  /*6e50*/  IMAD.SHL.U32 R40, R2, 0x8, RZ ;  /* 0x0000000802287824 */ /* 0x000fe400078e00ff */
[--C-:B------:R-:W-:Y:S02]  /*6e60*/  @!P0 SHF.R.U64 R4, R22, 0x10, R23.reuse ;  /* 0x0000001016048819 */ /* 0x100fe40000001217 */
[----:B------:R-:W-:Y:S02]  /*6e70*/  LEA.HI R2, R3, R2, RZ, 0x3 ;  /* 0x0000000203027211 */ /* 0x000fe400078f18ff */
[----:B------:R-:W-:Y:S02]  /*6e80*/  @!P0 SHF.R.U32.HI R5, RZ, 0x10, R23 ;  /* 0x00000010ff058819 */ /* 0x000fe40000011617 */
[----:B------:R-:W-:Y:S01]  /*6e90*/  @!P0 PRMT R16, R30, 0x5432, R4 ;  /* 0x000054321e108816 */ /* 0x000fe20000000004 */
[----:B------:R-:W-:Y:S01]  /*6ea0*/  IMAD.SHL.U32 R2, R2, 0x200, RZ ;  /* 0x0000020002027824 */ /* 0x000fe200078e00ff */
[----:B------:R-:W-:Y:S02]  /*6eb0*/  LOP3.LUT R3, R84, 0x38, R40, 0xf8, !PT ;  /* 0x0000003854037812 */ /* 0x000fe400078ef828 */
[----:B------:R-:W-:Y:S02]  /*6ec0*/  @!P0 PRMT R8, R30, 0x5410, R5 ;  /* 0x000054101e088816 */ /* 0x000fe40000000005 */
[----:B------:R-:W-:Y:S02]  /*6ed0*/  LOP3.LUT R3, R3, R85, RZ, 0x3c, !PT ;  /* 0x0000005503037212 */ /* 0x000fe400078e3cff */
[----:B------:R-:W-:Y:S02]  /*6ee0*/  LOP3.LUT R2, R2, 0x7ffff000, RZ, 0xc0, !PT ;  /* 0x7ffff00002027812 */ /* 0x000fe400078ec0ff */
[----:B------:R-:W-:Y:S02]  /*6ef0*/  @!P0 SHF.R.U64 R6, R60, 0x10, R61 ;  /* 0x000000103c068819 */ /* 0x000fe4000000123d */
[----:B------:R-:W-:Y:S01]  /*6f00*/  IADD3 R2, R3, R2, R32 ;  /* 0x0000000203027210 */ /* 0x000fe20007ffe020 */
[----:B------:R-:W-:Y:S01]  /*6f10*/  IMAD.IADD R3, R131, 0x1, R65 ;  /* 0x0000000183037824 */ /* 0x000fe200078e0241 */
[----:B------:R-:W-:Y:S02]  /*6f20*/  @!P0 PRMT R18, R51, 0x5410, R6 ;  /* 0x0000541033128816 */ /* 0x000fe40000000006 */
[----:B------:R-:W-:Y:S01]  /*6f30*/  @!P0 SHF.R.U64 R9, R62, 0x10, R63 ;  /* 0x000000103e098819 */ /* 0x000fe2000000123f */
[----:B------:R-:W-:Y:S01]  /*6f40*/  IMAD.IADD R2, R65, 0x1, R2 ;  /* 0x0000000141027824 */ /* 0x000fe200078e0202 */
[----:B------:R-:W-:Y:S01]  /*6f50*/  @!P0 SHF.R.U32.HI R7, RZ, 0x10, R61 ;  /* 0x00000010ff078819 */ /* 0x000fe2000001163d */
[----:B------:R-:W-:Y:S01]  /*6f60*/  IMAD.SHL.U32 R3, R3, 0x2, RZ ;  /* 0x0000000203037824 */ /* 0x000fe200078e00ff */
[----:B------:R-:W-:Y:S01]  /*6f70*/  @!P0 PRMT R27, R64, 0x5432, R9 ;  /* 0x00005432401b8816 */ /* 0x000fe20000000009 */
[----:B------:R-:W-:Y:S01]  /*6f80*/  IMAD.SHL.U32 R2, R2, 0x2, RZ ;  /* 0x0000000202027824 */ /* 0x000fe200078e00ff */
[C---:B------:R-:W-:Y:S02]  /*6f90*/  @!P0 SHF.L.U32 R9, R18.reuse, 0x10, RZ ;  /* 0x0000001012098819 */ /* 0x040fe400000006ff */
[----:B------:R1:W3:Y:S01]  /*6fa0*/  LDS.128 R36, [R3+0xc100] ;  /* 0x00c1000003247984 */ /* 0x0002e20000000c00 */
[----:B------:R-:W-:Y:S02]  /*6fb0*/  @!P0 LOP3.LUT R18, R18, 0xffff0000, RZ, 0xc0, !PT ;  /* 0xffff000012128812 */ /* 0x000fe400078ec0ff */
[----:B------:R-:W-:Y:S02]  /*6fc0*/  @!P0 PRMT R22, R51, 0x5432, R7 ;  /* 0x0000543233168816 */ /* 0x000fe40000000007 */
[----:B------:R-:W-:Y:S03]  /*6fd0*/  @!P0 SHF.R.U32.HI R34, RZ, 0x10, R63 ;  /* 0x00000010ff228819 */ /* 0x000fe6000001163f */
[----:B------:R4:W5:Y:S01]  /*6fe0*/  LDS.128 R12, [R2+0xc100] ;  /* 0x00c10000020c7984 */ /* 0x0009620000000c00 */
[----:B------:R-:W-:Y:S02]  /*6ff0*/  @!P0 PRMT R34, R64, 0x5410, R34 ;  /* 0x0000541040228816 */ /* 0x000fe40000000022 */
[----:B-1----:R-:W-:Y:S04]  /*7000*/  @!P0 SHF.R.U32.HI R3, RZ, 0x10, R21 ;  /* 0x00000010ff038819 */ /* 0x002fe80000011615 */
[C---:B------:R-:W-:Y:S02]  /*7010*/  @!P0 PRMT R6, R29.reuse, 0x5410, R3 ;  /* 0x000054101d068816 */ /* 0x040fe40000000003 */
[----:B----4-:R-:W-:Y:S04]  /*7020*/  @!P0 SHF.R.U64 R2, R20, 0x10, R21 ;  /* 0x0000001014028819 */ /* 0x010fe80000001215 */
[----:B------:R-:W-:Y:S01]  /*7030*/  @!P0 PRMT R2, R29, 0x5432, R2 ;  /* 0x000054321d028816 */ /* 0x000fe20000000002 */
[C---:B------:R-:W-:Y:S01]  /*7040*/  @!P0 IMAD.U32 R29, R34.reuse, 0x10000, RZ ;  /* 0x00010000221d8824 */ /* 0x040fe200078e00ff */
[----:B------:R-:W-:Y:S02]  /*7050*/  @!P0 LOP3.LUT R34, R34, 0xffff0000, RZ, 0xc0, !PT ;  /* 0xffff000022228812 */ /* 0x000fe400078ec0ff */
[C---:B------:R-:W-:Y:S01]  /*7060*/  @!P0 LOP3.LUT R5, R2.reuse, 0xffff0000, RZ, 0xc0, !PT ;  /* 0xffff000002058812 */ /* 0x040fe200078ec0ff */
[----:B------:R-:W-:Y:S02]  /*7070*/  @!P0 IMAD.U32 R7, R2, 0x10000, RZ ;  /* 0x0001000002078824 */ /* 0x000fe400078e00ff */
[C---:B---3--:R-:W-:Y:S01]  /*7080*/  @!P0 IMAD.U32 R17, R36.reuse, 0x10000, RZ ;  /* 0x0001000024118824 */ /* 0x048fe200078e00ff */
[----:B------:R-:W-:Y:S01]  /*7090*/  @!P0 LOP3.LUT R19, R36, 0xffff0000, RZ, 0xc0, !PT ;  /* 0xffff000024138812 */ /* 0x000fe200078ec0ff */
[C---:B------:R-:W-:Y:S01]  /*70a0*/  @!P0 IMAD.U32 R21, R37.reuse, 0x10000, RZ ;  /* 0x0001000025158824 */ /* 0x040fe200078e00ff */
[----:B------:R-:W-:Y:S01]  /*70b0*/  @!P0 LOP3.LUT R23, R37, 0xffff0000, RZ, 0xc0, !PT ;  /* 0xffff000025178812 */ /* 0x000fe200078ec0ff */
[C---:B------:R-:W-:Y:S01]  /*70c0*/  @!P0 IMAD.U32 R30, R39.reuse, 0x10000, RZ ;  /* 0x00010000271e8824 */ /* 0x040fe200078e00ff */
[----:B------:R-:W-:Y:S01]  /*70d0*/  @!P0 LOP3.LUT R35, R39, 0xffff0000, RZ, 0xc0, !PT ;  /* 0xffff000027238812 */ /* 0x000fe200078ec0ff */
[----:B-----5:R-:W-:Y:S01]  /*70e0*/  @!P0 IMAD.U32 R4, R12, 0x10000, RZ ;  /* 0x000100000c048824 */ /* 0x020fe200078e00ff */
[----:B------:R-:W-:Y:S02]  /*70f0*/  @!P0 LOP3.LUT R28, R38, 0xffff0000, RZ, 0xc0, !PT ;  /* 0xffff0000261c8812 */ /* 0x000fe400078ec0ff */
[----:B------:R-:W-:Y:S01]  /*7100*/  @!P0 LOP3.LUT R3, R12, 0xffff0000, RZ, 0xc0, !PT ;  /* 0xffff00000c038812 */ /* 0x000fe200078ec0ff */
[C---:B------:R-:W-:Y:S02]  /*7110*/  @!P0 FMUL.FTZ R20, R4.reuse, R9 ;  /* 0x0000000904148220 */ /* 0x040fe40000410000 */
[-C--:B------:R-:W-:Y:S02]  /*7120*/  @!P0 FMUL.FTZ R2, R4, R7.reuse ;  /* 0x0000000704028220 */ /* 0x080fe40000410000 */
[----:B------:R-:W-:Y:S02]  /*7130*/  @!P0 FMUL.FTZ R4, R3, R18 ;  /* 0x0000001203048220 */ /* 0x000fe40000410000 */
[----:B------:R-:W-:Y:S02]  /*7140*/  @!P0 FFMA.FTZ R49, R17, R7, -R20 ;  /* 0x0000000711318223 */ /* 0x000fe40000010814 */
[-C--:B------:R-:W-:Y:S02]  /*7150*/  @!P0 FMUL.FTZ R3, R3, R5.reuse ;  /* 0x0000000503038220 */ /* 0x080fe40000410000 */
[----:B------:R-:W-:Y:S01]  /*7160*/  @!P0 FFMA.FTZ R47, R19, R5, -R4 ;  /* 0x00000005132f8223 */ /* 0x000fe20000010804 */
[----:B------:R-:W-:Y:S01]  /*7170*/  @!P0 LOP3.LUT R5, R13, 0xffff0000, RZ, 0xc0, !PT ;  /* 0xffff00000d058812 */ /* 0x000fe200078ec0ff */
[C---:B------:R-:W-:Y:S01]  /*7180*/  @!P0 IMAD.U32 R20, R22.reuse, 0x10000, RZ ;  /* 0x0001000016148824 */ /* 0x040fe200078e00ff */
[----:B------:R-:W-:Y:S01]  /*7190*/  @!P0 LOP3.LUT R22, R22, 0xffff0000, RZ, 0xc0, !PT ;  /* 0xffff000016168812 */ /* 0x000fe200078ec0ff */
[C---:B------:R-:W-:Y:S01]  /*71a0*/  @!P0 IMAD.U32 R7, R6.reuse, 0x10000, RZ ;  /* 0x0001000006078824 */ /* 0x040fe200078e00ff */
[----:B------:R-:W-:Y:S01]  /*71b0*/  @!P0 LOP3.LUT R6, R6, 0xffff0000, RZ, 0xc0, !PT ;  /* 0xffff000006068812 */ /* 0x000fe200078ec0ff */
[----:B------:R-:W-:Y:S01]  /*71c0*/  @!P0 FFMA.FTZ R2, R9, R17, R2 ;  /* 0x0000001109028223 */ /* 0x000fe20000010002 */
[----:B------:R-:W-:Y:S01]  /*71d0*/  @!P0 SHF.L.U32 R4, R13, 0x10, RZ ;  /* 0x000000100d048819 */ /* 0x000fe200000006ff */
[C---:B------:R-:W-:Y:S02]  /*71e0*/  @!P0 FMUL.FTZ R17, R5.reuse, R22 ;  /* 0x0000001605118220 */ /* 0x040fe40000410000 */
[----:B------:R-:W-:Y:S02]  /*71f0*/  @!P0 FMUL.FTZ R5, R5, R6 ;  /* 0x0000000605058220 */ /* 0x000fe40000410000 */
[----:B------:R-:W-:Y:S02]  /*7200*/  @!P0 FMUL.FTZ R9, R4, R20 ;  /* 0x0000001404098220 */ /* 0x000fe40000410000 */
[----:B------:R-:W-:Y:S01]  /*7210*/  @!P0 FFMA.FTZ R45, R23, R6, -R17 ;  /* 0x00000006172d8223 */ /* 0x000fe20000010811 */
[----:B------:R-:W-:Y:S01]  /*7220*/  @!P0 LOP3.LUT R17, R8, 0xffff0000, RZ, 0xc0, !PT ;  /* 0xffff000008118812 */ /* 0x000fe200078ec0ff */
[----:B------:R-:W-:Y:S02]  /*7230*/  @!P0 IMAD.U32 R6, R15, 0x10000, RZ ;  /* 0x000100000f068824 */ /* 0x000fe400078e00ff */
[-C--:B------:R-:W-:Y:S02]  /*7240*/  @!P0 FMUL.FTZ R4, R4, R7.reuse ;  /* 0x0000000704048220 */ /* 0x080fe40000410000 */
[----:B------:R-:W-:Y:S01]  /*7250*/  @!P0 FFMA.FTZ R46, R21, R7, -R9 ;  /* 0x00000007152e8223 */ /* 0x000fe20000010809 */
[----:B------:R-:W-:Y:S01]  /*7260*/  @!P0 SHF.L.U32 R9, R8, 0x10, RZ ;  /* 0x0000001008098819 */ /* 0x000fe200000006ff */
[----:B--2---:R-:W-:Y:S01]  /*7270*/  @!P0 FMUL.FTZ R24, R6, R29 ;  /* 0x0000001d06188220 */ /* 0x004fe20000410000 */
[----:B------:R-:W-:Y:S01]  /*7280*/  @!P0 LOP3.LUT R7, R15, 0xffff0000, RZ, 0xc0, !PT ;  /* 0xffff00000f078812 */ /* 0x000fe200078ec0ff */
[----:B------:R-:W-:Y:S01]  /*7290*/  @!P0 FFMA.FTZ R3, R18, R19, R3 ;  /* 0x0000001312038223 */ /* 0x000fe20000010003 */
[----:B------:R-:W-:Y:S01]  /*72a0*/  @!P0 F2FP.BF16.PACK_AB R18, R47, R49 ;  /* 0x000000312f12823e */ /* 0x000fe200000010ff */
[-C--:B------:R-:W-:Y:S01]  /*72b0*/  @!P0 FMUL.FTZ R8, R6, R9.reuse ;  /* 0x0000000906088220 */ /* 0x080fe20000410000 */
[----:B------:R-:W-:Y:S01]  /*72c0*/  @!P0 F2FP.BF16.PACK_AB R19, R45, R46 ;  /* 0x0000002e2d13823e */ /* 0x000fe200000010ff */
[----:B------:R-:W-:Y:S01]  /*72d0*/  @!P0 FMUL.FTZ R25, R7, R34 ;  /* 0x0000002207198220 */ /* 0x000fe20000410000 */
[----:B------:R-:W-:Y:S01]  /*72e0*/  @!P0 F2FP.BF16.PACK_AB R2, R3, R2 ;  /* 0x000000020302823e */ /* 0x000fe200000010ff */
[----:B------:R-:W-:Y:S02]  /*72f0*/  @!P0 FFMA.FTZ R44, R30, R9, -R24 ;  /* 0x000000091e2c8223 */ /* 0x000fe40000010818 */
[-C--:B------:R-:W-:Y:S01]  /*7300*/  @!P0 FMUL.FTZ R9, R7, R17.reuse ;  /* 0x0000001107098220 */ /* 0x080fe20000410000 */
[C---:B------:R-:W-:Y:S01]  /*7310*/  @!P0 LOP3.LUT R7, R14.reuse, 0xffff0000, RZ, 0xc0, !PT ;  /* 0xffff00000e078812 */ /* 0x040fe200078ec0ff */
[C---:B------:R-:W-:Y:S01]  /*7320*/  @!P0 IMAD.U32 R24, R27.reuse, 0x10000, RZ ;  /* 0x000100001b188824 */ /* 0x040fe200078e00ff */
[----:B------:R-:W-:Y:S01]  /*7330*/  @!P0 LOP3.LUT R27, R27, 0xffff0000, RZ, 0xc0, !PT ;  /* 0xffff00001b1b8812 */ /* 0x000fe200078ec0ff */
[----:B------:R-:W-:Y:S01]  /*7340*/  @!P0 IMAD.U32 R6, R14, 0x10000, RZ ;  /* 0x000100000e068824 */ /* 0x000fe200078e00ff */
[----:B------:R-:W-:Y:S01]  /*7350*/  @!P0 MOV R12, R2 ;  /* 0x00000002000c8202 */ /* 0x000fe20000000f00 */
[----:B------:R-:W-:Y:S01]  /*7360*/  @!P0 FFMA.FTZ R43, R35, R17, -R25 ;  /* 0x00000011232b8223 */ /* 0x000fe20000010819 */
[----:B------:R-:W-:Y:S01]  /*7370*/  @!P0 SHF.L.U32 R25, R38, 0x10, RZ ;  /* 0x0000001026198819 */ /* 0x000fe200000006ff */
[C---:B------:R-:W-:Y:S01]  /*7380*/  @!P0 IMAD.U32 R17, R16.reuse, 0x10000, RZ ;  /* 0x0001000010118824 */ /* 0x040fe200078e00ff */
[----:B------:R-:W-:Y:S01]  /*7390*/  @!P0 LOP3.LUT R16, R16, 0xffff0000, RZ, 0xc0, !PT ;  /* 0xffff000010108812 */ /* 0x000fe200078ec0ff */
[C---:B------:R-:W-:Y:S02]  /*73a0*/  @!P0 FMUL.FTZ R41, R6.reuse, R24 ;  /* 0x0000001806298220 */ /* 0x040fe40000410000 */
[----:B------:R-:W-:Y:S02]  /*73b0*/  @!P0 FMUL.FTZ R42, R7, R27 ;  /* 0x0000001b072a8220 */ /* 0x000fe40000410000 */
[-C--:B------:R-:W-:Y:S02]  /*73c0*/  @!P0 FMUL.FTZ R6, R6, R17.reuse ;  /* 0x0000001106068220 */ /* 0x080fe40000410000 */
[----:B------:R-:W-:Y:S01]  /*73d0*/  @!P0 FFMA.FTZ R41, R25, R17, -R41 ;  /* 0x0000001119298223 */ /* 0x000fe20000010829 */
[----:B------:R-:W-:Y:S01]  /*73e0*/  @!P0 F2FP.BF16.PACK_AB R17, R43, R44 ;  /* 0x0000002c2b11823e */ /* 0x000fe200000010ff */
[-C--:B------:R-:W-:Y:S02]  /*73f0*/  @!P0 FFMA.FTZ R42, R28, R16.reuse, -R42 ;  /* 0x000000101c2a8223 */ /* 0x080fe4000001082a */
[----:B------:R-:W-:Y:S02]  /*7400*/  @!P0 FFMA.FTZ R4, R20, R21, R4 ;  /* 0x0000001514048223 */ /* 0x000fe40000010004 */
[----:B------:R-:W-:Y:S01]  /*7410*/  @!P0 FMUL.FTZ R7, R7, R16 ;  /* 0x0000001007078220 */ /* 0x000fe20000410000 */
[----:B------:R-:W-:Y:S01]  /*7420*/  @!P0 F2FP.BF16.PACK_AB R16, R42, R41 ;  /* 0x000000292a10823e */ /* 0x000fe200000010ff */
[----:B------:R-:W-:Y:S02]  /*7430*/  @!P0 FFMA.FTZ R5, R22, R23, R5 ;  /* 0x0000001716058223 */ /* 0x000fe40000010005 */
[----:B------:R-:W-:Y:S02]  /*7440*/  @!P0 FFMA.FTZ R6, R24, R25, R6 ;  /* 0x0000001918068223 */ /* 0x000fe40000010006 */
[----:B------:R-:W-:Y:S01]  /*7450*/  @!P0 FFMA.FTZ R7, R27, R28, R7 ;  /* 0x0000001c1b078223 */ /* 0x000fe20000010007 */
[----:B------:R-:W-:Y:S01]  /*7460*/  @!P0 F2FP.BF16.PACK_AB R4, R5, R4 ;  /* 0x000000040504823e */ /* 0x000fe200000010ff */
[----:B------:R-:W-:Y:S02]  /*7470*/  @!P0 FFMA.FTZ R8, R29, R30, R8 ;  /* 0x0000001e1d088223 */ /* 0x000fe40000010008 */
[----:B------:R-:W-:Y:S01]  /*7480*/  @!P0 FFMA.FTZ R9, R34, R35, R9 ;  /* 0x0000002322098223 */ /* 0x000fe20000010009 */
[----:B------:R-:W-:Y:S01]  /*7490*/  @!P0 F2FP.BF16.PACK_AB R6, R7, R6 ;  /* 0x000000060706823e */ /* 0x000fe200000010ff */
[----:B------:R-:W-:Y:S02]  /*74a0*/  @!P0 IMAD.MOV.U32 R36, RZ, RZ, R18 ;  /* 0x000000ffff248224 */ /* 0x000fe400078e0012 */
[----:B------:R-:W-:Y:S01]  /*74b0*/  @!P0 IMAD.MOV.U32 R37, RZ, RZ, R19 ;  /* 0x000000ffff258224 */ /* 0x000fe200078e0013 */
[----:B------:R-:W-:Y:S01]  /*74c0*/  @!P0 F2FP.BF16.PACK_AB R8, R9, R8 ;  /* 0x000000080908823e */ /* 0x000fe200000010ff */
[----:B------:R-:W-:Y:S02]  /*74d0*/  @!P0 IMAD.MOV.U32 R38, RZ, RZ, R16 ;  /* 0x000000ffff268224 */ /* 0x000fe400078e0010 */
        /* <DEDUP_REMOVED lines=12> */
.L_x_2272:
        /* <DEDUP_REMOVED lines=22> */
[----:B------:R-:W-:Y:S02]  /*7700*/  ISETP.GE.AND P4, PT, R107, c[0x0][0x1d4], PT ;  /* 0x000075006b007a0c */ /* 0x000fe40003f86270 */
[----:B------:R-:W-:Y:S07]  /*7710*/  ISETP.GE.AND P3, PT, R207, c[0x0][0x1d4], PT ;  /* 0x00007500cf007a0c */ /* 0x000fee0003f66270 */
[----:B------:R-:W2:Y:S01]  /*7720*/  @!P2 LDS.128 R12, [R78+0xc000] ;  /* 0x00c000004e0ca984 */ /* 0x000ea20000000c00 */
[CC--:B-1----:R-:W-:Y:S04]  /*7730*/  @!P2 LEA R6, P0, R106.reuse, R2.reuse, 0x1 ;  /* 0x000000026a06a211 */ /* 0x0c2fe800078008ff */
[-C--:B------:R-:W-:Y:S02]  /*7740*/  @!P2 LEA.HI.X R7, R106, R3.reuse, R232, 0x1, P0 ;  /* 0x000000036a07a211 */ /* 0x080fe400000f0ce8 */
[CC--:B------:R-:W-:Y:S04]  /*7750*/  @!P1 LEA R4, P0, R213.reuse, R2.reuse, 0x1 ;  /* 0x00000002d5049211 */ /* 0x0c0fe800078008ff */
[-C--:B------:R-:W-:Y:S02]  /*7760*/  @!P1 LEA.HI.X R5, R213, R3.reuse, R234, 0x1, P0 ;  /* 0x00000003d5059211 */ /* 0x080fe400000f0cea */
[CC--:B------:R-:W-:Y:S04]  /*7770*/  @!P4 LEA R8, P0, R212.reuse, R2.reuse, 0x1 ;  /* 0x00000002d408c211 */ /* 0x0c0fe800078008ff */
[-C--:B------:R-:W-:Y:S01]  /*7780*/  @!P4 LEA.HI.X R9, R212, R3.reuse, R233, 0x1, P0 ;  /* 0x00000003d409c211 */ /* 0x080fe200000f0ce9 */
[----:B--2---:R1:W-:Y:S04]  /*7790*/  @!P2 ST.E.128 [R6.64], R12 ;  /* 0x0000000c0600a985 */ /* 0x0043e8000c101d0a */
[----:B------:R-:W2:Y:S01]  /*77a0*/  @!P1 LDS.128 R12, [R79+0xc000] ;  /* 0x00c000004f0c9984 */ /* 0x000ea20000000c00 */
[CC--:B-1----:R-:W-:Y:S04]  /*77b0*/  @!P3 LEA R6, P0, R207.reuse, R2.reuse, 0x1 ;  /* 0x00000002cf06b211 */ /* 0x0c2fe800078008ff */
[-C--:B------:R-:W-:Y:S01]  /*77c0*/  @!P3 LEA.HI.X R7, R207, R3.reuse, R237, 0x1, P0 ;  /* 0x00000003cf07b211 */ /* 0x080fe200000f0ced */
[----:B--2---:R1:W-:Y:S01]  /*77d0*/  @!P1 ST.E.128 [R4.64], R12 ;  /* 0x0000000c04009985 */ /* 0x0043e2000c101d0a */
[C---:B------:R-:W-:Y:S03]  /*77e0*/  ISETP.GE.AND P1, PT, R206.reuse, c[0x0][0x1d4], PT ;  /* 0x00007500ce007a0c */ /* 0x040fe60003f26270 */
[----:B------:R-:W2:Y:S10]  /*77f0*/  @!P4 LDS.128 R16, [R78+0xe000] ;  /* 0x00e000004e10c984 */ /* 0x000eb40000000c00 */
[CC--:B-1----:R-:W-:Y:S04]  /*7800*/  @!P1 LEA R4, P0, R206.reuse, R2.reuse, 0x1 ;  /* 0x00000002ce049211 */ /* 0x0c2fe800078008ff */
[-C--:B------:R-:W-:Y:S02]  /*7810*/  @!P1 LEA.HI.X R5, R206, R3.reuse, R236, 0x1, P0 ;  /* 0x00000003ce059211 */ /* 0x080fe400000f0cec */
[C---:B------:R-:W-:Y:S01]  /*7820*/  ISETP.GE.AND P0, PT, R205.reuse, c[0x0][0x1d4], PT ;  /* 0x00007500cd007a0c */ /* 0x040fe20003f06270 */
[----:B--2---:R-:W-:Y:S04]  /*7830*/  @!P4 ST.E.128 [R8.64], R16 ;  /* 0x000000100800c985 */ /* 0x004fe8000c101d0a */
[----:B------:R-:W1:Y:S08]  /*7840*/  @!P3 LDS.128 R12, [R79+0xe000] ;  /* 0x00e000004f0cb984 */ /* 0x000e700000000c00 */
[C---:B------:R-:W-:Y:S04]  /*7850*/  @!P0 LEA R2, P2, R205.reuse, R2, 0x1 ;  /* 0x00000002cd028211 */ /* 0x040fe800078408ff */
[----:B------:R-:W-:Y:S01]  /*7860*/  @!P0 LEA.HI.X R3, R205, R3, R235, 0x1, P2 ;  /* 0x00000003cd038211 */ /* 0x000fe200010f0ceb */
[----:B-1----:R-:W-:Y:S04]  /*7870*/  @!P3 ST.E.128 [R6.64], R12 ;  /* 0x0000000c0600b985 */ /* 0x002fe8000c101d0a */
[----:B------:R-:W1:Y:S04]  /*7880*/  @!P1 LDS.128 R12, [R78+0x10000] ;  /* 0x010000004e0c9984 */ /* 0x000e680000000c00 */
[----:B-1----:R-:W-:Y:S04]  /*7890*/  @!P1 ST.E.128 [R4.64], R12 ;  /* 0x0000000c04009985 */ /* 0x002fe8000c101d0a */
[----:B------:R-:W1:Y:S04]  /*78a0*/  @!P0 LDS.128 R4, [R79+0x10000] ;  /* 0x010000004f048984 */ /* 0x000e680000000c00 */
[----:B-1----:R1:W-:Y:S02]  /*78b0*/  @!P0 ST.E.128 [R2.64], R4 ;  /* 0x0000000402008985 */ /* 0x0023e4000c101d0a */
.L_x_2276:
[----:B--2-4-:R-:W-:Y:S05]  /*78c0*/  BSYNC B1 ;  /* 0x0000000000017941 */ /* 0x014fea0003800000 */
.L_x_2271:
[----:B------:R-:W-:Y:S01]  /*78d0*/  ISETP.GT.AND P0, PT, R26, R31, PT ;  /* 0x0000001f1a00720c */ /* 0x000fe20003f04270 */
[----:B-1----:R-:W-:Y:S01]  /*78e0*/  IMAD R8, R83, c[0x0][0x218], RZ ;  /* 0x0000860053087a24 */ /* 0x002fe200078e02ff */
[C---:B------:R-:W-:Y:S01]  /*78f0*/  ISETP.GE.AND P1, PT, R48.reuse, 0x1, PT ;  /* 0x000000013000780c */ /* 0x040fe20003f26270 */
[----:B------:R-:W-:Y:S01]  /*7900*/  BSSY B0, `(.L_x_2293) ;  /* 0x0000049000007945 */ /* 0x000fe20003800000 */
[C---:B-----5:R-:W-:Y:S01]  /*7910*/  IADD3 R3, R48.reuse, 0x1, RZ ;  /* 0x0000000130037810 */ /* 0x060fe20007ffe0ff */
[----:B------:R-:W-:Y:S01]  /*7920*/  IMAD R8, R77, c[0x0][0x21c], R8 ;  /* 0x000087004d087a24 */ /* 0x000fe200078e0208 */
[----:B------:R-:W-:Y:S07]  /*7930*/  LOP3.LUT P2, RZ, R211, 0x1, RZ, 0xc0, !PT ;  /* 0x00000001d3ff7812 */ /* 0x000fee000784c0ff */
        /* <DEDUP_REMOVED lines=34> */
[----:B------:R-:W2:Y:S04]  /*7b60*/  SHFL.IDX PT, R3, R3, RZ, 0x1c1f ;  /* 0x001c1fff03037589 */ /* 0x000ea800000e0000 */
[----:B-1----:R1:W4:Y:S01]  /*7b70*/  SHFL.IDX PT, R2, R9, RZ, 0x1c1f ;  /* 0x001c1fff09027589 */ /* 0x00232200000e0000 */
[----:B------:R-:W-:Y:S04]  /*7b80*/  DEPBAR.LE SB0, 0x2 ;  /* 0x000080800000791a */ /* 0x000fe80000000000 */
[----:B------:R-:W-:Y:S06]  /*7b90*/  BAR.SYNC.DEFER_BLOCKING 0x0 ;  /* 0x0000000000007b1d */ /* 0x000fec0000010000 */
[----:B------:R-:W-:-:S05]  /*7ba0*/  @!P0 BRA `(.L_x_2294) ;  /* 0x000001e000008947 */ /* 0x000fca0003800000 */
[----:B--2---:R-:W-:Y:S02]  /*7bb0*/  ISETP.GE.AND P2, PT, R106, c[0x0][0x1d4], PT ;  /* 0x000075006a007a0c */ /* 0x004fe40003f46270 */
[----:B------:R-:W-:Y:S02]  /*7bc0*/  ISETP.GE.AND P1, PT, R110, c[0x0][0x1d4], PT ;  /* 0x000075006e007a0c */ /* 0x000fe40003f26270 */
[----:B------:R-:W-:Y:S02]  /*7bd0*/  ISETP.GE.AND P4, PT, R107, c[0x0][0x1d4], PT ;  /* 0x000075006b007a0c */ /* 0x000fe40003f86270 */
[----:B------:R-:W-:Y:S07]  /*7be0*/  ISETP.GE.AND P3, PT, R207, c[0x0][0x1d4], PT ;  /* 0x00007500cf007a0c */ /* 0x000fee0003f66270 */
[----:B------:R-:W2:Y:S01]  /*7bf0*/  @!P2 LDS.128 R12, [R78] ;  /* 0x000000004e0ca984 */ /* 0x000ea20000000c00 */
[CC--:B----4-:R-:W-:Y:S04]  /*7c00*/  @!P2 LEA R6, P0, R106.reuse, R2.reuse, 0x1 ;  /* 0x000000026a06a211 */ /* 0x0d0fe800078008ff */
[-C--:B------:R-:W-:Y:S02]  /*7c10*/  @!P2 LEA.HI.X R7, R106, R3.reuse, R232, 0x1, P0 ;  /* 0x000000036a07a211 */ /* 0x080fe400000f0ce8 */
[CC--:B------:R-:W-:Y:S04]  /*7c20*/  @!P1 LEA R4, P0, R213.reuse, R2.reuse, 0x1 ;  /* 0x00000002d5049211 */ /* 0x0c0fe800078008ff */
[-C--:B------:R-:W-:Y:S02]  /*7c30*/  @!P1 LEA.HI.X R5, R213, R3.reuse, R234, 0x1, P0 ;  /* 0x00000003d5059211 */ /* 0x080fe400000f0cea */
[CC--:B------:R-:W-:Y:S04]  /*7c40*/  @!P4 LEA R8, P0, R212.reuse, R2.reuse, 0x1 ;  /* 0x00000002d408c211 */ /* 0x0c0fe800078008ff */
[-C--:B-1----:R-:W-:Y:S01]  /*7c50*/  @!P4 LEA.HI.X R9, R212, R3.reuse, R233, 0x1, P0 ;  /* 0x00000003d409c211 */ /* 0x082fe200000f0ce9 */
[----:B--2---:R1:W-:Y:S04]  /*7c60*/  @!P2 ST.E.128 [R6.64], R12 ;  /* 0x0000000c0600a985 */ /* 0x0043e8000c101d0a */
[----:B------:R-:W2:Y:S01]  /*7c70*/  @!P1 LDS.128 R12, [R79] ;  /* 0x000000004f0c9984 */ /* 0x000ea20000000c00 */
        /* <DEDUP_REMOVED lines=17> */
.L_x_2294:
[----:B--2---:R-:W-:Y:S05]  /*7d90*/  BSYNC B0 ;  /* 0x0000000000007941 */ /* 0x004fea0003800000 */
.L_x_2293:
[C---:B------:R-:W-:Y:S02]  /*7da0*/  ISETP.GE.AND P0, PT, R33.reuse, 0x1, PT ;  /* 0x000000012100780c */ /* 0x040fe40003f06270 */
[----:B-1--4-:R-:W-:Y:S02]  /*7db0*/  IADD3 R2, R33, 0x1, RZ ;  /* 0x0000000121027810 */ /* 0x012fe40007ffe0ff */
[----:B------:R-:W-:Y:S02]  /*7dc0*/  LOP3.LUT P2, RZ, R211, 0x1, RZ, 0xc0, !PT ;  /* 0x00000001d3ff7812 */ /* 0x000fe4000784c0ff */
        /* <DEDUP_REMOVED lines=37> */
.L_x_2270:
[----:B----4-:R-:W4:Y:S01]  /*8020*/  LDL.LU R3, [R1+0xd0] ;  /* 0x0000d00001037983 */ /* 0x010f220000300800 */
[----:B------:R-:W-:Y:S01]  /*8030*/  IMAD.MOV.U32 R4, RZ, RZ, 0x1 ;  /* 0x00000001ff047424 */ /* 0x000fe200078e00ff */
[----:B------:R-:W-:Y:S02]  /*8040*/  IADD3 R0, R229, 0x7f, RZ ;  /* 0x0000007fe5007810 */ /* 0x000fe40007ffe0ff */
[----:B------:R-:W4:Y:S02]  /*8050*/  S2R R2, SR_TID.X ;  /* 0x0000000000027919 */ /* 0x000f240000002100 */
[C---:B------:R-:W-:Y:S02]  /*8060*/  ISETP.NE.AND P4, PT, R4.reuse, c[0x0][0x2c4], PT ;  /* 0x0000b10004007a0c */ /* 0x040fe40003f85270 */
[----:B------:R-:W-:Y:S01]  /*8070*/  ISETP.LE.AND P1, PT, R4, c[0x0][0x32c], PT ;  /* 0x0000cb0004007a0c */ /* 0x000fe20003f23270 */
[----:B----4-:R4:W-:Y:S10]  /*8080*/  STL.64 [R1], R2 ;  /* 0x0000000201007387 */ /* 0x0109f40000100a00 */
[----:B----4-:R-:W-:-:S05]  /*8090*/  @P4 IMAD.HI.U32 R2, R0, c[0x0][0x2c8], RZ ;  /* 0x0000b20000024a27 */ /* 0x010fca00078e00ff */
[----:B------:R-:W-:Y:S01]  /*80a0*/  @P4 SHF.R.U32.HI R0, RZ, c[0x0][0x2cc], R2 ;  /* 0x0000b300ff004a19 */ /* 0x000fe20000011602 */
[----:B------:R-:W-:-:S03]  /*80b0*/  IMAD.U32 R2, RZ, RZ, UR7 ;  /* 0x00000007ff027e24 */ /* 0x000fc6000f8e00ff */
[----:B------:R-:W-:Y:S02]  /*80c0*/  IADD3 R0, R0, 0x1, R201 ;  /* 0x0000000100007810 */ /* 0x000fe40007ffe0c9 */
[----:B---3--:R-:W-:-:S03]  /*80d0*/  IADD3 R24, P0, R2, 0x4, RZ ;  /* 0x0000000402187810 */ /* 0x008fc60007f1e0ff */
[----:B-----5:R-:W-:Y:S02]  /*80e0*/  IMAD.IADD R3, R0, 0x1, -R15 ;  /* 0x0000000100037824 */ /* 0x020fe400078e0a0f */
[----:B-1----:R-:W-:-:S03]  /*80f0*/  IMAD.X R25, RZ, RZ, UR6, P0 ;  /* 0x00000006ff197e24 */ /* 0x002fc600080e06ff */
        /* <DEDUP_REMOVED lines=12> */
.L_x_2298:
[----:B------:R-:W-:-:S13]  /*81c0*/  ISETP.NE.AND P0, PT, R4, c[0x0][0x32c], PT ;  /* 0x0000cb0004007a0c */ /* 0x000fda0003f05270 */
[----:B------:R-:W-:-:S05]  /*81d0*/  @P0 IMAD.HI.U32 R3, R0, c[0x0][0x330], RZ ;  /* 0x0000cc0000030a27 */ /* 0x000fca00078e00ff */
[----:B------:R-:W-:Y:S02]  /*81e0*/  @P0 SHF.R.U32.HI R0, RZ, c[0x0][0x334], R3 ;  /* 0x0000cd00ff000a19 */ /* 0x000fe40000011603 */
.L_x_2299:
[----:B------:R-:W-:Y:S05]  /*81f0*/  BSYNC B0 ;  /* 0x0000000000007941 */ /* 0x000fea0003800000 */
.L_x_2297:
[----:B------:R-:W-:-:S05]  /*8200*/  MOV R3, c[0x0][0x32c] ;  /* 0x0000cb0000037a02 */ /* 0x000fca0000000f00 */
[----:B------:R-:W-:-:S05]  /*8210*/  IMAD R0, R0, R3, c[0x0][0x32c] ;  /* 0x0000cb0000007624 */ /* 0x000fca00078e0203 */
[----:B------:R-:W-:-:S04]  /*8220*/  IMNMX R2, R2, R0, PT ;  /* 0x0000000002027217 */ /* 0x000fc80003800200 */
.L_x_2296:
        /* <DEDUP_REMOVED lines=21> */
.L_x_2302:
[----:B------:R-:W-:-:S04]  /*8380*/  MOV R3, c[0x0][0x32c] ;  /* 0x0000cb0000037a02 */ /* 0x000fc80000000f00 */
[----:B------:R-:W-:-:S13]  /*8390*/  ISETP.NE.AND P0, PT, R3, 0x1, PT ;  /* 0x000000010300780c */ /* 0x000fda0003f05270 */
[----:B------:R-:W-:-:S05]  /*83a0*/  @P0 IMAD.HI.U32 R3, R0, c[0x0][0x330], RZ ;  /* 0x0000cc0000030a27 */ /* 0x000fca00078e00ff */
[----:B------:R-:W-:Y:S02]  /*83b0*/  @P0 SHF.R.U32.HI R0, RZ, c[0x0][0x334], R3 ;  /* 0x0000cd00ff000a19 */ /* 0x000fe40000011603 */
.L_x_2303:
[----:B------:R-:W-:Y:S05]  /*83c0*/  BSYNC B0 ;  /* 0x0000000000007941 */ /* 0x000fea0003800000 */
.L_x_2301:
[----:B------:R-:W-:-:S05]  /*83d0*/  IMAD R0, R0, c[0x0][0x32c], RZ ;  /* 0x0000cb0000007a24 */ /* 0x000fca00078e02ff */
[----:B------:R-:W-:-:S04]  /*83e0*/  IMNMX R2, R2, R0, !PT ;  /* 0x0000000002027217 */ /* 0x000fc80007800200 */
.L_x_2300:
        /* <DEDUP_REMOVED lines=39> */
.L_x_2305:
[----:B------:R-:W-:Y:S05]  /*8660*/  BSYNC B0 ;  /* 0x0000000000007941 */ /* 0x000fea0003800000 */
.L_x_2304:
[----:B------:R-:W3:Y:S01]  /*8670*/  LDL R3, [R1+0x70] ;  /* 0x0000700001037983 */ /* 0x000ee20000100800 */
[----:B------:R-:W-:Y:S01]  /*8680*/  PRMT R0, RZ, 0x7610, R0 ;  /* 0x00007610ff007816 */ /* 0x000fe20000000000 */
        /* <DEDUP_REMOVED lines=49> */
[----:B---3--:R-:W-:-:S04]  /*89a0*/  IMAD R204, R3, R2, R6 ;  /* 0x0000000203cc7224 */ /* 0x008fc800078e0206 */
[----:B------:R-:W-:-:S05]  /*89b0*/  IMAD.IADD R2, R204, 0x1, R2 ;  /* 0x00000001cc027824 */ /* 0x000fca00078e0202 */
[----:B------:R-:W-:-:S04]  /*89c0*/  IMNMX R180, R8, R2, PT ;  /* 0x0000000208b47217 */ /* 0x000fc80003800200 */
[----:B------:R-:W-:-:S13]  /*89d0*/  ISETP.GT.AND P0, PT, R180, R204, PT ;  /* 0x000000ccb400720c */ /* 0x000fda0003f04270 */
[----:B------:R-:W-:Y:S05]  /*89e0*/  @!P0 BRA `(.L_x_2306) ;  /* 0x0001066000008947 */ /* 0x000fea0003800000 */
[----:B------:R-:W3:Y:S01]  /*89f0*/  LDL R0, [R1+0x4c] ;  /* 0x00004c0001007983 */ /* 0x000ee20000100800 */
[----:B------:R-:W-:Y:S01]  /*8a00*/  ISETP.NE.U32.AND P0, PT, RZ, c[0x0][0x340], PT ;  /* 0x0000d000ff007a0c */ /* 0x000fe20003f05070 */
[----:B------:R-:W-:Y:S02]  /*8a10*/  ULDC.64 UR4, c[0x0][0x18] ;  /* 0x0000060000047ab9 */ /* 0x000fe40000000a00 */
[----:B------:R-:W1:Y:S01]  /*8a20*/  S2R R7, SR_TID.X ;  /* 0x0000000000077919 */ /* 0x000e620000002100 */
[----:B------:R-:W-:-:S13]  /*8a30*/  ISETP.NE.AND.EX P3, PT, RZ, c[0x0][0x344], PT, P0 ;  /* 0x0000d100ff007a0c */ /* 0x000fda0003f65300 */
[----:B------:R-:W-:-:S04]  /*8a40*/  @P3 IMAD.MOV.U32 R2, RZ, RZ, 0x4 ;  /* 0x00000004ff023424 */ /* 0x000fc800078e00ff */
[----:B------:R-:W-:-:S05]  /*8a50*/  @P3 IMAD.WIDE R2, R231, R2, c[0x0][0x340] ;  /* 0x0000d000e7023625 */ /* 0x000fca00078e0202 */
[----:B------:R4:W5:Y:S01]  /*8a60*/  @P3 LDG.E R21, [R2.64] ;  /* 0x0000000a02153981 */ /* 0x000962000c1e1900 */
[----:B-1----:R-:W-:Y:S01]  /*8a70*/  SHF.R.S32.HI R5, RZ, 0x1f, R7 ;  /* 0x0000001fff057819 */ /* 0x002fe20000011407 */
[----:B------:R-:W-:Y:S01]  /*8a80*/  UIADD3 UR4, UP0, UR4, 0x18100, URZ ;  /* 0x0001810004047890 */ /* 0x000fe2000ff1e03f */
[----:B------:R-:W-:Y:S01]  /*8a90*/  ISETP.NE.U32.AND P0, PT, RZ, c[0x0][0x348], PT ;  /* 0x0000d200ff007a0c */ /* 0x000fe20003f05070 */
[----:B------:R-:W-:Y:S01]  /*8aa0*/  STL [R1+0x10], R15 ;  /* 0x0000100f01007387 */ /* 0x000fe20000100800 */
[----:B------:R-:W-:Y:S01]  /*8ab0*/  LEA.HI R5, R5, R7, RZ, 0x3 ;  /* 0x0000000705057211 */ /* 0x000fe200078f18ff */
[----:B------:R-:W-:Y:S01]  /*8ac0*/  UIADD3.X UR5, URZ, UR5, URZ, UP0, !UPT ;  /* 0x000000053f057290 */ /* 0x000fe200087fe43f */
[----:B------:R-:W-:Y:S01]  /*8ad0*/  ISETP.NE.AND.EX P0, PT, RZ, c[0x0][0x34c], PT, P0 ;  /* 0x0000d300ff007a0c */ /* 0x000fe20003f05300 */
[----:B------:R-:W-:Y:S01]  /*8ae0*/  IMAD.U32 R16, RZ, RZ, UR7 ;  /* 0x00000007ff107e24 */ /* 0x000fe2000f8e00ff */
[----:B------:R-:W-:Y:S02]  /*8af0*/  LOP3.LUT R5, R5, 0xfffffff8, RZ, 0xc0, !PT ;  /* 0xfffffff805057812 */ /* 0x000fe400078ec0ff */
[----:B------:R-:W-:-:S02]  /*8b00*/  LOP3.LUT R20, R230, 0xffff, RZ, 0xc0, !PT ;  /* 0x0000ffffe6147812 */ /* 0x000fc400078ec0ff */
[----:B------:R-:W-:Y:S01]  /*8b10*/  MOV R18, UR7 ;  /* 0x0000000700127c02 */ /* 0x000fe20008000f00 */
[----:B------:R-:W-:Y:S01]  /*8b20*/  IMAD.IADD R5, R7, 0x1, -R5 ;  /* 0x0000000107057824 */ /* 0x000fe200078e0a05 */
[----:B------:R-:W-:Y:S02]  /*8b30*/  IADD3 R16, P1, R16, 0x10, RZ ;  /* 0x0000001010107810 */ /* 0x000fe40007f3e0ff */
[----:B------:R-:W-:Y:S02]  /*8b40*/  IADD3 R18, P2, R18, 0x8, RZ ;  /* 0x0000000812127810 */ /* 0x000fe40007f5e0ff */
[----:B------:R-:W-:Y:S01]  /*8b50*/  LEA R5, R5, R249, 0x5 ;  /* 0x000000f905057211 */ /* 0x000fe200078e28ff */
[----:B------:R-:W-:Y:S01]  /*8b60*/  IMAD.X R17, RZ, RZ, UR6, P1 ;  /* 0x00000006ff117e24 */ /* 0x000fe200088e06ff */
[----:B------:R-:W-:Y:S02]  /*8b70*/  ISETP.GE.AND P6, PT, R240, c[0x0][0x198], PT ;  /* 0x00006600f0007a0c */ /* 0x000fe40003fc6270 */
[----:B------:R-:W-:Y:S01]  /*8b80*/  ISETP.GE.AND P5, PT, R241, c[0x0][0x198], PT ;  /* 0x00006600f1007a0c */ /* 0x000fe20003fa6270 */
[----:B------:R-:W-:Y:S01]  /*8b90*/  IMAD.IADD R5, R229, 0x1, R5 ;  /* 0x00000001e5057824 */ /* 0x000fe200078e0205 */
[----:B------:R-:W-:-:S02]  /*8ba0*/  IADD3 R23, R180, -0x1, RZ ;  /* 0xffffffffb4177810 */ /* 0x000fc40007ffe0ff */
[----:B--2---:R-:W-:Y:S01]  /*8bb0*/  IADD3.X R19, RZ, UR6, RZ, P2, !PT ;  /* 0x00000006ff137c10 */ /* 0x004fe200097fe4ff */
[----:B------:R-:W-:Y:S01]  /*8bc0*/  @P4 IMAD.HI.U32 R7, R5, c[0x0][0x2c8], RZ ;  /* 0x0000b20005074a27 */ /* 0x000fe200078e00ff */
[----:B---3--:R-:W-:-:S03]  /*8bd0*/  SHF.R.S32.HI R4, RZ, 0x1f, R0 ;  /* 0x0000001fff047819 */ /* 0x008fc60000011400 */
[----:B----4-:R-:W-:-:S04]  /*8be0*/  IMAD.WIDE.U32 R2, R0, c[0x0][0x178], RZ ;  /* 0x00005e0000027a25 */ /* 0x010fc800078e00ff */
[----:B------:R-:W-:-:S04]  /*8bf0*/  IMAD R4, R4, c[0x0][0x178], RZ ;  /* 0x00005e0004047a24 */ /* 0x000fc800078e02ff */
[----:B------:R-:W-:Y:S01]  /*8c00*/  IMAD R0, R0, c[0x0][0x17c], R4 ;  /* 0x00005f0000007a24 */ /* 0x000fe200078e0204 */
[----:B------:R-:W-:-:S03]  /*8c10*/  SEL R4, R231, RZ, !P0 ;  /* 0x000000ffe7047207 */ /* 0x000fc60004000000 */
[----:B------:R-:W-:Y:S01]  /*8c20*/  IMAD.IADD R3, R3, 0x1, R0 ;  /* 0x0000000103037824 */ /* 0x000fe200078e0200 */
        /* <DEDUP_REMOVED lines=9> */
[----:B------:R-:W-:-:S03]  /*8cc0*/  @!P3 MOV R21, R231 ;  /* 0x000000e70015b202 */ /* 0x000fc60000000f00 */
[----:B------:R-:W-:Y:S01]  /*8cd0*/  IMAD R7, R4, c[0x0][0x1c4], R6 ;  /* 0x0000710004077a24 */ /* 0x000fe200078e0206 */
[--C-:B------:R-:W-:Y:S01]  /*8ce0*/  SHF.R.S32.HI R4, RZ, 0x1f, R0.reuse ;  /* 0x0000001fff047819 */ /* 0x100fe20000011400 */
[----:B------:R-:W-:Y:S02]  /*8cf0*/  IMAD.MOV R6, RZ, RZ, -R0 ;  /* 0x000000ffff067224 */ /* 0x000fe400078e0a00 */
[----:B------:R-:W-:Y:S02]  /*8d00*/  IMAD.IADD R3, R3, 0x1, R7 ;  /* 0x0000000103037824 */ /* 0x000fe400078e0207 */
[----:B------:R-:W-:Y:S02]  /*8d10*/  IMAD R6, R6, c[0x0][0x2c4], R5 ;  /* 0x0000b10006067a24 */ /* 0x000fe400078e0205 */
[----:B------:R-:W-:Y:S02]  /*8d20*/  IMAD R4, R4, c[0x0][0x1b0], RZ ;  /* 0x00006c0004047a24 */ /* 0x000fe400078e02ff */
[----:B------:R-:W-:Y:S01]  /*8d30*/  IMAD.WIDE.U32 R2, R0, c[0x0][0x1b0], R2 ;  /* 0x00006c0000027a25 */ /* 0x000fe200078e0002 */
[----:B------:R-:W-:-:S03]  /*8d40*/  SHF.R.S32.HI R12, RZ, 0x1f, R6 ;  /* 0x0000001fff0c7819 */ /* 0x000fc60000011406 */
[----:B------:R-:W-:Y:S01]  /*8d50*/  IMAD R7, R0, c[0x0][0x1b4], R4 ;  /* 0x00006d0000077a24 */ /* 0x000fe200078e0204 */
[----:B------:R-:W-:Y:S01]  /*8d60*/  MOV R4, UR4 ;  /* 0x0000000400047c02 */ /* 0x000fe20008000f00 */
[----:B------:R-:W-:Y:S02]  /*8d70*/  IMAD R12, R12, c[0x0][0x1a8], RZ ;  /* 0x00006a000c0c7a24 */ /* 0x000fe400078e02ff */
[----:B------:R-:W-:Y:S02]  /*8d80*/  IMAD.IADD R3, R3, 0x1, R7 ;  /* 0x0000000103037824 */ /* 0x000fe400078e0207 */
[C---:B------:R-:W-:Y:S02]  /*8d90*/  IMAD R12, R6.reuse, c[0x0][0x1ac], R12 ;  /* 0x00006b00060c7a24 */ /* 0x040fe400078e020c */
[----:B------:R-:W-:-:S04]  /*8da0*/  IMAD.WIDE.U32 R2, R6, c[0x0][0x1a8], R2 ;  /* 0x00006a0006027a25 */ /* 0x000fc800078e0002 */
[----:B------:R-:W-:Y:S01]  /*8db0*/  IMAD.U32 R5, RZ, RZ, UR5 ;  /* 0x00000005ff057e24 */ /* 0x000fe2000f8e00ff */
[----:B------:R-:W-:Y:S02]  /*8dc0*/  IADD3 R12, R3, R12, RZ ;  /* 0x0000000c030c7210 */ /* 0x000fe40007ffe0ff */
[C---:B------:R-:W-:Y:S02]  /*8dd0*/  LEA R14, P0, R2.reuse, c[0x0][0x160], 0x1 ;  /* 0x00005800020e7a11 */ /* 0x040fe400078008ff */
[----:B------:R1:W-:Y:S02]  /*8de0*/  STL.64 [R1+0x8], R4 ;  /* 0x0000080401007387 */ /* 0x0003e40000100a00 */
[----:B------:R-:W-:Y:S01]  /*8df0*/  LEA.HI.X R12, R2, c[0x0][0x164], R12, 0x1, P0 ;  /* 0x00005900020c7a11 */ /* 0x000fe200000f0c0c */
[----:B-1----:R-:W-:Y:S01]  /*8e00*/  IMAD.IADD R5, R249, 0x1, R229 ;  /* 0x00000001f9057824 */ /* 0x002fe200078e02e5 */
[----:B------:R-:W-:Y:S05]  /*8e10*/  BRA.DIV ~URZ, `(.L_x_2307) ;  /* 0x00014f927f007947 */ /* 0x000fea000b800000 */
[----:B------:R1:W2:Y:S02]  /*8e20*/  SHFL.IDX PT, R4, R12, RZ, 0x181f ;  /* 0x00181fff0c047589 */ /* 0x0002a400000e0000 */
.L_x_2462:
[----:B------:R-:W-:Y:S05]  /*8e30*/  BRA.DIV ~URZ, `(.L_x_2308) ;  /* 0x00014ff27f007947 */ /* 0x000fea000b800000 */
[----:B------:R3:W4:Y:S02]  /*8e40*/  SHFL.IDX PT, R0, R14, RZ, 0x181f ;  /* 0x00181fff0e007589 */ /* 0x00072400000e0000 */
.L_x_2463:
        /* <DEDUP_REMOVED lines=16> */
.L_x_2310:
[----:B------:R-:W-:Y:S05]  /*8f50*/  BSYNC B0 ;  /* 0x0000000000007941 */ /* 0x000fea0003800000 */
.L_x_2309:
[----:B------:R-:W-:Y:S05]  /*8f60*/  BRA.DIV ~URZ, `(.L_x_2311) ;  /* 0x00014f427f007947 */ /* 0x000fea000b800000 */
[----:B--2---:R2:W1:Y:S04]  /*8f70*/  SHFL.IDX PT, R4, R12, 0x1, 0x181f ;  /* 0x00381f000c047f89 */ /* 0x00446800000e0000 */
[----:B----4-:R2:W4:Y:S02]  /*8f80*/  SHFL.IDX PT, R0, R14, 0x1, 0x181f ;  /* 0x00381f000e007f89 */ /* 0x01052400000e0000 */
.L_x_2464:
        /* <DEDUP_REMOVED lines=16> */
.L_x_2313:
[----:B------:R-:W-:Y:S05]  /*9090*/  BSYNC B0 ;  /* 0x0000000000007941 */ /* 0x000fea0003800000 */
.L_x_2312:
[----:B------:R-:W-:Y:S05]  /*90a0*/  BRA.DIV ~URZ, `(.L_x_2314) ;  /* 0x00014ef27f007947 */ /* 0x000fea000b800000 */
[----:B-1----:R1:W2:Y:S02]  /*90b0*/  SHFL.IDX PT, R4, R12, 0x2, 0x181f ;  /* 0x00581f000c047f89 */ /* 0x0022a400000e0000 */
.L_x_2465:
[----:B------:R-:W-:Y:S05]  /*90c0*/  BRA.DIV ~URZ, `(.L_x_2315) ;  /* 0x00014f527f007947 */ /* 0x000fea000b800000 */
[----:B----4-:R4:W1:Y:S02]  /*90d0*/  SHFL.IDX PT, R0, R14, 0x2, 0x181f ;  /* 0x00581f000e007f89 */ /* 0x01086400000e0000 */
.L_x_2466:
        /* <DEDUP_REMOVED lines=16> */
.L_x_2317:
[----:B------:R-:W-:Y:S05]  /*91e0*/  BSYNC B0 ;  /* 0x0000000000007941 */ /* 0x000fea0003800000 */
.L_x_2316:
[----:B------:R-:W-:Y:S05]  /*91f0*/  BRA.DIV ~URZ, `(.L_x_2318) ;  /* 0x00014ea27f007947 */ /* 0x000fea000b800000 */
[----:B-12---:R-:W1:Y:S04]  /*9200*/  SHFL.IDX PT, R12, R12, 0x3, 0x181f ;  /* 0x00781f000c0c7f89 */ /* 0x006e6800000e0000 */
[----:B------:R2:W3:Y:S02]  /*9210*/  SHFL.IDX PT, R0, R14, 0x3, 0x181f ;  /* 0x00781f000e007f89 */ /* 0x0004e400000e0000 */
.L_x_2467:
[----:B--234-:R-:W2:Y:S04]  /*9220*/  LDL R14, [R1] ;  /* 0x00000000010e7983 */ /* 0x01cea80000100800 */
[----:B------:R3:W5:Y:S04]  /*9230*/  LDL R22, [R1+0x64] ;  /* 0x0000640001167983 */ /* 0x0007680000100800 */
[----:B------:R3:W5:Y:S01]  /*9240*/  LDL R215, [R1+0x48] ;  /* 0x0000480001d77983 */ /* 0x0007620000100800 */
[----:B------:R-:W-:Y:S01]  /*9250*/  IADD3 R5, R5, 0x60, RZ ;  /* 0x0000006005057810 */ /* 0x000fe20007ffe0ff */
[----:B------:R-:W-:Y:S01]  /*9260*/  ULDC.64 UR4, c[0x0][0x40] ;  /* 0x0000100000047ab9 */ /* 0x000fe20000000a00 */
[----:B------:R-:W-:Y:S01]  /*9270*/  IMAD.U32 R2, RZ, RZ, UR7 ;  /* 0x00000007ff027e24 */ /* 0x000fe2000f8e00ff */
[----:B------:R-:W-:Y:S01]  /*9280*/  STL.64 [R1+0x40], R18 ;  /* 0x0000401201007387 */ /* 0x000fe20000100a00 */
[----:B------:R-:W-:Y:S01]  /*9290*/  ISETP.GE.AND P0, PT, R5, R13, PT ;  /* 0x0000000d0500720c */ /* 0x000fe20003f06270 */
[----:B------:R-:W-:Y:S01]  /*92a0*/  UIADD3 UR4, UP0, UR4, 0x160, URZ ;  /* 0x0000016004047890 */ /* 0x000fe2000ff1e03f */
[----:B------:R-:W-:Y:S01]  /*92b0*/  IMAD.U32 R3, RZ, RZ, UR6 ;  /* 0x00000006ff037e24 */ /* 0x000fe2000f8e00ff */
[----:B------:R-:W-:Y:S01]  /*92c0*/  STL.64 [R1+0x28], R16 ;  /* 0x0000281001007387 */ /* 0x000fe20000100a00 */
[----:B-----5:R-:W-:Y:S01]  /*92d0*/  IMAD.WIDE.U32 R218, R21, c[0x0][0x2b0], RZ ;  /* 0x0000ac0015da7a25 */ /* 0x020fe200078e00ff */
[----:B------:R-:W-:-:S02]  /*92e0*/  UIADD3.X UR5, URZ, UR5, URZ, UP0, !UPT ;  /* 0x000000053f057290 */ /* 0x000fc400087fe43f */
[----:B------:R4:W-:Y:S01]  /*92f0*/  STL.64 [R1+0x20], R2 ;  /* 0x0000200201007387 */ /* 0x0009e20000100a00 */
[----:B------:R-:W-:-:S03]  /*9300*/  IMAD.U32 R4, RZ, RZ, UR4 ;  /* 0x00000004ff047e24 */ /* 0x000fc6000f8e00ff */
[----:B------:R-:W-:Y:S01]  /*9310*/  IMAD.U32 R5, RZ, RZ, UR5 ;  /* 0x00000005ff057e24 */ /* 0x000fe2000f8e00ff */
[----:B------:R-:W-:Y:S01]  /*9320*/  STL.64 [R1+0x30], R144 ;  /* 0x0000309001007387 */ /* 0x000fe20000100a00 */
[-C--:B------:R-:W-:Y:S02]  /*9330*/  @!P0 LEA R8, P1, R238, R0.reuse, 0x1 ;  /* 0x00000000ee088211 */ /* 0x080fe400078208ff */
[----:B------:R-:W-:Y:S01]  /*9340*/  @!P0 LEA R6, P2, R240, R0, 0x1 ;  /* 0x00000000f0068211 */ /* 0x000fe200078408ff */
[----:B------:R1:W-:Y:S02]  /*9350*/  STL.64 [R1+0x18], R4 ;  /* 0x0000180401007387 */ /* 0x0003e40000100a00 */
[-C--:B-1----:R-:W-:Y:S02]  /*9360*/  @!P0 LEA.HI.X R9, R238, R12.reuse, R239, 0x1, P1 ;  /* 0x0000000cee098211 */ /* 0x082fe400008f0cef */
[----:B------:R-:W-:Y:S01]  /*9370*/  @!P0 LEA.HI.X R7, R240, R12, R246, 0x1, P2 ;  /* 0x0000000cf0078211 */ /* 0x000fe200010f0cf6 */
[----:B------:R3:W-:Y:S04]  /*9380*/  STL.64 [R1+0x38], R24 ;  /* 0x0000381801007387 */ /* 0x0007e80000100a00 */
[----:B------:R-:W-:Y:S01]  /*9390*/  @!PT LDS RZ, [RZ] ;  /* 0x00000000fffff984 */ /* 0x000fe20000000800 */
[----:B------:R-:W-:Y:S01]  /*93a0*/  @!PT LDS RZ, [RZ] ;  /* 0x00000000fffff984 */ /* 0x000fe20000000800 */
[----:B------:R-:W-:Y:S01]  /*93b0*/  @!PT LDS RZ, [RZ] ;  /* 0x00000000fffff984 */ /* 0x000fe20000000800 */
[----:B------:R1:W-:Y:S04]  /*93c0*/  @!P0 LDGSTS.E.BYPASS.LTC128B.128 [R111+0x1b100], [R8.64], !P4 ;  /* 0x1b100000086f8fae */ /* 0x0003e8000e101d4a */
[----:B------:R3:W-:Y:S01]  /*93d0*/  @!P0 LDGSTS.E.BYPASS.LTC128B.128 [R111+0x1f100], [R6.64], !P6 ;  /* 0x1f100000066f8fae */ /* 0x0007e2000f101d4a */
[----:B----4-:R-:W-:-:S04]  /*93e0*/  @!P0 LEA R2, P1, R241, R0, 0x1 ;  /* 0x00000000f1028211 */ /* 0x010fc800078208ff */
[----:B------:R-:W-:Y:S02]  /*93f0*/  @!P0 LEA.HI.X R3, R241, R12, R245, 0x1, P1 ;  /* 0x0000000cf1038211 */ /* 0x000fe400008f0cf5 */
[----:B------:R-:W-:-:S03]  /*9400*/  SHF.R.S32.HI R4, RZ, 0x1f, R21 ;  /* 0x0000001fff047819 */ /* 0x000fc60000011415 */
[----:B------:R4:W-:Y:S04]  /*9410*/  @!P0 LDGSTS.E.BYPASS.LTC128B.128 [R111+0x23100], [R2.64], !P5 ;  /* 0x23100000026f8fae */ /* 0x0009e8000e901d4a */
[----:B------:R-:W0:Y:S01]  /*9420*/  LDGDEPBAR ;  /* 0x00000000000079af */ /* 0x000e220000000000 */
[----:B------:R-:W-:Y:S01]  /*9430*/  WARPSYNC 0xffffffff ;  /* 0xffffffff00007948 */ /* 0x000fe20003800000 */
[----:B----4-:R-:W-:Y:S02]  /*9440*/  IMAD R2, R4, c[0x0][0x2b0], RZ ;  /* 0x0000ac0004027a24 */ /* 0x010fe400078e02ff */
[----:B------:R-:W-:Y:S02]  /*9450*/  IMAD.U32 R3, RZ, RZ, UR7 ;  /* 0x00000007ff037e24 */ /* 0x000fe4000f8e00ff */
[----:B------:R-:W-:-:S03]  /*9460*/  IMAD R2, R21, c[0x0][0x2b4], R2 ;  /* 0x0000ad0015027a24 */ /* 0x000fc600078e0202 */
[----:B------:R-:W-:Y:S01]  /*9470*/  IADD3 R28, R3, 0x18, RZ ;  /* 0x00000018031c7810 */ /* 0x000fe20007ffe0ff */
[----:B------:R-:W-:Y:S01]  /*9480*/  IMAD.IADD R223, R219, 0x1, R2 ;  /* 0x00000001dbdf7824 */ /* 0x000fe200078e0202 */
[----:B--2---:R-:W-:-:S04]  /*9490*/  SHF.R.S32.HI R18, RZ, 0x1f, R14 ;  /* 0x0000001fff127819 */ /* 0x004fc8000001140e */
[----:B-1----:R-:W-:-:S04]  /*94a0*/  LEA.HI R8, R18, R14, RZ, 0x3 ;  /* 0x0000000e12087211 */ /* 0x002fc800078f18ff */
[----:B------:R-:W-:-:S05]  /*94b0*/  LOP3.LUT R0, R8, 0xfffffff8, RZ, 0xc0, !PT ;  /* 0xfffffff808007812 */ /* 0x000fca00078ec0ff */
[----:B------:R-:W-:-:S04]  /*94c0*/  IMAD.IADD R0, R14, 0x1, -R0 ;  /* 0x000000010e007824 */ /* 0x000fc800078e0a00 */
[----:B------:R-:W-:-:S05]  /*94d0*/  IMAD.SHL.U32 R190, R0, 0x8, RZ ;  /* 0x0000000800be7824 */ /* 0x000fca00078e00ff */
[C---:B------:R-:W-:Y:S02]  /*94e0*/  IADD3 R16, R190.reuse, 0x80, RZ ;  /* 0x00000080be107810 */ /* 0x040fe40007ffe0ff */
[----:B------:R-:W-:Y:S02]  /*94f0*/  IADD3 R15, R190, 0x40, RZ ;  /* 0x00000040be0f7810 */ /* 0x000fe40007ffe0ff */
[----:B------:R-:W-:Y:S02]  /*9500*/  ISETP.GE.AND P6, PT, R16, c[0x0][0x1d4], PT ;  /* 0x0000750010007a0c */ /* 0x000fe40003fc6270 */
[----:B------:R-:W-:Y:S02]  /*9510*/  ISETP.GE.AND P5, PT, R190, c[0x0][0x1d4], PT ;  /* 0x00007500be007a0c */ /* 0x000fe40003fa6270 */
[----:B------:R-:W-:Y:S02]  /*9520*/  SEL R2, RZ, 0x10, P6 ;  /* 0x00000010ff027807 */ /* 0x000fe40003000000 */
[----:B------:R-:W-:-:S03]  /*9530*/  ISETP.GE.AND P4, PT, R15, c[0x0][0x1d4], PT ;  /* 0x000075000f007a0c */ /* 0x000fc60003f86270 */
[----:B------:R3:W-:Y:S04]  /*9540*/  STL [R1+0xd0], R2 ;  /* 0x0000d00201007387 */ /* 0x0007e80000100800 */
[----:B------:R-:W-:Y:S01]  /*9550*/  SHF.R.S32.HI R17, RZ, 0x3, R8 ;  /* 0x00000003ff117819 */ /* 0x000fe20000011408 */
[----:B------:R-:W-:Y:S01]  /*9560*/  IMAD.MOV.U32 R21, RZ, RZ, c[0x0][0x2b8] ;  /* 0x0000ae00ff157624 */ /* 0x000fe200078e00ff */
[----:B------:R-:W-:Y:S01]  /*9570*/  BAR.SYNC.DEFER_BLOCKING 0x0 ;  /* 0x0000000000007b1d */ /* 0x000fe20000010000 */
[----:B------:R-:W-:Y:S02]  /*9580*/  IMAD.SHL.U32 R168, R23, 0x40, RZ ;  /* 0x0000004017a87824 */ /* 0x000fe400078e00ff */
[----:B------:R-:W-:Y:S01]  /*9590*/  IMAD R199, R0, 0x20, R17 ;  /* 0x0000002000c77824 */ /* 0x000fe200078e0211 */
[----:B------:R-:W-:Y:S01]  /*95a0*/  ISETP.NE.AND P1, PT, R21, 0x1, PT ;  /* 0x000000011500780c */ /* 0x000fe20003f25270 */
[----:B------:R-:W-:Y:S02]  /*95b0*/  IMAD.MOV.U32 R183, RZ, RZ, RZ ;  /* 0x000000ffffb77224 */ /* 0x000fe400078e00ff */
[----:B---3--:R-:W-:-:S05]  /*95c0*/  IMAD.IADD R2, R199, 0x1, R168 ;  /* 0x00000001c7027824 */ /* 0x008fca00078e02a8 */
[----:B------:R-:W-:Y:S01]  /*95d0*/  ISETP.GE.AND P0, PT, R2, R22, PT ;  /* 0x000000160200720c */ /* 0x000fe20003f06270 */
[----:B------:R-:W-:-:S03]  /*95e0*/  IMAD.IADD R2, R215, 0x1, R2 ;  /* 0x00000001d7027824 */ /* 0x000fc600078e0202 */
[----:B------:R-:W-:Y:S01]  /*95f0*/  ISETP.GT.OR P0, PT, R199, 0x3f, P0 ;  /* 0x0000003fc700780c */ /* 0x000fe20000704670 */
[----:B------:R-:W-:-:S04]  /*9600*/  @P1 IMAD.HI.U32 R3, R2, c[0x0][0x2bc], RZ ;  /* 0x0000af0002031a27 */ /* 0x000fc800078e00ff */
[----:B------:R-:W-:Y:S01]  /*9610*/  IMAD.MOV.U32 R0, RZ, RZ, R2 ;  /* 0x000000ffff007224 */ /* 0x000fe200078e0002 */
[----:B------:R-:W-:-:S07]  /*9620*/  @P1 SHF.R.U32.HI R0, RZ, c[0x0][0x2c0], R3 ;  /* 0x0000b000ff001a19 */ /* 0x000fce0000011603 */
[----:B------:R-:W-:-:S04]  /*9630*/  @!P0 IADD3 R3, P1, R0, R218, RZ ;  /* 0x000000da00038210 */ /* 0x000fc80007f3e0ff */
[----:B------:R-:W-:Y:S02]  /*9640*/  @!P0 LEA.HI.X.SX32 R5, R0, R223, 0x1, P1 ;  /* 0x000000df00058211 */ /* 0x000fe400008f0eff */
[----:B------:R-:W-:-:S04]  /*9650*/  @!P0 LEA R4, P1, R3, c[0x0][0x2a0], 0x2 ;  /* 0x0000a80003048a11 */ /* 0x000fc800078210ff */
[----:B------:R-:W-:-:S05]  /*9660*/  @!P0 LEA.HI.X R5, R3, c[0x0][0x2a4], R5, 0x2, P1 ;  /* 0x0000a90003058a11 */ /* 0x000fca00008f1405 */
[----:B------:R1:W2:Y:S01]  /*9670*/  @!P0 LDG.E R183, [R4.64] ;  /* 0x0000000a04b78981 */ /* 0x0002a2000c1e1900 */
[----:B------:R-:W-:Y:S01]  /*9680*/  IMAD.MOV R0, RZ, RZ, -R0 ;  /* 0x000000ffff007224 */ /* 0x000fe200078e0a00 */
[----:B------:R-:W-:Y:S01]  /*9690*/  LEA.HI R14, R18, R14, RZ, 0x6 ;  /* 0x0000000e120e7211 */ /* 0x000fe200078f30ff */
[----:B------:R-:W-:Y:S01]  /*96a0*/  IMAD.WIDE.U32 R216, R20, c[0x0][0x1e8], RZ ;  /* 0x00007a0014d87a25 */ /* 0x000fe200078e00ff */
[----:B------:R-:W-:Y:S01]  /*96b0*/  ISETP.GE.AND P3, PT, R190, c[0x0][0x1d4], PT ;  /* 0x00007500be007a0c */ /* 0x000fe20003f66270 */
[----:B------:R-:W-:Y:S01]  /*96c0*/  BSSY B0, `(.L_x_2319) ;  /* 0x00000b3000007945 */ /* 0x000fe20003800000 */
[----:B------:R-:W-:Y:S01]  /*96d0*/  ISETP.GE.AND P2, PT, R15, c[0x0][0x1d4], PT ;  /* 0x000075000f007a0c */ /* 0x000fe20003f46270 */
[----:B------:R-:W-:Y:S01]  /*96e0*/  IMAD R184, R0, c[0x0][0x2b8], R2 ;  /* 0x0000ae0000b87a24 */ /* 0x000fe200078e0202 */
[----:B------:R-:W-:Y:S01]  /*96f0*/  LOP3.LUT R211, R211, 0xfffffffd, RZ, 0xc0, !PT ;  /* 0xfffffffdd3d37812 */ /* 0x000fe200078ec0ff */
[----:B------:R-:W-:Y:S02]  /*9700*/  IMAD R222, R20, c[0x0][0x1ec], R217 ;  /* 0x00007b0014de7a24 */ /* 0x000fe400078e02d9 */
[----:B------:R-:W-:Y:S01]  /*9710*/  IMAD.WIDE.U32 R2, R184, c[0x0][0x1e0], RZ ;  /* 0x00007800b8027a25 */ /* 0x000fe200078e00ff */
[----:B------:R-:W-:-:S03]  /*9720*/  SHF.R.S32.HI R0, RZ, 0x1f, R184 ;  /* 0x0000001fff007819 */ /* 0x000fc600000114b8 */
[----:B------:R-:W-:-:S04]  /*9730*/  IMAD.WIDE.U32 R220, R20, c[0x0][0x210], RZ ;  /* 0x0000840014dc7a25 */ /* 0x000fc800078e00ff */
[----:B------:R-:W-:Y:S02]  /*9740*/  IMAD R7, R0, c[0x0][0x208], RZ ;  /* 0x0000820000077a24 */ /* 0x000fe400078e02ff */
[----:B------:R-:W-:Y:S02]  /*9750*/  IMAD R224, R20, c[0x0][0x214], R221 ;  /* 0x0000850014e07a24 */ /* 0x000fe400078e02dd */
[----:B------:R-:W-:Y:S02]  /*9760*/  IMAD R7, R184, c[0x0][0x20c], R7 ;  /* 0x00008300b8077a24 */ /* 0x000fe400078e0207 */
[----:B-1----:R-:W-:Y:S02]  /*9770*/  IMAD R4, R0, c[0x0][0x1e0], RZ ;  /* 0x0000780000047a24 */ /* 0x002fe400078e02ff */
[----:B------:R-:W-:-:S04]  /*9780*/  IMAD.WIDE R18, R190, 0x2, RZ ;  /* 0x00000002be127825 */ /* 0x000fc800078e02ff */
[----:B------:R-:W-:-:S04]  /*9790*/  IMAD R4, R184, c[0x0][0x1e4], R4 ;  /* 0x00007900b8047a24 */ /* 0x000fc800078e0204 */
[----:B------:R-:W-:Y:S01]  /*97a0*/  IMAD.IADD R3, R3, 0x1, R4 ;  /* 0x0000000103037824 */ /* 0x000fe200078e0204 */
[----:B--2---:R-:W-:-:S03]  /*97b0*/  SHF.R.S32.HI R6, RZ, 0x1f, R183 ;  /* 0x0000001fff067819 */ /* 0x004fc600000114b7 */
[----:B------:R-:W-:-:S04]  /*97c0*/  IMAD.WIDE.U32 R4, R183, c[0x0][0x1f0], R2 ;  /* 0x00007c00b7047a25 */ /* 0x000fc800078e0002 */
[----:B------:R-:W-:Y:S01]  /*97d0*/  IMAD R8, R6, c[0x0][0x1f0], RZ ;  /* 0x00007c0006087a24 */ /* 0x000fe200078e02ff */
[----:B------:R-:W-:Y:S01]  /*97e0*/  IADD3 R0, P0, R4, R216, RZ ;  /* 0x000000d804007210 */ /* 0x000fe20007f1e0ff */
[----:B------:R-:W-:-:S04]  /*97f0*/  IMAD.WIDE.U32 R2, R184, c[0x0][0x208], RZ ;  /* 0x00008200b8027a25 */ /* 0x000fc800078e00ff */
[----:B------:R-:W-:Y:S02]  /*9800*/  IMAD R8, R183, c[0x0][0x1f4], R8 ;  /* 0x00007d00b7087a24 */ /* 0x000fe400078e0208 */
[----:B------:R-:W-:Y:S02]  /*9810*/  IMAD.SHL.U32 R4, R17, 0x40, RZ ;  /* 0x0000004011047824 */ /* 0x000fe400078e00ff */
[----:B------:R-:W-:Y:S01]  /*9820*/  IMAD.IADD R3, R3, 0x1, R7 ;  /* 0x0000000103037824 */ /* 0x000fe200078e0207 */
[----:B------:R-:W-:Y:S01]  /*9830*/  IADD3.X R5, R222, R5, R8, P0, !PT ;  /* 0x00000005de057210 */ /* 0x000fe200007fe408 */
[----:B------:R-:W-:Y:S01]  /*9840*/  IMAD R8, R6, c[0x0][0x218], RZ ;  /* 0x0000860006087a24 */ /* 0x000fe200078e02ff */
[----:B------:R-:W-:Y:S01]  /*9850*/  LEA R7, P0, R0, c[0x0][0x1c8], 0x1 ;  /* 0x0000720000077a11 */ /* 0x000fe200078008ff */
[C---:B------:R-:W-:Y:S01]  /*9860*/  IMAD.WIDE.U32 R2, R183.reuse, c[0x0][0x218], R2 ;  /* 0x00008600b7027a25 */ /* 0x040fe200078e0002 */
[----:B------:R-:W-:Y:S02]  /*9870*/  LOP3.LUT R4, R4, 0x1c0, RZ, 0xc0, !PT ;  /* 0x000001c004047812 */ /* 0x000fe400078ec0ff */
[----:B------:R-:W-:Y:S01]  /*9880*/  LEA.HI.X R13, R0, c[0x0][0x1cc], R5, 0x1, P0 ;  /* 0x00007300000d7a11 */ /* 0x000fe200000f0c05 */
[----:B------:R-:W-:Y:S01]  /*9890*/  IMAD R8, R183, c[0x0][0x21c], R8 ;  /* 0x00008700b7087a24 */ /* 0x000fe200078e0208 */
[----:B------:R-:W-:-:S02]  /*98a0*/  LOP3.LUT R12, R4, 0x38, R190, 0xf8, !PT ;  /* 0x00000038040c7812 */ /* 0x000fc400078ef8be */
[----:B------:R-:W-:Y:S01]  /*98b0*/  SHF.R.U32.HI R9, RZ, 0x3, R4 ;  /* 0x00000003ff097819 */ /* 0x000fe20000011604 */
[----:B------:R-:W-:Y:S01]  /*98c0*/  SHFL.IDX PT, R5, R13, RZ, 0x181f ;  /* 0x00181fff0d057589 */ /* 0x000fe200000e0000 */
[----:B------:R-:W-:Y:S02]  /*98d0*/  IADD3 R6, P0, R2, R220, RZ ;  /* 0x000000dc02067210 */ /* 0x000fe40007f1e0ff */
[----:B------:R-:W-:Y:S01]  /*98e0*/  LOP3.LUT R12, R12, R9, RZ, 0x3c, !PT ;  /* 0x000000090c0c7212 */ /* 0x000fe200078e3cff */
[----:B------:R-:W1:Y:S01]  /*98f0*/  SHFL.IDX PT, R4, R7, RZ, 0x181f ;  /* 0x00181fff07047589 */ /* 0x000e6200000e0000 */
[----:B------:R-:W-:Y:S02]  /*9900*/  IADD3.X R9, R224, R3, R8, P0, !PT ;  /* 0x00000003e0097210 */ /* 0x000fe400007fe408 */
[----:B------:R-:W-:Y:S01]  /*9910*/  SHF.R.S32.HI R8, RZ, 0x1f, R15 ;  /* 0x0000001fff087819 */ /* 0x000fe2000001140f */
[----:B------:R2:W-:Y:S01]  /*9920*/  SHFL.IDX PT, R2, R7, 0x1, 0x181f ;  /* 0x00381f0007027f89 */ /* 0x0005e200000e0000 */
[----:B------:R-:W-:-:S02]  /*9930*/  IADD3 R0, -R17, R22, -R168 ;  /* 0x0000001611007210 */ /* 0x000fc40007ffe9a8 */
[----:B------:R-:W-:Y:S01]  /*9940*/  LEA.HI R8, R8, R15, RZ, 0x3 ;  /* 0x0000000f08087211 */ /* 0x000fe200078f18ff */
[----:B------:R3:W4:Y:S01]  /*9950*/  SHFL.IDX PT, R3, R13, 0x1, 0x181f ;  /* 0x00381f000d037f89 */ /* 0x00072200000e0000 */
[----:B------:R-:W-:Y:S02]  /*9960*/  ISETP.GE.AND P1, PT, R0, 0x1, PT ;  /* 0x000000010000780c */ /* 0x000fe40003f26270 */
[----:B------:R-:W-:-:S04]  /*9970*/  LOP3.LUT R198, R8, 0xfffffff8, RZ, 0xc0, !PT ;  /* 0xfffffff808c67812 */ /* 0x000fc800078ec0ff */
[----:B------:R-:W-:Y:S01]  /*9980*/  SHF.R.S32.HI R209, RZ, 0x1f, R198 ;  /* 0x0000001fffd17819 */ /* 0x000fe200000114c6 */
[----:B--2---:R-:W-:Y:S01]  /*9990*/  IMAD.SHL.U32 R7, R14, 0x8, RZ ;  /* 0x000000080e077824 */ /* 0x004fe200078e00ff */
[C---:B------:R-:W-:Y:S02]  /*99a0*/  LEA R14, P0, R6.reuse, c[0x0][0x1f8], 0x1 ;  /* 0x00007e00060e7a11 */ /* 0x040fe400078008ff */
[----:B---3--:R-:W-:Y:S02]  /*99b0*/  SHF.R.S32.HI R13, RZ, 0x1f, R16 ;  /* 0x0000001fff0d7819 */ /* 0x008fe40000011410 */
[----:B------:R-:W-:Y:S01]  /*99c0*/  LEA.HI.X R17, R6, c[0x0][0x1fc], R9, 0x1, P0 ;  /* 0x00007f0006117a11 */ /* 0x000fe200000f0c09 */
[----:B------:R-:W2:Y:S01]  /*99d0*/  SHFL.IDX PT, R8, R14, RZ, 0x181f ;  /* 0x00181fff0e087589 */ /* 0x000ea200000e0000 */
[----:B------:R-:W-:Y:S02]  /*99e0*/  LOP3.LUT R228, R12, 0xfffffe00, R7, 0xf8, !PT ;  /* 0xfffffe000ce47812 */ /* 0x000fe400078ef807 */
[----:B------:R-:W-:Y:S01]  /*99f0*/  LEA.HI R7, R13, R16, RZ, 0x3 ;  /* 0x000000100d077211 */ /* 0x000fe200078f18ff */
[----:B------:R-:W3:Y:S01]  /*9a00*/  SHFL.IDX PT, R9, R17, RZ, 0x181f ;  /* 0x00181fff11097589 */ /* 0x000ee200000e0000 */
[----:B------:R-:W-:Y:S01]  /*9a10*/  ISETP.GT.AND P0, PT, R0, 0x20, PT ;  /* 0x000000200000780c */ /* 0x000fe20003f04270 */
[----:B------:R-:W-:Y:S01]  /*9a20*/  IMAD.SHL.U32 R203, R228, 0x2, RZ ;  /* 0x00000002e4cb7824 */ /* 0x000fe200078e00ff */
[----:B------:R-:W-:Y:S01]  /*9a30*/  LOP3.LUT R197, R7, 0xfffffff8, RZ, 0xc0, !PT ;  /* 0xfffffff807c57812 */ /* 0x000fe200078ec0ff */
[----:B-1----:R-:W-:-:S03]  /*9a40*/  @P1 IMAD.WIDE R12, R190, 0x2, R4 ;  /* 0x00000002be0c1825 */ /* 0x002fc600078e0204 */
[----:B------:R-:W-:Y:S01]  /*9a50*/  SHF.R.S32.HI R208, RZ, 0x1f, R197 ;  /* 0x0000001fffd07819 */ /* 0x000fe200000114c5 */
[--C-:B------:R-:W-:Y:S01]  /*9a60*/  @P1 IMAD.WIDE R6, R198, 0x2, R4.reuse ;  /* 0x00000002c6061825 */ /* 0x100fe200078e0204 */
[----:B------:R1:W-:Y:S03]  /*9a70*/  @P1 LDGSTS.E.BYPASS.LTC128B.128 [R203+0xc100], [R12.64], !P5 ;  /* 0x0c1000000ccb1fae */ /* 0x0003e6000e901d4a */
[----:B------:R-:W-:Y:S01]  /*9a80*/  @P1 IMAD.WIDE R4, R197, 0x2, R4 ;  /* 0x00000002c5041825 */ /* 0x000fe200078e0204 */
[----:B------:R4:W-:Y:S04]  /*9a90*/  @P1 LDGSTS.E.BYPASS.LTC128B.128 [R203+0xe100], [R6.64], !P4 ;  /* 0x0e10000006cb1fae */ /* 0x0009e8000e101d4a */
[----:B------:R5:W-:Y:S01]  /*9aa0*/  @P1 LDGSTS.E.BYPASS.LTC128B.128 [R203+0x10100], [R4.64], !P6 ;  /* 0x1010000004cb1fae */ /* 0x000be2000f101d4a */
[----:B------:R-:W-:-:S03]  /*9ab0*/  ISETP.LT.OR P1, PT, R0, 0x1, P3 ;  /* 0x000000010000780c */ /* 0x000fc60001f21670 */
[----:B-1----:R-:W1:Y:S01]  /*9ac0*/  SHFL.IDX PT, R12, R14, 0x1, 0x181f ;  /* 0x00381f000e0c7f89 */ /* 0x002e6200000e0000 */
[----:B----4-:R-:W-:-:S03]  /*9ad0*/  @P0 IMAD.WIDE R6, R190, 0x2, R2 ;  /* 0x00000002be060825 */ /* 0x010fc600078e0202 */
[----:B------:R-:W4:Y:S01]  /*9ae0*/  SHFL.IDX PT, R13, R17, 0x1, 0x181f ;  /* 0x00381f00110d7f89 */ /* 0x000f2200000e0000 */
[----:B-----5:R-:W-:-:S03]  /*9af0*/  @P0 IMAD.WIDE R4, R198, 0x2, R2 ;  /* 0x00000002c6040825 */ /* 0x020fc600078e0202 */
[----:B------:R5:W-:Y:S01]  /*9b00*/  @P0 LDGSTS.E.BYPASS.LTC128B.128 [R203+0xd100], [R6.64], !P5 ;  /* 0x0d10000006cb0fae */ /* 0x000be2000e901d4a */
[----:B------:R-:W-:-:S03]  /*9b10*/  @P0 IMAD.WIDE R2, R197, 0x2, R2 ;  /* 0x00000002c5020825 */ /* 0x000fc600078e0202 */
[----:B------:R1:W-:Y:S04]  /*9b20*/  @P0 LDGSTS.E.BYPASS.LTC128B.128 [R203+0xf100], [R4.64], !P4 ;  /* 0x0f10000004cb0fae */ /* 0x0003e8000e101d4a */
[----:B------:R2:W-:Y:S04]  /*9b30*/  @P0 LDGSTS.E.BYPASS.LTC128B.128 [R203+0x11100], [R2.64], !P6 ;  /* 0x1110000002cb0fae */ /* 0x0005e8000f101d4a */
[----:B------:R-:W0:Y:S01]  /*9b40*/  LDGDEPBAR ;  /* 0x00000000000079af */ /* 0x000e220000000000 */
[----:B-1----:R-:W-:Y:S01]  /*9b50*/  IMAD.WIDE R4, R198, 0x2, RZ ;  /* 0x00000002c6047825 */ /* 0x002fe200078e02ff */
[----:B--2---:R-:W-:-:S05]  /*9b60*/  IADD3 R2, P0, R8, R18, RZ ;  /* 0x0000001208027210 */ /* 0x004fca0007f1e0ff */
[----:B---3--:R-:W-:Y:S01]  /*9b70*/  IMAD.X R3, R9, 0x1, R19, P0 ;  /* 0x0000000109037824 */ /* 0x008fe200000e0613 */
[----:B-----5:R-:W-:-:S04]  /*9b80*/  IADD3 R6, P0, R8, R4, RZ ;  /* 0x0000000408067210 */ /* 0x020fc80007f1e0ff */
[----:B------:R1:W-:Y:S01]  /*9b90*/  LDGSTS.E.BYPASS.LTC128B.128 [R203+0x100], [R2.64], !P1 ;  /* 0x0010000002cb7fae */ /* 0x0003e2000c901d4a */
[----:B------:R-:W-:Y:S01]  /*9ba0*/  IMAD.X R7, R9, 0x1, R5, P0 ;  /* 0x0000000109077824 */ /* 0x000fe200000e0605 */
[----:B------:R-:W-:Y:S02]  /*9bb0*/  ISETP.LT.OR P0, PT, R0, 0x1, P2 ;  /* 0x000000010000780c */ /* 0x000fe40001701670 */
[----:B------:R-:W-:Y:S02]  /*9bc0*/  ISETP.GE.AND P1, PT, R16, c[0x0][0x1d4], PT ;  /* 0x0000750010007a0c */ /* 0x000fe40003f26270 */
[----:B------:R-:W-:-:S09]  /*9bd0*/  ISETP.LT.OR P2, PT, R0, 0x21, P2 ;  /* 0x000000210000780c */ /* 0x000fd20001741670 */
[----:B------:R2:W-:Y:S01]  /*9be0*/  LDGSTS.E.BYPASS.LTC128B.128 [R203+0x2100], [R6.64], !P0 ;  /* 0x0210000006cb7fae */ /* 0x0005e2000c101d4a */
[----:B-1----:R-:W-:-:S05]  /*9bf0*/  IMAD.WIDE R2, R197, 0x2, RZ ;  /* 0x00000002c5027825 */ /* 0x002fca00078e02ff */
[----:B------:R-:W-:-:S05]  /*9c00*/  IADD3 R8, P0, R8, R2, RZ ;  /* 0x0000000208087210 */ /* 0x000fca0007f1e0ff */
[----:B------:R-:W-:Y:S01]  /*9c10*/  IMAD.X R9, R9, 0x1, R3, P0 ;  /* 0x0000000109097824 */ /* 0x000fe200000e0603 */
[----:B--2---:R-:W-:-:S05]  /*9c20*/  IADD3 R6, P0, R18, R12, RZ ;  /* 0x0000000c12067210 */ /* 0x004fca0007f1e0ff */
[----:B----4-:R-:W-:Y:S01]  /*9c30*/  IMAD.X R7, R19, 0x1, R13, P0 ;  /* 0x0000000113077824 */ /* 0x010fe200000e060d */
[C---:B------:R-:W-:Y:S02]  /*9c40*/  ISETP.LT.OR P0, PT, R0.reuse, 0x1, P1 ;  /* 0x000000010000780c */ /* 0x040fe40000f01670 */
[----:B------:R-:W-:-:S11]  /*9c50*/  ISETP.LT.OR P1, PT, R0, 0x21, P1 ;  /* 0x000000210000780c */ /* 0x000fd60000f21670 */
[----:B------:R1:W-:Y:S01]  /*9c60*/  LDGSTS.E.BYPASS.LTC128B.128 [R203+0x4100], [R8.64], !P0 ;  /* 0x0410000008cb7fae */ /* 0x0003e2000c101d4a */
[----:B------:R-:W-:Y:S02]  /*9c70*/  ISETP.LT.OR P0, PT, R0, 0x21, P3 ;  /* 0x000000210000780c */ /* 0x000fe40001f01670 */
[----:B------:R-:W-:Y:S02]  /*9c80*/  ISETP.GT.AND P3, PT, R199, 0x3f, PT ;  /* 0x0000003fc700780c */ /* 0x000fe40003f64270 */
[----:B------:R-:W-:-:S09]  /*9c90*/  SHF.R.S32.HI R0, RZ, 0x1f, R190 ;  /* 0x0000001fff007819 */ /* 0x000fd200000114be */
[----:B------:R1:W-:Y:S01]  /*9ca0*/  LDGSTS.E.BYPASS.LTC128B.128 [R203+0x1100], [R6.64], !P0 ;  /* 0x0110000006cb7fae */ /* 0x0003e2000c101d4a */
[----:B------:R-:W-:-:S05]  /*9cb0*/  IADD3 R4, P0, R4, R12, RZ ;  /* 0x0000000c04047210 */ /* 0x000fca0007f1e0ff */
[----:B------:R-:W-:Y:S01]  /*9cc0*/  IMAD.X R5, R5, 0x1, R13, P0 ;  /* 0x0000000105057824 */ /* 0x000fe200000e060d */
[----:B------:R-:W-:-:S04]  /*9cd0*/  IADD3 R2, P0, R2, R12, RZ ;  /* 0x0000000c02027210 */ /* 0x000fc80007f1e0ff */
[----:B------:R1:W-:Y:S01]  /*9ce0*/  LDGSTS.E.BYPASS.LTC128B.128 [R203+0x3100], [R4.64], !P2 ;  /* 0x0310000004cb7fae */ /* 0x0003e2000d101d4a */
[----:B------:R-:W-:Y:S01]  /*9cf0*/  IMAD.X R3, R3, 0x1, R13, P0 ;  /* 0x0000000103037824 */ /* 0x000fe200000e060d */
[----:B------:R-:W-:-:S04]  /*9d00*/  ISETP.GT.AND P0, PT, R23, R204, PT ;  /* 0x000000cc1700720c */ /* 0x000fc80003f04270 */
[----:B------:R1:W-:Y:S04]  /*9d10*/  LDGSTS.E.BYPASS.LTC128B.128 [R203+0x5100], [R2.64], !P1 ;  /* 0x0510000002cb7fae */ /* 0x0003e8000c901d4a */
[----:B------:R-:W0:Y:S05]  /*9d20*/  LDGDEPBAR ;  /* 0x00000000000079af */ /* 0x000e2a0000000000 */
[----:B------:R-:W-:Y:S01]  /*9d30*/  @P0 LOP3.LUT R211, R211, 0x2, RZ, 0xfc, !PT ;  /* 0x00000002d3d30812 */ /* 0x000fe200078efcff */
[----:B------:R-:W-:Y:S05]  /*9d40*/  @!P0 BRA `(.L_x_2320) ;  /* 0x000004a000008947 */ /* 0x000fea0003800000 */
[----:B------:R-:W-:Y:S01]  /*9d50*/  ISETP.NE.AND P0, PT, R21, 0x1, PT ;  /* 0x000000011500780c */ /* 0x000fe20003f05270 */
[----:B------:R-:W-:Y:S01]  /*9d60*/  IMAD.MOV.U32 R183, RZ, RZ, RZ ;  /* 0x000000ffffb77224 */ /* 0x000fe200078e00ff */
[----:B-1----:R-:W-:-:S04]  /*9d70*/  IADD3 R2, R199, R168, R215 ;  /* 0x000000a8c7027210 */ /* 0x002fc80007ffe0d7 */
        /* <DEDUP_REMOVED lines=26> */
.L_x_2468:
[----:B------:R-:W-:Y:S05]  /*9f20*/  BRA.DIV ~URZ, `(.L_x_2322) ;  /* 0x000142e27f007947 */ /* 0x000fea000b800000 */
[----:B------:R-:W3:Y:S01]  /*9f30*/  SHFL.IDX PT, R0, R15, RZ, 0x181f ;  /* 0x00181fff0f007589 */ /* 0x000ee200000e0000 */
[----:B------:R-:W-:Y:S01]  /*9f40*/  IMAD.SHL.U32 R14, R190, 0x2, RZ ;  /* 0x00000002be0e7824 */ /* 0x000fe200078e00ff */
[----:B------:R-:W-:Y:S01]  /*9f50*/  SHF.R.S32.HI R2, RZ, 0x1f, R190 ;  /* 0x0000001fff027819 */ /* 0x000fe200000114be */
[C---:B------:R-:W-:Y:S01]  /*9f60*/  IMAD.SHL.U32 R17, R198.reuse, 0x2, RZ ;  /* 0x00000002c6117824 */ /* 0x040fe200078e00ff */
[----:B------:R-:W-:Y:S01]  /*9f70*/  SHF.L.U64.HI R18, R198, 0x1, R209 ;  /* 0x00000001c6127819 */ /* 0x000fe200000102d1 */
[C---:B------:R-:W-:Y:S01]  /*9f80*/  IMAD.SHL.U32 R19, R197.reuse, 0x2, RZ ;  /* 0x00000002c5137824 */ /* 0x040fe200078e00ff */
[----:B------:R-:W-:Y:S02]  /*9f90*/  SHF.L.U64.HI R16, R190, 0x1, R2 ;  /* 0x00000001be107819 */ /* 0x000fe40000010202 */
[----:B------:R-:W-:Y:S02]  /*9fa0*/  SHF.L.U64.HI R20, R197, 0x1, R208 ;  /* 0x00000001c5147819 */ /* 0x000fe400000102d0 */
[----:B------:R-:W-:-:S02]  /*9fb0*/  SEL R13, RZ, 0x10, P5 ;  /* 0x00000010ff0d7807 */ /* 0x000fc40002800000 */
[----:B------:R-:W-:Y:S02]  /*9fc0*/  SEL R12, RZ, 0x10, P4 ;  /* 0x00000010ff0c7807 */ /* 0x000fe40002000000 */
[C---:B---3--:R-:W-:Y:S02]  /*9fd0*/  IADD3 R8, P0, R0.reuse, R14, RZ ;  /* 0x0000000e00087210 */ /* 0x048fe40007f1e0ff */
[----:B------:R-:W-:-:S03]  /*9fe0*/  IADD3 R6, P1, R0, R17, RZ ;  /* 0x0000001100067210 */ /* 0x000fc60007f3e0ff */
[----:B--2---:R-:W-:Y:S01]  /*9ff0*/  IMAD.X R9, R4, 0x1, R16, P0 ;  /* 0x0000000104097824 */ /* 0x004fe200000e0610 */
[----:B------:R-:W-:Y:S01]  /*a000*/  IADD3 R2, P0, R0, R19, RZ ;  /* 0x0000001300027210 */ /* 0x000fe20007f1e0ff */
[C---:B------:R-:W-:Y:S01]  /*a010*/  IMAD.X R7, R4.reuse, 0x1, R18, P1 ;  /* 0x0000000104077824 */ /* 0x040fe200008e0612 */
[----:B------:R2:W3:Y:S03]  /*a020*/  SHFL.IDX PT, R0, R15, 0x1, 0x181f ;  /* 0x00381f000f007f89 */ /* 0x0004e600000e0000 */
[----:B------:R-:W-:Y:S01]  /*a030*/  IMAD.X R3, R4, 0x1, R20, P0 ;  /* 0x0000000104037824 */ /* 0x000fe200000e0614 */
[----:B------:R-:W-:Y:S01]  /*a040*/  @!PT LDS RZ, [RZ] ;  /* 0x00000000fffff984 */ /* 0x000fe20000000800 */
[----:B------:R4:W-:Y:S04]  /*a050*/  LDGSTS.E.BYPASS.LTC128B.128 [R203+0x12100], [R8.64], !P5 ;  /* 0x1210000008cb7fae */ /* 0x0009e8000e901d4a */
[----:B------:R2:W-:Y:S04]  /*a060*/  LDGSTS.E.BYPASS.LTC128B.128 [R203+0x14100], [R6.64], !P4 ;  /* 0x1410000006cb7fae */ /* 0x0005e8000e101d4a */
[----:B------:R2:W-:Y:S04]  /*a070*/  LDGSTS.E.BYPASS.LTC128B.128 [R203+0x16100], [R2.64], !P6 ;  /* 0x1610000002cb7fae */ /* 0x0005e8000f101d4a */
[----:B----4-:R2:W5:Y:S04]  /*a080*/  LDL R9, [R1+0xd0] ;  /* 0x0000d00001097983 */ /* 0x0105680000100800 */
[----:B------:R2:W4:Y:S02]  /*a090*/  SHFL.IDX PT, R8, R5, 0x1, 0x181f ;  /* 0x00381f0005087f89 */ /* 0x00052400000e0000 */
.L_x_2469:
[----:B--23--:R-:W-:Y:S02]  /*a0a0*/  IADD3 R6, -R13, 0x10, RZ ;  /* 0x000000100d067810 */ /* 0x00cfe40007ffe1ff */
[----:B------:R-:W-:-:S02]  /*a0b0*/  IADD3 R4, -R12, 0x10, RZ ;  /* 0x000000100c047810 */ /* 0x000fc40007ffe1ff */
[----:B------:R-:W-:Y:S02]  /*a0c0*/  LOP3.LUT R6, R6, 0xf, RZ, 0xc0, !PT ;  /* 0x0000000f06067812 */ /* 0x000fe400078ec0ff */
[----:B------:R-:W-:Y:S02]  /*a0d0*/  LOP3.LUT R4, R4, 0xf, RZ, 0xc0, !PT ;  /* 0x0000000f04047812 */ /* 0x000fe400078ec0ff */
[----:B------:R-:W-:Y:S02]  /*a0e0*/  IADD3 R6, P1, P0, R6, R0, R14 ;  /* 0x0000000006067210 */ /* 0x000fe4000783e00e */
[----:B-----5:R-:W-:Y:S02]  /*a0f0*/  IADD3 R2, -R9, 0x10, RZ ;  /* 0x0000001009027810 */ /* 0x020fe40007ffe1ff */
[----:B----4-:R-:W-:Y:S02]  /*a100*/  IADD3.X R7, RZ, R8, R16, P1, P0 ;  /* 0x00000008ff077210 */ /* 0x010fe40000fe0410 */
[----:B------:R-:W-:-:S02]  /*a110*/  IADD3 R4, P1, P0, R4, R0, R17 ;  /* 0x0000000004047210 */ /* 0x000fc4000783e011 */
[----:B------:R-:W-:Y:S02]  /*a120*/  LOP3.LUT R2, R2, 0xf, RZ, 0xc0, !PT ;  /* 0x0000000f02027812 */ /* 0x000fe400078ec0ff */
[----:B-1----:R-:W-:Y:S02]  /*a130*/  IADD3.X R5, RZ, R8, R18, P1, P0 ;  /* 0x00000008ff057210 */ /* 0x002fe40000fe0412 */
        /* <DEDUP_REMOVED lines=11> */
.L_x_2320:
[----:B------:R-:W-:Y:S05]  /*a1f0*/  BSYNC B0 ;  /* 0x0000000000007941 */ /* 0x000fea0003800000 */
.L_x_2319:
[----:B-1----:R-:W1:Y:S01]  /*a200*/  S2R R2, SR_TID.X ;  /* 0x0000000000027919 */ /* 0x002e620000002100 */
[----:B------:R-:W-:Y:S01]  /*a210*/  IMAD.MOV.U32 R171, RZ, RZ, 0x20 ;  /* 0x00000020ffab7424 */ /* 0x000fe200078e00ff */
[----:B------:R-:W-:Y:S01]  /*a220*/  BSSY B2, `(.L_x_2323) ;  /* 0x000000b000027945 */ /* 0x000fe20003800000 */
[----:B------:R-:W-:Y:S01]  /*a230*/  MOV R114, 0xa2d0 ;  /* 0x0000a2d000727802 */ /* 0x000fe20000000f00 */
[----:B------:R-:W0:Y:S01]  /*a240*/  LDGDEPBAR ;  /* 0x00000000000079af */ /* 0x000e220000000000 */
[----:B-1----:R-:W-:-:S04]  /*a250*/  SHF.R.S32.HI R0, RZ, 0x1f, R2 ;  /* 0x0000001fff007819 */ /* 0x002fc80000011402 */
[----:B------:R-:W-:-:S04]  /*a260*/  LEA.HI R0, R0, R2, RZ, 0x3 ;  /* 0x0000000200007211 */ /* 0x000fc800078f18ff */
[----:B------:R-:W-:-:S05]  /*a270*/  LOP3.LUT R0, R0, 0xfffffff8, RZ, 0xc0, !PT ;  /* 0xfffffff800007812 */ /* 0x000fca00078ec0ff */
[----:B------:R-:W-:-:S05]  /*a280*/  IMAD.IADD R0, R2, 0x1, -R0 ;  /* 0x0000000102007824 */ /* 0x000fca00078e0a00 */
[----:B------:R-:W-:-:S04]  /*a290*/  LOP3.LUT P0, RZ, R0, 0x2, RZ, 0xc0, !PT ;  /* 0x0000000200ff7812 */ /* 0x000fc8000780c0ff */
[----:B------:R-:W-:-:S05]  /*a2a0*/  SEL R171, R171, 0xffffffe0, !P0 ;  /* 0xffffffe0abab7807 */ /* 0x000fca0004000000 */
[----:B------:R-:W-:Y:S02]  /*a2b0*/  IMAD.IADD R105, R177, 0x1, R171 ;  /* 0x00000001b1697824 */ /* 0x000fe400078e02ab */
[----:B------:R-:W-:Y:S05]  /*a2c0*/  CALL.REL.NOINC `($_ZN7cutlass13device_kernelIN5flash19enable_sm80_to_sm89INS1_16FlashAttnFwdSm80INS1_25CollectiveMainloopFwdSm80ILi8ELi2ELb0EN4cute5tupleIJNS5_1CILi128EEENS7_ILi64EEENS7_ILi192EEEEEELi192ENS_10bfloat16_tEfNS_4arch4Sm80ELb0ELb1ELb1ELb1ELb1ELb1ELb1ELb1EEENS1_21CollectiveEpilogueFwdINS6_IJS8_SA_S9_EEENS6_IJNS7_ILi1EEESI_SI_EEESC_SE_Li256ELb1ELb1ELb1ELb0EEENS1_36VarlenDynamicPersistentTileSchedulerILi128ELi64ELi256ELi256ELb1ELb1ELb0ELb1ELb0ELb1EEEEEEEEEvNT_6ParamsE$_ZZN5flash25CollectiveMainloopFwdSm80ILi8ELi2ELb0EN4cute5tupleIJNS1_1CILi128EEENS3_ILi64EEENS3_ILi192EEEEEELi192EN7cutlass10bfloat16_tEfNS8_4arch4Sm80ELb0ELb1ELb1ELb1ELb1ELb1ELb1ELb1EE3mmaINS_16FlashAttnFwdSm80ISC_NS_21CollectiveEpilogueFwdINS2_IJS4_S6_S5_EEENS2_IJNS3_ILi1EEESH_SH_EEES9_SB_Li256ELb1ELb1ELb1ELb0EEENS_36VarlenDynamicPersistentTileSchedulerILi128ELi64ELi256ELi256ELb1ELb1ELb0ELb1ELb0ELb1EEEE13SharedStorageENS1_6TensorINS1_11ArrayEngineIfLm96EEENS1_6LayoutINS2_IJNS2_IJNS3_ILi2EEESS_EEESH_NS3_ILi24EEEEEENS2_IJNS2_IJSH_SS_EEENS3_ILi0EEENS3_ILi4EEEEEEEEEENS_7SoftmaxILi2ELi0EEEEEbRKNSC_6ParamsERT0_RT1_iRKNS_16SeqlenInfoQKNewKILb1ELb1EEENS2_IJiiiiEEERT_ENKUlvE_clEv) ;  /* 0x00016da000007944 */ /* 0x000fea0003c00000 */
[----:B------:R-:W-:Y:S05]  /*a2d0*/  BSYNC B2 ;  /* 0x0000000000027941 */ /* 0x000fea0003800000 */
.L_x_2323:
[----:B------:R2:W5:Y:S01]  /*a2e0*/  LDL R104, [R1] ;  /* 0x0000000001687983 */ /* 0x0005620000100800 */
[----:B------:R-:W-:-:S04]  /*a2f0*/  DEPBAR.LE SB0, 0x2 ;  /* 0x000080800000791a */ /* 0x000fc80000000000 */
[----:B------:R2:W5:Y:S01]  /*a300*/  LDL R202, [R1+0x10] ;  /* 0x0000100001ca7983 */ /* 0x0005620000100800 */
[----:B------:R-:W-:Y:S03]  /*a310*/  WARPSYNC 0xffffffff ;  /* 0xffffffff00007948 */ /* 0x000fe60003800000 */
[----:B------:R-:W-:Y:S01]  /*a320*/  BAR.SYNC.DEFER_BLOCKING 0x0 ;  /* 0x0000000000007b1d */ /* 0x000fe20000010000 */
[----:B------:R-:W-:-:S05]  /*a330*/  LOP3.LUT P0, RZ, R211, 0x2, RZ, 0xc0, !PT ;  /* 0x00000002d3ff7812 */ /* 0x000fca000780c0ff */
[----:B------:R-:W-:Y:S01]  /*a340*/  BSSY B0, `(.L_x_2324) ;  /* 0x0000048000007945 */ /* 0x000fe20003800000 */
[----:B-1----:R2:W1:Y:S04]  /*a350*/  LDSM.16.M88.4 R12, [R172] ;  /* 0x00000000ac0c783b */ /* 0x0024680000000200 */
[----:B------:R2:W3:Y:S04]  /*a360*/  LDSM.16.M88.4 R36, [R177] ;  /* 0x00000000b124783b */ /* 0x0004e80000000200 */
[----:B------:R2:W4:Y:S04]  /*a370*/  LDSM.16.M88.4 R40, [R177+0x800] ;  /* 0x00080000b128783b */ /* 0x0005280000000200 */
[----:B-----5:R2:W1:Y:S04]  /*a380*/  LDSM.16.M88.4 R44, [R177+0x1000] ;  /* 0x00100000b12c783b */ /* 0x0204680000000200 */
        /* <DEDUP_REMOVED lines=8> */
[----:B------:R-:W-:-:S04]  /*a410*/  IMAD.WIDE.U32 R2, R184, c[0x0][0x208], RZ ;  /* 0x00008200b8027a25 */ /* 0x000fc800078e00ff */
[----:B------:R-:W-:-:S04]  /*a420*/  IMAD R0, R0, c[0x0][0x208], RZ ;  /* 0x0000820000007a24 */ /* 0x000fc800078e02ff */
[----:B------:R-:W-:-:S05]  /*a430*/  IMAD R0, R184, c[0x0][0x20c], R0 ;  /* 0x00008300b8007a24 */ /* 0x000fca00078e0200 */
[----:B------:R-:W-:Y:S02]  /*a440*/  IADD3 R3, R3, R0, RZ ;  /* 0x0000000003037210 */ /* 0x000fe40007ffe0ff */
[----:B------:R-:W-:-:S03]  /*a450*/  SHF.R.S32.HI R0, RZ, 0x1f, R183 ;  /* 0x0000001fff007819 */ /* 0x000fc600000114b7 */
        /* <DEDUP_REMOVED lines=8> */
[----:B------:R2:W4:Y:S02]  /*a4e0*/  SHFL.IDX PT, R8, R9, RZ, 0x181f ;  /* 0x00181fff09087589 */ /* 0x00052400000e0000 */
.L_x_2470:
[----:B------:R-:W-:Y:S05]  /*a4f0*/  BRA.DIV ~URZ, `(.L_x_2327) ;  /* 0x000140427f007947 */ /* 0x000fea000b800000 */
[----:B------:R-:W2:Y:S01]  /*a500*/  SHFL.IDX PT, R0, R25, RZ, 0x181f ;  /* 0x00181fff19007589 */ /* 0x000ea200000e0000 */
[----:B------:R-:W-:Y:S01]  /*a510*/  SHF.R.S32.HI R2, RZ, 0x1f, R190 ;  /* 0x0000001fff027819 */ /* 0x000fe200000114be */
[----:B------:R-:W-:Y:S01]  /*a520*/  IMAD.SHL.U32 R22, R190, 0x2, RZ ;  /* 0x00000002be167824 */ /* 0x000fe200078e00ff */
[C---:B------:R-:W-:Y:S01]  /*a530*/  SHF.L.U64.HI R26, R198.reuse, 0x1, R209 ;  /* 0x00000001c61a7819 */ /* 0x040fe200000102d1 */
[----:B------:R-:W-:Y:S01]  /*a540*/  IMAD.SHL.U32 R24, R198, 0x2, RZ ;  /* 0x00000002c6187824 */ /* 0x000fe200078e00ff */
[----:B------:R-:W-:Y:S01]  /*a550*/  SHF.L.U64.HI R23, R190, 0x1, R2 ;  /* 0x00000001be177819 */ /* 0x000fe20000010202 */
[C---:B------:R-:W-:Y:S01]  /*a560*/  IMAD.SHL.U32 R27, R197.reuse, 0x2, RZ ;  /* 0x00000002c51b7824 */ /* 0x040fe200078e00ff */
[----:B------:R-:W-:Y:S02]  /*a570*/  SHF.L.U64.HI R28, R197, 0x1, R208 ;  /* 0x00000001c51c7819 */ /* 0x000fe400000102d0 */
[----:B------:R-:W-:-:S02]  /*a580*/  SEL R21, RZ, 0x10, P5 ;  /* 0x00000010ff157807 */ /* 0x000fc40002800000 */
[----:B------:R-:W-:Y:S02]  /*a590*/  SEL R20, RZ, 0x10, P4 ;  /* 0x00000010ff147807 */ /* 0x000fe40002000000 */
[C---:B--2---:R-:W-:Y:S02]  /*a5a0*/  IADD3 R2, P2, R0.reuse, R22, RZ ;  /* 0x0000001600027210 */ /* 0x044fe40007f5e0ff */
[C---:B------:R-:W-:Y:S02]  /*a5b0*/  IADD3 R18, P1, R0.reuse, R24, RZ ;  /* 0x0000001800127210 */ /* 0x040fe40007f3e0ff */
[----:B------:R-:W-:Y:S01]  /*a5c0*/  IADD3 R16, P0, R0, R27, RZ ;  /* 0x0000001b00107210 */ /* 0x000fe20007f1e0ff */
[C---:B----4-:R-:W-:Y:S01]  /*a5d0*/  IMAD.X R3, R8.reuse, 0x1, R23, P2 ;  /* 0x0000000108037824 */ /* 0x050fe200010e0617 */
[----:B------:R-:W2:Y:S01]  /*a5e0*/  SHFL.IDX PT, R0, R25, 0x1, 0x181f ;  /* 0x00381f0019007f89 */ /* 0x000ea200000e0000 */
[C---:B------:R-:W-:Y:S02]  /*a5f0*/  IMAD.X R19, R8.reuse, 0x1, R26, P1 ;  /* 0x0000000108137824 */ /* 0x040fe400008e061a */
[----:B------:R-:W-:Y:S01]  /*a600*/  IMAD.X R17, R8, 0x1, R28, P0 ;  /* 0x0000000108117824 */ /* 0x000fe200000e061c */
[----:B------:R-:W-:Y:S01]  /*a610*/  @!PT LDS RZ, [RZ] ;  /* 0x00000000fffff984 */ /* 0x000fe20000000800 */
[----:B------:R4:W-:Y:S04]  /*a620*/  LDGSTS.E.BYPASS.LTC128B.128 [R203+0x6100], [R2.64], !P5 ;  /* 0x0610000002cb7fae */ /* 0x0009e8000e901d4a */
[----:B------:R3:W1:Y:S04]  /*a630*/  SHFL.IDX PT, R8, R9, 0x1, 0x181f ;  /* 0x00381f0009087f89 */ /* 0x00066800000e0000 */
[----:B------:R4:W-:Y:S04]  /*a640*/  LDGSTS.E.BYPASS.LTC128B.128 [R203+0x8100], [R18.64], !P4 ;  /* 0x0810000012cb7fae */ /* 0x0009e8000e101d4a */
[----:B------:R4:W-:Y:S04]  /*a650*/  LDGSTS.E.BYPASS.LTC128B.128 [R203+0xa100], [R16.64], !P6 ;  /* 0x0a10000010cb7fae */ /* 0x0009e8000f101d4a */
[----:B---3--:R4:W5:Y:S02]  /*a660*/  LDL R9, [R1+0xd0] ;  /* 0x0000d00001097983 */ /* 0x0089640000100800 */
.L_x_2471:
[----:B--2-4-:R-:W-:Y:S02]  /*a670*/  IADD3 R2, -R21, 0x10, RZ ;  /* 0x0000001015027810 */ /* 0x014fe40007ffe1ff */
[----:B------:R-:W-:-:S02]  /*a680*/  IADD3 R3, -R20, 0x10, RZ ;  /* 0x0000001014037810 */ /* 0x000fc40007ffe1ff */
[----:B------:R-:W-:Y:S02]  /*a690*/  LOP3.LUT R2, R2, 0xf, RZ, 0xc0, !PT ;  /* 0x0000000f02027812 */ /* 0x000fe400078ec0ff */
[----:B------:R-:W-:Y:S02]  /*a6a0*/  ISETP.NE.U32.AND P2, PT, R21, RZ, PT ;  /* 0x000000ff1500720c */ /* 0x000fe40003f45070 */
[----:B------:R-:W-:Y:S02]  /*a6b0*/  IADD3 R18, P1, P0, R2, R0, R22 ;  /* 0x0000000002127210 */ /* 0x000fe4000783e016 */
[----:B------:R-:W-:Y:S02]  /*a6c0*/  LOP3.LUT R2, R3, 0xf, RZ, 0xc0, !PT ;  /* 0x0000000f03027812 */ /* 0x000fe400078ec0ff */
[----:B-----5:R-:W-:Y:S02]  /*a6d0*/  IADD3 R3, -R9, 0x10, RZ ;  /* 0x0000001009037810 */ /* 0x020fe40007ffe1ff */
[----:B-1----:R-:W-:-:S02]  /*a6e0*/  IADD3.X R19, RZ, R8, R23, P1, P0 ;  /* 0x00000008ff137210 */ /* 0x002fc40000fe0417 */
        /* <DEDUP_REMOVED lines=13> */
.L_x_2325:
[----:B------:R-:W-:Y:S05]  /*a7c0*/  BSYNC B0 ;  /* 0x0000000000007941 */ /* 0x000fea0003800000 */
.L_x_2324:
[----:B-1----:R-:W1:Y:S04]  /*a7d0*/  S2R R2, SR_TID.X ;  /* 0x0000000000027919 */ /* 0x002e680000002100 */
[----:B------:R-:W0:Y:S01]  /*a7e0*/  LDGDEPBAR ;  /* 0x00000000000079af */ /* 0x000e220000000000 */
[----:B------:R-:W-:Y:S01]  /*a7f0*/  WARPSYNC 0xffffffff ;  /* 0xffffffff00007948 */ /* 0x000fe20003800000 */
[----:B-1----:R-:W-:-:S04]  /*a800*/  SHF.R.S32.HI R0, RZ, 0x1f, R2 ;  /* 0x0000001fff007819 */ /* 0x002fc80000011402 */
[----:B------:R-:W-:-:S04]  /*a810*/  LEA.HI R0, R0, R2, RZ, 0x3 ;  /* 0x0000000200007211 */ /* 0x000fc800078f18ff */
[----:B------:R-:W-:-:S05]  /*a820*/  LOP3.LUT R0, R0, 0xfffffff8, RZ, 0xc0, !PT ;  /* 0xfffffff800007812 */ /* 0x000fca00078ec0ff */
[----:B------:R-:W-:-:S05]  /*a830*/  IMAD.IADD R0, R2, 0x1, -R0 ;  /* 0x0000000102007824 */ /* 0x000fca00078e0a00 */
[----:B------:R-:W-:Y:S01]  /*a840*/  LOP3.LUT P0, RZ, R0, 0x4, RZ, 0xc0, !PT ;  /* 0x0000000400ff7812 */ /* 0x000fe2000780c0ff */
[----:B------:R-:W-:-:S05]  /*a850*/  IMAD.MOV.U32 R0, RZ, RZ, 0x40 ;  /* 0x00000040ff007424 */ /* 0x000fca00078e00ff */
[----:B------:R-:W-:-:S04]  /*a860*/  SEL R170, R0, 0xffffffc0, !P0 ;  /* 0xffffffc000aa7807 */ /* 0x000fc80004000000 */
[----:B------:R-:W-:Y:S01]  /*a870*/  IADD3 R0, R170, R177, R171 ;  /* 0x000000b1aa007210 */ /* 0x000fe20007ffe0ab */
[----:B------:R-:W-:Y:S02]  /*a880*/  IMAD.IADD R2, R177, 0x1, R170 ;  /* 0x00000001b1027824 */ /* 0x000fe400078e02aa */
[C---:B---3--:R-:W-:Y:S01]  /*a890*/  HMMA.16816.F32.BF16 R16, R12.reuse, R36, RZ ;  /* 0x000000240c10723c */ /* 0x048fe200000418ff */
[----:B------:R-:W-:Y:S04]  /*a8a0*/  LDSM.16.M88.4 R20, [R175] ;  /* 0x00000000af14783b */ /* 0x000fe80000000200 */
[----:B------:R-:W1:Y:S03]  /*a8b0*/  LDSM.16.M88.4 R60, [R2] ;  /* 0x00000000023c783b */ /* 0x000e660000000200 */
[C---:B------:R-:W-:Y:S01]  /*a8c0*/  HMMA.16816.F32.BF16 R32, R12.reuse, R38, RZ ;  /* 0x000000260c20723c */ /* 0x040fe200000418ff */
[----:B------:R-:W3:Y:S04]  /*a8d0*/  LDSM.16.M88.4 R68, [R2+0x1000] ;  /* 0x001000000244783b */ /* 0x000ee80000000200 */
[----:B------:R-:W5:Y:S03]  /*a8e0*/  LDSM.16.M88.4 R64, [R2+0x800] ;  /* 0x000800000240783b */ /* 0x000f660000000200 */
[C---:B----4-:R-:W-:Y:S01]  /*a8f0*/  HMMA.16816.F32.BF16 R28, R12.reuse, R40, RZ ;  /* 0x000000280c1c723c */ /* 0x050fe200000418ff */
[----:B------:R-:W4:Y:S04]  /*a900*/  LDSM.16.M88.4 R80, [R2+0x1800] ;  /* 0x001800000250783b */ /* 0x000f280000000200 */
[----:B------:R-:W-:Y:S03]  /*a910*/  LDSM.16.M88.4 R88, [R0] ;  /* 0x000000000058783b */ /* 0x000fe60000000200 */
[C---:B------:R-:W-:Y:S01]  /*a920*/  HMMA.16816.F32.BF16 R24, R12.reuse, R42, RZ ;  /* 0x0000002a0c18723c */ /* 0x040fe200000418ff */
[----:B------:R-:W-:Y:S04]  /*a930*/  LDSM.16.M88.4 R96, [R177+0x2000] ;  /* 0x00200000b160783b */ /* 0x000fe80000000200 */
[----:B------:R-:W-:Y:S03]  /*a940*/  LDSM.16.M88.4 R92, [R105+0x2000] ;  /* 0x00200000695c783b */ /* 0x000fe60000000200 */
[C---:B------:R-:W-:Y:S01]  /*a950*/  HMMA.16816.F32.BF16 R36, R12.reuse, R44, RZ ;  /* 0x0000002c0c24723c */ /* 0x040fe200000418ff */
[----:B--2---:R-:W2:Y:S07]  /*a960*/  LDL R9, [R1+0x4] ;  /* 0x0000040001097983 */ /* 0x004eae0000100800 */
[C---:B------:R-:W-:Y:S08]  /*a970*/  HMMA.16816.F32.BF16 R40, R12.reuse, R46, RZ ;  /* 0x0000002e0c28723c */ /* 0x040ff000000418ff */
[----:B------:R-:W-:Y:S08]  /*a980*/  HMMA.16816.F32.BF16 R44, R12, R48, RZ ;  /* 0x000000300c2c723c */ /* 0x000ff000000418ff */
[----:B------:R-:W-:Y:S01]  /*a990*/  HMMA.16816.F32.BF16 R52, R4, R56, R16 ;  /* 0x000000380434723c */ /* 0x000fe20000041810 */
[----:B------:R-:W1:Y:S07]  /*a9a0*/  LDSM.16.M88.4 R16, [R174] ;  /* 0x00000000ae10783b */ /* 0x000e6e0000000200 */
[----:B------:R-:W-:Y:S08]  /*a9b0*/  HMMA.16816.F32.BF16 R12, R12, R50, RZ ;  /* 0x000000320c0c723c */ /* 0x000ff000000418ff */
[C---:B------:R-:W-:Y:S08]  /*a9c0*/  HMMA.16816.F32.BF16 R56, R4.reuse, R58, R32 ;  /* 0x0000003a0438723c */ /* 0x040ff00000041820 */
[C---:B------:R-:W-:Y:S08]  /*a9d0*/  HMMA.16816.F32.BF16 R48, R4.reuse, R72, R28 ;  /* 0x000000480430723c */ /* 0x040ff0000004181c */
[C---:B------:R-:W-:Y:S01]  /*a9e0*/  HMMA.16816.F32.BF16 R32, R4.reuse, R74, R24 ;  /* 0x0000004a0420723c */ /* 0x040fe20000041818 */
[----:B------:R-:W-:Y:S07]  /*a9f0*/  LDSM.16.M88.4 R72, [R0+0x1000] ;  /* 0x001000000048783b */ /* 0x000fee0000000200 */
[C---:B------:R-:W-:Y:S08]  /*aa00*/  HMMA.16816.F32.BF16 R28, R4.reuse, R76, R36 ;  /* 0x0000004c041c723c */ /* 0x040ff00000041824 */
[C---:B------:R-:W-:Y:S01]  /*aa10*/  HMMA.16816.F32.BF16 R24, R4.reuse, R78, R40 ;  /* 0x0000004e0418723c */ /* 0x040fe20000041828 */
[----:B------:R-:W-:Y:S07]  /*aa20*/  LDSM.16.M88.4 R76, [R0+0x800] ;  /* 0x00080000004c783b */ /* 0x000fee0000000200 */
[----:B------:R-:W-:Y:S08]  /*aa30*/  HMMA.16816.F32.BF16 R36, R4, R84, R44 ;  /* 0x000000540424723c */ /* 0x000ff0000004182c */
[----:B-1----:R-:W-:Y:S08]  /*aa40*/  HMMA.16816.F32.BF16 R44, R20, R60, R52 ;  /* 0x0000003c142c723c */ /* 0x002ff00000041834 */
[----:B------:R-:W-:Y:S01]  /*aa50*/  HMMA.16816.F32.BF16 R4, R4, R86, R12 ;  /* 0x000000560404723c */ /* 0x000fe2000004180c */
[----:B------:R-:W1:Y:S04]  /*aa60*/  LDSM.16.M88.4 R84, [R0+0x1800] ;  /* 0x001800000054783b */ /* 0x000e680000000200 */
[----:B------:R-:W1:Y:S03]  /*aa70*/  LDSM.16.M88.4 R12, [R172+0x4000] ;  /* 0x00400000ac0c783b */ /* 0x000e660000000200 */
[C---:B------:R-:W-:Y:S01]  /*aa80*/  HMMA.16816.F32.BF16 R56, R20.reuse, R62, R56 ;  /* 0x0000003e1438723c */ /* 0x040fe20000041838 */
[----:B------:R-:W-:Y:S07]  /*aa90*/  LDSM.16.M88.4 R60, [R177+0x3000] ;  /* 0x00300000b13c783b */ /* 0x000fee0000000200 */
[C---:B---3--:R-:W-:Y:S08]  /*aaa0*/  HMMA.16816.F32.BF16 R40, R20.reuse, R68, R28 ;  /* 0x000000441428723c */ /* 0x048ff0000004181c */
[C---:B-----5:R-:W-:Y:S08]  /*aab0*/  HMMA.16816.F32.BF16 R52, R20.reuse, R64, R48 ;  /* 0x000000401434723c */ /* 0x060ff00000041830 */
[C---:B------:R-:W-:Y:S01]  /*aac0*/  HMMA.16816.F32.BF16 R28, R20.reuse, R70, R24 ;  /* 0x00000046141c723c */ /* 0x040fe20000041818 */
[----:B------:R-:W-:Y:S07]  /*aad0*/  LDSM.16.M88.4 R68, [R2+0x2800] ;  /* 0x002800000244783b */ /* 0x000fee0000000200 */
[C---:B------:R-:W-:Y:S01]  /*aae0*/  HMMA.16816.F32.BF16 R48, R20.reuse, R66, R32 ;  /* 0x000000421430723c */ /* 0x040fe20000041820 */
[----:B------:R-:W-:Y:S07]  /*aaf0*/  LDSM.16.M88.4 R64, [R177+0x2800] ;  /* 0x00280000b140783b */ /* 0x000fee0000000200 */
[----:B----4-:R-:W-:Y:S08]  /*ab00*/  HMMA.16816.F32.BF16 R24, R20, R80, R36 ;  /* 0x000000501418723c */ /* 0x010ff00000041824 */
[----:B------:R-:W-:Y:S08]  /*ab10*/  HMMA.16816.F32.BF16 R32, R16, R88, R44 ;  /* 0x000000581020723c */ /* 0x000ff0000004182c */
[----:B------:R-:W-:Y:S01]  /*ab20*/  HMMA.16816.F32.BF16 R36, R20, R82, R4 ;  /* 0x000000521424723c */ /* 0x000fe20000041804 */
[----:B------:R-:W3:Y:S04]  /*ab30*/  LDSM.16.M88.4 R80, [R177+0x3800] ;  /* 0x00380000b150783b */ /* 0x000ee80000000200 */
[----:B------:R-:W4:Y:S03]  /*ab40*/  LDSM.16.M88.4 R4, [R173+0x4000] ;  /* 0x00400000ad04783b */ /* 0x000f260000000200 */
[C---:B------:R-:W-:Y:S01]  /*ab50*/  HMMA.16816.F32.BF16 R56, R16.reuse, R90, R56 ;  /* 0x0000005a1038723c */ /* 0x040fe20000041838 */
[----:B------:R-:W-:Y:S07]  /*ab60*/  LDSM.16.M88.4 R88, [R2+0x2000] ;  /* 0x002000000258783b */ /* 0x000fee0000000200 */
[----:B-1----:R-:W-:Y:S08]  /*ab70*/  HMMA.16816.F32.BF16 R24, R16, R84, R24 ;  /* 0x000000541018723c */ /* 0x002ff00000041818 */
[----:B------:R-:W-:Y:S08]  /*ab80*/  HMMA.16816.F32.BF16 R20, R12, R96, R32 ;  /* 0x000000600c14723c */ /* 0x000ff00000041820 */
[C---:B------:R-:W-:Y:S08]  /*ab90*/  HMMA.16816.F32.BF16 R44, R16.reuse, R72, R40 ;  /* 0x00000048102c723c */ /* 0x040ff00000041828 */
[C---:B------:R-:W-:Y:S08]  /*aba0*/  HMMA.16816.F32.BF16 R52, R16.reuse, R76, R52 ;  /* 0x0000004c1034723c */ /* 0x040ff00000041834 */
[C---:B------:R-:W-:Y:S01]  /*abb0*/  HMMA.16816.F32.BF16 R48, R16.reuse, R78, R48 ;  /* 0x0000004e1030723c */ /* 0x040fe20000041830 */
[----:B------:R-:W-:Y:S07]  /*abc0*/  LDSM.16.M88.4 R76, [R105+0x2800] ;  /* 0x00280000694c783b */ /* 0x000fee0000000200 */
[C---:B------:R-:W-:Y:S01]  /*abd0*/  HMMA.16816.F32.BF16 R40, R16.reuse, R74, R28 ;  /* 0x0000004a1028723c */ /* 0x040fe2000004181c */
[----:B------:R-:W-:Y:S04]  /*abe0*/  LDSM.16.M88.4 R28, [R175+0x4000] ;  /* 0x00400000af1c783b */ /* 0x000fe80000000200 */
[----:B------:R-:W-:Y:S03]  /*abf0*/  LDSM.16.M88.4 R72, [R105+0x3000] ;  /* 0x003000006948783b */ /* 0x000fe60000000200 */
[----:B------:R-:W-:Y:S01]  /*ac00*/  HMMA.16816.F32.BF16 R16, R16, R86, R36 ;  /* 0x000000561010723c */ /* 0x000fe20000041824 */
[----:B------:R-:W1:Y:S07]  /*ac10*/  LDSM.16.M88.4 R84, [R105+0x3800] ;  /* 0x003800006954783b */ /* 0x000e6e0000000200 */
[C---:B------:R-:W-:Y:S01]  /*ac20*/  HMMA.16816.F32.BF16 R56, R12.reuse, R98, R56 ;  /* 0x000000620c38723c */ /* 0x040fe20000041838 */
[----:B------:R-:W-:Y:S07]  /*ac30*/  LDSM.16.M88.4 R96, [R0+0x3800] ;  /* 0x003800000060783b */ /* 0x000fee0000000200 */
[----:B---3--:R-:W-:Y:S01]  /*ac40*/  HMMA.16816.F32.BF16 R32, R12, R80, R24 ;  /* 0x000000500c20723c */ /* 0x008fe20000041818 */
[----:B------:R-:W-:Y:S07]  /*ac50*/  LDSM.16.M88.4 R24, [R174+0x4000] ;  /* 0x00400000ae18783b */ /* 0x000fee0000000200 */
[----:B----4-:R-:W-:Y:S08]  /*ac60*/  HMMA.16816.F32.BF16 R20, R4, R92, R20 ;  /* 0x0000005c0414723c */ /* 0x010ff00000041814 */
[C---:B------:R-:W-:Y:S08]  /*ac70*/  HMMA.16816.F32.BF16 R36, R12.reuse, R64, R52 ;  /* 0x000000400c24723c */ /* 0x040ff00000041834 */
[C---:B------:R-:W-:Y:S08]  /*ac80*/  HMMA.16816.F32.BF16 R48, R12.reuse, R66, R48 ;  /* 0x000000420c30723c */ /* 0x040ff00000041830 */
[C---:B------:R-:W-:Y:S08]  /*ac90*/  HMMA.16816.F32.BF16 R44, R12.reuse, R60, R44 ;  /* 0x0000003c0c2c723c */ /* 0x040ff0000004182c */
[C---:B------:R-:W-:Y:S08]  /*aca0*/  HMMA.16816.F32.BF16 R40, R12.reuse, R62, R40 ;  /* 0x0000003e0c28723c */ /* 0x040ff00000041828 */
[----:B------:R-:W-:Y:S01]  /*acb0*/  HMMA.16816.F32.BF16 R12, R12, R82, R16 ;  /* 0x000000520c0c723c */ /* 0x000fe20000041810 */
[----:B------:R-:W3:Y:S07]  /*acc0*/  LDSM.16.M88.4 R80, [R0+0x2000] ;  /* 0x002000000050783b */ /* 0x000eee0000000200 */
[C---:B------:R-:W-:Y:S08]  /*acd0*/  HMMA.16816.F32.BF16 R16, R4.reuse, R94, R56 ;  /* 0x0000005e0410723c */ /* 0x040ff00000041838 */
[----:B-1----:R-:W-:Y:S08]  /*ace0*/  HMMA.16816.F32.BF16 R60, R4, R84, R32 ;  /* 0x00000054043c723c */ /* 0x002ff00000041820 */
[----:B------:R-:W-:Y:S01]  /*acf0*/  HMMA.16816.F32.BF16 R32, R28, R88, R20 ;  /* 0x000000581c20723c */ /* 0x000fe20000041814 */
[----:B------:R-:W-:Y:S07]  /*ad00*/  LDSM.16.M88.4 R20, [R172+0x8000] ;  /* 0x00800000ac14783b */ /* 0x000fee0000000200 */
[C---:B------:R-:W-:Y:S01]  /*ad10*/  HMMA.16816.F32.BF16 R64, R4.reuse, R72, R44 ;  /* 0x000000480440723c */ /* 0x040fe2000004182c */
[----:B------:R-:W1:Y:S07]  /*ad20*/  LDSM.16.M88.4 R44, [R177+0x4000] ;  /* 0x00400000b12c783b */ /* 0x000e6e0000000200 */
[C---:B------:R-:W-:Y:S01]  /*ad30*/  HMMA.16816.F32.BF16 R112, R4.reuse, R86, R12 ;  /* 0x000000560470723c */ /* 0x040fe2000004180c */
[----:B------:R-:W4:Y:S07]  /*ad40*/  LDSM.16.M88.4 R84, [R2+0x3800] ;  /* 0x003800000254783b */ /* 0x000f2e0000000200 */
[----:B------:R-:W-:Y:S08]  /*ad50*/  HMMA.16816.F32.BF16 R36, R4, R76, R36 ;  /* 0x0000004c0424723c */ /* 0x000ff00000041824 */
[----:B------:R-:W-:Y:S01]  /*ad60*/  HMMA.16816.F32.BF16 R12, R28, R90, R16 ;  /* 0x0000005a1c0c723c */ /* 0x000fe20000041810 */
[----:B------:R-:W-:Y:S07]  /*ad70*/  LDSM.16.M88.4 R16, [R173+0x8000] ;  /* 0x00800000ad10783b */ /* 0x000fee0000000200 */
[C---:B------:R-:W-:Y:S01]  /*ad80*/  HMMA.16816.F32.BF16 R52, R4.reuse, R74, R40 ;  /* 0x0000004a0434723c */ /* 0x040fe20000041828 */
[----:B------:R-:W5:Y:S04]  /*ad90*/  LDSM.16.M88.4 R40, [R2+0x3000] ;  /* 0x003000000228783b */ /* 0x000f680000000200 */
[----:B------:R-:W-:Y:S03]  /*ada0*/  LDSM.16.M88.4 R72, [R105+0x4000] ;  /* 0x004000006948783b */ /* 0x000fe60000000200 */
[----:B------:R-:W-:Y:S01]  /*adb0*/  HMMA.16816.F32.BF16 R56, R4, R78, R48 ;  /* 0x0000004e0438723c */ /* 0x000fe20000041830 */
[----:B------:R-:W2:Y:S04]  /*adc0*/  LDSM.16.M88.4 R48, [R0+0x2800] ;  /* 0x002800000030783b */ /* 0x000ea80000000200 */
[----:B------:R-:W2:Y:S03]  /*add0*/  LDSM.16.M88.4 R76, [R177+0x4800] ;  /* 0x00480000b14c783b */ /* 0x000ea60000000200 */
[----:B---3--:R-:W-:Y:S08]  /*ade0*/  HMMA.16816.F32.BF16 R4, R24, R80, R32 ;  /* 0x000000501804723c */ /* 0x008ff00000041820 */
[----:B------:R-:W-:Y:S08]  /*adf0*/  HMMA.16816.F32.BF16 R36, R28, R68, R36 ;  /* 0x000000441c24723c */ /* 0x000ff00000041824 */
[----:B------:R-:W-:Y:S01]  /*ae00*/  HMMA.16816.F32.BF16 R32, R24, R82, R12 ;  /* 0x000000521820723c */ /* 0x000fe2000004180c */
[----:B------:R-:W-:Y:S04]  /*ae10*/  LDSM.16.M88.4 R12, [R175+0x8000] ;  /* 0x00800000af0c783b */ /* 0x000fe80000000200 */
[----:B------:R-:W-:Y:S03]  /*ae20*/  LDSM.16.M88.4 R80, [R0+0x4000] ;  /* 0x004000000050783b */ /* 0x000fe60000000200 */
[----:B-1----:R-:W-:Y:S08]  /*ae30*/  HMMA.16816.F32.BF16 R4, R20, R44, R4 ;  /* 0x0000002c1404723c */ /* 0x002ff00000041804 */
[C---:B----4-:R-:W-:Y:S01]  /*ae40*/  HMMA.16816.F32.BF16 R100, R28.reuse, R84, R60 ;  /* 0x000000541c64723c */ /* 0x050fe2000004183c */
[----:B------:R-:W1:Y:S07]  /*ae50*/  LDSM.16.M88.4 R60, [R2+0x4000] ;  /* 0x00400000023c783b */ /* 0x000e6e0000000200 */
[C---:B------:R-:W-:Y:S01]  /*ae60*/  HMMA.16816.F32.BF16 R56, R28.reuse, R70, R56 ;  /* 0x000000461c38723c */ /* 0x040fe20000041838 */
[----:B------:R-:W-:Y:S07]  /*ae70*/  LDSM.16.M88.4 R68, [R105+0x4800] ;  /* 0x004800006944783b */ /* 0x000fee0000000200 */
[C---:B-----5:R-:W-:Y:S01]  /*ae80*/  HMMA.16816.F32.BF16 R92, R28.reuse, R40, R64 ;  /* 0x000000281c5c723c */ /* 0x060fe20000041840 */
[----:B------:R-:W-:Y:S07]  /*ae90*/  LDSM.16.M88.4 R64, [R2+0x4800] ;  /* 0x004800000240783b */ /* 0x000fee0000000200 */
[----:B------:R-:W-:Y:S01]  /*aea0*/  HMMA.16816.F32.BF16 R88, R28, R42, R52 ;  /* 0x0000002a1c58723c */ /* 0x000fe20000041834 */
[----:B------:R-:W3:Y:S07]  /*aeb0*/  LDSM.16.M88.4 R52, [R0+0x3000] ;  /* 0x003000000034783b */ /* 0x000eee0000000200 */
[----:B--2---:R-:W-:Y:S08]  /*aec0*/  HMMA.16816.F32.BF16 R40, R24, R48, R36 ;  /* 0x000000301828723c */ /* 0x004ff00000041824 */
[----:B------:R-:W-:Y:S08]  /*aed0*/  HMMA.16816.F32.BF16 R36, R20, R46, R32 ;  /* 0x0000002e1424723c */ /* 0x000ff00000041820 */
[----:B------:R-:W-:Y:S01]  /*aee0*/  HMMA.16816.F32.BF16 R32, R16, R72, R4 ;  /* 0x000000481020723c */ /* 0x000fe20000041804 */
[----:B------:R-:W2:Y:S07]  /*aef0*/  LDSM.16.M88.4 R4, [R174+0x8000] ;  /* 0x00800000ae04783b */ /* 0x000eae0000000200 */
[----:B------:R-:W-:Y:S08]  /*af00*/  HMMA.16816.F32.BF16 R44, R24, R50, R56 ;  /* 0x00000032182c723c */ /* 0x000ff00000041838 */
[----:B------:R-:W-:Y:S08]  /*af10*/  HMMA.16816.F32.BF16 R48, R20, R76, R40 ;  /* 0x0000004c1430723c */ /* 0x000ff00000041828 */
[----:B------:R-:W-:Y:S01]  /*af20*/  HMMA.16816.F32.BF16 R36, R16, R74, R36 ;  /* 0x0000004a1024723c */ /* 0x000fe20000041824 */
[----:B------:R-:W4:Y:S07]  /*af30*/  LDSM.16.M88.4 R72, [R177+0x5000] ;  /* 0x00500000b148783b */ /* 0x000f2e0000000200 */
[----:B-1----:R-:W-:Y:S08]  /*af40*/  HMMA.16816.F32.BF16 R32, R12, R60, R32 ;  /* 0x0000003c0c20723c */ /* 0x002ff00000041820 */
[----:B------:R-:W-:Y:S08]  /*af50*/  HMMA.16816.F32.BF16 R112, R28, R86, R112 ;  /* 0x000000561c70723c */ /* 0x000ff00000041870 */
[----:B---3--:R-:W-:Y:S08]  /*af60*/  HMMA.16816.F32.BF16 R28, R24, R52, R92 ;  /* 0x00000034181c723c */ /* 0x008ff0000004185c */
[----:B------:R-:W-:Y:S01]  /*af70*/  HMMA.16816.F32.BF16 R40, R20, R78, R44 ;  /* 0x0000004e1428723c */ /* 0x000fe2000004182c */
[----:B------:R-:W-:Y:S07]  /*af80*/  LDSM.16.M88.4 R76, [R0+0x4800] ;  /* 0x00480000004c783b */ /* 0x000fee0000000200 */
[----:B------:R-:W-:Y:S08]  /*af90*/  HMMA.16816.F32.BF16 R48, R16, R68, R48 ;  /* 0x000000441030723c */ /* 0x000ff00000041830 */
[----:B------:R-:W-:Y:S01]  /*afa0*/  HMMA.16816.F32.BF16 R44, R12, R62, R36 ;  /* 0x0000003e0c2c723c */ /* 0x000fe20000041824 */
[----:B------:R-:W1:Y:S07]  /*afb0*/  LDSM.16.M88.4 R60, [R105+0x5000] ;  /* 0x00500000693c783b */ /* 0x000e6e0000000200 */
[----:B------:R-:W-:Y:S08]  /*afc0*/  HMMA.16816.F32.BF16 R56, R24, R54, R88 ;  /* 0x000000361838723c */ /* 0x000ff00000041858 */
[----:B--2---:R-:W-:Y:S08]  /*afd0*/  HMMA.16816.F32.BF16 R52, R4, R80, R32 ;  /* 0x000000500434723c */ /* 0x004ff00000041820 */
[----:B----4-:R-:W-:Y:S08]  /*afe0*/  HMMA.16816.F32.BF16 R36, R20, R72, R28 ;  /* 0x000000481424723c */ /* 0x010ff0000004181c */
[----:B------:R-:W-:Y:S01]  /*aff0*/  HMMA.16816.F32.BF16 R32, R16, R70, R40 ;  /* 0x000000461020723c */ /* 0x000fe20000041828 */
[----:B------:R-:W2:Y:S07]  /*b000*/  LDSM.16.M88.4 R68, [R2+0x5000] ;  /* 0x005000000244783b */ /* 0x000eae0000000200 */
[----:B------:R-:W-:Y:S08]  /*b010*/  HMMA.16816.F32.BF16 R28, R12, R64, R48 ;  /* 0x000000400c1c723c */ /* 0x000ff00000041830 */
[----:B------:R-:W-:Y:S01]  /*b020*/  HMMA.16816.F32.BF16 R48, R4, R82, R44 ;  /* 0x000000520430723c */ /* 0x000fe2000004182c */
[----:B------:R-:W-:-:S07]  /*b030*/  FMUL.FTZ R3, R52, c[0x0][0x320] ;  /* 0x0000c80034037a20 */ /* 0x000fce0000410000 */
[----:B------:R-:W-:Y:S01]  /*b040*/  HMMA.16816.F32.BF16 R44, R20, R74, R56 ;  /* 0x0000004a142c723c */ /* 0x000fe20000041838 */
[----:B------:R-:W3:Y:S01]  /*b050*/  LDSM.16.M88.4 R56, [R177+0x5800] ;  /* 0x00580000b138783b */ /* 0x000ee20000000200 */
[----:B------:R4:W2:Y:S06]  /*b060*/  MUFU.TANH R80, R3 ;  /* 0x0000000300507308 */ /* 0x0008ac0000002400 */
[----:B-1----:R-:W-:Y:S01]  /*b070*/  HMMA.16816.F32.BF16 R40, R16, R60, R36 ;  /* 0x0000003c1028723c */ /* 0x002fe20000041824 */
[----:B----4-:R-:W-:-:S04]  /*b080*/  FMUL.FTZ R3, R53, c[0x0][0x320] ;  /* 0x0000c80035037a20 */ /* 0x010fc80000410000 */
[----:B------:R1:W4:Y:S03]  /*b090*/  MUFU.TANH R75, R3 ;  /* 0x00000003004b7308 */ /* 0x0003260000002400 */
[----:B------:R-:W-:Y:S01]  /*b0a0*/  HMMA.16816.F32.BF16 R36, R12, R66, R32 ;  /* 0x000000420c24723c */ /* 0x000fe20000041820 */
[----:B------:R-:W5:Y:S07]  /*b0b0*/  LDSM.16.M88.4 R64, [R0+0x5000] ;  /* 0x005000000040783b */ /* 0x000f6e0000000200 */
[----:B------:R-:W-:Y:S01]  /*b0c0*/  HMMA.16816.F32.BF16 R84, R24, R96, R100 ;  /* 0x000000601854723c */ /* 0x000fe20000041864 */
[----:B-1----:R-:W-:-:S07]  /*b0d0*/  FMUL.FTZ R3, R54, c[0x0][0x320] ;  /* 0x0000c80036037a20 */ /* 0x002fce0000410000 */
[----:B------:R-:W-:Y:S01]  /*b0e0*/  HMMA.16816.F32.BF16 R24, R24, R98, R112 ;  /* 0x000000621818723c */ /* 0x000fe20000041870 */
[----:B------:R1:W1:Y:S02]  /*b0f0*/  MUFU.TANH R82, R3 ;  /* 0x0000000300527308 */ /* 0x0002640000002400 */
[----:B-1----:R-:W-:-:S05]  /*b100*/  FMUL.FTZ R3, R55, c[0x0][0x320] ;  /* 0x0000c80037037a20 */ /* 0x002fca0000410000 */
[----:B------:R-:W-:Y:S08]  /*b110*/  HMMA.16816.F32.BF16 R52, R4, R76, R28 ;  /* 0x0000004c0434723c */ /* 0x000ff0000004181c */
[----:B------:R-:W-:Y:S01]  /*b120*/  HMMA.16816.F32.BF16 R28, R16, R62, R44 ;  /* 0x0000003e101c723c */ /* 0x000fe2000004182c */
[----:B------:R-:W1:Y:S04]  /*b130*/  LDSM.16.M88.4 R60, [R105+0x5800] ;  /* 0x00580000693c783b */ /* 0x000e680000000200 */
[----:B------:R-:W1:Y:S03]  /*b140*/  LDSM.16.M88.4 R44, [R2+0x5800] ;  /* 0x00580000022c783b */ /* 0x000e660000000200 */
[----:B--2---:R-:W-:Y:S08]  /*b150*/  HMMA.16816.F32.BF16 R32, R12, R68, R40 ;  /* 0x000000440c20723c */ /* 0x004ff00000041828 */
[----:B------:R-:W-:Y:S08]  /*b160*/  HMMA.16816.F32.BF16 R40, R4, R78, R36 ;  /* 0x0000004e0428723c */ /* 0x000ff00000041824 */
[C---:B---3--:R-:W-:Y:S08]  /*b170*/  HMMA.16816.F32.BF16 R36, R20.reuse, R56, R84 ;  /* 0x000000381424723c */ /* 0x048ff00000041854 */
[----:B------:R-:W-:Y:S08]  /*b180*/  HMMA.16816.F32.BF16 R20, R20, R58, R24 ;  /* 0x0000003a1414723c */ /* 0x000ff00000041818 */
[----:B------:R-:W-:Y:S01]  /*b190*/  HMMA.16816.F32.BF16 R24, R12, R70, R28 ;  /* 0x000000460c18723c */ /* 0x000fe2000004181c */
[----:B------:R2:W3:Y:S07]  /*b1a0*/  MUFU.TANH R81, R3 ;  /* 0x0000000300517308 */ /* 0x0004ee0000002400 */
[----:B-----5:R-:W-:Y:S08]  /*b1b0*/  HMMA.16816.F32.BF16 R32, R4, R64, R32 ;  /* 0x000000400420723c */ /* 0x020ff00000041820 */
[C---:B-1----:R-:W-:Y:S01]  /*b1c0*/  HMMA.16816.F32.BF16 R28, R16.reuse, R60, R36 ;  /* 0x0000003c101c723c */ /* 0x042fe20000041824 */
[----:B--2---:R-:W-:Y:S01]  /*b1d0*/  FMUL.FTZ R3, R48, c[0x0][0x320] ;  /* 0x0000c80030037a20 */ /* 0x004fe20000410000 */
[----:B------:R1:W2:Y:S06]  /*b1e0*/  LDSM.16.M88.4 R36, [R0+0x5800] ;  /* 0x005800000024783b */ /* 0x0002ac0000000200 */
[----:B------:R-:W-:Y:S01]  /*b1f0*/  HMMA.16816.F32.BF16 R20, R16, R62, R20 ;  /* 0x0000003e1014723c */ /* 0x000fe20000041814 */
[----:B------:R5:W1:Y:S07]  /*b200*/  MUFU.TANH R73, R3 ;  /* 0x0000000300497308 */ /* 0x000a6e0000002400 */
[----:B------:R-:W-:Y:S01]  /*b210*/  HMMA.16816.F32.BF16 R24, R4, R66, R24 ;  /* 0x000000420418723c */ /* 0x000fe20000041818 */
[----:B-----5:R-:W-:-:S04]  /*b220*/  FMUL.FTZ R3, R49, c[0x0][0x320] ;  /* 0x0000c80031037a20 */ /* 0x020fc80000410000 */
[----:B------:R5:W2:Y:S01]  /*b230*/  MUFU.TANH R72, R3 ;  /* 0x0000000300487308 */ /* 0x000aa20000002400 */
[----:B------:R-:W-:Y:S02]  /*b240*/  FMUL.FTZ R42, R42, c[0x0][0x320] ;  /* 0x0000c8002a2a7a20 */ /* 0x000fe40000410000 */
[----:B-1----:R-:W-:Y:S01]  /*b250*/  FMUL.FTZ R0, R35, c[0x0][0x320] ;  /* 0x0000c80023007a20 */ /* 0x002fe20000410000 */
[----:B------:R-:W-:Y:S01]  /*b260*/  HMMA.16816.F32.BF16 R16, R12, R44, R28 ;  /* 0x0000002c0c10723c */ /* 0x000fe2000004181c */
[----:B-----5:R-:W-:-:S04]  /*b270*/  FMUL.FTZ R3, R50, c[0x0][0x320] ;  /* 0x0000c80032037a20 */ /* 0x020fc80000410000 */
[----:B------:R1:W1:Y:S03]  /*b280*/  MUFU.TANH R74, R3 ;  /* 0x00000003004a7308 */ /* 0x0002660000002400 */
[----:B------:R-:W-:Y:S05]  /*b290*/  HMMA.16816.F32.BF16 R12, R12, R46, R20 ;  /* 0x0000002e0c0c723c */ /* 0x000fea0000041814 */
[----:B------:R-:W2:Y:S01]  /*b2a0*/  MUFU.TANH R50, R42 ;  /* 0x0000002a00327308 */ /* 0x000ea20000002400 */
[----:B-1----:R-:W-:-:S07]  /*b2b0*/  FMUL.FTZ R3, R51, c[0x0][0x320] ;  /* 0x0000c80033037a20 */ /* 0x002fce0000410000 */
[----:B------:R1:W1:Y:S08]  /*b2c0*/  MUFU.TANH R51, R3 ;  /* 0x0000000300337308 */ /* 0x0002700000002400 */
[----:B------:R5:W2:Y:S01]  /*b2d0*/  MUFU.TANH R42, R0 ;  /* 0x00000000002a7308 */ /* 0x000aa20000002400 */
[----:B-1----:R-:W-:-:S07]  /*b2e0*/  FMUL.FTZ R3, R52, c[0x0][0x320] ;  /* 0x0000c80034037a20 */ /* 0x002fce0000410000 */
[----:B------:R1:W1:Y:S01]  /*b2f0*/  MUFU.TANH R49, R3 ;  /* 0x0000000300317308 */ /* 0x0002620000002400 */
[----:B-----5:R-:W-:-:S07]  /*b300*/  FMUL.FTZ R0, R24, c[0x0][0x320] ;  /* 0x0000c80018007a20 */ /* 0x020fce0000410000 */
[----:B------:R5:W2:Y:S01]  /*b310*/  MUFU.TANH R29, R0 ;  /* 0x00000000001d7308 */ /* 0x000aa20000002400 */
[----:B-1----:R-:W-:-:S04]  /*b320*/  SHF.R.S32.HI R3, RZ, 0x1f, R104 ;  /* 0x0000001fff037819 */ /* 0x002fc80000011468 */
[CC--:B-----5:R-:W-:Y:S02]  /*b330*/  LEA.HI R0, R3.reuse, R104.reuse, RZ, 0x5 ;  /* 0x0000006803007211 */ /* 0x0e0fe400078f28ff */
[----:B------:R-:W-:Y:S02]  /*b340*/  LEA.HI R3, R3, R104, RZ, 0x2 ;  /* 0x0000006803037211 */ /* 0x000fe400078f10ff */
[--C-:B------:R-:W-:Y:S02]  /*b350*/  SHF.R.S32.HI R8, RZ, 0x5, R0.reuse ;  /* 0x00000005ff087819 */ /* 0x100fe40000011400 */
[----:B------:R-:W-:Y:S02]  /*b360*/  SHF.R.S32.HI R2, RZ, 0x1f, R0 ;  /* 0x0000001fff027819 */ /* 0x000fe40000011400 */
[----:B------:R-:W-:Y:S02]  /*b370*/  LOP3.LUT R3, R3, 0xfffffffc, RZ, 0xc0, !PT ;  /* 0xfffffffc03037812 */ /* 0x000fe400078ec0ff */
[----:B------:R-:W-:-:S02]  /*b380*/  LEA.HI R2, R2, R8, RZ, 0x3 ;  /* 0x0000000802027211 */ /* 0x000fc400078f18ff */
[----:B------:R-:W-:Y:S02]  /*b390*/  LOP3.LUT R0, R0, 0xffffffe0, RZ, 0xc0, !PT ;  /* 0xffffffe000007812 */ /* 0x000fe400078ec0ff */
[----:B------:R-:W-:Y:S02]  /*b3a0*/  LOP3.LUT R2, R2, 0xffffff8, RZ, 0xc0, !PT ;  /* 0x0ffffff802027812 */ /* 0x000fe400078ec0ff */
[C---:B------:R-:W-:Y:S02]  /*b3b0*/  IADD3 R3, R104.reuse, -R3, RZ ;  /* 0x8000000368037210 */ /* 0x040fe40007ffe0ff */
[----:B------:R-:W-:Y:S01]  /*b3c0*/  IADD3 R0, R104, -R0, RZ ;  /* 0x8000000068007210 */ /* 0x000fe20007ffe0ff */
[----:B--2---:R-:W-:Y:S01]  /*b3d0*/  HMMA.16816.F32.BF16 R16, R4, R36, R16 ;  /* 0x000000240410723c */ /* 0x004fe20000041810 */
[----:B------:R-:W-:Y:S02]  /*b3e0*/  IADD3 R8, R8, -R2, RZ ;  /* 0x8000000208087210 */ /* 0x000fe40007ffe0ff */
[----:B------:R-:W-:-:S05]  /*b3f0*/  LEA.HI R2, R3, R3, RZ, 0x1 ;  /* 0x0000000303027211 */ /* 0x000fca00078f08ff */
[----:B------:R-:W-:Y:S01]  /*b400*/  HMMA.16816.F32.BF16 R12, R4, R38, R12 ;  /* 0x00000026040c723c */ /* 0x000fe2000004180c */
[----:B------:R-:W-:-:S06]  /*b410*/  MOV R169, 0x1 ;  /* 0x0000000100a97802 */ /* 0x000fcc0000000f00 */
[----:B------:R-:W-:Y:S02]  /*b420*/  SHF.R.S32.HI R5, RZ, 0x1f, R0 ;  /* 0x0000001fff057819 */ /* 0x000fe40000011400 */
[----:B------:R-:W-:Y:S02]  /*b430*/  LOP3.LUT R4, R2, 0x1ffffffe, RZ, 0xc0, !PT ;  /* 0x1ffffffe02047812 */ /* 0x000fe400078ec0ff */
[----:B------:R-:W-:Y:S02]  /*b440*/  LEA.HI R2, R5, R0, RZ, 0x2 ;  /* 0x0000000005027211 */ /* 0x000fe400078f10ff */
[----:B------:R-:W-:Y:S02]  /*b450*/  IADD3 R3, R3, -R4, RZ ;  /* 0x8000000403037210 */ /* 0x000fe40007ffe0ff */
[----:B------:R-:W-:Y:S02]  /*b460*/  ISETP.NE.AND P0, PT, R169, c[0x0][0x2c4], PT ;  /* 0x0000b100a9007a0c */ /* 0x000fe40003f05270 */
[----:B------:R-:W-:Y:S01]  /*b470*/  SHF.R.S32.HI R227, RZ, 0x2, R2 ;  /* 0x00000002ffe37819 */ /* 0x000fe20000011402 */
[----:B------:R-:W-:Y:S01]  /*b480*/  IMAD.SHL.U32 R226, R8, 0x10, RZ ;  /* 0x0000001008e27824 */ /* 0x000fe200078e00ff */
[----:B------:R-:W-:-:S02]  /*b490*/  SHF.L.U32 R225, R3, 0x3, RZ ;  /* 0x0000000303e17819 */ /* 0x000fc400000006ff */
[----:B------:R-:W-:-:S04]  /*b4a0*/  LEA R3, R9, R227, 0x7 ;  /* 0x000000e309037211 */ /* 0x000fc800078e38ff */
[----:B------:R-:W-:-:S05]  /*b4b0*/  IADD3 R4, R225, R3, R226 ;  /* 0x00000003e1047210 */ /* 0x000fca0007ffe0e2 */
[----:B------:R-:W-:-:S05]  /*b4c0*/  @P0 IMAD.HI.U32 R3, R4, c[0x0][0x2c8], RZ ;  /* 0x0000b20004030a27 */ /* 0x000fca00078e00ff */
[----:B------:R-:W-:Y:S02]  /*b4d0*/  @P0 SHF.R.U32.HI R4, RZ, c[0x0][0x2cc], R3 ;  /* 0x0000b300ff040a19 */ /* 0x000fe40000011603 */
[----:B------:R-:W-:-:S03]  /*b4e0*/  LOP3.LUT R2, R2, 0x7ffffffc, RZ, 0xc0, !PT ;  /* 0x7ffffffc02027812 */ /* 0x000fc600078ec0ff */
[----:B------:R-:W1:Y:S01]  /*b4f0*/  SHFL.IDX PT, R3, R4, RZ, 0x1c1f ;  /* 0x001c1fff04037589 */ /* 0x000e6200000e0000 */
[----:B------:R-:W-:Y:S02]  /*b500*/  FMUL.FTZ R43, R43, c[0x0][0x320] ;  /* 0x0000c8002b2b7a20 */ /* 0x000fe40000410000 */
[----:B------:R-:W-:Y:S02]  /*b510*/  IMAD.IADD R2, R0, 0x1, -R2 ;  /* 0x0000000100027824 */ /* 0x000fe400078e0a02 */
[----:B------:R-:W-:Y:S02]  /*b520*/  FMUL.FTZ R34, R34, c[0x0][0x320] ;  /* 0x0000c80022227a20 */ /* 0x000fe40000410000 */
[----:B------:R-:W-:Y:S02]  /*b530*/  FMUL.FTZ R9, R12, c[0x0][0x320] ;  /* 0x0000c8000c097a20 */ /* 0x000fe40000410000 */
[----:B------:R-:W-:Y:S02]  /*b540*/  FMUL.FTZ R53, R53, c[0x0][0x320] ;  /* 0x0000c80035357a20 */ /* 0x000fe40000410000 */
[----:B------:R-:W-:-:S02]  /*b550*/  FMUL.FTZ R54, R54, c[0x0][0x320] ;  /* 0x0000c80036367a20 */ /* 0x000fc40000410000 */
[----:B------:R-:W-:Y:S02]  /*b560*/  FMUL.FTZ R55, R55, c[0x0][0x320] ;  /* 0x0000c80037377a20 */ /* 0x000fe40000410000 */
[----:B------:R-:W-:Y:S02]  /*b570*/  FMUL.FTZ R40, R40, c[0x0][0x320] ;  /* 0x0000c80028287a20 */ /* 0x000fe40000410000 */
[----:B------:R-:W-:Y:S02]  /*b580*/  FMUL.FTZ R41, R41, c[0x0][0x320] ;  /* 0x0000c80029297a20 */ /* 0x000fe40000410000 */
[----:B------:R-:W-:Y:S02]  /*b590*/  FMUL.FTZ R32, R32, c[0x0][0x320] ;  /* 0x0000c80020207a20 */ /* 0x000fe40000410000 */
[----:B------:R-:W-:Y:S02]  /*b5a0*/  FMUL.FTZ R33, R33, c[0x0][0x320] ;  /* 0x0000c80021217a20 */ /* 0x000fe40000410000 */
[----:B------:R-:W-:-:S02]  /*b5b0*/  FMUL.FTZ R25, R25, c[0x0][0x320] ;  /* 0x0000c80019197a20 */ /* 0x000fc40000410000 */
[----:B------:R-:W-:Y:S02]  /*b5c0*/  FMUL.FTZ R26, R26, c[0x0][0x320] ;  /* 0x0000c8001a1a7a20 */ /* 0x000fe40000410000 */
[----:B------:R-:W-:Y:S02]  /*b5d0*/  FMUL.FTZ R27, R27, c[0x0][0x320] ;  /* 0x0000c8001b1b7a20 */ /* 0x000fe40000410000 */
[----:B------:R-:W-:Y:S01]  /*b5e0*/  FMUL.FTZ R12, R13, c[0x0][0x320] ;  /* 0x0000c8000d0c7a20 */ /* 0x000fe20000410000 */
[----:B------:R-:W-:Y:S01]  /*b5f0*/  IADD3 R0, R201, 0x1, -R168 ;  /* 0x00000001c9007810 */ /* 0x000fe20007ffe8a8 */
[----:B------:R-:W-:Y:S01]  /*b600*/  FMUL.FTZ R16, R16, c[0x0][0x320] ;  /* 0x0000c80010107a20 */ /* 0x000fe20000410000 */
[----:B------:R-:W-:Y:S01]  /*b610*/  SHF.L.U32 R200, R2, 0x1, RZ ;  /* 0x0000000102c87819 */ /* 0x000fe200000006ff */
[----:B------:R-:W-:Y:S01]  /*b620*/  FMUL.FTZ R17, R17, c[0x0][0x320] ;  /* 0x0000c80011117a20 */ /* 0x000fe20000410000 */
[----:B------:R-:W2:Y:S01]  /*b630*/  MUFU.TANH R48, R43 ;  /* 0x0000002b00307308 */ /* 0x000ea20000002400 */
[----:B------:R-:W-:Y:S01]  /*b640*/  FMUL.FTZ R18, R18, c[0x0][0x320] ;  /* 0x0000c80012127a20 */ /* 0x000fe20000410000 */
[----:B------:R-:W-:Y:S01]  /*b650*/  ISETP.LE.AND P2, PT, R169, c[0x0][0x32c], PT ;  /* 0x0000cb00a9007a0c */ /* 0x000fe20003f43270 */
[----:B------:R-:W-:-:S02]  /*b660*/  FMUL.FTZ R14, R14, c[0x0][0x320] ;  /* 0x0000c8000e0e7a20 */ /* 0x000fc40000410000 */
[----:B------:R-:W-:Y:S01]  /*b670*/  FMUL.FTZ R15, R15, c[0x0][0x320] ;  /* 0x0000c8000f0f7a20 */ /* 0x000fe20000410000 */
[----:B------:R-:W-:Y:S01]  /*b680*/  ULDC UR8, c[0x0][0x324] ;  /* 0x0000c90000087ab9 */ /* 0x000fe20000000800 */
[----:B------:R-:W-:Y:S01]  /*b690*/  FMUL.FTZ R5, R19, c[0x0][0x320] ;  /* 0x0000c80013057a20 */ /* 0x000fe20000410000 */
[----:B------:R-:W1:Y:S01]  /*b6a0*/  MUFU.TANH R43, R34 ;  /* 0x00000022002b7308 */ /* 0x000e620000002400 */
[----:B------:R-:W-:Y:S01]  /*b6b0*/  IADD3 R0, -R202, R0, -R200 ;  /* 0x00000000ca007210 */ /* 0x000fe20007ffe9c8 */
[----:B------:R-:W-:-:S06]  /*b6c0*/  ULOP3.LUT UR8, URZ, UR8, URZ, 0x33, !UPT ;  /* 0x000000083f087292 */ /* 0x000fcc000f8e333f */
[----:B------:R-:W1:Y:S08]  /*b6d0*/  MUFU.TANH R28, R25 ;  /* 0x00000019001c7308 */ /* 0x000e700000002400 */
        /* <DEDUP_REMOVED lines=15> */
[----:B------:R-:W1:Y:S01]  /*b7d0*/  MUFU.TANH R26, R15 ;  /* 0x0000000f001a7308 */ /* 0x000e620000002400 */
[----:B------:R-:W-:-:S02]  /*b7e0*/  IADD3 R7, -R200, R201, -R168 ;  /* 0x000000c9c8077210 */ /* 0x000fc40007ffe9a8 */
[----:B------:R-:W-:-:S05]  /*b7f0*/  IADD3 R6, R0, UR8, RZ ;  /* 0x0000000800067c10 */ /* 0x000fca000fffe0ff */
[----:B------:R5:W1:Y:S02]  /*b800*/  MUFU.TANH R30, R5 ;  /* 0x00000005001e7308 */ /* 0x000a640000002400 */
[----:B-----5:R-:W-:-:S04]  /*b810*/  IADD3 R5, R0, c[0x0][0x328], RZ ;  /* 0x0000ca0000057a10 */ /* 0x020fc80007ffe0ff */
[-C--:B-1----:R-:W-:Y:S02]  /*b820*/  IADD3 R2, R5, R3.reuse, RZ ;  /* 0x0000000305027210 */ /* 0x082fe40007ffe0ff */
[----:B------:R-:W-:Y:S02]  /*b830*/  IADD3 R0, R6, R3, RZ ;  /* 0x0000000306007210 */ /* 0x000fe40007ffe0ff */
[----:B------:R-:W-:Y:S01]  /*b840*/  IMNMX R2, R7, R2, PT ;  /* 0x0000000207027217 */ /* 0x000fe20003800200 */
[----:B------:R-:W-:Y:S05]  /*b850*/  @!P2 BRA `(.L_x_2328) ;  /* 0x000001300000a947 */ /* 0x000fea0003800000 */
[----:B--234-:R-:W-:Y:S01]  /*b860*/  IADD3 R3, -R202, R201, R3 ;  /* 0x000000c9ca037210 */ /* 0x01cfe20007ffe103 */
        /* <DEDUP_REMOVED lines=9> */
.L_x_2330:
[----:B------:R-:W-:-:S13]  /*b900*/  ISETP.NE.AND P0, PT, R169, c[0x0][0x32c], PT ;  /* 0x0000cb00a9007a0c */ /* 0x000fda0003f05270 */
[----:B------:R-:W-:-:S05]  /*b910*/  @P0 IMAD.HI.U32 R8, R3, c[0x0][0x330], RZ ;  /* 0x0000cc0003080a27 */ /* 0x000fca00078e00ff */
[----:B------:R-:W-:Y:S02]  /*b920*/  @P0 SHF.R.U32.HI R3, RZ, c[0x0][0x334], R8 ;  /* 0x0000cd00ff030a19 */ /* 0x000fe40000011608 */
.L_x_2331:
[----:B------:R-:W-:Y:S05]  /*b930*/  BSYNC B0 ;  /* 0x0000000000007941 */ /* 0x000fea0003800000 */
.L_x_2329:
[----:B------:R-:W-:-:S04]  /*b940*/  IMAD R3, R3, c[0x0][0x32c], -R168 ;  /* 0x0000cb0003037a24 */ /* 0x000fc800078e0aa8 */
[----:B------:R-:W-:-:S05]  /*b950*/  IMAD.IADD R3, R3, 0x1, -R200 ;  /* 0x0000000103037824 */ /* 0x000fca00078e0ac8 */
[----:B------:R-:W-:Y:S02]  /*b960*/  IADD3 R8, R3, c[0x0][0x32c], RZ ;  /* 0x0000cb0003087a10 */ /* 0x000fe40007ffe0ff */
[----:B------:R-:W-:Y:S02]  /*b970*/  IMNMX R0, R0, R3, !PT ;  /* 0x0000000300007217 */ /* 0x000fe40007800200 */
[----:B------:R-:W-:Y:S02]  /*b980*/  IMNMX R2, R2, R8, PT ;  /* 0x0000000802027217 */ /* 0x000fe40003800200 */
.L_x_2328:
[----:B--234-:R-:W-:Y:S01]  /*b990*/  ISETP.GT.AND P1, PT, R180, RZ, PT ;  /* 0x000000ffb400720c */ /* 0x01cfe20003f24270 */
        /* <DEDUP_REMOVED lines=63> */
.L_x_2334:
[----:B------:R-:W-:-:S13]  /*bd90*/  ISETP.NE.AND P0, PT, R169, c[0x0][0x32c], PT ;  /* 0x0000cb00a9007a0c */ /* 0x000fda0003f05270 */
[----:B------:R-:W-:-:S05]  /*bda0*/  @P0 IMAD.HI.U32 R4, R3, c[0x0][0x330], RZ ;  /* 0x0000cc0003040a27 */ /* 0x000fca00078e00ff */
[----:B------:R-:W-:Y:S02]  /*bdb0*/  @P0 SHF.R.U32.HI R3, RZ, c[0x0][0x334], R4 ;  /* 0x0000cd00ff030a19 */ /* 0x000fe40000011604 */
.L_x_2335:
[----:B------:R-:W-:Y:S05]  /*bdc0*/  BSYNC B0 ;  /* 0x0000000000007941 */ /* 0x000fea0003800000 */
.L_x_2333:
[----:B------:R-:W-:-:S04]  /*bdd0*/  IMAD R3, R3, c[0x0][0x32c], -R168 ;  /* 0x0000cb0003037a24 */ /* 0x000fc800078e0aa8 */
[----:B------:R-:W-:-:S05]  /*bde0*/  IMAD.IADD R3, R3, 0x1, -R200 ;  /* 0x0000000103037824 */ /* 0x000fca00078e0ac8 */
[----:B------:R-:W-:Y:S02]  /*bdf0*/  IADD3 R4, R3, c[0x0][0x32c], RZ ;  /* 0x0000cb0003047a10 */ /* 0x000fe40007ffe0ff */
[----:B------:R-:W-:Y:S02]  /*be00*/  IMNMX R0, R0, R3, !PT ;  /* 0x0000000300007217 */ /* 0x000fe40007800200 */
[----:B------:R-:W-:Y:S02]  /*be10*/  IMNMX R2, R2, R4, PT ;  /* 0x0000000402027217 */ /* 0x000fe40003800200 */
.L_x_2332:
[----:B------:R-:W2:Y:S01]  /*be20*/  LDL R103, [R1+0xd8] ;  /* 0x0000d80001677983 */ /* 0x000ea20000100800 */
[----:B------:R-:W-:Y:S01]  /*be30*/  FMNMX.FTZ R104, R16, R17, !PT ;  /* 0x0000001110687209 */ /* 0x000fe20007810000 */
[----:B------:R-:W-:-:S04]  /*be40*/  DEPBAR.LE SB0, 0x2 ;  /* 0x000080800000791a */ /* 0x000fc80000000000 */
[----:B------:R-:W-:Y:S01]  /*be50*/  FMNMX.FTZ R104, R18, R104, !PT ;  /* 0x0000006812687209 */ /* 0x000fe20007810000 */
[----:B------:R-:W-:Y:S01]  /*be60*/  BAR.SYNC.DEFER_BLOCKING 0x0 ;  /* 0x0000000000007b1d */ /* 0x000fe20000010000 */
[----:B------:R-:W-:Y:S02]  /*be70*/  ISETP.GT.AND P0, PT, R0, 0x1, P1 ;  /* 0x000000010000780c */ /* 0x000fe40000f04270 */
[----:B------:R-:W-:Y:S02]  /*be80*/  FMNMX.FTZ R104, R19, R104, !PT ;  /* 0x0000006813687209 */ /* 0x000fe40007810000 */
[----:B------:R-:W-:Y:S01]  /*be90*/  ISETP.LT.OR P0, PT, R2, 0x2, P0 ;  /* 0x000000020200780c */ /* 0x000fe20000701670 */
[----:B------:R-:W-:Y:S01]  /*bea0*/  BSSY B0, `(.L_x_2336) ;  /* 0x00001ac000007945 */ /* 0x000fe20003800000 */
[----:B------:R-:W-:Y:S02]  /*beb0*/  FMNMX.FTZ R104, R21, R104, !PT ;  /* 0x0000006815687209 */ /* 0x000fe40007810000 */
[----:B------:R-:W-:-:S02]  /*bec0*/  ISETP.GT.AND P2, PT, R0, 0x8, P1 ;  /* 0x000000080000780c */ /* 0x000fc40000f44270 */
[----:B------:R-:W-:Y:S02]  /*bed0*/  FMNMX.FTZ R104, R22, R104, !PT ;  /* 0x0000006816687209 */ /* 0x000fe40007810000 */
[----:B------:R-:W-:Y:S02]  /*bee0*/  FSEL R6, R81, -INF , !P0 ;  /* 0xff80000051067808 */ /* 0x000fe40004000000 */
[----:B------:R-:W-:Y:S02]  /*bef0*/  FMNMX.FTZ R104, R23, R104, !PT ;  /* 0x0000006817687209 */ /* 0x000fe40007810000 */
[----:B------:R-:W-:Y:S02]  /*bf00*/  ISETP.GT.AND P0, PT, R0, 0x9, P1 ;  /* 0x000000090000780c */ /* 0x000fe40000f04270 */
[----:B------:R-:W-:Y:S02]  /*bf10*/  FMNMX.FTZ R104, R24, R104, !PT ;  /* 0x0000006818687209 */ /* 0x000fe40007810000 */
[----:B------:R-:W-:-:S02]  /*bf20*/  P2R R7, PR, RZ, 0x8 ;  /* 0x00000008ff077803 */ /* 0x000fc40000000000 */
[C---:B------:R-:W-:Y:S01]  /*bf30*/  ISETP.LT.OR P3, PT, R2.reuse, 0x9, P2 ;  /* 0x000000090200780c */ /* 0x040fe20001761670 */
[----:B------:R-:W-:Y:S01]  /*bf40*/  LDSM.16.MT88.4 R44, [R179] ;  /* 0x00000000b32c783b */ /* 0x000fe20000004200 */
[----:B------:R-:W-:Y:S02]  /*bf50*/  ISETP.LT.OR P2, PT, R2, 0xa, P0 ;  /* 0x0000000a0200780c */ /* 0x000fe40000741670 */
[----:B------:R-:W-:Y:S01]  /*bf60*/  FMNMX.FTZ R104, R90, R104, !PT ;  /* 0x000000685a687209 */ /* 0x000fe20007810000 */
[----:B------:R-:W-:Y:S01]  /*bf70*/  LDSM.16.MT88.4 R36, [R244+0x800] ;  /* 0x00080000f424783b */ /* 0x000fe20000004200 */
[----:B------:R-:W-:Y:S02]  /*bf80*/  FSEL R13, R51, -INF , !P2 ;  /* 0xff800000330d7808 */ /* 0x000fe40005000000 */
[----:B------:R-:W-:Y:S01]  /*bf90*/  FMNMX.FTZ R104, R89, R104, !PT ;  /* 0x0000006859687209 */ /* 0x000fe20007810000 */
[----:B------:R-:W-:Y:S01]  /*bfa0*/  LDSM.16.MT88.4 R56, [R179+0x800] ;  /* 0x00080000b338783b */ /* 0x000fe20000004200 */
[----:B------:R-:W-:-:S02]  /*bfb0*/  ISETP.GT.AND P2, PT, R0, RZ, P1 ;  /* 0x000000ff0000720c */ /* 0x000fc40000f44270 */
[----:B------:R-:W-:Y:S01]  /*bfc0*/  FMNMX.FTZ R104, R88, R104, !PT ;  /* 0x0000006858687209 */ /* 0x000fe20007810000 */
[----:B------:R-:W-:Y:S01]  /*bfd0*/  LDSM.16.MT88.4 R60, [R178+0x2000] ;  /* 0x00200000b23c783b */ /* 0x000fe20000004200 */
[----:B------:R-:W-:Y:S02]  /*bfe0*/  ISETP.LT.OR P2, PT, R2, 0x1, P2 ;  /* 0x000000010200780c */ /* 0x000fe40001741670 */
[----:B------:R-:W-:Y:S01]  /*bff0*/  FMNMX.FTZ R104, R87, R104, !PT ;  /* 0x0000006857687209 */ /* 0x000fe20007810000 */
[----:B------:R-:W-:Y:S01]  /*c000*/  LDSM.16.MT88.4 R64, [R178+0x2800] ;  /* 0x00280000b240783b */ /* 0x000fe20000004200 */
[----:B------:R-:W-:Y:S02]  /*c010*/  FSEL R5, R82, -INF , !P2 ;  /* 0xff80000052057808 */ /* 0x000fe40005000000 */
[----:B------:R-:W-:Y:S02]  /*c020*/  ISETP.GT.AND P0, PT, R0, 0x10, P1 ;  /* 0x000000100000780c */ /* 0x000fe40000f04270 */
[----:B------:R-:W-:-:S02]  /*c030*/  FSEL R14, R74, -INF , !P3 ;  /* 0xff8000004a0e7808 */ /* 0x000fc40005800000 */
[----:B------:R-:W-:Y:S02]  /*c040*/  FMNMX.FTZ R104, R86, R104, !PT ;  /* 0x0000006856687209 */ /* 0x000fe40007810000 */
[----:B------:R-:W-:Y:S02]  /*c050*/  FMNMX.FTZ R3, R5, R6, !PT ;  /* 0x0000000605037209 */ /* 0x000fe40007810000 */
[----:B------:R-:W-:Y:S02]  /*c060*/  ISETP.LT.OR P0, PT, R2, 0x11, P0 ;  /* 0x000000110200780c */ /* 0x000fe40000701670 */
[----:B------:R-:W-:Y:S02]  /*c070*/  ISETP.GT.AND P2, PT, R0, 0x11, P1 ;  /* 0x000000110000780c */ /* 0x000fe40000f44270 */
[----:B------:R-:W-:Y:S02]  /*c080*/  FMNMX.FTZ R104, R85, R104, !PT ;  /* 0x0000006855687209 */ /* 0x000fe40007810000 */
[----:B------:R-:W-:-:S02]  /*c090*/  FMNMX.FTZ R3, R14, R3, !PT ;  /* 0x000000030e037209 */ /* 0x000fc40007810000 */
[----:B------:R-:W-:Y:S02]  /*c0a0*/  FSEL R12, R54, -INF , !P0 ;  /* 0xff800000360c7808 */ /* 0x000fe40004000000 */
[----:B------:R-:W-:Y:S02]  /*c0b0*/  ISETP.LT.OR P2, PT, R2, 0x12, P2 ;  /* 0x000000120200780c */ /* 0x000fe40001741670 */
[----:B------:R-:W-:Y:S02]  /*c0c0*/  ISETP.GT.AND P0, PT, R0, 0x18, P1 ;  /* 0x000000180000780c */ /* 0x000fe40000f04270 */
[----:B------:R-:W-:Y:S02]  /*c0d0*/  FMNMX.FTZ R104, R84, R104, !PT ;  /* 0x0000006854687209 */ /* 0x000fe40007810000 */
[----:B------:R-:W-:Y:S02]  /*c0e0*/  FMNMX.FTZ R3, R13, R3, !PT ;  /* 0x000000030d037209 */ /* 0x000fe40007810000 */
[----:B------:R-:W-:-:S02]  /*c0f0*/  FSEL R9, R55, -INF , !P2 ;  /* 0xff80000037097808 */ /* 0x000fc40005000000 */
[----:B------:R-:W-:Y:S01]  /*c100*/  ISETP.LT.OR P0, PT, R2, 0x19, P0 ;  /* 0x000000190200780c */ /* 0x000fe20000701670 */
[----:B------:R-:W-:Y:S01]  /*c110*/  LDSM.16.MT88.4 R52, [R250+0x800] ;  /* 0x00080000fa34783b */ /* 0x000fe20000004200 */
[----:B------:R-:W-:Y:S02]  /*c120*/  ISETP.GT.AND P2, PT, R0, 0x19, P1 ;  /* 0x000000190000780c */ /* 0x000fe40000f44270 */
[----:B------:R-:W-:Y:S02]  /*c130*/  FMNMX.FTZ R104, R83, R104, !PT ;  /* 0x0000006853687209 */ /* 0x000fe40007810000 */
[----:B------:R-:W-:Y:S02]  /*c140*/  FMNMX.FTZ R3, R12, R3, !PT ;  /* 0x000000030c037209 */ /* 0x000fe40007810000 */
[----:B------:R-:W-:Y:S01]  /*c150*/  FSEL R8, R50, -INF , !P0 ;  /* 0xff80000032087808 */ /* 0x000fe20004000000 */
[----:B------:R-:W1:Y:S01]  /*c160*/  SHFL.BFLY PT, R4, R104, 0x2, 0x1f ;  /* 0x0c401f0068047f89 */ /* 0x000e6200000e0000 */
[----:B------:R-:W-:-:S02]  /*c170*/  ISETP.LT.OR P2, PT, R2, 0x1a, P2 ;  /* 0x0000001a0200780c */ /* 0x000fc40001741670 */
[----:B------:R-:W-:Y:S02]  /*c180*/  ISETP.GT.AND P0, PT, R0, 0x20, P1 ;  /* 0x000000200000780c */ /* 0x000fe40000f04270 */
[----:B------:R-:W-:Y:S02]  /*c190*/  FMNMX.FTZ R3, R9, R3, !PT ;  /* 0x0000000309037209 */ /* 0x000fe40007810000 */
[----:B------:R-:W-:Y:S02]  /*c1a0*/  FSEL R15, R48, -INF , !P2 ;  /* 0xff800000300f7808 */ /* 0x000fe40005000000 */
[----:B------:R-:W-:Y:S02]  /*c1b0*/  ISETP.LT.OR P0, PT, R2, 0x21, P0 ;  /* 0x000000210200780c */ /* 0x000fe40000701670 */
[----:B------:R-:W-:Y:S02]  /*c1c0*/  ISETP.GT.AND P2, PT, R0, 0x21, P1 ;  /* 0x000000210000780c */ /* 0x000fe40000f44270 */
[----:B------:R-:W-:-:S02]  /*c1d0*/  FMNMX.FTZ R3, R8, R3, !PT ;  /* 0x0000000308037209 */ /* 0x000fc40007810000 */
[----:B------:R-:W-:Y:S02]  /*c1e0*/  FSEL R82, R43, -INF , !P0 ;  /* 0xff8000002b527808 */ /* 0x000fe40004000000 */
[----:B------:R-:W-:Y:S02]  /*c1f0*/  ISETP.LT.OR P2, PT, R2, 0x22, P2 ;  /* 0x000000220200780c */ /* 0x000fe40001741670 */
[----:B------:R-:W-:Y:S02]  /*c200*/  ISETP.GT.AND P0, PT, R0, 0x28, P1 ;  /* 0x000000280000780c */ /* 0x000fe40000f04270 */
[----:B------:R-:W-:Y:S02]  /*c210*/  FMNMX.FTZ R3, R15, R3, !PT ;  /* 0x000000030f037209 */ /* 0x000fe40007810000 */
[----:B------:R-:W-:Y:S02]  /*c220*/  FSEL R81, R42, -INF , !P2 ;  /* 0xff8000002a517808 */ /* 0x000fe40005000000 */
[----:B------:R-:W-:Y:S01]  /*c230*/  ISETP.LT.OR P0, PT, R2, 0x29, P0 ;  /* 0x000000290200780c */ /* 0x000fe20000701670 */
[----:B------:R-:W-:Y:S01]  /*c240*/  LDSM.16.MT88.4 R40, [R178+0x800] ;  /* 0x00080000b228783b */ /* 0x000fe20000004200 */
[----:B------:R-:W-:-:S02]  /*c250*/  ISETP.GT.AND P2, PT, R0, 0x29, P1 ;  /* 0x000000290000780c */ /* 0x000fc40000f44270 */
[----:B------:R-:W-:Y:S02]  /*c260*/  FMNMX.FTZ R3, R82, R3, !PT ;  /* 0x0000000352037209 */ /* 0x000fe40007810000 */
[----:B------:R-:W-:Y:S02]  /*c270*/  FSEL R80, R35, -INF , !P0 ;  /* 0xff80000023507808 */ /* 0x000fe40004000000 */
[----:B------:R-:W-:Y:S02]  /*c280*/  ISETP.LT.OR P2, PT, R2, 0x2a, P2 ;  /* 0x0000002a0200780c */ /* 0x000fe40001741670 */
[----:B------:R-:W-:Y:S02]  /*c290*/  FMNMX.FTZ R3, R81, R3, !PT ;  /* 0x0000000351037209 */ /* 0x000fe40007810000 */
[----:B------:R-:W-:Y:S02]  /*c2a0*/  ISETP.GT.AND P0, PT, R0, 0x30, P1 ;  /* 0x000000300000780c */ /* 0x000fe40000f04270 */
[----:B------:R-:W-:-:S02]  /*c2b0*/  FSEL R79, R34, -INF , !P2 ;  /* 0xff800000224f7808 */ /* 0x000fc40005000000 */
[----:B------:R-:W-:Y:S01]  /*c2c0*/  FMNMX.FTZ R3, R80, R3, !PT ;  /* 0x0000000350037209 */ /* 0x000fe20007810000 */
[----:B------:R-:W-:Y:S01]  /*c2d0*/  LDSM.16.MT88.4 R32, [R244] ;  /* 0x00000000f420783b */ /* 0x000fe20000004200 */
[----:B------:R-:W-:Y:S02]  /*c2e0*/  ISETP.LT.OR P0, PT, R2, 0x31, P0 ;  /* 0x000000310200780c */ /* 0x000fe40000701670 */
[----:B------:R-:W-:Y:S02]  /*c2f0*/  ISETP.GT.AND P3, PT, R0, 0x31, P1 ;  /* 0x000000310000780c */ /* 0x000fe40000f64270 */
[----:B------:R-:W-:Y:S02]  /*c300*/  FMNMX.FTZ R3, R79, R3, !PT ;  /* 0x000000034f037209 */ /* 0x000fe40007810000 */
[----:B-1----:R-:W-:Y:S02]  /*c310*/  FMNMX.FTZ R104, R104, R4, !PT ;  /* 0x0000000468687209 */ /* 0x002fe40007810000 */
[----:B------:R-:W-:-:S02]  /*c320*/  FSEL R78, R31, -INF , !P0 ;  /* 0xff8000001f4e7808 */ /* 0x000fc40004000000 */
[----:B------:R-:W-:Y:S02]  /*c330*/  ISETP.GT.AND P2, PT, R0, 0x38, P1 ;  /* 0x000000380000780c */ /* 0x000fe40000f44270 */
[----:B------:R-:W-:Y:S02]  /*c340*/  ISETP.LT.OR P3, PT, R2, 0x32, P3 ;  /* 0x000000320200780c */ /* 0x000fe40001f61670 */
[----:B------:R-:W-:Y:S02]  /*c350*/  ISETP.GT.AND P0, PT, R0, 0x39, P1 ;  /* 0x000000390000780c */ /* 0x000fe40000f04270 */
[----:B------:R-:W-:Y:S02]  /*c360*/  ISETP.LT.OR P1, PT, R2, 0x39, P2 ;  /* 0x000000390200780c */ /* 0x000fe40001721670 */
[----:B------:R-:W-:Y:S02]  /*c370*/  FSEL R77, R30, -INF , !P3 ;  /* 0xff8000001e4d7808 */ /* 0x000fe40005800000 */
[----:B------:R-:W-:-:S02]  /*c380*/  FMNMX.FTZ R0, R78, R3, !PT ;  /* 0x000000034e007209 */ /* 0x000fc40007810000 */
[----:B------:R-:W1:Y:S01]  /*c390*/  SHFL.BFLY PT, R3, R104, 0x1, 0x1f ;  /* 0x0c201f0068037f89 */ /* 0x000e6200000e0000 */
[----:B------:R-:W-:Y:S02]  /*c3a0*/  ISETP.LT.OR P0, PT, R2, 0x3a, P0 ;  /* 0x0000003a0200780c */ /* 0x000fe40000701670 */
[----:B------:R-:W-:Y:S02]  /*c3b0*/  FSEL R76, R27, -INF , !P1 ;  /* 0xff8000001b4c7808 */ /* 0x000fe40004800000 */
[----:B------:R-:W-:Y:S02]  /*c3c0*/  FMNMX.FTZ R0, R77, R0, !PT ;  /* 0x000000004d007209 */ /* 0x000fe40007810000 */
[----:B------:R-:W-:Y:S02]  /*c3d0*/  FSEL R75, R26, -INF , !P0 ;  /* 0xff8000001a4b7808 */ /* 0x000fe40004000000 */
[----:B------:R-:W-:Y:S02]  /*c3e0*/  FMNMX.FTZ R0, R76, R0, !PT ;  /* 0x000000004c007209 */ /* 0x000fe40007810000 */
[----:B------:R-:W-:-:S02]  /*c3f0*/  ISETP.NE.AND P3, PT, R7, RZ, PT ;  /* 0x000000ff0700720c */ /* 0x000fc40003f65270 */
[----:B------:R-:W-:-:S05]  /*c400*/  FMNMX.FTZ R4, R75, R0, !PT ;  /* 0x000000004b047209 */ /* 0x000fca0007810000 */
[----:B------:R-:W3:Y:S01]  /*c410*/  SHFL.BFLY PT, R105, R4, 0x2, 0x1f ;  /* 0x0c401f0004697f89 */ /* 0x000ee200000e0000 */
[----:B-1----:R-:W-:-:S04]  /*c420*/  FMNMX.FTZ R104, R104, R3, !PT ;  /* 0x0000000368687209 */ /* 0x002fc80007810000 */
[C---:B------:R-:W-:Y:S01]  /*c430*/  FSETP.NEU.FTZ.AND P0, PT, R104.reuse, -INF , PT ;  /* 0xff8000006800780b */ /* 0x040fe20003f1d000 */
[----:B------:R-:W-:-:S05]  /*c440*/  FMUL.FTZ R2, R104, c[0x0][0x2d0] ;  /* 0x0000b40068027a20 */ /* 0x000fca0000410000 */
[----:B------:R-:W-:-:S05]  /*c450*/  FSEL R2, R2, RZ, P0 ;  /* 0x000000ff02027208 */ /* 0x000fca0000000000 */
[----:B------:R-:W-:Y:S01]  /*c460*/  FFMA.FTZ R0, R16, c[0x0][0x2d0], -R2 ;  /* 0x0000b40010007a23 */ /* 0x000fe20000010802 */
[----:B---3--:R-:W-:-:S03]  /*c470*/  FMNMX.FTZ R105, R4, R105, !PT ;  /* 0x0000006904697209 */ /* 0x008fc60007810000 */
[----:B------:R1:W-:Y:S02]  /*c480*/  MUFU.EX2 R92, R0 ;  /* 0x00000000005c7308 */ /* 0x0003e40000000800 */
[----:B------:R-:W3:Y:S01]  /*c490*/  SHFL.BFLY PT, R3, R105, 0x1, 0x1f ;  /* 0x0c201f0069037f89 */ /* 0x000ee200000e0000 */
[----:B-1----:R-:W-:-:S05]  /*c4a0*/  FFMA.FTZ R0, R17, c[0x0][0x2d0], -R2 ;  /* 0x0000b40011007a23 */ /* 0x002fca0000010802 */
[----:B------:R1:W4:Y:S01]  /*c4b0*/  MUFU.EX2 R91, R0 ;  /* 0x00000000005b7308 */ /* 0x0003220000000800 */
[----:B---3--:R-:W-:Y:S01]  /*c4c0*/  FMNMX.FTZ R105, R105, R3, !PT ;  /* 0x0000000369697209 */ /* 0x008fe20007810000 */
[----:B------:R-:W-:-:S03]  /*c4d0*/  FFMA.FTZ R3, R24, c[0x0][0x2d0], -R2 ;  /* 0x0000b40018037a23 */ /* 0x000fc60000010802 */
[----:B------:R-:W-:-:S03]  /*c4e0*/  FSETP.NEU.FTZ.AND P0, PT, R105, -INF , PT ;  /* 0xff8000006900780b */ /* 0x000fc60003f1d000 */
[----:B------:R-:W-:Y:S01]  /*c4f0*/  MUFU.EX2 R100, R3 ;  /* 0x0000000300647308 */ /* 0x000fe20000000800 */
[----:B-1----:R-:W-:Y:S01]  /*c500*/  FFMA.FTZ R0, R18, c[0x0][0x2d0], -R2 ;  /* 0x0000b40012007a23 */ /* 0x002fe20000010802 */
[----:B----4-:R-:W-:-:S06]  /*c510*/  F2FP.BF16.PACK_AB R16, R91, R92 ;  /* 0x0000005c5b10723e */ /* 0x010fcc00000010ff */
[----:B------:R1:W-:Y:S02]  /*c520*/  MUFU.EX2 R93, R0 ;  /* 0x00000000005d7308 */ /* 0x0003e40000000800 */
[----:B-1----:R-:W-:-:S06]  /*c530*/  FFMA.FTZ R0, R19, c[0x0][0x2d0], -R2 ;  /* 0x0000b40013007a23 */ /* 0x002fcc0000010802 */
[----:B------:R1:W3:Y:S02]  /*c540*/  MUFU.EX2 R94, R0 ;  /* 0x00000000005e7308 */ /* 0x0002e40000000800 */
[----:B-1----:R-:W-:Y:S01]  /*c550*/  FFMA.FTZ R0, R21, c[0x0][0x2d0], -R2 ;  /* 0x0000b40015007a23 */ /* 0x002fe20000010802 */
[----:B---3--:R-:W-:-:S05]  /*c560*/  F2FP.BF16.PACK_AB R18, R94, R93 ;  /* 0x0000005d5e12723e */ /* 0x008fca00000010ff */
[----:B------:R1:W-:Y:S02]  /*c570*/  MUFU.EX2 R95, R0 ;  /* 0x00000000005f7308 */ /* 0x0003e40000000800 */
[----:B-1----:R-:W-:-:S06]  /*c580*/  FFMA.FTZ R0, R22, c[0x0][0x2d0], -R2 ;  /* 0x0000b40016007a23 */ /* 0x002fcc0000010802 */
[----:B------:R1:W-:Y:S01]  /*c590*/  MUFU.EX2 R97, R0 ;  /* 0x0000000000617308 */ /* 0x0003e20000000800 */
[----:B--2---:R-:W-:Y:S01]  /*c5a0*/  LDSM.16.MT88.4 R48, [R103] ;  /* 0x000000006730783b */ /* 0x004fe20000004200 */
[----:B-1----:R-:W-:-:S06]  /*c5b0*/  FFMA.FTZ R0, R23, c[0x0][0x2d0], -R2 ;  /* 0x0000b40017007a23 */ /* 0x002fcc0000010802 */
[----:B------:R1:W-:Y:S02]  /*c5c0*/  MUFU.EX2 R98, R0 ;  /* 0x0000000000627308 */ /* 0x0003e40000000800 */
[----:B-1----:R-:W-:-:S05]  /*c5d0*/  FMUL.FTZ R0, R105, c[0x0][0x2d0] ;  /* 0x0000b40069007a20 */ /* 0x002fca0000410000 */
[----:B------:R-:W-:-:S05]  /*c5e0*/  FSEL R0, R0, RZ, P0 ;  /* 0x000000ff00007208 */ /* 0x000fca0000000000 */
[----:B------:R-:W-:-:S04]  /*c5f0*/  FFMA.FTZ R3, R5, c[0x0][0x2d0], -R0 ;  /* 0x0000b40005037a23 */ /* 0x000fc80000010800 */
[----:B------:R1:W-:Y:S02]  /*c600*/  MUFU.EX2 R69, R3 ;  /* 0x0000000300457308 */ /* 0x0003e40000000800 */
[--C-:B-1----:R-:W-:Y:S02]  /*c610*/  FFMA.FTZ R3, R6, c[0x0][0x2d0], -R0.reuse ;  /* 0x0000b40006037a23 */ /* 0x102fe40000010800 */
[----:B------:R-:W1:Y:S04]  /*c620*/  LDSM.16.MT88.4 R4, [R178] ;  /* 0x00000000b204783b */ /* 0x000e680000004200 */
[----:B------:R2:W3:Y:S02]  /*c630*/  MUFU.EX2 R68, R3 ;  /* 0x0000000300447308 */ /* 0x0004e40000000800 */
[----:B--2---:R-:W-:Y:S01]  /*c640*/  FFMA.FTZ R3, R14, c[0x0][0x2d0], -R0 ;  /* 0x0000b4000e037a23 */ /* 0x004fe20000010800 */
[----:B---3--:R-:W-:-:S02]  /*c650*/  F2FP.BF16.PACK_AB R17, R68, R69 ;  /* 0x000000454411723e */ /* 0x008fc400000010ff */
[----:B------:R-:W-:-:S03]  /*c660*/  F2FP.BF16.PACK_AB R14, R100, R98 ;  /* 0x00000062640e723e */ /* 0x000fc600000010ff */
[----:B------:R2:W-:Y:S02]  /*c670*/  MUFU.EX2 R96, R3 ;  /* 0x0000000300607308 */ /* 0x0005e40000000800 */
[----:B--2---:R-:W-:-:S06]  /*c680*/  FFMA.FTZ R3, R13, c[0x0][0x2d0], -R0 ;  /* 0x0000b4000d037a23 */ /* 0x004fcc0000010800 */
[----:B------:R2:W3:Y:S02]  /*c690*/  MUFU.EX2 R70, R3 ;  /* 0x0000000300467308 */ /* 0x0004e40000000800 */
[----:B--2---:R-:W-:Y:S01]  /*c6a0*/  FFMA.FTZ R3, R12, c[0x0][0x2d0], -R0 ;  /* 0x0000b4000c037a23 */ /* 0x004fe20000010800 */
[----:B---3--:R-:W-:Y:S02]  /*c6b0*/  F2FP.BF16.PACK_AB R19, R70, R96 ;  /* 0x000000604613723e */ /* 0x008fe400000010ff */
[----:B------:R-:W-:-:S03]  /*c6c0*/  F2FP.BF16.PACK_AB R12, R97, R95 ;  /* 0x0000005f610c723e */ /* 0x000fc600000010ff */
[----:B------:R2:W-:Y:S02]  /*c6d0*/  MUFU.EX2 R71, R3 ;  /* 0x0000000300477308 */ /* 0x0005e40000000800 */
[C---:B-1----:R-:W-:Y:S08]  /*c6e0*/  HMMA.16816.F32.BF16 R28, R16.reuse, R4, RZ ;  /* 0x00000004101c723c */ /* 0x042ff000000418ff */
[----:B------:R-:W-:Y:S01]  /*c6f0*/  HMMA.16816.F32.BF16 R24, R16, R6, RZ ;  /* 0x000000061018723c */ /* 0x000fe200000418ff */
[----:B--2---:R-:W-:-:S02]  /*c700*/  FFMA.FTZ R3, R9, c[0x0][0x2d0], -R0 ;  /* 0x0000b40009037a23 */ /* 0x004fc40000010800 */
[----:B------:R-:W-:Y:S02]  /*c710*/  FFMA.FTZ R9, R88, c[0x0][0x2d0], -R2 ;  /* 0x0000b40058097a23 */ /* 0x000fe40000010802 */
[----:B------:R1:W2:Y:S03]  /*c720*/  MUFU.EX2 R72, R3 ;  /* 0x0000000300487308 */ /* 0x0002a60000000800 */
[C---:B------:R-:W-:Y:S08]  /*c730*/  HMMA.16816.F32.BF16 R20, R16.reuse, R32, RZ ;  /* 0x000000201014723c */ /* 0x040ff000000418ff */
[----:B------:R-:W-:Y:S01]  /*c740*/  HMMA.16816.F32.BF16 R4, R16, R34, RZ ;  /* 0x000000221004723c */ /* 0x000fe200000418ff */
[----:B-1----:R-:W-:Y:S01]  /*c750*/  FFMA.FTZ R3, R8, c[0x0][0x2d0], -R0 ;  /* 0x0000b40008037a23 */ /* 0x002fe20000010800 */
[----:B--2---:R-:W-:-:S06]  /*c760*/  F2FP.BF16.PACK_AB R13, R72, R71 ;  /* 0x00000047480d723e */ /* 0x004fcc00000010ff */
[----:B------:R-:W-:Y:S01]  /*c770*/  HMMA.16816.F32.BF16 R32, R16, R44, RZ ;  /* 0x0000002c1020723c */ /* 0x000fe200000418ff */
[----:B------:R1:W-:Y:S02]  /*c780*/  MUFU.EX2 R73, R3 ;  /* 0x0000000300497308 */ /* 0x0003e40000000800 */
[----:B-1----:R-:W-:-:S06]  /*c790*/  FFMA.FTZ R3, R15, c[0x0][0x2d0], -R0 ;  /* 0x0000b4000f037a23 */ /* 0x002fcc0000010800 */
[----:B------:R-:W1:Y:S02]  /*c7a0*/  MUFU.EX2 R74, R3 ;  /* 0x00000003004a7308 */ /* 0x000e640000000800 */
[----:B-1----:R-:W-:Y:S01]  /*c7b0*/  F2FP.BF16.PACK_AB R15, R74, R73 ;  /* 0x000000494a0f723e */ /* 0x002fe200000010ff */
[----:B------:R-:W-:-:S04]  /*c7c0*/  FADD.FTZ R3, R92, R91 ;  /* 0x0000005b5c037221 */ /* 0x000fc80000010000 */
[----:B------:R-:W-:Y:S02]  /*c7d0*/  FADD.FTZ R3, R93, R3 ;  /* 0x000000035d037221 */ /* 0x000fe40000010000 */
[----:B------:R-:W-:Y:S02]  /*c7e0*/  HMMA.16816.F32.BF16 R140, R12, R40, R28 ;  /* 0x000000280c8c723c */ /* 0x000fe4000004181c */
[----:B------:R-:W-:-:S04]  /*c7f0*/  FADD.FTZ R3, R94, R3 ;  /* 0x000000035e037221 */ /* 0x000fc80000010000 */
[----:B------:R-:W-:Y:S02]  /*c800*/  FADD.FTZ R8, R95, R3 ;  /* 0x000000035f087221 */ /* 0x000fe40000010000 */
[----:B------:R-:W-:Y:S01]  /*c810*/  HMMA.16816.F32.BF16 R132, R12, R42, R24 ;  /* 0x0000002a0c84723c */ /* 0x000fe20000041818 */
[----:B------:R-:W1:Y:S01]  /*c820*/  LDSM.16.MT88.4 R40, [R244+0x2000] ;  /* 0x00200000f428783b */ /* 0x000e620000004200 */
[----:B------:R-:W-:-:S04]  /*c830*/  FADD.FTZ R3, R69, R68 ;  /* 0x0000004445037221 */ /* 0x000fc80000010000 */
[----:B------:R-:W-:Y:S02]  /*c840*/  FADD.FTZ R3, R96, R3 ;  /* 0x0000000360037221 */ /* 0x000fe40000010000 */
[----:B------:R-:W-:Y:S02]  /*c850*/  HMMA.16816.F32.BF16 R164, R12, R36, R20 ;  /* 0x000000240ca4723c */ /* 0x000fe40000041814 */
[----:B------:R-:W-:-:S04]  /*c860*/  FADD.FTZ R3, R70, R3 ;  /* 0x0000000346037221 */ /* 0x000fc80000010000 */
[----:B------:R-:W-:Y:S02]  /*c870*/  FADD.FTZ R3, R71, R3 ;  /* 0x0000000347037221 */ /* 0x000fe40000010000 */
[----:B------:R-:W-:Y:S01]  /*c880*/  HMMA.16816.F32.BF16 R28, R16, R46, RZ ;  /* 0x0000002e101c723c */ /* 0x000fe200000418ff */
[----:B------:R-:W2:Y:S01]  /*c890*/  LDSM.16.MT88.4 R44, [R179+0x2000] ;  /* 0x00200000b32c783b */ /* 0x000ea20000004200 */
[----:B------:R-:W-:-:S03]  /*c8a0*/  FADD.FTZ R3, R72, R3 ;  /* 0x0000000348037221 */ /* 0x000fc60000010000 */
[----:B------:R-:W-:Y:S01]  /*c8b0*/  LDSM.16.MT88.4 R68, [R250+0x3800] ;  /* 0x00380000fa44783b */ /* 0x000fe20000004200 */
[----:B------:R-:W-:Y:S02]  /*c8c0*/  FADD.FTZ R3, R73, R3 ;  /* 0x0000000349037221 */ /* 0x000fe40000010000 */
[C---:B------:R-:W-:Y:S08]  /*c8d0*/  HMMA.16816.F32.BF16 R24, R16.reuse, R48, RZ ;  /* 0x000000301018723c */ /* 0x040ff000000418ff */
[----:B------:R-:W-:Y:S08]  /*c8e0*/  HMMA.16816.F32.BF16 R20, R16, R50, RZ ;  /* 0x000000321014723c */ /* 0x000ff000000418ff */
[C---:B------:R-:W-:Y:S01]  /*c8f0*/  HMMA.16816.F32.BF16 R124, R12.reuse, R56, R32 ;  /* 0x000000380c7c723c */ /* 0x040fe20000041820 */
[----:B------:R-:W3:Y:S07]  /*c900*/  LDSM.16.MT88.4 R32, [R244+0x2800] ;  /* 0x00280000f420783b */ /* 0x000eee0000004200 */
[----:B------:R-:W-:Y:S01]  /*c910*/  HMMA.16816.F32.BF16 R160, R12, R38, R4 ;  /* 0x000000260ca0723c */ /* 0x000fe20000041804 */
[----:B------:R-:W4:Y:S07]  /*c920*/  LDSM.16.MT88.4 R36, [R179+0x2800] ;  /* 0x00280000b324783b */ /* 0x000f2e0000004200 */
[----:B------:R-:W-:Y:S08]  /*c930*/  HMMA.16816.F32.BF16 R4, R16, R60, RZ ;  /* 0x0000003c1004723c */ /* 0x000ff000000418ff */
[C---:B------:R-:W-:Y:S08]  /*c940*/  HMMA.16816.F32.BF16 R156, R12.reuse, R52, R24 ;  /* 0x000000340c9c723c */ /* 0x040ff00000041818 */
[----:B------:R-:W-:Y:S08]  /*c950*/  HMMA.16816.F32.BF16 R148, R12, R54, R20 ;  /* 0x000000360c94723c */ /* 0x000ff00000041814 */
[C---:B-1----:R-:W-:Y:S08]  /*c960*/  HMMA.16816.F32.BF16 R24, R16.reuse, R40, RZ ;  /* 0x000000281018723c */ /* 0x042ff000000418ff */
[----:B------:R-:W-:Y:S01]  /*c970*/  HMMA.16816.F32.BF16 R20, R16, R42, RZ ;  /* 0x0000002a1014723c */ /* 0x000fe200000418ff */
[----:B------:R-:W1:Y:S07]  /*c980*/  LDSM.16.MT88.4 R40, [R250+0x2000] ;  /* 0x00200000fa28783b */ /* 0x000e6e0000004200 */
[C---:B------:R-:W-:Y:S08]  /*c990*/  HMMA.16816.F32.BF16 R116, R12.reuse, R58, R28 ;  /* 0x0000003a0c74723c */ /* 0x040ff0000004181c */
[----:B------:R-:W-:Y:S08]  /*c9a0*/  HMMA.16816.F32.BF16 R152, R12, R64, R4 ;  /* 0x000000400c98723c */ /* 0x000ff00000041804 */
[C---:B------:R-:W-:Y:S08]  /*c9b0*/  HMMA.16816.F32.BF16 R28, R16.reuse, R62, RZ ;  /* 0x0000003e101c723c */ /* 0x040ff000000418ff */
[----:B--2---:R-:W-:Y:S08]  /*c9c0*/  HMMA.16816.F32.BF16 R4, R16, R44, RZ ;  /* 0x0000002c1004723c */ /* 0x004ff000000418ff */
[C---:B---3--:R-:W-:Y:S01]  /*c9d0*/  HMMA.16816.F32.BF16 R56, R12.reuse, R32, R24 ;  /* 0x000000200c38723c */ /* 0x048fe20000041818 */
[----:B------:R-:W2:Y:S06]  /*c9e0*/  LDSM.16.MT88.4 R24, [R250+0x2800] ;  /* 0x00280000fa18783b */ /* 0x000eac0000004200 */
[----:B------:R-:W-:Y:S01]  /*c9f0*/  FFMA.FTZ R33, R79, c[0x0][0x2d0], -R0 ;  /* 0x0000b4004f217a23 */ /* 0x000fe20000010800 */
[C---:B------:R-:W-:Y:S01]  /*ca00*/  HMMA.16816.F32.BF16 R48, R12.reuse, R66, R28 ;  /* 0x000000420c30723c */ /* 0x040fe2000004181c */
[----:B------:R-:W3:Y:S07]  /*ca10*/  LDSM.16.MT88.4 R28, [R178+0x4000] ;  /* 0x00400000b21c783b */ /* 0x000eee0000004200 */
[----:B----4-:R-:W-:Y:S07]  /*ca20*/  HMMA.16816.F32.BF16 R64, R12, R36, R4 ;  /* 0x000000240c40723c */ /* 0x010fee0000041804 */
[----:B------:R-:W-:Y:S01]  /*ca30*/  FFMA.FTZ R36, R83, c[0x0][0x2d0], -R2 ;  /* 0x0000b40053247a23 */ /* 0x000fe20000010802 */
[----:B-1----:R-:W-:Y:S01]  /*ca40*/  HMMA.16816.F32.BF16 R4, R16, R40, RZ ;  /* 0x000000281004723c */ /* 0x002fe200000418ff */
[----:B------:R-:W-:-:S07]  /*ca50*/  FFMA.FTZ R37, R75, c[0x0][0x2d0], -R0 ;  /* 0x0000b4004b257a23 */ /* 0x000fce0000010800 */
[----:B------:R-:W-:Y:S07]  /*ca60*/  HMMA.16816.F32.BF16 R60, R12, R34, R20 ;  /* 0x000000220c3c723c */ /* 0x000fee0000041814 */
[--C-:B------:R-:W-:Y:S01]  /*ca70*/  FFMA.FTZ R34, R78, c[0x0][0x2d0], -R0.reuse ;  /* 0x0000b4004e227a23 */ /* 0x100fe20000010800 */
[----:B------:R-:W-:Y:S01]  /*ca80*/  HMMA.16816.F32.BF16 R20, R16, R46, RZ ;  /* 0x0000002e1014723c */ /* 0x000fe200000418ff */
[----:B------:R-:W-:-:S07]  /*ca90*/  FFMA.FTZ R35, R77, c[0x0][0x2d0], -R0 ;  /* 0x0000b4004d237a23 */ /* 0x000fce0000010800 */
[----:B--2---:R-:W-:Y:S08]  /*caa0*/  HMMA.16816.F32.BF16 R136, R12, R24, R4 ;  /* 0x000000180c88723c */ /* 0x004ff00000041804 */
[----:B------:R-:W-:Y:S08]  /*cab0*/  HMMA.16816.F32.BF16 R4, R16, R42, RZ ;  /* 0x0000002a1004723c */ /* 0x000ff000000418ff */
[----:B------:R-:W-:Y:S01]  /*cac0*/  HMMA.16816.F32.BF16 R128, R12, R38, R20 ;  /* 0x000000260c80723c */ /* 0x000fe20000041814 */
[----:B------:R-:W1:Y:S06]  /*cad0*/  LDSM.16.MT88.4 R20, [R178+0x4800] ;  /* 0x00480000b214783b */ /* 0x000e6c0000004200 */
[----:B------:R-:W-:-:S02]  /*cae0*/  FFMA.FTZ R39, R84, c[0x0][0x2d0], -R2 ;  /* 0x0000b40054277a23 */ /* 0x000fc40000010802 */
[----:B------:R-:W-:-:S07]  /*caf0*/  FFMA.FTZ R38, R76, c[0x0][0x2d0], -R0 ;  /* 0x0000b4004c267a23 */ /* 0x000fce0000010800 */
[----:B------:R-:W-:Y:S01]  /*cb00*/  HMMA.16816.F32.BF16 R120, R12, R26, R4 ;  /* 0x0000001a0c78723c */ /* 0x000fe20000041804 */
[----:B------:R-:W2:Y:S07]  /*cb10*/  LDSM.16.MT88.4 R24, [R244+0x4000] ;  /* 0x00400000f418783b */ /* 0x000eae0000004200 */
[----:B---3--:R-:W-:Y:S07]  /*cb20*/  HMMA.16816.F32.BF16 R4, R16, R28, RZ ;  /* 0x0000001c1004723c */ /* 0x008fee00000418ff */
[----:B------:R-:W-:-:S02]  /*cb30*/  FFMA.FTZ R29, R90, c[0x0][0x2d0], -R2 ;  /* 0x0000b4005a1d7a23 */ /* 0x000fc40000010802 */
[--C-:B------:R-:W-:Y:S02]  /*cb40*/  FFMA.FTZ R28, R89, c[0x0][0x2d0], -R2.reuse ;  /* 0x0000b400591c7a23 */ /* 0x100fe40000010802 */
[----:B------:R-:W-:Y:S08]  /*cb50*/  MUFU.EX2 R32, R29 ;  /* 0x0000001d00207308 */ /* 0x000ff00000000800 */
[----:B------:R-:W3:Y:S05]  /*cb60*/  MUFU.EX2 R28, R28 ;  /* 0x0000001c001c7308 */ /* 0x000eea0000000800 */
[----:B-1----:R-:W-:Y:S03]  /*cb70*/  HMMA.16816.F32.BF16 R112, R12, R20, R4 ;  /* 0x000000140c70723c */ /* 0x002fe60000041804 */
[----:B------:R1:W-:Y:S05]  /*cb80*/  MUFU.EX2 R29, R9 ;  /* 0x00000009001d7308 */ /* 0x0003ea0000000800 */
[----:B------:R-:W-:Y:S07]  /*cb90*/  HMMA.16816.F32.BF16 R4, R16, R30, RZ ;  /* 0x0000001e1004723c */ /* 0x000fee00000418ff */
[----:B------:R-:W-:-:S02]  /*cba0*/  FFMA.FTZ R30, R86, c[0x0][0x2d0], -R2 ;  /* 0x0000b400561e7a23 */ /* 0x000fc40000010802 */
[----:B------:R-:W-:Y:S02]  /*cbb0*/  FFMA.FTZ R31, R85, c[0x0][0x2d0], -R2 ;  /* 0x0000b400551f7a23 */ /* 0x000fe40000010802 */
[----:B-1----:R-:W-:Y:S11]  /*cbc0*/  FFMA.FTZ R9, R80, c[0x0][0x2d0], -R0 ;  /* 0x0000b40050097a23 */ /* 0x002ff60000010800 */
[----:B------:R-:W-:Y:S02]  /*cbd0*/  @!UPT UIADD3 URZ, URZ, URZ, URZ ;  /* 0x0000003f3f3ff290 */ /* 0x000fe4000fffe03f */
[----:B------:R-:W-:Y:S01]  /*cbe0*/  HMMA.16816.F32.BF16 R92, R12, R22, R4 ;  /* 0x000000160c5c723c */ /* 0x000fe20000041804 */
[----:B------:R-:W1:Y:S06]  /*cbf0*/  LDSM.16.MT88.4 R20, [R244+0x4800] ;  /* 0x00480000f414783b */ /* 0x000e6c0000004200 */
[----:B------:R-:W-:Y:S02]  /*cc00*/  FADD.FTZ R4, R97, R8 ;  /* 0x0000000861047221 */ /* 0x000fe40000010000 */
[----:B------:R-:W-:Y:S02]  /*cc10*/  FFMA.FTZ R8, R87, c[0x0][0x2d0], -R2 ;  /* 0x0000b40057087a23 */ /* 0x000fe40000010802 */
[----:B------:R-:W-:Y:S01]  /*cc20*/  FADD.FTZ R2, R98, R4 ;  /* 0x0000000462027221 */ /* 0x000fe20000010000 */
[----:B------:R-:W-:Y:S01]  /*cc30*/  LDSM.16.MT88.4 R84, [R244+0x5800] ;  /* 0x00580000f454783b */ /* 0x000fe20000004200 */
[----:B--2---:R-:W-:Y:S02]  /*cc40*/  HMMA.16816.F32.BF16 R4, R16, R24, RZ ;  /* 0x000000181004723c */ /* 0x004fe400000418ff */
[----:B------:R-:W-:Y:S11]  /*cc50*/  FADD.FTZ R2, R100, R2 ;  /* 0x0000000264027221 */ /* 0x000ff60000010000 */
[----:B------:R-:W-:Y:S11]  /*cc60*/  @!UPT UIADD3 URZ, URZ, URZ, URZ ;  /* 0x0000003f3f3ff290 */ /* 0x000ff6000fffe03f */
[----:B-1----:R-:W-:Y:S01]  /*cc70*/  HMMA.16816.F32.BF16 R96, R12, R20, R4 ;  /* 0x000000140c60723c */ /* 0x002fe20000041804 */
[----:B------:R1:W2:Y:S07]  /*cc80*/  MUFU.EX2 R21, R8 ;  /* 0x0000000800157308 */ /* 0x0002ae0000000800 */
[----:B------:R-:W-:Y:S01]  /*cc90*/  HMMA.16816.F32.BF16 R4, R16, R26, RZ ;  /* 0x0000001a1004723c */ /* 0x000fe200000418ff */
[----:B------:R-:W4:Y:S01]  /*cca0*/  LDSM.16.MT88.4 R24, [R179+0x4000] ;  /* 0x00400000b318783b */ /* 0x000f220000004200 */
[----:B------:R-:W5:Y:S01]  /*ccb0*/  MUFU.EX2 R20, R30 ;  /* 0x0000001e00147308 */ /* 0x000f620000000800 */
[--C-:B-1----:R-:W-:Y:S11]  /*ccc0*/  FFMA.FTZ R8, R81, c[0x0][0x2d0], -R0.reuse ;  /* 0x0000b40051087a23 */ /* 0x102ff60000010800 */
[----:B------:R-:W-:Y:S10]  /*ccd0*/  @!UPT UIADD3 URZ, URZ, URZ, URZ ;  /* 0x0000003f3f3ff290 */ /* 0x000ff4000fffe03f */
[----:B------:R-:W-:Y:S07]  /*cce0*/  HMMA.16816.F32.BF16 R144, R12, R22, R4 ;  /* 0x000000160c90723c */ /* 0x000fee0000041804 */
[----:B------:R-:W-:Y:S01]  /*ccf0*/  FFMA.FTZ R7, R82, c[0x0][0x2d0], -R0 ;  /* 0x0000b40052077a23 */ /* 0x000fe20000010800 */
[----:B---3--:R-:W-:Y:S01]  /*cd00*/  F2FP.BF16.PACK_AB R4, R28, R32 ;  /* 0x000000201c04723e */ /* 0x008fe200000010ff */
[----:B------:R-:W-:Y:S01]  /*cd10*/  FADD.FTZ R0, R32, R2 ;  /* 0x0000000220007221 */ /* 0x000fe20000010000 */
[----:B--2---:R-:W-:Y:S01]  /*cd20*/  F2FP.BF16.PACK_AB R6, R21, R29 ;  /* 0x0000001d1506723e */ /* 0x004fe200000010ff */
[----:B------:R1:W2:Y:S01]  /*cd30*/  MUFU.EX2 R2, R31 ;  /* 0x0000001f00027308 */ /* 0x0002a20000000800 */
[----:B------:R-:W-:-:S02]  /*cd40*/  FADD.FTZ R5, R74, R3 ;  /* 0x000000034a057221 */ /* 0x000fc40000010000 */
[----:B------:R-:W-:-:S04]  /*cd50*/  FADD.FTZ R0, R28, R0 ;  /* 0x000000001c007221 */ /* 0x000fc80000010000 */
[----:B------:R-:W-:Y:S01]  /*cd60*/  FADD.FTZ R0, R29, R0 ;  /* 0x000000001d007221 */ /* 0x000fe20000010000 */
[----:B------:R-:W-:Y:S03]  /*cd70*/  MUFU.EX2 R3, R33 ;  /* 0x0000002100037308 */ /* 0x000fe60000000800 */
[----:B------:R-:W-:-:S04]  /*cd80*/  FADD.FTZ R0, R21, R0 ;  /* 0x0000000015007221 */ /* 0x000fc80000010000 */
[----:B-----5:R-:W-:Y:S01]  /*cd90*/  FADD.FTZ R0, R20, R0 ;  /* 0x0000000014007221 */ /* 0x020fe20000010000 */
[----:B-1----:R-:W1:Y:S01]  /*cda0*/  LDSM.16.MT88.4 R28, [R179+0x4800] ;  /* 0x00480000b31c783b */ /* 0x002e620000004200 */
[C---:B--2---:R-:W-:Y:S02]  /*cdb0*/  F2FP.BF16.PACK_AB R100, R2.reuse, R20 ;  /* 0x000000140264723e */ /* 0x044fe400000010ff */
[----:B----4-:R-:W-:Y:S01]  /*cdc0*/  HMMA.16816.F32.BF16 R20, R16, R24, RZ ;  /* 0x000000181014723c */ /* 0x010fe200000418ff */
[----:B------:R-:W-:Y:S01]  /*cdd0*/  FADD.FTZ R32, R2, R0 ;  /* 0x0000000002207221 */ /* 0x000fe20000010000 */
[----:B------:R-:W-:Y:S08]  /*cde0*/  MUFU.EX2 R25, R39 ;  /* 0x0000002700197308 */ /* 0x000ff00000000800 */
[----:B------:R-:W2:Y:S08]  /*cdf0*/  MUFU.EX2 R2, R7 ;  /* 0x0000000700027308 */ /* 0x000eb00000000800 */
[----:B------:R-:W3:Y:S08]  /*ce00*/  MUFU.EX2 R0, R8 ;  /* 0x0000000800007308 */ /* 0x000ef00000000800 */
[----:B------:R3:W4:Y:S01]  /*ce10*/  MUFU.EX2 R7, R9 ;  /* 0x0000000900077308 */ /* 0x0007220000000800 */
[----:B--2---:R-:W-:-:S07]  /*ce20*/  FADD.FTZ R5, R2, R5 ;  /* 0x0000000502057221 */ /* 0x004fce0000010000 */
[----:B------:R-:W2:Y:S01]  /*ce30*/  MUFU.EX2 R24, R36 ;  /* 0x0000002400187308 */ /* 0x000ea20000000800 */
[----:B-1----:R-:W-:Y:S07]  /*ce40*/  HMMA.16816.F32.BF16 R52, R12, R28, R20 ;  /* 0x0000001c0c34723c */ /* 0x002fee0000041814 */
[----:B------:R-:W1:Y:S01]  /*ce50*/  MUFU.EX2 R8, R34 ;  /* 0x0000002200087308 */ /* 0x000e620000000800 */
[----:B---3--:R-:W-:Y:S01]  /*ce60*/  FADD.FTZ R9, R0, R5 ;  /* 0x0000000500097221 */ /* 0x008fe20000010000 */
[----:B------:R-:W-:Y:S01]  /*ce70*/  HMMA.16816.F32.BF16 R20, R16, R26, RZ ;  /* 0x0000001a1014723c */ /* 0x000fe200000418ff */
[----:B------:R-:W-:-:S02]  /*ce80*/  FADD.FTZ R5, R25, R32 ;  /* 0x0000002019057221 */ /* 0x000fc40000010000 */
[----:B----4-:R-:W-:Y:S01]  /*ce90*/  FADD.FTZ R9, R7, R9 ;  /* 0x0000000907097221 */ /* 0x010fe20000010000 */
[C---:B------:R-:W-:Y:S01]  /*cea0*/  F2FP.BF16.PACK_AB R7, R3.reuse, R7 ;  /* 0x000000070307723e */ /* 0x040fe200000010ff */
[----:B--2---:R-:W-:Y:S01]  /*ceb0*/  FADD.FTZ R195, R24, R5 ;  /* 0x0000000518c37221 */ /* 0x004fe20000010000 */
[----:B------:R-:W-:Y:S01]  /*cec0*/  F2FP.BF16.PACK_AB R5, R0, R2 ;  /* 0x000000020005723e */ /* 0x000fe200000010ff */
[----:B------:R-:W-:Y:S01]  /*ced0*/  FADD.FTZ R9, R3, R9 ;  /* 0x0000000903097221 */ /* 0x000fe20000010000 */
[----:B------:R-:W-:Y:S01]  /*cee0*/  F2FP.BF16.PACK_AB R102, R24, R25 ;  /* 0x000000191866723e */ /* 0x000fe200000010ff */
[----:B------:R-:W-:Y:S02]  /*cef0*/  MUFU.EX2 R2, R38 ;  /* 0x0000002600027308 */ /* 0x000fe40000000800 */
[----:B-1----:R-:W-:Y:S11]  /*cf00*/  FADD.FTZ R0, R8, R9 ;  /* 0x0000000908007221 */ /* 0x002ff60000010000 */
[----:B------:R-:W-:Y:S02]  /*cf10*/  @!UPT UIADD3 URZ, URZ, URZ, URZ ;  /* 0x0000003f3f3ff290 */ /* 0x000fe4000fffe03f */
[----:B------:R-:W-:Y:S01]  /*cf20*/  HMMA.16816.F32.BF16 R44, R12, R30, R20 ;  /* 0x0000001e0c2c723c */ /* 0x000fe20000041814 */
[----:B------:R-:W1:Y:S02]  /*cf30*/  MUFU.EX2 R20, R35 ;  /* 0x0000002300147308 */ /* 0x000e640000000800 */
[C---:B-1----:R-:W-:Y:S01]  /*cf40*/  FADD.FTZ R3, R20.reuse, R0 ;  /* 0x0000000014037221 */ /* 0x042fe20000010000 */
[----:B------:R-:W-:-:S05]  /*cf50*/  F2FP.BF16.PACK_AB R101, R20, R8 ;  /* 0x000000081465723e */ /* 0x000fca00000010ff */
[----:B------:R-:W1:Y:S01]  /*cf60*/  MUFU.EX2 R0, R37 ;  /* 0x0000002500007308 */ /* 0x000e620000000800 */
[----:B------:R2:W3:Y:S01]  /*cf70*/  LDSM.16.MT88.4 R20, [R103+0x4000] ;  /* 0x004000006714783b */ /* 0x0004e20000004200 */
[----:B------:R-:W-:-:S04]  /*cf80*/  FADD.FTZ R3, R2, R3 ;  /* 0x0000000302037221 */ /* 0x000fc80000010000 */
[C---:B-1----:R-:W-:Y:S01]  /*cf90*/  FADD.FTZ R196, R0.reuse, R3 ;  /* 0x0000000300c47221 */ /* 0x042fe20000010000 */
[----:B--2---:R-:W-:Y:S02]  /*cfa0*/  F2FP.BF16.PACK_AB R103, R0, R2 ;  /* 0x000000020067723e */ /* 0x004fe400000010ff */
[----:B------:R-:W-:-:S04]  /*cfb0*/  IADD3 R0, R180, -0x3, RZ ;  /* 0xfffffffdb4007810 */ /* 0x000fc80007ffe0ff */
[----:B------:R-:W-:Y:S01]  /*cfc0*/  ISETP.GE.AND P0, PT, R0, R204, PT ;  /* 0x000000cc0000720c */ /* 0x000fe20003f06270 */
[C---:B---3--:R-:W-:Y:S08]  /*cfd0*/  HMMA.16816.F32.BF16 R24, R16.reuse, R20, RZ ;  /* 0x000000141018723c */ /* 0x048ff000000418ff */
        /* <DEDUP_REMOVED lines=28> */
[C---:B-1----:R-:W-:Y:S01]  /*d1a0*/  HMMA.16816.F32.BF16 R76, R4.reuse, R12, R136 ;  /* 0x0000000c044c723c */ /* 0x042fe20000041888 */
[----:B------:R-:W1:Y:S07]  /*d1b0*/  LDSM.16.MT88.4 R136, [R178+0x1800] ;  /* 0x00180000b288783b */ /* 0x000e6e0000004200 */
[----:B------:R-:W-:Y:S01]  /*d1c0*/  HMMA.16816.F32.BF16 R80, R4, R14, R120 ;  /* 0x0000000e0450723c */ /* 0x000fe20000041878 */
[----:B------:R-:W3:Y:S04]  /*d1d0*/  LDSM.16.MT88.4 R12, [R178+0x5000] ;  /* 0x00500000b20c783b */ /* 0x000ee80000004200 */
[----:B------:R-:W4:Y:S03]  /*d1e0*/  LDSM.16.MT88.4 R120, [R179+0x1800] ;  /* 0x00180000b378783b */ /* 0x000f260000004200 */
[C---:B--2---:R-:W-:Y:S08]  /*d1f0*/  HMMA.16816.F32.BF16 R132, R100.reuse, R128, R132 ;  /* 0x000000806484723c */ /* 0x044ff00000041884 */
[C---:B------:R-:W-:Y:S08]  /*d200*/  HMMA.16816.F32.BF16 R128, R100.reuse, R130, R28 ;  /* 0x000000826480723c */ /* 0x040ff0000004181c */
[----:B-1----:R-:W-:Y:S08]  /*d210*/  HMMA.16816.F32.BF16 R140, R100, R136, R140 ;  /* 0x00000088648c723c */ /* 0x002ff0000004188c */
[C---:B---3--:R-:W-:Y:S01]  /*d220*/  HMMA.16816.F32.BF16 R88, R4.reuse, R12, R112 ;  /* 0x0000000c0458723c */ /* 0x048fe20000041870 */
[----:B------:R-:W1:Y:S07]  /*d230*/  LDSM.16.MT88.4 R112, [R250+0x1800] ;  /* 0x00180000fa70783b */ /* 0x000e6e0000004200 */
[----:B------:R-:W-:Y:S01]  /*d240*/  HMMA.16816.F32.BF16 R92, R4, R14, R92 ;  /* 0x0000000e045c723c */ /* 0x000fe2000004185c */
[----:B------:R-:W2:Y:S07]  /*d250*/  LDSM.16.MT88.4 R12, [R244+0x5000] ;  /* 0x00500000f40c783b */ /* 0x000eae0000004200 */
[C---:B----4-:R-:W-:Y:S08]  /*d260*/  HMMA.16816.F32.BF16 R124, R100.reuse, R120, R124 ;  /* 0x00000078647c723c */ /* 0x050ff0000004187c */
[C---:B------:R-:W-:Y:S08]  /*d270*/  HMMA.16816.F32.BF16 R136, R100.reuse, R138, R20 ;  /* 0x0000008a6488723c */ /* 0x040ff00000041814 */
[C---:B------:R-:W-:Y:S08]  /*d280*/  HMMA.16816.F32.BF16 R120, R100.reuse, R122, R32 ;  /* 0x0000007a6478723c */ /* 0x040ff00000041820 */
[----:B-1----:R-:W-:Y:S08]  /*d290*/  HMMA.16816.F32.BF16 R116, R100, R112, R116 ;  /* 0x000000706474723c */ /* 0x002ff00000041874 */
[C---:B--2---:R-:W-:Y:S08]  /*d2a0*/  HMMA.16816.F32.BF16 R96, R4.reuse, R12, R96 ;  /* 0x0000000c0460723c */ /* 0x044ff00000041860 */
[----:B------:R-:W-:Y:S01]  /*d2b0*/  HMMA.16816.F32.BF16 R144, R4, R14, R144 ;  /* 0x0000000e0490723c */ /* 0x000fe20000041890 */
[----:B------:R-:W1:Y:S07]  /*d2c0*/  LDSM.16.MT88.4 R12, [R179+0x5000] ;  /* 0x00500000b30c783b */ /* 0x000e6e0000004200 */
        /* <DEDUP_REMOVED lines=30> */
[----:B------:R-:W-:Y:S01]  /*d4b0*/  ISETP.NE.AND P0, PT, R169, c[0x0][0x2b8], PT ;  /* 0x0000ae00a9007a0c */ /* 0x000fe20003f05270 */
[----:B------:R-:W-:Y:S01]  /*d4c0*/  IMAD.MOV.U32 R183, RZ, RZ, RZ ;  /* 0x000000ffffb77224 */ /* 0x000fe200078e00ff */
[----:B------:R-:W-:-:S04]  /*d4d0*/  IADD3 R184, R199, R168, R215 ;  /* 0x000000a8c7b87210 */ /* 0x000fc80007ffe0d7 */
        /* <DEDUP_REMOVED lines=9> */
[----:B------:R-:W-:-:S04]  /*d570*/  IMAD.MOV R0, RZ, RZ, -R0 ;  /* 0x000000ffff007224 */ /* 0x000fc800078e0a00 */
[----:B------:R-:W-:-:S05]  /*d580*/  IMAD R184, R0, c[0x0][0x2b8], R184 ;  /* 0x0000ae0000b87a24 */ /* 0x000fca00078e02b8 */
[----:B------:R-:W-:-:S05]  /*d590*/  SHF.R.S32.HI R0, RZ, 0x1f, R184 ;  /* 0x0000001fff007819 */ /* 0x000fca00000114b8 */
[----:B------:R-:W-:-:S04]  /*d5a0*/  IMAD R0, R0, c[0x0][0x1e0], RZ ;  /* 0x0000780000007a24 */ /* 0x000fc800078e02ff */
[C---:B------:R-:W-:Y:S02]  /*d5b0*/  IMAD R0, R184.reuse, c[0x0][0x1e4], R0 ;  /* 0x00007900b8007a24 */ /* 0x040fe400078e0200 */
[----:B-1----:R-:W-:-:S04]  /*d5c0*/  IMAD.WIDE.U32 R2, R184, c[0x0][0x1e0], RZ ;  /* 0x00007800b8027a25 */ /* 0x002fc800078e00ff */
        /* <DEDUP_REMOVED lines=11> */
.L_x_2472:
[----:B------:R-:W-:Y:S05]  /*d680*/  BRA.DIV ~URZ, `(.L_x_2339) ;  /* 0x000111e27f007947 */ /* 0x000fea000b800000 */
[----:B------:R-:W3:Y:S01]  /*d690*/  SHFL.IDX PT, R0, R6, RZ, 0x181f ;  /* 0x00181fff06007589 */ /* 0x000ee200000e0000 */
        /* <DEDUP_REMOVED lines=21> */
[----:B------:R1:W-:Y:S04]  /*d7f0*/  LDGSTS.E.BYPASS.LTC128B.128 [R203+0x10100], [R2.64], !P6 ;  /* 0x1010000002cb7fae */ /* 0x0003e8000f101d4a */
[----:B-1-3--:R1:W5:Y:S02]  /*d800*/  LDL R5, [R1+0xd0] ;  /* 0x0000d00001057983 */ /* 0x00a3640000100800 */
.L_x_2473:
[----:B--2---:R-:W-:Y:S02]  /*d810*/  IADD3 R2, -R13, 0x10, RZ ;  /* 0x000000100d027810 */ /* 0x004fe40007ffe1ff */
        /* <DEDUP_REMOVED lines=20> */
.L_x_2337:
[----:B------:R-:W-:Y:S05]  /*d960*/  BSYNC B0 ;  /* 0x0000000000007941 */ /* 0x000fea0003800000 */
.L_x_2336:
[----:B------:R-:W3:Y:S04]  /*d970*/  LDL R4, [R1+0x4] ;  /* 0x0000040001047983 */ /* 0x000ee80000100800 */
[----:B------:R-:W4:Y:S04]  /*d980*/  LDL R5, [R1+0x64] ;  /* 0x0000640001057983 */ /* 0x000f280000100800 */
[----:B--2---:R-:W4:Y:S01]  /*d990*/  LDL R3, [R1+0x58] ;  /* 0x0000580001037983 */ /* 0x004f220000100800 */
[----:B------:R-:W-:Y:S01]  /*d9a0*/  IMAD.MOV.U32 R6, RZ, RZ, 0x1 ;  /* 0x00000001ff067424 */ /* 0x000fe200078e00ff */
[----:B------:R-:W-:-:S02]  /*d9b0*/  IADD3 R180, R180, -0x2, RZ ;  /* 0xfffffffeb4b47810 */ /* 0x000fc40007ffe0ff */
[----:B------:R-:W0:Y:S02]  /*d9c0*/  LDGDEPBAR ;  /* 0x00000000000079af */ /* 0x000e240000000000 */
[C---:B------:R-:W-:Y:S02]  /*d9d0*/  ISETP.NE.AND P0, PT, R6.reuse, c[0x0][0x2c4], PT ;  /* 0x0000b10006007a0c */ /* 0x040fe40003f05270 */
[----:B------:R-:W-:Y:S01]  /*d9e0*/  ISETP.LE.AND P1, PT, R6, c[0x0][0x32c], PT ;  /* 0x0000cb0006007a0c */ /* 0x000fe20003f23270 */
[----:B---3--:R-:W-:-:S10]  /*d9f0*/  IMAD.SHL.U32 R4, R4, 0x80, RZ ;  /* 0x0000008004047824 */ /* 0x008fd400078e00ff */
[----:B------:R-:W-:-:S04]  /*da00*/  @P0 IMAD.HI.U32 R2, R4, c[0x0][0x2c8], RZ ;  /* 0x0000b20004020a27 */ /* 0x000fc800078e00ff */
[----:B------:R-:W-:Y:S01]  /*da10*/  IMAD.MOV.U32 R0, RZ, RZ, R4 ;  /* 0x000000ffff007224 */ /* 0x000fe200078e0004 */
[----:B------:R-:W-:-:S04]  /*da20*/  @P0 SHF.R.U32.HI R0, RZ, c[0x0][0x2cc], R2 ;  /* 0x0000b300ff000a19 */ /* 0x000fc80000011602 */
[----:B----4-:R-:W-:-:S04]  /*da30*/  IADD3 R2, -R3, R5, R0 ;  /* 0x0000000503027210 */ /* 0x010fc80007ffe100 */
        /* <DEDUP_REMOVED lines=12> */
.L_x_2342:
[----:B------:R-:W-:-:S13]  /*db00*/  ISETP.NE.AND P0, PT, R6, c[0x0][0x32c], PT ;  /* 0x0000cb0006007a0c */ /* 0x000fda0003f05270 */
[----:B------:R-:W-:-:S05]  /*db10*/  @P0 IMAD.HI.U32 R2, R3, c[0x0][0x330], RZ ;  /* 0x0000cc0003020a27 */ /* 0x000fca00078e00ff */
[----:B------:R-:W-:Y:S02]  /*db20*/  @P0 SHF.R.U32.HI R3, RZ, c[0x0][0x334], R2 ;  /* 0x0000cd00ff030a19 */ /* 0x000fe40000011602 */
.L_x_2343:
[----:B------:R-:W-:Y:S05]  /*db30*/  BSYNC B0 ;  /* 0x0000000000007941 */ /* 0x000fea0003800000 */
.L_x_2341:
[----:B------:R-:W-:-:S05]  /*db40*/  MOV R2, c[0x0][0x32c] ;  /* 0x0000cb0000027a02 */ /* 0x000fca0000000f00 */
[----:B------:R-:W-:-:S05]  /*db50*/  IMAD R3, R3, R2, c[0x0][0x32c] ;  /* 0x0000cb0003037624 */ /* 0x000fca00078e0202 */
[----:B------:R-:W-:-:S04]  /*db60*/  IMNMX R0, R0, R3, PT ;  /* 0x0000000300007217 */ /* 0x000fc80003800200 */
.L_x_2340:
        /* <DEDUP_REMOVED lines=8> */
[----:B------:R-:W-:Y:S02]  /*dbf0*/  MOV R189, RZ ;  /* 0x000000ff00bd7202 */ /* 0x000fe40000000f00 */
[----:B------:R-:W-:Y:S02]  /*dc00*/  MOV R169, 0x1 ;  /* 0x0000000100a97802 */ /* 0x000fe40000000f00 */
.L_x_2361:
        /* <DEDUP_REMOVED lines=19> */
[----:B------:R-:W-:Y:S05]  /*dd40*/  SHF.R.S32.HI R2, RZ, 0x1f, R184 ;  /* 0x0000001fff027819 */ /* 0x000fea00000114b8 */
[----:B------:R-:W-:Y:S02]  /*dd50*/  IMAD R4, R2, c[0x0][0x208], RZ ;  /* 0x0000820002047a24 */ /* 0x000fe400078e02ff */
[C---:B------:R-:W-:Y:S04]  /*dd60*/  IMAD.WIDE.U32 R2, R184.reuse, c[0x0][0x208], RZ ;  /* 0x00008200b8027a25 */ /* 0x040fe800078e00ff */
[----:B------:R-:W-:Y:S05]  /*dd70*/  IMAD R4, R184, c[0x0][0x20c], R4 ;  /* 0x00008300b8047a24 */ /* 0x000fea00078e0204 */
[----:B------:R-:W-:Y:S02]  /*dd80*/  IADD3 R3, R3, R4, RZ ;  /* 0x0000000403037210 */ /* 0x000fe40007ffe0ff */
[----:B------:R-:W-:Y:S03]  /*dd90*/  SHF.R.S32.HI R4, RZ, 0x1f, R183 ;  /* 0x0000001fff047819 */ /* 0x000fe600000114b7 */
        /* <DEDUP_REMOVED lines=8> */
[----:B------:R2:W4:Y:S02]  /*de20*/  SHFL.IDX PT, R5, R8, RZ, 0x181f ;  /* 0x00181fff08057589 */ /* 0x00052400000e0000 */
.L_x_2474:
[----:B------:R-:W-:-:S05]  /*de30*/  BRA.DIV ~URZ, `(.L_x_2348) ;  /* 0x00010d627f007947 */ /* 0x000fca000b800000 */
[----:B------:R-:W2:Y:S01]  /*de40*/  SHFL.IDX PT, R2, R17, RZ, 0x181f ;  /* 0x00181fff11027589 */ /* 0x000ea200000e0000 */
[----:B------:R-:W-:Y:S01]  /*de50*/  IMAD.SHL.U32 R24, R190, 0x2, RZ ;  /* 0x00000002be187824 */ /* 0x000fe200078e00ff */
[----:B------:R-:W-:Y:S01]  /*de60*/  SHF.R.S32.HI R3, RZ, 0x1f, R190 ;  /* 0x0000001fff037819 */ /* 0x000fe200000114be */
[----:B------:R-:W-:Y:S01]  /*de70*/  IMAD R27, R189, 0x6000, RZ ;  /* 0x00006000bd1b7824 */ /* 0x000fe200078e02ff */
[C---:B------:R-:W-:Y:S01]  /*de80*/  SHF.L.U64.HI R18, R198.reuse, 0x1, R209 ;  /* 0x00000001c6127819 */ /* 0x040fe200000102d1 */
[----:B------:R-:W-:Y:S01]  /*de90*/  IMAD.SHL.U32 R16, R198, 0x2, RZ ;  /* 0x00000002c6107824 */ /* 0x000fe200078e00ff */
[----:B------:R-:W-:Y:S01]  /*dea0*/  SHF.L.U64.HI R26, R190, 0x1, R3 ;  /* 0x00000001be1a7819 */ /* 0x000fe20000010203 */
[----:B------:R-:W-:Y:S01]  /*deb0*/  IMAD.IADD R4, R203, 0x1, R27 ;  /* 0x00000001cb047824 */ /* 0x000fe200078e021b */
[C---:B------:R-:W-:Y:S01]  /*dec0*/  SHF.L.U64.HI R25, R197.reuse, 0x1, R208 ;  /* 0x00000001c5197819 */ /* 0x040fe200000102d0 */
[----:B------:R-:W-:Y:S01]  /*ded0*/  IMAD.SHL.U32 R19, R197, 0x2, RZ ;  /* 0x00000002c5137824 */ /* 0x000fe200078e00ff */
[C---:B--2---:R-:W-:Y:S05]  /*dee0*/  IADD3 R6, P0, R2.reuse, R24, RZ ;  /* 0x0000001802067210 */ /* 0x044fea0007f1e0ff */
[C---:B----4-:R-:W-:Y:S05]  /*def0*/  IMAD.X R7, R5.reuse, 0x1, R26, P0 ;  /* 0x0000000105077824 */ /* 0x050fea00000e061a */
[----:B------:R-:W-:Y:S01]  /*df00*/  @!PT LDS RZ, [RZ] ;  /* 0x00000000fffff984 */ /* 0x000fe20000000800 */
[----:B------:R-:W-:Y:S01]  /*df10*/  @!PT LDS RZ, [RZ] ;  /* 0x00000000fffff984 */ /* 0x000fe20000000800 */
[----:B------:R2:W-:Y:S02]  /*df20*/  LDGSTS.E.BYPASS.LTC128B.128 [R4+0x100], [R6.64], !P5 ;  /* 0x0010000006047fae */ /* 0x0005e4000e901d4a */
[C---:B--2---:R-:W-:Y:S05]  /*df30*/  IADD3 R6, P0, R2.reuse, R16, RZ ;  /* 0x0000001002067210 */ /* 0x044fea0007f1e0ff */
[C---:B------:R-:W-:Y:S05]  /*df40*/  IMAD.X R7, R5.reuse, 0x1, R18, P0 ;  /* 0x0000000105077824 */ /* 0x040fea00000e0612 */
[----:B------:R2:W-:Y:S02]  /*df50*/  LDGSTS.E.BYPASS.LTC128B.128 [R4+0x2100], [R6.64], !P4 ;  /* 0x0210000006047fae */ /* 0x0005e4000e101d4a */
[----:B--2---:R-:W-:Y:S02]  /*df60*/  IADD3 R6, P0, R2, R19, RZ ;  /* 0x0000001302067210 */ /* 0x004fe40007f1e0ff */
[----:B------:R-:W2:Y:S03]  /*df70*/  SHFL.IDX PT, R2, R17, 0x1, 0x181f ;  /* 0x00381f0011027f89 */ /* 0x000ea600000e0000 */
[----:B------:R-:W-:Y:S02]  /*df80*/  IMAD.X R7, R5, 0x1, R25, P0 ;  /* 0x0000000105077824 */ /* 0x000fe400000e0619 */
[----:B------:R4:W3:Y:S04]  /*df90*/  SHFL.IDX PT, R5, R8, 0x1, 0x181f ;  /* 0x00381f0008057f89 */ /* 0x0008e800000e0000 */
[----:B------:R1:W-:Y:S04]  /*dfa0*/  LDGSTS.E.BYPASS.LTC128B.128 [R4+0x4100], [R6.64], !P6 ;  /* 0x0410000006047fae */ /* 0x0003e8000f101d4a */
[----:B----4-:R4:W5:Y:S01]  /*dfb0*/  LDL R8, [R1+0xd0] ;  /* 0x0000d00001087983 */ /* 0x0109620000100800 */
[----:B-1----:R-:W-:Y:S04]  /*dfc0*/  SEL R6, RZ, 0x10, P4 ;  /* 0x00000010ff067807 */ /* 0x002fe80002000000 */
.L_x_2475:
[C---:B--23--:R-:W-:Y:S01]  /*dfd0*/  ISETP.NE.U32.AND P2, PT, R6.reuse, RZ, PT ;  /* 0x000000ff0600720c */ /* 0x04cfe20003f45070 */
[----:B------:R-:W-:Y:S01]  /*dfe0*/  IMAD.IADD R27, R203, 0x1, R27 ;  /* 0x00000001cb1b7824 */ /* 0x000fe200078e021b */
[----:B------:R-:W-:Y:S02]  /*dff0*/  IADD3 R6, -R6, 0x10, RZ ;  /* 0x0000001006067810 */ /* 0x000fe40007ffe1ff */
[----:B-----5:R-:W-:Y:S02]  /*e000*/  IADD3 R3, -R8, 0x10, RZ ;  /* 0x0000001008037810 */ /* 0x020fe40007ffe1ff */
[----:B------:R-:W-:Y:S02]  /*e010*/  LOP3.LUT R6, R6, 0xf, RZ, 0xc0, !PT ;  /* 0x0000000f06067812 */ /* 0x000fe400078ec0ff */
[----:B------:R-:W-:Y:S02]  /*e020*/  LOP3.LUT R3, R3, 0xf, RZ, 0xc0, !PT ;  /* 0x0000000f03037812 */ /* 0x000fe400078ec0ff */
[----:B------:R-:W-:Y:S04]  /*e030*/  IADD3 R6, P1, P0, R6, R2, R16 ;  /* 0x0000000206067210 */ /* 0x000fe8000783e010 */
[-C--:B------:R-:W-:Y:S02]  /*e040*/  IADD3.X R7, RZ, R5.reuse, R18, P1, P0 ;  /* 0x00000005ff077210 */ /* 0x080fe40000fe0412 */
        /* <DEDUP_REMOVED lines=12> */
.L_x_2346:
[----:B------:R-:W-:Y:S05]  /*e110*/  BSYNC B0 ;  /* 0x0000000000007941 */ /* 0x000fea0003800000 */
.L_x_2345:
[----:B------:R-:W0:Y:S01]  /*e120*/  LDGDEPBAR ;  /* 0x00000000000079af */ /* 0x000e220000000000 */
[----:B------:R-:W-:Y:S01]  /*e130*/  WARPSYNC 0xffffffff ;  /* 0xffffffff00007948 */ /* 0x000fe20003800000 */
[C---:B-1-34-:R-:W-:Y:S01]  /*e140*/  HMMA.16816.F32.BF16 R4, R36.reuse, R12, RZ ;  /* 0x0000000c2404723c */ /* 0x05afe200000418ff */
[----:B------:R-:W-:Y:S03]  /*e150*/  MOV R248, 0x1 ;  /* 0x0000000100f87802 */ /* 0x000fe60000000f00 */
[-C--:B------:R-:W-:Y:S02]  /*e160*/  IADD3 R8, R170, R0.reuse, RZ ;  /* 0x00000000aa087210 */ /* 0x080fe40007ffe0ff */
[CC--:B------:R-:W-:Y:S02]  /*e170*/  IADD3 R3, R171.reuse, R0.reuse, RZ ;  /* 0x00000000ab037210 */ /* 0x0c0fe40007ffe0ff */
[C---:B------:R-:W-:Y:S01]  /*e180*/  HMMA.16816.F32.BF16 R12, R36.reuse, R14, RZ ;  /* 0x0000000e240c723c */ /* 0x040fe200000418ff */
[----:B------:R-:W-:Y:S02]  /*e190*/  IADD3 R2, R171, R0, R170 ;  /* 0x00000000ab027210 */ /* 0x000fe40007ffe0aa */
[----:B------:R-:W-:Y:S02]  /*e1a0*/  ISETP.NE.AND P0, PT, R248, c[0x0][0x2c4], PT ;  /* 0x0000b100f8007a0c */ /* 0x000fe40003f05270 */
[----:B------:R-:W-:Y:S03]  /*e1b0*/  MOV R181, 0x1 ;  /* 0x0000000100b57802 */ /* 0x000fe60000000f00 */
[C---:B------:R-:W-:Y:S01]  /*e1c0*/  HMMA.16816.F32.BF16 R16, R36.reuse, R20, RZ ;  /* 0x000000142410723c */ /* 0x040fe200000418ff */
[----:B------:R-:W-:Y:S07]  /*e1d0*/  ISETP.LE.AND P1, PT, R181, c[0x0][0x32c], PT ;  /* 0x0000cb00b5007a0c */ /* 0x000fee0003f23270 */
        /* <DEDUP_REMOVED lines=15> */
[C---:B------:R-:W-:Y:S07]  /*e2d0*/  HMMA.16816.F32.BF16 R32, R148.reuse, R164, R32 ;  /* 0x000000a49420723c */ /* 0x040fee0000041820 */
[----:B------:R-:W-:Y:S01]  /*e2e0*/  IADD3 R164, R170, R9, RZ ;  /* 0x00000009aaa47210 */ /* 0x000fe20007ffe0ff */
        /* <DEDUP_REMOVED lines=43> */
[----:B------:R-:W-:Y:S07]  /*e5a0*/  LDSM.16.M88.4 R152, [R175+0x4000] ;  /* 0x00400000af98783b */ /* 0x000fee0000000200 */
[C---:B---3--:R-:W-:Y:S08]  /*e5b0*/  HMMA.16816.F32.BF16 R16, R148.reuse, R144, R16 ;  /* 0x000000909410723c */ /* 0x048ff00000041810 */
[C---:B------:R-:W-:Y:S01]  /*e5c0*/  HMMA.16816.F32.BF16 R20, R148.reuse, R146, R20 ;  /* 0x000000929414723c */ /* 0x040fe20000041814 */
[----:B------:R-:W1:Y:S07]  /*e5d0*/  LDSM.16.M88.4 R144, [R3+0x3800] ;  /* 0x003800000390783b */ /* 0x000e6e0000000200 */
[C---:B------:R-:W-:Y:S08]  /*e5e0*/  HMMA.16816.F32.BF16 R24, R148.reuse, R156, R24 ;  /* 0x0000009c9418723c */ /* 0x040ff00000041818 */
        /* <DEDUP_REMOVED lines=34> */
[----:B------:R3:W5:Y:S07]  /*e810*/  LDSM.16.M88.4 R156, [R0+0x5800] ;  /* 0x00580000009c783b */ /* 0x00076e0000000200 */
[C---:B-1----:R-:W-:Y:S08]  /*e820*/  HMMA.16816.F32.BF16 R16, R152.reuse, R144, R16 ;  /* 0x000000909810723c */ /* 0x042ff00000041810 */
[C---:B------:R-:W-:Y:S01]  /*e830*/  HMMA.16816.F32.BF16 R20, R152.reuse, R146, R20 ;  /* 0x000000929814723c */ /* 0x040fe20000041814 */
[----:B------:R-:W-:Y:S07]  /*e840*/  LDSM.16.M88.4 R144, [R173+0x8000] ;  /* 0x00800000ad90783b */ /* 0x000fee0000000200 */
[C---:B----4-:R-:W-:Y:S01]  /*e850*/  HMMA.16816.F32.BF16 R24, R152.reuse, R148, R24 ;  /* 0x000000949818723c */ /* 0x050fe20000041818 */
[----:B--23--:R-:W2:Y:S07]  /*e860*/  LDL R0, [R1+0x4] ;  /* 0x0000040001007983 */ /* 0x00ceae0000100800 */
[C---:B------:R-:W-:Y:S01]  /*e870*/  HMMA.16816.F32.BF16 R28, R152.reuse, R150, R28 ;  /* 0x00000096981c723c */ /* 0x040fe2000004181c */
[----:B------:R-:W1:Y:S07]  /*e880*/  LDSM.16.M88.4 R148, [R9+0x4000] ;  /* 0x004000000994783b */ /* 0x000e6e0000000200 */
[C---:B-----5:R-:W-:Y:S08]  /*e890*/  HMMA.16816.F32.BF16 R32, R152.reuse, R156, R32 ;  /* 0x0000009c9820723c */ /* 0x060ff00000041820 */
        /* <DEDUP_REMOVED lines=32> */
[----:B------:R-:W1:Y:S01]  /*eaa0*/  MUFU.TANH R8, R4 ;  /* 0x0000000400087308 */ /* 0x000e620000002400 */
        /* <DEDUP_REMOVED lines=10> */
[----:B------:R-:W4:Y:S01]  /*eb50*/  MUFU.TANH R165, R6 ;  /* 0x0000000600a57308 */ /* 0x000f220000002400 */
[----:B------:R-:W-:Y:S02]  /*eb60*/  FMUL.FTZ R18, R18, c[0x0][0x320] ;  /* 0x0000c80012127a20 */ /* 0x000fe40000410000 */
[----:B------:R-:W-:Y:S02]  /*eb70*/  FMUL.FTZ R19, R19, c[0x0][0x320] ;  /* 0x0000c80013137a20 */ /* 0x000fe40000410000 */
[----:B------:R-:W-:Y:S02]  /*eb80*/  FMUL.FTZ R20, R20, c[0x0][0x320] ;  /* 0x0000c80014147a20 */ /* 0x000fe40000410000 */
[----:B------:R-:W-:Y:S02]  /*eb90*/  FMUL.FTZ R22, R22, c[0x0][0x320] ;  /* 0x0000c80016167a20 */ /* 0x000fe40000410000 */
[----:B------:R-:W-:Y:S01]  /*eba0*/  FMUL.FTZ R23, R23, c[0x0][0x320] ;  /* 0x0000c80017177a20 */ /* 0x000fe20000410000 */
[----:B------:R5:W1:Y:S10]  /*ebb0*/  MUFU.TANH R164, R7 ;  /* 0x0000000700a47308 */ /* 0x000a740000002400 */
[----:B------:R-:W1:Y:S10]  /*ebc0*/  MUFU.TANH R149, R12 ;  /* 0x0000000c00957308 */ /* 0x000e740000002400 */
[----:B------:R-:W1:Y:S01]  /*ebd0*/  MUFU.TANH R148, R13 ;  /* 0x0000000d00947308 */ /* 0x000e620000002400 */
[----:B-----5:R-:W5:Y:S09]  /*ebe0*/  LDSM.16.M88.4 R4, [R2+0x5000] ;  /* 0x005000000204783b */ /* 0x020f720000000200 */
[----:B------:R-:W1:Y:S10]  /*ebf0*/  MUFU.TANH R163, R14 ;  /* 0x0000000e00a37308 */ /* 0x000e740000002400 */
[----:B------:R1:W1:Y:S10]  /*ec00*/  MUFU.TANH R162, R15 ;  /* 0x0000000f00a27308 */ /* 0x0002740000002400 */
[----:B------:R-:W3:Y:S10]  /*ec10*/  MUFU.TANH R145, R16 ;  /* 0x0000001000917308 */ /* 0x000ef40000002400 */
[----:B------:R3:W3:Y:S01]  /*ec20*/  MUFU.TANH R144, R17 ;  /* 0x0000001100907308 */ /* 0x0006e20000002400 */
[----:B-1----:R1:W4:Y:S01]  /*ec30*/  LDSM.16.M88.4 R12, [R2+0x5800] ;  /* 0x00580000020c783b */ /* 0x0023220000000200 */
[C---:B-----5:R-:W-:Y:S08]  /*ec40*/  HMMA.16816.F32.BF16 R24, R156.reuse, R4, R24 ;  /* 0x000000049c18723c */ /* 0x060ff00000041818 */
[----:B------:R5:W1:Y:S01]  /*ec50*/  MUFU.TANH R161, R18 ;  /* 0x0000001200a17308 */ /* 0x000a620000002400 */
[----:B--2---:R-:W-:Y:S01]  /*ec60*/  LEA R4, R0, R227, 0x7 ;  /* 0x000000e300047211 */ /* 0x004fe200078e38ff */
[C---:B------:R-:W-:Y:S03]  /*ec70*/  HMMA.16816.F32.BF16 R28, R156.reuse, R6, R28 ;  /* 0x000000069c1c723c */ /* 0x040fe6000004181c */
[----:B------:R-:W-:Y:S05]  /*ec80*/  IADD3 R4, R225, R4, R226 ;  /* 0x00000004e1047210 */ /* 0x000fea0007ffe0e2 */
[----:B------:R2:W2:Y:S01]  /*ec90*/  MUFU.TANH R160, R19 ;  /* 0x0000001300a07308 */ /* 0x0004a20000002400 */
[----:B------:R-:W-:Y:S05]  /*eca0*/  @P0 IMAD.HI.U32 R0, R4, c[0x0][0x2c8], RZ ;  /* 0x0000b20004000a27 */ /* 0x000fea00078e00ff */
[----:B------:R-:W-:Y:S01]  /*ecb0*/  @P0 SHF.R.U32.HI R4, RZ, c[0x0][0x2cc], R0 ;  /* 0x0000b300ff040a19 */ /* 0x000fe20000011600 */
[----:B------:R-:W-:Y:S03]  /*ecc0*/  FMUL.FTZ R26, R26, c[0x0][0x320] ;  /* 0x0000c8001a1a7a20 */ /* 0x000fe60000410000 */
[----:B------:R-:W2:Y:S01]  /*ecd0*/  MUFU.TANH R20, R20 ;  /* 0x0000001400147308 */ /* 0x000ea20000002400 */
[----:B------:R-:W-:Y:S01]  /*ece0*/  FMUL.FTZ R27, R27, c[0x0][0x320] ;  /* 0x0000c8001b1b7a20 */ /* 0x000fe20000410000 */
[----:B------:R-:W2:Y:S01]  /*ecf0*/  SHFL.IDX PT, R3, R4, RZ, 0x1c1f ;  /* 0x001c1fff04037589 */ /* 0x000ea200000e0000 */
[----:B---3--:R-:W-:Y:S01]  /*ed00*/  FMUL.FTZ R17, R25, c[0x0][0x320] ;  /* 0x0000c80019117a20 */ /* 0x008fe20000410000 */
[C---:B------:R-:W-:Y:S01]  /*ed10*/  ISETP.GE.AND P0, PT, R189.reuse, 0x1, PT ;  /* 0x00000001bd00780c */ /* 0x040fe20003f06270 */
[----:B-----5:R-:W-:Y:S01]  /*ed20*/  FMUL.FTZ R18, R24, c[0x0][0x320] ;  /* 0x0000c80018127a20 */ /* 0x020fe20000410000 */
[----:B-1----:R-:W-:Y:S01]  /*ed30*/  IADD3 R2, R189, 0x1, RZ ;  /* 0x00000001bd027810 */ /* 0x002fe20007ffe0ff */
[----:B------:R-:W-:Y:S02]  /*ed40*/  FMUL.FTZ R30, R30, c[0x0][0x320] ;  /* 0x0000c8001e1e7a20 */ /* 0x000fe40000410000 */
[----:B------:R-:W-:Y:S01]  /*ed50*/  FMUL.FTZ R31, R31, c[0x0][0x320] ;  /* 0x0000c8001f1f7a20 */ /* 0x000fe20000410000 */
[----:B------:R1:W3:Y:S01]  /*ed60*/  MUFU.TANH R153, R26 ;  /* 0x0000001a00997308 */ /* 0x0002e20000002400 */
[----:B------:R-:W-:Y:S01]  /*ed70*/  FMUL.FTZ R16, R28, c[0x0][0x320] ;  /* 0x0000c8001c107a20 */ /* 0x000fe20000410000 */
[----:B------:R-:W-:Y:S01]  /*ed80*/  SEL R189, R2, RZ, !P0 ;  /* 0x000000ff02bd7207 */ /* 0x000fe20004000000 */
[C---:B----4-:R-:W-:Y:S03]  /*ed90*/  HMMA.16816.F32.BF16 R32, R156.reuse, R12, R32 ;  /* 0x0000000c9c20723c */ /* 0x050fe60000041820 */
[----:B--2---:R-:W-:Y:S04]  /*eda0*/  FMUL.FTZ R19, R21, c[0x0][0x320] ;  /* 0x0000c80015137a20 */ /* 0x004fe80000410000 */
[----:B------:R2:W4:Y:S01]  /*edb0*/  MUFU.TANH R152, R27 ;  /* 0x0000001b00987308 */ /* 0x0005220000002400 */
[----:B------:R-:W-:Y:S07]  /*edc0*/  HMMA.16816.F32.BF16 R36, R156, R14, R36 ;  /* 0x0000000e9c24723c */ /* 0x000fee0000041824 */
[----:B------:R-:W-:Y:S02]  /*edd0*/  SHF.L.U32 R157, R180, 0x6, RZ ;  /* 0x00000006b49d7819 */ /* 0x000fe400000006ff */
[----:B------:R5:W3:Y:S03]  /*ede0*/  MUFU.TANH R146, R30 ;  /* 0x0000001e00927308 */ /* 0x000ae60000002400 */
[----:B------:R-:W-:Y:S04]  /*edf0*/  IADD3 R0, -R200, 0x1, -R157 ;  /* 0x00000001c8007810 */ /* 0x000fe80007ffe99d */
[----:B-1----:R-:W-:Y:S01]  /*ee00*/  FMUL.FTZ R26, R32, c[0x0][0x320] ;  /* 0x0000c800201a7a20 */ /* 0x002fe20000410000 */
[----:B------:R-:W-:Y:S02]  /*ee10*/  IADD3 R0, -R202, R0, R201 ;  /* 0x00000000ca007210 */ /* 0x000fe40007ffe1c9 */
[----:B------:R1:W1:Y:S01]  /*ee20*/  MUFU.TANH R151, R31 ;  /* 0x0000001f00977308 */ /* 0x0002620000002400 */
[----:B------:R-:W-:Y:S02]  /*ee30*/  FMUL.FTZ R13, R33, c[0x0][0x320] ;  /* 0x0000c800210d7a20 */ /* 0x000fe40000410000 */
[----:B------:R-:W-:Y:S01]  /*ee40*/  FMUL.FTZ R28, R35, c[0x0][0x320] ;  /* 0x0000c800231c7a20 */ /* 0x000fe20000410000 */
[C---:B------:R-:W-:Y:S01]  /*ee50*/  IADD3 R5, R0.reuse, c[0x0][0x328], RZ ;  /* 0x0000ca0000057a10 */ /* 0x040fe20007ffe0ff */
[----:B--2---:R-:W-:Y:S01]  /*ee60*/  FMUL.FTZ R27, R29, c[0x0][0x320] ;  /* 0x0000c8001d1b7a20 */ /* 0x004fe20000410000 */
[----:B------:R-:W-:Y:S01]  /*ee70*/  IADD3 R7, R0, UR8, RZ ;  /* 0x0000000800077c10 */ /* 0x000fe2000fffe0ff */
[----:B------:R-:W-:Y:S01]  /*ee80*/  FMUL.FTZ R29, R34, c[0x0][0x320] ;  /* 0x0000c800221d7a20 */ /* 0x000fe20000410000 */
[-C--:B------:R-:W-:Y:S01]  /*ee90*/  IADD3 R2, R5, R3.reuse, RZ ;  /* 0x0000000305027210 */ /* 0x080fe20007ffe0ff */
[----:B------:R-:W-:Y:S01]  /*eea0*/  FMUL.FTZ R12, R36, c[0x0][0x320] ;  /* 0x0000c800240c7a20 */ /* 0x000fe20000410000 */
[----:B------:R-:W2:Y:S01]  /*eeb0*/  MUFU.TANH R19, R19 ;  /* 0x0000001300137308 */ /* 0x000ea20000002400 */
[----:B------:R-:W-:Y:S01]  /*eec0*/  FMUL.FTZ R9, R37, c[0x0][0x320] ;  /* 0x0000c80025097a20 */ /* 0x000fe20000410000 */
[----:B------:R-:W-:Y:S01]  /*eed0*/  IADD3 R0, R7, R3, RZ ;  /* 0x0000000307007210 */ /* 0x000fe20007ffe0ff */
[----:B-----5:R-:W-:Y:S07]  /*eee0*/  FMUL.FTZ R30, R39, c[0x0][0x320] ;  /* 0x0000c800271e7a20 */ /* 0x020fee0000410000 */
[----:B------:R2:W2:Y:S01]  /*eef0*/  MUFU.TANH R155, R22 ;  /* 0x00000016009b7308 */ /* 0x0004a20000002400 */
[----:B-1----:R-:W-:Y:S09]  /*ef00*/  FMUL.FTZ R31, R38, c[0x0][0x320] ;  /* 0x0000c800261f7a20 */ /* 0x002ff20000410000 */
        /* <DEDUP_REMOVED lines=27> */
.L_x_2351:
[----:B------:R-:W-:Y:S04]  /*f0c0*/  MOV R6, c[0x0][0x32c] ;  /* 0x0000cb0000067a02 */ /* 0x000fe80000000f00 */
[----:B------:R-:W-:Y:S11]  /*f0d0*/  ISETP.NE.AND P0, PT, R6, 0x1, PT ;  /* 0x000000010600780c */ /* 0x000ff60003f05270 */
[----:B------:R-:W-:Y:S02]  /*f0e0*/  @!UPT UIADD3 URZ, URZ, URZ, URZ ;  /* 0x0000003f3f3ff290 */ /* 0x000fe4000fffe03f */
[----:B------:R-:W-:Y:S05]  /*f0f0*/  @P0 IMAD.HI.U32 R6, R3, c[0x0][0x330], RZ ;  /* 0x0000cc0003060a27 */ /* 0x000fea00078e00ff */
[----:B------:R-:W-:Y:S02]  /*f100*/  @P0 SHF.R.U32.HI R3, RZ, c[0x0][0x334], R6 ;  /* 0x0000cd00ff030a19 */ /* 0x000fe40000011606 */
.L_x_2352:
[----:B------:R-:W-:Y:S05]  /*f110*/  BSYNC B0 ;  /* 0x0000000000007941 */ /* 0x000fea0003800000 */
.L_x_2350:
[----:B------:R-:W-:Y:S04]  /*f120*/  IMAD R3, R3, c[0x0][0x32c], -R157 ;  /* 0x0000cb0003037a24 */ /* 0x000fe800078e0a9d */
[----:B------:R-:W-:Y:S05]  /*f130*/  IMAD.IADD R3, R3, 0x1, -R200 ;  /* 0x0000000103037824 */ /* 0x000fea00078e0ac8 */
[----:B------:R-:W-:Y:S02]  /*f140*/  IMNMX R0, R0, R3, !PT ;  /* 0x0000000300007217 */ /* 0x000fe40007800200 */
[----:B------:R-:W-:Y:S04]  /*f150*/  IADD3 R3, R3, c[0x0][0x32c], RZ ;  /* 0x0000cb0003037a10 */ /* 0x000fe80007ffe0ff */
[----:B------:R-:W-:Y:S02]  /*f160*/  IMNMX R2, R2, R3, PT ;  /* 0x0000000302027217 */ /* 0x000fe40003800200 */
.L_x_2349:
[----:B--234-:R-:W-:Y:S01]  /*f170*/  ISETP.GT.AND P2, PT, R180, -0x1, PT ;  /* 0xffffffffb400780c */ /* 0x01cfe20003f44270 */
[----:B------:R-:W2:Y:S03]  /*f180*/  SHFL.IDX PT, R6, R4, 0x1, 0x1c1f ;  /* 0x003c1f0004067f89 */ /* 0x000ea600000e0000 */
[----:B------:R-:W-:Y:S04]  /*f190*/  ISETP.GT.AND P0, PT, R0, RZ, P2 ;  /* 0x000000ff0000720c */ /* 0x000fe80001704270 */
[----:B------:R-:W-:Y:S04]  /*f1a0*/  ISETP.LT.OR P0, PT, R2, 0x1, P0 ;  /* 0x000000010200780c */ /* 0x000fe80000701670 */
        /* <DEDUP_REMOVED lines=8> */
[----:B------:R-:W-:Y:S02]  /*f230*/  FSEL R24, R149, -INF , !P0 ;  /* 0xff80000095187808 */ /* 0x000fe40004000000 */
[----:B------:R-:W-:Y:S04]  /*f240*/  ISETP.GT.AND P0, PT, R0, 0x9, P2 ;  /* 0x000000090000780c */ /* 0x000fe80001704270 */
        /* <DEDUP_REMOVED lines=52> */
.L_x_2355:
[----:B------:R-:W-:Y:S04]  /*f590*/  MOV R2, c[0x0][0x32c] ;  /* 0x0000cb0000027a02 */ /* 0x000fe80000000f00 */
[----:B------:R-:W-:Y:S11]  /*f5a0*/  ISETP.NE.AND P0, PT, R2, 0x1, PT ;  /* 0x000000010200780c */ /* 0x000ff60003f05270 */
[----:B------:R-:W-:Y:S02]  /*f5b0*/  @!UPT UIADD3 URZ, URZ, URZ, URZ ;  /* 0x0000003f3f3ff290 */ /* 0x000fe4000fffe03f */
[----:B------:R-:W-:Y:S05]  /*f5c0*/  @P0 IMAD.HI.U32 R2, R0, c[0x0][0x330], RZ ;  /* 0x0000cc0000020a27 */ /* 0x000fea00078e00ff */
[----:B------:R-:W-:Y:S02]  /*f5d0*/  @P0 SHF.R.U32.HI R0, RZ, c[0x0][0x334], R2 ;  /* 0x0000cd00ff000a19 */ /* 0x000fe40000011602 */
.L_x_2356:
[----:B------:R-:W-:Y:S05]  /*f5e0*/  BSYNC B0 ;  /* 0x0000000000007941 */ /* 0x000fea0003800000 */
.L_x_2354:
[----:B------:R-:W-:Y:S04]  /*f5f0*/  IMAD R0, R0, c[0x0][0x32c], -R157 ;  /* 0x0000cb0000007a24 */ /* 0x000fe800078e0a9d */
[----:B------:R-:W-:Y:S05]  /*f600*/  IMAD.IADD R0, R0, 0x1, -R200 ;  /* 0x0000000100007824 */ /* 0x000fea00078e0ac8 */
[----:B------:R-:W-:Y:S02]  /*f610*/  IMNMX R4, R4, R0, !PT ;  /* 0x0000000004047217 */ /* 0x000fe40007800200 */
[----:B------:R-:W-:Y:S04]  /*f620*/  IADD3 R0, R0, c[0x0][0x32c], RZ ;  /* 0x0000cb0000007a10 */ /* 0x000fe80007ffe0ff */
[----:B------:R-:W-:Y:S02]  /*f630*/  IMNMX R5, R5, R0, PT ;  /* 0x0000000005057217 */ /* 0x000fe40003800200 */
.L_x_2353:
[----:B------:R-:W-:Y:S01]  /*f640*/  FMNMX.FTZ R0, R8, R104, !PT ;  /* 0x0000006808007209 */ /* 0x000fe20007810000 */
[----:B------:R-:W-:Y:S04]  /*f650*/  DEPBAR.LE SB0, 0x2 ;  /* 0x000080800000791a */ /* 0x000fe80000000000 */
[----:B------:R-:W-:Y:S01]  /*f660*/  FMNMX.FTZ R0, R25, R0, !PT ;  /* 0x0000000019007209 */ /* 0x000fe20007810000 */
[----:B------:R-:W-:Y:S01]  /*f670*/  BAR.SYNC.DEFER_BLOCKING 0x0 ;  /* 0x0000000000007b1d */ /* 0x000fe20000010000 */
[----:B------:R-:W-:Y:S02]  /*f680*/  ISETP.GT.AND P1, PT, R4, 0x38, P2 ;  /* 0x000000380400780c */ /* 0x000fe40001724270 */
[----:B------:R-:W-:Y:S02]  /*f690*/  FMNMX.FTZ R0, R24, R0, !PT ;  /* 0x0000000018007209 */ /* 0x000fe40007810000 */
[----:B------:R-:W-:Y:S02]  /*f6a0*/  ISETP.LT.OR P1, PT, R5, 0x39, P1 ;  /* 0x000000390500780c */ /* 0x000fe40000f21670 */
        /* <DEDUP_REMOVED lines=26> */
[----:B------:R-:W-:Y:S02]  /*f850*/  FMUL.FTZ R0, R0, c[0x0][0x2d0] ;  /* 0x0000b40000007a20 */ /* 0x000fe40000410000 */
[--C-:B------:R-:W-:Y:S01]  /*f860*/  FFMA.FTZ R25, R25, c[0x0][0x2d0], -R2.reuse ;  /* 0x0000b40019197a23 */ /* 0x100fe20000010802 */
[----:B------:R-:W-:Y:S01]  /*f870*/  FSEL R6, R165, -INF , !P0 ;  /* 0xff800000a5067808 */ /* 0x000fe20004000000 */
[----:B------:R-:W-:Y:S01]  /*f880*/  MUFU.EX2 R8, R8 ;  /* 0x0000000800087308 */ /* 0x000fe20000000800 */
[----:B------:R-:W-:Y:S01]  /*f890*/  ISETP.GT.AND P0, PT, R4, 0x1, P2 ;  /* 0x000000010400780c */ /* 0x000fe20001704270 */
[--C-:B------:R-:W-:Y:S02]  /*f8a0*/  FFMA.FTZ R181, R21, c[0x0][0x2d0], -R2.reuse ;  /* 0x0000b40015b57a23 */ /* 0x100fe40000010802 */
[--C-:B------:R-:W-:Y:S01]  /*f8b0*/  FFMA.FTZ R185, R15, c[0x0][0x2d0], -R2.reuse ;  /* 0x0000b4000fb97a23 */ /* 0x100fe20000010802 */
[----:B------:R-:W-:Y:S01]  /*f8c0*/  ISETP.LT.OR P0, PT, R5, 0x2, P0 ;  /* 0x000000020500780c */ /* 0x000fe20000701670 */
[--C-:B------:R-:W-:Y:S02]  /*f8d0*/  FFMA.FTZ R194, R14, c[0x0][0x2d0], -R2.reuse ;  /* 0x0000b4000ec27a23 */ /* 0x100fe40000010802 */
[--C-:B------:R-:W-:Y:S01]  /*f8e0*/  FFMA.FTZ R193, R13, c[0x0][0x2d0], -R2.reuse ;  /* 0x0000b4000dc17a23 */ /* 0x100fe20000010802 */
[----:B------:R-:W-:Y:S01]  /*f8f0*/  FSEL R7, R164, -INF , !P0 ;  /* 0xff800000a4077808 */ /* 0x000fe20004000000 */
[----:B------:R-:W1:Y:S01]  /*f900*/  MUFU.EX2 R0, R0 ;  /* 0x0000000000007308 */ /* 0x000e620000000800 */
[----:B------:R-:W-:Y:S01]  /*f910*/  ISETP.GT.AND P0, PT, R4, 0x8, P2 ;  /* 0x000000080400780c */ /* 0x000fe20001704270 */
[--C-:B------:R-:W-:Y:S02]  /*f920*/  FFMA.FTZ R192, R12, c[0x0][0x2d0], -R2.reuse ;  /* 0x0000b4000cc07a23 */ /* 0x100fe40000010802 */
[--C-:B------:R-:W-:Y:S01]  /*f930*/  FFMA.FTZ R182, R22, c[0x0][0x2d0], -R2.reuse ;  /* 0x0000b40016b67a23 */ /* 0x100fe20000010802 */
[----:B------:R-:W-:Y:S01]  /*f940*/  ISETP.LT.OR P0, PT, R5, 0x9, P0 ;  /* 0x000000090500780c */ /* 0x000fe20000701670 */
[--C-:B------:R-:W-:Y:S02]  /*f950*/  FFMA.FTZ R167, R20, c[0x0][0x2d0], -R2.reuse ;  /* 0x0000b40014a77a23 */ /* 0x100fe40000010802 */
[--C-:B------:R-:W-:Y:S01]  /*f960*/  FFMA.FTZ R166, R19, c[0x0][0x2d0], -R2.reuse ;  /* 0x0000b40013a67a23 */ /* 0x100fe20000010802 */
[----:B------:R-:W-:Y:S01]  /*f970*/  FSEL R147, R163, -INF , !P0 ;  /* 0xff800000a3937808 */ /* 0x000fe20004000000 */
[----:B------:R-:W2:Y:S01]  /*f980*/  MUFU.EX2 R25, R25 ;  /* 0x0000001900197308 */ /* 0x000ea20000000800 */
[----:B------:R-:W-:Y:S01]  /*f990*/  ISETP.GT.AND P0, PT, R4, 0x9, P2 ;  /* 0x000000090400780c */ /* 0x000fe20001704270 */
[--C-:B------:R-:W-:Y:S02]  /*f9a0*/  FFMA.FTZ R188, R18, c[0x0][0x2d0], -R2.reuse ;  /* 0x0000b40012bc7a23 */ /* 0x100fe40000010802 */
[--C-:B------:R-:W-:Y:S01]  /*f9b0*/  FFMA.FTZ R187, R17, c[0x0][0x2d0], -R2.reuse ;  /* 0x0000b40011bb7a23 */ /* 0x100fe20000010802 */
[----:B------:R-:W-:Y:S01]  /*f9c0*/  ISETP.LT.OR P0, PT, R5, 0xa, P0 ;  /* 0x0000000a0500780c */ /* 0x000fe20000701670 */
[--C-:B------:R-:W-:Y:S02]  /*f9d0*/  FFMA.FTZ R186, R16, c[0x0][0x2d0], -R2.reuse ;  /* 0x0000b40010ba7a23 */ /* 0x100fe40000010802 */
[--C-:B------:R-:W-:Y:S01]  /*f9e0*/  FFMA.FTZ R24, R24, c[0x0][0x2d0], -R2.reuse ;  /* 0x0000b40018187a23 */ /* 0x100fe20000010802 */
[----:B------:R-:W-:Y:S01]  /*f9f0*/  FSEL R149, R162, -INF , !P0 ;  /* 0xff800000a2957808 */ /* 0x000fe20004000000 */
[--C-:B------:R-:W-:Y:S01]  /*fa00*/  FFMA.FTZ R23, R23, c[0x0][0x2d0], -R2.reuse ;  /* 0x0000b40017177a23 */ /* 0x100fe20000010802 */
[----:B------:R-:W-:Y:S01]  /*fa10*/  ISETP.GT.AND P0, PT, R4, 0x10, P2 ;  /* 0x000000100400780c */ /* 0x000fe20001704270 */
[----:B------:R-:W-:Y:S01]  /*fa20*/  FFMA.FTZ R191, R3, c[0x0][0x2d0], -R2 ;  /* 0x0000b40003bf7a23 */ /* 0x000fe20000010802 */
[----:B------:R-:W-:Y:S01]  /*fa30*/  MUFU.EX2 R166, R166 ;  /* 0x000000a600a67308 */ /* 0x000fe20000000800 */
[C---:B-1----:R-:W-:Y:S01]  /*fa40*/  FFMA.FTZ R2, R0.reuse, R195, R8 ;  /* 0x000000c300027223 */ /* 0x042fe20000010008 */
        /* <DEDUP_REMOVED lines=8> */
[----:B--2---:R-:W-:Y:S01]  /*fad0*/  F2FP.BF16.PACK_AB R144, R25, R8 ;  /* 0x000000081990723e */ /* 0x004fe200000010ff */
[C---:B------:R-:W-:Y:S01]  /*fae0*/  FMUL.FTZ R36, R0.reuse, R112 ;  /* 0x0000007000247220 */ /* 0x040fe20000410000 */
[----:B------:R-:W-:Y:S01]  /*faf0*/  ISETP.LT.OR P0, PT, R5, 0x12, P0 ;  /* 0x000000120500780c */ /* 0x000fe20000701670 */
[C---:B------:R-:W-:Y:S02]  /*fb00*/  FMUL.FTZ R37, R0.reuse, R113 ;  /* 0x0000007100257220 */ /* 0x040fe40000410000 */
[----:B------:R-:W-:Y:S01]  /*fb10*/  FMUL.FTZ R16, R0, R132 ;  /* 0x0000008400107220 */ /* 0x000fe20000410000 */
[----:B------:R-:W-:Y:S01]  /*fb20*/  FSEL R156, R160, -INF , !P0 ;  /* 0xff800000a09c7808 */ /* 0x000fe20004000000 */
[----:B------:R-:W-:Y:S01]  /*fb30*/  FMUL.FTZ R17, R0, R133 ;  /* 0x0000008500117220 */ /* 0x000fe20000410000 */
[----:B------:R-:W-:Y:S01]  /*fb40*/  ISETP.GT.AND P0, PT, R4, 0x18, P2 ;  /* 0x000000180400780c */ /* 0x000fe20001704270 */
[----:B------:R-:W1:Y:S01]  /*fb50*/  MUFU.EX2 R23, R23 ;  /* 0x0000001700177308 */ /* 0x000e620000000800 */
[----:B------:R-:W-:Y:S01]  /*fb60*/  FSEL R160, R31, -INF , !P1 ;  /* 0xff8000001fa07808 */ /* 0x000fe20004800000 */
        /* <DEDUP_REMOVED lines=39> */
[----:B------:R-:W-:Y:S01]  /*fde0*/  FMUL.FTZ R80, R0, R80 ;  /* 0x0000005000507220 */ /* 0x000fe20000410000 */
[----:B------:R-:W-:Y:S01]  /*fdf0*/  FSEL R158, R146, -INF , !P0 ;  /* 0xff800000929e7808 */ /* 0x000fe20004000000 */
[----:B------:R-:W-:Y:S01]  /*fe00*/  FMUL.FTZ R81, R0, R81 ;  /* 0x0000005100517220 */ /* 0x000fe20000410000 */
[----:B------:R-:W-:Y:S01]  /*fe10*/  ISETP.GT.AND P0, PT, R4, 0x29, P2 ;  /* 0x000000290400780c */ /* 0x000fe20001704270 */
[C---:B------:R-:W-:Y:S01]  /*fe20*/  FMUL.FTZ R84, R0.reuse, R84 ;  /* 0x0000005400547220 */ /* 0x040fe20000410000 */
[----:B-1----:R-:W-:Y:S01]  /*fe30*/  F2FP.BF16.PACK_AB R146, R23, R24 ;  /* 0x000000181792723e */ /* 0x002fe200000010ff */
        /* <DEDUP_REMOVED lines=15> */
[----:B------:R-:W-:Y:S03]  /*ff30*/  FMUL.FTZ R101, R0, R101 ;  /* 0x0000006500657220 */ /* 0x000fe60000410000 */
[----:B------:R-:W-:Y:S04]  /*ff40*/  ISETP.LT.OR P0, PT, R5, 0x32, P0 ;  /* 0x000000320500780c */ /* 0x000fe80000701670 */
[----:B------:R-:W-:Y:S01]  /*ff50*/  FSEL R162, R28, -INF , !P0 ;  /* 0xff8000001ca27808 */ /* 0x000fe20004000000 */
[----:B------:R-:W-:Y:S01]  /*ff60*/  FMUL.FTZ R28, R0, R120 ;  /* 0x00000078001c7220 */ /* 0x000fe20000410000 */
[----:B------:R-:W-:Y:S01]  /*ff70*/  ISETP.GT.AND P0, PT, R4, 0x39, P2 ;  /* 0x000000390400780c */ /* 0x000fe20001704270 */
[----:B------:R-:W-:Y:S01]  /*ff80*/  FADD.FTZ R4, R25, R2 ;  /* 0x0000000219047221 */ /* 0x000fe20000010000 */
[----:B------:R-:W-:Y:S01]  /*ff90*/  FMNMX.FTZ R2, R6, R105, !PT ;  /* 0x0000006906027209 */ /* 0x000fe20007810000 */
[C---:B------:R-:W-:Y:S01]  /*ffa0*/  FMUL.FTZ R25, R0.reuse, R125 ;  /* 0x0000007d00197220 */ /* 0x040fe20000410000 */
[----:B------:R-:W-:Y:S01]  /*ffb0*/  ISETP.LT.OR P0, PT, R5, 0x3a, P0 ;  /* 0x0000003a0500780c */ /* 0x000fe20000701670 */
[----:B------:R-:W-:Y:S01]  /*ffc0*/  FMUL.FTZ R5, R0, R141 ;  /* 0x0000008d00057220 */ /* 0x000fe20000410000 */
[----:B------:R-:W-:Y:S01]  /*ffd0*/  FMNMX.FTZ R2, R7, R2, !PT ;  /* 0x0000000207027209 */ /* 0x000fe20007810000 */
[----:B------:R-:W-:Y:S01]  /*ffe0*/  MUFU.EX2 R120, R182 ;  /* 0x000000b600787308 */ /* 0x000fe20000000800 */
        /* <DEDUP_REMOVED lines=22> */
[C---:B------:R-:W-:Y:S02]  /*10150*/  FMUL.FTZ R148, R8.reuse, c[0x0][0x2d0] ;  /* 0x0000b40008947a20 */ /* 0x040fe40000410000 */
[----:B------:R-:W-:Y:S01]  /*10160*/  FADD.FTZ R159, R23, R2 ;  /* 0x00000002179f7221 */ /* 0x000fe20000010000 */
[----:B------:R-:W-:Y:S01]  /*10170*/  FSEL R2, R8, RZ, P0 ;  /* 0x000000ff08027208 */ /* 0x000fe20000000000 */
[----:B------:R-:W-:Y:S01]  /*10180*/  FMUL.FTZ R24, R0, R124 ;  /* 0x0000007c00187220 */ /* 0x000fe20000410000 */
[----:B------:R-:W-:Y:S03]  /*10190*/  FSEL R148, R148, RZ, P0 ;  /* 0x000000ff94947208 */ /* 0x000fe60000000000 */
[----:B------:R-:W-:Y:S02]  /*101a0*/  FADD.FTZ R2, -R2, R105 ;  /* 0x0000006902027221 */ /* 0x000fe40000010100 */
[--C-:B------:R-:W-:Y:S02]  /*101b0*/  FFMA.FTZ R145, R6, c[0x0][0x2d0], -R148.reuse ;  /* 0x0000b40006917a23 */ /* 0x100fe40000010894 */
[----:B------:R-:W-:Y:S02]  /*101c0*/  FMUL.FTZ R2, R2, c[0x0][0x2d0] ;  /* 0x0000b40002027a20 */ /* 0x000fe40000410000 */
[--C-:B------:R-:W-:Y:S02]  /*101d0*/  FFMA.FTZ R7, R7, c[0x0][0x2d0], -R148.reuse ;  /* 0x0000b40007077a23 */ /* 0x100fe40000010894 */
[----:B------:R-:W-:Y:S01]  /*101e0*/  MUFU.EX2 R145, R145 ;  /* 0x0000009100917308 */ /* 0x000fe20000000800 */
[--C-:B------:R-:W-:Y:S09]  /*101f0*/  FFMA.FTZ R3, R147, c[0x0][0x2d0], -R148.reuse ;  /* 0x0000b40093037a23 */ /* 0x100ff20000010894 */
[----:B------:R-:W1:Y:S10]  /*10200*/  MUFU.EX2 R2, R2 ;  /* 0x0000000200027308 */ /* 0x000e740000000800 */
[----:B------:R-:W2:Y:S10]  /*10210*/  MUFU.EX2 R0, R7 ;  /* 0x0000000700007308 */ /* 0x000eb40000000800 */
[----:B------:R-:W3:Y:S01]  /*10220*/  MUFU.EX2 R3, R3 ;  /* 0x0000000300037308 */ /* 0x000ee20000000800 */
[C---:B-1----:R-:W-:Y:S02]  /*10230*/  FFMA.FTZ R105, R2.reuse, R196, R145 ;  /* 0x000000c402697223 */ /* 0x042fe40000010091 */
[C---:B------:R-:W-:Y:S02]  /*10240*/  FMUL.FTZ R38, R2.reuse, R114 ;  /* 0x0000007202267220 */ /* 0x040fe40000410000 */
[C---:B------:R-:W-:Y:S02]  /*10250*/  FMUL.FTZ R39, R2.reuse, R115 ;  /* 0x0000007302277220 */ /* 0x040fe40000410000 */
[C---:B------:R-:W-:Y:S02]  /*10260*/  FMUL.FTZ R14, R2.reuse, R138 ;  /* 0x0000008a020e7220 */ /* 0x040fe40000410000 */
[----:B------:R-:W-:Y:S01]  /*10270*/  FMUL.FTZ R15, R2, R139 ;  /* 0x0000008b020f7220 */ /* 0x000fe20000410000 */
[C---:B--2---:R-:W-:Y:S01]  /*10280*/  F2FP.BF16.PACK_AB R145, R0.reuse, R145 ;  /* 0x000000910091723e */ /* 0x044fe200000010ff */
[----:B------:R-:W-:Y:S01]  /*10290*/  FADD.FTZ R105, R0, R105 ;  /* 0x0000006900697221 */ /* 0x000fe20000010000 */
[----:B------:R-:W-:Y:S01]  /*102a0*/  IADD3 R0, R178, R168, RZ ;  /* 0x000000a8b2007210 */ /* 0x000fe20007ffe0ff */
[C---:B------:R-:W-:Y:S02]  /*102b0*/  FMUL.FTZ R34, R2.reuse, R118 ;  /* 0x0000007602227220 */ /* 0x040fe40000410000 */
[C---:B------:R-:W-:Y:S02]  /*102c0*/  FMUL.FTZ R35, R2.reuse, R119 ;  /* 0x0000007702237220 */ /* 0x040fe40000410000 */
[----:B------:R-:W1:Y:S01]  /*102d0*/  LDSM.16.MT88.4 R112, [R0] ;  /* 0x000000000070783b */ /* 0x000e620000004200 */
[C---:B------:R-:W-:Y:S02]  /*102e0*/  FMUL.FTZ R6, R2.reuse, R142 ;  /* 0x0000008e02067220 */ /* 0x040fe40000410000 */
[C---:B------:R-:W-:Y:S02]  /*102f0*/  FMUL.FTZ R7, R2.reuse, R143 ;  /* 0x0000008f02077220 */ /* 0x040fe40000410000 */
[C---:B------:R-:W-:Y:S02]  /*10300*/  FMUL.FTZ R18, R2.reuse, R134 ;  /* 0x0000008602127220 */ /* 0x040fe40000410000 */
[C---:B------:R-:W-:Y:S01]  /*10310*/  FMUL.FTZ R19, R2.reuse, R135 ;  /* 0x0000008702137220 */ /* 0x040fe20000410000 */
[----:B------:R-:W-:Y:S01]  /*10320*/  LDSM.16.MT88.4 R116, [R0+0x800] ;  /* 0x000800000074783b */ /* 0x000fe20000004200 */
[C---:B------:R-:W-:Y:S01]  /*10330*/  FMUL.FTZ R22, R2.reuse, R130 ;  /* 0x0000008202167220 */ /* 0x040fe20000410000 */
[----:B------:R-:W-:Y:S01]  /*10340*/  MUFU.EX2 R134, R186 ;  /* 0x000000ba00867308 */ /* 0x000fe20000000800 */
[C---:B------:R-:W-:Y:S02]  /*10350*/  FMUL.FTZ R23, R2.reuse, R131 ;  /* 0x0000008302177220 */ /* 0x040fe40000410000 */
[C---:B------:R-:W-:Y:S02]  /*10360*/  FMUL.FTZ R26, R2.reuse, R126 ;  /* 0x0000007e021a7220 */ /* 0x040fe40000410000 */
[C---:B------:R-:W-:Y:S01]  /*10370*/  FMUL.FTZ R27, R2.reuse, R127 ;  /* 0x0000007f021b7220 */ /* 0x040fe20000410000 */
[----:B------:R-:W-:Y:S01]  /*10380*/  LDSM.16.MT88.4 R136, [R0+0x1800] ;  /* 0x001800000088783b */ /* 0x000fe20000004200 */
        /* <DEDUP_REMOVED lines=36> */
[----:B---3--:R-:W-:Y:S01]  /*105d0*/  FADD.FTZ R131, R3, R105 ;  /* 0x0000006903837221 */ /* 0x008fe20000010000 */
[----:B------:R-:W-:Y:S01]  /*105e0*/  IADD3 R105, R179, R168, RZ ;  /* 0x000000a8b3697210 */ /* 0x000fe20007ffe0ff */
[----:B------:R-:W2:Y:S02]  /*105f0*/  MUFU.EX2 R123, R2 ;  /* 0x00000002007b7308 */ /* 0x000ea40000000800 */
[----:B--2---:R-:W-:Y:S02]  /*10600*/  F2FP.BF16.PACK_AB R147, R123, R3 ;  /* 0x000000037b93723e */ /* 0x004fe400000010ff */
[C---:B------:R-:W-:Y:S02]  /*10610*/  IADD3 R2, R176.reuse, R0, RZ ;  /* 0x00000000b0027210 */ /* 0x040fe40007ffe0ff */
[----:B------:R-:W-:Y:S03]  /*10620*/  IADD3 R3, R176, R105, RZ ;  /* 0x00000069b0037210 */ /* 0x000fe60007ffe0ff */
        /* <DEDUP_REMOVED lines=36> */
[----:B------:R1:W-:Y:S01]  /*10870*/  MUFU.EX2 R121, R112 ;  /* 0x0000007000797308 */ /* 0x0003e20000000800 */
[----:B------:R-:W-:Y:S03]  /*10880*/  FADD.FTZ R113, R120, R159 ;  /* 0x0000009f78717221 */ /* 0x000fe60000010000 */
[----:B------:R-:W-:Y:S01]  /*10890*/  F2FP.BF16.PACK_AB R114, R166, R167 ;  /* 0x000000a7a672723e */ /* 0x000fe200000010ff */
[----:B------:R-:W-:Y:S04]  /*108a0*/  FADD.FTZ R129, R122, R113 ;  /* 0x000000717a817221 */ /* 0x000fe80000010000 */
[--C-:B-1----:R-:W-:Y:S02]  /*108b0*/  FFMA.FTZ R112, R156, c[0x0][0x2d0], -R148.reuse ;  /* 0x0000b4009c707a23 */ /* 0x102fe40000010894 */
[----:B------:R-:W-:Y:S10]  /*108c0*/  MUFU.EX2 R156, R192 ;  /* 0x000000c0009c7308 */ /* 0x000ff40000000800 */
[----:B------:R1:W2:Y:S02]  /*108d0*/  MUFU.EX2 R128, R112 ;  /* 0x0000007000807308 */ /* 0x0002a40000000800 */
[--C-:B-1----:R-:W-:Y:S01]  /*108e0*/  FFMA.FTZ R112, R155, c[0x0][0x2d0], -R148.reuse ;  /* 0x0000b4009b707a23 */ /* 0x102fe20000010894 */
[----:B--2---:R-:W-:Y:S07]  /*108f0*/  F2FP.BF16.PACK_AB R113, R128, R121 ;  /* 0x000000798071723e */ /* 0x004fee00000010ff */
[----:B------:R-:W-:Y:S10]  /*10900*/  MUFU.EX2 R155, R193 ;  /* 0x000000c1009b7308 */ /* 0x000ff40000000800 */
[----:B------:R1:W-:Y:S02]  /*10910*/  MUFU.EX2 R124, R112 ;  /* 0x00000070007c7308 */ /* 0x0003e40000000800 */
[--C-:B-1----:R-:W-:Y:S08]  /*10920*/  FFMA.FTZ R112, R154, c[0x0][0x2d0], -R148.reuse ;  /* 0x0000b4009a707a23 */ /* 0x102ff00000010894 */
[----:B------:R-:W1:Y:S10]  /*10930*/  MUFU.EX2 R154, R194 ;  /* 0x000000c2009a7308 */ /* 0x000e740000000800 */
[----:B------:R2:W3:Y:S01]  /*10940*/  MUFU.EX2 R130, R112 ;  /* 0x0000007000827308 */ /* 0x0004e20000000800 */
[----:B-1----:R-:W-:Y:S02]  /*10950*/  F2FP.BF16.PACK_AB R144, R155, R154 ;  /* 0x0000009a9b90723e */ /* 0x002fe400000010ff */
[----:B--2---:R-:W-:Y:S01]  /*10960*/  F2FP.BF16.PACK_AB R112, R122, R120 ;  /* 0x000000787a70723e */ /* 0x004fe200000010ff */
[--C-:B------:R-:W-:Y:S01]  /*10970*/  FFMA.FTZ R120, R153, c[0x0][0x2d0], -R148.reuse ;  /* 0x0000b40099787a23 */ /* 0x100fe20000010894 */
[----:B---3--:R-:W-:Y:S05]  /*10980*/  F2FP.BF16.PACK_AB R115, R130, R124 ;  /* 0x0000007c8273723e */ /* 0x008fea00000010ff */
[----:B------:R1:W-:Y:S02]  /*10990*/  MUFU.EX2 R125, R120 ;  /* 0x00000078007d7308 */ /* 0x0003e40000000800 */
[C---:B------:R-:W-:Y:S08]  /*109a0*/  HMMA.16816.F32.BF16 R4, R112.reuse, R116, R4 ;  /* 0x000000747004723c */ /* 0x040ff00000041804 */
[C---:B------:R-:W-:Y:S01]  /*109b0*/  HMMA.16816.F32.BF16 R12, R112.reuse, R118, R12 ;  /* 0x00000076700c723c */ /* 0x040fe2000004180c */
[----:B------:R-:W2:Y:S03]  /*109c0*/  LDSM.16.MT88.4 R116, [R2+0x800] ;  /* 0x000800000274783b */ /* 0x000ea60000004200 */
[--C-:B-1----:R-:W-:Y:S04]  /*109d0*/  FFMA.FTZ R120, R152, c[0x0][0x2d0], -R148.reuse ;  /* 0x0000b40098787a23 */ /* 0x102fe80000010894 */
[----:B------:R-:W1:Y:S01]  /*109e0*/  MUFU.EX2 R127, R120 ;  /* 0x00000078007f7308 */ /* 0x000e620000000800 */
        /* <DEDUP_REMOVED lines=31> */
[--C-:B------:R-:W-:Y:S01]  /*10be0*/  FFMA.FTZ R116, R158, c[0x0][0x2d0], -R148.reuse ;  /* 0x0000b4009e747a23 */ /* 0x100fe20000010894 */
[----:B------:R-:W-:Y:S01]  /*10bf0*/  HMMA.16816.F32.BF16 R100, R112, R118, R100 ;  /* 0x000000767064723c */ /* 0x000fe20000041864 */
[----:B------:R-:W2:Y:S06]  /*10c00*/  MUFU.EX2 R158, R191 ;  /* 0x000000bf009e7308 */ /* 0x000eac0000000800 */
[----:B------:R-:W-:Y:S01]  /*10c10*/  FFMA.FTZ R112, R151, c[0x0][0x2d0], -R148 ;  /* 0x0000b40097707a23 */ /* 0x000fe20000010894 */
[----:B------:R-:W-:Y:S01]  /*10c20*/  F2FP.BF16.PACK_AB R114, R185, R134 ;  /* 0x00000086b972723e */ /* 0x000fe200000010ff */
[----:B------:R-:W-:Y:S02]  /*10c30*/  FADD.FTZ R113, R167, R129 ;  /* 0x00000081a7717221 */ /* 0x000fe40000010000 */
[----:B------:R3:W-:Y:S02]  /*10c40*/  MUFU.EX2 R126, R116 ;  /* 0x00000074007e7308 */ /* 0x0007e40000000800 */
[----:B------:R-:W-:Y:S01]  /*10c50*/  FADD.FTZ R129, R166, R113 ;  /* 0x00000071a6817221 */ /* 0x000fe20000010000 */
[----:B-1----:R-:W-:Y:S07]  /*10c60*/  F2FP.BF16.PACK_AB R113, R127, R125 ;  /* 0x0000007d7f71723e */ /* 0x002fee00000010ff */
[----:B------:R1:W4:Y:S01]  /*10c70*/  MUFU.EX2 R153, R112 ;  /* 0x0000007000997308 */ /* 0x0003220000000800 */
[----:B--2---:R-:W-:Y:S01]  /*10c80*/  F2FP.BF16.PACK_AB R146, R158, R156 ;  /* 0x0000009c9e92723e */ /* 0x004fe200000010ff */
[----:B---3--:R-:W2:Y:S01]  /*10c90*/  LDSM.16.MT88.4 R116, [R0+0x1000] ;  /* 0x001000000074783b */ /* 0x008ea20000004200 */
[----:B-1----:R-:W-:Y:S01]  /*10ca0*/  FADD.FTZ R112, R123, R131 ;  /* 0x000000837b707221 */ /* 0x002fe20000010000 */
[----:B----4-:R-:W-:Y:S03]  /*10cb0*/  F2FP.BF16.PACK_AB R115, R153, R126 ;  /* 0x0000007e9973723e */ /* 0x010fe600000010ff */
[----:B------:R-:W-:Y:S03]  /*10cc0*/  FADD.FTZ R112, R121, R112 ;  /* 0x0000007079707221 */ /* 0x000fe60000010000 */
[----:B------:R-:W1:Y:S01]  /*10cd0*/  LDSM.16.MT88.4 R120, [R2+0x1000] ;  /* 0x001000000278783b */ /* 0x000e620000004200 */
[----:B------:R-:W-:Y:S04]  /*10ce0*/  FADD.FTZ R112, R128, R112 ;  /* 0x0000007080707221 */ /* 0x000fe80000010000 */
[----:B------:R-:W-:Y:S01]  /*10cf0*/  FADD.FTZ R128, R124, R112 ;  /* 0x000000707c807221 */ /* 0x000fe20000010000 */
[----:B------:R-:W-:Y:S01]  /*10d00*/  F2FP.BF16.PACK_AB R112, R133, R132 ;  /* 0x000000848570723e */ /* 0x000fe200000010ff */
[----:B------:R-:W-:Y:S04]  /*10d10*/  FFMA.FTZ R124, R161, c[0x0][0x2d0], -R148 ;  /* 0x0000b400a17c7a23 */ /* 0x000fe80000010894 */
[----:B------:R3:W-:Y:S02]  /*10d20*/  MUFU.EX2 R151, R124 ;  /* 0x0000007c00977308 */ /* 0x0007e40000000800 */
[C---:B--2---:R-:W-:Y:S08]  /*10d30*/  HMMA.16816.F32.BF16 R4, R112.reuse, R116, R4 ;  /* 0x000000747004723c */ /* 0x044ff00000041804 */
[C---:B------:R-:W-:Y:S01]  /*10d40*/  HMMA.16816.F32.BF16 R12, R112.reuse, R118, R12 ;  /* 0x00000076700c723c */ /* 0x040fe2000004180c */
[----:B------:R-:W2:Y:S03]  /*10d50*/  LDSM.16.MT88.4 R116, [R105+0x1000] ;  /* 0x001000006974783b */ /* 0x000ea60000004200 */
[----:B---3--:R-:W-:Y:S04]  /*10d60*/  FADD.FTZ R124, R132, R129 ;  /* 0x00000081847c7221 */ /* 0x008fe80000010000 */
[C---:B-1----:R-:W-:Y:S04]  /*10d70*/  HMMA.16816.F32.BF16 R16, R112.reuse, R120, R16 ;  /* 0x000000787010723c */ /* 0x042fe80000041810 */
[----:B------:R-:W-:Y:S04]  /*10d80*/  FADD.FTZ R124, R133, R124 ;  /* 0x0000007c857c7221 */ /* 0x000fe80000010000 */
[C---:B------:R-:W-:Y:S01]  /*10d90*/  HMMA.16816.F32.BF16 R20, R112.reuse, R122, R20 ;  /* 0x0000007a7014723c */ /* 0x040fe20000041814 */
[----:B------:R-:W1:Y:S03]  /*10da0*/  LDSM.16.MT88.4 R120, [R3+0x1000] ;  /* 0x001000000378783b */ /* 0x000e660000004200 */
[----:B------:R-:W-:Y:S04]  /*10db0*/  FADD.FTZ R152, R134, R124 ;  /* 0x0000007c86987221 */ /* 0x000fe80000010000 */
        /* <DEDUP_REMOVED lines=24> */
[C---:B--2---:R-:W-:Y:S07]  /*10f40*/  HMMA.16816.F32.BF16 R88, R112.reuse, R116, R88 ;  /* 0x000000747058723c */ /* 0x044fee0000041858 */
[----:B------:R-:W-:Y:S01]  /*10f50*/  FFMA.FTZ R116, R162, c[0x0][0x2d0], -R148 ;  /* 0x0000b400a2747a23 */ /* 0x000fe20000010894 */
[C---:B------:R-:W-:Y:S03]  /*10f60*/  HMMA.16816.F32.BF16 R92, R112.reuse, R118, R92 ;  /* 0x00000076705c723c */ /* 0x040fe6000004185c */
[----:B------:R2:W3:Y:S01]  /*10f70*/  MUFU.EX2 R150, R116 ;  /* 0x0000007400967308 */ /* 0x0004e20000000800 */
[----:B------:R-:W-:Y:S02]  /*10f80*/  FADD.FTZ R117, R130, R128 ;  /* 0x0000008082757221 */ /* 0x000fe40000010000 */
[----:B------:R-:W4:Y:S02]  /*10f90*/  LDSM.16.MT88.4 R128, [R2+0x1800] ;  /* 0x001800000280783b */ /* 0x000f240000004200 */
[C---:B-1----:R-:W-:Y:S08]  /*10fa0*/  HMMA.16816.F32.BF16 R96, R112.reuse, R120, R96 ;  /* 0x000000787060723c */ /* 0x042ff00000041860 */
[----:B------:R-:W-:Y:S01]  /*10fb0*/  HMMA.16816.F32.BF16 R100, R112, R122, R100 ;  /* 0x0000007a7064723c */ /* 0x000fe20000041864 */
[----:B------:R-:W-:Y:S03]  /*10fc0*/  LDSM.16.MT88.4 R112, [R3+0x1800] ;  /* 0x001800000370783b */ /* 0x000fe60000004200 */
[--C-:B--2---:R-:W-:Y:S01]  /*10fd0*/  FFMA.FTZ R116, R160, c[0x0][0x2d0], -R148.reuse ;  /* 0x0000b400a0747a23 */ /* 0x104fe20000010894 */
[----:B---3--:R-:W-:Y:S01]  /*10fe0*/  F2FP.BF16.PACK_AB R145, R150, R151 ;  /* 0x000000979691723e */ /* 0x008fe200000010ff */
[----:B------:R-:W-:Y:S02]  /*10ff0*/  FFMA.FTZ R148, R104, c[0x0][0x2d0], -R148 ;  /* 0x0000b40068947a23 */ /* 0x000fe40000010894 */
[----:B------:R1:W-:Y:S01]  /*11000*/  MUFU.EX2 R149, R116 ;  /* 0x0000007400957308 */ /* 0x0003e20000000800 */
[----:B------:R-:W-:Y:S04]  /*11010*/  FADD.FTZ R104, R125, R117 ;  /* 0x000000757d687221 */ /* 0x000fe80000010000 */
[----:B------:R-:W-:Y:S04]  /*11020*/  FADD.FTZ R104, R127, R104 ;  /* 0x000000687f687221 */ /* 0x000fe80000010000 */
[----:B------:R-:W-:Y:S01]  /*11030*/  FADD.FTZ R104, R126, R104 ;  /* 0x000000687e687221 */ /* 0x000fe20000010000 */
        /* <DEDUP_REMOVED lines=10> */
[----:B------:R5:W-:Y:S07]  /*110e0*/  LDSM.16.MT88.4 R20, [R2+0x5800] ;  /* 0x005800000214783b */ /* 0x000bee0000004200 */
[C---:B-1----:R-:W-:Y:S01]  /*110f0*/  HMMA.16816.F32.BF16 R124, R144.reuse, R116, R24 ;  /* 0x00000074907c723c */ /* 0x042fe20000041818 */
[----:B------:R-:W-:Y:S07]  /*11100*/  LDSM.16.MT88.4 R24, [R105+0x5800] ;  /* 0x005800006918783b */ /* 0x000fee0000004200 */
[C---:B------:R-:W-:Y:S08]  /*11110*/  HMMA.16816.F32.BF16 R120, R144.reuse, R118, R28 ;  /* 0x000000769078723c */ /* 0x040ff0000004181c */
[C---:B------:R-:W-:Y:S04]  /*11120*/  HMMA.16816.F32.BF16 R116, R144.reuse, R112, R32 ;  /* 0x000000709074723c */ /* 0x040fe80000041820 */
[----:B-----5:R-:W-:Y:S04]  /*11130*/  FADD.FTZ R2, R185, R152 ;  /* 0x00000098b9027221 */ /* 0x020fe80000010000 */
[C---:B------:R-:W-:Y:S04]  /*11140*/  HMMA.16816.F32.BF16 R112, R144.reuse, R114, R36 ;  /* 0x000000729070723c */ /* 0x040fe80000041824 */
[----:B------:R-:W-:Y:S04]  /*11150*/  FADD.FTZ R2, R154, R2 ;  /* 0x000000029a027221 */ /* 0x000fe80000010000 */
        /* <DEDUP_REMOVED lines=31> */
[----:B------:R-:W-:Y:S01]  /*11350*/  IMAD.MOV.U32 R183, RZ, RZ, RZ ;  /* 0x000000ffffb77224 */ /* 0x000fe200078e00ff */
[----:B------:R-:W-:Y:S01]  /*11360*/  ISETP.NE.AND P0, PT, R248, c[0x0][0x2b8], PT ;  /* 0x0000ae00f8007a0c */ /* 0x000fe20003f05270 */
[----:B------:R-:W-:Y:S01]  /*11370*/  IMAD R6, R189, 0x3000, R228 ;  /* 0x00003000bd067824 */ /* 0x000fe200078e02e4 */
[----:B------:R-:W-:Y:S04]  /*11380*/  IADD3 R2, R199, R157, R215 ;  /* 0x0000009dc7027210 */ /* 0x000fe80007ffe0d7 */
[----:B------:R-:W-:Y:S05]  /*11390*/  IADD3 R2, R2, -0x80, RZ ;  /* 0xffffff8002027810 */ /* 0x000fea0007ffe0ff */
        /* <DEDUP_REMOVED lines=19> */
[----:B------:R-:W-:Y:S01]  /*114d0*/  IMAD R4, R183, c[0x0][0x1f4], R4 ;  /* 0x00007d00b7047a24 */ /* 0x000fe200078e0204 */
[----:B------:R-:W-:Y:S04]  /*114e0*/  LEA R18, P0, R0, c[0x0][0x1c8], 0x1 ;  /* 0x0000720000127a11 */ /* 0x000fe800078008ff */
[----:B------:R-:W-:Y:S04]  /*114f0*/  IADD3.X R5, R222, R3, R4, P1, !PT ;  /* 0x00000003de057210 */ /* 0x000fe80000ffe404 */
[----:B------:R-:W-:Y:S01]  /*11500*/  LEA.HI.X R5, R0, c[0x0][0x1cc], R5, 0x1, P0 ;  /* 0x0000730000057a11 */ /* 0x000fe200000f0c05 */
[----:B------:R-:W-:-:S05]  /*11510*/  BRA.DIV ~URZ, `(.L_x_2359) ;  /* 0x0000d9427f007947 */ /* 0x000fca000b800000 */
[----:B------:R1:W2:Y:S02]  /*11520*/  SHFL.IDX PT, R4, R5, RZ, 0x181f ;  /* 0x00181fff05047589 */ /* 0x0002a400000e0000 */
.L_x_2476:
[----:B------:R-:W-:-:S05]  /*11530*/  BRA.DIV ~URZ, `(.L_x_2360) ;  /* 0x0000d9a27f007947 */ /* 0x000fca000b800000 */
[----:B------:R-:W3:Y:S01]  /*11540*/  SHFL.IDX PT, R2, R18, RZ, 0x181f ;  /* 0x00181fff12027589 */ /* 0x000ee200000e0000 */
[----:B------:R-:W-:Y:S01]  /*11550*/  IMAD.SHL.U32 R20, R190, 0x2, RZ ;  /* 0x00000002be147824 */ /* 0x000fe200078e00ff */
[----:B------:R-:W-:Y:S01]  /*11560*/  SHF.R.S32.HI R3, RZ, 0x1f, R190 ;  /* 0x0000001fff037819 */ /* 0x000fe200000114be */
[C---:B------:R-:W-:Y:S01]  /*11570*/  IMAD.SHL.U32 R15, R198.reuse, 0x2, RZ ;  /* 0x00000002c60f7824 */ /* 0x040fe200078e00ff */
[----:B------:R-:W-:Y:S01]  /*11580*/  SHF.L.U64.HI R19, R198, 0x1, R209 ;  /* 0x00000001c6137819 */ /* 0x000fe200000102d1 */
[----:B------:R-:W-:Y:S01]  /*11590*/  IMAD.SHL.U32 R0, R6, 0x2, RZ ;  /* 0x0000000206007824 */ /* 0x000fe200078e00ff */
[----:B------:R-:W-:Y:S01]  /*115a0*/  SHF.L.U64.HI R21, R190, 0x1, R3 ;  /* 0x00000001be157819 */ /* 0x000fe20000010203 */
[C---:B------:R-:W-:Y:S01]  /*115b0*/  IMAD.SHL.U32 R17, R197.reuse, 0x2, RZ ;  /* 0x00000002c5117824 */ /* 0x040fe200078e00ff */
[----:B------:R-:W-:Y:S02]  /*115c0*/  SHF.L.U64.HI R16, R197, 0x1, R208 ;  /* 0x00000001c5107819 */ /* 0x000fe400000102d0 */
[----:B------:R-:W-:Y:S02]  /*115d0*/  SEL R14, RZ, 0x10, P4 ;  /* 0x00000010ff0e7807 */ /* 0x000fe40002000000 */
[----:B---3--:R-:W-:Y:S05]  /*115e0*/  IADD3 R12, P0, R2, R20, RZ ;  /* 0x00000014020c7210 */ /* 0x008fea0007f1e0ff */
[----:B--2---:R-:W-:Y:S01]  /*115f0*/  IMAD.X R13, R4, 0x1, R21, P0 ;  /* 0x00000001040d7824 */ /* 0x004fe200000e0615 */
[----:B------:R-:W-:Y:S04]  /*11600*/  IADD3 R6, P0, R2, R15, RZ ;  /* 0x0000000f02067210 */ /* 0x000fe80007f1e0ff */
[----:B------:R-:W-:Y:S01]  /*11610*/  @!PT LDS RZ, [RZ] ;  /* 0x00000000fffff984 */ /* 0x000fe20000000800 */
[----:B------:R-:W-:Y:S01]  /*11620*/  @!PT LDS RZ, [RZ] ;  /* 0x00000000fffff984 */ /* 0x000fe20000000800 */
[----:B------:R2:W-:Y:S01]  /*11630*/  LDGSTS.E.BYPASS.LTC128B.128 [R0+0xc100], [R12.64], !P5 ;  /* 0x0c1000000c007fae */ /* 0x0005e2000e901d4a */
[----:B------:R-:W-:Y:S05]  /*11640*/  IMAD.X R7, R4, 0x1, R19, P0 ;  /* 0x0000000104077824 */ /* 0x000fea00000e0613 */
[----:B------:R3:W-:Y:S02]  /*11650*/  LDGSTS.E.BYPASS.LTC128B.128 [R0+0xe100], [R6.64], !P4 ;  /* 0x0e10000006007fae */ /* 0x0007e4000e101d4a */
[----:B---3--:R-:W-:Y:S02]  /*11660*/  IADD3 R6, P0, R2, R17, RZ ;  /* 0x0000001102067210 */ /* 0x008fe40007f1e0ff */
[----:B------:R-:W3:Y:S03]  /*11670*/  SHFL.IDX PT, R2, R18, 0x1, 0x181f ;  /* 0x00381f0012027f89 */ /* 0x000ee600000e0000 */
[----:B------:R-:W-:Y:S02]  /*11680*/  IMAD.X R7, R4, 0x1, R16, P0 ;  /* 0x0000000104077824 */ /* 0x000fe400000e0610 */
[----:B------:R4:W1:Y:S04]  /*11690*/  SHFL.IDX PT, R4, R5, 0x1, 0x181f ;  /* 0x00381f0005047f89 */ /* 0x00086800000e0000 */
[----:B------:R2:W-:Y:S04]  /*116a0*/  LDGSTS.E.BYPASS.LTC128B.128 [R0+0x10100], [R6.64], !P6 ;  /* 0x1010000006007fae */ /* 0x0005e8000f101d4a */
[----:B-1--4-:R2:W5:Y:S02]  /*116b0*/  LDL R5, [R1+0xd0] ;  /* 0x0000d00001057983 */ /* 0x0125640000100800 */
.L_x_2477:
[----:B--23--:R-:W-:Y:S02]  /*116c0*/  IADD3 R12, -R14, 0x10, RZ ;  /* 0x000000100e0c7810 */ /* 0x00cfe40007ffe1ff */
[C---:B-----5:R-:W-:Y:S02]  /*116d0*/  IADD3 R6, -R5.reuse, 0x10, RZ ;  /* 0x0000001005067810 */ /* 0x060fe40007ffe1ff */
[----:B------:R-:W-:Y:S02]  /*116e0*/  LOP3.LUT R12, R12, 0xf, RZ, 0xc0, !PT ;  /* 0x0000000f0c0c7812 */ /* 0x000fe400078ec0ff */
[----:B------:R-:W-:Y:S02]  /*116f0*/  LOP3.LUT R6, R6, 0xf, RZ, 0xc0, !PT ;  /* 0x0000000f06067812 */ /* 0x000fe400078ec0ff */
[----:B------:R-:W-:Y:S04]  /*11700*/  IADD3 R12, P1, P0, R12, R2, R15 ;  /* 0x000000020c0c7210 */ /* 0x000fe8000783e00f */
[----:B------:R-:W-:Y:S02]  /*11710*/  IADD3.X R13, RZ, R4, R19, P1, P0 ;  /* 0x00000004ff0d7210 */ /* 0x000fe40000fe0413 */
[----:B------:R-:W-:Y:S04]  /*11720*/  IADD3 R6, P1, P0, R6, R2, R17 ;  /* 0x0000000206067210 */ /* 0x000fe8000783e011 */
[----:B------:R-:W-:Y:S02]  /*11730*/  IADD3.X R7, RZ, R4, R16, P1, P0 ;  /* 0x00000004ff077210 */ /* 0x000fe40000fe0410 */
[----:B------:R-:W-:Y:S02]  /*11740*/  IADD3 R2, P0, R2, R20, RZ ;  /* 0x0000001402027210 */ /* 0x000fe40007f1e0ff */
[----:B------:R-:W-:Y:S03]  /*11750*/  ISETP.NE.U32.AND P1, PT, R14, RZ, PT ;  /* 0x000000ff0e00720c */ /* 0x000fe60003f25070 */
[----:B------:R-:W-:Y:S01]  /*11760*/  IMAD.X R3, R4, 0x1, R21, P0 ;  /* 0x0000000104037824 */ /* 0x000fe200000e0615 */
[----:B------:R-:W-:Y:S04]  /*11770*/  ISETP.NE.U32.AND P0, PT, R5, RZ, PT ;  /* 0x000000ff0500720c */ /* 0x000fe80003f05070 */
[----:B------:R-:W-:Y:S01]  /*11780*/  @!PT LDS RZ, [RZ] ;  /* 0x00000000fffff984 */ /* 0x000fe20000000800 */
[----:B------:R-:W-:Y:S01]  /*11790*/  @!PT LDS RZ, [RZ] ;  /* 0x00000000fffff984 */ /* 0x000fe20000000800 */
[----:B------:R-:W-:Y:S01]  /*117a0*/  @!PT LDS RZ, [RZ] ;  /* 0x00000000fffff984 */ /* 0x000fe20000000800 */
[----:B------:R1:W-:Y:S05]  /*117b0*/  LDGSTS.E.BYPASS.LTC128B.128 [R0+0xd100], [R2.64], !P5 ;  /* 0x0d10000002007fae */ /* 0x0003ea000e901d4a */
[----:B------:R1:W-:Y:S04]  /*117c0*/  LDGSTS.E.BYPASS.LTC128B.128.ZFILL [R0+0xf100], [R12.64], P1 ;  /* 0x0f1000000c007fae */ /* 0x0003e80008941d4a */
[----:B------:R1:W-:Y:S02]  /*117d0*/  LDGSTS.E.BYPASS.LTC128B.128.ZFILL [R0+0x11100], [R6.64], P0 ;  /* 0x1110000006007fae */ /* 0x0003e40008141d4a */
.L_x_2358:
[----:B------:R-:W-:Y:S05]  /*117e0*/  BSYNC B0 ;  /* 0x0000000000007941 */ /* 0x000fea0003800000 */
.L_x_2357:
[C---:B------:R-:W-:Y:S01]  /*117f0*/  ISETP.GT.AND P0, PT, R180.reuse, R210, PT ;  /* 0x000000d2b400720c */ /* 0x040fe20003f04270 */
        /* <DEDUP_REMOVED lines=8> */
[----:B------:R-:W-:-:S05]  /*11880*/  @P0 BRA `(.L_x_2361) ;  /* 0xffffc38000000947 */ /* 0x000fca000383ffff */
[----:B------:R-:W2:Y:S01]  /*11890*/  LDL R4, [R1+0x4] ;  /* 0x0000040001047983 */ /* 0x000ea20000100800 */
[----:B------:R-:W-:Y:S01]  /*118a0*/  IMAD.MOV.U32 R105, RZ, RZ, R8 ;  /* 0x000000ffff697224 */ /* 0x000fe200078e0008 */
[----:B------:R-:W-:Y:S01]  /*118b0*/  MOV R180, R0 ;  /* 0x0000000000b47202 */ /* 0x000fe20000000f00 */
[----:B------:R-:W-:Y:S01]  /*118c0*/  IMAD.MOV.U32 R104, RZ, RZ, R9 ;  /* 0x000000ffff687224 */ /* 0x000fe200078e0009 */
[----:B--2---:R-:W-:-:S02]  /*118d0*/  SHF.L.U32 R4, R4, 0x7, RZ ;  /* 0x0000000704047819 */ /* 0x004fc400000006ff */
.L_x_2344:
[----:B------:R-:W2:Y:S04]  /*118e0*/  LDL R2, [R1+0x64] ;  /* 0x0000640001027983 */ /* 0x000ea80000100800 */
[----:B------:R-:W3:Y:S01]  /*118f0*/  LDL R3, [R1+0x58] ;  /* 0x0000580001037983 */ /* 0x000ee20000100800 */
[----:B------:R-:W-:Y:S01]  /*11900*/  IMAD.MOV.U32 R0, RZ, RZ, 0x1 ;  /* 0x00000001ff007424 */ /* 0x000fe200078e00ff */
[----:B------:R-:W-:Y:S01]  /*11910*/  IADD3 R4, R4, 0x7f, RZ ;  /* 0x0000007f04047810 */ /* 0x000fe20007ffe0ff */
[----:B------:R-:W-:-:S03]  /*11920*/  IMAD.MOV.U32 R5, RZ, RZ, c[0x0][0x32c] ;  /* 0x0000cb00ff057624 */ /* 0x000fc600078e00ff */
[----:B------:R-:W-:-:S13]  /*11930*/  ISETP.NE.AND P0, PT, R0, c[0x0][0x2c4], PT ;  /* 0x0000b10000007a0c */ /* 0x000fda0003f05270 */
[----:B------:R-:W-:-:S05]  /*11940*/  @P0 IMAD.HI.U32 R0, R4, c[0x0][0x2c8], RZ ;  /* 0x0000b20004000a27 */ /* 0x000fca00078e00ff */
[----:B------:R-:W-:Y:S02]  /*11950*/  @P0 SHF.R.U32.HI R4, RZ, c[0x0][0x2cc], R0 ;  /* 0x0000b300ff040a19 */ /* 0x000fe40000011600 */
[----:B------:R-:W-:Y:S02]  /*11960*/  ISETP.GE.AND P0, PT, R5, 0x1, PT ;  /* 0x000000010500780c */ /* 0x000fe40003f06270 */
[----:B--2---:R-:W-:-:S05]  /*11970*/  IADD3 R4, R4, 0x1, R2 ;  /* 0x0000000104047810 */ /* 0x004fca0007ffe002 */
[----:B---3--:R-:W-:-:S05]  /*11980*/  IMAD.IADD R3, R4, 0x1, -R3 ;  /* 0x0000000104037824 */ /* 0x008fca00078e0a03 */
[----:B------:R-:W-:Y:S01]  /*11990*/  IADD3 R2, R3, -c[0x0][0x324], RZ ;  /* 0x8000c90003027a10 */ /* 0x000fe20007ffe0ff */
[----:B------:R-:W-:Y:S05]  /*119a0*/  @!P0 BRA `(.L_x_2362) ;  /* 0x0000010000008947 */ /* 0x000fea0003800000 */
[----:B------:R-:W-:Y:S01]  /*119b0*/  MOV R0, R3 ;  /* 0x0000000300007202 */ /* 0x000fe20000000f00 */
[----:B------:R-:W-:Y:S03]  /*119c0*/  BSSY B0, `(.L_x_2363) ;  /* 0x000000c000007945 */ /* 0x000fe60003800000 */
[----:B------:R-:W-:-:S13]  /*119d0*/  ISETP.GT.AND P0, PT, R0, -0x1, PT ;  /* 0xffffffff0000780c */ /* 0x000fda0003f04270 */
[----:B------:R-:W-:Y:S05]  /*119e0*/  @P0 BRA `(.L_x_2364) ;  /* 0x0000006000000947 */ /* 0x000fea0003800000 */
[----:B------:R-:W-:Y:S02]  /*119f0*/  ISETP.NE.AND P0, PT, R5, 0x1, PT ;  /* 0x000000010500780c */ /* 0x000fe40003f05270 */
[----:B------:R-:W-:-:S11]  /*11a00*/  LOP3.LUT R0, RZ, R0, RZ, 0x33, !PT ;  /* 0x00000000ff007212 */ /* 0x000fd600078e33ff */
[----:B------:R-:W-:-:S05]  /*11a10*/  @P0 IMAD.HI.U32 R3, R0, c[0x0][0x330], RZ ;  /* 0x0000cc0000030a27 */ /* 0x000fca00078e00ff */
[----:B------:R-:W-:-:S04]  /*11a20*/  @P0 SHF.R.U32.HI R0, RZ, c[0x0][0x334], R3 ;  /* 0x0000cd00ff000a19 */ /* 0x000fc80000011603 */
[----:B------:R-:W-:Y:S01]  /*11a30*/  LOP3.LUT R0, RZ, R0, RZ, 0x33, !PT ;  /* 0x00000000ff007212 */ /* 0x000fe200078e33ff */
[----:B------:R-:W-:Y:S05]  /*11a40*/  BRA `(.L_x_2365) ;  /* 0x0000003000007947 */ /* 0x000fea0003800000 */
.L_x_2364:
[----:B------:R-:W-:-:S13]  /*11a50*/  ISETP.NE.AND P0, PT, R5, 0x1, PT ;  /* 0x000000010500780c */ /* 0x000fda0003f05270 */
[----:B------:R-:W-:-:S05]  /*11a60*/  @P0 IMAD.HI.U32 R3, R0, c[0x0][0x330], RZ ;  /* 0x0000cc0000030a27 */ /* 0x000fca00078e00ff */
[----:B------:R-:W-:Y:S02]  /*11a70*/  @P0 SHF.R.U32.HI R0, RZ, c[0x0][0x334], R3 ;  /* 0x0000cd00ff000a19 */ /* 0x000fe40000011603 */
.L_x_2365:
[----:B------:R-:W-:Y:S05]  /*11a80*/  BSYNC B0 ;  /* 0x0000000000007941 */ /* 0x000fea0003800000 */
.L_x_2363:
[----:B------:R-:W-:-:S05]  /*11a90*/  IMAD R0, R0, c[0x0][0x32c], RZ ;  /* 0x0000cb0000007a24 */ /* 0x000fca00078e02ff */
[----:B------:R-:W-:-:S04]  /*11aa0*/  IMNMX R2, R2, R0, !PT ;  /* 0x0000000002027217 */ /* 0x000fc80007800200 */
.L_x_2362:
        /* <DEDUP_REMOVED lines=11> */
.L_x_2376:
        /* <DEDUP_REMOVED lines=34> */
.L_x_2478:
[----:B------:R-:W-:-:S05]  /*11d80*/  BRA.DIV ~URZ, `(.L_x_2370) ;  /* 0x0000d4827f007947 */ /* 0x000fca000b800000 */
[----:B------:R2:W5:Y:S01]  /*11d90*/  LDL R18, [R1+0xd0] ;  /* 0x0000d00001127983 */ /* 0x0005620000100800 */
[----:B------:R-:W-:Y:S01]  /*11da0*/  IMAD.SHL.U32 R26, R190, 0x2, RZ ;  /* 0x00000002be1a7824 */ /* 0x000fe200078e00ff */
[C---:B------:R-:W-:Y:S01]  /*11db0*/  SHF.L.U64.HI R24, R198.reuse, 0x1, R209 ;  /* 0x00000001c6187819 */ /* 0x040fe200000102d1 */
[----:B------:R-:W-:Y:S01]  /*11dc0*/  IMAD R33, R189, 0x6000, RZ ;  /* 0x00006000bd217824 */ /* 0x000fe200078e02ff */
[----:B------:R-:W4:Y:S01]  /*11dd0*/  SHFL.IDX PT, R2, R19, RZ, 0x181f ;  /* 0x00181fff13027589 */ /* 0x000f2200000e0000 */
[----:B------:R-:W-:Y:S01]  /*11de0*/  SHF.R.S32.HI R3, RZ, 0x1f, R190 ;  /* 0x0000001fff037819 */ /* 0x000fe200000114be */
[----:B------:R-:W-:Y:S01]  /*11df0*/  IMAD.SHL.U32 R17, R198, 0x2, RZ ;  /* 0x00000002c6117824 */ /* 0x000fe200078e00ff */
[----:B------:R-:W-:Y:S01]  /*11e00*/  SHF.L.U64.HI R27, R197, 0x1, R208 ;  /* 0x00000001c51b7819 */ /* 0x000fe200000102d0 */
[----:B------:R-:W-:Y:S01]  /*11e10*/  IMAD.IADD R4, R203, 0x1, R33 ;  /* 0x00000001cb047824 */ /* 0x000fe200078e0221 */
[----:B------:R-:W-:Y:S01]  /*11e20*/  SHF.L.U64.HI R32, R190, 0x1, R3 ;  /* 0x00000001be207819 */ /* 0x000fe20000010203 */
[----:B------:R-:W-:Y:S01]  /*11e30*/  IMAD.SHL.U32 R25, R197, 0x2, RZ ;  /* 0x00000002c5197824 */ /* 0x000fe200078e00ff */
[C---:B----4-:R-:W-:Y:S05]  /*11e40*/  IADD3 R6, P0, R2.reuse, R26, RZ ;  /* 0x0000001a02067210 */ /* 0x050fea0007f1e0ff */
[C---:B------:R-:W-:Y:S05]  /*11e50*/  IMAD.X R7, R5.reuse, 0x1, R32, P0 ;  /* 0x0000000105077824 */ /* 0x040fea00000e0620 */
[----:B------:R-:W-:Y:S01]  /*11e60*/  @!PT LDS RZ, [RZ] ;  /* 0x00000000fffff984 */ /* 0x000fe20000000800 */
[----:B------:R-:W-:Y:S01]  /*11e70*/  @!PT LDS RZ, [RZ] ;  /* 0x00000000fffff984 */ /* 0x000fe20000000800 */
[----:B------:R4:W-:Y:S02]  /*11e80*/  LDGSTS.E.BYPASS.LTC128B.128 [R4+0x100], [R6.64], !P5 ;  /* 0x0010000006047fae */ /* 0x0009e4000e901d4a */
[C---:B----4-:R-:W-:Y:S05]  /*11e90*/  IADD3 R6, P0, R2.reuse, R17, RZ ;  /* 0x0000001102067210 */ /* 0x050fea0007f1e0ff */
[C---:B------:R-:W-:Y:S05]  /*11ea0*/  IMAD.X R7, R5.reuse, 0x1, R24, P0 ;  /* 0x0000000105077824 */ /* 0x040fea00000e0618 */
[----:B------:R4:W-:Y:S02]  /*11eb0*/  LDGSTS.E.BYPASS.LTC128B.128 [R4+0x2100], [R6.64], !P4 ;  /* 0x0210000006047fae */ /* 0x0009e4000e101d4a */
[----:B----4-:R-:W-:Y:S02]  /*11ec0*/  IADD3 R6, P0, R2, R25, RZ ;  /* 0x0000001902067210 */ /* 0x010fe40007f1e0ff */
[----:B------:R2:W4:Y:S03]  /*11ed0*/  SHFL.IDX PT, R2, R19, 0x1, 0x181f ;  /* 0x00381f0013027f89 */ /* 0x00052600000e0000 */
[----:B------:R-:W-:Y:S02]  /*11ee0*/  IMAD.X R7, R5, 0x1, R27, P0 ;  /* 0x0000000105077824 */ /* 0x000fe400000e061b */
[----:B------:R2:W3:Y:S04]  /*11ef0*/  SHFL.IDX PT, R5, R16, 0x1, 0x181f ;  /* 0x00381f0010057f89 */ /* 0x0004e800000e0000 */
[----:B------:R1:W-:Y:S02]  /*11f00*/  LDGSTS.E.BYPASS.LTC128B.128 [R4+0x4100], [R6.64], !P6 ;  /* 0x0410000006047fae */ /* 0x0003e4000f101d4a */
[----:B-1----:R-:W-:Y:S04]  /*11f10*/  SEL R6, RZ, 0x10, P4 ;  /* 0x00000010ff067807 */ /* 0x002fe80002000000 */
.L_x_2479:
[C---:B--234-:R-:W-:Y:S01]  /*11f20*/  ISETP.NE.U32.AND P2, PT, R6.reuse, RZ, PT ;  /* 0x000000ff0600720c */ /* 0x05cfe20003f45070 */
        /* <DEDUP_REMOVED lines=19> */
.L_x_2368:
[----:B------:R-:W-:Y:S05]  /*12060*/  BSYNC B0 ;  /* 0x0000000000007941 */ /* 0x000fea0003800000 */
.L_x_2367:
[----:B------:R-:W0:Y:S01]  /*12070*/  LDGDEPBAR ;  /* 0x00000000000079af */ /* 0x000e220000000000 */
[----:B------:R-:W-:Y:S01]  /*12080*/  WARPSYNC 0xffffffff ;  /* 0xffffffff00007948 */ /* 0x000fe20003800000 */
[C---:B-1-34-:R-:W-:Y:S03]  /*12090*/  HMMA.16816.F32.BF16 R4, R36.reuse, R12, RZ ;  /* 0x0000000c2404723c */ /* 0x05afe600000418ff */
[----:B------:R-:W-:Y:S01]  /*120a0*/  ISETP.GE.AND P0, PT, R189, 0x1, PT ;  /* 0x00000001bd00780c */ /* 0x000fe20003f06270 */
[C-C-:B------:R-:W-:Y:S01]  /*120b0*/  IMAD.IADD R3, R170.reuse, 0x1, R9.reuse ;  /* 0x00000001aa037824 */ /* 0x140fe200078e0209 */
[C---:B------:R-:W-:Y:S01]  /*120c0*/  IADD3 R2, R171.reuse, R9, R170 ;  /* 0x00000009ab027210 */ /* 0x040fe20007ffe0aa */
[----:B------:R-:W-:Y:S02]  /*120d0*/  IMAD.IADD R105, R170, 0x1, R104 ;  /* 0x00000001aa697824 */ /* 0x000fe400078e0268 */
[C---:B------:R-:W-:Y:S08]  /*120e0*/  HMMA.16816.F32.BF16 R12, R36.reuse, R14, RZ ;  /* 0x0000000e240c723c */ /* 0x040ff000000418ff */
        /* <DEDUP_REMOVED lines=28> */
[C---:B------:R-:W-:Y:S07]  /*122b0*/  HMMA.16816.F32.BF16 R32, R144.reuse, R160, R32 ;  /* 0x000000a09020723c */ /* 0x040fee0000041820 */
[----:B------:R-:W-:Y:S01]  /*122c0*/  IMAD.IADD R160, R171, 0x1, R9 ;  /* 0x00000001aba07824 */ /* 0x000fe200078e0209 */
[----:B------:R-:W-:Y:S01]  /*122d0*/  HMMA.16816.F32.BF16 R36, R144, R162, R36 ;  /* 0x000000a29024723c */ /* 0x000fe20000041824 */
[----:B------:R-:W3:Y:S07]  /*122e0*/  LDSM.16.M88.4 R144, [R105+0x800] ;  /* 0x000800006990783b */ /* 0x000eee0000000200 */
        /* <DEDUP_REMOVED lines=41> */
[----:B------:R-:W3:Y:S07]  /*12580*/  LDSM.16.M88.4 R156, [R3+0x3800] ;  /* 0x00380000039c783b */ /* 0x000eee0000000200 */
[C---:B-1----:R-:W-:Y:S08]  /*12590*/  HMMA.16816.F32.BF16 R16, R152.reuse, R144, R16 ;  /* 0x000000909810723c */ /* 0x042ff00000041810 */
[C---:B------:R-:W-:Y:S01]  /*125a0*/  HMMA.16816.F32.BF16 R20, R152.reuse, R146, R20 ;  /* 0x000000929814723c */ /* 0x040fe20000041814 */
[----:B------:R-:W-:Y:S07]  /*125b0*/  LDSM.16.M88.4 R144, [R174+0x4000] ;  /* 0x00400000ae90783b */ /* 0x000fee0000000200 */
[C---:B----4-:R-:W-:Y:S08]  /*125c0*/  HMMA.16816.F32.BF16 R24, R152.reuse, R148, R24 ;  /* 0x000000949818723c */ /* 0x050ff00000041818 */
[C---:B------:R-:W-:Y:S01]  /*125d0*/  HMMA.16816.F32.BF16 R28, R152.reuse, R150, R28 ;  /* 0x00000096981c723c */ /* 0x040fe2000004181c */
[----:B------:R-:W1:Y:S07]  /*125e0*/  LDSM.16.M88.4 R148, [R105+0x2000] ;  /* 0x002000006994783b */ /* 0x000e6e0000000200 */
[C---:B---3--:R-:W-:Y:S08]  /*125f0*/  HMMA.16816.F32.BF16 R32, R152.reuse, R156, R32 ;  /* 0x0000009c9820723c */ /* 0x048ff00000041820 */
        /* <DEDUP_REMOVED lines=28> */
[----:B------:R-:W4:Y:S08]  /*127c0*/  LDSM.16.M88.4 R152, [R160+0x5000] ;  /* 0x00500000a098783b */ /* 0x000f300000000200 */
[----:B------:R-:W5:Y:S01]  /*127d0*/  LDSM.16.M88.4 R160, [R160+0x5800] ;  /* 0x00580000a0a0783b */ /* 0x000f620000000200 */
        /* <DEDUP_REMOVED lines=9> */
[C---:B-----5:R-:W-:Y:S08]  /*12870*/  HMMA.16816.F32.BF16 R32, R144.reuse, R160, R32 ;  /* 0x000000a09020723c */ /* 0x060ff00000041820 */
        /* <DEDUP_REMOVED lines=32> */
[----:B------:R-:W-:Y:S01]  /*12a80*/  FMUL.FTZ R22, R22, c[0x0][0x320] ;  /* 0x0000c80016167a20 */ /* 0x000fe20000410000 */
[----:B-12---:R-:W-:Y:S01]  /*12a90*/  FMNMX.FTZ R104, R152, R0, !PT ;  /* 0x0000000098687209 */ /* 0x006fe20007810000 */
[----:B------:R-:W-:Y:S02]  /*12aa0*/  FMUL.FTZ R16, R16, c[0x0][0x320] ;  /* 0x0000c80010107a20 */ /* 0x000fe40000410000 */
[----:B------:R-:W-:Y:S02]  /*12ab0*/  FMUL.FTZ R20, R20, c[0x0][0x320] ;  /* 0x0000c80014147a20 */ /* 0x000fe40000410000 */
[----:B------:R-:W-:Y:S01]  /*12ac0*/  FMUL.FTZ R18, R18, c[0x0][0x320] ;  /* 0x0000c80012127a20 */ /* 0x000fe20000410000 */
[----:B------:R1:W2:Y:S01]  /*12ad0*/  MUFU.TANH R164, R7 ;  /* 0x0000000700a47308 */ /* 0x0002a20000002400 */
[----:B------:R-:W-:Y:S01]  /*12ae0*/  FMUL.FTZ R23, R23, c[0x0][0x320] ;  /* 0x0000c80017177a20 */ /* 0x000fe20000410000 */
[----:B---3--:R-:W-:Y:S08]  /*12af0*/  FMNMX.FTZ R105, R163, R8, !PT ;  /* 0x00000008a3697209 */ /* 0x008ff00007810000 */
[----:B------:R-:W3:Y:S01]  /*12b00*/  MUFU.TANH R155, R12 ;  /* 0x0000000c009b7308 */ /* 0x000ee20000002400 */
[----:B----4-:R-:W-:Y:S09]  /*12b10*/  FMNMX.FTZ R104, R160, R104, !PT ;  /* 0x00000068a0687209 */ /* 0x010ff20007810000 */
[----:B------:R-:W4:Y:S01]  /*12b20*/  MUFU.TANH R162, R14 ;  /* 0x0000000e00a27308 */ /* 0x000f220000002400 */
[----:B-1----:R-:W1:Y:S01]  /*12b30*/  LDSM.16.M88.4 R4, [R2+0x5000] ;  /* 0x005000000204783b */ /* 0x002e620000000200 */
[----:B--2---:R-:W-:Y:S08]  /*12b40*/  FMNMX.FTZ R105, R164, R105, !PT ;  /* 0x00000069a4697209 */ /* 0x004ff00007810000 */
[----:B------:R-:W2:Y:S01]  /*12b50*/  MUFU.TANH R151, R13 ;  /* 0x0000000d00977308 */ /* 0x000ea20000002400 */
[----:B---3--:R-:W-:Y:S09]  /*12b60*/  FMNMX.FTZ R104, R155, R104, !PT ;  /* 0x000000689b687209 */ /* 0x008ff20007810000 */
[----:B------:R3:W5:Y:S01]  /*12b70*/  MUFU.TANH R161, R15 ;  /* 0x0000000f00a17308 */ /* 0x0007620000002400 */
[----:B----4-:R-:W-:Y:S09]  /*12b80*/  FMNMX.FTZ R105, R162, R105, !PT ;  /* 0x00000069a2697209 */ /* 0x010ff20007810000 */
[----:B------:R4:W-:Y:S01]  /*12b90*/  MUFU.TANH R144, R21 ;  /* 0x0000001500907308 */ /* 0x0009e20000002400 */
[----:B--2---:R-:W-:Y:S09]  /*12ba0*/  FMNMX.FTZ R104, R151, R104, !PT ;  /* 0x0000006897687209 */ /* 0x004ff20007810000 */
[----:B------:R2:W-:Y:S01]  /*12bb0*/  MUFU.TANH R153, R19 ;  /* 0x0000001300997308 */ /* 0x0005e20000002400 */
[----:B---3--:R3:W2:Y:S01]  /*12bc0*/  LDSM.16.M88.4 R12, [R2+0x5800] ;  /* 0x00580000020c783b */ /* 0x0086a20000000200 */
[C---:B-1----:R-:W-:Y:S03]  /*12bd0*/  HMMA.16816.F32.BF16 R24, R156.reuse, R4, R24 ;  /* 0x000000049c18723c */ /* 0x042fe60000041818 */
[----:B-----5:R-:W-:Y:S05]  /*12be0*/  FMNMX.FTZ R105, R161, R105, !PT ;  /* 0x00000069a1697209 */ /* 0x020fea0007810000 */
[----:B------:R1:W-:Y:S01]  /*12bf0*/  MUFU.TANH R147, R17 ;  /* 0x0000001100937308 */ /* 0x0003e20000002400 */
[C---:B------:R-:W-:Y:S09]  /*12c00*/  HMMA.16816.F32.BF16 R28, R156.reuse, R6, R28 ;  /* 0x000000069c1c723c */ /* 0x040ff2000004181c */
[----:B------:R5:W-:Y:S03]  /*12c10*/  MUFU.TANH R150, R22 ;  /* 0x0000001600967308 */ /* 0x000be60000002400 */
[----:B---3--:R-:W-:Y:S03]  /*12c20*/  IADD3 R2, R189, 0x1, RZ ;  /* 0x00000001bd027810 */ /* 0x008fe60007ffe0ff */
[----:B------:R-:W-:Y:S04]  /*12c30*/  FMUL.FTZ R26, R26, c[0x0][0x320] ;  /* 0x0000c8001a1a7a20 */ /* 0x000fe80000410000 */
[----:B------:R3:W3:Y:S01]  /*12c40*/  MUFU.TANH R148, R16 ;  /* 0x0000001000947308 */ /* 0x0006e20000002400 */
[----:B----4-:R-:W-:Y:S01]  /*12c50*/  FMUL.FTZ R21, R24, c[0x0][0x320] ;  /* 0x0000c80018157a20 */ /* 0x010fe20000410000 */
[----:B------:R-:W-:Y:S01]  /*12c60*/  SEL R189, R2, RZ, !P0 ;  /* 0x000000ff02bd7207 */ /* 0x000fe20004000000 */
[----:B--2---:R-:W-:Y:S02]  /*12c70*/  FMUL.FTZ R19, R25, c[0x0][0x320] ;  /* 0x0000c80019137a20 */ /* 0x004fe40000410000 */
[----:B-1----:R-:W-:Y:S05]  /*12c80*/  FMUL.FTZ R17, R28, c[0x0][0x320] ;  /* 0x0000c8001c117a20 */ /* 0x002fea0000410000 */
[----:B------:R1:W-:Y:S01]  /*12c90*/  MUFU.TANH R146, R26 ;  /* 0x0000001a00927308 */ /* 0x0003e20000002400 */
[C---:B------:R-:W-:Y:S03]  /*12ca0*/  HMMA.16816.F32.BF16 R32, R156.reuse, R12, R32 ;  /* 0x0000000c9c20723c */ /* 0x040fe60000041820 */
[----:B-----5:R-:W-:Y:S06]  /*12cb0*/  FMUL.FTZ R22, R30, c[0x0][0x320] ;  /* 0x0000c8001e167a20 */ /* 0x020fec0000410000 */
[----:B------:R-:W2:Y:S01]  /*12cc0*/  MUFU.TANH R145, R20 ;  /* 0x0000001400917308 */ /* 0x000ea20000002400 */
[----:B------:R-:W-:Y:S03]  /*12cd0*/  HMMA.16816.F32.BF16 R36, R156, R14, R36 ;  /* 0x0000000e9c24723c */ /* 0x000fe60000041824 */
[----:B---3--:R-:W-:Y:S01]  /*12ce0*/  FMUL.FTZ R16, R29, c[0x0][0x320] ;  /* 0x0000c8001d107a20 */ /* 0x008fe20000410000 */
[----:B------:R-:W-:Y:S05]  /*12cf0*/  FMNMX.FTZ R104, R148, R104, !PT ;  /* 0x0000006894687209 */ /* 0x000fea0007810000 */
[----:B------:R-:W3:Y:S03]  /*12d00*/  MUFU.TANH R154, R18 ;  /* 0x00000012009a7308 */ /* 0x000ee60000002400 */
[----:B------:R-:W-:Y:S01]  /*12d10*/  FMNMX.FTZ R104, R147, R104, !PT ;  /* 0x0000006893687209 */ /* 0x000fe20007810000 */
[----:B-1----:R-:W-:Y:S02]  /*12d20*/  FMUL.FTZ R26, R27, c[0x0][0x320] ;  /* 0x0000c8001b1a7a20 */ /* 0x002fe40000410000 */
[----:B------:R-:W-:Y:S04]  /*12d30*/  FMUL.FTZ R9, R32, c[0x0][0x320] ;  /* 0x0000c80020097a20 */ /* 0x000fe80000410000 */
[----:B------:R-:W1:Y:S01]  /*12d40*/  MUFU.TANH R149, R23 ;  /* 0x0000001700957308 */ /* 0x000e620000002400 */
[----:B------:R-:W-:Y:S02]  /*12d50*/  FMUL.FTZ R14, R34, c[0x0][0x320] ;  /* 0x0000c800220e7a20 */ /* 0x000fe40000410000 */
[----:B------:R-:W-:Y:S01]  /*12d60*/  FMUL.FTZ R6, R33, c[0x0][0x320] ;  /* 0x0000c80021067a20 */ /* 0x000fe20000410000 */
[----:B--2---:R-:W-:Y:S01]  /*12d70*/  FMNMX.FTZ R104, R145, R104, !PT ;  /* 0x0000006891687209 */ /* 0x004fe20007810000 */
[----:B------:R-:W-:Y:S02]  /*12d80*/  FMUL.FTZ R20, R31, c[0x0][0x320] ;  /* 0x0000c8001f147a20 */ /* 0x000fe40000410000 */
[----:B------:R-:W-:Y:S01]  /*12d90*/  FMUL.FTZ R13, R35, c[0x0][0x320] ;  /* 0x0000c800230d7a20 */ /* 0x000fe20000410000 */
[----:B------:R-:W-:Y:S01]  /*12da0*/  FMNMX.FTZ R104, R144, R104, !PT ;  /* 0x0000006890687209 */ /* 0x000fe20007810000 */
[----:B------:R-:W-:Y:S01]  /*12db0*/  FMUL.FTZ R5, R36, c[0x0][0x320] ;  /* 0x0000c80024057a20 */ /* 0x000fe20000410000 */
[----:B------:R-:W2:Y:S01]  /*12dc0*/  MUFU.TANH R21, R21 ;  /* 0x0000001500157308 */ /* 0x000ea20000002400 */
[----:B------:R-:W-:Y:S02]  /*12dd0*/  FMUL.FTZ R12, R38, c[0x0][0x320] ;  /* 0x0000c800260c7a20 */ /* 0x000fe40000410000 */
[----:B------:R-:W-:Y:S01]  /*12de0*/  FMUL.FTZ R4, R37, c[0x0][0x320] ;  /* 0x0000c80025047a20 */ /* 0x000fe20000410000 */
[----:B---3--:R-:W-:Y:S01]  /*12df0*/  FMNMX.FTZ R105, R154, R105, !PT ;  /* 0x000000699a697209 */ /* 0x008fe20007810000 */
[----:B------:R-:W-:Y:S03]  /*12e00*/  FMUL.FTZ R7, R39, c[0x0][0x320] ;  /* 0x0000c80027077a20 */ /* 0x000fe60000410000 */
[----:B------:R-:W-:Y:S02]  /*12e10*/  FMNMX.FTZ R105, R153, R105, !PT ;  /* 0x0000006999697209 */ /* 0x000fe40007810000 */
[----:B------:R-:W3:Y:S02]  /*12e20*/  MUFU.TANH R19, R19 ;  /* 0x0000001300137308 */ /* 0x000ee40000002400 */
[----:B------:R-:W-:Y:S04]  /*12e30*/  FMNMX.FTZ R105, R150, R105, !PT ;  /* 0x0000006996697209 */ /* 0x000fe80007810000 */
[----:B-1----:R-:W-:Y:S04]  /*12e40*/  FMNMX.FTZ R105, R149, R105, !PT ;  /* 0x0000006995697209 */ /* 0x002fe80007810000 */
[----:B------:R-:W1:Y:S01]  /*12e50*/  MUFU.TANH R26, R26 ;  /* 0x0000001a001a7308 */ /* 0x000e620000002400 */
[----:B------:R-:W-:Y:S02]  /*12e60*/  FMNMX.FTZ R105, R146, R105, !PT ;  /* 0x0000006992697209 */ /* 0x000fe40007810000 */
[----:B--2---:R-:W-:Y:S07]  /*12e70*/  FMNMX.FTZ R104, R21, R104, !PT ;  /* 0x0000006815687209 */ /* 0x004fee0007810000 */
[----:B------:R-:W2:Y:S01]  /*12e80*/  MUFU.TANH R17, R17 ;  /* 0x0000001100117308 */ /* 0x000ea20000002400 */
[----:B---3--:R-:W-:Y:S09]  /*12e90*/  FMNMX.FTZ R104, R19, R104, !PT ;  /* 0x0000006813687209 */ /* 0x008ff20007810000 */
[----:B------:R-:W3:Y:S01]  /*12ea0*/  MUFU.TANH R22, R22 ;  /* 0x0000001600167308 */ /* 0x000ee20000002400 */
[----:B-1----:R-:W-:Y:S09]  /*12eb0*/  FMNMX.FTZ R105, R26, R105, !PT ;  /* 0x000000691a697209 */ /* 0x002ff20007810000 */
[----:B------:R-:W1:Y:S01]  /*12ec0*/  MUFU.TANH R16, R16 ;  /* 0x0000001000107308 */ /* 0x000e620000002400 */
[----:B--2---:R-:W-:Y:S09]  /*12ed0*/  FMNMX.FTZ R104, R17, R104, !PT ;  /* 0x0000006811687209 */ /* 0x004ff20007810000 */
        /* <DEDUP_REMOVED lines=17> */
[----:B--2---:R-:W-:Y:S02]  /*12ff0*/  FMNMX.FTZ R105, R12, R105, !PT ;  /* 0x000000690c697209 */ /* 0x004fe40007810000 */
[----:B---3--:R-:W-:Y:S02]  /*13000*/  FMNMX.FTZ R104, R4, R104, !PT ;  /* 0x0000006804687209 */ /* 0x008fe40007810000 */
[----:B-1----:R-:W-:Y:S01]  /*13010*/  FMNMX.FTZ R105, R7, R105, !PT ;  /* 0x0000006907697209 */ /* 0x002fe20007810000 */
[----:B------:R-:W-:-:S05]  /*13020*/  BRA.DIV ~URZ, `(.L_x_2371) ;  /* 0x0000c4a27f007947 */ /* 0x000fca000b800000 */
[----:B------:R1:W2:Y:S02]  /*13030*/  SHFL.BFLY PT, R2, R104, 0x2, 0x1f ;  /* 0x0c401f0068027f89 */ /* 0x0002a400000e0000 */
.L_x_2480:
[----:B-12---:R-:W-:Y:S01]  /*13040*/  FMNMX.FTZ R104, R104, R2, !PT ;  /* 0x0000000268687209 */ /* 0x006fe20007810000 */
[----:B------:R-:W-:Y:S04]  /*13050*/  DEPBAR.LE SB0, 0x2 ;  /* 0x000080800000791a */ /* 0x000fe80000000000 */
[----:B------:R-:W1:Y:S01]  /*13060*/  SHFL.BFLY PT, R2, R104, 0x1, 0x1f ;  /* 0x0c201f0068027f89 */ /* 0x000e6200000e0000 */
[----:B------:R-:W-:Y:S07]  /*13070*/  BSSY B0, `(.L_x_2372) ;  /* 0x00001c0000007945 */ /* 0x000fee0003800000 */
[----:B------:R-:W-:Y:S01]  /*13080*/  BAR.SYNC.DEFER_BLOCKING 0x0 ;  /* 0x0000000000007b1d */ /* 0x000fe20000010000 */
[----:B-1----:R-:W-:Y:S05]  /*13090*/  FMNMX.FTZ R104, R104, R2, !PT ;  /* 0x0000000268687209 */ /* 0x002fea0007810000 */
[C---:B------:R-:W-:Y:S02]  /*130a0*/  FMUL.FTZ R3, R104.reuse, c[0x0][0x2d0] ;  /* 0x0000b40068037a20 */ /* 0x040fe40000410000 */
[----:B------:R-:W-:Y:S02]  /*130b0*/  FADD.FTZ R0, -R104, R0 ;  /* 0x0000000068007221 */ /* 0x000fe40000010100 */
[--C-:B------:R-:W-:Y:S02]  /*130c0*/  FFMA.FTZ R18, R152, c[0x0][0x2d0], -R3.reuse ;  /* 0x0000b40098127a23 */ /* 0x100fe40000010803 */
[----:B------:R-:W-:Y:S02]  /*130d0*/  FMUL.FTZ R0, R0, c[0x0][0x2d0] ;  /* 0x0000b40000007a20 */ /* 0x000fe40000410000 */
[--C-:B------:R-:W-:Y:S02]  /*130e0*/  FFMA.FTZ R15, R160, c[0x0][0x2d0], -R3.reuse ;  /* 0x0000b400a00f7a23 */ /* 0x100fe40000010803 */
        /* <DEDUP_REMOVED lines=17> */
[C---:B-1----:R-:W-:Y:S01]  /*13200*/  FMUL.FTZ R21, R2.reuse, R129 ;  /* 0x0000008102157220 */ /* 0x042fe20000410000 */
[----:B------:R-:W-:Y:S01]  /*13210*/  MUFU.EX2 R25, R25 ;  /* 0x0000001900197308 */ /* 0x000fe20000000800 */
[C---:B------:R-:W-:Y:S02]  /*13220*/  FMUL.FTZ R36, R2.reuse, R112 ;  /* 0x0000007002247220 */ /* 0x040fe40000410000 */
[C---:B------:R-:W-:Y:S02]  /*13230*/  FMUL.FTZ R37, R2.reuse, R113 ;  /* 0x0000007102257220 */ /* 0x040fe40000410000 */
[C---:B--2---:R-:W-:Y:S02]  /*13240*/  FFMA.FTZ R0, R2.reuse, R195, R18 ;  /* 0x000000c302007223 */ /* 0x044fe40000010012 */
[C---:B------:R-:W-:Y:S02]  /*13250*/  FMUL.FTZ R16, R2.reuse, R132 ;  /* 0x0000008402107220 */ /* 0x040fe40000410000 */
[C---:B------:R-:W-:Y:S01]  /*13260*/  FMUL.FTZ R17, R2.reuse, R133 ;  /* 0x0000008502117220 */ /* 0x040fe20000410000 */
[----:B------:R-:W-:Y:S01]  /*13270*/  MUFU.EX2 R24, R24 ;  /* 0x0000001800187308 */ /* 0x000fe20000000800 */
[C---:B------:R-:W-:Y:S02]  /*13280*/  FMUL.FTZ R28, R2.reuse, R120 ;  /* 0x00000078021c7220 */ /* 0x040fe40000410000 */
[C---:B------:R-:W-:Y:S01]  /*13290*/  FMUL.FTZ R29, R2.reuse, R121 ;  /* 0x00000079021d7220 */ /* 0x040fe20000410000 */
[C---:B---3--:R-:W-:Y:S01]  /*132a0*/  F2FP.BF16.PACK_AB R144, R15.reuse, R18 ;  /* 0x000000120f90723e */ /* 0x048fe200000010ff */
[----:B------:R-:W-:Y:S02]  /*132b0*/  FADD.FTZ R6, R15, R0 ;  /* 0x000000000f067221 */ /* 0x000fe40000010000 */
[----:B------:R-:W1:Y:S01]  /*132c0*/  SHFL.BFLY PT, R0, R105, 0x2, 0x1f ;  /* 0x0c401f0069007f89 */ /* 0x000e6200000e0000 */
[C---:B------:R-:W-:Y:S02]  /*132d0*/  FMUL.FTZ R32, R2.reuse, R116 ;  /* 0x0000007402207220 */ /* 0x040fe40000410000 */
        /* <DEDUP_REMOVED lines=12> */
[----:B------:R-:W-:Y:S01]  /*133a0*/  MUFU.EX2 R117, R157 ;  /* 0x0000009d00757308 */ /* 0x000fe20000000800 */
[----:B-1----:R-:W-:Y:S01]  /*133b0*/  FMNMX.FTZ R105, R105, R0, !PT ;  /* 0x0000000069697209 */ /* 0x002fe20007810000 */
[C---:B------:R-:W-:Y:S02]  /*133c0*/  FMUL.FTZ R57, R2.reuse, R57 ;  /* 0x0000003902397220 */ /* 0x040fe40000410000 */
[C---:B------:R-:W-:Y:S02]  /*133d0*/  FMUL.FTZ R60, R2.reuse, R60 ;  /* 0x0000003c023c7220 */ /* 0x040fe40000410000 */
[----:B------:R-:W1:Y:S01]  /*133e0*/  SHFL.BFLY PT, R0, R105, 0x1, 0x1f ;  /* 0x0c201f0069007f89 */ /* 0x000e6200000e0000 */
[C---:B------:R-:W-:Y:S02]  /*133f0*/  FMUL.FTZ R61, R2.reuse, R61 ;  /* 0x0000003d023d7220 */ /* 0x040fe40000410000 */
[C---:B------:R-:W-:Y:S01]  /*13400*/  FMUL.FTZ R64, R2.reuse, R64 ;  /* 0x0000004002407220 */ /* 0x040fe20000410000 */
[----:B------:R-:W-:Y:S01]  /*13410*/  MUFU.EX2 R121, R181 ;  /* 0x000000b500797308 */ /* 0x000fe20000000800 */
[C---:B------:R-:W-:Y:S02]  /*13420*/  FMUL.FTZ R65, R2.reuse, R65 ;  /* 0x0000004102417220 */ /* 0x040fe40000410000 */
[C---:B------:R-:W-:Y:S01]  /*13430*/  FMUL.FTZ R68, R2.reuse, R68 ;  /* 0x0000004402447220 */ /* 0x040fe20000410000 */
[----:B--2---:R-:W-:Y:S01]  /*13440*/  F2FP.BF16.PACK_AB R116, R27, R23 ;  /* 0x000000171b74723e */ /* 0x004fe200000010ff */
        /* <DEDUP_REMOVED lines=18> */
[----:B------:R-:W-:Y:S01]  /*13570*/  MUFU.EX2 R145, R5 ;  /* 0x0000000500917308 */ /* 0x000fe20000000800 */
[----:B------:R-:W-:Y:S02]  /*13580*/  FMUL.FTZ R0, R0, c[0x0][0x2d0] ;  /* 0x0000b40000007a20 */ /* 0x000fe40000410000 */
        /* <DEDUP_REMOVED lines=10> */
[----:B------:R-:W2:Y:S01]  /*13630*/  MUFU.EX2 R0, R0 ;  /* 0x0000000000007308 */ /* 0x000ea20000000800 */
[--C-:B------:R-:W-:Y:S01]  /*13640*/  FFMA.FTZ R159, R146, c[0x0][0x2d0], -R3.reuse ;  /* 0x0000b400929f7a23 */ /* 0x100fe20000010803 */
[----:B------:R-:W-:Y:S01]  /*13650*/  F2FP.BF16.PACK_AB R146, R24, R25 ;  /* 0x000000191892723e */ /* 0x000fe200000010ff */
[--C-:B------:R-:W-:Y:S02]  /*13660*/  FFMA.FTZ R158, R26, c[0x0][0x2d0], -R3.reuse ;  /* 0x0000b4001a9e7a23 */ /* 0x100fe40000010803 */
[--C-:B------:R-:W-:Y:S02]  /*13670*/  FFMA.FTZ R163, R20, c[0x0][0x2d0], -R3.reuse ;  /* 0x0000b40014a37a23 */ /* 0x100fe40000010803 */
[----:B------:R-:W-:Y:S02]  /*13680*/  FFMA.FTZ R161, R161, c[0x0][0x2d0], -R3 ;  /* 0x0000b400a1a17a23 */ /* 0x000fe40000010803 */
[----:B------:R-:W-:Y:S01]  /*13690*/  FADD.FTZ R3, R25, R6 ;  /* 0x0000000619037221 */ /* 0x000fe20000010000 */
[----:B------:R-:W-:Y:S01]  /*136a0*/  MUFU.EX2 R162, R162 ;  /* 0x000000a200a27308 */ /* 0x000fe20000000800 */
[C---:B------:R-:W-:Y:S02]  /*136b0*/  FMUL.FTZ R12, R2.reuse, R136 ;  /* 0x00000088020c7220 */ /* 0x040fe40000410000 */
[C---:B------:R-:W-:Y:S02]  /*136c0*/  FMUL.FTZ R13, R2.reuse, R137 ;  /* 0x00000089020d7220 */ /* 0x040fe40000410000 */
[C---:B-1----:R-:W-:Y:S02]  /*136d0*/  FMUL.FTZ R4, R2.reuse, R140 ;  /* 0x0000008c02047220 */ /* 0x042fe40000410000 */
        /* <DEDUP_REMOVED lines=12> */
[----:B------:R-:W-:Y:S02]  /*137a0*/  FADD.FTZ R3, R24, R3 ;  /* 0x0000000318037221 */ /* 0x000fe40000010000 */
[----:B------:R-:W-:Y:S01]  /*137b0*/  FMUL.FTZ R24, R2, R124 ;  /* 0x0000007c02187220 */ /* 0x000fe20000410000 */
[----:B------:R-:W-:Y:S01]  /*137c0*/  IADD3 R2, R178, R168, RZ ;  /* 0x000000a8b2027210 */ /* 0x000fe20007ffe0ff */
[----:B------:R-:W-:Y:S01]  /*137d0*/  FADD.FTZ R3, R23, R3 ;  /* 0x0000000317037221 */ /* 0x000fe20000010000 */
[----:B------:R-:W-:Y:S01]  /*137e0*/  MUFU.EX2 R153, R153 ;  /* 0x0000009900997308 */ /* 0x000fe20000000800 */
[----:B--2---:R-:W-:Y:S01]  /*137f0*/  FMUL.FTZ R38, R0, R114 ;  /* 0x0000007200267220 */ /* 0x004fe20000410000 */
[----:B-1----:R-:W-:Y:S01]  /*13800*/  F2FP.BF16.PACK_AB R147, R161, R162 ;  /* 0x000000a2a193723e */ /* 0x002fe200000010ff */
[----:B------:R-:W1:Y:S01]  /*13810*/  LDSM.16.MT88.4 R148, [R2] ;  /* 0x000000000294783b */ /* 0x000e620000004200 */
[----:B------:R-:W-:Y:S01]  /*13820*/  FADD.FTZ R9, R27, R3 ;  /* 0x000000031b097221 */ /* 0x000fe20000010000 */
[----:B------:R-:W-:Y:S01]  /*13830*/  IADD3 R3, R176, R2, RZ ;  /* 0x00000002b0037210 */ /* 0x000fe20007ffe0ff */
[C---:B------:R-:W-:Y:S02]  /*13840*/  FMUL.FTZ R39, R0.reuse, R115 ;  /* 0x0000007300277220 */ /* 0x040fe40000410000 */
[C---:B------:R-:W-:Y:S02]  /*13850*/  FFMA.FTZ R6, R0.reuse, R196, R7 ;  /* 0x000000c400067223 */ /* 0x040fe40000010007 */
[C---:B------:R-:W-:Y:S01]  /*13860*/  FMUL.FTZ R14, R0.reuse, R138 ;  /* 0x0000008a000e7220 */ /* 0x040fe20000410000 */
[----:B------:R-:W2:Y:S01]  /*13870*/  LDSM.16.MT88.4 R112, [R3] ;  /* 0x000000000370783b */ /* 0x000ea20000004200 */
[C---:B------:R-:W-:Y:S01]  /*13880*/  FADD.FTZ R128, R145.reuse, R6 ;  /* 0x0000000691807221 */ /* 0x040fe20000010000 */
[----:B------:R-:W-:Y:S01]  /*13890*/  F2FP.BF16.PACK_AB R145, R145, R7 ;  /* 0x000000079191723e */ /* 0x000fe200000010ff */
[C---:B------:R-:W-:Y:S01]  /*138a0*/  FMUL.FTZ R6, R0.reuse, R142 ;  /* 0x0000008e00067220 */ /* 0x040fe20000410000 */
[----:B------:R-:W-:Y:S01]  /*138b0*/  MUFU.EX2 R152, R152 ;  /* 0x0000009800987308 */ /* 0x000fe20000000800 */
[C---:B------:R-:W-:Y:S02]  /*138c0*/  FMUL.FTZ R7, R0.reuse, R143 ;  /* 0x0000008f00077220 */ /* 0x040fe40000410000 */
[C---:B------:R-:W-:Y:S02]  /*138d0*/  FMUL.FTZ R15, R0.reuse, R139 ;  /* 0x0000008b000f7220 */ /* 0x040fe40000410000 */
[----:B------:R-:W-:Y:S01]  /*138e0*/  LDSM.16.MT88.4 R136, [R2+0x1800] ;  /* 0x001800000288783b */ /* 0x000fe20000004200 */
[C---:B------:R-:W-:Y:S02]  /*138f0*/  FMUL.FTZ R22, R0.reuse, R130 ;  /* 0x0000008200167220 */ /* 0x040fe40000410000 */
[C---:B------:R-:W-:Y:S02]  /*13900*/  FMUL.FTZ R23, R0.reuse, R131 ;  /* 0x0000008300177220 */ /* 0x040fe40000410000 */
[C---:B------:R-:W-:Y:S01]  /*13910*/  FMUL.FTZ R30, R0.reuse, R122 ;  /* 0x0000007a001e7220 */ /* 0x040fe20000410000 */
[----:B------:R-:W3:Y:S01]  /*13920*/  MUFU.EX2 R155, R155 ;  /* 0x0000009b009b7308 */ /* 0x000ee20000000800 */
[C---:B------:R-:W-:Y:S02]  /*13930*/  FMUL.FTZ R31, R0.reuse, R123 ;  /* 0x0000007b001f7220 */ /* 0x040fe40000410000 */
[C---:B------:R-:W-:Y:S02]  /*13940*/  FMUL.FTZ R18, R0.reuse, R134 ;  /* 0x0000008600127220 */ /* 0x040fe40000410000 */
[C---:B------:R-:W-:Y:S02]  /*13950*/  FMUL.FTZ R19, R0.reuse, R135 ;  /* 0x0000008700137220 */ /* 0x040fe40000410000 */
[----:B------:R-:W-:Y:S02]  /*13960*/  FMUL.FTZ R26, R0, R126 ;  /* 0x0000007e001a7220 */ /* 0x000fe40000410000 */
[----:B------:R-:W-:Y:S01]  /*13970*/  FADD.FTZ R126, R162, R128 ;  /* 0x00000080a27e7221 */ /* 0x000fe20000010000 */
[----:B------:R-:W-:Y:S01]  /*13980*/  MUFU.EX2 R125, R166 ;  /* 0x000000a6007d7308 */ /* 0x000fe20000000800 */
[----:B------:R-:W-:Y:S01]  /*13990*/  LDSM.16.MT88.4 R128, [R3+0x1800] ;  /* 0x001800000380783b */ /* 0x000fe20000004200 */
[C---:B------:R-:W-:Y:S02]  /*139a0*/  FMUL.FTZ R27, R0.reuse, R127 ;  /* 0x0000007f001b7220 */ /* 0x040fe40000410000 */
[C---:B------:R-:W-:Y:S02]  /*139b0*/  FMUL.FTZ R34, R0.reuse, R118 ;  /* 0x0000007600227220 */ /* 0x040fe40000410000 */
[C---:B------:R-:W-:Y:S01]  /*139c0*/  FMUL.FTZ R35, R0.reuse, R119 ;  /* 0x0000007700237220 */ /* 0x040fe20000410000 */
[C---:B-1----:R-:W-:Y:S03]  /*139d0*/  HMMA.16816.F32.BF16 R4, R144.reuse, R148, R4 ;  /* 0x000000949004723c */ /* 0x042fe60000041804 */
[----:B------:R-:W1:Y:S02]  /*139e0*/  MUFU.EX2 R118, R156 ;  /* 0x0000009c00767308 */ /* 0x000e640000000800 */
[C---:B------:R-:W-:Y:S01]  /*139f0*/  FMUL.FTZ R42, R0.reuse, R42 ;  /* 0x0000002a002a7220 */ /* 0x040fe20000410000 */
[----:B---3--:R-:W-:Y:S02]  /*13a00*/  F2FP.BF16.PACK_AB R119, R155, R152 ;  /* 0x000000989b77723e */ /* 0x008fe400000010ff */
[C---:B------:R-:W-:Y:S04]  /*13a10*/  HMMA.16816.F32.BF16 R12, R144.reuse, R150, R12 ;  /* 0x00000096900c723c */ /* 0x040fe8000004180c */
[C---:B------:R-:W-:Y:S01]  /*13a20*/  FMUL.FTZ R43, R0.reuse, R43 ;  /* 0x0000002b002b7220 */ /* 0x040fe20000410000 */
[----:B------:R-:W3:Y:S01]  /*13a30*/  MUFU.EX2 R124, R165 ;  /* 0x000000a5007c7308 */ /* 0x000ee20000000800 */
[C---:B------:R-:W-:Y:S02]  /*13a40*/  FMUL.FTZ R46, R0.reuse, R46 ;  /* 0x0000002e002e7220 */ /* 0x040fe40000410000 */
[C---:B--2---:R-:W-:Y:S04]  /*13a50*/  HMMA.16816.F32.BF16 R16, R144.reuse, R112, R16 ;  /* 0x000000709010723c */ /* 0x044fe80000041810 */
[C---:B------:R-:W-:Y:S02]  /*13a60*/  FMUL.FTZ R47, R0.reuse, R47 ;  /* 0x0000002f002f7220 */ /* 0x040fe40000410000 */
[C---:B------:R-:W-:Y:S01]  /*13a70*/  FMUL.FTZ R50, R0.reuse, R50 ;  /* 0x0000003200327220 */ /* 0x040fe20000410000 */
[----:B------:R-:W-:Y:S01]  /*13a80*/  MUFU.EX2 R159, R159 ;  /* 0x0000009f009f7308 */ /* 0x000fe20000000800 */
[C---:B------:R-:W-:Y:S01]  /*13a90*/  HMMA.16816.F32.BF16 R20, R144.reuse, R114, R20 ;  /* 0x000000729014723c */ /* 0x040fe20000041814 */
[----:B------:R-:W2:Y:S03]  /*13aa0*/  LDSM.16.MT88.4 R112, [R8] ;  /* 0x000000000870783b */ /* 0x000ea60000004200 */
[C---:B------:R-:W-:Y:S02]  /*13ab0*/  FMUL.FTZ R51, R0.reuse, R51 ;  /* 0x0000003300337220 */ /* 0x040fe40000410000 */
[C---:B------:R-:W-:Y:S02]  /*13ac0*/  FMUL.FTZ R54, R0.reuse, R54 ;  /* 0x0000003600367220 */ /* 0x040fe40000410000 */
[C---:B------:R-:W-:Y:S01]  /*13ad0*/  FMUL.FTZ R55, R0.reuse, R55 ;  /* 0x0000003700377220 */ /* 0x040fe20000410000 */
[----:B------:R-:W-:Y:S03]  /*13ae0*/  MUFU.EX2 R158, R158 ;  /* 0x0000009e009e7308 */ /* 0x000fe60000000800 */
        /* <DEDUP_REMOVED lines=17> */
[C---:B------:R-:W-:Y:S01]  /*13c00*/  FMUL.FTZ R86, R0.reuse, R86 ;  /* 0x0000005600567220 */ /* 0x040fe20000410000 */
[C---:B--2---:R-:W-:Y:S03]  /*13c10*/  HMMA.16816.F32.BF16 R24, R144.reuse, R112, R24 ;  /* 0x000000709018723c */ /* 0x044fe60000041818 */
[C---:B------:R-:W-:Y:S02]  /*13c20*/  FMUL.FTZ R87, R0.reuse, R87 ;  /* 0x0000005700577220 */ /* 0x040fe40000410000 */
[C---:B------:R-:W-:Y:S02]  /*13c30*/  FMUL.FTZ R90, R0.reuse, R90 ;  /* 0x0000005a005a7220 */ /* 0x040fe40000410000 */
[C---:B------:R-:W-:Y:S01]  /*13c40*/  FMUL.FTZ R91, R0.reuse, R91 ;  /* 0x0000005b005b7220 */ /* 0x040fe20000410000 */
[C---:B------:R-:W-:Y:S01]  /*13c50*/  HMMA.16816.F32.BF16 R28, R144.reuse, R114, R28 ;  /* 0x00000072901c723c */ /* 0x040fe2000004181c */
[----:B------:R-:W2:Y:S03]  /*13c60*/  MUFU.EX2 R150, R182 ;  /* 0x000000b600967308 */ /* 0x000ea60000000800 */
[C---:B------:R-:W-:Y:S02]  /*13c70*/  FMUL.FTZ R94, R0.reuse, R94 ;  /* 0x0000005e005e7220 */ /* 0x040fe40000410000 */
[C---:B------:R-:W-:Y:S02]  /*13c80*/  FMUL.FTZ R95, R0.reuse, R95 ;  /* 0x0000005f005f7220 */ /* 0x040fe40000410000 */
[C---:B------:R-:W-:Y:S03]  /*13c90*/  FMUL.FTZ R98, R0.reuse, R98 ;  /* 0x0000006200627220 */ /* 0x040fe60000410000 */
[----:B------:R-:W-:Y:S01]  /*13ca0*/  MUFU.EX2 R149, R186 ;  /* 0x000000ba00957308 */ /* 0x000fe20000000800 */
[C---:B------:R-:W-:Y:S02]  /*13cb0*/  FMUL.FTZ R99, R0.reuse, R99 ;  /* 0x0000006300637220 */ /* 0x040fe40000410000 */
[C---:B------:R-:W-:Y:S02]  /*13cc0*/  FMUL.FTZ R102, R0.reuse, R102 ;  /* 0x0000006600667220 */ /* 0x040fe40000410000 */
[----:B------:R-:W-:Y:S01]  /*13cd0*/  FMUL.FTZ R103, R0, R103 ;  /* 0x0000006700677220 */ /* 0x000fe20000410000 */
[----:B------:R-:W-:Y:S01]  /*13ce0*/  IADD3 R0, R176, R8, RZ ;  /* 0x00000008b0007210 */ /* 0x000fe20007ffe0ff */
[----:B------:R-:W-:Y:S03]  /*13cf0*/  FADD.FTZ R9, R117, R9 ;  /* 0x0000000975097221 */ /* 0x000fe60000010000 */
[----:B------:R-:W4:Y:S01]  /*13d00*/  MUFU.EX2 R148, R192 ;  /* 0x000000c000947308 */ /* 0x000f220000000800 */
[----:B------:R-:W5:Y:S01]  /*13d10*/  LDSM.16.MT88.4 R112, [R0] ;  /* 0x000000000070783b */ /* 0x000f620000004200 */
[C---:B-1----:R-:W-:Y:S01]  /*13d20*/  FADD.FTZ R9, R118.reuse, R9 ;  /* 0x0000000976097221 */ /* 0x042fe20000010000 */
[----:B------:R-:W-:Y:S02]  /*13d30*/  F2FP.BF16.PACK_AB R118, R118, R117 ;  /* 0x000000757676723e */ /* 0x000fe400000010ff */
[----:B------:R-:W-:Y:S01]  /*13d40*/  F2FP.BF16.PACK_AB R117, R153, R154 ;  /* 0x0000009a9975723e */ /* 0x000fe200000010ff */
[----:B------:R-:W-:Y:S04]  /*13d50*/  FADD.FTZ R9, R121, R9 ;  /* 0x0000000979097221 */ /* 0x000fe80000010000 */
[----:B------:R-:W-:Y:S04]  /*13d60*/  FADD.FTZ R9, R120, R9 ;  /* 0x0000000978097221 */ /* 0x000fe80000010000 */
[----:B------:R-:W-:Y:S04]  /*13d70*/  FADD.FTZ R9, R125, R9 ;  /* 0x000000097d097221 */ /* 0x000fe80000010000 */
[----:B---3--:R-:W-:Y:S01]  /*13d80*/  FADD.FTZ R9, R124, R9 ;  /* 0x000000097c097221 */ /* 0x008fe20000010000 */
[C---:B-----5:R-:W-:Y:S08]  /*13d90*/  HMMA.16816.F32.BF16 R32, R144.reuse, R112, R32 ;  /* 0x000000709020723c */ /* 0x060ff00000041820 */
        /* <DEDUP_REMOVED lines=25> */
[----:B------:R-:W1:Y:S01]  /*13f30*/  LDSM.16.MT88.4 R112, [R2+0x800] ;  /* 0x000800000270783b */ /* 0x000e620000004200 */
[----:B------:R-:W-:Y:S05]  /*13f40*/  MUFU.EX2 R144, R187 ;  /* 0x000000bb00907308 */ /* 0x000fea0000000800 */
[----:B--2---:R-:W-:Y:S02]  /*13f50*/  F2FP.BF16.PACK_AB R145, R150, R151 ;  /* 0x000000979691723e */ /* 0x004fe400000010ff */
[----:B----4-:R-:W-:Y:S03]  /*13f60*/  F2FP.BF16.PACK_AB R147, R148, R149 ;  /* 0x000000959493723e */ /* 0x010fe600000010ff */
[----:B------:R-:W-:Y:S01]  /*13f70*/  MUFU.EX2 R146, R188 ;  /* 0x000000bc00927308 */ /* 0x000fe20000000800 */
        /* <DEDUP_REMOVED lines=43> */
[----:B---3--:R-:W-:Y:S04]  /*14230*/  FADD.FTZ R9, R125, R9 ;  /* 0x000000097d097221 */ /* 0x008fe80000010000 */
[C---:B------:R-:W-:Y:S01]  /*14240*/  FADD.FTZ R9, R144.reuse, R9 ;  /* 0x0000000990097221 */ /* 0x040fe20000010000 */
[----:B------:R-:W-:Y:S01]  /*14250*/  F2FP.BF16.PACK_AB R144, R144, R125 ;  /* 0x0000007d9090723e */ /* 0x000fe200000010ff */
[C---:B-1----:R-:W-:Y:S05]  /*14260*/  HMMA.16816.F32.BF16 R4, R112.reuse, R116, R4 ;  /* 0x000000747004723c */ /* 0x042fea0000041804 */
[----:B----4-:R-:W-:Y:S03]  /*14270*/  FADD.FTZ R9, R124, R9 ;  /* 0x000000097c097221 */ /* 0x010fe60000010000 */
[C---:B------:R-:W-:Y:S01]  /*14280*/  HMMA.16816.F32.BF16 R12, R112.reuse, R118, R12 ;  /* 0x00000076700c723c */ /* 0x040fe2000004180c */
[----:B------:R-:W1:Y:S03]  /*14290*/  LDSM.16.MT88.4 R116, [R8+0x1000] ;  /* 0x001000000874783b */ /* 0x000e660000004200 */
[C---:B------:R-:W-:Y:S01]  /*142a0*/  FADD.FTZ R195, R146.reuse, R9 ;  /* 0x0000000992c37221 */ /* 0x040fe20000010000 */
[----:B------:R-:W-:Y:S03]  /*142b0*/  F2FP.BF16.PACK_AB R146, R146, R124 ;  /* 0x0000007c9292723e */ /* 0x000fe600000010ff */
        /* <DEDUP_REMOVED lines=30> */
[----:B------:R-:W-:Y:S04]  /*144a0*/  FADD.FTZ R116, R154, R116 ;  /* 0x000000749a747221 */ /* 0x000fe80000010000 */
[C---:B--2---:R-:W-:Y:S04]  /*144b0*/  HMMA.16816.F32.BF16 R96, R112.reuse, R120, R96 ;  /* 0x000000787060723c */ /* 0x044fe80000041860 */
[----:B------:R-:W-:Y:S04]  /*144c0*/  FADD.FTZ R116, R153, R116 ;  /* 0x0000007499747221 */ /* 0x000fe80000010000 */
[----:B------:R-:W-:Y:S01]  /*144d0*/  HMMA.16816.F32.BF16 R100, R112, R122, R100 ;  /* 0x0000007a7064723c */ /* 0x000fe20000041864 */
[----:B------:R-:W-:Y:S03]  /*144e0*/  LDSM.16.MT88.4 R112, [R0+0x1800] ;  /* 0x001800000070783b */ /* 0x000fe60000004200 */
[----:B------:R-:W-:Y:S04]  /*144f0*/  FADD.FTZ R9, R152, R116 ;  /* 0x0000007498097221 */ /* 0x000fe80000010000 */
[C---:B------:R-:W-:Y:S01]  /*14500*/  HMMA.16816.F32.BF16 R140, R144.reuse, R136, R4 ;  /* 0x00000088908c723c */ /* 0x040fe20000041804 */
[----:B------:R-:W1:Y:S07]  /*14510*/  LDSM.16.MT88.4 R116, [R8+0x1800] ;  /* 0x001800000874783b */ /* 0x000e6e0000004200 */
[C---:B------:R-:W-:Y:S01]  /*14520*/  HMMA.16816.F32.BF16 R136, R144.reuse, R138, R12 ;  /* 0x0000008a9088723c */ /* 0x040fe2000004180c */
[----:B------:R-:W2:Y:S07]  /*14530*/  LDSM.16.MT88.4 R4, [R2+0x3800] ;  /* 0x003800000204783b */ /* 0x000eae0000004200 */
[C---:B------:R-:W-:Y:S01]  /*14540*/  HMMA.16816.F32.BF16 R132, R144.reuse, R128, R16 ;  /* 0x000000809084723c */ /* 0x040fe20000041810 */
[----:B------:R-:W3:Y:S07]  /*14550*/  LDSM.16.MT88.4 R12, [R3+0x3800] ;  /* 0x00380000030c783b */ /* 0x000eee0000004200 */
[C---:B------:R-:W-:Y:S01]  /*14560*/  HMMA.16816.F32.BF16 R128, R144.reuse, R130, R20 ;  /* 0x000000829080723c */ /* 0x040fe20000041814 */
[----:B------:R-:W4:Y:S08]  /*14570*/  LDSM.16.MT88.4 R16, [R8+0x3800] ;  /* 0x003800000810783b */ /* 0x000f300000004200 */
[----:B------:R-:W-:Y:S01]  /*14580*/  LDSM.16.MT88.4 R20, [R3+0x5800] ;  /* 0x005800000314783b */ /* 0x000fe20000004200 */
[C---:B-1----:R-:W-:Y:S07]  /*14590*/  HMMA.16816.F32.BF16 R124, R144.reuse, R116, R24 ;  /* 0x00000074907c723c */ /* 0x042fee0000041818 */
[----:B------:R-:W-:Y:S01]  /*145a0*/  LDSM.16.MT88.4 R24, [R8+0x5800] ;  /* 0x005800000818783b */ /* 0x000fe20000004200 */
[C---:B------:R-:W-:Y:S08]  /*145b0*/  HMMA.16816.F32.BF16 R120, R144.reuse, R118, R28 ;  /* 0x000000769078723c */ /* 0x040ff0000004181c */
[C---:B------:R-:W-:Y:S08]  /*145c0*/  HMMA.16816.F32.BF16 R116, R144.reuse, R112, R32 ;  /* 0x000000709074723c */ /* 0x040ff00000041820 */
[C---:B------:R-:W-:Y:S08]  /*145d0*/  HMMA.16816.F32.BF16 R112, R144.reuse, R114, R36 ;  /* 0x000000729070723c */ /* 0x040ff00000041824 */
[C---:B--2---:R-:W-:Y:S08]  /*145e0*/  HMMA.16816.F32.BF16 R40, R144.reuse, R4, R40 ;  /* 0x000000049028723c */ /* 0x044ff00000041828 */
[C---:B------:R-:W-:Y:S01]  /*145f0*/  HMMA.16816.F32.BF16 R44, R144.reuse, R6, R44 ;  /* 0x00000006902c723c */ /* 0x040fe2000004182c */
[----:B------:R-:W1:Y:S07]  /*14600*/  LDSM.16.MT88.4 R4, [R0+0x3800] ;  /* 0x003800000004783b */ /* 0x000e6e0000004200 */
[C---:B---3--:R-:W-:Y:S08]  /*14610*/  HMMA.16816.F32.BF16 R48, R144.reuse, R12, R48 ;  /* 0x0000000c9030723c */ /* 0x048ff00000041830 */
[C---:B------:R-:W-:Y:S01]  /*14620*/  HMMA.16816.F32.BF16 R52, R144.reuse, R14, R52 ;  /* 0x0000000e9034723c */ /* 0x040fe20000041834 */
[----:B------:R2:W3:Y:S07]  /*14630*/  LDSM.16.MT88.4 R12, [R2+0x5800] ;  /* 0x00580000020c783b */ /* 0x0004ee0000004200 */
[C---:B----4-:R-:W-:Y:S08]  /*14640*/  HMMA.16816.F32.BF16 R56, R144.reuse, R16, R56 ;  /* 0x000000109038723c */ /* 0x050ff00000041838 */
[C---:B------:R-:W-:Y:S01]  /*14650*/  HMMA.16816.F32.BF16 R60, R144.reuse, R18, R60 ;  /* 0x00000012903c723c */ /* 0x040fe2000004183c */
[----:B------:R4:W5:Y:S03]  /*14660*/  LDSM.16.MT88.4 R16, [R0+0x5800] ;  /* 0x005800000010783b */ /* 0x0009660000004200 */
[----:B--2---:R-:W-:Y:S04]  /*14670*/  IADD3 R2, R180, -0x2, RZ ;  /* 0xfffffffeb4027810 */ /* 0x004fe80007ffe0ff */
[C---:B-1----:R-:W-:Y:S03]  /*14680*/  HMMA.16816.F32.BF16 R64, R144.reuse, R4, R64 ;  /* 0x000000049040723c */ /* 0x042fe60000041840 */
[----:B------:R-:W-:Y:S05]  /*14690*/  ISETP.GE.AND P0, PT, R2, R204, PT ;  /* 0x000000cc0200720c */ /* 0x000fea0003f06270 */
[C---:B------:R-:W-:Y:S04]  /*146a0*/  HMMA.16816.F32.BF16 R68, R144.reuse, R6, R68 ;  /* 0x000000069044723c */ /* 0x040fe80000041844 */
[----:B----4-:R-:W-:Y:S04]  /*146b0*/  FADD.FTZ R0, R155, R9 ;  /* 0x000000099b007221 */ /* 0x010fe80000010000 */
[C---:B---3--:R-:W-:Y:S04]  /*146c0*/  HMMA.16816.F32.BF16 R72, R144.reuse, R12, R72 ;  /* 0x0000000c9048723c */ /* 0x048fe80000041848 */
        /* <DEDUP_REMOVED lines=16> */
[----:B------:R-:W-:Y:S01]  /*147d0*/  IMAD.MOV.U32 R0, RZ, RZ, c[0x0][0x2b8] ;  /* 0x0000ae00ff007624 */ /* 0x000fe200078e00ff */
[----:B------:R-:W-:Y:S01]  /*147e0*/  MOV R183, RZ ;  /* 0x000000ff00b77202 */ /* 0x000fe20000000f00 */
[----:B------:R-:W-:Y:S02]  /*147f0*/  IMAD R2, R180, 0x40, R215 ;  /* 0x00000040b4027824 */ /* 0x000fe400078e02d7 */
[----:B------:R-:W-:Y:S01]  /*14800*/  IMAD R8, R189, 0x3000, R228 ;  /* 0x00003000bd087824 */ /* 0x000fe200078e02e4 */
[----:B------:R-:W-:Y:S02]  /*14810*/  ISETP.NE.AND P0, PT, R0, 0x1, PT ;  /* 0x000000010000780c */ /* 0x000fe40003f05270 */
[----:B------:R-:W-:Y:S05]  /*14820*/  IADD3 R2, R2, -0x80, R199 ;  /* 0xffffff8002027810 */ /* 0x000fea0007ffe0c7 */
        /* <DEDUP_REMOVED lines=13> */
[----:B------:R-:W-:Y:S05]  /*14900*/  IMAD R0, R184, c[0x0][0x1e4], R0 ;  /* 0x00007900b8007a24 */ /* 0x000fea00078e0200 */
[----:B------:R-:W-:Y:S02]  /*14910*/  IADD3 R3, R3, R0, RZ ;  /* 0x0000000003037210 */ /* 0x000fe40007ffe0ff */
        /* <DEDUP_REMOVED lines=10> */
.L_x_2481:
[----:B------:R-:W-:-:S05]  /*149c0*/  BRA.DIV ~URZ, `(.L_x_2375) ;  /* 0x0000abe27f007947 */ /* 0x000fca000b800000 */
[----:B------:R-:W3:Y:S01]  /*149d0*/  SHFL.IDX PT, R2, R13, RZ, 0x181f ;  /* 0x00181fff0d027589 */ /* 0x000ee200000e0000 */
[----:B------:R-:W-:Y:S01]  /*149e0*/  IMAD.SHL.U32 R9, R190, 0x2, RZ ;  /* 0x00000002be097824 */ /* 0x000fe200078e00ff */
[----:B------:R-:W-:Y:S01]  /*149f0*/  SHF.R.S32.HI R3, RZ, 0x1f, R190 ;  /* 0x0000001fff037819 */ /* 0x000fe200000114be */
[----:B------:R-:W-:Y:S01]  /*14a00*/  IMAD.SHL.U32 R0, R8, 0x2, RZ ;  /* 0x0000000208007824 */ /* 0x000fe200078e00ff */
[C---:B------:R-:W-:Y:S01]  /*14a10*/  SHF.L.U64.HI R15, R198.reuse, 0x1, R209 ;  /* 0x00000001c60f7819 */ /* 0x040fe200000102d1 */
[----:B------:R-:W-:Y:S01]  /*14a20*/  IMAD.SHL.U32 R16, R198, 0x2, RZ ;  /* 0x00000002c6107824 */ /* 0x000fe200078e00ff */
[----:B------:R-:W-:Y:S01]  /*14a30*/  SHF.L.U64.HI R14, R190, 0x1, R3 ;  /* 0x00000001be0e7819 */ /* 0x000fe20000010203 */
[C---:B------:R-:W-:Y:S01]  /*14a40*/  IMAD.SHL.U32 R12, R197.reuse, 0x2, RZ ;  /* 0x00000002c50c7824 */ /* 0x040fe200078e00ff */
[----:B------:R-:W-:Y:S02]  /*14a50*/  SHF.L.U64.HI R17, R197, 0x1, R208 ;  /* 0x00000001c5117819 */ /* 0x000fe400000102d0 */
[----:B------:R-:W-:Y:S02]  /*14a60*/  SEL R8, RZ, 0x10, P4 ;  /* 0x00000010ff087807 */ /* 0x000fe40002000000 */
[----:B---3--:R-:W-:Y:S05]  /*14a70*/  IADD3 R6, P0, R2, R9, RZ ;  /* 0x0000000902067210 */ /* 0x008fea0007f1e0ff */
[----:B--2---:R-:W-:Y:S05]  /*14a80*/  IMAD.X R7, R4, 0x1, R14, P0 ;  /* 0x0000000104077824 */ /* 0x004fea00000e060e */
[----:B------:R-:W-:Y:S01]  /*14a90*/  @!PT LDS RZ, [RZ] ;  /* 0x00000000fffff984 */ /* 0x000fe20000000800 */
[----:B------:R-:W-:Y:S01]  /*14aa0*/  @!PT LDS RZ, [RZ] ;  /* 0x00000000fffff984 */ /* 0x000fe20000000800 */
[----:B------:R2:W-:Y:S02]  /*14ab0*/  LDGSTS.E.BYPASS.LTC128B.128 [R0+0xc100], [R6.64], !P5 ;  /* 0x0c10000006007fae */ /* 0x0005e4000e901d4a */
[----:B--2---:R-:W-:Y:S05]  /*14ac0*/  IADD3 R6, P0, R2, R16, RZ ;  /* 0x0000001002067210 */ /* 0x004fea0007f1e0ff */
[----:B------:R-:W-:Y:S05]  /*14ad0*/  IMAD.X R7, R4, 0x1, R15, P0 ;  /* 0x0000000104077824 */ /* 0x000fea00000e060f */
[----:B------:R2:W-:Y:S02]  /*14ae0*/  LDGSTS.E.BYPASS.LTC128B.128 [R0+0xe100], [R6.64], !P4 ;  /* 0x0e10000006007fae */ /* 0x0005e4000e101d4a */
[----:B--2---:R-:W-:Y:S02]  /*14af0*/  IADD3 R6, P0, R2, R12, RZ ;  /* 0x0000000c02067210 */ /* 0x004fe40007f1e0ff */
[----:B------:R-:W2:Y:S03]  /*14b00*/  SHFL.IDX PT, R2, R13, 0x1, 0x181f ;  /* 0x00381f000d027f89 */ /* 0x000ea600000e0000 */
[----:B------:R-:W-:Y:S02]  /*14b10*/  IMAD.X R7, R4, 0x1, R17, P0 ;  /* 0x0000000104077824 */ /* 0x000fe400000e0611 */
[----:B------:R3:W4:Y:S04]  /*14b20*/  SHFL.IDX PT, R4, R5, 0x1, 0x181f ;  /* 0x00381f0005047f89 */ /* 0x00072800000e0000 */
[----:B------:R1:W-:Y:S04]  /*14b30*/  LDGSTS.E.BYPASS.LTC128B.128 [R0+0x10100], [R6.64], !P6 ;  /* 0x1010000006007fae */ /* 0x0003e8000f101d4a */
[----:B-1-3--:R1:W5:Y:S02]  /*14b40*/  LDL R5, [R1+0xd0] ;  /* 0x0000d00001057983 */ /* 0x00a3640000100800 */
.L_x_2482:
[----:B--2---:R-:W-:Y:S02]  /*14b50*/  IADD3 R6, P0, R2, R9, RZ ;  /* 0x0000000902067210 */ /* 0x004fe40007f1e0ff */
[----:B-----5:R-:W-:Y:S03]  /*14b60*/  IADD3 R3, -R5, 0x10, RZ ;  /* 0x0000001005037810 */ /* 0x020fe60007ffe1ff */
[----:B----4-:R-:W-:Y:S01]  /*14b70*/  IMAD.X R7, R4, 0x1, R14, P0 ;  /* 0x0000000104077824 */ /* 0x010fe200000e060e */
[----:B------:R-:W-:Y:S04]  /*14b80*/  LOP3.LUT R3, R3, 0xf, RZ, 0xc0, !PT ;  /* 0x0000000f03037812 */ /* 0x000fe800078ec0ff */
[----:B------:R-:W-:Y:S01]  /*14b90*/  @!PT LDS RZ, [RZ] ;  /* 0x00000000fffff984 */ /* 0x000fe20000000800 */
[----:B------:R-:W-:Y:S01]  /*14ba0*/  @!PT LDS RZ, [RZ] ;  /* 0x00000000fffff984 */ /* 0x000fe20000000800 */
[----:B------:R-:W-:Y:S01]  /*14bb0*/  @!PT LDS RZ, [RZ] ;  /* 0x00000000fffff984 */ /* 0x000fe20000000800 */
[----:B------:R2:W-:Y:S02]  /*14bc0*/  LDGSTS.E.BYPASS.LTC128B.128 [R0+0xd100], [R6.64], !P5 ;  /* 0x0d10000006007fae */ /* 0x0005e4000e901d4a */
[----:B--2---:R-:W-:Y:S04]  /*14bd0*/  IADD3 R6, -R8, 0x10, RZ ;  /* 0x0000001008067810 */ /* 0x004fe80007ffe1ff */
[----:B------:R-:W-:Y:S04]  /*14be0*/  LOP3.LUT R6, R6, 0xf, RZ, 0xc0, !PT ;  /* 0x0000000f06067812 */ /* 0x000fe800078ec0ff */
[----:B------:R-:W-:Y:S04]  /*14bf0*/  IADD3 R6, P1, P0, R6, R2, R16 ;  /* 0x0000000206067210 */ /* 0x000fe8000783e010 */
[----:B------:R-:W-:Y:S02]  /*14c00*/  IADD3.X R7, RZ, R4, R15, P1, P0 ;  /* 0x00000004ff077210 */ /* 0x000fe40000fe040f */
[----:B------:R-:W-:Y:S04]  /*14c10*/  IADD3 R2, P1, P0, R3, R2, R12 ;  /* 0x0000000203027210 */ /* 0x000fe8000783e00c */
[----:B------:R-:W-:Y:S02]  /*14c20*/  IADD3.X R3, RZ, R4, R17, P1, P0 ;  /* 0x00000004ff037210 */ /* 0x000fe40000fe0411 */
[----:B------:R-:W-:Y:S02]  /*14c30*/  ISETP.NE.U32.AND P1, PT, R8, RZ, PT ;  /* 0x000000ff0800720c */ /* 0x000fe40003f25070 */
[----:B------:R-:W-:Y:S11]  /*14c40*/  ISETP.NE.U32.AND P0, PT, R5, RZ, PT ;  /* 0x000000ff0500720c */ /* 0x000ff60003f05070 */
[----:B------:R2:W-:Y:S04]  /*14c50*/  LDGSTS.E.BYPASS.LTC128B.128.ZFILL [R0+0xf100], [R6.64], P1 ;  /* 0x0f10000006007fae */ /* 0x0005e80008941d4a */
[----:B------:R2:W-:Y:S02]  /*14c60*/  LDGSTS.E.BYPASS.LTC128B.128.ZFILL [R0+0x11100], [R2.64], P0 ;  /* 0x1110000002007fae */ /* 0x0005e40008141d4a */
.L_x_2373:
[----:B------:R-:W-:Y:S05]  /*14c70*/  BSYNC B0 ;  /* 0x0000000000007941 */ /* 0x000fea0003800000 */
.L_x_2372:
[C---:B------:R-:W-:Y:S01]  /*14c80*/  ISETP.GT.AND P0, PT, R180.reuse, R193, PT ;  /* 0x000000c1b400720c */ /* 0x040fe20003f04270 */
[----:B------:R-:W0:Y:S01]  /*14c90*/  LDGDEPBAR ;  /* 0x00000000000079af */ /* 0x000e220000000000 */
[C---:B------:R-:W-:Y:S01]  /*14ca0*/  ISETP.GE.AND P1, PT, R169.reuse, 0x1, PT ;  /* 0x00000001a900780c */ /* 0x040fe20003f26270 */
[----:B------:R-:W-:Y:S01]  /*14cb0*/  IMAD.MOV.U32 R8, RZ, RZ, R105 ;  /* 0x000000ffff087224 */ /* 0x000fe200078e0069 */
[----:B------:R-:W-:Y:S01]  /*14cc0*/  IADD3 R169, R169, 0x1, RZ ;  /* 0x00000001a9a97810 */ /* 0x000fe20007ffe0ff */
[----:B--2---:R-:W-:Y:S01]  /*14cd0*/  IMAD.MOV.U32 R0, RZ, RZ, R104 ;  /* 0x000000ffff007224 */ /* 0x004fe200078e0068 */
[----:B------:R-:W-:Y:S02]  /*14ce0*/  IADD3 R180, R180, -0x1, RZ ;  /* 0xffffffffb4b47810 */ /* 0x000fe40007ffe0ff */
[----:B------:R-:W-:Y:S05]  /*14cf0*/  SEL R169, R169, RZ, !P1 ;  /* 0x000000ffa9a97207 */ /* 0x000fea0004800000 */
[----:B-1----:R-:W-:-:S05]  /*14d00*/  @P0 BRA `(.L_x_2376) ;  /* 0xffffce5000000947 */ /* 0x002fca000383ffff */
.L_x_2366:
[----:B------:R-:W-:-:S13]  /*14d10*/  ISETP.GE.AND P0, PT, R180, R204, PT ;  /* 0x000000ccb400720c */ /* 0x000fda0003f06270 */
[----:B------:R-:W-:Y:S05]  /*14d20*/  @!P0 BRA `(.L_x_2377) ;  /* 0x00003b4000008947 */ /* 0x000fea0003800000 */
[----:B------:R-:W-:Y:S02]  /*14d30*/  MOV R9, R105 ;  /* 0x0000006900097202 */ /* 0x000fe40000000f00 */
[----:B------:R-:W-:Y:S02]  /*14d40*/  MOV R8, R104 ;  /* 0x0000006800087202 */ /* 0x000fe40000000f00 */
.L_x_2394:
        /* <DEDUP_REMOVED lines=34> */
.L_x_2483:
[----:B------:R-:W-:-:S05]  /*14f70*/  BRA.DIV ~URZ, `(.L_x_2381) ;  /* 0x0000a9627f007947 */ /* 0x000fca000b800000 */
[----:B------:R-:W5:Y:S01]  /*14f80*/  SHFL.IDX PT, R2, R17, RZ, 0x181f ;  /* 0x00181fff11027589 */ /* 0x000f6200000e0000 */
[----:B------:R-:W-:Y:S01]  /*14f90*/  IMAD.SHL.U32 R18, R190, 0x2, RZ ;  /* 0x00000002be127824 */ /* 0x000fe200078e00ff */
[----:B------:R-:W-:Y:S01]  /*14fa0*/  SHF.R.S32.HI R3, RZ, 0x1f, R190 ;  /* 0x0000001fff037819 */ /* 0x000fe200000114be */
[----:B------:R-:W-:Y:S01]  /*14fb0*/  IMAD R32, R189, 0x6000, RZ ;  /* 0x00006000bd207824 */ /* 0x000fe200078e02ff */
[----:B------:R-:W-:Y:S01]  /*14fc0*/  SHF.L.U32 R19, R198, 0x1, RZ ;  /* 0x00000001c6137819 */ /* 0x000fe200000006ff */
[----:B------:R-:W-:Y:S01]  /*14fd0*/  IMAD.SHL.U32 R24, R197, 0x2, RZ ;  /* 0x00000002c5187824 */ /* 0x000fe200078e00ff */
[----:B------:R-:W-:Y:S01]  /*14fe0*/  SHF.L.U64.HI R25, R190, 0x1, R3 ;  /* 0x00000001be197819 */ /* 0x000fe20000010203 */
[----:B------:R-:W-:Y:S01]  /*14ff0*/  IMAD.IADD R4, R203, 0x1, R32 ;  /* 0x00000001cb047824 */ /* 0x000fe200078e0220 */
[----:B------:R-:W-:Y:S02]  /*15000*/  SHF.L.U64.HI R27, R198, 0x1, R209 ;  /* 0x00000001c61b7819 */ /* 0x000fe400000102d1 */
[----:B------:R-:W-:Y:S02]  /*15010*/  SHF.L.U64.HI R26, R197, 0x1, R208 ;  /* 0x00000001c51a7819 */ /* 0x000fe400000102d0 */
[C---:B-----5:R-:W-:Y:S05]  /*15020*/  IADD3 R6, P0, R2.reuse, R18, RZ ;  /* 0x0000001202067210 */ /* 0x060fea0007f1e0ff */
[C---:B----4-:R-:W-:Y:S05]  /*15030*/  IMAD.X R7, R5.reuse, 0x1, R25, P0 ;  /* 0x0000000105077824 */ /* 0x050fea00000e0619 */
[----:B------:R-:W-:Y:S01]  /*15040*/  @!PT LDS RZ, [RZ] ;  /* 0x00000000fffff984 */ /* 0x000fe20000000800 */
[----:B------:R-:W-:Y:S01]  /*15050*/  @!PT LDS RZ, [RZ] ;  /* 0x00000000fffff984 */ /* 0x000fe20000000800 */
[----:B------:R4:W-:Y:S02]  /*15060*/  LDGSTS.E.BYPASS.LTC128B.128 [R4+0x100], [R6.64], !P5 ;  /* 0x0010000006047fae */ /* 0x0009e4000e901d4a */
[C---:B----4-:R-:W-:Y:S05]  /*15070*/  IADD3 R6, P0, R2.reuse, R19, RZ ;  /* 0x0000001302067210 */ /* 0x050fea0007f1e0ff */
[C---:B------:R-:W-:Y:S05]  /*15080*/  IMAD.X R7, R5.reuse, 0x1, R27, P0 ;  /* 0x0000000105077824 */ /* 0x040fea00000e061b */
[----:B------:R4:W-:Y:S02]  /*15090*/  LDGSTS.E.BYPASS.LTC128B.128 [R4+0x2100], [R6.64], !P4 ;  /* 0x0210000006047fae */ /* 0x0009e4000e101d4a */
[----:B----4-:R-:W-:Y:S02]  /*150a0*/  IADD3 R6, P0, R2, R24, RZ ;  /* 0x0000001802067210 */ /* 0x010fe40007f1e0ff */
[----:B------:R4:W2:Y:S02]  /*150b0*/  SHFL.IDX PT, R2, R17, 0x1, 0x181f ;  /* 0x00381f0011027f89 */ /* 0x0008a400000e0000 */
[----:B------:R-:W-:Y:S02]  /*150c0*/  IADD3.X R7, R5, R26, RZ, P0, !PT ;  /* 0x0000001a05077210 */ /* 0x000fe400007fe4ff */
[----:B------:R4:W3:Y:S04]  /*150d0*/  SHFL.IDX PT, R5, R16, 0x1, 0x181f ;  /* 0x00381f0010057f89 */ /* 0x0008e800000e0000 */
[----:B------:R4:W-:Y:S03]  /*150e0*/  LDGSTS.E.BYPASS.LTC128B.128 [R4+0x4100], [R6.64], !P6 ;  /* 0x0410000006047fae */ /* 0x0009e6000f101d4a */
.L_x_2484:
[C---:B--2-4-:R-:W-:Y:S01]  /*150f0*/  IADD3 R6, P0, R2.reuse, R18, RZ ;  /* 0x0000001202067210 */ /* 0x054fe20007f1e0ff */
[----:B------:R-:W-:Y:S04]  /*15100*/  IMAD.IADD R32, R203, 0x1, R32 ;  /* 0x00000001cb207824 */ /* 0x000fe800078e0220 */
[C---:B---3--:R-:W-:Y:S05]  /*15110*/  IMAD.X R7, R5.reuse, 0x1, R25, P0 ;  /* 0x0000000105077824 */ /* 0x048fea00000e0619 */
[----:B------:R-:W-:Y:S01]  /*15120*/  @!PT LDS RZ, [RZ] ;  /* 0x00000000fffff984 */ /* 0x000fe20000000800 */
[----:B------:R-:W-:Y:S01]  /*15130*/  @!PT LDS RZ, [RZ] ;  /* 0x00000000fffff984 */ /* 0x000fe20000000800 */
[----:B------:R-:W-:Y:S01]  /*15140*/  @!PT LDS RZ, [RZ] ;  /* 0x00000000fffff984 */ /* 0x000fe20000000800 */
[----:B------:R2:W-:Y:S02]  /*15150*/  LDGSTS.E.BYPASS.LTC128B.128 [R4+0x1100], [R6.64], !P5 ;  /* 0x0110000006047fae */ /* 0x0005e4000e901d4a */
[C---:B--2---:R-:W-:Y:S02]  /*15160*/  IADD3 R6, P1, R2.reuse, R19, RZ ;  /* 0x0000001302067210 */ /* 0x044fe40007f3e0ff */
[----:B------:R-:W-:Y:S03]  /*15170*/  IADD3 R2, P0, R2, R24, RZ ;  /* 0x0000001802027210 */ /* 0x000fe60007f1e0ff */
[C---:B------:R-:W-:Y:S01]  /*15180*/  IMAD.X R7, R5.reuse, 0x1, R27, P1 ;  /* 0x0000000105077824 */ /* 0x040fe200008e061b */
[----:B------:R-:W-:Y:S04]  /*15190*/  IADD3.X R3, R5, R26, RZ, P0, !PT ;  /* 0x0000001a05037210 */ /* 0x000fe800007fe4ff */
[----:B------:R2:W-:Y:S04]  /*151a0*/  LDGSTS.E.BYPASS.LTC128B.128 [R4+0x3100], [R6.64], !P4 ;  /* 0x0310000006047fae */ /* 0x0005e8000e101d4a */
[----:B------:R2:W-:Y:S02]  /*151b0*/  LDGSTS.E.BYPASS.LTC128B.128 [R32+0x5100], [R2.64], !P6 ;  /* 0x0510000002207fae */ /* 0x0005e4000f101d4a */
.L_x_2379:
[----:B------:R-:W-:Y:S05]  /*151c0*/  BSYNC B0 ;  /* 0x0000000000007941 */ /* 0x000fea0003800000 */
.L_x_2378:
[----:B------:R-:W0:Y:S01]  /*151d0*/  LDGDEPBAR ;  /* 0x00000000000079af */ /* 0x000e220000000000 */
[----:B------:R-:W-:Y:S01]  /*151e0*/  WARPSYNC 0xffffffff ;  /* 0xffffffff00007948 */ /* 0x000fe20003800000 */
[C---:B--234-:R-:W-:Y:S01]  /*151f0*/  HMMA.16816.F32.BF16 R4, R36.reuse, R12, RZ ;  /* 0x0000000c2404723c */ /* 0x05cfe200000418ff */
[----:B------:R-:W-:Y:S03]  /*15200*/  MOV R181, 0x1 ;  /* 0x0000000100b57802 */ /* 0x000fe60000000f00 */
[CC--:B------:R-:W-:Y:S02]  /*15210*/  IADD3 R104, R170.reuse, R0.reuse, RZ ;  /* 0x00000000aa687210 */ /* 0x0c0fe40007ffe0ff */
[CC--:B------:R-:W-:Y:S02]  /*15220*/  IADD3 R3, R171.reuse, R0.reuse, RZ ;  /* 0x00000000ab037210 */ /* 0x0c0fe40007ffe0ff */
[C---:B------:R-:W-:Y:S01]  /*15230*/  HMMA.16816.F32.BF16 R12, R36.reuse, R14, RZ ;  /* 0x0000000e240c723c */ /* 0x040fe200000418ff */
[----:B------:R-:W-:Y:S02]  /*15240*/  IADD3 R2, R171, R0, R170 ;  /* 0x00000000ab027210 */ /* 0x000fe40007ffe0aa */
[----:B------:R-:W-:Y:S05]  /*15250*/  ISETP.LE.AND P1, PT, R181, c[0x0][0x32c], PT ;  /* 0x0000cb00b5007a0c */ /* 0x000fea0003f23270 */
[C---:B-1----:R-:W-:Y:S08]  /*15260*/  HMMA.16816.F32.BF16 R16, R36.reuse, R20, RZ ;  /* 0x000000142410723c */ /* 0x042ff000000418ff */
        /* <DEDUP_REMOVED lines=15> */
[C---:B------:R-:W-:Y:S07]  /*15360*/  HMMA.16816.F32.BF16 R32, R148.reuse, R164, R32 ;  /* 0x000000a49420723c */ /* 0x040fee0000041820 */
[----:B------:R-:W-:Y:S01]  /*15370*/  IADD3 R164, R170, R105, RZ ;  /* 0x00000069aaa47210 */ /* 0x000fe20007ffe0ff */
        /* <DEDUP_REMOVED lines=82> */
[----:B------:R2:W4:Y:S07]  /*158a0*/  LDSM.16.M88.4 R156, [R0+0x5800] ;  /* 0x00580000009c783b */ /* 0x00052e0000000200 */
[C---:B-1----:R-:W-:Y:S08]  /*158b0*/  HMMA.16816.F32.BF16 R16, R152.reuse, R144, R16 ;  /* 0x000000909810723c */ /* 0x042ff00000041810 */
[C---:B------:R-:W-:Y:S01]  /*158c0*/  HMMA.16816.F32.BF16 R20, R152.reuse, R146, R20 ;  /* 0x000000929814723c */ /* 0x040fe20000041814 */
[----:B------:R-:W-:Y:S07]  /*158d0*/  LDSM.16.M88.4 R144, [R173+0x8000] ;  /* 0x00800000ad90783b */ /* 0x000fee0000000200 */
[C---:B---3--:R-:W-:Y:S01]  /*158e0*/  HMMA.16816.F32.BF16 R24, R152.reuse, R148, R24 ;  /* 0x000000949818723c */ /* 0x048fe20000041818 */
[----:B--2---:R-:W2:Y:S07]  /*158f0*/  LDL R0, [R1+0x4] ;  /* 0x0000040001007983 */ /* 0x004eae0000100800 */
        /* <DEDUP_REMOVED lines=62> */
[----:B------:R5:W4:Y:S01]  /*15ce0*/  MUFU.TANH R160, R18 ;  /* 0x0000001200a07308 */ /* 0x000b220000002400 */
[----:B--2---:R-:W-:Y:S01]  /*15cf0*/  LEA R4, R0, R227, 0x7 ;  /* 0x000000e300047211 */ /* 0x004fe200078e38ff */
[C---:B------:R-:W-:Y:S03]  /*15d00*/  HMMA.16816.F32.BF16 R28, R156.reuse, R6, R28 ;  /* 0x000000069c1c723c */ /* 0x040fe6000004181c */
[----:B------:R-:W-:Y:S05]  /*15d10*/  IADD3 R4, R225, R4, R226 ;  /* 0x00000004e1047210 */ /* 0x000fea0007ffe0e2 */
[----:B------:R2:W2:Y:S01]  /*15d20*/  MUFU.TANH R155, R19 ;  /* 0x00000013009b7308 */ /* 0x0004a20000002400 */
[----:B-1----:R-:W-:Y:S05]  /*15d30*/  IADD3 R2, R189, 0x1, RZ ;  /* 0x00000001bd027810 */ /* 0x002fea0007ffe0ff */
[----:B------:R-:W-:Y:S04]  /*15d40*/  FMUL.FTZ R26, R26, c[0x0][0x320] ;  /* 0x0000c8001a1a7a20 */ /* 0x000fe80000410000 */
[----:B------:R-:W1:Y:S01]  /*15d50*/  MUFU.TANH R20, R20 ;  /* 0x0000001400147308 */ /* 0x000e620000002400 */
[----:B------:R-:W-:Y:S02]  /*15d60*/  FMUL.FTZ R27, R27, c[0x0][0x320] ;  /* 0x0000c8001b1b7a20 */ /* 0x000fe40000410000 */
[----:B---3--:R-:W-:Y:S02]  /*15d70*/  FMUL.FTZ R17, R25, c[0x0][0x320] ;  /* 0x0000c80019117a20 */ /* 0x008fe40000410000 */
[----:B-----5:R-:W-:Y:S02]  /*15d80*/  FMUL.FTZ R18, R24, c[0x0][0x320] ;  /* 0x0000c80018127a20 */ /* 0x020fe40000410000 */
[----:B------:R-:W-:Y:S02]  /*15d90*/  FMUL.FTZ R30, R30, c[0x0][0x320] ;  /* 0x0000c8001e1e7a20 */ /* 0x000fe40000410000 */
[----:B------:R-:W-:Y:S01]  /*15da0*/  FMUL.FTZ R31, R31, c[0x0][0x320] ;  /* 0x0000c8001f1f7a20 */ /* 0x000fe20000410000 */
[----:B------:R-:W3:Y:S01]  /*15db0*/  MUFU.TANH R152, R26 ;  /* 0x0000001a00987308 */ /* 0x000ee20000002400 */
[----:B------:R-:W-:Y:S02]  /*15dc0*/  FMUL.FTZ R16, R28, c[0x0][0x320] ;  /* 0x0000c8001c107a20 */ /* 0x000fe40000410000 */
[----:B------:R-:W-:Y:S01]  /*15dd0*/  FMUL.FTZ R28, R29, c[0x0][0x320] ;  /* 0x0000c8001d1c7a20 */ /* 0x000fe20000410000 */
[C---:B----4-:R-:W-:Y:S03]  /*15de0*/  HMMA.16816.F32.BF16 R32, R156.reuse, R12, R32 ;  /* 0x0000000c9c20723c */ /* 0x050fe60000041820 */
[----:B--2---:R-:W-:Y:S03]  /*15df0*/  FMUL.FTZ R19, R21, c[0x0][0x320] ;  /* 0x0000c80015137a20 */ /* 0x004fe60000410000 */
[----:B------:R2:W4:Y:S02]  /*15e00*/  MUFU.TANH R151, R27 ;  /* 0x0000001b00977308 */ /* 0x0005240000002400 */
[----:B------:R-:W-:Y:S07]  /*15e10*/  HMMA.16816.F32.BF16 R36, R156, R14, R36 ;  /* 0x0000000e9c24723c */ /* 0x000fee0000041824 */
[----:B------:R-:W-:Y:S01]  /*15e20*/  SHF.L.U32 R156, R180, 0x6, RZ ;  /* 0x00000006b49c7819 */ /* 0x000fe200000006ff */
[----:B------:R5:W1:Y:S08]  /*15e30*/  MUFU.TANH R145, R30 ;  /* 0x0000001e00917308 */ /* 0x000a700000002400 */
[----:B------:R-:W-:Y:S01]  /*15e40*/  FMUL.FTZ R13, R33, c[0x0][0x320] ;  /* 0x0000c800210d7a20 */ /* 0x000fe20000410000 */
[----:B------:R-:W-:Y:S01]  /*15e50*/  MOV R33, 0x1 ;  /* 0x0000000100217802 */ /* 0x000fe20000000f00 */
[----:B------:R1:W1:Y:S01]  /*15e60*/  MUFU.TANH R146, R31 ;  /* 0x0000001f00927308 */ /* 0x0002620000002400 */
[----:B------:R-:W-:Y:S02]  /*15e70*/  FMUL.FTZ R29, R35, c[0x0][0x320] ;  /* 0x0000c800231d7a20 */ /* 0x000fe40000410000 */
[----:B------:R-:W-:Y:S01]  /*15e80*/  ISETP.NE.AND P0, PT, R33, c[0x0][0x2c4], PT ;  /* 0x0000b10021007a0c */ /* 0x000fe20003f05270 */
[----:B--2---:R-:W-:Y:S02]  /*15e90*/  FMUL.FTZ R27, R32, c[0x0][0x320] ;  /* 0x0000c800201b7a20 */ /* 0x004fe40000410000 */
[----:B------:R-:W-:Y:S02]  /*15ea0*/  FMUL.FTZ R12, R36, c[0x0][0x320] ;  /* 0x0000c800240c7a20 */ /* 0x000fe40000410000 */
[----:B------:R-:W-:Y:S02]  /*15eb0*/  FMUL.FTZ R26, R37, c[0x0][0x320] ;  /* 0x0000c800251a7a20 */ /* 0x000fe40000410000 */
[----:B------:R-:W2:Y:S01]  /*15ec0*/  MUFU.TANH R19, R19 ;  /* 0x0000001300137308 */ /* 0x000ea20000002400 */
[----:B------:R-:W-:Y:S02]  /*15ed0*/  FMUL.FTZ R32, R38, c[0x0][0x320] ;  /* 0x0000c80026207a20 */ /* 0x000fe40000410000 */
[----:B-----5:R-:W-:Y:S03]  /*15ee0*/  FMUL.FTZ R30, R34, c[0x0][0x320] ;  /* 0x0000c800221e7a20 */ /* 0x020fe60000410000 */
[----:B------:R-:W-:Y:S04]  /*15ef0*/  @P0 IMAD.HI.U32 R0, R4, c[0x0][0x2c8], RZ ;  /* 0x0000b20004000a27 */ /* 0x000fe800078e00ff */
[----:B------:R2:W2:Y:S01]  /*15f00*/  MUFU.TANH R154, R22 ;  /* 0x00000016009a7308 */ /* 0x0004a20000002400 */
[----:B------:R-:W-:Y:S02]  /*15f10*/  @P0 SHF.R.U32.HI R4, RZ, c[0x0][0x2cc], R0 ;  /* 0x0000b300ff040a19 */ /* 0x000fe40000011600 */
[----:B------:R-:W-:Y:S01]  /*15f20*/  IADD3 R0, -R200, 0x1, -R156 ;  /* 0x00000001c8007810 */ /* 0x000fe20007ffe99c */
[----:B-1----:R-:W-:Y:S01]  /*15f30*/  FMUL.FTZ R31, R39, c[0x0][0x320] ;  /* 0x0000c800271f7a20 */ /* 0x002fe20000410000 */
[----:B------:R-:W-:Y:S01]  /*15f40*/  ISETP.GE.AND P0, PT, R189, 0x1, PT ;  /* 0x00000001bd00780c */ /* 0x000fe20003f06270 */
[----:B------:R-:W1:Y:S01]  /*15f50*/  SHFL.IDX PT, R3, R4, RZ, 0x1c1f ;  /* 0x001c1fff04037589 */ /* 0x000e6200000e0000 */
[----:B------:R-:W-:Y:S02]  /*15f60*/  IADD3 R0, -R202, R0, R201 ;  /* 0x00000000ca007210 */ /* 0x000fe40007ffe1c9 */
[----:B------:R-:W-:Y:S01]  /*15f70*/  SEL R189, R2, RZ, !P0 ;  /* 0x000000ff02bd7207 */ /* 0x000fe20004000000 */
[----:B------:R2:W2:Y:S01]  /*15f80*/  MUFU.TANH R153, R23 ;  /* 0x0000001700997308 */ /* 0x0004a20000002400 */
[C---:B------:R-:W-:Y:S02]  /*15f90*/  IADD3 R6, R0.reuse, c[0x0][0x328], RZ ;  /* 0x0000ca0000067a10 */ /* 0x040fe40007ffe0ff */
[----:B------:R-:W-:Y:S07]  /*15fa0*/  IADD3 R5, R0, UR8, RZ ;  /* 0x0000000800057c10 */ /* 0x000fee000fffe0ff */
[----:B------:R-:W2:Y:S10]  /*15fb0*/  MUFU.TANH R18, R18 ;  /* 0x0000001200127308 */ /* 0x000eb40000002400 */
[----:B------:R-:W2:Y:S01]  /*15fc0*/  MUFU.TANH R17, R17 ;  /* 0x0000001100117308 */ /* 0x000ea20000002400 */
[-C--:B-1----:R-:W-:Y:S02]  /*15fd0*/  IADD3 R2, R6, R3.reuse, RZ ;  /* 0x0000000306027210 */ /* 0x082fe40007ffe0ff */
[----:B------:R-:W-:Y:S07]  /*15fe0*/  IADD3 R0, R5, R3, RZ ;  /* 0x0000000305007210 */ /* 0x000fee0007ffe0ff */
        /* <DEDUP_REMOVED lines=16> */
[----:B------:R-:W-:Y:S02]  /*160f0*/  ISETP.NE.AND P0, PT, R33, c[0x0][0x32c], PT ;  /* 0x0000cb0021007a0c */ /* 0x000fe40003f05270 */
[----:B------:R-:W-:Y:S11]  /*16100*/  LOP3.LUT R3, RZ, R3, RZ, 0x33, !PT ;  /* 0x00000003ff037212 */ /* 0x000ff600078e33ff */
[----:B------:R-:W-:Y:S05]  /*16110*/  @P0 IMAD.HI.U32 R7, R3, c[0x0][0x330], RZ ;  /* 0x0000cc0003070a27 */ /* 0x000fea00078e00ff */
[----:B------:R-:W-:Y:S04]  /*16120*/  @P0 SHF.R.U32.HI R3, RZ, c[0x0][0x334], R7 ;  /* 0x0000cd00ff030a19 */ /* 0x000fe80000011607 */
[----:B------:R-:W-:Y:S01]  /*16130*/  LOP3.LUT R3, RZ, R3, RZ, 0x33, !PT ;  /* 0x00000003ff037212 */ /* 0x000fe200078e33ff */
[----:B------:R-:W-:-:S05]  /*16140*/  BRA `(.L_x_2385) ;  /* 0x0000004000007947 */ /* 0x000fca0003800000 */
.L_x_2384:
[----:B------:R-:W-:Y:S11]  /*16150*/  ISETP.NE.AND P0, PT, R33, c[0x0][0x32c], PT ;  /* 0x0000cb0021007a0c */ /* 0x000ff60003f05270 */
[----:B------:R-:W-:Y:S02]  /*16160*/  @!UPT UIADD3 URZ, URZ, URZ, URZ ;  /* 0x0000003f3f3ff290 */ /* 0x000fe4000fffe03f */
[----:B------:R-:W-:Y:S05]  /*16170*/  @P0 IMAD.HI.U32 R7, R3, c[0x0][0x330], RZ ;  /* 0x0000cc0003070a27 */ /* 0x000fea00078e00ff */
[----:B------:R-:W-:Y:S02]  /*16180*/  @P0 SHF.R.U32.HI R3, RZ, c[0x0][0x334], R7 ;  /* 0x0000cd00ff030a19 */ /* 0x000fe40000011607 */
.L_x_2385:
[----:B------:R-:W-:Y:S05]  /*16190*/  BSYNC B0 ;  /* 0x0000000000007941 */ /* 0x000fea0003800000 */
.L_x_2383:
[----:B------:R-:W-:Y:S04]  /*161a0*/  IMAD R3, R3, c[0x0][0x32c], -R156 ;  /* 0x0000cb0003037a24 */ /* 0x000fe800078e0a9c */
[----:B------:R-:W-:Y:S05]  /*161b0*/  IMAD.IADD R3, R3, 0x1, -R200 ;  /* 0x0000000103037824 */ /* 0x000fea00078e0ac8 */
[----:B------:R-:W-:Y:S02]  /*161c0*/  IMNMX R0, R0, R3, !PT ;  /* 0x0000000300007217 */ /* 0x000fe40007800200 */
[----:B------:R-:W-:Y:S04]  /*161d0*/  IADD3 R3, R3, c[0x0][0x32c], RZ ;  /* 0x0000cb0003037a10 */ /* 0x000fe80007ffe0ff */
[----:B------:R-:W-:Y:S02]  /*161e0*/  IMNMX R2, R2, R3, PT ;  /* 0x0000000302027217 */ /* 0x000fe40003800200 */
.L_x_2382:
        /* <DEDUP_REMOVED lines=9> */
[--C-:B--2---:R-:W-:Y:S03]  /*16280*/  IMAD.IADD R3, R6, 0x1, R4.reuse ;  /* 0x0000000106037824 */ /* 0x104fe600078e0204 */
        /* <DEDUP_REMOVED lines=39> */
[----:B------:R-:W-:Y:S01]  /*16500*/  ISETP.LT.OR P0, PT, R2, 0x3a, P0 ;  /* 0x0000003a0200780c */ /* 0x000fe20000701670 */
[----:B------:R-:W-:Y:S03]  /*16510*/  IMAD.IADD R2, R5, 0x1, R4 ;  /* 0x0000000105027824 */ /* 0x000fe600078e0204 */
[----:B------:R-:W-:Y:S01]  /*16520*/  FSEL R5, R26, -INF , !P0 ;  /* 0xff8000001a057808 */ /* 0x000fe20004000000 */
[----:B------:R-:W-:-:S05]  /*16530*/  @!P1 BRA `(.L_x_2386) ;  /* 0x0000015000009947 */ /* 0x000fca0003800000 */
[----:B------:R-:W-:Y:S01]  /*16540*/  IADD3 R0, -R202, R201, R4 ;  /* 0x000000c9ca007210 */ /* 0x000fe20007ffe104 */
        /* <DEDUP_REMOVED lines=10> */
.L_x_2388:
[----:B------:R-:W-:Y:S11]  /*165f0*/  ISETP.NE.AND P0, PT, R33, c[0x0][0x32c], PT ;  /* 0x0000cb0021007a0c */ /* 0x000ff60003f05270 */
[----:B------:R-:W-:Y:S02]  /*16600*/  @!UPT UIADD3 URZ, URZ, URZ, URZ ;  /* 0x0000003f3f3ff290 */ /* 0x000fe4000fffe03f */
[----:B------:R-:W-:Y:S05]  /*16610*/  @P0 IMAD.HI.U32 R4, R0, c[0x0][0x330], RZ ;  /* 0x0000cc0000040a27 */ /* 0x000fea00078e00ff */
[----:B------:R-:W-:Y:S02]  /*16620*/  @P0 SHF.R.U32.HI R0, RZ, c[0x0][0x334], R4 ;  /* 0x0000cd00ff000a19 */ /* 0x000fe40000011604 */
.L_x_2389:
[----:B------:R-:W-:Y:S05]  /*16630*/  BSYNC B0 ;  /* 0x0000000000007941 */ /* 0x000fea0003800000 */
.L_x_2387:
[----:B------:R-:W-:Y:S04]  /*16640*/  IMAD R0, R0, c[0x0][0x32c], -R156 ;  /* 0x0000cb0000007a24 */ /* 0x000fe800078e0a9c */
[----:B------:R-:W-:Y:S05]  /*16650*/  IMAD.IADD R0, R0, 0x1, -R200 ;  /* 0x0000000100007824 */ /* 0x000fea00078e0ac8 */
[----:B------:R-:W-:Y:S02]  /*16660*/  IMNMX R2, R2, R0, !PT ;  /* 0x0000000002027217 */ /* 0x000fe40007800200 */
[----:B------:R-:W-:Y:S04]  /*16670*/  IADD3 R0, R0, c[0x0][0x32c], RZ ;  /* 0x0000cb0000007a10 */ /* 0x000fe80007ffe0ff */
[----:B------:R-:W-:Y:S02]  /*16680*/  IMNMX R3, R3, R0, PT ;  /* 0x0000000003037217 */ /* 0x000fe40003800200 */
.L_x_2386:
        /* <DEDUP_REMOVED lines=50> */
[----:B------:R-:W-:Y:S01]  /*169b0*/  FFMA.FTZ R187, R5, c[0x0][0x2d0], -R4 ;  /* 0x0000b40005bb7a23 */ /* 0x000fe20000010804 */
[----:B------:R-:W-:Y:S01]  /*169c0*/  FSEL R4, R164, -INF , !P0 ;  /* 0xff800000a4047808 */ /* 0x000fe20004000000 */
[----:B------:R-:W-:Y:S01]  /*169d0*/  FMUL.FTZ R0, R0, c[0x0][0x2d0] ;  /* 0x0000b40000007a20 */ /* 0x000fe20000410000 */
[----:B------:R-:W-:Y:S02]  /*169e0*/  ISETP.GT.AND P0, PT, R2, 0x1, P2 ;  /* 0x000000010200780c */ /* 0x000fe40001704270 */
[----:B------:R-:W-:Y:S02]  /*169f0*/  FMNMX.FTZ R105, R4, R9, !PT ;  /* 0x0000000904697209 */ /* 0x000fe40007810000 */
[----:B------:R-:W-:Y:S02]  /*16a00*/  ISETP.LT.OR P0, PT, R3, 0x2, P0 ;  /* 0x000000020300780c */ /* 0x000fe40000701670 */
[----:B------:R-:W1:Y:S02]  /*16a10*/  MUFU.EX2 R0, R0 ;  /* 0x0000000000007308 */ /* 0x000e640000000800 */
[----:B------:R-:W-:Y:S02]  /*16a20*/  FSEL R5, R163, -INF , !P0 ;  /* 0xff800000a3057808 */ /* 0x000fe40004000000 */
[----:B------:R-:W-:Y:S02]  /*16a30*/  ISETP.GT.AND P0, PT, R2, 0x8, P2 ;  /* 0x000000080200780c */ /* 0x000fe40001704270 */
[----:B------:R-:W-:Y:S02]  /*16a40*/  FMNMX.FTZ R105, R5, R105, !PT ;  /* 0x0000006905697209 */ /* 0x000fe40007810000 */
[----:B------:R-:W-:Y:S02]  /*16a50*/  ISETP.LT.OR P0, PT, R3, 0x9, P0 ;  /* 0x000000090300780c */ /* 0x000fe40000701670 */
[----:B------:R-:W2:Y:S02]  /*16a60*/  MUFU.EX2 R25, R25 ;  /* 0x0000001900197308 */ /* 0x000ea40000000800 */
[----:B------:R-:W-:Y:S02]  /*16a70*/  FSEL R147, R162, -INF , !P0 ;  /* 0xff800000a2937808 */ /* 0x000fe40004000000 */
[C---:B------:R-:W-:Y:S02]  /*16a80*/  ISETP.GT.AND P0, PT, R2.reuse, 0x9, P2 ;  /* 0x000000090200780c */ /* 0x040fe40001704270 */
[----:B------:R-:W-:Y:S02]  /*16a90*/  FMNMX.FTZ R105, R147, R105, !PT ;  /* 0x0000006993697209 */ /* 0x000fe40007810000 */
[----:B------:R-:W-:Y:S02]  /*16aa0*/  ISETP.LT.OR P0, PT, R3, 0xa, P0 ;  /* 0x0000000a0300780c */ /* 0x000fe40000701670 */
[----:B------:R-:W-:Y:S02]  /*16ab0*/  MUFU.EX2 R24, R24 ;  /* 0x0000001800187308 */ /* 0x000fe40000000800 */
[----:B------:R-:W-:Y:S02]  /*16ac0*/  FSEL R148, R161, -INF , !P0 ;  /* 0xff800000a1947808 */ /* 0x000fe40004000000 */
[----:B------:R-:W-:Y:S01]  /*16ad0*/  ISETP.GT.AND P0, PT, R2, 0x10, P2 ;  /* 0x000000100200780c */ /* 0x000fe20001704270 */
[----:B-1----:R-:W-:Y:S01]  /*16ae0*/  FMUL.FTZ R12, R0, R136 ;  /* 0x00000088000c7220 */ /* 0x002fe20000410000 */
[----:B------:R-:W-:Y:S01]  /*16af0*/  FMNMX.FTZ R105, R148, R105, !PT ;  /* 0x0000006994697209 */ /* 0x000fe20007810000 */
[C---:B------:R-:W-:Y:S01]  /*16b00*/  FMUL.FTZ R13, R0.reuse, R137 ;  /* 0x00000089000d7220 */ /* 0x040fe20000410000 */
[----:B------:R-:W-:Y:S01]  /*16b10*/  ISETP.LT.OR P0, PT, R3, 0x11, P0 ;  /* 0x000000110300780c */ /* 0x000fe20000701670 */
[----:B------:R-:W-:Y:S01]  /*16b20*/  FMUL.FTZ R33, R0, R117 ;  /* 0x0000007500217220 */ /* 0x000fe20000410000 */
[----:B------:R-:W-:Y:S01]  /*16b30*/  FSEL R161, R32, -INF , !P1 ;  /* 0xff80000020a17808 */ /* 0x000fe20004800000 */
[----:B------:R-:W1:Y:S01]  /*16b40*/  MUFU.EX2 R23, R23 ;  /* 0x0000001700177308 */ /* 0x000e620000000800 */
[----:B------:R-:W-:Y:S01]  /*16b50*/  FSEL R149, R160, -INF , !P0 ;  /* 0xff800000a0957808 */ /* 0x000fe20004000000 */
[----:B------:R-:W-:Y:S01]  /*16b60*/  FMUL.FTZ R32, R0, R116 ;  /* 0x0000007400207220 */ /* 0x000fe20000410000 */
[----:B------:R-:W-:Y:S01]  /*16b70*/  ISETP.GT.AND P0, PT, R2, 0x11, P2 ;  /* 0x000000110200780c */ /* 0x000fe20001704270 */
[C---:B------:R-:W-:Y:S01]  /*16b80*/  FMUL.FTZ R36, R0.reuse, R112 ;  /* 0x0000007000247220 */ /* 0x040fe20000410000 */
[----:B------:R-:W-:Y:S01]  /*16b90*/  FMNMX.FTZ R105, R149, R105, !PT ;  /* 0x0000006995697209 */ /* 0x000fe20007810000 */
        /* <DEDUP_REMOVED lines=8> */
[----:B------:R-:W-:Y:S01]  /*16c20*/  FMUL.FTZ R21, R0, R129 ;  /* 0x0000008100157220 */ /* 0x000fe20000410000 */
[----:B------:R-:W-:Y:S01]  /*16c30*/  FMNMX.FTZ R105, R150, R105, !PT ;  /* 0x0000006996697209 */ /* 0x000fe20007810000 */
        /* <DEDUP_REMOVED lines=8> */
[----:B------:R-:W-:Y:S01]  /*16cc0*/  FMUL.FTZ R45, R0, R45 ;  /* 0x0000002d002d7220 */ /* 0x000fe20000410000 */
[----:B------:R-:W-:Y:S01]  /*16cd0*/  FMNMX.FTZ R105, R154, R105, !PT ;  /* 0x000000699a697209 */ /* 0x000fe20007810000 */
        /* <DEDUP_REMOVED lines=8> */
[C---:B------:R-:W-:Y:S01]  /*16d60*/  FMUL.FTZ R56, R0.reuse, R56 ;  /* 0x0000003800387220 */ /* 0x040fe20000410000 */
        /* <DEDUP_REMOVED lines=42> */
[----:B-1----:R-:W-:Y:S01]  /*17010*/  F2FP.BF16.PACK_AB R146, R23, R24 ;  /* 0x000000181792723e */ /* 0x002fe200000010ff */
[----:B------:R-:W-:Y:S01]  /*17020*/  FMUL.FTZ R101, R0, R101 ;  /* 0x0000006500657220 */ /* 0x000fe20000410000 */
[----:B------:R-:W-:Y:S02]  /*17030*/  FSEL R162, R30, -INF , !P0 ;  /* 0xff8000001ea27808 */ /* 0x000fe40004000000 */
[----:B------:R-:W-:Y:S02]  /*17040*/  ISETP.GT.AND P0, PT, R2, 0x31, P2 ;  /* 0x000000310200780c */ /* 0x000fe40001704270 */
[----:B------:R-:W-:Y:S02]  /*17050*/  FMNMX.FTZ R105, R162, R105, !PT ;  /* 0x00000069a2697209 */ /* 0x000fe40007810000 */
[----:B------:R-:W-:Y:S04]  /*17060*/  ISETP.LT.OR P0, PT, R3, 0x32, P0 ;  /* 0x000000320300780c */ /* 0x000fe80000701670 */
[----:B------:R-:W-:Y:S01]  /*17070*/  FSEL R163, R29, -INF , !P0 ;  /* 0xff8000001da37808 */ /* 0x000fe20004000000 */
[----:B------:R-:W-:Y:S01]  /*17080*/  FMUL.FTZ R29, R0, R121 ;  /* 0x00000079001d7220 */ /* 0x000fe20000410000 */
[----:B------:R-:W-:Y:S01]  /*17090*/  ISETP.GT.AND P0, PT, R2, 0x39, P2 ;  /* 0x000000390200780c */ /* 0x000fe20001704270 */
[C---:B------:R-:W-:Y:S01]  /*170a0*/  FFMA.FTZ R2, R0.reuse, R195, R7 ;  /* 0x000000c300027223 */ /* 0x040fe20000010007 */
[----:B------:R-:W-:Y:S02]  /*170b0*/  FMNMX.FTZ R105, R163, R105, !PT ;  /* 0x00000069a3697209 */ /* 0x000fe40007810000 */
[----:B------:R-:W-:Y:S01]  /*170c0*/  ISETP.LT.OR P0, PT, R3, 0x3a, P0 ;  /* 0x0000003a0300780c */ /* 0x000fe20000701670 */
[----:B------:R-:W-:Y:S01]  /*170d0*/  FADD.FTZ R3, R25, R2 ;  /* 0x0000000219037221 */ /* 0x000fe20000010000 */
[----:B------:R-:W-:Y:S01]  /*170e0*/  FMNMX.FTZ R105, R161, R105, !PT ;  /* 0x00000069a1697209 */ /* 0x000fe20007810000 */
[----:B------:R-:W-:Y:S01]  /*170f0*/  FMUL.FTZ R25, R0, R125 ;  /* 0x0000007d00197220 */ /* 0x000fe20000410000 */
[----:B------:R-:W-:Y:S04]  /*17100*/  FSEL R160, R31, -INF , !P0 ;  /* 0xff8000001fa07808 */ /* 0x000fe80004000000 */
[----:B------:R-:W-:Y:S05]  /*17110*/  FMNMX.FTZ R105, R160, R105, !PT ;  /* 0x00000069a0697209 */ /* 0x000fea0007810000 */
[----:B------:R-:W1:Y:S02]  /*17120*/  SHFL.BFLY PT, R2, R105, 0x2, 0x1f ;  /* 0x0c401f0069027f89 */ /* 0x000e6400000e0000 */
[----:B-1----:R-:W-:Y:S06]  /*17130*/  FMNMX.FTZ R105, R105, R2, !PT ;  /* 0x0000000269697209 */ /* 0x002fec0007810000 */
[----:B------:R-:W1:Y:S02]  /*17140*/  SHFL.BFLY PT, R2, R105, 0x1, 0x1f ;  /* 0x0c201f0069027f89 */ /* 0x000e6400000e0000 */
[----:B-1----:R-:W-:Y:S01]  /*17150*/  FMNMX.FTZ R105, R105, R2, !PT ;  /* 0x0000000269697209 */ /* 0x002fe20007810000 */
[----:B------:R-:W-:Y:S02]  /*17160*/  FADD.FTZ R2, R24, R3 ;  /* 0x0000000318027221 */ /* 0x000fe40000010000 */
[----:B------:R-:W-:Y:S01]  /*17170*/  FMUL.FTZ R24, R0, R124 ;  /* 0x0000007c00187220 */ /* 0x000fe20000410000 */
[----:B------:R-:W-:Y:S01]  /*17180*/  FSETP.NEU.FTZ.AND P0, PT, R105, -INF , PT ;  /* 0xff8000006900780b */ /* 0x000fe20003f1d000 */
[----:B------:R-:W-:Y:S03]  /*17190*/  FADD.FTZ R158, R23, R2 ;  /* 0x00000002179e7221 */ /* 0x000fe60000010000 */
[C---:B------:R-:W-:Y:S05]  /*171a0*/  FSEL R2, R105.reuse, RZ, P0 ;  /* 0x000000ff69027208 */ /* 0x040fea0000000000 */
[----:B------:R-:W-:Y:S02]  /*171b0*/  FADD.FTZ R2, -R2, R9 ;  /* 0x0000000902027221 */ /* 0x000fe40000010100 */
[----:B------:R-:W-:Y:S02]  /*171c0*/  FMUL.FTZ R9, R105, c[0x0][0x2d0] ;  /* 0x0000b40069097a20 */ /* 0x000fe40000410000 */
[----:B------:R-:W-:Y:S03]  /*171d0*/  FMUL.FTZ R2, R2, c[0x0][0x2d0] ;  /* 0x0000b40002027a20 */ /* 0x000fe60000410000 */
[----:B------:R-:W-:Y:S03]  /*171e0*/  FSEL R9, R9, RZ, P0 ;  /* 0x000000ff09097208 */ /* 0x000fe60000000000 */
[----:B------:R-:W1:Y:S02]  /*171f0*/  MUFU.EX2 R2, R2 ;  /* 0x0000000200027308 */ /* 0x000e640000000800 */
[--C-:B------:R-:W-:Y:S02]  /*17200*/  FFMA.FTZ R145, R4, c[0x0][0x2d0], -R9.reuse ;  /* 0x0000b40004917a23 */ /* 0x100fe40000010809 */
[----:B------:R-:W-:Y:S02]  /*17210*/  FFMA.FTZ R3, R5, c[0x0][0x2d0], -R9 ;  /* 0x0000b40005037a23 */ /* 0x000fe40000010809 */
[C---:B------:R-:W-:Y:S02]  /*17220*/  FMUL.FTZ R4, R0.reuse, R140 ;  /* 0x0000008c00047220 */ /* 0x040fe40000410000 */
[----:B------:R-:W-:Y:S02]  /*17230*/  FMUL.FTZ R5, R0, R141 ;  /* 0x0000008d00057220 */ /* 0x000fe40000410000 */
[----:B------:R-:W2:Y:S10]  /*17240*/  MUFU.EX2 R145, R145 ;  /* 0x0000009100917308 */ /* 0x000eb40000000800 */
[----:B------:R-:W3:Y:S01]  /*17250*/  MUFU.EX2 R0, R3 ;  /* 0x0000000300007308 */ /* 0x000ee20000000800 */
[C---:B-1----:R-:W-:Y:S02]  /*17260*/  FMUL.FTZ R38, R2.reuse, R114 ;  /* 0x0000007202267220 */ /* 0x042fe40000410000 */
[C---:B------:R-:W-:Y:S02]  /*17270*/  FMUL.FTZ R39, R2.reuse, R115 ;  /* 0x0000007302277220 */ /* 0x040fe40000410000 */
[C---:B------:R-:W-:Y:S02]  /*17280*/  FMUL.FTZ R14, R2.reuse, R138 ;  /* 0x0000008a020e7220 */ /* 0x040fe40000410000 */
[C---:B------:R-:W-:Y:S02]  /*17290*/  FMUL.FTZ R15, R2.reuse, R139 ;  /* 0x0000008b020f7220 */ /* 0x040fe40000410000 */
[C---:B------:R-:W-:Y:S02]  /*172a0*/  FMUL.FTZ R34, R2.reuse, R118 ;  /* 0x0000007602227220 */ /* 0x040fe40000410000 */
[C---:B--2---:R-:W-:Y:S02]  /*172b0*/  FFMA.FTZ R8, R2.reuse, R196, R145 ;  /* 0x000000c402087223 */ /* 0x044fe40000010091 */
[C---:B------:R-:W-:Y:S02]  /*172c0*/  FMUL.FTZ R35, R2.reuse, R119 ;  /* 0x0000007702237220 */ /* 0x040fe40000410000 */
[C---:B------:R-:W-:Y:S02]  /*172d0*/  FMUL.FTZ R6, R2.reuse, R142 ;  /* 0x0000008e02067220 */ /* 0x040fe40000410000 */
[C---:B------:R-:W-:Y:S02]  /*172e0*/  FMUL.FTZ R7, R2.reuse, R143 ;  /* 0x0000008f02077220 */ /* 0x040fe40000410000 */
[----:B------:R-:W-:Y:S01]  /*172f0*/  FMUL.FTZ R18, R2, R134 ;  /* 0x0000008602127220 */ /* 0x000fe20000410000 */
[C---:B---3--:R-:W-:Y:S01]  /*17300*/  F2FP.BF16.PACK_AB R145, R0.reuse, R145 ;  /* 0x000000910091723e */ /* 0x048fe200000010ff */
[----:B------:R-:W-:Y:S01]  /*17310*/  FADD.FTZ R8, R0, R8 ;  /* 0x0000000800087221 */ /* 0x000fe20000010000 */
[----:B------:R-:W-:Y:S01]  /*17320*/  IADD3 R0, R178, R168, RZ ;  /* 0x000000a8b2007210 */ /* 0x000fe20007ffe0ff */
[--C-:B------:R-:W-:Y:S01]  /*17330*/  FFMA.FTZ R3, R147, c[0x0][0x2d0], -R9.reuse ;  /* 0x0000b40093037a23 */ /* 0x100fe20000010809 */
[----:B------:R-:W-:Y:S01]  /*17340*/  MUFU.EX2 R134, R182 ;  /* 0x000000b600867308 */ /* 0x000fe20000000800 */
[C---:B------:R-:W-:Y:S02]  /*17350*/  FMUL.FTZ R19, R2.reuse, R135 ;  /* 0x0000008702137220 */ /* 0x040fe40000410000 */
[----:B------:R-:W1:Y:S01]  /*17360*/  LDSM.16.MT88.4 R112, [R0] ;  /* 0x000000000070783b */ /* 0x000e620000004200 */
[C---:B------:R-:W-:Y:S02]  /*17370*/  FMUL.FTZ R22, R2.reuse, R130 ;  /* 0x0000008202167220 */ /* 0x040fe40000410000 */
[C---:B------:R-:W-:Y:S02]  /*17380*/  FMUL.FTZ R23, R2.reuse, R131 ;  /* 0x0000008302177220 */ /* 0x040fe40000410000 */
[C---:B------:R-:W-:Y:S02]  /*17390*/  FMUL.FTZ R26, R2.reuse, R126 ;  /* 0x0000007e021a7220 */ /* 0x040fe40000410000 */
[C---:B------:R-:W-:Y:S01]  /*173a0*/  FMUL.FTZ R27, R2.reuse, R127 ;  /* 0x0000007f021b7220 */ /* 0x040fe20000410000 */
[----:B------:R-:W2:Y:S01]  /*173b0*/  MUFU.EX2 R3, R3 ;  /* 0x0000000300037308 */ /* 0x000ea20000000800 */
[C---:B------:R-:W-:Y:S01]  /*173c0*/  FMUL.FTZ R30, R2.reuse, R122 ;  /* 0x0000007a021e7220 */ /* 0x040fe20000410000 */
[----:B------:R-:W-:Y:S01]  /*173d0*/  LDSM.16.MT88.4 R116, [R0+0x800] ;  /* 0x000800000074783b */ /* 0x000fe20000004200 */
[C---:B------:R-:W-:Y:S02]  /*173e0*/  FMUL.FTZ R31, R2.reuse, R123 ;  /* 0x0000007b021f7220 */ /* 0x040fe40000410000 */
[C---:B------:R-:W-:Y:S02]  /*173f0*/  FMUL.FTZ R42, R2.reuse, R42 ;  /* 0x0000002a022a7220 */ /* 0x040fe40000410000 */
[C---:B------:R-:W-:Y:S02]  /*17400*/  FMUL.FTZ R43, R2.reuse, R43 ;  /* 0x0000002b022b7220 */ /* 0x040fe40000410000 */
[C---:B------:R-:W-:Y:S01]  /*17410*/  FMUL.FTZ R46, R2.reuse, R46 ;  /* 0x0000002e022e7220 */ /* 0x040fe20000410000 */
[----:B------:R-:W-:Y:S01]  /*17420*/  MUFU.EX2 R122, R166 ;  /* 0x000000a6007a7308 */ /* 0x000fe20000000800 */
        /* <DEDUP_REMOVED lines=31> */
[----:B--2---:R-:W-:Y:S01]  /*17620*/  FADD.FTZ R131, R3, R8 ;  /* 0x0000000803837221 */ /* 0x004fe20000010000 */
        /* <DEDUP_REMOVED lines=39> */
[----:B------:R-:W-:Y:S01]  /*178a0*/  FFMA.FTZ R112, R149, c[0x0][0x2d0], -R9 ;  /* 0x0000b40095707a23 */ /* 0x000fe20000010809 */
[----:B------:R-:W-:Y:S03]  /*178b0*/  HMMA.16816.F32.BF16 R100, R144, R114, R100 ;  /* 0x000000729064723c */ /* 0x000fe60000041864 */
[----:B------:R1:W-:Y:S01]  /*178c0*/  MUFU.EX2 R121, R112 ;  /* 0x0000007000797308 */ /* 0x0003e20000000800 */
[----:B------:R-:W-:Y:S03]  /*178d0*/  FADD.FTZ R113, R120, R158 ;  /* 0x0000009e78717221 */ /* 0x000fe60000010000 */
[----:B------:R-:W-:Y:S01]  /*178e0*/  F2FP.BF16.PACK_AB R114, R159, R165 ;  /* 0x000000a59f72723e */ /* 0x000fe200000010ff */
[----:B------:R-:W-:Y:S05]  /*178f0*/  FADD.FTZ R129, R122, R113 ;  /* 0x000000717a817221 */ /* 0x000fea0000010000 */
[----:B------:R-:W-:Y:S01]  /*17900*/  MUFU.EX2 R158, R187 ;  /* 0x000000bb009e7308 */ /* 0x000fe20000000800 */
[--C-:B-1----:R-:W-:Y:S09]  /*17910*/  FFMA.FTZ R112, R150, c[0x0][0x2d0], -R9.reuse ;  /* 0x0000b40096707a23 */ /* 0x102ff20000010809 */
[----:B------:R1:W2:Y:S02]  /*17920*/  MUFU.EX2 R128, R112 ;  /* 0x0000007000807308 */ /* 0x0002a40000000800 */
[--C-:B-1----:R-:W-:Y:S01]  /*17930*/  FFMA.FTZ R112, R154, c[0x0][0x2d0], -R9.reuse ;  /* 0x0000b4009a707a23 */ /* 0x102fe20000010809 */
[----:B--2---:R-:W-:Y:S07]  /*17940*/  F2FP.BF16.PACK_AB R113, R128, R121 ;  /* 0x000000798071723e */ /* 0x004fee00000010ff */
[----:B------:R-:W-:Y:S10]  /*17950*/  MUFU.EX2 R154, R192 ;  /* 0x000000c0009a7308 */ /* 0x000ff40000000800 */
[----:B------:R1:W-:Y:S02]  /*17960*/  MUFU.EX2 R124, R112 ;  /* 0x00000070007c7308 */ /* 0x0003e40000000800 */
[--C-:B-1----:R-:W-:Y:S08]  /*17970*/  FFMA.FTZ R112, R153, c[0x0][0x2d0], -R9.reuse ;  /* 0x0000b40099707a23 */ /* 0x102ff00000010809 */
[----:B------:R1:W2:Y:S02]  /*17980*/  MUFU.EX2 R130, R112 ;  /* 0x0000007000827308 */ /* 0x0002a40000000800 */
[----:B-1----:R-:W-:Y:S01]  /*17990*/  F2FP.BF16.PACK_AB R112, R122, R120 ;  /* 0x000000787a70723e */ /* 0x002fe200000010ff */
[--C-:B------:R-:W-:Y:S01]  /*179a0*/  FFMA.FTZ R120, R152, c[0x0][0x2d0], -R9.reuse ;  /* 0x0000b40098787a23 */ /* 0x100fe20000010809 */
[----:B--2---:R-:W-:Y:S06]  /*179b0*/  F2FP.BF16.PACK_AB R115, R130, R124 ;  /* 0x0000007c8273723e */ /* 0x004fec00000010ff */
[----:B------:R1:W-:Y:S01]  /*179c0*/  MUFU.EX2 R125, R120 ;  /* 0x00000078007d7308 */ /* 0x0003e20000000800 */
        /* <DEDUP_REMOVED lines=46> */
[----:B--2---:R-:W-:Y:S09]  /*17cb0*/  F2FP.BF16.PACK_AB R144, R155, R154 ;  /* 0x0000009a9b90723e */ /* 0x004ff200000010ff */
[----:B------:R-:W2:Y:S01]  /*17cc0*/  MUFU.EX2 R157, R188 ;  /* 0x000000bc009d7308 */ /* 0x000ea20000000800 */
[----:B---3--:R-:W3:Y:S01]  /*17cd0*/  LDSM.16.MT88.4 R116, [R0+0x1000] ;  /* 0x001000000074783b */ /* 0x008ee20000004200 */
[----:B-1----:R-:W-:Y:S01]  /*17ce0*/  FADD.FTZ R112, R123, R131 ;  /* 0x000000837b707221 */ /* 0x002fe20000010000 */
[----:B----4-:R-:W-:Y:S03]  /*17cf0*/  F2FP.BF16.PACK_AB R115, R153, R126 ;  /* 0x0000007e9973723e */ /* 0x010fe600000010ff */
[----:B------:R-:W-:Y:S03]  /*17d00*/  FADD.FTZ R112, R121, R112 ;  /* 0x0000007079707221 */ /* 0x000fe60000010000 */
[----:B------:R-:W1:Y:S01]  /*17d10*/  LDSM.16.MT88.4 R120, [R2+0x1000] ;  /* 0x001000000278783b */ /* 0x000e620000004200 */
[----:B------:R-:W-:Y:S01]  /*17d20*/  FADD.FTZ R112, R128, R112 ;  /* 0x0000007080707221 */ /* 0x000fe20000010000 */
[----:B--2---:R-:W-:Y:S03]  /*17d30*/  F2FP.BF16.PACK_AB R146, R158, R157 ;  /* 0x0000009d9e92723e */ /* 0x004fe600000010ff */
[----:B------:R-:W-:Y:S01]  /*17d40*/  FADD.FTZ R128, R124, R112 ;  /* 0x000000707c807221 */ /* 0x000fe20000010000 */
[----:B------:R-:W-:Y:S01]  /*17d50*/  F2FP.BF16.PACK_AB R112, R133, R132 ;  /* 0x000000848570723e */ /* 0x000fe200000010ff */
[----:B------:R-:W-:Y:S04]  /*17d60*/  FFMA.FTZ R124, R162, c[0x0][0x2d0], -R9 ;  /* 0x0000b400a27c7a23 */ /* 0x000fe80000010809 */
[----:B------:R2:W-:Y:S02]  /*17d70*/  MUFU.EX2 R150, R124 ;  /* 0x0000007c00967308 */ /* 0x0005e40000000800 */
[C---:B---3--:R-:W-:Y:S08]  /*17d80*/  HMMA.16816.F32.BF16 R4, R112.reuse, R116, R4 ;  /* 0x000000747004723c */ /* 0x048ff00000041804 */
[C---:B------:R-:W-:Y:S01]  /*17d90*/  HMMA.16816.F32.BF16 R12, R112.reuse, R118, R12 ;  /* 0x00000076700c723c */ /* 0x040fe2000004180c */
[----:B------:R-:W3:Y:S03]  /*17da0*/  LDSM.16.MT88.4 R116, [R8+0x1000] ;  /* 0x001000000874783b */ /* 0x000ee60000004200 */
[----:B--2---:R-:W-:Y:S04]  /*17db0*/  FADD.FTZ R124, R132, R129 ;  /* 0x00000081847c7221 */ /* 0x004fe80000010000 */
[C---:B-1----:R-:W-:Y:S08]  /*17dc0*/  HMMA.16816.F32.BF16 R16, R112.reuse, R120, R16 ;  /* 0x000000787010723c */ /* 0x042ff00000041810 */
        /* <DEDUP_REMOVED lines=32> */
[C---:B-1----:R-:W-:Y:S04]  /*17fd0*/  HMMA.16816.F32.BF16 R96, R112.reuse, R120, R96 ;  /* 0x000000787060723c */ /* 0x042fe80000041860 */
[----:B------:R-:W-:Y:S02]  /*17fe0*/  FADD.FTZ R117, R125, R117 ;  /* 0x000000757d757221 */ /* 0x000fe40000010000 */
[----:B------:R-:W-:Y:S02]  /*17ff0*/  FADD.FTZ R125, R133, R124 ;  /* 0x0000007c857d7221 */ /* 0x000fe40000010000 */
[----:B------:R-:W-:Y:S01]  /*18000*/  HMMA.16816.F32.BF16 R100, R112, R122, R100 ;  /* 0x0000007a7064723c */ /* 0x000fe20000041864 */
[----:B------:R-:W-:Y:S03]  /*18010*/  LDSM.16.MT88.4 R112, [R3+0x1800] ;  /* 0x001800000370783b */ /* 0x000fe60000004200 */
[----:B------:R-:W-:Y:S02]  /*18020*/  FADD.FTZ R124, R127, R117 ;  /* 0x000000757f7c7221 */ /* 0x000fe40000010000 */
[----:B------:R-:W-:Y:S02]  /*18030*/  FADD.FTZ R151, R134, R125 ;  /* 0x0000007d86977221 */ /* 0x000fe40000010000 */
[----:B------:R-:W-:Y:S04]  /*18040*/  FADD.FTZ R152, R126, R124 ;  /* 0x0000007c7e987221 */ /* 0x000fe80000010000 */
[--C-:B--2---:R-:W-:Y:S01]  /*18050*/  FFMA.FTZ R116, R161, c[0x0][0x2d0], -R9.reuse ;  /* 0x0000b400a1747a23 */ /* 0x104fe20000010809 */
        /* <DEDUP_REMOVED lines=52> */
[----:B------:R-:W-:Y:S01]  /*183a0*/  IMAD.MOV.U32 R0, RZ, RZ, c[0x0][0x2b8] ;  /* 0x0000ae00ff007624 */ /* 0x000fe200078e00ff */
[----:B------:R-:W-:Y:S01]  /*183b0*/  IADD3 R2, R199, R156, R215 ;  /* 0x0000009cc7027210 */ /* 0x000fe20007ffe0d7 */
[----:B------:R-:W-:Y:S02]  /*183c0*/  IMAD.MOV.U32 R183, RZ, RZ, RZ ;  /* 0x000000ffffb77224 */ /* 0x000fe400078e00ff */
[----:B------:R-:W-:Y:S01]  /*183d0*/  IMAD R6, R189, 0x3000, R228 ;  /* 0x00003000bd067824 */ /* 0x000fe200078e02e4 */
[----:B------:R-:W-:Y:S02]  /*183e0*/  ISETP.NE.AND P0, PT, R0, 0x1, PT ;  /* 0x000000010000780c */ /* 0x000fe40003f05270 */
[----:B------:R-:W-:Y:S05]  /*183f0*/  IADD3 R2, R2, -0x80, RZ ;  /* 0xffffff8002027810 */ /* 0x000fea0007ffe0ff */
        /* <DEDUP_REMOVED lines=25> */
.L_x_2485:
        /* <DEDUP_REMOVED lines=19> */
[----:B------:R2:W3:Y:S03]  /*186c0*/  SHFL.IDX PT, R2, R13, 0x1, 0x181f ;  /* 0x00381f000d027f89 */ /* 0x0004e600000e0000 */
[----:B------:R-:W-:Y:S02]  /*186d0*/  IMAD.X R7, R4, 0x1, R15, P0 ;  /* 0x0000000104077824 */ /* 0x000fe400000e060f */
[----:B------:R2:W4:Y:S04]  /*186e0*/  SHFL.IDX PT, R4, R5, 0x1, 0x181f ;  /* 0x00381f0005047f89 */ /* 0x00052800000e0000 */
[----:B------:R2:W-:Y:S02]  /*186f0*/  LDGSTS.E.BYPASS.LTC128B.128 [R0+0x10100], [R6.64], !P6 ;  /* 0x1010000006007fae */ /* 0x0005e4000f101d4a */
.L_x_2486:
[C---:B--23--:R-:W-:Y:S02]  /*18700*/  IADD3 R8, P0, R2.reuse, R12, RZ ;  /* 0x0000000c02087210 */ /* 0x04cfe40007f1e0ff */
[----:B------:R-:W-:Y:S03]  /*18710*/  IADD3 R6, P1, R2, R14, RZ ;  /* 0x0000000e02067210 */ /* 0x000fe60007f3e0ff */
[----:B----4-:R-:W-:Y:S01]  /*18720*/  IMAD.X R9, R4, 0x1, R17, P0 ;  /* 0x0000000104097824 */ /* 0x010fe200000e0611 */
[----:B------:R-:W-:Y:S01]  /*18730*/  IADD3 R2, P0, R2, R16, RZ ;  /* 0x0000001002027210 */ /* 0x000fe20007f1e0ff */
[C---:B------:R-:W-:Y:S03]  /*18740*/  IMAD.X R7, R4.reuse, 0x1, R18, P1 ;  /* 0x0000000104077824 */ /* 0x040fe600008e0612 */
[----:B------:R-:W-:Y:S01]  /*18750*/  @!PT LDS RZ, [RZ] ;  /* 0x00000000fffff984 */ /* 0x000fe20000000800 */
[----:B------:R-:W-:Y:S01]  /*18760*/  @!PT LDS RZ, [RZ] ;  /* 0x00000000fffff984 */ /* 0x000fe20000000800 */
[----:B------:R-:W-:Y:S01]  /*18770*/  @!PT LDS RZ, [RZ] ;  /* 0x00000000fffff984 */ /* 0x000fe20000000800 */
[----:B------:R2:W-:Y:S01]  /*18780*/  LDGSTS.E.BYPASS.LTC128B.128 [R0+0xd100], [R8.64], !P5 ;  /* 0x0d10000008007fae */ /* 0x0005e2000e901d4a */
[----:B------:R-:W-:Y:S03]  /*18790*/  IMAD.X R3, R4, 0x1, R15, P0 ;  /* 0x0000000104037824 */ /* 0x000fe600000e060f */
[----:B------:R2:W-:Y:S04]  /*187a0*/  LDGSTS.E.BYPASS.LTC128B.128 [R0+0xf100], [R6.64], !P4 ;  /* 0x0f10000006007fae */ /* 0x0005e8000e101d4a */
[----:B------:R2:W-:Y:S02]  /*187b0*/  LDGSTS.E.BYPASS.LTC128B.128 [R0+0x11100], [R2.64], !P6 ;  /* 0x1110000002007fae */ /* 0x0005e4000f101d4a */
.L_x_2391:
[----:B------:R-:W-:Y:S05]  /*187c0*/  BSYNC B0 ;  /* 0x0000000000007941 */ /* 0x000fea0003800000 */
.L_x_2390:
[----:B------:R-:W-:Y:S01]  /*187d0*/  ISETP.GE.AND P0, PT, R204, R180, PT ;  /* 0x000000b4cc00720c */ /* 0x000fe20003f06270 */
[----:B------:R-:W0:Y:S01]  /*187e0*/  LDGDEPBAR ;  /* 0x00000000000079af */ /* 0x000e220000000000 */
[----:B--2---:R-:W-:Y:S01]  /*187f0*/  IADD3 R0, R180, -0x1, RZ ;  /* 0xffffffffb4007810 */ /* 0x004fe20007ffe0ff */
[----:B------:R-:W-:Y:S01]  /*18800*/  IMAD.MOV.U32 R9, RZ, RZ, R105 ;  /* 0x000000ffff097224 */ /* 0x000fe200078e0069 */
[C---:B------:R-:W-:Y:S01]  /*18810*/  ISETP.GE.AND P1, PT, R169.reuse, 0x1, PT ;  /* 0x00000001a900780c */ /* 0x040fe20003f26270 */
[----:B------:R-:W-:Y:S01]  /*18820*/  IMAD.MOV.U32 R8, RZ, RZ, R104 ;  /* 0x000000ffff087224 */ /* 0x000fe200078e0068 */
[----:B------:R-:W-:Y:S01]  /*18830*/  IADD3 R169, R169, 0x1, RZ ;  /* 0x00000001a9a97810 */ /* 0x000fe20007ffe0ff */
[----:B------:R-:W-:Y:S03]  /*18840*/  IMAD.MOV.U32 R180, RZ, RZ, R0 ;  /* 0x000000ffffb47224 */ /* 0x000fe600078e0000 */
[----:B------:R-:W-:Y:S03]  /*18850*/  SEL R169, R169, RZ, !P1 ;  /* 0x000000ffa9a97207 */ /* 0x000fe60004800000 */
[----:B-1----:R-:W-:-:S05]  /*18860*/  @!P0 BRA `(.L_x_2394) ;  /* 0xffffc4e000008947 */ /* 0x002fca000383ffff */
.L_x_2377:
[----:B------:R-:W-:Y:S05]  /*18870*/  BRA.DIV ~URZ, `(.L_x_2395) ;  /* 0x000076127f007947 */ /* 0x000fea000b800000 */
[----:B------:R2:W3:Y:S02]  /*18880*/  SHFL.BFLY PT, R0, R195, 0x2, 0x1f ;  /* 0x0c401f00c3007f89 */ /* 0x0004e400000e0000 */
.L_x_2487:
[----:B---3--:R-:W-:Y:S01]  /*18890*/  FADD.FTZ R0, R0, R195 ;  /* 0x000000c300007221 */ /* 0x008fe20000010000 */
[----:B------:R-:W-:Y:S05]  /*188a0*/  BRA.DIV ~URZ, `(.L_x_2396) ;  /* 0x000076427f007947 */ /* 0x000fea000b800000 */
[----:B------:R-:W3:Y:S04]  /*188b0*/  SHFL.BFLY PT, R2, R196, 0x2, 0x1f ;  /* 0x0c401f00c4027f89 */ /* 0x000ee800000e0000 */
[----:B------:R-:W4:Y:S01]  /*188c0*/  SHFL.BFLY PT, R4, R0, 0x1, 0x1f ;  /* 0x0c201f0000047f89 */ /* 0x000f2200000e0000 */
[----:B---3--:R-:W-:-:S02]  /*188d0*/  FADD.FTZ R196, R2, R196 ;  /* 0x000000c402c47221 */ /* 0x008fc40000010000 */
[----:B----4-:R-:W-:-:S03]  /*188e0*/  FADD.FTZ R0, R0, R4 ;  /* 0x0000000400007221 */ /* 0x010fc60000010000 */
[----:B------:R3:W4:Y:S04]  /*188f0*/  SHFL.BFLY PT, R3, R196, 0x1, 0x1f ;  /* 0x0c201f00c4037f89 */ /* 0x00072800000e0000 */
.L_x_2488:
[----:B------:R-:W-:Y:S01]  /*18900*/  FSETP.NE.FTZ.AND P1, PT, R0, RZ, PT ;  /* 0x000000ff0000720b */ /* 0x000fe20003f35000 */
[----:B----4-:R-:W-:Y:S01]  /*18910*/  FADD.FTZ R3, R3, R196 ;  /* 0x000000c403037221 */ /* 0x010fe20000010000 */
[----:B------:R-:W-:Y:S02]  /*18920*/  MOV R2, RZ ;  /* 0x000000ff00027202 */ /* 0x000fe40000000f00 */
[----:B------:R-:W-:Y:S02]  /*18930*/  MOV R23, 0xff800000 ;  /* 0xff80000000177802 */ /* 0x000fe40000000f00 */
[----:B------:R-:W-:Y:S02]  /*18940*/  FSETP.NE.FTZ.AND P0, PT, R3, RZ, PT ;  /* 0x000000ff0300720b */ /* 0x000fe40003f15000 */
[----:B------:R-:W-:-:S05]  /*18950*/  MOV R22, 0xff800000 ;  /* 0xff80000000167802 */ /* 0x000fca0000000f00 */
[----:B------:R-:W4:Y:S01]  /*18960*/  @P1 MUFU.RCP R2, R0 ;  /* 0x0000000000021308 */ /* 0x000f220000001000 */
[----:B------:R-:W-:-:S07]  /*18970*/  @P1 MOV R6, 0x3f317218 ;  /* 0x3f31721800061802 */ /* 0x000fce0000000f00 */
[----:B------:R5:W1:Y:S01]  /*18980*/  @P1 MUFU.LG2 R4, R0 ;  /* 0x0000000000041308 */ /* 0x000a620000000c00 */
[C---:B----4-:R-:W-:Y:S02]  /*18990*/  FMUL.FTZ R140, R2.reuse, R140 ;  /* 0x0000008c028c7220 */ /* 0x050fe40000410000 */
[C---:B------:R-:W-:Y:S02]  /*189a0*/  FMUL.FTZ R141, R2.reuse, R141 ;  /* 0x0000008d028d7220 */ /* 0x040fe40000410000 */
[C---:B------:R-:W-:Y:S02]  /*189b0*/  FMUL.FTZ R136, R2.reuse, R136 ;  /* 0x0000008802887220 */ /* 0x040fe40000410000 */
[C---:B------:R-:W-:Y:S01]  /*189c0*/  FMUL.FTZ R137, R2.reuse, R137 ;  /* 0x0000008902897220 */ /* 0x040fe20000410000 */
[----:B-----5:R-:W-:Y:S01]  /*189d0*/  MOV R0, RZ ;  /* 0x000000ff00007202 */ /* 0x020fe20000000f00 */
[C---:B------:R-:W-:Y:S02]  /*189e0*/  FMUL.FTZ R132, R2.reuse, R132 ;  /* 0x0000008402847220 */ /* 0x040fe40000410000 */
[----:B------:R-:W-:-:S02]  /*189f0*/  FMUL.FTZ R133, R2, R133 ;  /* 0x0000008502857220 */ /* 0x000fc40000410000 */
[C---:B------:R-:W-:Y:S01]  /*18a00*/  FMUL.FTZ R128, R2.reuse, R128 ;  /* 0x0000008002807220 */ /* 0x040fe20000410000 */
[----:B------:R-:W4:Y:S01]  /*18a10*/  @P0 MUFU.RCP R0, R3 ;  /* 0x0000000300000308 */ /* 0x000f220000001000 */
        /* <DEDUP_REMOVED lines=41> */
[----:B------:R5:W2:Y:S01]  /*18cb0*/  @P0 MUFU.LG2 R2, R3 ;  /* 0x0000000300020308 */ /* 0x000aa20000000c00 */
[----:B-1----:R-:W-:Y:S02]  /*18cc0*/  @P1 FMUL.FTZ R5, R4, 0.69314718246459960938 ;  /* 0x3f31721804051820 */ /* 0x002fe40000410000 */
[----:B------:R-:W-:Y:S02]  /*18cd0*/  @P1 FMUL.FTZ R4, R6, c[0x0][0x2d0] ;  /* 0x0000b40006041a20 */ /* 0x000fe40000410000 */
[----:B----4-:R-:W-:Y:S02]  /*18ce0*/  FMUL.FTZ R142, R0, R142 ;  /* 0x0000008e008e7220 */ /* 0x010fe40000410000 */
[----:B------:R-:W-:Y:S01]  /*18cf0*/  @P1 FFMA.FTZ R23, R4, R104, R5 ;  /* 0x0000006804171223 */ /* 0x000fe20000010005 */
[----:B------:R-:W-:Y:S01]  /*18d00*/  MOV R4, 0x1 ;  /* 0x0000000100047802 */ /* 0x000fe20000000f00 */
[C---:B------:R-:W-:Y:S02]  /*18d10*/  FMUL.FTZ R143, R0.reuse, R143 ;  /* 0x0000008f008f7220 */ /* 0x040fe40000410000 */
[----:B------:R-:W-:-:S02]  /*18d20*/  FMUL.FTZ R138, R0, R138 ;  /* 0x0000008a008a7220 */ /* 0x000fc40000410000 */
[C---:B------:R-:W-:Y:S02]  /*18d30*/  FMUL.FTZ R139, R0.reuse, R139 ;  /* 0x0000008b008b7220 */ /* 0x040fe40000410000 */
[----:B------:R-:W-:Y:S01]  /*18d40*/  FMUL.FTZ R134, R0, R134 ;  /* 0x0000008600867220 */ /* 0x000fe20000410000 */
[----:B-----5:R-:W-:Y:S01]  /*18d50*/  @P0 MOV R3, 0x3f317218 ;  /* 0x3f31721800030802 */ /* 0x020fe20000000f00 */
[----:B--2---:R-:W-:Y:S02]  /*18d60*/  @P0 FMUL.FTZ R2, R2, 0.69314718246459960938 ;  /* 0x3f31721802020820 */ /* 0x004fe40000410000 */
[C---:B------:R-:W-:Y:S02]  /*18d70*/  FMUL.FTZ R135, R0.reuse, R135 ;  /* 0x0000008700877220 */ /* 0x040fe40000410000 */
[----:B------:R-:W-:Y:S02]  /*18d80*/  @P0 FMUL.FTZ R3, R3, c[0x0][0x2d0] ;  /* 0x0000b40003030a20 */ /* 0x000fe40000410000 */
        /* <DEDUP_REMOVED lines=44> */
.L_x_2306:
        /* <DEDUP_REMOVED lines=8> */
[----:B------:R-:W4:Y:S01]  /*190d0*/  POPC R2, UR4 ;  /* 0x0000000400027d09 */ /* 0x000f220008000000 */
[----:B-1----:R-:W-:Y:S01]  /*190e0*/  ISETP.EQ.U32.AND P0, PT, R3, R4, PT ;  /* 0x000000040300720c */ /* 0x002fe20003f02070 */
[----:B------:R-:W-:-:S12]  /*190f0*/  IMAD.MOV.U32 R4, RZ, RZ, c[0x0][0x560] ;  /* 0x00015800ff047624 */ /* 0x000fd800078e00ff */
[----:B----4-:R1:W4:Y:S04]  /*19100*/  @P0 ATOMG.E.ADD.STRONG.GPU PT, R2, [R4.64], R2 ;  /* 0x00000002040209a8 */ /* 0x01032800081ee1ca */
[----:B-1----:R-:W1:Y:S04]  /*19110*/  S2R R4, SR_LTMASK ;  /* 0x0000000000047919 */ /* 0x002e680000003900 */
[----:B----4-:R1:W4:Y:S02]  /*19120*/  SHFL.IDX PT, R3, R2, R3, 0x1f ;  /* 0x00001f0302037589 */ /* 0x01032400000e0000 */
[----:B-1----:R-:W-:-:S06]  /*19130*/  LOP3.LUT R2, R4, UR4, RZ, 0xc0, !PT ;  /* 0x0000000404027c12 */ /* 0x002fcc000f8ec0ff */
[----:B------:R-:W4:Y:S02]  /*19140*/  POPC R2, R2 ;  /* 0x0000000200027309 */ /* 0x000f240000000000 */
[----:B----4-:R-:W-:-:S06]  /*19150*/  IADD3 R252, R3, c[0x0][0xc], R2 ;  /* 0x0000030003fc7a10 */ /* 0x010fcc0007ffe002 */
.L_x_2398:
[----:B------:R-:W-:Y:S05]  /*19160*/  BSYNC B0 ;  /* 0x0000000000007941 */ /* 0x000fea0003800000 */
.L_x_2397:
[----:B------:R-:W-:Y:S01]  /*19170*/  PRMT R0, R0, 0x9910, RZ ;  /* 0x0000991000007816 */ /* 0x000fe200000000ff */
[----:B------:R-:W-:Y:S01]  /*19180*/  BSSY B1, `(.L_x_2399) ;  /* 0x000037d000017945 */ /* 0x000fe20003800000 */
[----:B------:R-:W-:Y:S02]  /*19190*/  IMAD.MOV.U32 R29, RZ, RZ, R252 ;  /* 0x000000ffff1d7224 */ /* 0x000fe400078e00fc */
[----:B------:R-:W-:-:S13]  /*191a0*/  ISETP.NE.AND P0, PT, R0, RZ, PT ;  /* 0x000000ff0000720c */ /* 0x000fda0003f05270 */
[----:B------:R-:W-:Y:S05]  /*191b0*/  @!P0 BRA `(.L_x_2400) ;  /* 0x00002b6000008947 */ /* 0x000fea0003800000 */
[----:B------:R-:W-:Y:S01]  /*191c0*/  IMAD.SHL.U32 R0, R242, 0x40, RZ ;  /* 0x00000040f2007824 */ /* 0x000fe200078e00ff */
[----:B------:R-:W-:Y:S01]  /*191d0*/  WARPSYNC 0xffffffff ;  /* 0xffffffff00007948 */ /* 0x000fe20003800000 */
[----:B------:R-:W-:Y:S01]  /*191e0*/  IMAD.SHL.U32 R2, R247, 0x400, RZ ;  /* 0x00000400f7027824 */ /* 0x000fe200078e00ff */
[----:B------:R-:W-:Y:S01]  /*191f0*/  BAR.SYNC.DEFER_BLOCKING 0x1, 0x100 ;  /* 0x0044000000007b1d */ /* 0x000fe20000010000 */
[----:B------:R-:W-:Y:S01]  /*19200*/  F2FP.BF16.PACK_AB R4, R141, R140 ;  /* 0x0000008c8d04723e */ /* 0x000fe200000010ff */
[----:B------:R-:W-:Y:S01]  /*19210*/  IMAD.MOV.U32 R7, RZ, RZ, 0x20 ;  /* 0x00000020ff077424 */ /* 0x000fe200078e00ff */
[----:B------:R-:W-:Y:S01]  /*19220*/  LOP3.LUT R0, R0, 0x1c0, RZ, 0xc0, !PT ;  /* 0x000001c000007812 */ /* 0x000fe200078ec0ff */
[----:B------:R-:W-:Y:S01]  /*19230*/  IMAD R3, R243, 0x2, R2 ;  /* 0x00000002f3037824 */ /* 0x000fe200078e0202 */
[----:B------:R-:W-:Y:S01]  /*19240*/  LOP3.LUT R2, R242, 0x1, RZ, 0xc0, !PT ;  /* 0x00000001f2027812 */ /* 0x000fe200078ec0ff */
[----:B------:R-:W-:Y:S01]  /*19250*/  IMAD.MOV.U32 R13, RZ, RZ, 0x40 ;  /* 0x00000040ff0d7424 */ /* 0x000fe200078e00ff */
[----:B------:R-:W-:Y:S01]  /*19260*/  LEA.HI R0, R0, R0, RZ, 0x1d ;  /* 0x0000000000007211 */ /* 0x000fe200078fe8ff */
[----:B------:R-:W-:Y:S01]  /*19270*/  IMAD.MOV.U32 R28, RZ, RZ, c[0x0][0x388] ;  /* 0x0000e200ff1c7624 */ /* 0x000fe200078e00ff */
[----:B------:R-:W-:-:S02]  /*19280*/  ISETP.NE.U32.AND P0, PT, R2, 0x1, PT ;  /* 0x000000010200780c */ /* 0x000fc40003f05070 */
[----:B------:R-:W-:Y:S01]  /*19290*/  F2FP.BF16.PACK_AB R5, R139, R138 ;  /* 0x0000008a8b05723e */ /* 0x000fe200000010ff */
[----:B------:R-:W-:Y:S01]  /*192a0*/  IMAD.IADD R0, R3, 0x1, R0 ;  /* 0x0000000103007824 */ /* 0x000fe200078e0200 */
[----:B------:R-:W-:Y:S02]  /*192b0*/  R2P PR, R242, 0x6 ;  /* 0x00000006f2007804 */ /* 0x000fe40000000000 */
[----:B------:R-:W-:Y:S01]  /*192c0*/  F2FP.BF16.PACK_AB R6, R137, R136 ;  /* 0x000000888906723e */ /* 0x000fe200000010ff */
[----:B------:R-:W-:Y:S01]  /*192d0*/  IMAD.SHL.U32 R0, R0, 0x2, RZ ;  /* 0x0000000200007824 */ /* 0x000fe200078e00ff */
[----:B------:R-:W-:Y:S02]  /*192e0*/  F2FP.BF16.PACK_AB R8, R125, R124 ;  /* 0x0000007c7d08723e */ /* 0x000fe400000010ff */
[----:B------:R-:W-:Y:S02]  /*192f0*/  SEL R13, R13, 0xffffffc0, !P2 ;  /* 0xffffffc00d0d7807 */ /* 0x000fe40005000000 */
[----:B------:R-:W-:-:S02]  /*19300*/  IADD3 R3, R0, 0x80, RZ ;  /* 0x0000008000037810 */ /* 0x000fc40007ffe0ff */
[----:B------:R-:W-:Y:S01]  /*19310*/  IADD3 R2, R0, 0x70, RZ ;  /* 0x0000007000027810 */ /* 0x000fe20007ffe0ff */
[----:B------:R1:W-:Y:S01]  /*19320*/  STS [R0+0x80], R4 ;  /* 0x0000800400007388 */ /* 0x0003e20000000800 */
[----:B------:R-:W-:Y:S02]  /*19330*/  @P0 IADD3 R2, R3, 0x10, RZ ;  /* 0x0000001003020810 */ /* 0x000fe40007ffe0ff */
[----:B------:R-:W-:Y:S02]  /*19340*/  F2FP.BF16.PACK_AB R3, R143, R142 ;  /* 0x0000008e8f03723e */ /* 0x000fe400000010ff */
[----:B------:R-:W-:Y:S01]  /*19350*/  F2FP.BF16.PACK_AB R12, R117, R116 ;  /* 0x00000074750c723e */ /* 0x000fe200000010ff */
[----:B------:R-:W-:Y:S01]  /*19360*/  IMAD.IADD R14, R13, 0x1, R2 ;  /* 0x000000010d0e7824 */ /* 0x000fe200078e0202 */
[----:B------:R-:W-:Y:S01]  /*19370*/  F2FP.BF16.PACK_AB R9, R113, R112 ;  /* 0x000000707109723e */ /* 0x000fe200000010ff */
[----:B------:R4:W-:Y:S01]  /*19380*/  STS [R0+0x480], R3 ;  /* 0x0004800300007388 */ /* 0x0009e20000000800 */
[----:B------:R-:W-:-:S02]  /*19390*/  ISETP.NE.U32.AND P0, PT, RZ, c[0x0][0x508], PT ;  /* 0x00014200ff007a0c */ /* 0x000fc40003f05070 */
[----:B------:R-:W-:Y:S01]  /*193a0*/  ISETP.NE.U32.AND P2, PT, RZ, c[0x0][0x500], PT ;  /* 0x00014000ff007a0c */ /* 0x000fe20003f45070 */
[----:B------:R2:W-:Y:S03]  /*193b0*/  STS [R2+0x400], R5 ;  /* 0x0004000502007388 */ /* 0x0005e60000000800 */
[----:B------:R-:W-:Y:S01]  /*193c0*/  ISETP.NE.AND.EX P2, PT, RZ, c[0x0][0x504], PT, P2 ;  /* 0x00014100ff007a0c */ /* 0x000fe20003f45320 */
[----:B------:R3:W-:Y:S01]  /*193d0*/  STS [R2], R6 ;  /* 0x0000000602007388 */ /* 0x0007e20000000800 */
[----:B-1----:R-:W-:Y:S02]  /*193e0*/  SEL R4, R7, 0xffffffe0, !P1 ;  /* 0xffffffe007047807 */ /* 0x002fe40004800000 */
[----:B------:R-:W-:Y:S02]  /*193f0*/  F2FP.BF16.PACK_AB R7, R135, R134 ;  /* 0x000000868707723e */ /* 0x000fe400000010ff */
[----:B------:R-:W-:Y:S01]  /*19400*/  ISETP.NE.AND.EX P1, PT, RZ, c[0x0][0x50c], PT, P0 ;  /* 0x00014300ff007a0c */ /* 0x000fe20003f25300 */
[----:B----4-:R-:W-:-:S02]  /*19410*/  IMAD.IADD R3, R0, 0x1, R4 ;  /* 0x0000000100037824 */ /* 0x010fc400078e0204 */
[----:B------:R-:W-:Y:S01]  /*19420*/  IMAD.IADD R4, R4, 0x1, R2 ;  /* 0x0000000104047824 */ /* 0x000fe200078e0202 */
[----:B--2---:R-:W-:Y:S02]  /*19430*/  F2FP.BF16.PACK_AB R5, R133, R132 ;  /* 0x000000848505723e */ /* 0x004fe400000010ff */
[----:B------:R1:W-:Y:S01]  /*19440*/  STS [R3+0x480], R7 ;  /* 0x0004800703007388 */ /* 0x0003e20000000800 */
[----:B---3--:R-:W-:-:S03]  /*19450*/  F2FP.BF16.PACK_AB R6, R129, R128 ;  /* 0x000000808106723e */ /* 0x008fc600000010ff */
[----:B------:R2:W-:Y:S04]  /*19460*/  STS [R3+0x80], R5 ;  /* 0x0000800503007388 */ /* 0x0005e80000000800 */
[----:B------:R3:W-:Y:S01]  /*19470*/  STS [R4], R6 ;  /* 0x0000000604007388 */ /* 0x0007e20000000800 */
[----:B-1----:R-:W-:Y:S02]  /*19480*/  F2FP.BF16.PACK_AB R7, R127, R126 ;  /* 0x0000007e7f07723e */ /* 0x002fe400000010ff */
[----:B--2---:R-:W-:Y:S01]  /*19490*/  F2FP.BF16.PACK_AB R5, R131, R130 ;  /* 0x000000828305723e */ /* 0x004fe200000010ff */
[----:B---3--:R-:W-:-:S04]  /*194a0*/  IMAD.IADD R6, R0, 0x1, R13 ;  /* 0x0000000100067824 */ /* 0x008fc800078e020d */
[----:B------:R1:W-:Y:S04]  /*194b0*/  STS [R4+0x400], R5 ;  /* 0x0004000504007388 */ /* 0x0003e80000000800 */
[----:B------:R2:W-:Y:S04]  /*194c0*/  STS [R6+0x80], R8 ;  /* 0x0000800806007388 */ /* 0x0005e80000000800 */
[----:B------:R3:W-:Y:S01]  /*194d0*/  STS [R6+0x480], R7 ;  /* 0x0004800706007388 */ /* 0x0007e20000000800 */
[----:B-1----:R-:W-:Y:S02]  /*194e0*/  F2FP.BF16.PACK_AB R5, R121, R120 ;  /* 0x000000787905723e */ /* 0x002fe400000010ff */
[----:B--2---:R-:W-:-:S03]  /*194f0*/  F2FP.BF16.PACK_AB R8, R123, R122 ;  /* 0x0000007a7b08723e */ /* 0x004fc600000010ff */
[----:B------:R1:W-:Y:S01]  /*19500*/  STS [R14], R5 ;  /* 0x000000050e007388 */ /* 0x0003e20000000800 */
[----:B---3--:R-:W-:-:S03]  /*19510*/  IMAD.IADD R7, R4, 0x1, R13 ;  /* 0x0000000104077824 */ /* 0x008fc600078e020d */
[----:B------:R2:W-:Y:S01]  /*19520*/  STS [R14+0x400], R8 ;  /* 0x000400080e007388 */ /* 0x0005e20000000800 */
[----:B-1----:R-:W-:Y:S01]  /*19530*/  IMAD.IADD R5, R13, 0x1, R3 ;  /* 0x000000010d057824 */ /* 0x002fe200078e0203 */
[----:B------:R-:W-:Y:S02]  /*19540*/  F2FP.BF16.PACK_AB R13, R63, R62 ;  /* 0x0000003e3f0d723e */ /* 0x000fe400000010ff */
[----:B--2---:R-:W-:Y:S02]  /*19550*/  F2FP.BF16.PACK_AB R8, R119, R118 ;  /* 0x000000767708723e */ /* 0x004fe400000010ff */
[----:B------:R1:W-:Y:S04]  /*19560*/  STS [R5+0x80], R12 ;  /* 0x0000800c05007388 */ /* 0x0003e80000000800 */
[----:B------:R2:W-:Y:S04]  /*19570*/  STS [R5+0x480], R8 ;  /* 0x0004800805007388 */ /* 0x0005e80000000800 */
[----:B------:R3:W-:Y:S01]  /*19580*/  STS [R7], R9 ;  /* 0x0000000907007388 */ /* 0x0007e20000000800 */
[----:B-1----:R-:W-:-:S02]  /*19590*/  F2FP.BF16.PACK_AB R12, R115, R114 ;  /* 0x00000072730c723e */ /* 0x002fc400000010ff */
        /* <DEDUP_REMOVED lines=31> */
[----:B------:R-:W-:Y:S01]  /*19790*/  STS [R7+0x4000], R13 ;  /* 0x0040000d07007388 */ /* 0x000fe20000000800 */
[----:B-1----:R-:W-:Y:S02]  /*197a0*/  F2FP.BF16.PACK_AB R12, R75, R74 ;  /* 0x0000004a4b0c723e */ /* 0x002fe400000010ff */
[----:B--2---:R-:W-:-:S03]  /*197b0*/  F2FP.BF16.PACK_AB R8, R73, R72 ;  /* 0x000000484908723e */ /* 0x004fc600000010ff */
[----:B------:R1:W-:Y:S01]  /*197c0*/  STS [R0+0x8480], R12 ;  /* 0x0084800c00007388 */ /* 0x0003e20000000800 */
[----:B---3--:R-:W-:-:S03]  /*197d0*/  F2FP.BF16.PACK_AB R9, R77, R76 ;  /* 0x0000004c4d09723e */ /* 0x008fc600000010ff */
[----:B------:R2:W-:Y:S04]  /*197e0*/  STS [R0+0x8080], R8 ;  /* 0x0080800800007388 */ /* 0x0005e80000000800 */
[----:B------:R3:W-:Y:S01]  /*197f0*/  STS [R2+0x8000], R9 ;  /* 0x0080000902007388 */ /* 0x0007e20000000800 */
[----:B-1----:R-:W-:Y:S02]  /*19800*/  F2FP.BF16.PACK_AB R12, R83, R82 ;  /* 0x00000052530c723e */ /* 0x002fe400000010ff */
[----:B--2---:R-:W-:Y:S02]  /*19810*/  F2FP.BF16.PACK_AB R8, R79, R78 ;  /* 0x0000004e4f08723e */ /* 0x004fe400000010ff */
[----:B------:R-:W-:Y:S02]  /*19820*/  F2FP.BF16.PACK_AB R0, R81, R80 ;  /* 0x000000505100723e */ /* 0x000fe400000010ff */
[----:B---3--:R-:W-:Y:S01]  /*19830*/  F2FP.BF16.PACK_AB R9, R85, R84 ;  /* 0x000000545509723e */ /* 0x008fe200000010ff */
[----:B------:R1:W-:Y:S04]  /*19840*/  STS [R2+0x8400], R8 ;  /* 0x0084000802007388 */ /* 0x0003e80000000800 */
[----:B------:R2:W-:Y:S04]  /*19850*/  STS [R3+0x8080], R0 ;  /* 0x0080800003007388 */ /* 0x0005e80000000800 */
[----:B------:R3:W-:Y:S04]  /*19860*/  STS [R3+0x8480], R12 ;  /* 0x0084800c03007388 */ /* 0x0007e80000000800 */
[----:B------:R-:W-:Y:S01]  /*19870*/  STS [R4+0x8000], R9 ;  /* 0x0080000904007388 */ /* 0x000fe20000000800 */
[----:B-1----:R-:W-:-:S02]  /*19880*/  F2FP.BF16.PACK_AB R8, R87, R86 ;  /* 0x000000565708723e */ /* 0x002fc400000010ff */
[----:B------:R-:W-:Y:S02]  /*19890*/  F2FP.BF16.PACK_AB R2, R89, R88 ;  /* 0x000000585902723e */ /* 0x000fe400000010ff */
[----:B--2---:R-:W-:Y:S01]  /*198a0*/  F2FP.BF16.PACK_AB R0, R91, R90 ;  /* 0x0000005a5b00723e */ /* 0x004fe200000010ff */
        /* <DEDUP_REMOVED lines=13> */
[----:B-1----:R-:W-:Y:S01]  /*19980*/  IMAD.MOV.U32 R4, RZ, RZ, 0x4 ;  /* 0x00000004ff047424 */ /* 0x002fe200078e00ff */
[----:B--2---:R-:W-:-:S03]  /*19990*/  F2FP.BF16.PACK_AB R0, R103, R102 ;  /* 0x000000666700723e */ /* 0x004fc600000010ff */
[CC--:B------:R-:W-:Y:S02]  /*199a0*/  @P1 IMAD.WIDE R8, R231.reuse, R4.reuse, c[0x0][0x508] ;  /* 0x00014200e7081625 */ /* 0x0c0fe400078e0204 */
[----:B------:R1:W-:Y:S02]  /*199b0*/  STS [R7+0x8400], R0 ;  /* 0x0084000007007388 */ /* 0x0003e40000000800 */
[----:B---3--:R-:W-:Y:S02]  /*199c0*/  IMAD.MOV.U32 R2, RZ, RZ, RZ ;  /* 0x000000ffff027224 */ /* 0x008fe400078e00ff */
[----:B------:R-:W-:Y:S01]  /*199d0*/  IMAD.WIDE R4, R231, R4, c[0x0][0x500] ;  /* 0x00014000e7047625 */ /* 0x000fe200078e0204 */
[----:B------:R-:W-:Y:S06]  /*199e0*/  BAR.SYNC.DEFER_BLOCKING 0x1, 0x100 ;  /* 0x0044000000007b1d */ /* 0x000fec0000010000 */
[----:B------:R1:W5:Y:S04]  /*199f0*/  @P1 LDG.E R28, [R8.64] ;  /* 0x0000000a081c1981 */ /* 0x000368000c1e1900 */
[----:B------:R1:W5:Y:S01]  /*19a00*/  @P2 LDG.E R2, [R4.64] ;  /* 0x0000000a04022981 */ /* 0x000362000c1e1900 */
[----:B------:R-:W-:-:S04]  /*19a10*/  ISETP.NE.AND P0, PT, R251, RZ, PT ;  /* 0x000000fffb00720c */ /* 0x000fc80003f05270 */
[----:B----4-:R-:W-:Y:S01]  /*19a20*/  SEL R3, R251, c[0x0][0x3d4], P0 ;  /* 0x0000f500fb037a07 */ /* 0x010fe20000000000 */
[----:B------:R-:W-:Y:S05]  /*19a30*/  @P1 BRA `(.L_x_2401) ;  /* 0x0000004000001947 */ /* 0x000fea0003800000 */
[----:B------:R-:W-:Y:S05]  /*19a40*/  @!P2 BRA `(.L_x_2401) ;  /* 0x000000300000a947 */ /* 0x000fea0003800000 */
[----:B-1----:R1:W2:Y:S04]  /*19a50*/  LDG.E R0, [R4.64] ;  /* 0x0000000a04007981 */ /* 0x0022a8000c1e1900 */
[----:B-1----:R-:W2:Y:S02]  /*19a60*/  LDG.E R4, [R4.64+0x4] ;  /* 0x0000040a04047981 */ /* 0x002ea4000c1e1900 */
[----:B--2--5:R-:W-:Y:S02]  /*19a70*/  IADD3 R28, -R0, R4, RZ ;  /* 0x00000004001c7210 */ /* 0x024fe40007ffe1ff */
.L_x_2401:
[----:B-1----:R-:W2:Y:S04]  /*19a80*/  LDL R4, [R1+0x13c] ;  /* 0x00013c0001047983 */ /* 0x002ea80000100800 */
[----:B------:R-:W3:Y:S01]  /*19a90*/  LDL R15, [R1+0x70] ;  /* 0x00007000010f7983 */ /* 0x000ee20000100800 */
[----:B------:R-:W-:Y:S01]  /*19aa0*/  IMAD.MOV.U32 R0, RZ, RZ, 0x368 ;  /* 0x00000368ff007424 */ /* 0x000fe200078e00ff */
[----:B------:R-:W-:-:S02]  /*19ab0*/  ISETP.GT.AND P2, PT, R3, 0x1, PT ;  /* 0x000000010300780c */ /* 0x000fc40003f44270 */
[----:B------:R-:W4:Y:S01]  /*19ac0*/  LDL R24, [R1+0x138] ;  /* 0x0001380001187983 */ /* 0x000f220000100800 */
[----:B------:R-:W-:Y:S02]  /*19ad0*/  ISETP.NE.U32.AND P0, PT, RZ, c[0x0][0x500], PT ;  /* 0x00014000ff007a0c */ /* 0x000fe40003f05070 */
[----:B------:R-:W-:Y:S02]  /*19ae0*/  SEL R0, R0, 0x328, P2 ;  /* 0x0000032800007807 */ /* 0x000fe40001000000 */
[----:B------:R-:W-:Y:S02]  /*19af0*/  ISETP.NE.AND.EX P0, PT, RZ, c[0x0][0x504], PT, P0 ;  /* 0x00014100ff007a0c */ /* 0x000fe40003f05300 */
[----:B------:R1:W2:Y:S01]  /*19b00*/  LDC.64 R6, c[0x0][R0+0x170] ;  /* 0x00005c0000067b82 */ /* 0x0002a20000000a00 */
[----:B------:R-:W-:-:S04]  /*19b10*/  SHF.R.S32.HI R3, RZ, 0x1f, R231 ;  /* 0x0000001fff037819 */ /* 0x000fc800000114e7 */
[----:B------:R-:W-:Y:S02]  /*19b20*/  SEL R5, R3, RZ, !P0 ;  /* 0x000000ff03057207 */ /* 0x000fe40004000000 */
[----:B------:R-:W-:Y:S01]  /*19b30*/  LOP3.LUT R3, R230, 0xffff, RZ, 0xc0, !PT ;  /* 0x0000ffffe6037812 */ /* 0x000fe200078ec0ff */
[----:B------:R1:W1:Y:S08]  /*19b40*/  LDC.64 R16, c[0x0][R0+0x168] ;  /* 0x00005a0000107b82 */ /* 0x0002700000000a00 */
[----:B------:R1:W2:Y:S08]  /*19b50*/  LDC.64 R18, c[0x0][R0+0x178] ;  /* 0x00005e0000127b82 */ /* 0x0002b00000000a00 */
[----:B------:R1:W2:Y:S02]  /*19b60*/  LDC.64 R20, c[0x0][R0+0x160] ;  /* 0x0000580000147b82 */ /* 0x0002a40000000a00 */
[----:B-1----:R-:W-:-:S05]  /*19b70*/  IMAD.MOV.U32 R0, RZ, RZ, c[0x0][0x4e8] ;  /* 0x00013a00ff007624 */ /* 0x002fca00078e00ff */
[----:B------:R-:W-:Y:S02]  /*19b80*/  ISETP.NE.AND P3, PT, R0, 0x1, PT ;  /* 0x000000010000780c */ /* 0x000fe40003f65270 */
[----:B------:R-:W-:Y:S01]  /*19b90*/  SEL R0, R231, RZ, !P0 ;  /* 0x000000ffe7007207 */ /* 0x000fe20004000000 */
[-C--:B------:R-:W-:Y:S01]  /*19ba0*/  IMAD.WIDE.U32 R8, R16, R3.reuse, RZ ;  /* 0x0000000310087225 */ /* 0x080fe200078e00ff */
[----:B------:R-:W1:Y:S03]  /*19bb0*/  S2R R25, SR_TID.X ;  /* 0x0000000000197919 */ /* 0x000e660000002100 */
[----:B------:R-:W-:Y:S01]  /*19bc0*/  IMAD R13, R17, R3, RZ ;  /* 0x00000003110d7224 */ /* 0x000fe200078e02ff */
[----:B-1----:R-:W-:-:S04]  /*19bd0*/  SHF.R.S32.HI R17, RZ, 0x1f, R25 ;  /* 0x0000001fff117819 */ /* 0x002fc80000011419 */
[----:B------:R-:W-:-:S04]  /*19be0*/  LEA.HI R17, R17, R25, RZ, 0x5 ;  /* 0x0000001911117211 */ /* 0x000fc800078f28ff */
[----:B------:R-:W-:-:S05]  /*19bf0*/  LOP3.LUT R17, R17, 0xffffffe0, RZ, 0xc0, !PT ;  /* 0xffffffe011117812 */ /* 0x000fca00078ec0ff */
[----:B------:R-:W-:Y:S02]  /*19c00*/  IMAD.IADD R17, R25, 0x1, -R17 ;  /* 0x0000000119117824 */ /* 0x000fe400078e0a11 */
[----:B--2---:R-:W-:Y:S02]  /*19c10*/  IMAD.IADD R12, R4, 0x1, R229 ;  /* 0x00000001040c7824 */ /* 0x004fe400078e02e5 */
[----:B------:R-:W-:-:S04]  /*19c20*/  IMAD R4, R7, R0, RZ ;  /* 0x0000000007047224 */ /* 0x000fc800078e02ff */
[----:B------:R-:W-:Y:S02]  /*19c30*/  IMAD R14, R6, R5, R4 ;  /* 0x00000005060e7224 */ /* 0x000fe400078e0204 */
[----:B------:R-:W-:-:S04]  /*19c40*/  @P3 IMAD.HI.U32 R5, R12, c[0x0][0x4ec], RZ ;  /* 0x00013b000c053a27 */ /* 0x000fc800078e00ff */
[----:B------:R-:W-:-:S04]  /*19c50*/  IMAD.WIDE.U32 R6, R6, R0, RZ ;  /* 0x0000000006067225 */ /* 0x000fc800078e00ff */
[----:B------:R-:W-:Y:S01]  /*19c60*/  IMAD.MOV.U32 R4, RZ, RZ, R12 ;  /* 0x000000ffff047224 */ /* 0x000fe200078e000c */
[----:B------:R-:W-:Y:S02]  /*19c70*/  @P3 SHF.R.U32.HI R4, RZ, c[0x0][0x4f0], R5 ;  /* 0x00013c00ff043a19 */ /* 0x000fe40000011605 */
[----:B---3--:R-:W-:Y:S02]  /*19c80*/  SEL R5, R15, RZ, P2 ;  /* 0x000000ff0f057207 */ /* 0x008fe40001000000 */
        /* <DEDUP_REMOVED lines=23> */
[----:B------:R-:W-:Y:S02]  /*19e00*/  LEA.HI.X R5, R4, R6, R5, 0x2, P0 ;  /* 0x0000000604057211 */ /* 0x000fe400000f1405 */
[----:B------:R-:W-:Y:S04]  /*19e10*/  SHFL.IDX PT, R6, R7, RZ, 0x1c1f ;  /* 0x001c1fff07067589 */ /* 0x000fe800000e0000 */
[----:B------:R-:W-:Y:S01]  /*19e20*/  SHFL.IDX PT, R4, R7, 0x1, 0x1c1f ;  /* 0x003c1f0007047f89 */ /* 0x000fe200000e0000 */
[----:B----4-:R-:W-:-:S03]  /*19e30*/  IMAD.IADD R13, R24, 0x1, R229 ;  /* 0x00000001180d7824 */ /* 0x010fc600078e02e5 */
[----:B------:R-:W1:Y:S04]  /*19e40*/  SHFL.IDX PT, R7, R5, RZ, 0x1c1f ;  /* 0x001c1fff05077589 */ /* 0x000e6800000e0000 */
[----:B------:R-:W2:Y:S01]  /*19e50*/  SHFL.IDX PT, R5, R5, 0x1, 0x1c1f ;  /* 0x003c1f0005057f89 */ /* 0x000ea200000e0000 */
[----:B------:R-:W-:Y:S01]  /*19e60*/  IMAD R8, R28, c[0x0][0x4e8], RZ ;  /* 0x00013a001c087a24 */ /* 0x000fe200078e02ff */
[----:B------:R-:W-:Y:S02]  /*19e70*/  LOP3.LUT P0, RZ, R17, 0x3, RZ, 0xc0, !PT ;  /* 0x0000000311ff7812 */ /* 0x000fe4000780c0ff */
[C---:B------:R-:W-:Y:S02]  /*19e80*/  IADD3 R16, R13.reuse, 0x8, RZ ;  /* 0x000000080d107810 */ /* 0x040fe40007ffe0ff */
[----:B------:R-:W-:-:S02]  /*19e90*/  ISETP.GE.OR P1, PT, R13, R8, P0 ;  /* 0x000000080d00720c */ /* 0x000fc40000726670 */
[----:B------:R-:W-:-:S11]  /*19ea0*/  ISETP.GE.OR P0, PT, R16, R8, P0 ;  /* 0x000000081000720c */ /* 0x000fd60000706670 */
[----:B-1----:R1:W-:Y:S04]  /*19eb0*/  @!P1 ST.E [R6.64], R23 ;  /* 0x0000001706009985 */ /* 0x0023e8000c10190a */
[----:B--2---:R1:W-:Y:S01]  /*19ec0*/  @!P0 ST.E [R4.64], R22 ;  /* 0x0000001604008985 */ /* 0x0043e2000c10190a */
[----:B------:R-:W-:Y:S05]  /*19ed0*/  @P2 BRA `(.L_x_2402) ;  /* 0x0000082000002947 */ /* 0x000fea0003800000 */
[----:B------:R-:W2:Y:S01]  /*19ee0*/  S2R R24, SR_TID.X ;  /* 0x0000000000187919 */ /* 0x000ea20000002100 */
[----:B------:R-:W-:Y:S01]  /*19ef0*/  IMAD R9, R9, c[0x0][0x3a0], RZ ;  /* 0x0000e80009097a24 */ /* 0x000fe200078e02ff */
[----:B-1----:R-:W-:Y:S01]  /*19f00*/  SHF.R.S32.HI R7, RZ, 0x1f, R0 ;  /* 0x0000001fff077819 */ /* 0x002fe20000011400 */
[----:B------:R-:W-:Y:S01]  /*19f10*/  IMAD.WIDE.U32 R4, R2, c[0x0][0x3a0], RZ ;  /* 0x0000e80002047a25 */ /* 0x000fe200078e00ff */
[----:B------:R1:W3:Y:S01]  /*19f20*/  LDS.128 R44, [R111+0x1080] ;  /* 0x001080006f2c7984 */ /* 0x0002e20000000c00 */
[----:B------:R-:W-:-:S02]  /*19f30*/  IADD3 R12, R249, R229, RZ ;  /* 0x000000e5f90c7210 */ /* 0x000fc40007ffe0ff */
[----:B------:R-:W-:Y:S01]  /*19f40*/  IMAD R2, R2, c[0x0][0x3a4], R9 ;  /* 0x0000e90002027a24 */ /* 0x000fe200078e0209 */
[----:B------:R1:W4:Y:S01]  /*19f50*/  LDS.128 R56, [R111+0x2080] ;  /* 0x002080006f387984 */ /* 0x0003220000000c00 */
[----:B------:R-:W-:-:S03]  /*19f60*/  IMAD R7, R7, c[0x0][0x3f0], RZ ;  /* 0x0000fc0007077a24 */ /* 0x000fc600078e02ff */
[----:B------:R-:W-:Y:S01]  /*19f70*/  IADD3 R5, R5, R2, RZ ;  /* 0x0000000205057210 */ /* 0x000fe20007ffe0ff */
[----:B------:R1:W1:Y:S01]  /*19f80*/  LDS.128 R64, [R111+0x3080] ;  /* 0x003080006f407984 */ /* 0x0002620000000c00 */
[----:B------:R-:W-:-:S03]  /*19f90*/  IMAD R7, R0, c[0x0][0x3f4], R7 ;  /* 0x0000fd0000077a24 */ /* 0x000fc600078e0207 */
[C---:B------:R-:W-:Y:S01]  /*19fa0*/  IMAD.WIDE.U32 R4, R3.reuse, c[0x0][0x3e8], R4 ;  /* 0x0000fa0003047a25 */ /* 0x040fe200078e0004 */
[----:B------:R1:W1:Y:S03]  /*19fb0*/  LDS.128 R20, [R111+0x4080] ;  /* 0x004080006f147984 */ /* 0x0002660000000c00 */
[----:B------:R-:W-:Y:S01]  /*19fc0*/  IMAD R5, R3, c[0x0][0x3ec], R5 ;  /* 0x0000fb0003057a24 */ /* 0x000fe200078e0205 */
[----:B------:R1:W1:Y:S01]  /*19fd0*/  LDS.128 R40, [R111+0x5080] ;  /* 0x005080006f287984 */ /* 0x0002620000000c00 */
[----:B--2---:R-:W-:Y:S02]  /*19fe0*/  SHF.R.S32.HI R17, RZ, 0x1f, R24 ;  /* 0x0000001fff117819 */ /* 0x004fe40000011418 */
[----:B------:R-:W-:Y:S01]  /*19ff0*/  IMAD.WIDE.U32 R4, R0, c[0x0][0x3f0], R4 ;  /* 0x0000fc0000047a25 */ /* 0x000fe200078e0004 */
[----:B------:R2:W1:Y:S01]  /*1a000*/  LDS.128 R52, [R111+0x6080] ;  /* 0x006080006f347984 */ /* 0x0004620000000c00 */
[----:B------:R-:W-:-:S03]  /*1a010*/  LEA.HI R17, R17, R24, RZ, 0x3 ;  /* 0x0000001811117211 */ /* 0x000fc600078f18ff */
[----:B------:R2:W1:Y:S01]  /*1a020*/  LDS.128 R60, [R111+0x7080] ;  /* 0x007080006f3c7984 */ /* 0x0004620000000c00 */
[----:B------:R-:W-:Y:S02]  /*1a030*/  IADD3 R5, R5, R7, RZ ;  /* 0x0000000705057210 */ /* 0x000fe40007ffe0ff */
[----:B------:R-:W-:Y:S01]  /*1a040*/  LOP3.LUT R17, R17, 0xfffffff8, RZ, 0xc0, !PT ;  /* 0xfffffff811117812 */ /* 0x000fe200078ec0ff */
[----:B------:R2:W1:Y:S03]  /*1a050*/  LDS.128 R36, [R111+0x9080] ;  /* 0x009080006f247984 */ /* 0x0004660000000c00 */
[----:B------:R-:W-:Y:S01]  /*1a060*/  IADD3 R17, -R17, R24, RZ ;  /* 0x0000001811117210 */ /* 0x000fe20007ffe1ff */
[----:B------:R2:W1:Y:S03]  /*1a070*/  LDS.128 R48, [R111+0xa080] ;  /* 0x00a080006f307984 */ /* 0x0004660000000c00 */
[----:B------:R-:W-:Y:S01]  /*1a080*/  LEA R6, R17, R249, 0x5 ;  /* 0x000000f911067211 */ /* 0x000fe200078e28ff */
[----:B------:R2:W1:Y:S03]  /*1a090*/  LDS.128 R24, [R111+0x80] ;  /* 0x000080006f187984 */ /* 0x0004660000000c00 */
[----:B------:R-:W-:Y:S01]  /*1a0a0*/  IADD3 R6, R229, R6, RZ ;  /* 0x00000006e5067210 */ /* 0x000fe20007ffe0ff */
[----:B------:R2:W1:Y:S03]  /*1a0b0*/  LDS.128 R16, [R111+0x8080] ;  /* 0x008080006f107984 */ /* 0x0004660000000c00 */
[----:B------:R-:W-:Y:S01]  /*1a0c0*/  MOV R2, R6 ;  /* 0x0000000600027202 */ /* 0x000fe20000000f00 */
[----:B------:R-:W-:Y:S01]  /*1a0d0*/  @P3 IMAD.HI.U32 R8, R6, c[0x0][0x4ec], RZ ;  /* 0x00013b0006083a27 */ /* 0x000fe200078e00ff */
[----:B------:R2:W1:Y:S04]  /*1a0e0*/  LDS.128 R68, [R111+0xb080] ;  /* 0x00b080006f447984 */ /* 0x0004680000000c00 */
[----:B------:R-:W-:-:S04]  /*1a0f0*/  @P3 SHF.R.U32.HI R2, RZ, c[0x0][0x4f0], R8 ;  /* 0x00013c00ff023a19 */ /* 0x000fc80000011608 */
[----:B------:R-:W-:Y:S02]  /*1a100*/  SHF.R.S32.HI R3, RZ, 0x1f, R2 ;  /* 0x0000001fff037819 */ /* 0x000fe40000011402 */
[----:B------:R-:W-:-:S03]  /*1a110*/  IADD3 R0, -R2, RZ, RZ ;  /* 0x000000ff02007210 */ /* 0x000fc60007ffe1ff */
[----:B------:R-:W-:Y:S02]  /*1a120*/  IMAD R3, R3, c[0x0][0x3e0], RZ ;  /* 0x0000f80003037a24 */ /* 0x000fe400078e02ff */
        /* <DEDUP_REMOVED lines=12> */
[----:B-1234-:R1:W2:Y:S02]  /*1a1f0*/  SHFL.IDX PT, R4, R5, RZ, 0x181f ;  /* 0x00181fff05047589 */ /* 0x01e2a400000e0000 */
.L_x_2489:
[----:B------:R-:W-:Y:S05]  /*1a200*/  BRA.DIV ~URZ, `(.L_x_2404) ;  /* 0x00005e627f007947 */ /* 0x000fea000b800000 */
[----:B------:R3:W4:Y:S02]  /*1a210*/  SHFL.IDX PT, R0, R14, RZ, 0x181f ;  /* 0x00181fff0e007589 */ /* 0x00072400000e0000 */
.L_x_2490:
        /* <DEDUP_REMOVED lines=10> */
[-C--:B--2---:R-:W-:Y:S02]  /*1a2c0*/  @!P2 LEA.HI.X R9, R238, R4.reuse, R239, 0x1, P5 ;  /* 0x00000004ee09a211 */ /* 0x084fe400028f0cef */
[-C--:B------:R-:W-:Y:S02]  /*1a2d0*/  @!P1 LEA.HI.X R7, R240, R4.reuse, R246, 0x1, P4 ;  /* 0x00000004f0079211 */ /* 0x080fe400020f0cf6 */
[----:B------:R-:W-:Y:S01]  /*1a2e0*/  @!P0 LEA.HI.X R3, R241, R4, R245, 0x1, P3 ;  /* 0x00000004f1038211 */ /* 0x000fe200018f0cf5 */
[----:B------:R2:W-:Y:S04]  /*1a2f0*/  @!P2 ST.E.128 [R8.64], R24 ;  /* 0x000000180800a985 */ /* 0x0005e8000c101d0a */
[----:B------:R2:W-:Y:S04]  /*1a300*/  @!P1 ST.E.128 [R6.64], R20 ;  /* 0x0000001406009985 */ /* 0x0005e8000c101d0a */
[----:B------:R2:W-:Y:S02]  /*1a310*/  @!P0 ST.E.128 [R2.64], R16 ;  /* 0x0000001002008985 */ /* 0x0005e4000c101d0a */
.L_x_2406:
[----:B------:R-:W-:Y:S05]  /*1a320*/  BSYNC B0 ;  /* 0x0000000000007941 */ /* 0x000fea0003800000 */
.L_x_2405:
[----:B------:R-:W-:Y:S05]  /*1a330*/  BRA.DIV ~URZ, `(.L_x_2407) ;  /* 0x00005db27f007947 */ /* 0x000fea000b800000 */
[----:B--2---:R2:W1:Y:S04]  /*1a340*/  SHFL.IDX PT, R4, R5, 0x1, 0x181f ;  /* 0x00381f0005047f89 */ /* 0x00446800000e0000 */
[----:B----4-:R2:W4:Y:S02]  /*1a350*/  SHFL.IDX PT, R0, R14, 0x1, 0x181f ;  /* 0x00381f000e007f89 */ /* 0x01052400000e0000 */
.L_x_2491:
        /* <DEDUP_REMOVED lines=10> */
[-C--:B-1----:R-:W-:Y:S02]  /*1a400*/  @!P2 LEA.HI.X R9, R238, R4.reuse, R239, 0x1, P5 ;  /* 0x00000004ee09a211 */ /* 0x082fe400028f0cef */
[-C--:B------:R-:W-:Y:S02]  /*1a410*/  @!P1 LEA.HI.X R7, R240, R4.reuse, R246, 0x1, P4 ;  /* 0x00000004f0079211 */ /* 0x080fe400020f0cf6 */
[----:B------:R-:W-:Y:S01]  /*1a420*/  @!P0 LEA.HI.X R3, R241, R4, R245, 0x1, P3 ;  /* 0x00000004f1038211 */ /* 0x000fe200018f0cf5 */
[----:B------:R1:W-:Y:S04]  /*1a430*/  @!P2 ST.E.128 [R8.64], R44 ;  /* 0x0000002c0800a985 */ /* 0x0003e8000c101d0a */
[----:B------:R1:W-:Y:S04]  /*1a440*/  @!P1 ST.E.128 [R6.64], R40 ;  /* 0x0000002806009985 */ /* 0x0003e8000c101d0a */
[----:B------:R1:W-:Y:S02]  /*1a450*/  @!P0 ST.E.128 [R2.64], R36 ;  /* 0x0000002402008985 */ /* 0x0003e4000c101d0a */
.L_x_2409:
[----:B------:R-:W-:Y:S05]  /*1a460*/  BSYNC B0 ;  /* 0x0000000000007941 */ /* 0x000fea0003800000 */
.L_x_2408:
[----:B------:R-:W-:Y:S05]  /*1a470*/  BRA.DIV ~URZ, `(.L_x_2410) ;  /* 0x00005d627f007947 */ /* 0x000fea000b800000 */
[----:B-1----:R1:W2:Y:S02]  /*1a480*/  SHFL.IDX PT, R4, R5, 0x2, 0x181f ;  /* 0x00581f0005047f89 */ /* 0x0022a400000e0000 */
.L_x_2492:
[----:B------:R-:W-:Y:S05]  /*1a490*/  BRA.DIV ~URZ, `(.L_x_2411) ;  /* 0x00005dc27f007947 */ /* 0x000fea000b800000 */
[----:B----4-:R4:W1:Y:S02]  /*1a4a0*/  SHFL.IDX PT, R0, R14, 0x2, 0x181f ;  /* 0x00581f000e007f89 */ /* 0x01086400000e0000 */
.L_x_2493:
        /* <DEDUP_REMOVED lines=16> */
.L_x_2413:
[----:B------:R-:W-:Y:S05]  /*1a5b0*/  BSYNC B0 ;  /* 0x0000000000007941 */ /* 0x000fea0003800000 */
.L_x_2412:
[----:B------:R-:W-:Y:S05]  /*1a5c0*/  BRA.DIV ~URZ, `(.L_x_2414) ;  /* 0x00005d127f007947 */ /* 0x000fea000b800000 */
[----:B-1----:R1:W3:Y:S04]  /*1a5d0*/  SHFL.IDX PT, R6, R5, 0x3, 0x181f ;  /* 0x00781f0005067f89 */ /* 0x0022e800000e0000 */
[----:B------:R1:W4:Y:S02]  /*1a5e0*/  SHFL.IDX PT, R0, R14, 0x3, 0x181f ;  /* 0x00781f000e007f89 */ /* 0x00032400000e0000 */
.L_x_2494:
[----:B------:R-:W-:-:S04]  /*1a5f0*/  IADD3 R2, R12, 0x60, RZ ;  /* 0x000000600c027810 */ /* 0x000fc80007ffe0ff */
[----:B------:R-:W-:-:S13]  /*1a600*/  ISETP.GE.AND P0, PT, R2, R13, PT ;  /* 0x0000000d0200720c */ /* 0x000fda0003f06270 */
[----:B------:R-:W-:Y:S05]  /*1a610*/  @P0 BRA `(.L_x_2415) ;  /* 0x0000233000000947 */ /* 0x000fea0003800000 */
[----:B------:R-:W-:Y:S02]  /*1a620*/  ISETP.GE.AND P1, PT, R238, c[0x0][0x3c8], PT ;  /* 0x0000f200ee007a0c */ /* 0x000fe40003f26270 */
[----:B------:R-:W-:-:S11]  /*1a630*/  ISETP.GE.AND P0, PT, R240, c[0x0][0x3c8], PT ;  /* 0x0000f200f0007a0c */ /* 0x000fd60003f06270 */
[-C--:B--2-4-:R-:W-:Y:S02]  /*1a640*/  @!P1 LEA R4, P3, R238, R0.reuse, 0x1 ;  /* 0x00000000ee049211 */ /* 0x094fe400078608ff */
[----:B------:R-:W-:Y:S02]  /*1a650*/  @!P0 LEA R2, P2, R240, R0, 0x1 ;  /* 0x00000000f0028211 */ /* 0x000fe400078408ff */
[-C--:B-1-3--:R-:W-:Y:S02]  /*1a660*/  @!P1 LEA.HI.X R5, R238, R6.reuse, R239, 0x1, P3 ;  /* 0x00000006ee059211 */ /* 0x08afe400018f0cef */
        /* <DEDUP_REMOVED lines=9> */
.L_x_2402:
[----:B-1----:R-:W2:Y:S01]  /*1a700*/  LDL.LU R7, [R1+0x70] ;  /* 0x0000700001077983 */ /* 0x002ea20000300800 */
[----:B------:R-:W-:Y:S02]  /*1a710*/  IMAD R9, R9, c[0x0][0x408], RZ ;  /* 0x0001020009097a24 */ /* 0x000fe400078e02ff */
        /* <DEDUP_REMOVED lines=8> */
[----:B------:R-:W-:Y:S01]  /*1a7a0*/  IMAD R5, R0, c[0x0][0x444], R2 ;  /* 0x0001110000057a24 */ /* 0x000fe200078e0202 */
[----:B------:R-:W-:-:S05]  /*1a7b0*/  MOV R2, R4 ;  /* 0x0000000400027202 */ /* 0x000fca0000000f00 */
        /* <DEDUP_REMOVED lines=22> */
.L_x_2495:
[----:B------:R-:W-:Y:S05]  /*1a920*/  BRA.DIV ~URZ, `(.L_x_2417) ;  /* 0x00005b227f007947 */ /* 0x000fea000b800000 */
[----:B------:R3:W4:Y:S02]  /*1a930*/  SHFL.IDX PT, R0, R15, RZ, 0x1c1f ;  /* 0x001c1fff0f007589 */ /* 0x00072400000e0000 */
.L_x_2496:
        /* <DEDUP_REMOVED lines=28> */
[----:B------:R-:W-:-:S04]  /*1ab00*/  @!P0 LEA R2, P6, R24, R0, 0x2 ;  /* 0x0000000018028211 */ /* 0x000fc800078c10ff */
[----:B----4-:R-:W-:Y:S02]  /*1ab10*/  @!P0 LEA.HI.X R3, R24, R4, R32, 0x2, P6 ;  /* 0x0000000418038211 */ /* 0x010fe400030f1420 */
[----:B------:R-:W4:Y:S01]  /*1ab20*/  LDL R24, [R1+0x118] ;  /* 0x0001180001187983 */ /* 0x000f220000100800 */
[----:B--2---:R-:W-:Y:S02]  /*1ab30*/  ISETP.GE.AND P1, PT, R12, c[0x0][0x3c8], PT ;  /* 0x0000f2000c007a0c */ /* 0x004fe40003f26270 */
[----:B------:R-:W-:Y:S02]  /*1ab40*/  ISETP.GE.AND P5, PT, R30, c[0x0][0x3c8], PT ;  /* 0x0000f2001e007a0c */ /* 0x000fe40003fa6270 */
[----:B------:R-:W-:Y:S01]  /*1ab50*/  ISETP.GE.AND P4, PT, R18, c[0x0][0x3c8], PT ;  /* 0x0000f20012007a0c */ /* 0x000fe20003f86270 */
[----:B------:R2:W-:Y:S04]  /*1ab60*/  @!P2 ST.E.64 [R8.64], R140 ;  /* 0x0000008c0800a985 */ /* 0x0005e8000c101b0a */
[----:B------:R-:W5:Y:S04]  /*1ab70*/  LDL R32, [R1+0x9c] ;  /* 0x00009c0001207983 */ /* 0x000f680000100800 */
[----:B------:R-:W-:-:S04]  /*1ab80*/  @!P1 LEA R6, P3, R12, R0, 0x2 ;  /* 0x000000000c069211 */ /* 0x000fc800078610ff */
[----:B------:R-:W-:Y:S02]  /*1ab90*/  @!P1 LEA.HI.X R7, R12, R4, R33, 0x2, P3 ;  /* 0x000000040c079211 */ /* 0x000fe400018f1421 */
[----:B------:R-:W-:Y:S01]  /*1aba0*/  ISETP.GE.AND P2, PT, R26, c[0x0][0x3c8], PT ;  /* 0x0000f2001a007a0c */ /* 0x000fe20003f46270 */
[----:B------:R-:W5:Y:S04]  /*1abb0*/  LDL R12, [R1+0xa8] ;  /* 0x0000a800010c7983 */ /* 0x000f680000100800 */
[----:B------:R1:W-:Y:S01]  /*1abc0*/  @!P1 ST.E.64 [R6.64], R136 ;  /* 0x0000008806009985 */ /* 0x0003e2000c101b0a */
[----:B------:R-:W-:-:S03]  /*1abd0*/  ISETP.GE.AND P3, PT, R17, c[0x0][0x3c8], PT ;  /* 0x0000f20011007a0c */ /* 0x000fc60003f66270 */
[----:B------:R1:W-:Y:S01]  /*1abe0*/  @!P0 ST.E.64 [R2.64], R132 ;  /* 0x0000008402008985 */ /* 0x0003e2000c101b0a */
[----:B------:R-:W-:-:S03]  /*1abf0*/  ISETP.GE.AND P6, PT, R20, c[0x0][0x3c8], PT ;  /* 0x0000f20014007a0c */ /* 0x000fc60003fc6270 */
[----:B------:R-:W5:Y:S01]  /*1ac00*/  LDL R33, [R1+0xfc] ;  /* 0x0000fc0001217983 */ /* 0x000f620000100800 */
[----:B--2---:R-:W-:-:S04]  /*1ac10*/  @!P5 LEA R8, P0, R30, R0, 0x2 ;  /* 0x000000001e08d211 */ /* 0x004fc800078010ff */
[----:B------:R-:W-:Y:S02]  /*1ac20*/  @!P5 LEA.HI.X R9, R30, R4, R31, 0x2, P0 ;  /* 0x000000041e09d211 */ /* 0x000fe400000f141f */
[----:B------:R-:W2:Y:S04]  /*1ac30*/  LDL R30, [R1+0x98] ;  /* 0x00009800011e7983 */ /* 0x000ea80000100800 */
[----:B------:R1:W-:Y:S02]  /*1ac40*/  @!P5 ST.E.64 [R8.64], R128 ;  /* 0x000000800800d985 */ /* 0x0003e4000c101b0a */
[C---:B-1----:R-:W-:Y:S02]  /*1ac50*/  @!P4 LEA R6, P1, R18.reuse, R0, 0x2 ;  /* 0x000000001206c211 */ /* 0x042fe400078210ff */
[----:B------:R-:W2:Y:S02]  /*1ac60*/  LDL R31, [R1+0xf8] ;  /* 0x0000f800011f7983 */ /* 0x000ea40000100800 */
[----:B------:R-:W-:-:S02]  /*1ac70*/  @!P4 LEA.HI.X R7, R18, R4, R25, 0x2, P1 ;  /* 0x000000041207c211 */ /* 0x000fc400008f1419 */
[----:B------:R-:W2:Y:S01]  /*1ac80*/  LDL R25, [R1+0x114] ;  /* 0x0001140001197983 */ /* 0x000ea20000100800 */
[----:B------:R-:W-:Y:S02]  /*1ac90*/  ISETP.GE.AND P5, PT, R27, c[0x0][0x3c8], PT ;  /* 0x0000f2001b007a0c */ /* 0x000fe40003fa6270 */
[CC--:B------:R-:W-:Y:S01]  /*1aca0*/  @!P3 LEA R2, P0, R17.reuse, R0.reuse, 0x2 ;  /* 0x000000001102b211 */ /* 0x0c0fe200078010ff */
[----:B------:R-:W2:Y:S01]  /*1acb0*/  LDL R18, [R1+0xa0] ;  /* 0x0000a00001127983 */ /* 0x000ea20000100800 */
[----:B------:R-:W-:Y:S02]  /*1acc0*/  @!P2 LEA R8, P1, R26, R0, 0x2 ;  /* 0x000000001a08a211 */ /* 0x000fe400078210ff */
[----:B------:R-:W-:Y:S02]  /*1acd0*/  @!P3 LEA.HI.X R3, R17, R4, R21, 0x2, P0 ;  /* 0x000000041103b211 */ /* 0x000fe400000f1415 */
[----:B------:R-:W2:Y:S04]  /*1ace0*/  LDL R17, [R1+0x10c] ;  /* 0x00010c0001117983 */ /* 0x000ea80000100800 */
[----:B------:R1:W-:Y:S04]  /*1acf0*/  @!P4 ST.E.64 [R6.64], R124 ;  /* 0x0000007c0600c985 */ /* 0x0003e8000c101b0a */
[----:B------:R-:W2:Y:S04]  /*1ad00*/  LDL R21, [R1+0x110] ;  /* 0x0001100001157983 */ /* 0x000ea80000100800 */
[----:B------:R1:W-:Y:S02]  /*1ad10*/  @!P3 ST.E.64 [R2.64], R120 ;  /* 0x000000780200b985 */ /* 0x0003e4000c101b0a */
[----:B-1----:R-:W-:-:S04]  /*1ad20*/  @!P5 LEA R6, P0, R27, R0, 0x2 ;  /* 0x000000001b06d211 */ /* 0x002fc800078010ff */
[----:B------:R-:W-:Y:S02]  /*1ad30*/  @!P5 LEA.HI.X R7, R27, R4, R28, 0x2, P0 ;  /* 0x000000041b07d211 */ /* 0x000fe400000f141c */
[----:B------:R-:W-:Y:S01]  /*1ad40*/  ISETP.GE.AND P0, PT, R26, c[0x0][0x3c8], PT ;  /* 0x0000f2001a007a0c */ /* 0x000fe20003f06270 */
[----:B------:R-:W2:Y:S01]  /*1ad50*/  LDL R27, [R1+0x94] ;  /* 0x00009400011b7983 */ /* 0x000ea20000100800 */
[----:B------:R-:W-:Y:S02]  /*1ad60*/  @!P6 LEA R2, P4, R20, R0, 0x2 ;  /* 0x000000001402e211 */ /* 0x000fe400078810ff */
[-C--:B---3--:R-:W-:Y:S01]  /*1ad70*/  @!P2 LEA.HI.X R9, R26, R4.reuse, R22, 0x2, P1 ;  /* 0x000000041a09a211 */ /* 0x088fe200008f1416 */
[----:B------:R-:W3:Y:S04]  /*1ad80*/  LDL R28, [R1+0xf4] ;  /* 0x0000f400011c7983 */ /* 0x000ee80000100800 */
[----:B------:R-:W3:Y:S04]  /*1ad90*/  LDL R22, [R1+0x74] ;  /* 0x0000740001167983 */ /* 0x000ee80000100800 */
[----:B------:R-:W3:Y:S01]  /*1ada0*/  LDL R26, [R1+0x108] ;  /* 0x00010800011a7983 */ /* 0x000ee20000100800 */
[----:B----4-:R-:W-:-:S03]  /*1adb0*/  @!P6 LEA.HI.X R3, R20, R4, R24, 0x2, P4 ;  /* 0x000000041403e211 */ /* 0x010fc600020f1418 */
[----:B------:R-:W4:Y:S04]  /*1adc0*/  LDL R24, [R1+0x104] ;  /* 0x0001040001187983 */ /* 0x000f280000100800 */
[----:B------:R-:W4:Y:S01]  /*1add0*/  LDL R20, [R1+0x100] ;  /* 0x0001000001147983 */ /* 0x000f220000100800 */
[----:B------:R-:W-:-:S03]  /*1ade0*/  ISETP.GE.AND P3, PT, R23, c[0x0][0x3c8], PT ;  /* 0x0000f20017007a0c */ /* 0x000fc60003f66270 */
[----:B------:R1:W-:Y:S01]  /*1adf0*/  @!P0 ST.E.64 [R8.64], R116 ;  /* 0x0000007408008985 */ /* 0x0003e2000c101b0a */
[----:B-----5:R-:W-:Y:S02]  /*1ae00*/  ISETP.GE.AND P1, PT, R12, c[0x0][0x3c8], PT ;  /* 0x0000f2000c007a0c */ /* 0x020fe40003f26270 */
[----:B------:R-:W-:Y:S01]  /*1ae10*/  ISETP.GE.AND P2, PT, R19, c[0x0][0x3c8], PT ;  /* 0x0000f20013007a0c */ /* 0x000fe20003f46270 */
[----:B------:R-:W-:Y:S04]  /*1ae20*/  @!P5 ST.E.64 [R6.64], R112 ;  /* 0x000000700600d985 */ /* 0x000fe8000c101b0a */
[----:B------:R5:W-:Y:S02]  /*1ae30*/  @!P6 ST.E.64 [R2.64], R40 ;  /* 0x000000280200e985 */ /* 0x000be4000c101b0a */
[----:B-1----:R-:W-:-:S02]  /*1ae40*/  @!P3 LEA R8, P0, R23, R0, 0x2 ;  /* 0x000000001708b211 */ /* 0x002fc400078010ff */
[----:B------:R-:W-:Y:S02]  /*1ae50*/  ISETP.GE.AND P6, PT, R13, c[0x0][0x3c8], PT ;  /* 0x0000f2000d007a0c */ /* 0x000fe40003fc6270 */
[----:B--2---:R-:W-:Y:S02]  /*1ae60*/  @!P3 LEA.HI.X R9, R23, R4, R25, 0x2, P0 ;  /* 0x000000041709b211 */ /* 0x004fe400000f1419 */
[-C--:B-----5:R-:W-:Y:S01]  /*1ae70*/  @!P1 LEA R2, P0, R12, R0.reuse, 0x2 ;  /* 0x000000000c029211 */ /* 0x0a0fe200078010ff */
[----:B------:R-:W2:Y:S04]  /*1ae80*/  LDL R25, [R1+0x90] ;  /* 0x0000900001197983 */ /* 0x000ea80000100800 */
[----:B------:R-:W-:Y:S01]  /*1ae90*/  @!P3 ST.E.64 [R8.64], R44 ;  /* 0x0000002c0800b985 */ /* 0x000fe2000c101b0a */
[----:B------:R-:W-:-:S03]  /*1aea0*/  @!P2 LEA R6, P4, R19, R0, 0x2 ;  /* 0x000000001306a211 */ /* 0x000fc600078810ff */
[----:B------:R-:W5:Y:S01]  /*1aeb0*/  LDL R23, [R1+0x88] ;  /* 0x0000880001177983 */ /* 0x000f620000100800 */
[----:B------:R-:W-:-:S03]  /*1aec0*/  @!P1 LEA.HI.X R3, R12, R4, R17, 0x2, P0 ;  /* 0x000000040c039211 */ /* 0x000fc600000f1411 */
[----:B------:R-:W5:Y:S01]  /*1aed0*/  LDL R12, [R1+0x8c] ;  /* 0x00008c00010c7983 */ /* 0x000f620000100800 */
[----:B------:R-:W-:-:S03]  /*1aee0*/  ISETP.GE.AND P5, PT, R18, c[0x0][0x3c8], PT ;  /* 0x0000f20012007a0c */ /* 0x000fc60003fa6270 */
[----:B------:R-:W5:Y:S01]  /*1aef0*/  LDL R17, [R1+0x7c] ;  /* 0x00007c0001117983 */ /* 0x000f620000100800 */
[----:B------:R-:W-:-:S03]  /*1af00*/  @!P2 LEA.HI.X R7, R19, R4, R21, 0x2, P4 ;  /* 0x000000041307a211 */ /* 0x000fc600020f1415 */
[----:B------:R-:W5:Y:S04]  /*1af10*/  LDL R21, [R1+0x84] ;  /* 0x0000840001157983 */ /* 0x000f680000100800 */
[----:B------:R1:W-:Y:S04]  /*1af20*/  @!P2 ST.E.64 [R6.64], R48 ;  /* 0x000000300600a985 */ /* 0x0003e8000c101b0a */
[----:B------:R-:W5:Y:S01]  /*1af30*/  LDL R19, [R1+0x80] ;  /* 0x0000800001137983 */ /* 0x000f620000100800 */
[----:B-1----:R-:W-:-:S03]  /*1af40*/  @!P6 LEA R6, P4, R13, R0, 0x2 ;  /* 0x000000000d06e211 */ /* 0x002fc600078810ff */
[----:B------:R1:W-:Y:S01]  /*1af50*/  @!P1 ST.E.64 [R2.64], R52 ;  /* 0x0000003402009985 */ /* 0x0003e2000c101b0a */
[----:B---3--:R-:W-:-:S13]  /*1af60*/  ISETP.GE.AND P3, PT, R22, c[0x0][0x3c8], PT ;  /* 0x0000f20016007a0c */ /* 0x008fda0003f66270 */
[----:B------:R-:W-:-:S04]  /*1af70*/  @!P3 LEA R8, P0, R22, R0, 0x2 ;  /* 0x000000001608b211 */ /* 0x000fc800078010ff */
[-C--:B------:R-:W-:Y:S02]  /*1af80*/  @!P3 LEA.HI.X R9, R22, R4.reuse, R26, 0x2, P0 ;  /* 0x000000041609b211 */ /* 0x080fe400000f141a */
[----:B------:R-:W3:Y:S01]  /*1af90*/  LDL R26, [R1+0xf0] ;  /* 0x0000f000011a7983 */ /* 0x000ee20000100800 */
[----:B----4-:R-:W-:-:S03]  /*1afa0*/  @!P6 LEA.HI.X R7, R13, R4, R24, 0x2, P4 ;  /* 0x000000040d07e211 */ /* 0x010fc600020f1418 */
[----:B------:R-:W4:Y:S01]  /*1afb0*/  LDL R13, [R1+0xec] ;  /* 0x0000ec00010d7983 */ /* 0x000f220000100800 */
[----:B-1----:R-:W-:-:S03]  /*1afc0*/  @!P5 LEA R2, P3, R18, R0, 0x2 ;  /* 0x000000001202d211 */ /* 0x002fc600078610ff */
[----:B------:R-:W4:Y:S01]  /*1afd0*/  LDL R24, [R1+0xe8] ;  /* 0x0000e80001187983 */ /* 0x000f220000100800 */
[----:B------:R-:W-:Y:S02]  /*1afe0*/  ISETP.GE.AND P4, PT, R22, c[0x0][0x3c8], PT ;  /* 0x0000f20016007a0c */ /* 0x000fe40003f86270 */
[----:B------:R-:W-:Y:S01]  /*1aff0*/  @!P5 LEA.HI.X R3, R18, R4, R20, 0x2, P3 ;  /* 0x000000041203d211 */ /* 0x000fe200018f1414 */
[----:B------:R-:W4:Y:S04]  /*1b000*/  LDL R22, [R1+0xe4] ;  /* 0x0000e40001167983 */ /* 0x000f280000100800 */
[----:B------:R-:W4:Y:S04]  /*1b010*/  LDL R20, [R1+0xe0] ;  /* 0x0000e00001147983 */ /* 0x000f280000100800 */
[----:B------:R-:W4:Y:S01]  /*1b020*/  LDL R18, [R1+0xdc] ;  /* 0x0000dc0001127983 */ /* 0x000f220000100800 */
[----:B------:R-:W-:-:S02]  /*1b030*/  ISETP.GE.AND P1, PT, R30, c[0x0][0x3c8], PT ;  /* 0x0000f2001e007a0c */ /* 0x000fc40003f26270 */
[----:B------:R-:W-:Y:S01]  /*1b040*/  ISETP.GE.AND P2, PT, R32, c[0x0][0x3c8], PT ;  /* 0x0000f20020007a0c */ /* 0x000fe20003f46270 */
[----:B------:R-:W-:Y:S04]  /*1b050*/  @!P4 ST.E.64 [R8.64], R56 ;  /* 0x000000380800c985 */ /* 0x000fe8000c101b0a */
[----:B------:R1:W-:Y:S01]  /*1b060*/  @!P6 ST.E.64 [R6.64], R60 ;  /* 0x0000003c0600e985 */ /* 0x0003e2000c101b0a */
[----:B------:R-:W-:-:S03]  /*1b070*/  ISETP.GE.AND P0, PT, R27, c[0x0][0x3c8], PT ;  /* 0x0000f2001b007a0c */ /* 0x000fc60003f06270 */
[----:B------:R2:W-:Y:S02]  /*1b080*/  @!P5 ST.E.64 [R2.64], R64 ;  /* 0x000000400200d985 */ /* 0x0005e4000c101b0a */
[-C--:B-1----:R-:W-:Y:S02]  /*1b090*/  @!P1 LEA R6, P4, R30, R0.reuse, 0x2 ;  /* 0x000000001e069211 */ /* 0x082fe400078810ff */
[C---:B------:R-:W-:Y:S02]  /*1b0a0*/  @!P2 LEA R8, P3, R32.reuse, R0, 0x2 ;  /* 0x000000002008a211 */ /* 0x040fe400078610ff */
[----:B--2---:R-:W-:Y:S02]  /*1b0b0*/  ISETP.GE.AND P5, PT, R25, c[0x0][0x3c8], PT ;  /* 0x0000f20019007a0c */ /* 0x004fe40003fa6270 */
[----:B------:R-:W-:Y:S02]  /*1b0c0*/  @!P2 LEA.HI.X R9, R32, R4, R33, 0x2, P3 ;  /* 0x000000042009a211 */ /* 0x000fe400018f1421 */
[----:B------:R-:W-:-:S05]  /*1b0d0*/  @!P0 LEA R2, P6, R27, R0, 0x2 ;  /* 0x000000001b028211 */ /* 0x000fca00078c10ff */
[----:B------:R-:W-:-:S04]  /*1b0e0*/  P2R R3, PR, RZ, 0x10 ;  /* 0x00000010ff037803 */ /* 0x000fc80000000000 */
[----:B------:R-:W-:Y:S02]  /*1b0f0*/  ISETP.NE.AND P3, PT, R3, RZ, PT ;  /* 0x000000ff0300720c */ /* 0x000fe40003f65270 */
[----:B-----5:R-:W-:Y:S02]  /*1b100*/  ISETP.GE.AND P4, PT, R12, c[0x0][0x3c8], PT ;  /* 0x0000f2000c007a0c */ /* 0x020fe40003f86270 */
        /* <DEDUP_REMOVED lines=9> */
[----:B--2---:R-:W-:-:S02]  /*1b1a0*/  @!P4 LEA R2, P6, R12, R0, 0x2 ;  /* 0x000000000c02c211 */ /* 0x004fc400078c10ff */
[-C--:B---3--:R-:W-:Y:S02]  /*1b1b0*/  @!P5 LEA.HI.X R7, R25, R4.reuse, R26, 0x2, P0 ;  /* 0x000000041907d211 */ /* 0x088fe400000f141a */
[----:B----4-:R-:W-:-:S03]  /*1b1c0*/  @!P4 LEA.HI.X R3, R12, R4, R13, 0x2, P6 ;  /* 0x000000040c03c211 */ /* 0x010fc600030f140d */
[----:B------:R-:W-:Y:S01]  /*1b1d0*/  @!P5 ST.E.64 [R6.64], R80 ;  /* 0x000000500600d985 */ /* 0x000fe2000c101b0a */
        /* <DEDUP_REMOVED lines=16> */
.L_x_2419:
[----:B------:R-:W-:Y:S05]  /*1b2e0*/  BSYNC B0 ;  /* 0x0000000000007941 */ /* 0x000fea0003800000 */
.L_x_2418:
[----:B------:R-:W-:Y:S05]  /*1b2f0*/  BRA.DIV ~URZ, `(.L_x_2420) ;  /* 0x000051d27f007947 */ /* 0x000fea000b800000 */
[----:B--2---:R2:W1:Y:S04]  /*1b300*/  SHFL.IDX PT, R4, R5, 0x1, 0x1c1f ;  /* 0x003c1f0005047f89 */ /* 0x00446800000e0000 */
[----:B----4-:R2:W4:Y:S02]  /*1b310*/  SHFL.IDX PT, R0, R15, 0x1, 0x1c1f ;  /* 0x003c1f000f007f89 */ /* 0x01052400000e0000 */
.L_x_2497:
        /* <DEDUP_REMOVED lines=160> */
.L_x_2400:
        /* <DEDUP_REMOVED lines=15> */
[----:B-1----:R1:W4:Y:S04]  /*1be10*/  LDG.E R4, [R2.64] ;  /* 0x0000000a02047981 */ /* 0x002328000c1e1900 */
[----:B-1----:R-:W4:Y:S02]  /*1be20*/  LDG.E R2, [R2.64+0x4] ;  /* 0x0000040a02027981 */ /* 0x002f24000c1e1900 */
[----:B----45:R-:W-:Y:S02]  /*1be30*/  IADD3 R22, -R4, R2, RZ ;  /* 0x0000000204167210 */ /* 0x030fe40007ffe1ff */
.L_x_2421:
        /* <DEDUP_REMOVED lines=13> */
[----:B------:R-:W4:Y:S01]  /*1bf10*/  LDL.LU R24, [R1+0x70] ;  /* 0x0000700001187983 */ /* 0x000f220000300800 */
[----:B------:R-:W-:Y:S01]  /*1bf20*/  IMAD.MOV.U32 R2, RZ, RZ, 0x368 ;  /* 0x00000368ff027424 */ /* 0x000fe200078e00ff */
[----:B------:R-:W-:-:S04]  /*1bf30*/  ISETP.GT.AND P2, PT, R21, 0x1, PT ;  /* 0x000000011500780c */ /* 0x000fc80003f44270 */
[----:B------:R-:W-:-:S04]  /*1bf40*/  SEL R2, R2, 0x328, P2 ;  /* 0x0000032802027807 */ /* 0x000fc80001000000 */
[----:B------:R1:W5:Y:S08]  /*1bf50*/  LDC.64 R8, c[0x0][R2+0x170] ;  /* 0x00005c0002087b82 */ /* 0x0003700000000a00 */
[----:B------:R1:W2:Y:S08]  /*1bf60*/  LDC.64 R6, c[0x0][R2+0x168] ;  /* 0x00005a0002067b82 */ /* 0x0002b00000000a00 */
[----:B------:R1:W3:Y:S08]  /*1bf70*/  LDC.64 R16, c[0x0][R2+0x178] ;  /* 0x00005e0002107b82 */ /* 0x0002f00000000a00 */
[----:B------:R1:W3:Y:S02]  /*1bf80*/  LDC.64 R12, c[0x0][R2+0x160] ;  /* 0x00005800020c7b82 */ /* 0x0002e40000000a00 */
[----:B-1----:R-:W-:-:S02]  /*1bf90*/  IMAD.MOV.U32 R2, RZ, RZ, c[0x0][0x4e8] ;  /* 0x00013a00ff027624 */ /* 0x002fc400078e00ff */
[-C--:B-----5:R-:W-:Y:S02]  /*1bfa0*/  IMAD R3, R9, R15.reuse, RZ ;  /* 0x0000000f09037224 */ /* 0x0a0fe400078e02ff */
[----:B------:R-:W-:Y:S01]  /*1bfb0*/  IMAD.WIDE.U32 R4, R8, R15, RZ ;  /* 0x0000000f08047225 */ /* 0x000fe200078e00ff */
[----:B------:R-:W-:Y:S02]  /*1bfc0*/  ISETP.NE.AND P0, PT, R2, 0x1, PT ;  /* 0x000000010200780c */ /* 0x000fe40003f05270 */
[----:B------:R-:W-:Y:S01]  /*1bfd0*/  MOV R2, R18 ;  /* 0x0000001200027202 */ /* 0x000fe20000000f00 */
[----:B------:R-:W-:Y:S02]  /*1bfe0*/  IMAD R8, R8, R23, R3 ;  /* 0x0000001708087224 */ /* 0x000fe400078e0203 */
[-C--:B--2---:R-:W-:Y:S02]  /*1bff0*/  IMAD R9, R7, R14.reuse, RZ ;  /* 0x0000000e07097224 */ /* 0x084fe400078e02ff */
[----:B------:R-:W-:-:S04]  /*1c000*/  IMAD.WIDE.U32 R6, R6, R14, RZ ;  /* 0x0000000e06067225 */ /* 0x000fc800078e00ff */
[----:B------:R-:W-:Y:S01]  /*1c010*/  IMAD.IADD R9, R7, 0x1, R9 ;  /* 0x0000000107097824 */ /* 0x000fe200078e0209 */
[----:B------:R-:W-:Y:S01]  /*1c020*/  IADD3 R7, R5, R8, RZ ;  /* 0x0000000805077210 */ /* 0x000fe20007ffe0ff */
[----:B------:R-:W-:-:S05]  /*1c030*/  @P0 IMAD.HI.U32 R19, R18, c[0x0][0x4ec], RZ ;  /* 0x00013b0012130a27 */ /* 0x000fca00078e00ff */
[----:B------:R-:W-:Y:S02]  /*1c040*/  @P0 SHF.R.U32.HI R2, RZ, c[0x0][0x4f0], R19 ;  /* 0x00013c00ff020a19 */ /* 0x000fe40000011613 */
[----:B------:R-:W-:-:S03]  /*1c050*/  IADD3 R19, P1, P0, R4, R6, R0 ;  /* 0x0000000604137210 */ /* 0x000fc6000783e000 */
[----:B------:R-:W-:Y:S01]  /*1c060*/  IMAD.MOV R6, RZ, RZ, -R2 ;  /* 0x000000ffff067224 */ /* 0x000fe200078e0a02 */
[----:B------:R-:W-:Y:S02]  /*1c070*/  IADD3.X R9, R7, R9, R20, P1, P0 ;  /* 0x0000000907097210 */ /* 0x000fe40000fe0414 */
[----:B----4-:R-:W-:-:S05]  /*1c080*/  SEL R3, R24, RZ, P2 ;  /* 0x000000ff18037207 */ /* 0x010fca0001000000 */
[-C--:B---3--:R-:W-:Y:S02]  /*1c090*/  IMAD R8, R17, R3.reuse, RZ ;  /* 0x0000000311087224 */ /* 0x088fe400078e02ff */
[----:B------:R-:W-:-:S04]  /*1c0a0*/  IMAD.WIDE.U32 R4, R16, R3, RZ ;  /* 0x0000000310047225 */ /* 0x000fc800078e00ff */
[----:B------:R-:W-:Y:S01]  /*1c0b0*/  IMAD R3, R6, c[0x0][0x4e8], R18 ;  /* 0x00013a0006037a24 */ /* 0x000fe200078e0212 */
[----:B------:R-:W-:Y:S02]  /*1c0c0*/  IADD3 R7, R5, R8, RZ ;  /* 0x0000000805077210 */ /* 0x000fe40007ffe0ff */
[----:B------:R-:W-:Y:S02]  /*1c0d0*/  IADD3 R4, P1, P0, R2, R19, R4 ;  /* 0x0000001302047210 */ /* 0x000fe4000783e004 */
[----:B------:R-:W-:Y:S01]  /*1c0e0*/  SHF.R.S32.HI R5, RZ, 0x1f, R2 ;  /* 0x0000001fff057819 */ /* 0x000fe20000011402 */
[----:B------:R-:W-:Y:S01]  /*1c0f0*/  IMAD R2, R13, R3, RZ ;  /* 0x000000030d027224 */ /* 0x000fe200078e02ff */
[----:B------:R-:W-:Y:S02]  /*1c100*/  SHF.R.S32.HI R6, RZ, 0x1f, R3 ;  /* 0x0000001fff067819 */ /* 0x000fe40000011403 */
[----:B------:R-:W-:Y:S01]  /*1c110*/  IADD3.X R5, R5, R9, R7, P1, P0 ;  /* 0x0000000905057210 */ /* 0x000fe20000fe0407 */
[----:B------:R-:W-:-:S02]  /*1c120*/  IMAD.MOV.U32 R7, RZ, RZ, c[0x0][0x4a8] ;  /* 0x00012a00ff077624 */ /* 0x000fc400078e00ff */
        /* <DEDUP_REMOVED lines=10> */
.L_x_2423:
[----:B------:R-:W-:Y:S05]  /*1c1d0*/  BSYNC B0 ;  /* 0x0000000000007941 */ /* 0x000fea0003800000 */
.L_x_2422:
[----:B------:R-:W-:-:S13]  /*1c1e0*/  ISETP.GT.AND P0, PT, R21, 0x1, PT ;  /* 0x000000011500780c */ /* 0x000fda0003f04270 */
[----:B------:R-:W-:Y:S05]  /*1c1f0*/  @P0 BRA `(.L_x_2415) ;  /* 0x0000075000000947 */ /* 0x000fea0003800000 */
[----:B------:R-:W4:Y:S01]  /*1c200*/  S2R R3, SR_TID.X ;  /* 0x0000000000037919 */ /* 0x000f220000002100 */
[----:B-1----:R-:W-:Y:S01]  /*1c210*/  MOV R2, c[0x0][0x4e8] ;  /* 0x00013a0000027a02 */ /* 0x002fe20000000f00 */
[----:B------:R-:W-:Y:S01]  /*1c220*/  IMAD R4, R20, c[0x0][0x3a0], RZ ;  /* 0x0000e80014047a24 */ /* 0x000fe200078e02ff */
[----:B------:R-:W-:Y:S02]  /*1c230*/  IADD3 R13, R249, R229, RZ ;  /* 0x000000e5f90d7210 */ /* 0x000fe40007ffe0ff */
[----:B------:R-:W-:Y:S02]  /*1c240*/  ISETP.NE.AND P0, PT, R2, 0x1, PT ;  /* 0x000000010200780c */ /* 0x000fe40003f05270 */
[----:B----4-:R-:W-:-:S04]  /*1c250*/  SHF.R.S32.HI R5, RZ, 0x1f, R3 ;  /* 0x0000001fff057819 */ /* 0x010fc80000011403 */
[----:B------:R-:W-:-:S04]  /*1c260*/  LEA.HI R5, R5, R3, RZ, 0x3 ;  /* 0x0000000305057211 */ /* 0x000fc800078f18ff */
[----:B------:R-:W-:-:S04]  /*1c270*/  LOP3.LUT R5, R5, 0xfffffff8, RZ, 0xc0, !PT ;  /* 0xfffffff805057812 */ /* 0x000fc800078ec0ff */
[----:B------:R-:W-:Y:S01]  /*1c280*/  IADD3 R5, -R5, R3, RZ ;  /* 0x0000000305057210 */ /* 0x000fe20007ffe1ff */
[----:B------:R-:W-:-:S04]  /*1c290*/  IMAD.WIDE.U32 R2, R0, c[0x0][0x3a0], RZ ;  /* 0x0000e80000027a25 */ /* 0x000fc800078e00ff */
[----:B------:R-:W-:Y:S01]  /*1c2a0*/  IMAD R0, R0, c[0x0][0x3a4], R4 ;  /* 0x0000e90000007a24 */ /* 0x000fe200078e0204 */
[----:B------:R-:W-:Y:S01]  /*1c2b0*/  LEA R4, R5, R249, 0x5 ;  /* 0x000000f905047211 */ /* 0x000fe200078e28ff */
[----:B------:R-:W-:Y:S02]  /*1c2c0*/  IMAD R5, R23, c[0x0][0x3f0], RZ ;  /* 0x0000fc0017057a24 */ /* 0x000fe400078e02ff */
[----:B------:R-:W-:Y:S01]  /*1c2d0*/  IMAD.IADD R3, R3, 0x1, R0 ;  /* 0x0000000103037824 */ /* 0x000fe200078e0200 */
[----:B------:R-:W-:Y:S01]  /*1c2e0*/  IADD3 R4, R229, R4, RZ ;  /* 0x00000004e5047210 */ /* 0x000fe20007ffe0ff */
[----:B------:R-:W-:Y:S02]  /*1c2f0*/  IMAD R7, R15, c[0x0][0x3f4], R5 ;  /* 0x0000fd000f077a24 */ /* 0x000fe400078e0205 */
[----:B------:R-:W-:Y:S01]  /*1c300*/  IMAD.WIDE.U32 R2, R14, c[0x0][0x3e8], R2 ;  /* 0x0000fa000e027a25 */ /* 0x000fe200078e0002 */
[----:B------:R-:W-:-:S03]  /*1c310*/  MOV R0, R4 ;  /* 0x0000000400007202 */ /* 0x000fc60000000f00 */
[----:B------:R-:W-:-:S04]  /*1c320*/  @P0 IMAD.HI.U32 R6, R4, c[0x0][0x4ec], RZ ;  /* 0x00013b0004060a27 */ /* 0x000fc800078e00ff */
[----:B------:R-:W-:Y:S01]  /*1c330*/  IMAD R3, R14, c[0x0][0x3ec], R3 ;  /* 0x0000fb000e037a24 */ /* 0x000fe200078e0203 */
[----:B------:R-:W-:-:S03]  /*1c340*/  @P0 SHF.R.U32.HI R0, RZ, c[0x0][0x4f0], R6 ;  /* 0x00013c00ff000a19 */ /* 0x000fc60000011606 */
[----:B------:R-:W-:Y:S01]  /*1c350*/  IMAD.WIDE.U32 R2, R15, c[0x0][0x3f0], R2 ;  /* 0x0000fc000f027a25 */ /* 0x000fe200078e0002 */
[----:B------:R-:W-:Y:S02]  /*1c360*/  SHF.R.S32.HI R6, RZ, 0x1f, R0 ;  /* 0x0000001fff067819 */ /* 0x000fe40000011400 */
[----:B------:R-:W-:Y:S01]  /*1c370*/  IADD3 R5, -R0, RZ, RZ ;  /* 0x000000ff00057210 */ /* 0x000fe20007ffe1ff */
[----:B------:R-:W-:Y:S02]  /*1c380*/  IMAD.IADD R3, R3, 0x1, R7 ;  /* 0x0000000103037824 */ /* 0x000fe400078e0207 */
[----:B------:R-:W-:Y:S02]  /*1c390*/  IMAD R6, R6, c[0x0][0x3e0], RZ ;  /* 0x0000f80006067a24 */ /* 0x000fe400078e02ff */
[----:B------:R-:W-:Y:S02]  /*1c3a0*/  IMAD R4, R5, c[0x0][0x4e8], R4 ;  /* 0x00013a0005047a24 */ /* 0x000fe400078e0204 */
        /* <DEDUP_REMOVED lines=11> */
[----:B------:R1:W4:Y:S02]  /*1c460*/  SHFL.IDX PT, R4, R5, RZ, 0x181f ;  /* 0x00181fff05047589 */ /* 0x00032400000e0000 */
.L_x_2498:
[----:B------:R-:W-:Y:S05]  /*1c470*/  BRA.DIV ~URZ, `(.L_x_2425) ;  /* 0x000041c27f007947 */ /* 0x000fea000b800000 */
[----:B------:R1:W2:Y:S02]  /*1c480*/  SHFL.IDX PT, R0, R14, RZ, 0x181f ;  /* 0x00181fff0e007589 */ /* 0x0002a400000e0000 */
.L_x_2499:
[----:B------:R-:W-:Y:S01]  /*1c490*/  IMAD R12, R22, c[0x0][0x4e8], RZ ;  /* 0x00013a00160c7a24 */ /* 0x000fe200078e02ff */
[----:B------:R-:W-:Y:S04]  /*1c4a0*/  BSSY B0, `(.L_x_2426) ;  /* 0x000000f000007945 */ /* 0x000fe80003800000 */
        /* <DEDUP_REMOVED lines=11> */
[----:B------:R2:W-:Y:S04]  /*1c560*/  @!P2 ST.E.128 [R8.64], RZ ;  /* 0x000000ff0800a985 */ /* 0x0005e8000c101d0a */
[----:B------:R2:W-:Y:S04]  /*1c570*/  @!P1 ST.E.128 [R6.64], RZ ;  /* 0x000000ff06009985 */ /* 0x0005e8000c101d0a */
[----:B------:R2:W-:Y:S02]  /*1c580*/  @!P0 ST.E.128 [R2.64], RZ ;  /* 0x000000ff02008985 */ /* 0x0005e4000c101d0a */
.L_x_2427:
[----:B------:R-:W-:Y:S05]  /*1c590*/  BSYNC B0 ;  /* 0x0000000000007941 */ /* 0x000fea0003800000 */
.L_x_2426:
[----:B------:R-:W-:Y:S05]  /*1c5a0*/  BRA.DIV ~URZ, `(.L_x_2428) ;  /* 0x000041127f007947 */ /* 0x000fea000b800000 */
[----:B----4-:R4:W1:Y:S04]  /*1c5b0*/  SHFL.IDX PT, R4, R5, 0x1, 0x181f ;  /* 0x00381f0005047f89 */ /* 0x01086800000e0000 */
[----:B--2---:R4:W2:Y:S02]  /*1c5c0*/  SHFL.IDX PT, R0, R14, 0x1, 0x181f ;  /* 0x00381f000e007f89 */ /* 0x0048a400000e0000 */
.L_x_2500:
        /* <DEDUP_REMOVED lines=16> */
.L_x_2430:
[----:B------:R-:W-:Y:S05]  /*1c6d0*/  BSYNC B0 ;  /* 0x0000000000007941 */ /* 0x000fea0003800000 */
.L_x_2429:
[----:B------:R-:W-:Y:S05]  /*1c6e0*/  BRA.DIV ~URZ, `(.L_x_2431) ;  /* 0x000040c27f007947 */ /* 0x000fea000b800000 */
[----:B-1----:R1:W3:Y:S02]  /*1c6f0*/  SHFL.IDX PT, R4, R5, 0x2, 0x181f ;  /* 0x00581f0005047f89 */ /* 0x0022e400000e0000 */
.L_x_2501:
[----:B------:R-:W-:Y:S05]  /*1c700*/  BRA.DIV ~URZ, `(.L_x_2432) ;  /* 0x000041227f007947 */ /* 0x000fea000b800000 */
[----:B--2---:R2:W1:Y:S02]  /*1c710*/  SHFL.IDX PT, R0, R14, 0x2, 0x181f ;  /* 0x00581f000e007f89 */ /* 0x00446400000e0000 */
.L_x_2502:
        /* <DEDUP_REMOVED lines=16> */
.L_x_2434:
[----:B------:R-:W-:Y:S05]  /*1c820*/  BSYNC B0 ;  /* 0x0000000000007941 */ /* 0x000fea0003800000 */
.L_x_2433:
[----:B------:R-:W-:Y:S05]  /*1c830*/  BRA.DIV ~URZ, `(.L_x_2435) ;  /* 0x000040727f007947 */ /* 0x000fea000b800000 */
[----:B---3--:R3:W2:Y:S04]  /*1c840*/  SHFL.IDX PT, R4, R5, 0x3, 0x181f ;  /* 0x00781f0005047f89 */ /* 0x0086a800000e0000 */
[----:B-1----:R3:W1:Y:S02]  /*1c850*/  SHFL.IDX PT, R0, R14, 0x3, 0x181f ;  /* 0x00781f000e007f89 */ /* 0x00266400000e0000 */
.L_x_2503:
[----:B------:R-:W-:-:S04]  /*1c860*/  IADD3 R13, R13, 0x60, RZ ;  /* 0x000000600d0d7810 */ /* 0x000fc80007ffe0ff */
        /* <DEDUP_REMOVED lines=14> */
.L_x_2415:
[----:B------:R-:W-:Y:S05]  /*1c950*/  BSYNC B1 ;  /* 0x0000000000017941 */ /* 0x000fea0003800000 */
.L_x_2399:
[----:B------:R-:W-:-:S13]  /*1c960*/  ISETP.NE.AND P0, PT, RZ, UR9, PT ;  /* 0x00000009ff007c0c */ /* 0x000fda000bf05270 */
[----:B------:R-:W-:Y:S01]  /*1c970*/  @P0 WARPSYNC 0xffffffff ;  /* 0xffffffff00000948 */ /* 0x000fe20003800000 */
[----:B------:R-:W-:Y:S06]  /*1c980*/  @P0 BAR.SYNC.DEFER_BLOCKING 0x5, 0x100 ;  /* 0x0144000000000b1d */ /* 0x000fec0000010000 */
[----:B------:R-:W5:Y:S02]  /*1c990*/  @P0 LDS.128 R228, [0x24100] ;  /* 0x02410000ffe40984 */ /* 0x000f640000000c00 */
[----:B-1--45:R-:W-:Y:S01]  /*1c9a0*/  @P0 MOV R0, R229 ;  /* 0x000000e500000202 */ /* 0x032fe20000000f00 */
[----:B------:R-:W-:-:S04]  /*1c9b0*/  @P0 IMAD.MOV.U32 R252, RZ, RZ, R228 ;  /* 0x000000fffffc0224 */ /* 0x000fc800078e00e4 */
[----:B------:R1:W-:Y:S04]  /*1c9c0*/  @P0 STL [R1+0xd0], R0 ;  /* 0x0000d00001000387 */ /* 0x0003e80000100800 */
[----:B------:R-:W-:Y:S06]  /*1c9d0*/  @P0 BAR.ARV 0x4, 0x100 ;  /* 0x0104000000000b1d */ /* 0x000fec0000002000 */
[----:B------:R-:W-:Y:S05]  /*1c9e0*/  @P0 BRA `(.L_x_2436) ;  /* 0x00000f8000000947 */ /* 0x000fea0003800000 */
[----:B-1----:R-:W1:Y:S01]  /*1c9f0*/  S2R R0, SR_TID.X ;  /* 0x0000000000007919 */ /* 0x002e620000002100 */
[----:B------:R-:W-:Y:S01]  /*1ca00*/  IMAD.MOV.U32 R7, RZ, RZ, RZ ;  /* 0x000000ffff077224 */ /* 0x000fe200078e00ff */
[----:B-123--:R-:W-:-:S04]  /*1ca10*/  LOP3.LUT R14, R0, 0x1f, RZ, 0xc0, !PT ;  /* 0x0000001f000e7812 */ /* 0x00efc800078ec0ff */
[----:B------:R-:W-:Y:S01]  /*1ca20*/  ISETP.NE.AND P6, PT, R14, 0x1f, PT ;  /* 0x0000001f0e00780c */ /* 0x000fe20003fc5270 */
[----:B------:R-:W-:Y:S10]  /*1ca30*/  BRA.DIV ~URZ, `(.L_x_2437) ;  /* 0x00003f627f007947 */ /* 0x000ff4000b800000 */
[----:B------:R1:W2:Y:S02]  /*1ca40*/  SHFL.IDX PT, R9, R29, RZ, 0x1f ;  /* 0x00001fff1d097589 */ /* 0x0002a400000e0000 */
.L_x_2504:
[----:B------:R-:W-:Y:S05]  /*1ca50*/  BRA.DIV ~URZ, `(.L_x_2438) ;  /* 0x00003fc27f007947 */ /* 0x000fea000b800000 */
[----:B------:R3:W4:Y:S02]  /*1ca60*/  SHFL.IDX PT, R8, R29, 0x1, 0x1f ;  /* 0x00201f001d087f89 */ /* 0x00072400000e0000 */
.L_x_2505:
        /* <DEDUP_REMOVED lines=18> */
.L_x_2506:
        /* <DEDUP_REMOVED lines=16> */
.L_x_2507:
[----:B---3--:R-:W-:Y:S01]  /*1cc90*/  IMAD R0, R0, c[0x0][0x538], RZ ;  /* 0x00014e0000007a24 */ /* 0x008fe200078e02ff */
[----:B------:R-:W-:Y:S04]  /*1cca0*/  BSSY B1, `(.L_x_2441) ;  /* 0x00000c1000017945 */ /* 0x000fe80003800000 */
[----:B----4-:R-:W-:-:S04]  /*1ccb0*/  IADD3 R8, R0, R8, RZ ;  /* 0x0000000800087210 */ /* 0x010fc80007ffe0ff */
[----:B--2---:R-:W-:-:S13]  /*1ccc0*/  ISETP.GT.AND P0, PT, R8, R9, PT ;  /* 0x000000090800720c */ /* 0x004fda0003f04270 */
[----:B------:R-:W-:Y:S05]  /*1ccd0*/  @P0 BRA `(.L_x_2442) ;  /* 0x0000024000000947 */ /* 0x000fea0003800000 */
.L_x_2446:
        /* <DEDUP_REMOVED lines=16> */
.L_x_2508:
        /* <DEDUP_REMOVED lines=16> */
.L_x_2509:
[----:B--2---:R-:W-:-:S05]  /*1cee0*/  IMAD R0, R0, c[0x0][0x538], RZ ;  /* 0x00014e0000007a24 */ /* 0x004fca00078e02ff */
[----:B------:R-:W-:-:S04]  /*1cef0*/  IADD3 R8, R0, R8, RZ ;  /* 0x0000000800087210 */ /* 0x000fc80007ffe0ff */
[----:B------:R-:W-:-:S13]  /*1cf00*/  ISETP.GT.AND P0, PT, R8, R9, PT ;  /* 0x000000090800720c */ /* 0x000fda0003f04270 */
[----:B-1----:R-:W-:Y:S05]  /*1cf10*/  @!P0 BRA `(.L_x_2446) ;  /* 0xfffffdc000008947 */ /* 0x002fea000383ffff */
.L_x_2442:
[----:B------:R-:W-:-:S05]  /*1cf20*/  IADD3 R5, -R0, R8, RZ ;  /* 0x0000000800057210 */ /* 0x000fca0007ffe1ff */
[----:B------:R-:W-:-:S05]  /*1cf30*/  IMAD R0, R4, c[0x0][0x538], R5 ;  /* 0x00014e0004007a24 */ /* 0x000fca00078e0205 */
[----:B------:R-:W-:Y:S01]  /*1cf40*/  ISETP.GT.AND P0, PT, R0, R9, PT ;  /* 0x000000090000720c */ /* 0x000fe20003f04270 */
[----:B------:R-:W-:-:S12]  /*1cf50*/  BRA.DIV ~URZ, `(.L_x_2447) ;  /* 0x00003f527f007947 */ /* 0x000fd8000b800000 */
[----:B------:R-:W-:-:S04]  /*1cf60*/  VOTE.ANY R12, PT, !P0 ;  /* 0x00000000000c7806 */ /* 0x000fc800040e0100 */
.L_x_2510:
[----:B------:R-:W2:Y:S02]  /*1cf70*/  POPC R0, R12 ;  /* 0x0000000c00007309 */ /* 0x000ea40000000000 */
[----:B--2---:R-:W-:Y:S01]  /*1cf80*/  IADD3 R231, R0, R231, RZ ;  /* 0x000000e700e77210 */ /* 0x004fe20007ffe0ff */
[----:B------:R-:W-:Y:S05]  /*1cf90*/  BRA.DIV ~URZ, `(.L_x_2448) ;  /* 0x00003f627f007947 */ /* 0x000fea000b800000 */
[----:B------:R2:W3:Y:S04]  /*1cfa0*/  SHFL.IDX PT, R8, R6, R0, 0x1f ;  /* 0x00001f0006087589 */ /* 0x0004e800000e0000 */
[----:B------:R2:W4:Y:S02]  /*1cfb0*/  SHFL.IDX PT, R7, R7, R0, 0x1f ;  /* 0x00001f0007077589 */ /* 0x00052400000e0000 */
.L_x_2511:
[----:B------:R-:W-:Y:S01]  /*1cfc0*/  ISETP.NE.AND P0, PT, R12, RZ, PT ;  /* 0x000000ff0c00720c */ /* 0x000fe20003f05270 */
[----:B------:R-:W-:-:S12]  /*1cfd0*/  BSSY B0, `(.L_x_2449) ;  /* 0x0000005000007945 */ /* 0x000fd80003800000 */
[----:B------:R-:W-:Y:S05]  /*1cfe0*/  @!P0 BRA `(.L_x_2450) ;  /* 0x0000003000008947 */ /* 0x000fea0003800000 */
[----:B--2---:R-:W-:Y:S01]  /*1cff0*/  IADD3 R0, R0, -0x1, RZ ;  /* 0xffffffff00007810 */ /* 0x004fe20007ffe0ff */
[----:B------:R-:W-:Y:S05]  /*1d000*/  BRA.DIV ~URZ, `(.L_x_2451) ;  /* 0x00003fe27f007947 */ /* 0x000fea000b800000 */
[----:B------:R2:W1:Y:S02]  /*1d010*/  SHFL.IDX PT, R13, R4, R0, 0x1f ;  /* 0x00001f00040d7589 */ /* 0x00046400000e0000 */
.L_x_2450:
[----:B------:R-:W-:Y:S05]  /*1d020*/  BSYNC B0 ;  /* 0x0000000000007941 */ /* 0x000fea0003800000 */
.L_x_2449:
[----:B----4-:R-:W-:Y:S01]  /*1d030*/  ISETP.NE.AND P0, PT, R7, 0x1, PT ;  /* 0x000000010700780c */ /* 0x010fe20003f05270 */
[----:B-1----:R-:W-:Y:S01]  /*1d040*/  IMAD R252, R13, c[0x0][0x538], R5 ;  /* 0x00014e000dfc7a24 */ /* 0x002fe200078e0205 */
[----:B------:R-:W-:Y:S04]  /*1d050*/  BSSY B0, `(.L_x_2452) ;  /* 0x000007d000007945 */ /* 0x000fe80003800000 */
[----:B------:R-:W-:-:S07]  /*1d060*/  IADD3 R9, -R252, R9, RZ ;  /* 0x00000009fc097210 */ /* 0x000fce0007ffe1ff */
[----:B------:R-:W-:Y:S05]  /*1d070*/  @!P0 BRA `(.L_x_2453) ;  /* 0x000003b000008947 */ /* 0x000fea0003800000 */
[-C--:B---3--:R-:W-:Y:S02]  /*1d080*/  IABS R2, R8.reuse ;  /* 0x0000000800027213 */ /* 0x088fe40000000000 */
[----:B--2---:R-:W-:Y:S02]  /*1d090*/  IABS R6, R7 ;  /* 0x0000000700067213 */ /* 0x004fe40000000000 */
[----:B------:R-:W1:Y:S01]  /*1d0a0*/  I2F.RP R4, R2 ;  /* 0x0000000200047306 */ /* 0x000e620000209400 */
[----:B------:R-:W-:Y:S02]  /*1d0b0*/  IABS R12, R8 ;  /* 0x00000008000c7213 */ /* 0x000fe40000000000 */
[----:B------:R-:W-:-:S05]  /*1d0c0*/  IABS R3, R9 ;  /* 0x0000000900037213 */ /* 0x000fca0000000000 */
[----:B------:R-:W-:Y:S08]  /*1d0d0*/  I2F.RP R13, R6 ;  /* 0x00000006000d7306 */ /* 0x000ff00000209400 */
[----:B-1----:R-:W1:Y:S02]  /*1d0e0*/  MUFU.RCP R4, R4 ;  /* 0x0000000400047308 */ /* 0x002e640000001000 */
[----:B-1----:R-:W-:-:S06]  /*1d0f0*/  IADD3 R4, R4, 0xffffffe, RZ ;  /* 0x0ffffffe04047810 */ /* 0x002fcc0007ffe0ff */
[----:B------:R-:W1:Y:S02]  /*1d100*/  F2I.FTZ.U32.TRUNC.NTZ R5, R4 ;  /* 0x0000000400057305 */ /* 0x000e64000021f000 */
[----:B-1----:R-:W-:Y:S02]  /*1d110*/  IMAD.MOV R0, RZ, RZ, -R5 ;  /* 0x000000ffff007224 */ /* 0x002fe400078e0a05 */
        /* <DEDUP_REMOVED lines=49> */
.L_x_2453:
[----:B--2---:R-:W-:-:S04]  /*1d430*/  IMAD.MOV.U32 R4, RZ, RZ, 0x4 ;  /* 0x00000004ff047424 */ /* 0x004fc800078e00ff */
[----:B------:R-:W-:-:S06]  /*1d440*/  IMAD.WIDE R4, R231, R4, c[0x0][0x590] ;  /* 0x00016400e7047625 */ /* 0x000fcc00078e0204 */
[----:B------:R-:W2:Y:S01]  /*1d450*/  LDG.E R4, [R4.64] ;  /* 0x0000000a04047981 */ /* 0x000ea2000c1e1900 */
[----:B------:R-:W-:Y:S01]  /*1d460*/  IABS R6, R9 ;  /* 0x0000000900067213 */ /* 0x000fe20000000000 */
[----:B--23--:R-:W-:-:S05]  /*1d470*/  IMAD R7, R4, R8, RZ ;  /* 0x0000000804077224 */ /* 0x00cfca00078e02ff */
[-C--:B------:R-:W-:Y:S02]  /*1d480*/  IABS R5, R7.reuse ;  /* 0x0000000700057213 */ /* 0x080fe40000000000 */
[----:B------:R-:W-:Y:S02]  /*1d490*/  IABS R12, R7 ;  /* 0x00000007000c7213 */ /* 0x000fe40000000000 */
[----:B------:R-:W1:Y:S08]  /*1d4a0*/  I2F.RP R2, R5 ;  /* 0x0000000500027306 */ /* 0x000e700000209400 */
[----:B-1----:R-:W1:Y:S02]  /*1d4b0*/  MUFU.RCP R2, R2 ;  /* 0x0000000200027308 */ /* 0x002e640000001000 */
[----:B-1----:R-:W-:-:S06]  /*1d4c0*/  IADD3 R2, R2, 0xffffffe, RZ ;  /* 0x0ffffffe02027810 */ /* 0x002fcc0007ffe0ff */
[----:B------:R-:W1:Y:S02]  /*1d4d0*/  F2I.FTZ.U32.TRUNC.NTZ R3, R2 ;  /* 0x0000000200037305 */ /* 0x000e64000021f000 */
[----:B-1----:R-:W-:Y:S02]  /*1d4e0*/  IMAD.MOV R0, RZ, RZ, -R3 ;  /* 0x000000ffff007224 */ /* 0x002fe400078e0a03 */
        /* <DEDUP_REMOVED lines=25> */
[----:B------:R-:W1:Y:S08]  /*1d680*/  I2F.RP R4, R3 ;  /* 0x0000000300047306 */ /* 0x000e700000209400 */
        /* <DEDUP_REMOVED lines=25> */
.L_x_2454:
[----:B------:R-:W-:Y:S05]  /*1d820*/  BSYNC B0 ;  /* 0x0000000000007941 */ /* 0x000fea0003800000 */
.L_x_2452:
[----:B------:R-:W-:-:S04]  /*1d830*/  LOP3.LUT R2, RZ, R2, RZ, 0x33, !PT ;  /* 0x00000002ff027212 */ /* 0x000fc800078e33ff */
[----:B------:R-:W-:-:S05]  /*1d840*/  IADD3 R0, R2, R8, RZ ;  /* 0x0000000802007210 */ /* 0x000fca0007ffe0ff */
[----:B------:R1:W-:Y:S01]  /*1d850*/  STL [R1+0xd0], R0 ;  /* 0x0000d00001007387 */ /* 0x0003e20000100800 */
[----:B------:R-:W-:Y:S05]  /*1d860*/  BRA `(.L_x_2455) ;  /* 0x0000004000007947 */ /* 0x000fea0003800000 */
.L_x_2443:
[----:B------:R2:W-:Y:S01]  /*1d870*/  STL [R1+0xd0], RZ ;  /* 0x0000d0ff01007387 */ /* 0x0005e20000100800 */
[----:B------:R-:W-:Y:S02]  /*1d880*/  MOV R252, R9 ;  /* 0x0000000900fc7202 */ /* 0x000fe40000000f00 */
[----:B------:R-:W-:Y:S02]  /*1d890*/  MOV R230, RZ ;  /* 0x000000ff00e67202 */ /* 0x000fe40000000f00 */
[----:B------:R-:W-:Y:S02]  /*1d8a0*/  MOV R231, c[0x0][0x53c] ;  /* 0x00014f0000e77a02 */ /* 0x000fe40000000f00 */
.L_x_2455:
[----:B------:R-:W-:Y:S05]  /*1d8b0*/  BSYNC B1 ;  /* 0x0000000000017941 */ /* 0x000fea0003800000 */
.L_x_2441:
[----:B-1----:R-:W3:Y:S01]  /*1d8c0*/  LDL R0, [R1+0xd0] ;  /* 0x0000d00001007983 */ /* 0x002ee20000100800 */
[----:B------:R-:W-:Y:S03]  /*1d8d0*/  WARPSYNC 0xffffffff ;  /* 0xffffffff00007948 */ /* 0x000fe60003800000 */
[----:B------:R-:W-:Y:S01]  /*1d8e0*/  BAR.SYNC.DEFER_BLOCKING 0x4, 0x100 ;  /* 0x0104000000007b1d */ /* 0x000fe20000010000 */
[----:B------:R-:W-:Y:S01]  /*1d8f0*/  ISETP.NE.AND P0, PT, R14, RZ, PT ;  /* 0x000000ff0e00720c */ /* 0x000fe20003f05270 */
[----:B------:R-:W-:Y:S01]  /*1d900*/  IMAD.MOV.U32 R6, RZ, RZ, R230 ;  /* 0x000000ffff067224 */ /* 0x000fe200078e00e6 */
[----:B------:R-:W-:-:S11]  /*1d910*/  MOV R7, R231 ;  /* 0x000000e700077202 */ /* 0x000fd60000000f00 */
[----:B------:R-:W-:-:S04]  /*1d920*/  @!P0 IMAD.MOV.U32 R228, RZ, RZ, R252 ;  /* 0x000000ffffe48224 */ /* 0x000fc800078e00fc */
[----:B------:R-:W-:Y:S01]  /*1d930*/  IMAD.MOV.U32 R4, RZ, RZ, R228 ;  /* 0x000000ffff047224 */ /* 0x000fe200078e00e4 */
[----:B---3--:R-:W-:-:S05]  /*1d940*/  MOV R5, R0 ;  /* 0x0000000000057202 */ /* 0x008fca0000000f00 */
[----:B------:R1:W-:Y:S04]  /*1d950*/  @!P0 STS.128 [0x24100], R4 ;  /* 0x02410004ff008388 */ /* 0x0003e80000000c00 */
[----:B------:R-:W-:Y:S06]  /*1d960*/  BAR.ARV 0x5, 0x100 ;  /* 0x0144000000007b1d */ /* 0x000fec0000002000 */
.L_x_2436:
[----:B------:R-:W-:-:S13]  /*1d970*/  ISETP.GE.AND P0, PT, R231, c[0x0][0x53c], PT ;  /* 0x00014f00e7007a0c */ /* 0x000fda0003f06270 */
[----:B-123--:R-:W-:Y:S01]  /*1d980*/  @P0 CALL.REL.NOINC `(.L_x_2456) ;  /* 0x0000001000000944 */ /* 0x00efe20003c00000 */
[----:B------:R-:W-:Y:S05]  /*1d990*/  BRA `(.L_x_2457) ;  /* 0xfffe447000007947 */ /* 0x000fea000383ffff */
.L_x_2456:
[----:B------:R-:W-:Y:S05]  /*1d9a0*/  EXIT ;  /* 0x000000000000794d */ /* 0x000fea0003800000 */
.L_x_2245:
[----:B------:R-:W-:Y:S01]  /*1d9b0*/  IMAD.MOV.U32 R0, RZ, RZ, R5 ;  /* 0x000000ffff007224 */ /* 0x000fe200078e0005 */
[----:B------:R-:W-:Y:S02]  /*1d9c0*/  MOV R3, 0x1 ;  /* 0x0000000100037802 */ /* 0x000fe40000000f00 */
[----:B------:R-:W-:Y:S02]  /*1d9d0*/  MOV R2, 0x1d9f0 ;  /* 0x0001d9f000027802 */ /* 0x000fe40000000f00 */
[----:B------:R-:W-:Y:S05]  /*1d9e0*/  CALL.REL.NOINC `($__internal_40_$__cuda_sm70_shflsync_up_p) ;  /* 0x0000bad000007944 */ /* 0x000fea0003c00000 */
[----:B------:R-:W-:Y:S01]  /*1d9f0*/  MOV R0, R4 ;  /* 0x0000000400007202 */ /* 0x000fe20000000f00 */
[----:B------:R-:W-:Y:S05]  /*1da00*/  BRA `(.L_x_2458) ;  /* 0xfffe2ab000007947 */ /* 0x000fea000383ffff */
.L_x_2246:
[----:B------:R-:W-:Y:S01]  /*1da10*/  IMAD.MOV.U32 R0, RZ, RZ, R5 ;  /* 0x000000ffff007224 */ /* 0x000fe200078e0005 */
[----:B------:R-:W-:Y:S02]  /*1da20*/  MOV R3, 0x2 ;  /* 0x0000000200037802 */ /* 0x000fe40000000f00 */
[----:B------:R-:W-:Y:S02]  /*1da30*/  MOV R2, 0x1da50 ;  /* 0x0001da5000027802 */ /* 0x000fe40000000f00 */
[----:B------:R-:W-:Y:S05]  /*1da40*/  CALL.REL.NOINC `($__internal_40_$__cuda_sm70_shflsync_up_p) ;  /* 0x0000ba7000007944 */ /* 0x000fea0003c00000 */
[----:B------:R-:W-:Y:S01]  /*1da50*/  SEL R4, R4, RZ, P4 ;  /* 0x000000ff04047207 */ /* 0x000fe20002000000 */
[----:B------:R-:W-:Y:S01]  /*1da60*/  IMAD.MOV.U32 R3, RZ, RZ, 0x4 ;  /* 0x00000004ff037424 */ /* 0x000fe200078e00ff */
[----:B------:R-:W-:-:S03]  /*1da70*/  MOV R2, 0x1daa0 ;  /* 0x0001daa000027802 */ /* 0x000fc60000000f00 */
[----:B------:R-:W-:Y:S02]  /*1da80*/  IMAD.IADD R0, R5, 0x1, R4 ;  /* 0x0000000105007824 */ /* 0x000fe400078e0204 */
        /* <DEDUP_REMOVED lines=13> */
[----:B------:R-:W-:Y:S02]  /*1db60*/  MOV R2, 0x1f ;  /* 0x0000001f00027802 */ /* 0x000fe40000000f00 */
[----:B------:R-:W-:Y:S01]  /*1db70*/  MOV R182, 0xffffffff ;  /* 0xffffffff00b67802 */ /* 0x000fe20000000f00 */
[----:B------:R-:W-:Y:S01]  /*1db80*/  IMAD.IADD R4, R0, 0x1, R4 ;  /* 0x0000000100047824 */ /* 0x000fe200078e0204 */
[----:B------:R-:W-:-:S03]  /*1db90*/  MOV R3, 0x1dbc0 ;  /* 0x0001dbc000037802 */ /* 0x000fc60000000f00 */
[----:B------:R-:W-:Y:S02]  /*1dba0*/  IMAD.MOV.U32 R35, RZ, RZ, R4 ;  /* 0x000000ffff237224 */ /* 0x000fe400078e0004 */
[----:B------:R-:W-:Y:S05]  /*1dbb0*/  CALL.REL.NOINC `($__internal_39_$__cuda_sm70_shflsync_idx_p) ;  /* 0x0000b8b000007944 */ /* 0x000fea0003c00000 */
[----:B------:R-:W-:Y:S01]  /*1dbc0*/  MOV R0, R181 ;  /* 0x000000b500007202 */ /* 0x000fe20000000f00 */
[----:B------:R-:W-:Y:S05]  /*1dbd0*/  BRA `(.L_x_2459) ;  /* 0xfffe29e000007947 */ /* 0x000fea000383ffff */
.L_x_2248:
[----:B------:R-:W-:Y:S02]  /*1dbe0*/  SEL R0, RZ, 0x1, P0 ;  /* 0x00000001ff007807 */ /* 0x000fe40000000000 */
[----:B------:R-:W-:Y:S02]  /*1dbf0*/  MOV R2, 0x1dc10 ;  /* 0x0001dc1000027802 */ /* 0x000fe40000000f00 */
[----:B------:R-:W-:Y:S05]  /*1dc00*/  CALL.REL.NOINC `($__internal_41_$__cuda_sm70_votesync_ballot) ;  /* 0x0000b91000007944 */ /* 0x000fea0003c00000 */
[----:B------:R-:W-:Y:S01]  /*1dc10*/  MOV R6, R0 ;  /* 0x0000000000067202 */ /* 0x000fe20000000f00 */
[----:B------:R-:W-:Y:S05]  /*1dc20*/  BRA `(.L_x_2460) ;  /* 0xfffe2a2000007947 */ /* 0x000fea000383ffff */
.L_x_2249:
[----:B------:R-:W-:Y:S01]  /*1dc30*/  IMAD.MOV.U32 R35, RZ, RZ, R9 ;  /* 0x000000ffff237224 */ /* 0x000fe200078e0009 */
[----:B------:R-:W-:Y:S01]  /*1dc40*/  MOV R34, 0x1f ;  /* 0x0000001f00227802 */ /* 0x000fe20000000f00 */
[----:B------:R-:W-:Y:S01]  /*1dc50*/  IMAD.MOV.U32 R2, RZ, RZ, R0 ;  /* 0x000000ffff027224 */ /* 0x000fe200078e0000 */
[----:B------:R-:W-:Y:S02]  /*1dc60*/  MOV R182, 0xffffffff ;  /* 0xffffffff00b67802 */ /* 0x000fe40000000f00 */
[----:B------:R-:W-:Y:S02]  /*1dc70*/  MOV R3, 0x1dc90 ;  /* 0x0001dc9000037802 */ /* 0x000fe40000000f00 */
[----:B------:R-:W-:Y:S05]  /*1dc80*/  CALL.REL.NOINC `($__internal_39_$__cuda_sm70_shflsync_idx_p) ;  /* 0x0000b7e000007944 */ /* 0x000fea0003c00000 */
[----:B------:R-:W-:Y:S01]  /*1dc90*/  IMAD.MOV.U32 R12, RZ, RZ, R181 ;  /* 0x000000ffff0c7224 */ /* 0x000fe200078e00b5 */
[----:B------:R-:W-:Y:S01]  /*1dca0*/  MOV R5, RZ ;  /* 0x000000ff00057202 */ /* 0x000fe20000000f00 */
[----:B------:R-:W-:Y:S01]  /*1dcb0*/  IMAD.MOV.U32 R35, RZ, RZ, R8 ;  /* 0x000000ffff237224 */ /* 0x000fe200078e0008 */
[----:B------:R-:W-:Y:S01]  /*1dcc0*/  MOV R34, 0x1f ;  /* 0x0000001f00227802 */ /* 0x000fe20000000f00 */
[----:B------:R-:W-:Y:S01]  /*1dcd0*/  IMAD.MOV.U32 R2, RZ, RZ, R0 ;  /* 0x000000ffff027224 */ /* 0x000fe200078e0000 */
[----:B------:R-:W-:-:S02]  /*1dce0*/  MOV R182, 0xffffffff ;  /* 0xffffffff00b67802 */ /* 0x000fc40000000f00 */
[----:B------:R-:W-:Y:S02]  /*1dcf0*/  MOV R3, 0x1dd10 ;  /* 0x0001dd1000037802 */ /* 0x000fe40000000f00 */
[----:B------:R-:W-:Y:S05]  /*1dd00*/  CALL.REL.NOINC `($__internal_39_$__cuda_sm70_shflsync_idx_p) ;  /* 0x0000b76000007944 */ /* 0x000fea0003c00000 */
[----:B------:R-:W-:Y:S01]  /*1dd10*/  MOV R9, R181 ;  /* 0x000000b500097202 */ /* 0x000fe20000000f00 */
[----:B------:R-:W-:Y:S05]  /*1dd20*/  BRA `(.L_x_2461) ;  /* 0xfffe298000007947 */ /* 0x000fea000383ffff */
.L_x_2252:
[----:B------:R-:W-:Y:S01]  /*1dd30*/  IMAD.MOV.U32 R35, RZ, RZ, R4 ;  /* 0x000000ffff237224 */ /* 0x000fe200078e0004 */
[----:B------:R-:W-:Y:S01]  /*1dd40*/  MOV R34, 0x1f ;  /* 0x0000001f00227802 */ /* 0x000fe20000000f00 */
[----:B------:R-:W-:Y:S01]  /*1dd50*/  IMAD.MOV.U32 R2, RZ, RZ, R0 ;  /* 0x000000ffff027224 */ /* 0x000fe200078e0000 */
[----:B------:R-:W-:Y:S02]  /*1dd60*/  MOV R182, 0xffffffff ;  /* 0xffffffff00b67802 */ /* 0x000fe40000000f00 */
[----:B------:R-:W-:Y:S02]  /*1dd70*/  MOV R3, 0x1dd90 ;  /* 0x0001dd9000037802 */ /* 0x000fe40000000f00 */
[----:B--23--:R-:W-:Y:S05]  /*1dd80*/  CALL.REL.NOINC `($__internal_39_$__cuda_sm70_shflsync_idx_p) ;  /* 0x0000b6e000007944 */ /* 0x00cfea0003c00000 */
[----:B------:R-:W-:Y:S01]  /*1dd90*/  MOV R5, R181 ;  /* 0x000000b500057202 */ /* 0x000fe20000000f00 */
[----:B------:R-:W-:Y:S05]  /*1dda0*/  BRA `(.L_x_2251) ;  /* 0xfffe296000007947 */ /* 0x000fea000383ffff */
.L_x_2307:
[----:B------:R-:W-:Y:S01]  /*1ddb0*/  IMAD.MOV.U32 R35, RZ, RZ, R12 ;  /* 0x000000ffff237224 */ /* 0x000fe200078e000c */
[----:B------:R-:W-:Y:S01]  /*1ddc0*/  MOV R34, 0x181f ;  /* 0x0000181f00227802 */ /* 0x000fe20000000f00 */
[----:B------:R-:W-:Y:S01]  /*1ddd0*/  IMAD.MOV.U32 R2, RZ, RZ, RZ ;  /* 0x000000ffff027224 */ /* 0x000fe200078e00ff */
[----:B------:R-:W-:-:S02]  /*1dde0*/  MOV R182, 0xffffffff ;  /* 0xffffffff00b67802 */ /* 0x000fc40000000f00 */
[----:B------:R-:W-:Y:S02]  /*1ddf0*/  MOV R3, 0x1de10 ;  /* 0x0001de1000037802 */ /* 0x000fe40000000f00 */
[----:B-----5:R-:W-:Y:S05]  /*1de00*/  CALL.REL.NOINC `($__internal_39_$__cuda_sm70_shflsync_idx_p) ;  /* 0x0000b66000007944 */ /* 0x020fea0003c00000 */
[----:B------:R-:W-:Y:S01]  /*1de10*/  MOV R4, R181 ;  /* 0x000000b500047202 */ /* 0x000fe20000000f00 */
[----:B------:R-:W-:Y:S05]  /*1de20*/  BRA `(.L_x_2462) ;  /* 0xfffeb00000007947 */ /* 0x000fea000383ffff */
.L_x_2308:
[----:B------:R-:W-:Y:S01]  /*1de30*/  IMAD.MOV.U32 R35, RZ, RZ, R14 ;  /* 0x000000ffff237224 */ /* 0x000fe200078e000e */
[----:B------:R-:W-:Y:S01]  /*1de40*/  MOV R34, 0x181f ;  /* 0x0000181f00227802 */ /* 0x000fe20000000f00 */
[----:B------:R-:W-:Y:S01]  /*1de50*/  IMAD.MOV.U32 R2, RZ, RZ, RZ ;  /* 0x000000ffff027224 */ /* 0x000fe200078e00ff */
[----:B------:R-:W-:Y:S02]  /*1de60*/  MOV R182, 0xffffffff ;  /* 0xffffffff00b67802 */ /* 0x000fe40000000f00 */
[----:B------:R-:W-:Y:S02]  /*1de70*/  MOV R3, 0x1de90 ;  /* 0x0001de9000037802 */ /* 0x000fe40000000f00 */
[----:B-12--5:R-:W-:Y:S05]  /*1de80*/  CALL.REL.NOINC `($__internal_39_$__cuda_sm70_shflsync_idx_p) ;  /* 0x0000b5e000007944 */ /* 0x026fea0003c00000 */
[----:B------:R-:W-:Y:S01]  /*1de90*/  MOV R0, R181 ;  /* 0x000000b500007202 */ /* 0x000fe20000000f00 */
[----:B------:R-:W-:Y:S05]  /*1dea0*/  BRA `(.L_x_2463) ;  /* 0xfffeafa000007947 */ /* 0x000fea000383ffff */
.L_x_2311:
[----:B------:R-:W-:Y:S01]  /*1deb0*/  IMAD.MOV.U32 R35, RZ, RZ, R12 ;  /* 0x000000ffff237224 */ /* 0x000fe200078e000c */
[----:B------:R-:W-:Y:S01]  /*1dec0*/  MOV R34, 0x181f ;  /* 0x0000181f00227802 */ /* 0x000fe20000000f00 */
[----:B--2---:R-:W-:Y:S01]  /*1ded0*/  IMAD.MOV.U32 R2, RZ, RZ, 0x1 ;  /* 0x00000001ff027424 */ /* 0x004fe200078e00ff */
[----:B------:R-:W-:-:S02]  /*1dee0*/  MOV R182, 0xffffffff ;  /* 0xffffffff00b67802 */ /* 0x000fc40000000f00 */
[----:B------:R-:W-:Y:S02]  /*1def0*/  MOV R3, 0x1df10 ;  /* 0x0001df1000037802 */ /* 0x000fe40000000f00 */
[----:B-1-345:R-:W-:Y:S05]  /*1df00*/  CALL.REL.NOINC `($__internal_39_$__cuda_sm70_shflsync_idx_p) ;  /* 0x0000b56000007944 */ /* 0x03afea0003c00000 */
[----:B------:R-:W-:Y:S01]  /*1df10*/  IMAD.MOV.U32 R4, RZ, RZ, R181 ;  /* 0x000000ffff047224 */ /* 0x000fe200078e00b5 */
[----:B------:R-:W-:Y:S01]  /*1df20*/  MOV R35, R14 ;  /* 0x0000000e00237202 */ /* 0x000fe20000000f00 */
[----:B------:R-:W-:Y:S01]  /*1df30*/  IMAD.MOV.U32 R2, RZ, RZ, 0x1 ;  /* 0x00000001ff027424 */ /* 0x000fe200078e00ff */
[----:B------:R-:W-:Y:S01]  /*1df40*/  MOV R34, 0x181f ;  /* 0x0000181f00227802 */ /* 0x000fe20000000f00 */
[----:B------:R-:W-:Y:S01]  /*1df50*/  IMAD.MOV.U32 R182, RZ, RZ, -0x1 ;  /* 0xffffffffffb67424 */ /* 0x000fe200078e00ff */
[----:B------:R-:W-:Y:S02]  /*1df60*/  MOV R3, 0x1df80 ;  /* 0x0001df8000037802 */ /* 0x000fe40000000f00 */
[----:B------:R-:W-:Y:S05]  /*1df70*/  CALL.REL.NOINC `($__internal_39_$__cuda_sm70_shflsync_idx_p) ;  /* 0x0000b4f000007944 */ /* 0x000fea0003c00000 */
[----:B------:R-:W-:Y:S01]  /*1df80*/  MOV R0, R181 ;  /* 0x000000b500007202 */ /* 0x000fe20000000f00 */
[----:B------:R-:W-:Y:S05]  /*1df90*/  BRA `(.L_x_2464) ;  /* 0xfffeaff000007947 */ /* 0x000fea000383ffff */
.L_x_2314:
[----:B------:R-:W-:Y:S01]  /*1dfa0*/  IMAD.MOV.U32 R35, RZ, RZ, R12 ;  /* 0x000000ffff237224 */ /* 0x000fe200078e000c */
[----:B------:R-:W-:Y:S01]  /*1dfb0*/  MOV R34, 0x181f ;  /* 0x0000181f00227802 */ /* 0x000fe20000000f00 */
[----:B-1----:R-:W-:Y:S01]  /*1dfc0*/  IMAD.MOV.U32 R2, RZ, RZ, 0x2 ;  /* 0x00000002ff027424 */ /* 0x002fe200078e00ff */
[----:B------:R-:W-:Y:S02]  /*1dfd0*/  MOV R182, 0xffffffff ;  /* 0xffffffff00b67802 */ /* 0x000fe40000000f00 */
[----:B------:R-:W-:-:S02]  /*1dfe0*/  MOV R3, 0x1e000 ;  /* 0x0001e00000037802 */ /* 0x000fc40000000f00 */
[----:B--2345:R-:W-:Y:S05]  /*1dff0*/  CALL.REL.NOINC `($__internal_39_$__cuda_sm70_shflsync_idx_p) ;  /* 0x0000b47000007944 */ /* 0x03cfea0003c00000 */
[----:B------:R-:W-:Y:S01]  /*1e000*/  MOV R4, R181 ;  /* 0x000000b500047202 */ /* 0x000fe20000000f00 */
[----:B------:R-:W-:Y:S05]  /*1e010*/  BRA `(.L_x_2465) ;  /* 0xfffeb0a000007947 */ /* 0x000fea000383ffff */
.L_x_2315:
[----:B------:R-:W-:Y:S01]  /*1e020*/  IMAD.MOV.U32 R35, RZ, RZ, R14 ;  /* 0x000000ffff237224 */ /* 0x000fe200078e000e */
[----:B------:R-:W-:Y:S01]  /*1e030*/  MOV R34, 0x181f ;  /* 0x0000181f00227802 */ /* 0x000fe20000000f00 */
[----:B------:R-:W-:Y:S01]  /*1e040*/  IMAD.MOV.U32 R2, RZ, RZ, 0x2 ;  /* 0x00000002ff027424 */ /* 0x000fe200078e00ff */
[----:B------:R-:W-:-:S02]  /*1e050*/  MOV R182, 0xffffffff ;  /* 0xffffffff00b67802 */ /* 0x000fc40000000f00 */
[----:B------:R-:W-:Y:S02]  /*1e060*/  MOV R3, 0x1e080 ;  /* 0x0001e08000037802 */ /* 0x000fe40000000f00 */
[----:B-12345:R-:W-:Y:S05]  /*1e070*/  CALL.REL.NOINC `($__internal_39_$__cuda_sm70_shflsync_idx_p) ;  /* 0x0000b3f000007944 */ /* 0x03efea0003c00000 */
[----:B------:R-:W-:Y:S01]  /*1e080*/  MOV R0, R181 ;  /* 0x000000b500007202 */ /* 0x000fe20000000f00 */
[----:B------:R-:W-:Y:S05]  /*1e090*/  BRA `(.L_x_2466) ;  /* 0xfffeb04000007947 */ /* 0x000fea000383ffff */
.L_x_2318:
[----:B------:R-:W-:Y:S01]  /*1e0a0*/  IMAD.MOV.U32 R35, RZ, RZ, R12 ;  /* 0x000000ffff237224 */ /* 0x000fe200078e000c */
[----:B------:R-:W-:Y:S01]  /*1e0b0*/  MOV R34, 0x181f ;  /* 0x0000181f00227802 */ /* 0x000fe20000000f00 */
[----:B-1----:R-:W-:Y:S01]  /*1e0c0*/  IMAD.MOV.U32 R2, RZ, RZ, 0x3 ;  /* 0x00000003ff027424 */ /* 0x002fe200078e00ff */
[----:B------:R-:W-:Y:S02]  /*1e0d0*/  MOV R182, 0xffffffff ;  /* 0xffffffff00b67802 */ /* 0x000fe40000000f00 */
[----:B------:R-:W-:Y:S02]  /*1e0e0*/  MOV R3, 0x1e100 ;  /* 0x0001e10000037802 */ /* 0x000fe40000000f00 */
[----:B--2345:R-:W-:Y:S05]  /*1e0f0*/  CALL.REL.NOINC `($__internal_39_$__cuda_sm70_shflsync_idx_p) ;  /* 0x0000b37000007944 */ /* 0x03cfea0003c00000 */
[----:B------:R-:W-:Y:S01]  /*1e100*/  IMAD.MOV.U32 R12, RZ, RZ, R181 ;  /* 0x000000ffff0c7224 */ /* 0x000fe200078e00b5 */
[----:B------:R-:W-:Y:S01]  /*1e110*/  MOV R35, R14 ;  /* 0x0000000e00237202 */ /* 0x000fe20000000f00 */
[----:B------:R-:W-:Y:S01]  /*1e120*/  IMAD.MOV.U32 R2, RZ, RZ, 0x3 ;  /* 0x00000003ff027424 */ /* 0x000fe200078e00ff */
[----:B------:R-:W-:Y:S01]  /*1e130*/  MOV R34, 0x181f ;  /* 0x0000181f00227802 */ /* 0x000fe20000000f00 */
[----:B------:R-:W-:Y:S01]  /*1e140*/  IMAD.MOV.U32 R182, RZ, RZ, -0x1 ;  /* 0xffffffffffb67424 */ /* 0x000fe200078e00ff */
[----:B------:R-:W-:-:S02]  /*1e150*/  MOV R3, 0x1e170 ;  /* 0x0001e17000037802 */ /* 0x000fc40000000f00 */
[----:B------:R-:W-:Y:S05]  /*1e160*/  CALL.REL.NOINC `($__internal_39_$__cuda_sm70_shflsync_idx_p) ;  /* 0x0000b30000007944 */ /* 0x000fea0003c00000 */
[----:B------:R-:W-:Y:S01]  /*1e170*/  MOV R0, R181 ;  /* 0x000000b500007202 */ /* 0x000fe20000000f00 */
[----:B------:R-:W-:Y:S05]  /*1e180*/  BRA `(.L_x_2467) ;  /* 0xfffeb09000007947 */ /* 0x000fea000383ffff */
.L_x_2321:
[----:B------:R-:W-:Y:S01]  /*1e190*/  IMAD.MOV.U32 R35, RZ, RZ, R5 ;  /* 0x000000ffff237224 */ /* 0x000fe200078e0005 */
[----:B------:R-:W-:Y:S01]  /*1e1a0*/  MOV R34, 0x181f ;  /* 0x0000181f00227802 */ /* 0x000fe20000000f00 */
[----:B------:R-:W-:Y:S01]  /*1e1b0*/  IMAD.MOV.U32 R2, RZ, RZ, RZ ;  /* 0x000000ffff027224 */ /* 0x000fe200078e00ff */
[----:B------:R-:W-:-:S02]  /*1e1c0*/  MOV R182, 0xffffffff ;  /* 0xffffffff00b67802 */ /* 0x000fc40000000f00 */
[----:B------:R-:W-:Y:S02]  /*1e1d0*/  MOV R3, 0x1e1f0 ;  /* 0x0001e1f000037802 */ /* 0x000fe40000000f00 */
[----:B------:R-:W-:Y:S05]  /*1e1e0*/  CALL.REL.NOINC `($__internal_39_$__cuda_sm70_shflsync_idx_p) ;  /* 0x0000b28000007944 */ /* 0x000fea0003c00000 */
[----:B------:R-:W-:Y:S01]  /*1e1f0*/  MOV R4, R181 ;  /* 0x000000b500047202 */ /* 0x000fe20000000f00 */
[----:B------:R-:W-:Y:S05]  /*1e200*/  BRA `(.L_x_2468) ;  /* 0xfffebd1000007947 */ /* 0x000fea000383ffff */
.L_x_2322:
[----:B------:R-:W-:Y:S01]  /*1e210*/  IMAD.MOV.U32 R35, RZ, RZ, R15 ;  /* 0x000000ffff237224 */ /* 0x000fe200078e000f */
[----:B------:R-:W-:Y:S01]  /*1e220*/  MOV R34, 0x181f ;  /* 0x0000181f00227802 */ /* 0x000fe20000000f00 */
[----:B------:R-:W-:Y:S01]  /*1e230*/  IMAD.MOV.U32 R2, RZ, RZ, RZ ;  /* 0x000000ffff027224 */ /* 0x000fe200078e00ff */
[----:B------:R-:W-:Y:S02]  /*1e240*/  MOV R182, 0xffffffff ;  /* 0xffffffff00b67802 */ /* 0x000fe40000000f00 */
[----:B------:R-:W-:Y:S02]  /*1e250*/  MOV R3, 0x1e270 ;  /* 0x0001e27000037802 */ /* 0x000fe40000000f00 */
[----:B-12---:R-:W-:Y:S05]  /*1e260*/  CALL.REL.NOINC `($__internal_39_$__cuda_sm70_shflsync_idx_p) ;  /* 0x0000b20000007944 */ /* 0x006fea0003c00000 */
[----:B------:R-:W-:Y:S01]  /*1e270*/  IMAD.SHL.U32 R14, R190, 0x2, RZ ;  /* 0x00000002be0e7824 */ /* 0x000fe200078e00ff */
[----:B------:R-:W-:Y:S01]  /*1e280*/  SHF.R.S32.HI R0, RZ, 0x1f, R190 ;  /* 0x0000001fff007819 */ /* 0x000fe200000114be */
[C---:B------:R-:W-:Y:S01]  /*1e290*/  IMAD.SHL.U32 R17, R198.reuse, 0x2, RZ ;  /* 0x00000002c6117824 */ /* 0x040fe200078e00ff */
[----:B------:R-:W-:Y:S01]  /*1e2a0*/  SHF.L.U64.HI R18, R198, 0x1, R209 ;  /* 0x00000001c6127819 */ /* 0x000fe200000102d1 */
[----:B------:R-:W-:Y:S01]  /*1e2b0*/  IMAD.SHL.U32 R19, R197, 0x2, RZ ;  /* 0x00000002c5137824 */ /* 0x000fe200078e00ff */
[----:B------:R-:W-:Y:S01]  /*1e2c0*/  SHF.L.U64.HI R16, R190, 0x1, R0 ;  /* 0x00000001be107819 */ /* 0x000fe20000010200 */
[----:B------:R-:W-:Y:S01]  /*1e2d0*/  IMAD.MOV.U32 R35, RZ, RZ, R5 ;  /* 0x000000ffff237224 */ /* 0x000fe200078e0005 */
[----:B------:R-:W-:-:S02]  /*1e2e0*/  IADD3 R8, P0, R181, R14, RZ ;  /* 0x0000000eb5087210 */ /* 0x000fc40007f1e0ff */
[----:B------:R-:W-:Y:S02]  /*1e2f0*/  IADD3 R6, P1, R181, R17, RZ ;  /* 0x00000011b5067210 */ /* 0x000fe40007f3e0ff */
[----:B------:R-:W-:Y:S01]  /*1e300*/  SHF.L.U64.HI R20, R197, 0x1, R208 ;  /* 0x00000001c5147819 */ /* 0x000fe200000102d0 */
[C---:B------:R-:W-:Y:S01]  /*1e310*/  IMAD.X R9, R4.reuse, 0x1, R16, P0 ;  /* 0x0000000104097824 */ /* 0x040fe200000e0610 */
[----:B------:R-:W-:Y:S01]  /*1e320*/  IADD3 R2, P0, R181, R19, RZ ;  /* 0x00000013b5027210 */ /* 0x000fe20007f1e0ff */
[C---:B------:R-:W-:Y:S01]  /*1e330*/  IMAD.X R7, R4.reuse, 0x1, R18, P1 ;  /* 0x0000000104077824 */ /* 0x040fe200008e0612 */
[----:B------:R-:W-:Y:S02]  /*1e340*/  SEL R13, RZ, 0x10, P5 ;  /* 0x00000010ff0d7807 */ /* 0x000fe40002800000 */
[----:B------:R-:W-:Y:S01]  /*1e350*/  @!PT LDS RZ, [RZ] ;  /* 0x00000000fffff984 */ /* 0x000fe20000000800 */
[----:B------:R-:W-:Y:S01]  /*1e360*/  @!PT LDS RZ, [RZ] ;  /* 0x00000000fffff984 */ /* 0x000fe20000000800 */
[----:B------:R-:W-:Y:S01]  /*1e370*/  @!PT LDS RZ, [RZ] ;  /* 0x00000000fffff984 */ /* 0x000fe20000000800 */
[----:B------:R1:W-:Y:S01]  /*1e380*/  LDGSTS.E.BYPASS.LTC128B.128 [R203+0x12100], [R8.64], !P5 ;  /* 0x1210000008cb7fae */ /* 0x0003e2000e901d4a */
[----:B------:R-:W-:Y:S01]  /*1e390*/  IMAD.X R3, R4, 0x1, R20, P0 ;  /* 0x0000000104037824 */ /* 0x000fe200000e0614 */
[----:B------:R-:W-:-:S02]  /*1e3a0*/  SEL R12, RZ, 0x10, P4 ;  /* 0x00000010ff0c7807 */ /* 0x000fc40002000000 */
[----:B------:R2:W-:Y:S01]  /*1e3b0*/  LDGSTS.E.BYPASS.LTC128B.128 [R203+0x14100], [R6.64], !P4 ;  /* 0x1410000006cb7fae */ /* 0x0005e2000e101d4a */
[----:B------:R-:W-:Y:S02]  /*1e3c0*/  IMAD.MOV.U32 R34, RZ, RZ, 0x181f ;  /* 0x0000181fff227424 */ /* 0x000fe400078e00ff */
[----:B------:R-:W-:Y:S01]  /*1e3d0*/  IMAD.MOV.U32 R182, RZ, RZ, -0x1 ;  /* 0xffffffffffb67424 */ /* 0x000fe200078e00ff */
[----:B------:R3:W-:Y:S04]  /*1e3e0*/  LDGSTS.E.BYPASS.LTC128B.128 [R203+0x16100], [R2.64], !P6 ;  /* 0x1610000002cb7fae */ /* 0x0007e8000f101d4a */
[----:B-1----:R2:W5:Y:S01]  /*1e3f0*/  LDL R9, [R1+0xd0] ;  /* 0x0000d00001097983 */ /* 0x0025620000100800 */
[----:B---3--:R-:W-:Y:S01]  /*1e400*/  IMAD.MOV.U32 R2, RZ, RZ, 0x1 ;  /* 0x00000001ff027424 */ /* 0x008fe200078e00ff */
[----:B------:R-:W-:-:S02]  /*1e410*/  MOV R3, 0x1e430 ;  /* 0x0001e43000037802 */ /* 0x000fc40000000f00 */
[----:B--2--5:R-:W-:Y:S05]  /*1e420*/  CALL.REL.NOINC `($__internal_39_$__cuda_sm70_shflsync_idx_p) ;  /* 0x0000b04000007944 */ /* 0x024fea0003c00000 */
        /* <DEDUP_REMOVED lines=9> */
.L_x_2326:
[----:B------:R-:W-:Y:S01]  /*1e4c0*/  IMAD.MOV.U32 R35, RZ, RZ, R9 ;  /* 0x000000ffff237224 */ /* 0x000fe200078e0009 */
[----:B------:R-:W-:Y:S01]  /*1e4d0*/  MOV R34, 0x181f ;  /* 0x0000181f00227802 */ /* 0x000fe20000000f00 */
[----:B------:R-:W-:Y:S01]  /*1e4e0*/  IMAD.MOV.U32 R2, RZ, RZ, RZ ;  /* 0x000000ffff027224 */ /* 0x000fe200078e00ff */
[----:B------:R-:W-:-:S02]  /*1e4f0*/  MOV R182, 0xffffffff ;  /* 0xffffffff00b67802 */ /* 0x000fc40000000f00 */
[----:B------:R-:W-:Y:S02]  /*1e500*/  MOV R3, 0x1e520 ;  /* 0x0001e52000037802 */ /* 0x000fe40000000f00 */
[----:B-1234-:R-:W-:Y:S05]  /*1e510*/  CALL.REL.NOINC `($__internal_39_$__cuda_sm70_shflsync_idx_p) ;  /* 0x0000af5000007944 */ /* 0x01efea0003c00000 */
[----:B------:R-:W-:Y:S01]  /*1e520*/  MOV R8, R181 ;  /* 0x000000b500087202 */ /* 0x000fe20000000f00 */
[----:B------:R-:W-:Y:S05]  /*1e530*/  BRA `(.L_x_2470) ;  /* 0xfffebfb000007947 */ /* 0x000fea000383ffff */
.L_x_2327:
[----:B------:R-:W-:Y:S01]  /*1e540*/  IMAD.MOV.U32 R35, RZ, RZ, R25 ;  /* 0x000000ffff237224 */ /* 0x000fe200078e0019 */
[----:B------:R-:W-:Y:S01]  /*1e550*/  MOV R34, 0x181f ;  /* 0x0000181f00227802 */ /* 0x000fe20000000f00 */
[----:B------:R-:W-:Y:S01]  /*1e560*/  IMAD.MOV.U32 R2, RZ, RZ, RZ ;  /* 0x000000ffff027224 */ /* 0x000fe200078e00ff */
[----:B------:R-:W-:Y:S02]  /*1e570*/  MOV R182, 0xffffffff ;  /* 0xffffffff00b67802 */ /* 0x000fe40000000f00 */
[----:B------:R-:W-:Y:S02]  /*1e580*/  MOV R3, 0x1e5a0 ;  /* 0x0001e5a000037802 */ /* 0x000fe40000000f00 */
[----:B-1234-:R-:W-:Y:S05]  /*1e590*/  CALL.REL.NOINC `($__internal_39_$__cuda_sm70_shflsync_idx_p) ;  /* 0x0000aed000007944 */ /* 0x01efea0003c00000 */
[----:B------:R-:W-:Y:S01]  /*1e5a0*/  IMAD.MOV.U32 R35, RZ, RZ, R9 ;  /* 0x000000ffff237224 */ /* 0x000fe200078e0009 */
[----:B------:R-:W-:Y:S01]  /*1e5b0*/  SHF.R.S32.HI R0, RZ, 0x1f, R190 ;  /* 0x0000001fff007819 */ /* 0x000fe200000114be */
[----:B------:R1:W5:Y:S01]  /*1e5c0*/  LDL R9, [R1+0xd0] ;  /* 0x0000d00001097983 */ /* 0x0003620000100800 */
[----:B------:R-:W-:Y:S01]  /*1e5d0*/  IMAD.SHL.U32 R22, R190, 0x2, RZ ;  /* 0x00000002be167824 */ /* 0x000fe200078e00ff */
[C---:B------:R-:W-:Y:S01]  /*1e5e0*/  SHF.L.U64.HI R26, R198.reuse, 0x1, R209 ;  /* 0x00000001c61a7819 */ /* 0x040fe200000102d1 */
[----:B------:R-:W-:Y:S01]  /*1e5f0*/  IMAD.SHL.U32 R24, R198, 0x2, RZ ;  /* 0x00000002c6187824 */ /* 0x000fe200078e00ff */
[----:B------:R-:W-:Y:S01]  /*1e600*/  SHF.L.U64.HI R23, R190, 0x1, R0 ;  /* 0x00000001be177819 */ /* 0x000fe20000010200 */
[----:B------:R-:W-:Y:S01]  /*1e610*/  IMAD.SHL.U32 R27, R197, 0x2, RZ ;  /* 0x00000002c51b7824 */ /* 0x000fe200078e00ff */
        /* <DEDUP_REMOVED lines=16> */
[----:B------:R2:W-:Y:S02]  /*1e720*/  LDGSTS.E.BYPASS.LTC128B.128 [R203+0xa100], [R2.64], !P6 ;  /* 0x0a10000002cb7fae */ /* 0x0005e4000f101d4a */
[----:B--2---:R-:W-:Y:S01]  /*1e730*/  IMAD.MOV.U32 R2, RZ, RZ, 0x1 ;  /* 0x00000001ff027424 */ /* 0x004fe200078e00ff */
[----:B------:R-:W-:Y:S02]  /*1e740*/  MOV R3, 0x1e760 ;  /* 0x0001e76000037802 */ /* 0x000fe40000000f00 */
[----:B-1---5:R-:W-:Y:S05]  /*1e750*/  CALL.REL.NOINC `($__internal_39_$__cuda_sm70_shflsync_idx_p) ;  /* 0x0000ad1000007944 */ /* 0x022fea0003c00000 */
        /* <DEDUP_REMOVED lines=9> */
.L_x_2338:
        /* <DEDUP_REMOVED lines=8> */
.L_x_2339:
[----:B------:R-:W-:Y:S01]  /*1e870*/  IMAD.MOV.U32 R35, RZ, RZ, R6 ;  /* 0x000000ffff237224 */ /* 0x000fe200078e0006 */
[----:B------:R-:W-:Y:S01]  /*1e880*/  MOV R34, 0x181f ;  /* 0x0000181f00227802 */ /* 0x000fe20000000f00 */
[----:B------:R-:W-:Y:S01]  /*1e890*/  IMAD.MOV.U32 R2, RZ, RZ, RZ ;  /* 0x000000ffff027224 */ /* 0x000fe200078e00ff */
[----:B------:R-:W-:Y:S02]  /*1e8a0*/  MOV R182, 0xffffffff ;  /* 0xffffffff00b67802 */ /* 0x000fe40000000f00 */
[----:B------:R-:W-:Y:S02]  /*1e8b0*/  MOV R3, 0x1e8d0 ;  /* 0x0001e8d000037802 */ /* 0x000fe40000000f00 */
[----:B-12---:R-:W-:Y:S05]  /*1e8c0*/  CALL.REL.NOINC `($__internal_39_$__cuda_sm70_shflsync_idx_p) ;  /* 0x0000aba000007944 */ /* 0x006fea0003c00000 */
        /* <DEDUP_REMOVED lines=9> */
[----:B------:R-:W-:Y:S02]  /*1e960*/  SHF.L.U64.HI R15, R197, 0x1, R208 ;  /* 0x00000001c50f7819 */ /* 0x000fe400000102d0 */
[----:B------:R-:W-:Y:S01]  /*1e970*/  SEL R13, RZ, 0x10, P5 ;  /* 0x00000010ff0d7807 */ /* 0x000fe20002800000 */
[----:B------:R-:W-:Y:S01]  /*1e980*/  IMAD.X R3, R4, 0x1, R9, P0 ;  /* 0x0000000104037824 */ /* 0x000fe200000e0609 */
[----:B------:R-:W-:-:S04]  /*1e990*/  SEL R12, RZ, 0x10, P4 ;  /* 0x00000010ff0c7807 */ /* 0x000fc80002000000 */
[----:B------:R-:W-:Y:S01]  /*1e9a0*/  @!PT LDS RZ, [RZ] ;  /* 0x00000000fffff984 */ /* 0x000fe20000000800 */
[----:B------:R-:W-:Y:S01]  /*1e9b0*/  @!PT LDS RZ, [RZ] ;  /* 0x00000000fffff984 */ /* 0x000fe20000000800 */
[----:B------:R-:W-:Y:S01]  /*1e9c0*/  @!PT LDS RZ, [RZ] ;  /* 0x00000000fffff984 */ /* 0x000fe20000000800 */
[----:B------:R2:W-:Y:S01]  /*1e9d0*/  LDGSTS.E.BYPASS.LTC128B.128 [R203+0xc100], [R2.64], !P5 ;  /* 0x0c10000002cb7fae */ /* 0x0005e2000e901d4a */
[----:B------:R-:W-:Y:S02]  /*1e9e0*/  IMAD.MOV.U32 R34, RZ, RZ, 0x181f ;  /* 0x0000181fff227424 */ /* 0x000fe400078e00ff */
[----:B------:R-:W-:Y:S01]  /*1e9f0*/  IMAD.MOV.U32 R182, RZ, RZ, -0x1 ;  /* 0xffffffffffb67424 */ /* 0x000fe200078e00ff */
[----:B--2---:R-:W-:-:S05]  /*1ea00*/  IADD3 R2, P0, R181, R7, RZ ;  /* 0x00000007b5027210 */ /* 0x004fca0007f1e0ff */
[----:B------:R-:W-:-:S05]  /*1ea10*/  IMAD.X R3, R4, 0x1, R16, P0 ;  /* 0x0000000104037824 */ /* 0x000fca00000e0610 */
[----:B------:R2:W-:Y:S02]  /*1ea20*/  LDGSTS.E.BYPASS.LTC128B.128 [R203+0xe100], [R2.64], !P4 ;  /* 0x0e10000002cb7fae */ /* 0x0005e4000e101d4a */
[----:B--2---:R-:W-:-:S05]  /*1ea30*/  IADD3 R2, P0, R181, R14, RZ ;  /* 0x0000000eb5027210 */ /* 0x004fca0007f1e0ff */
[----:B------:R-:W-:-:S05]  /*1ea40*/  IMAD.X R3, R4, 0x1, R15, P0 ;  /* 0x0000000104037824 */ /* 0x000fca00000e060f */
        /* <DEDUP_REMOVED lines=13> */
.L_x_2347:
[----:B------:R-:W-:Y:S01]  /*1eb20*/  MOV R34, 0x181f ;  /* 0x0000181f00227802 */ /* 0x000fe20000000f00 */
[----:B------:R-:W-:Y:S01]  /*1eb30*/  IMAD.MOV.U32 R35, RZ, RZ, R8 ;  /* 0x000000ffff237224 */ /* 0x000fe200078e0008 */
[----:B------:R-:W-:Y:S01]  /*1eb40*/  MOV R182, 0xffffffff ;  /* 0xffffffff00b67802 */ /* 0x000fe20000000f00 */
[----:B------:R-:W-:Y:S01]  /*1eb50*/  IMAD.MOV.U32 R2, RZ, RZ, RZ ;  /* 0x000000ffff027224 */ /* 0x000fe200078e00ff */
[----:B------:R-:W-:Y:S02]  /*1eb60*/  MOV R3, 0x1eb80 ;  /* 0x0001eb8000037802 */ /* 0x000fe40000000f00 */
[----:B-1234-:R-:W-:Y:S05]  /*1eb70*/  CALL.REL.NOINC `($__internal_39_$__cuda_sm70_shflsync_idx_p) ;  /* 0x0000a8f000007944 */ /* 0x01efea0003c00000 */
[----:B------:R-:W-:Y:S01]  /*1eb80*/  MOV R5, R181 ;  /* 0x000000b500057202 */ /* 0x000fe20000000f00 */
[----:B------:R-:W-:-:S05]  /*1eb90*/  BRA `(.L_x_2474) ;  /* 0xfffef29000007947 */ /* 0x000fca000383ffff */
.L_x_2348:
[----:B------:R-:W-:Y:S01]  /*1eba0*/  MOV R34, 0x181f ;  /* 0x0000181f00227802 */ /* 0x000fe20000000f00 */
[----:B------:R-:W-:Y:S01]  /*1ebb0*/  IMAD.MOV.U32 R35, RZ, RZ, R17 ;  /* 0x000000ffff237224 */ /* 0x000fe200078e0011 */
[----:B------:R-:W-:Y:S01]  /*1ebc0*/  MOV R182, 0xffffffff ;  /* 0xffffffff00b67802 */ /* 0x000fe20000000f00 */
[----:B------:R-:W-:Y:S01]  /*1ebd0*/  IMAD.MOV.U32 R2, RZ, RZ, RZ ;  /* 0x000000ffff027224 */ /* 0x000fe200078e00ff */
[----:B------:R-:W-:Y:S02]  /*1ebe0*/  MOV R3, 0x1ec00 ;  /* 0x0001ec0000037802 */ /* 0x000fe40000000f00 */
[----:B-1234-:R-:W-:Y:S05]  /*1ebf0*/  CALL.REL.NOINC `($__internal_39_$__cuda_sm70_shflsync_idx_p) ;  /* 0x0000a87000007944 */ /* 0x01efea0003c00000 */
[----:B------:R-:W-:Y:S01]  /*1ec00*/  SHF.R.S32.HI R2, RZ, 0x1f, R190 ;  /* 0x0000001fff027819 */ /* 0x000fe200000114be */
[----:B------:R-:W-:Y:S01]  /*1ec10*/  IMAD.MOV.U32 R35, RZ, RZ, R8 ;  /* 0x000000ffff237224 */ /* 0x000fe200078e0008 */
[----:B------:R-:W-:Y:S01]  /*1ec20*/  SHF.L.U32 R16, R198, 0x1, RZ ;  /* 0x00000001c6107819 */ /* 0x000fe200000006ff */
[----:B------:R1:W5:Y:S01]  /*1ec30*/  LDL R8, [R1+0xd0] ;  /* 0x0000d00001087983 */ /* 0x0003620000100800 */
[C---:B------:R-:W-:Y:S01]  /*1ec40*/  SHF.L.U64.HI R26, R190.reuse, 0x1, R2 ;  /* 0x00000001be1a7819 */ /* 0x040fe20000010202 */
[----:B------:R-:W-:Y:S01]  /*1ec50*/  IMAD.SHL.U32 R24, R190, 0x2, RZ ;  /* 0x00000002be187824 */ /* 0x000fe200078e00ff */
[----:B------:R-:W-:Y:S01]  /*1ec60*/  SHF.L.U64.HI R18, R198, 0x1, R209 ;  /* 0x00000001c6127819 */ /* 0x000fe200000102d1 */
[----:B------:R-:W-:Y:S01]  /*1ec70*/  IMAD R27, R189, 0x6000, RZ ;  /* 0x00006000bd1b7824 */ /* 0x000fe200078e02ff */
[C---:B------:R-:W-:Y:S01]  /*1ec80*/  SHF.L.U64.HI R25, R197.reuse, 0x1, R208 ;  /* 0x00000001c5197819 */ /* 0x040fe200000102d0 */
[----:B------:R-:W-:Y:S01]  /*1ec90*/  IMAD.SHL.U32 R19, R197, 0x2, RZ ;  /* 0x00000002c5137824 */ /* 0x000fe200078e00ff */
[----:B------:R-:W-:Y:S01]  /*1eca0*/  IADD3 R2, P0, R181, R24, RZ ;  /* 0x00000018b5027210 */ /* 0x000fe20007f1e0ff */
[----:B------:R-:W-:Y:S01]  /*1ecb0*/  IMAD.IADD R4, R203, 0x1, R27 ;  /* 0x00000001cb047824 */ /* 0x000fe200078e021b */
[----:B------:R-:W-:Y:S01]  /*1ecc0*/  SEL R6, RZ, 0x10, P4 ;  /* 0x00000010ff067807 */ /* 0x000fe20002000000 */
[----:B------:R-:W-:Y:S01]  /*1ecd0*/  IMAD.MOV.U32 R182, RZ, RZ, -0x1 ;  /* 0xffffffffffb67424 */ /* 0x000fe200078e00ff */
[----:B------:R-:W-:Y:S01]  /*1ece0*/  MOV R34, 0x181f ;  /* 0x0000181f00227802 */ /* 0x000fe20000000f00 */
[----:B------:R-:W-:Y:S05]  /*1ecf0*/  IMAD.X R3, R5, 0x1, R26, P0 ;  /* 0x0000000105037824 */ /* 0x000fea00000e061a */
[----:B------:R-:W-:Y:S01]  /*1ed00*/  @!PT LDS RZ, [RZ] ;  /* 0x00000000fffff984 */ /* 0x000fe20000000800 */
[----:B------:R-:W-:Y:S01]  /*1ed10*/  @!PT LDS RZ, [RZ] ;  /* 0x00000000fffff984 */ /* 0x000fe20000000800 */
[----:B------:R-:W-:Y:S01]  /*1ed20*/  @!PT LDS RZ, [RZ] ;  /* 0x00000000fffff984 */ /* 0x000fe20000000800 */
[----:B------:R2:W-:Y:S02]  /*1ed30*/  LDGSTS.E.BYPASS.LTC128B.128 [R4+0x100], [R2.64], !P5 ;  /* 0x0010000002047fae */ /* 0x0005e4000e901d4a */
[----:B--2---:R-:W-:Y:S05]  /*1ed40*/  IADD3 R2, P0, R181, R16, RZ ;  /* 0x00000010b5027210 */ /* 0x004fea0007f1e0ff */
[----:B------:R-:W-:Y:S05]  /*1ed50*/  IMAD.X R3, R5, 0x1, R18, P0 ;  /* 0x0000000105037824 */ /* 0x000fea00000e0612 */
[----:B------:R2:W-:Y:S02]  /*1ed60*/  LDGSTS.E.BYPASS.LTC128B.128 [R4+0x2100], [R2.64], !P4 ;  /* 0x0210000002047fae */ /* 0x0005e4000e101d4a */
[----:B--2---:R-:W-:Y:S04]  /*1ed70*/  IADD3 R2, P0, R181, R19, RZ ;  /* 0x00000013b5027210 */ /* 0x004fe80007f1e0ff */
[----:B------:R-:W-:Y:S05]  /*1ed80*/  IADD3.X R3, R5, R25, RZ, P0, !PT ;  /* 0x0000001905037210 */ /* 0x000fea00007fe4ff */
[----:B------:R2:W-:Y:S02]  /*1ed90*/  LDGSTS.E.BYPASS.LTC128B.128 [R4+0x4100], [R2.64], !P6 ;  /* 0x0410000002047fae */ /* 0x0005e4000f101d4a */
[----:B--2---:R-:W-:Y:S01]  /*1eda0*/  MOV R3, 0x1edd0 ;  /* 0x0001edd000037802 */ /* 0x004fe20000000f00 */
[----:B------:R-:W-:Y:S02]  /*1edb0*/  IMAD.MOV.U32 R2, RZ, RZ, 0x1 ;  /* 0x00000001ff027424 */ /* 0x000fe400078e00ff */
[----:B-1---5:R-:W-:Y:S05]  /*1edc0*/  CALL.REL.NOINC `($__internal_39_$__cuda_sm70_shflsync_idx_p) ;  /* 0x0000a6a000007944 */ /* 0x022fea0003c00000 */
[----:B------:R-:W-:Y:S01]  /*1edd0*/  MOV R35, R17 ;  /* 0x0000001100237202 */ /* 0x000fe20000000f00 */
[----:B------:R-:W-:Y:S01]  /*1ede0*/  IMAD.MOV.U32 R5, RZ, RZ, R181 ;  /* 0x000000ffff057224 */ /* 0x000fe200078e00b5 */
[----:B------:R-:W-:Y:S01]  /*1edf0*/  MOV R34, 0x181f ;  /* 0x0000181f00227802 */ /* 0x000fe20000000f00 */
[----:B------:R-:W-:Y:S01]  /*1ee00*/  IMAD.MOV.U32 R2, RZ, RZ, 0x1 ;  /* 0x00000001ff027424 */ /* 0x000fe200078e00ff */
[----:B------:R-:W-:Y:S01]  /*1ee10*/  MOV R3, 0x1ee40 ;  /* 0x0001ee4000037802 */ /* 0x000fe20000000f00 */
[----:B------:R-:W-:Y:S02]  /*1ee20*/  IMAD.MOV.U32 R182, RZ, RZ, -0x1 ;  /* 0xffffffffffb67424 */ /* 0x000fe400078e00ff */
[----:B------:R-:W-:Y:S05]  /*1ee30*/  CALL.REL.NOINC `($__internal_39_$__cuda_sm70_shflsync_idx_p) ;  /* 0x0000a63000007944 */ /* 0x000fea0003c00000 */
[----:B------:R-:W-:Y:S01]  /*1ee40*/  MOV R2, R181 ;  /* 0x000000b500027202 */ /* 0x000fe20000000f00 */
[----:B------:R-:W-:-:S05]  /*1ee50*/  BRA `(.L_x_2475) ;  /* 0xfffef17000007947 */ /* 0x000fca000383ffff */
.L_x_2359:
[----:B------:R-:W-:Y:S01]  /*1ee60*/  MOV R34, 0x181f ;  /* 0x0000181f00227802 */ /* 0x000fe20000000f00 */
[----:B------:R-:W-:Y:S01]  /*1ee70*/  IMAD.MOV.U32 R35, RZ, RZ, R5 ;  /* 0x000000ffff237224 */ /* 0x000fe200078e0005 */
[----:B------:R-:W-:Y:S01]  /*1ee80*/  MOV R182, 0xffffffff ;  /* 0xffffffff00b67802 */ /* 0x000fe20000000f00 */
[----:B------:R-:W-:Y:S01]  /*1ee90*/  IMAD.MOV.U32 R2, RZ, RZ, RZ ;  /* 0x000000ffff027224 */ /* 0x000fe200078e00ff */
[----:B------:R-:W-:Y:S02]  /*1eea0*/  MOV R3, 0x1eec0 ;  /* 0x0001eec000037802 */ /* 0x000fe40000000f00 */
[----:B------:R-:W-:Y:S05]  /*1eeb0*/  CALL.REL.NOINC `($__internal_39_$__cuda_sm70_shflsync_idx_p) ;  /* 0x0000a5b000007944 */ /* 0x000fea0003c00000 */
[----:B------:R-:W-:Y:S01]  /*1eec0*/  MOV R4, R181 ;  /* 0x000000b500047202 */ /* 0x000fe20000000f00 */
[----:B------:R-:W-:-:S05]  /*1eed0*/  BRA `(.L_x_2476) ;  /* 0xffff265000007947 */ /* 0x000fca000383ffff */
.L_x_2360:
[----:B------:R-:W-:Y:S01]  /*1eee0*/  MOV R34, 0x181f ;  /* 0x0000181f00227802 */ /* 0x000fe20000000f00 */
[----:B------:R-:W-:Y:S01]  /*1eef0*/  IMAD.MOV.U32 R35, RZ, RZ, R18 ;  /* 0x000000ffff237224 */ /* 0x000fe200078e0012 */
[----:B------:R-:W-:Y:S01]  /*1ef00*/  MOV R182, 0xffffffff ;  /* 0xffffffff00b67802 */ /* 0x000fe20000000f00 */
[----:B------:R-:W-:Y:S01]  /*1ef10*/  IMAD.MOV.U32 R2, RZ, RZ, RZ ;  /* 0x000000ffff027224 */ /* 0x000fe200078e00ff */
[----:B------:R-:W-:Y:S02]  /*1ef20*/  MOV R3, 0x1ef40 ;  /* 0x0001ef4000037802 */ /* 0x000fe40000000f00 */
[----:B-12---:R-:W-:Y:S05]  /*1ef30*/  CALL.REL.NOINC `($__internal_39_$__cuda_sm70_shflsync_idx_p) ;  /* 0x0000a53000007944 */ /* 0x006fea0003c00000 */
[----:B------:R-:W-:Y:S01]  /*1ef40*/  SHF.R.S32.HI R0, RZ, 0x1f, R190 ;  /* 0x0000001fff007819 */ /* 0x000fe200000114be */
[----:B------:R-:W-:Y:S01]  /*1ef50*/  IMAD.MOV.U32 R35, RZ, RZ, R5 ;  /* 0x000000ffff237224 */ /* 0x000fe200078e0005 */
[----:B------:R-:W-:Y:S01]  /*1ef60*/  SHF.L.U64.HI R19, R198, 0x1, R209 ;  /* 0x00000001c6137819 */ /* 0x000fe200000102d1 */
[----:B------:R1:W5:Y:S01]  /*1ef70*/  LDL R5, [R1+0xd0] ;  /* 0x0000d00001057983 */ /* 0x0003620000100800 */
[C---:B------:R-:W-:Y:S01]  /*1ef80*/  SHF.L.U64.HI R21, R190.reuse, 0x1, R0 ;  /* 0x00000001be157819 */ /* 0x040fe20000010200 */
[----:B------:R-:W-:Y:S01]  /*1ef90*/  IMAD.SHL.U32 R20, R190, 0x2, RZ ;  /* 0x00000002be147824 */ /* 0x000fe200078e00ff */
[C---:B------:R-:W-:Y:S01]  /*1efa0*/  SHF.L.U32 R17, R197.reuse, 0x1, RZ ;  /* 0x00000001c5117819 */ /* 0x040fe200000006ff */
[----:B------:R-:W-:Y:S01]  /*1efb0*/  IMAD.SHL.U32 R0, R6, 0x2, RZ ;  /* 0x0000000206007824 */ /* 0x000fe200078e00ff */
[----:B------:R-:W-:Y:S01]  /*1efc0*/  SHF.L.U64.HI R16, R197, 0x1, R208 ;  /* 0x00000001c5107819 */ /* 0x000fe200000102d0 */
[----:B------:R-:W-:Y:S01]  /*1efd0*/  IMAD.SHL.U32 R15, R198, 0x2, RZ ;  /* 0x00000002c60f7824 */ /* 0x000fe200078e00ff */
[C---:B------:R-:W-:Y:S01]  /*1efe0*/  IADD3 R2, P0, R181.reuse, R20, RZ ;  /* 0x00000014b5027210 */ /* 0x040fe20007f1e0ff */
[----:B------:R-:W-:Y:S01]  /*1eff0*/  IMAD.MOV.U32 R182, RZ, RZ, -0x1 ;  /* 0xffffffffffb67424 */ /* 0x000fe200078e00ff */
[----:B------:R-:W-:Y:S02]  /*1f000*/  SEL R14, RZ, 0x10, P4 ;  /* 0x00000010ff0e7807 */ /* 0x000fe40002000000 */
[----:B------:R-:W-:Y:S01]  /*1f010*/  MOV R34, 0x181f ;  /* 0x0000181f00227802 */ /* 0x000fe20000000f00 */
[C---:B------:R-:W-:Y:S05]  /*1f020*/  IMAD.X R3, R4.reuse, 0x1, R21, P0 ;  /* 0x0000000104037824 */ /* 0x040fea00000e0615 */
[----:B------:R-:W-:Y:S01]  /*1f030*/  @!PT LDS RZ, [RZ] ;  /* 0x00000000fffff984 */ /* 0x000fe20000000800 */
[----:B------:R-:W-:Y:S01]  /*1f040*/  @!PT LDS RZ, [RZ] ;  /* 0x00000000fffff984 */ /* 0x000fe20000000800 */
[----:B------:R-:W-:Y:S01]  /*1f050*/  @!PT LDS RZ, [RZ] ;  /* 0x00000000fffff984 */ /* 0x000fe20000000800 */
[----:B------:R2:W-:Y:S02]  /*1f060*/  LDGSTS.E.BYPASS.LTC128B.128 [R0+0xc100], [R2.64], !P5 ;  /* 0x0c10000002007fae */ /* 0x0005e4000e901d4a */
[C---:B--2---:R-:W-:Y:S05]  /*1f070*/  IADD3 R2, P0, R181.reuse, R15, RZ ;  /* 0x0000000fb5027210 */ /* 0x044fea0007f1e0ff */
[C---:B------:R-:W-:Y:S05]  /*1f080*/  IMAD.X R3, R4.reuse, 0x1, R19, P0 ;  /* 0x0000000104037824 */ /* 0x040fea00000e0613 */
[----:B------:R2:W-:Y:S02]  /*1f090*/  LDGSTS.E.BYPASS.LTC128B.128 [R0+0xe100], [R2.64], !P4 ;  /* 0x0e10000002007fae */ /* 0x0005e4000e101d4a */
[----:B--2---:R-:W-:Y:S05]  /*1f0a0*/  IADD3 R2, P0, R181, R17, RZ ;  /* 0x00000011b5027210 */ /* 0x004fea0007f1e0ff */
[----:B------:R-:W-:Y:S05]  /*1f0b0*/  IMAD.X R3, R4, 0x1, R16, P0 ;  /* 0x0000000104037824 */ /* 0x000fea00000e0610 */
        /* <DEDUP_REMOVED lines=13> */
.L_x_2369:
        /* <DEDUP_REMOVED lines=8> */
.L_x_2370:
[----:B------:R-:W-:Y:S01]  /*1f210*/  MOV R34, 0x181f ;  /* 0x0000181f00227802 */ /* 0x000fe20000000f00 */
[----:B------:R-:W-:Y:S01]  /*1f220*/  IMAD.MOV.U32 R35, RZ, RZ, R19 ;  /* 0x000000ffff237224 */ /* 0x000fe200078e0013 */
[----:B------:R-:W-:Y:S01]  /*1f230*/  MOV R182, 0xffffffff ;  /* 0xffffffff00b67802 */ /* 0x000fe20000000f00 */
[----:B------:R-:W-:Y:S01]  /*1f240*/  IMAD.MOV.U32 R2, RZ, RZ, RZ ;  /* 0x000000ffff027224 */ /* 0x000fe200078e00ff */
[----:B------:R-:W-:Y:S02]  /*1f250*/  MOV R3, 0x1f270 ;  /* 0x0001f27000037802 */ /* 0x000fe40000000f00 */
[----:B-1234-:R-:W-:Y:S05]  /*1f260*/  CALL.REL.NOINC `($__internal_39_$__cuda_sm70_shflsync_idx_p) ;  /* 0x0000a20000007944 */ /* 0x01efea0003c00000 */
[----:B------:R-:W-:Y:S01]  /*1f270*/  SHF.R.S32.HI R2, RZ, 0x1f, R190 ;  /* 0x0000001fff027819 */ /* 0x000fe200000114be */
[----:B------:R1:W5:Y:S01]  /*1f280*/  LDL R18, [R1+0xd0] ;  /* 0x0000d00001127983 */ /* 0x0003620000100800 */
[----:B------:R-:W-:Y:S01]  /*1f290*/  SHF.L.U32 R17, R198, 0x1, RZ ;  /* 0x00000001c6117819 */ /* 0x000fe200000006ff */
[C---:B------:R-:W-:Y:S01]  /*1f2a0*/  IMAD.SHL.U32 R26, R190.reuse, 0x2, RZ ;  /* 0x00000002be1a7824 */ /* 0x040fe200078e00ff */
[----:B------:R-:W-:Y:S01]  /*1f2b0*/  SHF.L.U64.HI R32, R190, 0x1, R2 ;  /* 0x00000001be207819 */ /* 0x000fe20000010202 */
[----:B------:R-:W-:Y:S01]  /*1f2c0*/  IMAD R33, R189, 0x6000, RZ ;  /* 0x00006000bd217824 */ /* 0x000fe200078e02ff */
[----:B------:R-:W-:Y:S01]  /*1f2d0*/  SHF.L.U64.HI R24, R198, 0x1, R209 ;  /* 0x00000001c6187819 */ /* 0x000fe200000102d1 */
[----:B------:R-:W-:Y:S01]  /*1f2e0*/  IMAD.SHL.U32 R25, R197, 0x2, RZ ;  /* 0x00000002c5197824 */ /* 0x000fe200078e00ff */
[----:B------:R-:W-:Y:S01]  /*1f2f0*/  IADD3 R2, P0, R181, R26, RZ ;  /* 0x0000001ab5027210 */ /* 0x000fe20007f1e0ff */
[----:B------:R-:W-:Y:S01]  /*1f300*/  IMAD.IADD R4, R203, 0x1, R33 ;  /* 0x00000001cb047824 */ /* 0x000fe200078e0221 */
[----:B------:R-:W-:Y:S01]  /*1f310*/  SHF.L.U64.HI R27, R197, 0x1, R208 ;  /* 0x00000001c51b7819 */ /* 0x000fe200000102d0 */
[----:B------:R-:W-:Y:S01]  /*1f320*/  IMAD.MOV.U32 R35, RZ, RZ, R16 ;  /* 0x000000ffff237224 */ /* 0x000fe200078e0010 */
[----:B------:R-:W-:Y:S01]  /*1f330*/  SEL R6, RZ, 0x10, P4 ;  /* 0x00000010ff067807 */ /* 0x000fe20002000000 */
[----:B------:R-:W-:Y:S01]  /*1f340*/  IMAD.X R3, R5, 0x1, R32, P0 ;  /* 0x0000000105037824 */ /* 0x000fe200000e0620 */
[----:B------:R-:W-:Y:S01]  /*1f350*/  MOV R34, 0x181f ;  /* 0x0000181f00227802 */ /* 0x000fe20000000f00 */
[----:B------:R-:W-:Y:S03]  /*1f360*/  IMAD.MOV.U32 R182, RZ, RZ, -0x1 ;  /* 0xffffffffffb67424 */ /* 0x000fe600078e00ff */
        /* <DEDUP_REMOVED lines=22> */
.L_x_2371:
[----:B------:R-:W-:Y:S01]  /*1f4d0*/  MOV R15, 0x2 ;  /* 0x00000002000f7802 */ /* 0x000fe20000000f00 */
[----:B------:R-:W-:Y:S01]  /*1f4e0*/  IMAD.MOV.U32 R2, RZ, RZ, R104 ;  /* 0x000000ffff027224 */ /* 0x000fe200078e0068 */
[----:B------:R-:W-:Y:S02]  /*1f4f0*/  MOV R3, 0x1f510 ;  /* 0x0001f51000037802 */ /* 0x000fe40000000f00 */
[----:B------:R-:W-:Y:S05]  /*1f500*/  CALL.REL.NOINC `($__internal_38_$__cuda_sm70_shflsync_bfly_p) ;  /* 0x00009f1000007944 */ /* 0x000fea0003c00000 */
[----:B------:R-:W-:Y:S01]  /*1f510*/  MOV R2, R15 ;  /* 0x0000000f00027202 */ /* 0x000fe20000000f00 */
[----:B------:R-:W-:-:S05]  /*1f520*/  BRA `(.L_x_2480) ;  /* 0xffff3b1000007947 */ /* 0x000fca000383ffff */
.L_x_2374:
        /* <DEDUP_REMOVED lines=8> */
.L_x_2375:
        /* <DEDUP_REMOVED lines=43> */
.L_x_2380:
        /* <DEDUP_REMOVED lines=8> */
.L_x_2381:
[----:B------:R-:W-:Y:S01]  /*1f8e0*/  MOV R34, 0x181f ;  /* 0x0000181f00227802 */ /* 0x000fe20000000f00 */
[----:B------:R-:W-:Y:S01]  /*1f8f0*/  IMAD.MOV.U32 R35, RZ, RZ, R17 ;  /* 0x000000ffff237224 */ /* 0x000fe200078e0011 */
[----:B------:R-:W-:Y:S01]  /*1f900*/  MOV R182, 0xffffffff ;  /* 0xffffffff00b67802 */ /* 0x000fe20000000f00 */
[----:B------:R-:W-:Y:S01]  /*1f910*/  IMAD.MOV.U32 R2, RZ, RZ, RZ ;  /* 0x000000ffff027224 */ /* 0x000fe200078e00ff */
[----:B------:R-:W-:Y:S02]  /*1f920*/  MOV R3, 0x1f940 ;  /* 0x0001f94000037802 */ /* 0x000fe40000000f00 */
[----:B-1234-:R-:W-:Y:S05]  /*1f930*/  CALL.REL.NOINC `($__internal_39_$__cuda_sm70_shflsync_idx_p) ;  /* 0x00009b3000007944 */ /* 0x01efea0003c00000 */
[----:B------:R-:W-:Y:S01]  /*1f940*/  SHF.R.S32.HI R2, RZ, 0x1f, R190 ;  /* 0x0000001fff027819 */ /* 0x000fe200000114be */
[----:B------:R-:W-:Y:S01]  /*1f950*/  IMAD.SHL.U32 R18, R190, 0x2, RZ ;  /* 0x00000002be127824 */ /* 0x000fe200078e00ff */
[----:B------:R-:W-:Y:S01]  /*1f960*/  SHF.L.U32 R19, R198, 0x1, RZ ;  /* 0x00000001c6137819 */ /* 0x000fe200000006ff */
[----:B------:R-:W-:Y:S01]  /*1f970*/  IMAD R32, R189, 0x6000, RZ ;  /* 0x00006000bd207824 */ /* 0x000fe200078e02ff */
[----:B------:R-:W-:Y:S01]  /*1f980*/  SHF.L.U64.HI R25, R190, 0x1, R2 ;  /* 0x00000001be197819 */ /* 0x000fe20000010202 */
[----:B------:R-:W-:Y:S01]  /*1f990*/  IMAD.SHL.U32 R24, R197, 0x2, RZ ;  /* 0x00000002c5187824 */ /* 0x000fe200078e00ff */
[----:B------:R-:W-:Y:S01]  /*1f9a0*/  IADD3 R2, P0, R181, R18, RZ ;  /* 0x00000012b5027210 */ /* 0x000fe20007f1e0ff */
[----:B------:R-:W-:Y:S01]  /*1f9b0*/  IMAD.IADD R4, R203, 0x1, R32 ;  /* 0x00000001cb047824 */ /* 0x000fe200078e0220 */
[----:B------:R-:W-:Y:S01]  /*1f9c0*/  SHF.L.U64.HI R27, R198, 0x1, R209 ;  /* 0x00000001c61b7819 */ /* 0x000fe200000102d1 */
[----:B------:R-:W-:Y:S01]  /*1f9d0*/  IMAD.MOV.U32 R35, RZ, RZ, R16 ;  /* 0x000000ffff237224 */ /* 0x000fe200078e0010 */
[----:B------:R-:W-:Y:S01]  /*1f9e0*/  SHF.L.U64.HI R26, R197, 0x1, R208 ;  /* 0x00000001c51a7819 */ /* 0x000fe200000102d0 */
[----:B------:R-:W-:Y:S01]  /*1f9f0*/  IMAD.X R3, R5, 0x1, R25, P0 ;  /* 0x0000000105037824 */ /* 0x000fe200000e0619 */
[----:B------:R-:W-:Y:S01]  /*1fa00*/  MOV R34, 0x181f ;  /* 0x0000181f00227802 */ /* 0x000fe20000000f00 */
[----:B------:R-:W-:Y:S03]  /*1fa10*/  IMAD.MOV.U32 R182, RZ, RZ, -0x1 ;  /* 0xffffffffffb67424 */ /* 0x000fe600078e00ff */
        /* <DEDUP_REMOVED lines=11> */
[----:B------:R-:W-:Y:S02]  /*1fad0*/  IMAD.MOV.U32 R2, RZ, RZ, 0x1 ;  /* 0x00000001ff027424 */ /* 0x000fe400078e00ff */
[----:B------:R-:W-:Y:S05]  /*1fae0*/  CALL.REL.NOINC `($__internal_39_$__cuda_sm70_shflsync_idx_p) ;  /* 0x0000998000007944 */ /* 0x000fea0003c00000 */
        /* <DEDUP_REMOVED lines=9> */
.L_x_2392:
        /* <DEDUP_REMOVED lines=8> */
.L_x_2393:
[----:B------:R-:W-:Y:S01]  /*1fc00*/  MOV R34, 0x181f ;  /* 0x0000181f00227802 */ /* 0x000fe20000000f00 */
[----:B------:R-:W-:Y:S01]  /*1fc10*/  IMAD.MOV.U32 R35, RZ, RZ, R13 ;  /* 0x000000ffff237224 */ /* 0x000fe200078e000d */
[----:B------:R-:W-:Y:S01]  /*1fc20*/  MOV R182, 0xffffffff ;  /* 0xffffffff00b67802 */ /* 0x000fe20000000f00 */
[----:B------:R-:W-:Y:S01]  /*1fc30*/  IMAD.MOV.U32 R2, RZ, RZ, RZ ;  /* 0x000000ffff027224 */ /* 0x000fe200078e00ff */
[----:B------:R-:W-:Y:S02]  /*1fc40*/  MOV R3, 0x1fc60 ;  /* 0x0001fc6000037802 */ /* 0x000fe40000000f00 */
[----:B-12---:R-:W-:Y:S05]  /*1fc50*/  CALL.REL.NOINC `($__internal_39_$__cuda_sm70_shflsync_idx_p) ;  /* 0x0000981000007944 */ /* 0x006fea0003c00000 */
[----:B------:R-:W-:Y:S01]  /*1fc60*/  SHF.R.S32.HI R0, RZ, 0x1f, R190 ;  /* 0x0000001fff007819 */ /* 0x000fe200000114be */
[----:B------:R-:W-:Y:S01]  /*1fc70*/  IMAD.SHL.U32 R12, R190, 0x2, RZ ;  /* 0x00000002be0c7824 */ /* 0x000fe200078e00ff */
[----:B------:R-:W-:Y:S01]  /*1fc80*/  SHF.L.U32 R14, R198, 0x1, RZ ;  /* 0x00000001c60e7819 */ /* 0x000fe200000006ff */
[----:B------:R-:W-:Y:S01]  /*1fc90*/  IMAD.SHL.U32 R16, R197, 0x2, RZ ;  /* 0x00000002c5107824 */ /* 0x000fe200078e00ff */
[----:B------:R-:W-:Y:S01]  /*1fca0*/  SHF.L.U64.HI R17, R190, 0x1, R0 ;  /* 0x00000001be117819 */ /* 0x000fe20000010200 */
[----:B------:R-:W-:Y:S01]  /*1fcb0*/  IMAD.SHL.U32 R0, R6, 0x2, RZ ;  /* 0x0000000206007824 */ /* 0x000fe200078e00ff */
[----:B------:R-:W-:Y:S01]  /*1fcc0*/  IADD3 R2, P0, R181, R12, RZ ;  /* 0x0000000cb5027210 */ /* 0x000fe20007f1e0ff */
[----:B------:R-:W-:Y:S01]  /*1fcd0*/  IMAD.MOV.U32 R35, RZ, RZ, R5 ;  /* 0x000000ffff237224 */ /* 0x000fe200078e0005 */
[----:B------:R-:W-:Y:S01]  /*1fce0*/  SHF.L.U64.HI R18, R198, 0x1, R209 ;  /* 0x00000001c6127819 */ /* 0x000fe200000102d1 */
[----:B------:R-:W-:Y:S01]  /*1fcf0*/  IMAD.MOV.U32 R182, RZ, RZ, -0x1 ;  /* 0xffffffffffb67424 */ /* 0x000fe200078e00ff */
[----:B------:R-:W-:Y:S01]  /*1fd00*/  SHF.L.U64.HI R15, R197, 0x1, R208 ;  /* 0x00000001c50f7819 */ /* 0x000fe200000102d0 */
[C---:B------:R-:W-:Y:S01]  /*1fd10*/  IMAD.X R3, R4.reuse, 0x1, R17, P0 ;  /* 0x0000000104037824 */ /* 0x040fe200000e0611 */
[----:B------:R-:W-:Y:S04]  /*1fd20*/  MOV R34, 0x181f ;  /* 0x0000181f00227802 */ /* 0x000fe80000000f00 */
[----:B------:R-:W-:Y:S01]  /*1fd30*/  @!PT LDS RZ, [RZ] ;  /* 0x00000000fffff984 */ /* 0x000fe20000000800 */
[----:B------:R-:W-:Y:S01]  /*1fd40*/  @!PT LDS RZ, [RZ] ;  /* 0x00000000fffff984 */ /* 0x000fe20000000800 */
[----:B------:R-:W-:Y:S01]  /*1fd50*/  @!PT LDS RZ, [RZ] ;  /* 0x00000000fffff984 */ /* 0x000fe20000000800 */
[----:B------:R1:W-:Y:S02]  /*1fd60*/  LDGSTS.E.BYPASS.LTC128B.128 [R0+0xc100], [R2.64], !P5 ;  /* 0x0c10000002007fae */ /* 0x0003e4000e901d4a */
[C---:B-1----:R-:W-:Y:S05]  /*1fd70*/  IADD3 R2, P0, R181.reuse, R14, RZ ;  /* 0x0000000eb5027210 */ /* 0x042fea0007f1e0ff */
[C---:B------:R-:W-:Y:S05]  /*1fd80*/  IMAD.X R3, R4.reuse, 0x1, R18, P0 ;  /* 0x0000000104037824 */ /* 0x040fea00000e0612 */
        /* <DEDUP_REMOVED lines=16> */
.L_x_2395:
[----:B------:R-:W-:Y:S01]  /*1fe90*/  IMAD.MOV.U32 R2, RZ, RZ, R195 ;  /* 0x000000ffff027224 */ /* 0x000fe200078e00c3 */
[----:B------:R-:W-:-:S02]  /*1fea0*/  MOV R15, 0x2 ;  /* 0x00000002000f7802 */ /* 0x000fc40000000f00 */
[----:B------:R-:W-:Y:S02]  /*1feb0*/  MOV R3, 0x1fed0 ;  /* 0x0001fed000037802 */ /* 0x000fe40000000f00 */
[----:B-1----:R-:W-:Y:S05]  /*1fec0*/  CALL.REL.NOINC `($__internal_38_$__cuda_sm70_shflsync_bfly_p) ;  /* 0x0000955000007944 */ /* 0x002fea0003c00000 */
[----:B------:R-:W-:Y:S01]  /*1fed0*/  MOV R0, R15 ;  /* 0x0000000f00007202 */ /* 0x000fe20000000f00 */
[----:B------:R-:W-:Y:S05]  /*1fee0*/  BRA `(.L_x_2487) ;  /* 0xffff89a000007947 */ /* 0x000fea000383ffff */
.L_x_2396:
[----:B------:R-:W-:Y:S01]  /*1fef0*/  IMAD.MOV.U32 R2, RZ, RZ, R0 ;  /* 0x000000ffff027224 */ /* 0x000fe200078e0000 */
[----:B------:R-:W-:Y:S02]  /*1ff00*/  MOV R15, 0x1 ;  /* 0x00000001000f7802 */ /* 0x000fe40000000f00 */
[----:B------:R-:W-:Y:S02]  /*1ff10*/  MOV R3, 0x1ff30 ;  /* 0x0001ff3000037802 */ /* 0x000fe40000000f00 */
[----:B-12---:R-:W-:Y:S05]  /*1ff20*/  CALL.REL.NOINC `($__internal_38_$__cuda_sm70_shflsync_bfly_p) ;  /* 0x000094f000007944 */ /* 0x006fea0003c00000 */
[----:B------:R-:W-:Y:S01]  /*1ff30*/  FADD.FTZ R0, R0, R15 ;  /* 0x0000000f00007221 */ /* 0x000fe20000010000 */
[----:B------:R-:W-:Y:S02]  /*1ff40*/  MOV R2, R196 ;  /* 0x000000c400027202 */ /* 0x000fe40000000f00 */
[----:B------:R-:W-:Y:S02]  /*1ff50*/  MOV R15, 0x2 ;  /* 0x00000002000f7802 */ /* 0x000fe40000000f00 */
[----:B------:R-:W-:Y:S02]  /*1ff60*/  MOV R3, 0x1ff80 ;  /* 0x0001ff8000037802 */ /* 0x000fe40000000f00 */
[----:B------:R-:W-:Y:S05]  /*1ff70*/  CALL.REL.NOINC `($__internal_38_$__cuda_sm70_shflsync_bfly_p) ;  /* 0x000094a000007944 */ /* 0x000fea0003c00000 */
[----:B------:R-:W-:Y:S01]  /*1ff80*/  FADD.FTZ R196, R196, R15 ;  /* 0x0000000fc4c47221 */ /* 0x000fe20000010000 */
[----:B------:R-:W-:-:S02]  /*1ff90*/  MOV R15, 0x1 ;  /* 0x00000001000f7802 */ /* 0x000fc40000000f00 */
[----:B------:R-:W-:Y:S02]  /*1ffa0*/  MOV R3, 0x1ffd0 ;  /* 0x0001ffd000037802 */ /* 0x000fe40000000f00 */
[----:B------:R-:W-:Y:S02]  /*1ffb0*/  MOV R2, R196 ;  /* 0x000000c400027202 */ /* 0x000fe40000000f00 */
[----:B------:R-:W-:Y:S05]  /*1ffc0*/  CALL.REL.NOINC `($__internal_38_$__cuda_sm70_shflsync_bfly_p) ;  /* 0x0000945000007944 */ /* 0x000fea0003c00000 */
[----:B------:R-:W-:Y:S01]  /*1ffd0*/  MOV R3, R15 ;  /* 0x0000000f00037202 */ /* 0x000fe20000000f00 */
[----:B------:R-:W-:Y:S05]  /*1ffe0*/  BRA `(.L_x_2488) ;  /* 0xffff891000007947 */ /* 0x000fea000383ffff */
.L_x_2403:
[----:B-1234-:R-:W-:Y:S01]  /*1fff0*/  IMAD.MOV.U32 R35, RZ, RZ, R5 ;  /* 0x000000ffff237224 */ /* 0x01efe200078e0005 */
[----:B------:R-:W-:Y:S01]  /*20000*/  MOV R34, 0x181f ;  /* 0x0000181f00227802 */ /* 0x000fe20000000f00 */
[----:B------:R-:W-:Y:S01]  /*20010*/  IMAD.MOV.U32 R2, RZ, RZ, RZ ;  /* 0x000000ffff027224 */ /* 0x000fe200078e00ff */
[----:B------:R-:W-:Y:S02]  /*20020*/  MOV R182, 0xffffffff ;  /* 0xffffffff00b67802 */ /* 0x000fe40000000f00 */
[----:B------:R-:W-:Y:S02]  /*20030*/  MOV R3, 0x20050 ;  /* 0x0002005000037802 */ /* 0x000fe40000000f00 */
[----:B------:R-:W-:Y:S05]  /*20040*/  CALL.REL.NOINC `($__internal_39_$__cuda_sm70_shflsync_idx_p) ;  /* 0x0000942000007944 */ /* 0x000fea0003c00000 */
[----:B------:R-:W-:Y:S01]  /*20050*/  MOV R4, R181 ;  /* 0x000000b500047202 */ /* 0x000fe20000000f00 */
[----:B------:R-:W-:Y:S05]  /*20060*/  BRA `(.L_x_2489) ;  /* 0xffffa19000007947 */ /* 0x000fea000383ffff */
.L_x_2404:
[----:B------:R-:W-:Y:S01]  /*20070*/  IMAD.MOV.U32 R35, RZ, RZ, R14 ;  /* 0x000000ffff237224 */ /* 0x000fe200078e000e */
[----:B------:R-:W-:Y:S01]  /*20080*/  MOV R34, 0x181f ;  /* 0x0000181f00227802 */ /* 0x000fe20000000f00 */
[----:B------:R-:W-:Y:S01]  /*20090*/  IMAD.MOV.U32 R2, RZ, RZ, RZ ;  /* 0x000000ffff027224 */ /* 0x000fe200078e00ff */
[----:B------:R-:W-:-:S02]  /*200a0*/  MOV R182, 0xffffffff ;  /* 0xffffffff00b67802 */ /* 0x000fc40000000f00 */
[----:B------:R-:W-:Y:S02]  /*200b0*/  MOV R3, 0x200d0 ;  /* 0x000200d000037802 */ /* 0x000fe40000000f00 */
[----:B-12---:R-:W-:Y:S05]  /*200c0*/  CALL.REL.NOINC `($__internal_39_$__cuda_sm70_shflsync_idx_p) ;  /* 0x000093a000007944 */ /* 0x006fea0003c00000 */
[----:B------:R-:W-:Y:S01]  /*200d0*/  MOV R0, R181 ;  /* 0x000000b500007202 */ /* 0x000fe20000000f00 */
[----:B------:R-:W-:Y:S05]  /*200e0*/  BRA `(.L_x_2490) ;  /* 0xffffa13000007947 */ /* 0x000fea000383ffff */
.L_x_2407:
[----:B------:R-:W-:Y:S01]  /*200f0*/  IMAD.MOV.U32 R35, RZ, RZ, R5 ;  /* 0x000000ffff237224 */ /* 0x000fe200078e0005 */
[----:B------:R-:W-:Y:S01]  /*20100*/  MOV R34, 0x181f ;  /* 0x0000181f00227802 */ /* 0x000fe20000000f00 */
[----:B--2---:R-:W-:Y:S01]  /*20110*/  IMAD.MOV.U32 R2, RZ, RZ, 0x1 ;  /* 0x00000001ff027424 */ /* 0x004fe200078e00ff */
[----:B------:R-:W-:Y:S02]  /*20120*/  MOV R182, 0xffffffff ;  /* 0xffffffff00b67802 */ /* 0x000fe40000000f00 */
[----:B------:R-:W-:Y:S02]  /*20130*/  MOV R3, 0x20150 ;  /* 0x0002015000037802 */ /* 0x000fe40000000f00 */
[----:B-1-34-:R-:W-:Y:S05]  /*20140*/  CALL.REL.NOINC `($__internal_39_$__cuda_sm70_shflsync_idx_p) ;  /* 0x0000932000007944 */ /* 0x01afea0003c00000 */
        /* <DEDUP_REMOVED lines=9> */
.L_x_2410:
[----:B------:R-:W-:Y:S01]  /*201e0*/  IMAD.MOV.U32 R35, RZ, RZ, R5 ;  /* 0x000000ffff237224 */ /* 0x000fe200078e0005 */
[----:B------:R-:W-:Y:S01]  /*201f0*/  MOV R34, 0x181f ;  /* 0x0000181f00227802 */ /* 0x000fe20000000f00 */
[----:B-1----:R-:W-:Y:S01]  /*20200*/  IMAD.MOV.U32 R2, RZ, RZ, 0x2 ;  /* 0x00000002ff027424 */ /* 0x002fe200078e00ff */
[----:B------:R-:W-:-:S02]  /*20210*/  MOV R182, 0xffffffff ;  /* 0xffffffff00b67802 */ /* 0x000fc40000000f00 */
[----:B------:R-:W-:Y:S02]  /*20220*/  MOV R3, 0x20240 ;  /* 0x0002024000037802 */ /* 0x000fe40000000f00 */
[----:B--234-:R-:W-:Y:S05]  /*20230*/  CALL.REL.NOINC `($__internal_39_$__cuda_sm70_shflsync_idx_p) ;  /* 0x0000923000007944 */ /* 0x01cfea0003c00000 */
[----:B------:R-:W-:Y:S01]  /*20240*/  MOV R4, R181 ;  /* 0x000000b500047202 */ /* 0x000fe20000000f00 */
[----:B------:R-:W-:Y:S05]  /*20250*/  BRA `(.L_x_2492) ;  /* 0xffffa23000007947 */ /* 0x000fea000383ffff */
.L_x_2411:
[----:B------:R-:W-:Y:S01]  /*20260*/  IMAD.MOV.U32 R35, RZ, RZ, R14 ;  /* 0x000000ffff237224 */ /* 0x000fe200078e000e */
[----:B------:R-:W-:Y:S01]  /*20270*/  MOV R34, 0x181f ;  /* 0x0000181f00227802 */ /* 0x000fe20000000f00 */
[----:B------:R-:W-:Y:S01]  /*20280*/  IMAD.MOV.U32 R2, RZ, RZ, 0x2 ;  /* 0x00000002ff027424 */ /* 0x000fe200078e00ff */
[----:B------:R-:W-:Y:S02]  /*20290*/  MOV R182, 0xffffffff ;  /* 0xffffffff00b67802 */ /* 0x000fe40000000f00 */
[----:B------:R-:W-:Y:S02]  /*202a0*/  MOV R3, 0x202c0 ;  /* 0x000202c000037802 */ /* 0x000fe40000000f00 */
[----:B-1234-:R-:W-:Y:S05]  /*202b0*/  CALL.REL.NOINC `($__internal_39_$__cuda_sm70_shflsync_idx_p) ;  /* 0x000091b000007944 */ /* 0x01efea0003c00000 */
[----:B------:R-:W-:Y:S01]  /*202c0*/  MOV R0, R181 ;  /* 0x000000b500007202 */ /* 0x000fe20000000f00 */
[----:B------:R-:W-:Y:S05]  /*202d0*/  BRA `(.L_x_2493) ;  /* 0xffffa1d000007947 */ /* 0x000fea000383ffff */
.L_x_2414:
[----:B------:R-:W-:Y:S01]  /*202e0*/  IMAD.MOV.U32 R35, RZ, RZ, R5 ;  /* 0x000000ffff237224 */ /* 0x000fe200078e0005 */
[----:B------:R-:W-:Y:S01]  /*202f0*/  MOV R34, 0x181f ;  /* 0x0000181f00227802 */ /* 0x000fe20000000f00 */
[----:B-1----:R-:W-:Y:S01]  /*20300*/  IMAD.MOV.U32 R2, RZ, RZ, 0x3 ;  /* 0x00000003ff027424 */ /* 0x002fe200078e00ff */
[----:B------:R-:W-:-:S02]  /*20310*/  MOV R182, 0xffffffff ;  /* 0xffffffff00b67802 */ /* 0x000fc40000000f00 */
[----:B------:R-:W-:Y:S02]  /*20320*/  MOV R3, 0x20340 ;  /* 0x0002034000037802 */ /* 0x000fe40000000f00 */
[----:B--234-:R-:W-:Y:S05]  /*20330*/  CALL.REL.NOINC `($__internal_39_$__cuda_sm70_shflsync_idx_p) ;  /* 0x0000913000007944 */ /* 0x01cfea0003c00000 */
        /* <DEDUP_REMOVED lines=9> */
.L_x_2416:
[----:B------:R-:W-:Y:S01]  /*203d0*/  IMAD.MOV.U32 R35, RZ, RZ, R5 ;  /* 0x000000ffff237224 */ /* 0x000fe200078e0005 */
[----:B------:R-:W-:Y:S01]  /*203e0*/  MOV R34, 0x1c1f ;  /* 0x00001c1f00227802 */ /* 0x000fe20000000f00 */
[----:B------:R-:W-:Y:S01]  /*203f0*/  IMAD.MOV.U32 R2, RZ, RZ, RZ ;  /* 0x000000ffff027224 */ /* 0x000fe200078e00ff */
[----:B------:R-:W-:Y:S02]  /*20400*/  MOV R182, 0xffffffff ;  /* 0xffffffff00b67802 */ /* 0x000fe40000000f00 */
[----:B------:R-:W-:-:S02]  /*20410*/  MOV R3, 0x20430 ;  /* 0x0002043000037802 */ /* 0x000fc40000000f00 */
[----:B------:R-:W-:Y:S05]  /*20420*/  CALL.REL.NOINC `($__internal_39_$__cuda_sm70_shflsync_idx_p) ;  /* 0x0000904000007944 */ /* 0x000fea0003c00000 */
[----:B------:R-:W-:Y:S01]  /*20430*/  MOV R4, R181 ;  /* 0x000000b500047202 */ /* 0x000fe20000000f00 */
[----:B------:R-:W-:Y:S05]  /*20440*/  BRA `(.L_x_2495) ;  /* 0xffffa4d000007947 */ /* 0x000fea000383ffff */
.L_x_2417:
        /* <DEDUP_REMOVED lines=8> */
.L_x_2420:
[----:B------:R-:W-:Y:S01]  /*204d0*/  IMAD.MOV.U32 R35, RZ, RZ, R5 ;  /* 0x000000ffff237224 */ /* 0x000fe200078e0005 */
[----:B------:R-:W-:Y:S01]  /*204e0*/  MOV R34, 0x1c1f ;  /* 0x00001c1f00227802 */ /* 0x000fe20000000f00 */
[----:B-1----:R-:W-:Y:S01]  /*204f0*/  IMAD.MOV.U32 R2, RZ, RZ, 0x1 ;  /* 0x00000001ff027424 */ /* 0x002fe200078e00ff */
[----:B------:R-:W-:Y:S02]  /*20500*/  MOV R182, 0xffffffff ;  /* 0xffffffff00b67802 */ /* 0x000fe40000000f00 */
[----:B------:R-:W-:Y:S02]  /*20510*/  MOV R3, 0x20530 ;  /* 0x0002053000037802 */ /* 0x000fe40000000f00 */
[----:B--234-:R-:W-:Y:S05]  /*20520*/  CALL.REL.NOINC `($__internal_39_$__cuda_sm70_shflsync_idx_p) ;  /* 0x00008f4000007944 */ /* 0x01cfea0003c00000 */
        /* <DEDUP_REMOVED lines=9> */
.L_x_2424:
[----:B------:R-:W-:Y:S01]  /*205c0*/  IMAD.MOV.U32 R35, RZ, RZ, R5 ;  /* 0x000000ffff237224 */ /* 0x000fe200078e0005 */
[----:B------:R-:W-:Y:S01]  /*205d0*/  MOV R34, 0x181f ;  /* 0x0000181f00227802 */ /* 0x000fe20000000f00 */
[----:B------:R-:W-:Y:S01]  /*205e0*/  IMAD.MOV.U32 R2, RZ, RZ, RZ ;  /* 0x000000ffff027224 */ /* 0x000fe200078e00ff */
[----:B------:R-:W-:-:S02]  /*205f0*/  MOV R182, 0xffffffff ;  /* 0xffffffff00b67802 */ /* 0x000fc40000000f00 */
[----:B------:R-:W-:Y:S02]  /*20600*/  MOV R3, 0x20620 ;  /* 0x0002062000037802 */ /* 0x000fe40000000f00 */
[----:B--23--:R-:W-:Y:S05]  /*20610*/  CALL.REL.NOINC `($__internal_39_$__cuda_sm70_shflsync_idx_p) ;  /* 0x00008e5000007944 */ /* 0x00cfea0003c00000 */
[----:B------:R-:W-:Y:S01]  /*20620*/  MOV R4, R181 ;  /* 0x000000b500047202 */ /* 0x000fe20000000f00 */
[----:B------:R-:W-:Y:S05]  /*20630*/  BRA `(.L_x_2498) ;  /* 0xffffbe3000007947 */ /* 0x000fea000383ffff */
.L_x_2425:
[----:B------:R-:W-:Y:S01]  /*20640*/  IMAD.MOV.U32 R35, RZ, RZ, R14 ;  /* 0x000000ffff237224 */ /* 0x000fe200078e000e */
[----:B------:R-:W-:Y:S01]  /*20650*/  MOV R34, 0x181f ;  /* 0x0000181f00227802 */ /* 0x000fe20000000f00 */
[----:B------:R-:W-:Y:S01]  /*20660*/  IMAD.MOV.U32 R2, RZ, RZ, RZ ;  /* 0x000000ffff027224 */ /* 0x000fe200078e00ff */
[----:B------:R-:W-:Y:S02]  /*20670*/  MOV R182, 0xffffffff ;  /* 0xffffffff00b67802 */ /* 0x000fe40000000f00 */
[----:B------:R-:W-:Y:S02]  /*20680*/  MOV R3, 0x206a0 ;  /* 0x000206a000037802 */ /* 0x000fe40000000f00 */
[----:B-1234-:R-:W-:Y:S05]  /*20690*/  CALL.REL.NOINC `($__internal_39_$__cuda_sm70_shflsync_idx_p) ;  /* 0x00008dd000007944 */ /* 0x01efea0003c00000 */
[----:B------:R-:W-:Y:S01]  /*206a0*/  MOV R0, R181 ;  /* 0x000000b500007202 */ /* 0x000fe20000000f00 */
[----:B------:R-:W-:Y:S05]  /*206b0*/  BRA `(.L_x_2499) ;  /* 0xffffbdd000007947 */ /* 0x000fea000383ffff */
.L_x_2428:
[----:B------:R-:W-:Y:S01]  /*206c0*/  IMAD.MOV.U32 R35, RZ, RZ, R5 ;  /* 0x000000ffff237224 */ /* 0x000fe200078e0005 */
[----:B------:R-:W-:Y:S01]  /*206d0*/  MOV R34, 0x181f ;  /* 0x0000181f00227802 */ /* 0x000fe20000000f00 */
[----:B--2---:R-:W-:Y:S01]  /*206e0*/  IMAD.MOV.U32 R2, RZ, RZ, 0x1 ;  /* 0x00000001ff027424 */ /* 0x004fe200078e00ff */
[----:B------:R-:W-:-:S02]  /*206f0*/  MOV R182, 0xffffffff ;  /* 0xffffffff00b67802 */ /* 0x000fc40000000f00 */
[----:B------:R-:W-:Y:S02]  /*20700*/  MOV R3, 0x20720 ;  /* 0x0002072000037802 */ /* 0x000fe40000000f00 */
[----:B-1-34-:R-:W-:Y:S05]  /*20710*/  CALL.REL.NOINC `($__internal_39_$__cuda_sm70_shflsync_idx_p) ;  /* 0x00008d5000007944 */ /* 0x01afea0003c00000 */
        /* <DEDUP_REMOVED lines=9> */
.L_x_2431:
[----:B------:R-:W-:Y:S01]  /*207b0*/  IMAD.MOV.U32 R35, RZ, RZ, R5 ;  /* 0x000000ffff237224 */ /* 0x000fe200078e0005 */
[----:B------:R-:W-:Y:S01]  /*207c0*/  MOV R34, 0x181f ;  /* 0x0000181f00227802 */ /* 0x000fe20000000f00 */
[----:B-1----:R-:W-:Y:S01]  /*207d0*/  IMAD.MOV.U32 R2, RZ, RZ, 0x2 ;  /* 0x00000002ff027424 */ /* 0x002fe200078e00ff */
[----:B------:R-:W-:Y:S02]  /*207e0*/  MOV R182, 0xffffffff ;  /* 0xffffffff00b67802 */ /* 0x000fe40000000f00 */
[----:B------:R-:W-:-:S02]  /*207f0*/  MOV R3, 0x20810 ;  /* 0x0002081000037802 */ /* 0x000fc40000000f00 */
[----:B--234-:R-:W-:Y:S05]  /*20800*/  CALL.REL.NOINC `($__internal_39_$__cuda_sm70_shflsync_idx_p) ;  /* 0x00008c6000007944 */ /* 0x01cfea0003c00000 */
[----:B------:R-:W-:Y:S01]  /*20810*/  MOV R4, R181 ;  /* 0x000000b500047202 */ /* 0x000fe20000000f00 */
[----:B------:R-:W-:Y:S05]  /*20820*/  BRA `(.L_x_2501) ;  /* 0xffffbed000007947 */ /* 0x000fea000383ffff */
.L_x_2432:
[----:B------:R-:W-:Y:S01]  /*20830*/  IMAD.MOV.U32 R35, RZ, RZ, R14 ;  /* 0x000000ffff237224 */ /* 0x000fe200078e000e */
[----:B------:R-:W-:Y:S01]  /*20840*/  MOV R34, 0x181f ;  /* 0x0000181f00227802 */ /* 0x000fe20000000f00 */
[----:B------:R-:W-:Y:S01]  /*20850*/  IMAD.MOV.U32 R2, RZ, RZ, 0x2 ;  /* 0x00000002ff027424 */ /* 0x000fe200078e00ff */
[----:B------:R-:W-:-:S02]  /*20860*/  MOV R182, 0xffffffff ;  /* 0xffffffff00b67802 */ /* 0x000fc40000000f00 */
[----:B------:R-:W-:Y:S02]  /*20870*/  MOV R3, 0x20890 ;  /* 0x0002089000037802 */ /* 0x000fe40000000f00 */
[----:B-1234-:R-:W-:Y:S05]  /*20880*/  CALL.REL.NOINC `($__internal_39_$__cuda_sm70_shflsync_idx_p) ;  /* 0x00008be000007944 */ /* 0x01efea0003c00000 */
[----:B------:R-:W-:Y:S01]  /*20890*/  MOV R0, R181 ;  /* 0x000000b500007202 */ /* 0x000fe20000000f00 */
[----:B------:R-:W-:Y:S05]  /*208a0*/  BRA `(.L_x_2502) ;  /* 0xffffbe7000007947 */ /* 0x000fea000383ffff */
.L_x_2435:
        /* <DEDUP_REMOVED lines=15> */
.L_x_2437:
        /* <DEDUP_REMOVED lines=8> */
.L_x_2438:
[----:B------:R-:W-:Y:S01]  /*20a20*/  IMAD.MOV.U32 R35, RZ, RZ, R29 ;  /* 0x000000ffff237224 */ /* 0x000fe200078e001d */
[----:B------:R-:W-:Y:S01]  /*20a30*/  MOV R34, 0x1f ;  /* 0x0000001f00227802 */ /* 0x000fe20000000f00 */
[----:B------:R-:W-:Y:S01]  /*20a40*/  IMAD.MOV.U32 R2, RZ, RZ, 0x1 ;  /* 0x00000001ff027424 */ /* 0x000fe200078e00ff */
[----:B------:R-:W-:Y:S02]  /*20a50*/  MOV R182, 0xffffffff ;  /* 0xffffffff00b67802 */ /* 0x000fe40000000f00 */
[----:B------:R-:W-:Y:S02]  /*20a60*/  MOV R3, 0x20a80 ;  /* 0x00020a8000037802 */ /* 0x000fe40000000f00 */
[----:B-12---:R-:W-:Y:S05]  /*20a70*/  CALL.REL.NOINC `($__internal_39_$__cuda_sm70_shflsync_idx_p) ;  /* 0x000089f000007944 */ /* 0x006fea0003c00000 */
[----:B------:R-:W-:Y:S01]  /*20a80*/  MOV R8, R181 ;  /* 0x000000b500087202 */ /* 0x000fe20000000f00 */
[----:B------:R-:W-:Y:S05]  /*20a90*/  BRA `(.L_x_2505) ;  /* 0xffffbfd000007947 */ /* 0x000fea000383ffff */
.L_x_2439:
[----:B------:R-:W-:Y:S02]  /*20aa0*/  MOV R3, 0x1 ;  /* 0x0000000100037802 */ /* 0x000fe40000000f00 */
[----:B------:R-:W-:Y:S02]  /*20ab0*/  MOV R2, 0x20ad0 ;  /* 0x00020ad000027802 */ /* 0x000fe40000000f00 */
[----:B-1234-:R-:W-:Y:S05]  /*20ac0*/  CALL.REL.NOINC `($__internal_40_$__cuda_sm70_shflsync_up_p) ;  /* 0x000089f000007944 */ /* 0x01efea0003c00000 */
[----:B------:R-:W-:Y:S05]  /*20ad0*/  BRA `(.L_x_2506) ;  /* 0xffffc0b000007947 */ /* 0x000fea000383ffff */
.L_x_2440:
[----:B------:R-:W-:Y:S02]  /*20ae0*/  MOV R3, 0x2 ;  /* 0x0000000200037802 */ /* 0x000fe40000000f00 */
[----:B------:R-:W-:-:S02]  /*20af0*/  MOV R2, 0x20b10 ;  /* 0x00020b1000027802 */ /* 0x000fc40000000f00 */
[----:B--2-4-:R-:W-:Y:S05]  /*20b00*/  CALL.REL.NOINC `($__internal_40_$__cuda_sm70_shflsync_up_p) ;  /* 0x000089b000007944 */ /* 0x014fea0003c00000 */
        /* <DEDUP_REMOVED lines=25> */
.L_x_2444:
[----:B------:R-:W-:Y:S02]  /*20ca0*/  MOV R3, 0x1 ;  /* 0x0000000100037802 */ /* 0x000fe40000000f00 */
[----:B------:R-:W-:Y:S02]  /*20cb0*/  MOV R2, 0x20cd0 ;  /* 0x00020cd000027802 */ /* 0x000fe40000000f00 */
[----:B------:R-:W-:Y:S05]  /*20cc0*/  CALL.REL.NOINC `($__internal_40_$__cuda_sm70_shflsync_up_p) ;  /* 0x000087f000007944 */ /* 0x000fea0003c00000 */
[----:B------:R-:W-:Y:S01]  /*20cd0*/  MOV R2, R4 ;  /* 0x0000000400027202 */ /* 0x000fe20000000f00 */
[----:B------:R-:W-:Y:S05]  /*20ce0*/  BRA `(.L_x_2508) ;  /* 0xffffc0f000007947 */ /* 0x000fea000383ffff */
.L_x_2445:
        /* <DEDUP_REMOVED lines=28> */
.L_x_2447:
[----:B------:R-:W-:Y:S02]  /*20eb0*/  SEL R0, RZ, 0x1, P0 ;  /* 0x00000001ff007807 */ /* 0x000fe40000000000 */
[----:B------:R-:W-:Y:S02]  /*20ec0*/  MOV R2, 0x20ee0 ;  /* 0x00020ee000027802 */ /* 0x000fe40000000f00 */
[----:B-1----:R-:W-:Y:S05]  /*20ed0*/  CALL.REL.NOINC `($__internal_41_$__cuda_sm70_votesync_ballot) ;  /* 0x0000864000007944 */ /* 0x002fea0003c00000 */
[----:B------:R-:W-:Y:S01]  /*20ee0*/  MOV R12, R0 ;  /* 0x00000000000c7202 */ /* 0x000fe20000000f00 */
[----:B------:R-:W-:Y:S05]  /*20ef0*/  BRA `(.L_x_2510) ;  /* 0xffffc07000007947 */ /* 0x000fea000383ffff */
.L_x_2448:
[----:B------:R-:W-:Y:S01]  /*20f00*/  IMAD.MOV.U32 R35, RZ, RZ, R6 ;  /* 0x000000ffff237224 */ /* 0x000fe200078e0006 */
[----:B------:R-:W-:Y:S01]  /*20f10*/  MOV R34, 0x1f ;  /* 0x0000001f00227802 */ /* 0x000fe20000000f00 */
[----:B------:R-:W-:Y:S01]  /*20f20*/  IMAD.MOV.U32 R2, RZ, RZ, R0 ;  /* 0x000000ffff027224 */ /* 0x000fe200078e0000 */
[----:B------:R-:W-:Y:S02]  /*20f30*/  MOV R182, 0xffffffff ;  /* 0xffffffff00b67802 */ /* 0x000fe40000000f00 */
[----:B------:R-:W-:Y:S02]  /*20f40*/  MOV R3, 0x20f60 ;  /* 0x00020f6000037802 */ /* 0x000fe40000000f00 */
[----:B-1----:R-:W-:Y:S05]  /*20f50*/  CALL.REL.NOINC `($__internal_39_$__cuda_sm70_shflsync_idx_p) ;  /* 0x0000851000007944 */ /* 0x002fea0003c00000 */
[----:B------:R-:W-:Y:S01]  /*20f60*/  IMAD.MOV.U32 R8, RZ, RZ, R181 ;  /* 0x000000ffff087224 */ /* 0x000fe200078e00b5 */
[----:B------:R-:W-:Y:S01]  /*20f70*/  MOV R35, R7 ;  /* 0x0000000700237202 */ /* 0x000fe20000000f00 */
[----:B------:R-:W-:Y:S01]  /*20f80*/  IMAD.MOV.U32 R2, RZ, RZ, R0 ;  /* 0x000000ffff027224 */ /* 0x000fe200078e0000 */
[----:B------:R-:W-:Y:S01]  /*20f90*/  MOV R34, 0x1f ;  /* 0x0000001f00227802 */ /* 0x000fe20000000f00 */
[----:B------:R-:W-:Y:S01]  /*20fa0*/  IMAD.MOV.U32 R182, RZ, RZ, -0x1 ;  /* 0xffffffffffb67424 */ /* 0x000fe200078e00ff */
[----:B------:R-:W-:-:S02]  /*20fb0*/  MOV R3, 0x20fd0 ;  /* 0x00020fd000037802 */ /* 0x000fc40000000f00 */
[----:B------:R-:W-:Y:S05]  /*20fc0*/  CALL.REL.NOINC `($__internal_39_$__cuda_sm70_shflsync_idx_p) ;  /* 0x000084a000007944 */ /* 0x000fea0003c00000 */
[----:B------:R-:W-:Y:S01]  /*20fd0*/  MOV R7, R181 ;  /* 0x000000b500077202 */ /* 0x000fe20000000f00 */
[----:B------:R-:W-:Y:S05]  /*20fe0*/  BRA `(.L_x_2511) ;  /* 0xffffbfd000007947 */ /* 0x000fea000383ffff */
.L_x_2451:
[----:B------:R-:W-:Y:S01]  /*20ff0*/  IMAD.MOV.U32 R35, RZ, RZ, R4 ;  /* 0x000000ffff237224 */ /* 0x000fe200078e0004 */
[----:B------:R-:W-:Y:S01]  /*21000*/  MOV R34, 0x1f ;  /* 0x0000001f00227802 */ /* 0x000fe20000000f00 */
[----:B------:R-:W-:Y:S01]  /*21010*/  IMAD.MOV.U32 R2, RZ, RZ, R0 ;  /* 0x000000ffff027224 */ /* 0x000fe200078e0000 */
[----:B------:R-:W-:-:S02]  /*21020*/  MOV R182, 0xffffffff ;  /* 0xffffffff00b67802 */ /* 0x000fc40000000f00 */
[----:B------:R-:W-:Y:S02]  /*21030*/  MOV R3, 0x21050 ;  /* 0x0002105000037802 */ /* 0x000fe40000000f00 */
[----:B-1-34-:R-:W-:Y:S05]  /*21040*/  CALL.REL.NOINC `($__internal_39_$__cuda_sm70_shflsync_idx_p) ;  /* 0x0000842000007944 */ /* 0x01afea0003c00000 */
[----:B------:R-:W-:Y:S01]  /*21050*/  MOV R13, R181 ;  /* 0x000000b5000d7202 */ /* 0x000fe20000000f00 */
[----:B------:R-:W-:Y:S05]  /*21060*/  BRA `(.L_x_2450) ;  /* 0xffffbfb000007947 */ /* 0x000fea000383ffff */
        .type           $_ZN7cutlass13device_kernelIN5flash19enable_sm80_to_sm89INS1_16FlashAttnFwdSm80INS1_25CollectiveMainloopFwdSm80ILi8ELi2ELb0EN4cute5tupleIJNS5_1CILi128EEENS7_ILi64EEENS7_ILi192EEEEEELi192ENS_10bfloat16_tEfNS_4arch4Sm80ELb0ELb1ELb1ELb1ELb1ELb1ELb1ELb1EEENS1_21CollectiveEpilogueFwdINS6_IJS8_SA_S9_EEENS6_IJNS7_ILi1EEESI_SI_EEESC_SE_Li256ELb1ELb1ELb1ELb0EEENS1_36VarlenDynamicPersistentTileSchedulerILi128ELi64ELi256ELi256ELb1ELb1ELb0ELb1ELb0ELb1EEEEEEEEEvNT_6ParamsE$_ZZN5flash25CollectiveMainloopFwdSm80ILi8ELi2ELb0EN4cute5tupleIJNS1_1CILi128EEENS3_ILi64EEENS3_ILi192EEEEEELi192EN7cutlass10bfloat16_tEfNS8_4arch4Sm80ELb0ELb1ELb1ELb1ELb1ELb1ELb1ELb1EE3mmaINS_16FlashAttnFwdSm80ISC_NS_21CollectiveEpilogueFwdINS2_IJS4_S6_S5_EEENS2_IJNS3_ILi1EEESH_SH_EEES9_SB_Li256ELb1ELb1ELb1ELb0EEENS_36VarlenDynamicPersistentTileSchedulerILi128ELi64ELi256ELi256ELb1ELb1ELb0ELb1ELb0ELb1EEEE13SharedStorageENS1_6TensorINS1_11ArrayEngineIfLm96EEENS1_6LayoutINS2_IJNS2_IJNS3_ILi2EEESS_EEESH_NS3_ILi24EEEEEENS2_IJNS2_IJSH_SS_EEENS3_ILi0EEENS3_ILi4EEEEEEEEEENS_7SoftmaxILi2ELi0EEEEEbRKNSC_6ParamsERT0_RT1_iRKNS_16SeqlenInfoQKNewKILb1ELb1EEENS2_IJiiiiEEERT_ENKUlvE_clEv,@function
        .size           $_ZN7cutlass13device_kernelIN5flash19enable_sm80_to_sm89INS1_16FlashAttnFwdSm80INS1_25CollectiveMainloopFwdSm80ILi8ELi2ELb0EN4cute5tupleIJNS5_1CILi128EEENS7_ILi64EEENS7_ILi192EEEEEELi192ENS_10bfloat16_tEfNS_4arch4Sm80ELb0ELb1ELb1ELb1ELb1ELb1ELb1ELb1EEENS1_21CollectiveEpilogueFwdINS6_IJS8_SA_S9_EEENS6_IJNS7_ILi1EEESI_SI_EEESC_SE_Li256ELb1ELb1ELb1ELb0EEENS1_36VarlenDynamicPersistentTileSchedulerILi128ELi64ELi256ELi256ELb1ELb1ELb0ELb1ELb0ELb1EEEEEEEEEvNT_6ParamsE$_ZZN5flash25CollectiveMainloopFwdSm80ILi8ELi2ELb0EN4cute5tupleIJNS1_1CILi128EEENS3_ILi64EEENS3_ILi192EEEEEELi192EN7cutlass10bfloat16_tEfNS8_4arch4Sm80ELb0ELb1ELb1ELb1ELb1ELb1ELb1ELb1EE3mmaINS_16FlashAttnFwdSm80ISC_NS_21CollectiveEpilogueFwdINS2_IJS4_S6_S5_EEENS2_IJNS3_ILi1EEESH_SH_EEES9_SB_Li256ELb1ELb1ELb1ELb0EEENS_36VarlenDynamicPersistentTileSchedulerILi128ELi64ELi256ELi256ELb1ELb1ELb0ELb1ELb0ELb1EEEE13SharedStorageENS1_6TensorINS1_11ArrayEngineIfLm96EEENS1_6LayoutINS2_IJNS2_IJNS3_ILi2EEESS_EEESH_NS3_ILi24EEEEEENS2_IJNS2_IJSH_SS_EEENS3_ILi0EEENS3_ILi4EEEEEEEEEENS_7SoftmaxILi2ELi0EEEEEbRKNSC_6ParamsERT0_RT1_iRKNS_16SeqlenInfoQKNewKILb1ELb1EEENS2_IJiiiiEEERT_ENKUlvE_clEv,($__internal_38_$__cuda_sm70_shflsync_bfly_p - $_ZN7cutlass13device_kernelIN5flash19enable_sm80_to_sm89INS1_16FlashAttnFwdSm80INS1_25CollectiveMainloopFwdSm80ILi8ELi2ELb0EN4cute5tupleIJNS5_1CILi128EEENS7_ILi64EEENS7_ILi192EEEEEELi192ENS_10bfloat16_tEfNS_4arch4Sm80ELb0ELb1ELb1ELb1ELb1ELb1ELb1ELb1EEENS1_21CollectiveEpilogueFwdINS6_IJS8_SA_S9_EEENS6_IJNS7_ILi1EEESI_SI_EEESC_SE_Li256ELb1ELb1ELb1ELb0EEENS1_36VarlenDynamicPersistentTileSchedulerILi128ELi64ELi256ELi256ELb1ELb1ELb0ELb1ELb0ELb1EEEEEEEEEvNT_6ParamsE$_ZZN5flash25CollectiveMainloopFwdSm80ILi8ELi2ELb0EN4cute5tupleIJNS1_1CILi128EEENS3_ILi64EEENS3_ILi192EEEEEELi192EN7cutlass10bfloat16_tEfNS8_4arch4Sm80ELb0ELb1ELb1ELb1ELb1ELb1ELb1ELb1EE3mmaINS_16FlashAttnFwdSm80ISC_NS_21CollectiveEpilogueFwdINS2_IJS4_S6_S5_EEENS2_IJNS3_ILi1EEESH_SH_EEES9_SB_Li256ELb1ELb1ELb1ELb0EEENS_36VarlenDynamicPersistentTileSchedulerILi128ELi64ELi256ELi256ELb1ELb1ELb0ELb1ELb0ELb1EEEE13SharedStorageENS1_6TensorINS1_11ArrayEngineIfLm96EEENS1_6LayoutINS2_IJNS2_IJNS3_ILi2EEESS_EEESH_NS3_ILi24EEEEEENS2_IJNS2_IJSH_SS_EEENS3_ILi0EEENS3_ILi4EEEEEEEEEENS_7SoftmaxILi2ELi0EEEEEbRKNSC_6ParamsERT0_RT1_iRKNS_16SeqlenInfoQKNewKILb1ELb1EEENS2_IJiiiiEEERT_ENKUlvE_clEv)
$_ZN7cutlass13device_kernelIN5flash19enable_sm80_to_sm89INS1_16FlashAttnFwdSm80INS1_25CollectiveMainloopFwdSm80ILi8ELi2ELb0EN4cute5tupleIJNS5_1CILi128EEENS7_ILi64EEENS7_ILi192EEEEEELi192ENS_10bfloat16_tEfNS_4arch4Sm80ELb0ELb1ELb1ELb1ELb1ELb1ELb1ELb1EEENS1_21CollectiveEpilogueFwdINS6_IJS8_SA_S9_EEENS6_IJNS7_ILi1EEESI_SI_EEESC_SE_Li256ELb1ELb1ELb1ELb0EEENS1_36VarlenDynamicPersistentTileSchedulerILi128ELi64ELi256ELi256ELb1ELb1ELb0ELb1ELb0ELb1EEEEEEEEEvNT_6ParamsE$_ZZN5flash25CollectiveMainloopFwdSm80ILi8ELi2ELb0EN4cute5tupleIJNS1_1CILi128EEENS3_ILi64EEENS3_ILi192EEEEEELi192EN7cutlass10bfloat16_tEfNS8_4arch4Sm80ELb0ELb1ELb1ELb1ELb1ELb1ELb1ELb1EE3mmaINS_16FlashAttnFwdSm80ISC_NS_21CollectiveEpilogueFwdINS2_IJS4_S6_S5_EEENS2_IJNS3_ILi1EEESH_SH_EEES9_SB_Li256ELb1ELb1ELb1ELb0EEENS_36VarlenDynamicPersistentTileSchedulerILi128ELi64ELi256ELi256ELb1ELb1ELb0ELb1ELb0ELb1EEEE13SharedStorageENS1_6TensorINS1_11ArrayEngineIfLm96EEENS1_6LayoutINS2_IJNS2_IJNS3_ILi2EEESS_EEESH_NS3_ILi24EEEEEENS2_IJNS2_IJSH_SS_EEENS3_ILi0EEENS3_ILi4EEEEEEEEEENS_7SoftmaxILi2ELi0EEEEEbRKNSC_6ParamsERT0_RT1_iRKNS_16SeqlenInfoQKNewKILb1ELb1EEENS2_IJiiiiEEERT_ENKUlvE_clEv:
        /* <DEDUP_REMOVED lines=9> */
[----:B------:R-:W-:Y:S05]  /*21100*/  RET.REL.NODEC R2 `(_ZN7cutlass13device_kernelIN5flash19enable_sm80_to_sm89INS1_16FlashAttnFwdSm80INS1_25CollectiveMainloopFwdSm80ILi8ELi2ELb0EN4cute5tupleIJNS5_1CILi128EEENS7_ILi64EEENS7_ILi192EEEEEELi192ENS_10bfloat16_tEfNS_4arch4Sm80ELb0ELb1ELb1ELb1ELb1ELb1ELb1ELb1EEENS1_21CollectiveEpilogueFwdINS6_IJS8_SA_S9_EEENS6_IJNS7_ILi1EEESI_SI_EEESC_SE_Li256ELb1ELb1ELb1ELb0EEENS1_36VarlenDynamicPersistentTileSchedulerILi128ELi64ELi256ELi256ELb1ELb1ELb0ELb1ELb0ELb1EEEEEEEEEvNT_6ParamsE) ;  /* 0xfffdeef002007950 */ /* 0x000fea0003c3ffff */
.L_x_2512:
[----:B------:R-:W2:Y:S04]  /*21110*/  LDL.64 R6, [R28+0x8] ;  /* 0x000008001c067983 */ /* 0x000ea80000100a00 */
[----:B------:R-:W3:Y:S04]  /*21120*/  LDL.64 R2, [R28+0x18] ;  /* 0x000018001c027983 */ /* 0x000ee80000100a00 */
[----:B------:R-:W4:Y:S01]  /*21130*/  LDL.64 R12, [R28+0x20] ;  /* 0x000020001c0c7983 */ /* 0x000f220000100a00 */
[----:B------:R-:W-:-:S03]  /*21140*/  ULDC.64 UR4, c[0x0][0x118] ;  /* 0x0000460000047ab9 */ /* 0x000fc60000000a00 */
[----:B------:R-:W4:Y:S04]  /*21150*/  LDL.64 R14, [R28+0x10] ;  /* 0x000010001c0e7983 */ /* 0x000f280000100a00 */
[----:B------:R-:W4:Y:S04]  /*21160*/  LD.E.64 R8, [R4.64+0x120] ;  /* 0x0001200404087980 */ /* 0x000f28000c101b00 */
[----:B------:R-:W4:Y:S04]  /*21170*/  LD.E.U8 R25, [R4.64+0x138] ;  /* 0x0001380404197980 */ /* 0x000f28000c101100 */
[----:B------:R1:W5:Y:S04]  /*21180*/  LD.E R24, [R4.64+0x164] ;  /* 0x0001640404187980 */ /* 0x000368000c101900 */
[----:B------:R1:W5:Y:S04]  /*21190*/  LD.E.64 R18, [R4.64+0x110] ;  /* 0x0001100404127980 */ /* 0x000368000c101b00 */
[----:B------:R1:W5:Y:S04]  /*211a0*/  LD.E.64 R16, [R4.64+0x128] ;  /* 0x0001280404107980 */ /* 0x000368000c101b00 */
[----:B--2---:R4:W2:Y:S04]  /*211b0*/  LD.E R56, [R6.64] ;  /* 0x0000000406387980 */ /* 0x0048a8000c101900 */
[----:B---3--:R-:W3:Y:S04]  /*211c0*/  LD.E R0, [R2.64+0x20] ;  /* 0x0000200402007980 */ /* 0x008ee8000c101900 */
[----:B----4-:R3:W4:Y:S04]  /*211d0*/  LD.E R13, [R12.64] ;  /* 0x000000040c0d7980 */ /* 0x010728000c101900 */
[----:B------:R1:W5:Y:S04]  /*211e0*/  LD.E R26, [R14.64] ;  /* 0x000000040e1a7980 */ /* 0x000368000c101900 */
[----:B------:R-:W4:Y:S01]  /*211f0*/  LD.E.64 R6, [R4.64+0x130] ;  /* 0x0001300404067980 */ /* 0x000f22000c101b00 */
[----:B------:R-:W-:-:S02]  /*21200*/  ISETP.NE.AND P0, PT, R25, RZ, PT ;  /* 0x000000ff1900720c */ /* 0x000fc40003f05270 */
[----:B--2---:R-:W-:Y:S02]  /*21210*/  SHF.R.S32.HI R102, RZ, 0x1f, R56 ;  /* 0x0000001fff667819 */ /* 0x004fe40000011438 */
[----:B---3--:R-:W-:Y:S01]  /*21220*/  SHF.R.S32.HI R12, RZ, 0x1f, R0 ;  /* 0x0000001fff0c7819 */ /* 0x008fe20000011400 */
[----:B-1----:R-:W-:Y:S01]  /*21230*/  IMAD R14, R9, R0, RZ ;  /* 0x00000000090e7224 */ /* 0x002fe200078e02ff */
[----:B------:R-:W-:-:S03]  /*21240*/  LEA.HI R2, R102, R56, RZ, 0x2 ;  /* 0x0000003866027211 */ /* 0x000fc600078f10ff */
[C---:B------:R-:W-:Y:S01]  /*21250*/  IMAD R14, R8.reuse, R12, R14 ;  /* 0x0000000c080e7224 */ /* 0x040fe200078e020e */
[----:B------:R-:W-:Y:S01]  /*21260*/  SHF.R.S32.HI R76, RZ, 0x2, R2 ;  /* 0x00000002ff4c7819 */ /* 0x000fe20000011402 */
[----:B------:R-:W-:-:S04]  /*21270*/  IMAD.WIDE.U32 R22, R8, R0, RZ ;  /* 0x0000000008167225 */ /* 0x000fc800078e00ff */
[----:B----4-:R-:W-:Y:S02]  /*21280*/  IMAD R29, R13, 0x80, R76 ;  /* 0x000000800d1d7824 */ /* 0x010fe400078e024c */
[----:B------:R-:W-:-:S04]  /*21290*/  IMAD R3, R7, R0, RZ ;  /* 0x0000000007037224 */ /* 0x000fc800078e02ff */
[----:B------:R-:W-:Y:S01]  /*212a0*/  IMAD R12, R6, R12, R3 ;  /* 0x0000000c060c7224 */ /* 0x000fe200078e0203 */
[----:B------:R-:W-:Y:S01]  /*212b0*/  LOP3.LUT R3, R2, 0xfffffffc, RZ, 0xc0, !PT ;  /* 0xfffffffc02037812 */ /* 0x000fe200078ec0ff */
[----:B------:R-:W-:-:S04]  /*212c0*/  IMAD.WIDE.U32 R20, R6, R0, RZ ;  /* 0x0000000006147225 */ /* 0x000fc800078e00ff */
[----:B------:R-:W-:Y:S01]  /*212d0*/  IMAD.IADD R31, R56, 0x1, -R3 ;  /* 0x00000001381f7824 */ /* 0x000fe200078e0a03 */
[----:B------:R-:W-:Y:S01]  /*212e0*/  IADD3 R15, R23, R14, RZ ;  /* 0x0000000e170f7210 */ /* 0x000fe20007ffe0ff */
[----:B------:R-:W-:-:S03]  /*212f0*/  IMAD.IADD R13, R21, 0x1, R12 ;  /* 0x00000001150d7824 */ /* 0x000fc600078e020c */
[C---:B------:R-:W-:Y:S02]  /*21300*/  SHF.L.U32 R57, R31.reuse, 0x3, RZ ;  /* 0x000000031f397819 */ /* 0x040fe400000006ff */
[----:B------:R-:W-:Y:S01]  /*21310*/  LEA R2, R31, R29, 0x6 ;  /* 0x0000001d1f027211 */ /* 0x000fe200078e30ff */
[----:B------:R-:W-:Y:S05]  /*21320*/  @!P0 BRA `(.L_x_2513) ;  /* 0x00003c2000008947 */ /* 0x000fea0003800000 */
[----:B-----5:R-:W-:Y:S01]  /*21330*/  ISETP.NE.AND P0, PT, R24, 0x1, PT ;  /* 0x000000011800780c */ /* 0x020fe20003f05270 */
[----:B------:R-:W-:Y:S01]  /*21340*/  BSSY B0, `(.L_x_2514) ;  /* 0x0000008000007945 */ /* 0x000fe20003800000 */
[----:B------:R-:W-:-:S11]  /*21350*/  SHF.L.U32 R0, R31, 0x2, RZ ;  /* 0x000000021f007819 */ /* 0x000fd600000006ff */
[----:B------:R-:W-:Y:S05]  /*21360*/  @!P0 BRA `(.L_x_2515) ;  /* 0x0000005000008947 */ /* 0x000fea0003800000 */
[----:B------:R-:W-:Y:S02]  /*21370*/  ULDC.64 UR4, c[0x0][0x118] ;  /* 0x0000460000047ab9 */ /* 0x000fe40000000a00 */
[----:B------:R1:W2:Y:S04]  /*21380*/  LD.E R3, [R4.64+0x168] ;  /* 0x0001680404037980 */ /* 0x0002a8000c101900 */
[----:B-1----:R-:W3:Y:S01]  /*21390*/  LD.E R4, [R4.64+0x16c] ;  /* 0x00016c0404047980 */ /* 0x002ee2000c101900 */
[----:B--2---:R-:W-:-:S05]  /*213a0*/  IMAD.HI.U32 R2, R2, R3, RZ ;  /* 0x0000000302027227 */ /* 0x004fca00078e00ff */
[----:B---3--:R-:W-:Y:S02]  /*213b0*/  SHF.R.U32.HI R2, RZ, R4, R2 ;  /* 0x00000004ff027219 */ /* 0x008fe40000011602 */
.L_x_2515:
[----:B------:R-:W-:Y:S05]  /*213c0*/  BSYNC B0 ;  /* 0x0000000000007941 */ /* 0x000fea0003800000 */
.L_x_2514:
        /* <DEDUP_REMOVED lines=17> */
.L_x_2564:
[----:B------:R-:W-:Y:S05]  /*214e0*/  BRA.DIV ~URZ, `(.L_x_2517) ;  /* 0x000078327f007947 */ /* 0x000fea000b800000 */
[----:B------:R3:W4:Y:S04]  /*214f0*/  SHFL.IDX PT, R4, R42, RZ, 0x1c1f ;  /* 0x001c1fff2a047589 */ /* 0x00072800000e0000 */
[----:B------:R3:W1:Y:S04]  /*21500*/  SHFL.IDX PT, R6, R36, RZ, 0x1c1f ;  /* 0x001c1fff24067589 */ /* 0x00066800000e0000 */
[----:B------:R3:W2:Y:S02]  /*21510*/  SHFL.IDX PT, R2, R43, RZ, 0x1c1f ;  /* 0x001c1fff2b027589 */ /* 0x0006a400000e0000 */
.L_x_2565:
        /* <DEDUP_REMOVED lines=16> */
[----:B-1----:R-:W-:-:S02]  /*21620*/  MOV R3, R6 ;  /* 0x0000000600037202 */ /* 0x002fc40000000f00 */
[----:B------:R-:W-:Y:S05]  /*21630*/  @P0 BRA `(.L_x_2519) ;  /* 0x000003f000000947 */ /* 0x000fea0003800000 */
[C---:B------:R-:W-:Y:S01]  /*21640*/  IADD3 R13, R0.reuse, 0x10, RZ ;  /* 0x00000010000d7810 */ /* 0x040fe20007ffe0ff */
[----:B------:R-:W-:Y:S01]  /*21650*/  CS2R R16, SRZ ;  /* 0x0000000000107805 */ /* 0x000fe2000001ff00 */
[-C--:B------:R-:W-:Y:S01]  /*21660*/  ISETP.GE.AND P0, PT, R0, R27.reuse, PT ;  /* 0x0000001b0000720c */ /* 0x080fe20003f06270 */
[----:B------:R-:W-:Y:S01]  /*21670*/  ULDC.64 UR4, c[0x0][0x118] ;  /* 0x0000460000047ab9 */ /* 0x000fe20000000a00 */
[----:B------:R-:W-:Y:S01]  /*21680*/  ISETP.GE.AND P2, PT, R13, R27, PT ;  /* 0x0000001b0d00720c */ /* 0x000fe20003f46270 */
[----:B------:R-:W-:-:S10]  /*21690*/  CS2R R14, SRZ ;  /* 0x00000000000e7805 */ /* 0x000fd4000001ff00 */
[C---:B--2---:R-:W-:Y:S02]  /*216a0*/  @!P0 IMAD.WIDE R6, R0.reuse, 0x2, R2 ;  /* 0x0000000200068825 */ /* 0x044fe400078e0202 */
[----:B------:R-:W-:Y:S02]  /*216b0*/  @!P2 SHF.R.S32.HI R12, RZ, 0x1f, R13 ;  /* 0x0000001fff0ca819 */ /* 0x000fe4000001140d */
[----:B----4-:R-:W-:Y:S01]  /*216c0*/  @!P0 IMAD.WIDE R8, R0, 0x2, R4 ;  /* 0x0000000200088825 */ /* 0x010fe200078e0204 */
[----:B------:R1:W5:Y:S01]  /*216d0*/  @!P0 LD.E.64 R16, [R6.64] ;  /* 0x0000000406108980 */ /* 0x000362000c101b00 */
[----:B------:R-:W-:Y:S02]  /*216e0*/  @!P2 LEA.HI R12, R12, R13, RZ, 0x2 ;  /* 0x0000000d0c0ca211 */ /* 0x000fe400078f10ff */
[----:B------:R-:W-:Y:S01]  /*216f0*/  IADD3 R13, R0, 0x20, RZ ;  /* 0x00000020000d7810 */ /* 0x000fe20007ffe0ff */
[----:B------:R2:W5:Y:S03]  /*21700*/  @!P0 LD.E.64 R14, [R8.64] ;  /* 0x00000004080e8980 */ /* 0x000566000c101b00 */
[----:B------:R-:W-:Y:S01]  /*21710*/  ISETP.GE.AND P1, PT, R13, R27, PT ;  /* 0x0000001b0d00720c */ /* 0x000fe20003f26270 */
[----:B------:R-:W-:Y:S01]  /*21720*/  CS2R R20, SRZ ;  /* 0x0000000000147805 */ /* 0x000fe2000001ff00 */
[----:B-1----:R-:W-:-:S02]  /*21730*/  @!P2 LOP3.LUT R6, R12, 0xfffffffc, RZ, 0xc0, !PT ;  /* 0xfffffffc0c06a812 */ /* 0x002fc400078ec0ff */
[----:B------:R-:W-:-:S03]  /*21740*/  IADD3 R12, R0, 0x30, RZ ;  /* 0x00000030000c7810 */ /* 0x000fc60007ffe0ff */
[----:B--2---:R-:W-:Y:S01]  /*21750*/  @!P2 IMAD.WIDE R8, R6, 0x2, R4 ;  /* 0x000000020608a825 */ /* 0x004fe200078e0204 */
[----:B------:R-:W-:-:S03]  /*21760*/  ISETP.GE.AND P0, PT, R12, R27, PT ;  /* 0x0000001b0c00720c */ /* 0x000fc60003f06270 */
[----:B------:R-:W-:-:S05]  /*21770*/  @!P2 IMAD.WIDE R6, R6, 0x2, R2 ;  /* 0x000000020606a825 */ /* 0x000fca00078e0202 */
[----:B------:R1:W5:Y:S01]  /*21780*/  @!P2 LD.E.64 R20, [R6.64] ;  /* 0x000000040614a980 */ /* 0x000362000c101b00 */
[----:B------:R-:W-:Y:S01]  /*21790*/  CS2R R18, SRZ ;  /* 0x0000000000127805 */ /* 0x000fe2000001ff00 */
[----:B------:R-:W-:Y:S01]  /*217a0*/  CS2R R24, SRZ ;  /* 0x0000000000187805 */ /* 0x000fe2000001ff00 */
[----:B------:R-:W-:-:S04]  /*217b0*/  CS2R R22, SRZ ;  /* 0x0000000000167805 */ /* 0x000fc8000001ff00 */
[----:B------:R2:W5:Y:S01]  /*217c0*/  @!P2 LD.E.64 R18, [R8.64] ;  /* 0x000000040812a980 */ /* 0x000562000c101b00 */
[----:B-1----:R-:W-:Y:S02]  /*217d0*/  @!P1 SHF.R.S32.HI R7, RZ, 0x1f, R13 ;  /* 0x0000001fff079819 */ /* 0x002fe4000001140d */
[----:B------:R-:W-:Y:S02]  /*217e0*/  @!P0 SHF.R.S32.HI R6, RZ, 0x1f, R12 ;  /* 0x0000001fff068819 */ /* 0x000fe4000001140c */
[----:B------:R-:W-:Y:S02]  /*217f0*/  @!P1 LEA.HI R7, R7, R13, RZ, 0x2 ;  /* 0x0000000d07079211 */ /* 0x000fe400078f10ff */
[----:B------:R-:W-:Y:S02]  /*21800*/  @!P0 LEA.HI R6, R6, R12, RZ, 0x2 ;  /* 0x0000000c06068211 */ /* 0x000fe400078f10ff */
[----:B------:R-:W-:Y:S02]  /*21810*/  @!P1 LOP3.LUT R7, R7, 0xfffffffc, RZ, 0xc0, !PT ;  /* 0xfffffffc07079812 */ /* 0x000fe400078ec0ff */
[----:B------:R-:W-:-:S03]  /*21820*/  @!P0 LOP3.LUT R6, R6, 0xfffffffc, RZ, 0xc0, !PT ;  /* 0xfffffffc06068812 */ /* 0x000fc600078ec0ff */
[----:B--2---:R-:W-:Y:S01]  /*21830*/  @!P1 IMAD.WIDE R8, R7, 0x2, R4 ;  /* 0x0000000207089825 */ /* 0x004fe200078e0204 */
[----:B------:R-:W-:-:S03]  /*21840*/  CS2R R30, SRZ ;  /* 0x00000000001e7805 */ /* 0x000fc6000001ff00 */
[----:B------:R-:W-:Y:S01]  /*21850*/  @!P1 IMAD.WIDE R12, R7, 0x2, R2 ;  /* 0x00000002070c9825 */ /* 0x000fe200078e0202 */
[----:B------:R1:W5:Y:S01]  /*21860*/  @!P1 LD.E.64 R24, [R8.64] ;  /* 0x0000000408189980 */ /* 0x000362000c101b00 */
[----:B------:R-:W-:-:S03]  /*21870*/  CS2R R32, SRZ ;  /* 0x0000000000207805 */ /* 0x000fc6000001ff00 */
[----:B------:R2:W5:Y:S01]  /*21880*/  @!P1 LD.E.64 R22, [R12.64] ;  /* 0x000000040c169980 */ /* 0x000562000c101b00 */
[----:B-1----:R-:W-:-:S04]  /*21890*/  @!P0 IMAD.WIDE R8, R6, 0x2, R4 ;  /* 0x0000000206088825 */ /* 0x002fc800078e0204 */
[----:B------:R-:W-:Y:S01]  /*218a0*/  @!P0 IMAD.WIDE R6, R6, 0x2, R2 ;  /* 0x0000000206068825 */ /* 0x000fe200078e0202 */
[C---:B--2---:R-:W-:Y:S01]  /*218b0*/  IADD3 R12, R0.reuse, 0x40, RZ ;  /* 0x00000040000c7810 */ /* 0x044fe20007ffe0ff */
[----:B------:R1:W5:Y:S01]  /*218c0*/  @!P0 LD.E.64 R30, [R8.64] ;  /* 0x00000004081e8980 */ /* 0x000362000c101b00 */
[----:B------:R-:W-:Y:S02]  /*218d0*/  IADD3 R13, R0, 0x50, RZ ;  /* 0x00000050000d7810 */ /* 0x000fe40007ffe0ff */
[-C--:B------:R-:W-:Y:S01]  /*218e0*/  ISETP.GE.AND P1, PT, R12, R27.reuse, PT ;  /* 0x0000001b0c00720c */ /* 0x080fe20003f26270 */
[----:B------:R2:W5:Y:S01]  /*218f0*/  @!P0 LD.E.64 R32, [R6.64] ;  /* 0x0000000406208980 */ /* 0x000562000c101b00 */
[----:B------:R-:W-:Y:S01]  /*21900*/  ISETP.GE.AND P0, PT, R13, R27, PT ;  /* 0x0000001b0d00720c */ /* 0x000fe20003f06270 */
[----:B------:R-:W-:Y:S01]  /*21910*/  CS2R R38, SRZ ;  /* 0x0000000000267805 */ /* 0x000fe2000001ff00 */
[----:B------:R-:W-:Y:S01]  /*21920*/  CS2R R44, SRZ ;  /* 0x00000000002c7805 */ /* 0x000fe2000001ff00 */
[----:B------:R-:W-:Y:S01]  /*21930*/  CS2R R40, SRZ ;  /* 0x0000000000287805 */ /* 0x000fe2000001ff00 */
[----:B------:R-:W-:-:S07]  /*21940*/  CS2R R46, SRZ ;  /* 0x00000000002e7805 */ /* 0x000fce000001ff00 */
[----:B--2---:R-:W-:Y:S02]  /*21950*/  @!P1 SHF.R.S32.HI R7, RZ, 0x1f, R12 ;  /* 0x0000001fff079819 */ /* 0x004fe4000001140c */
[----:B------:R-:W-:Y:S02]  /*21960*/  @!P0 SHF.R.S32.HI R6, RZ, 0x1f, R13 ;  /* 0x0000001fff068819 */ /* 0x000fe4000001140d */
[----:B------:R-:W-:Y:S02]  /*21970*/  @!P1 LEA.HI R7, R7, R12, RZ, 0x2 ;  /* 0x0000000c07079211 */ /* 0x000fe400078f10ff */
[----:B------:R-:W-:Y:S02]  /*21980*/  @!P0 LEA.HI R6, R6, R13, RZ, 0x2 ;  /* 0x0000000d06068211 */ /* 0x000fe400078f10ff */
[----:B------:R-:W-:Y:S02]  /*21990*/  @!P1 LOP3.LUT R7, R7, 0xfffffffc, RZ, 0xc0, !PT ;  /* 0xfffffffc07079812 */ /* 0x000fe400078ec0ff */
[----:B------:R-:W-:-:S03]  /*219a0*/  @!P0 LOP3.LUT R6, R6, 0xfffffffc, RZ, 0xc0, !PT ;  /* 0xfffffffc06068812 */ /* 0x000fc600078ec0ff */
[----:B------:R-:W-:-:S04]  /*219b0*/  @!P1 IMAD.WIDE R12, R7, 0x2, R4 ;  /* 0x00000002070c9825 */ /* 0x000fc800078e0204 */
[C---:B-1----:R-:W-:Y:S01]  /*219c0*/  @!P0 IMAD.WIDE R8, R6.reuse, 0x2, R4 ;  /* 0x0000000206088825 */ /* 0x042fe200078e0204 */
[----:B------:R1:W5:Y:S03]  /*219d0*/  @!P1 LD.E.64 R38, [R12.64] ;  /* 0x000000040c269980 */ /* 0x000366000c101b00 */
[--C-:B------:R-:W-:Y:S01]  /*219e0*/  @!P1 IMAD.WIDE R4, R7, 0x2, R2.reuse ;  /* 0x0000000207049825 */ /* 0x100fe200078e0202 */
[----:B------:R1:W5:Y:S03]  /*219f0*/  @!P0 LD.E.64 R44, [R8.64] ;  /* 0x00000004082c8980 */ /* 0x000366000c101b00 */
[----:B------:R-:W-:Y:S01]  /*21a00*/  @!P0 IMAD.WIDE R2, R6, 0x2, R2 ;  /* 0x0000000206028825 */ /* 0x000fe200078e0202 */
[----:B------:R1:W5:Y:S04]  /*21a10*/  @!P1 LD.E.64 R40, [R4.64] ;  /* 0x0000000404289980 */ /* 0x000368000c101b00 */
[----:B------:R1:W5:Y:S02]  /*21a20*/  @!P0 LD.E.64 R46, [R2.64] ;  /* 0x00000004022e8980 */ /* 0x000364000c101b00 */
.L_x_2519:
[----:B------:R-:W-:Y:S05]  /*21a30*/  BSYNC B0 ;  /* 0x0000000000007941 */ /* 0x000fea0003800000 */
.L_x_2518:
[----:B-12--5:R-:W-:Y:S01]  /*21a40*/  IMAD.MOV.U32 R5, RZ, RZ, R44 ;  /* 0x000000ffff057224 */ /* 0x026fe200078e002c */
[----:B------:R-:W-:Y:S01]  /*21a50*/  MOV R2, R39 ;  /* 0x0000002700027202 */ /* 0x000fe20000000f00 */
[----:B----4-:R-:W-:-:S02]  /*21a60*/  IMAD.MOV.U32 R4, RZ, RZ, R45 ;  /* 0x000000ffff047224 */ /* 0x010fc400078e002d */
        /* <DEDUP_REMOVED lines=32> */
[----:B------:R-:W-:Y:S01]  /*21c70*/  PRMT R48, R2, 0x5410, R3 ;  /* 0x0000541002307816 */ /* 0x000fe20000000003 */
[----:B------:R-:W-:Y:S05]  /*21c80*/  BRA.DIV ~URZ, `(.L_x_2520) ;  /* 0x000071f27f007947 */ /* 0x000fea000b800000 */
[----:B------:R1:W2:Y:S04]  /*21c90*/  SHFL.IDX PT, R5, R37, 0x1, 0x1c1f ;  /* 0x003c1f0025057f89 */ /* 0x0002a800000e0000 */
[----:B------:R1:W4:Y:S04]  /*21ca0*/  SHFL.IDX PT, R4, R42, 0x1, 0x1c1f ;  /* 0x003c1f002a047f89 */ /* 0x00032800000e0000 */
[----:B------:R1:W3:Y:S04]  /*21cb0*/  SHFL.IDX PT, R6, R36, 0x1, 0x1c1f ;  /* 0x003c1f0024067f89 */ /* 0x0002e800000e0000 */
[----:B------:R1:W1:Y:S02]  /*21cc0*/  SHFL.IDX PT, R2, R43, 0x1, 0x1c1f ;  /* 0x003c1f002b027f89 */ /* 0x00026400000e0000 */
.L_x_2566:
        /* <DEDUP_REMOVED lines=18> */
[-C--:B------:R-:W-:Y:S01]  /*21df0*/  ISETP.GE.AND P0, PT, R0, R27.reuse, PT ;  /* 0x0000001b0000720c */ /* 0x080fe20003f06270 */
[----:B------:R-:W-:Y:S01]  /*21e00*/  ULDC.64 UR4, c[0x0][0x118] ;  /* 0x0000460000047ab9 */ /* 0x000fe20000000a00 */
[----:B------:R-:W-:Y:S01]  /*21e10*/  ISETP.GE.AND P2, PT, R13, R27, PT ;  /* 0x0000001b0d00720c */ /* 0x000fe20003f46270 */
[----:B------:R-:W-:-:S10]  /*21e20*/  CS2R R36, SRZ ;  /* 0x0000000000247805 */ /* 0x000fd4000001ff00 */
[C---:B------:R-:W-:Y:S02]  /*21e30*/  @!P0 IMAD.WIDE R6, R0.reuse, 0x2, R2 ;  /* 0x0000000200068825 */ /* 0x040fe400078e0202 */
[----:B------:R-:W-:Y:S02]  /*21e40*/  @!P2 SHF.R.S32.HI R12, RZ, 0x1f, R13 ;  /* 0x0000001fff0ca819 */ /* 0x000fe4000001140d */
[----:B--2-4-:R-:W-:Y:S01]  /*21e50*/  @!P0 IMAD.WIDE R8, R0, 0x2, R4 ;  /* 0x0000000200088825 */ /* 0x014fe200078e0204 */
        /* <DEDUP_REMOVED lines=54> */
.L_x_2522:
[----:B------:R-:W-:Y:S05]  /*221c0*/  BSYNC B0 ;  /* 0x0000000000007941 */ /* 0x000fea0003800000 */
.L_x_2521:
[----:B-1----:R-:W3:Y:S01]  /*221d0*/  LDL.64 R2, [R28+0x20] ;  /* 0x000020001c027983 */ /* 0x002ee20000100a00 */
[----:B------:R-:W-:-:S04]  /*221e0*/  DEPBAR.LE SB0, 0x3 ;  /* 0x000080c00000791a */ /* 0x000fc80000000000 */
[----:B--2-4-:R-:W2:Y:S01]  /*221f0*/  LDL.64 R4, [R28+0x28] ;  /* 0x000028001c047983 */ /* 0x014ea20000100a00 */
[----:B------:R-:W-:Y:S01]  /*22200*/  WARPSYNC 0xffffffff ;  /* 0xffffffff00007948 */ /* 0x000fe20003800000 */
[----:B------:R-:W-:Y:S02]  /*22210*/  ULDC.64 UR4, c[0x0][0x118] ;  /* 0x0000460000047ab9 */ /* 0x000fe40000000a00 */
[----:B------:R-:W-:Y:S06]  /*22220*/  BAR.SYNC.DEFER_BLOCKING 0x0 ;  /* 0x0000000000007b1d */ /* 0x000fec0000010000 */
[----:B---3--:R1:W3:Y:S04]  /*22230*/  LD.E R8, [R2.64] ;  /* 0x0000000402087980 */ /* 0x0082e8000c101900 */
[----:B--2---:R2:W4:Y:S01]  /*22240*/  LD.E.64 R28, [R4.64] ;  /* 0x00000004041c7980 */ /* 0x004522000c101b00 */
[----:B------:R-:W-:Y:S01]  /*22250*/  LEA.HI R56, R102, R56, RZ, 0x5 ;  /* 0x0000003866387211 */ /* 0x000fe200078f28ff */
[----:B------:R-:W-:Y:S01]  /*22260*/  BSSY B1, `(.L_x_2523) ;  /* 0x0000180000017945 */ /* 0x000fe20003800000 */
[----:B-1---5:R-:W-:-:S02]  /*22270*/  IMAD.MOV.U32 R3, RZ, RZ, R71 ;  /* 0x000000ffff037224 */ /* 0x022fc400078e0047 */
[----:B------:R-:W-:Y:S02]  /*22280*/  IMAD.MOV.U32 R2, RZ, RZ, R64 ;  /* 0x000000ffff027224 */ /* 0x000fe400078e0040 */
[----:B--2---:R-:W-:-:S03]  /*22290*/  IMAD.MOV.U32 R4, RZ, RZ, R70 ;  /* 0x000000ffff047224 */ /* 0x004fc600078e0046 */
[----:B------:R-:W-:Y:S01]  /*222a0*/  PRMT R93, R93, 0x5410, R2 ;  /* 0x000054105d5d7816 */ /* 0x000fe20000000002 */
[----:B------:R-:W-:Y:S01]  /*222b0*/  IMAD.MOV.U32 R2, RZ, RZ, R58 ;  /* 0x000000ffff027224 */ /* 0x000fe200078e003a */
[----:B------:R-:W-:Y:S01]  /*222c0*/  PRMT R95, R3, 0x5410, R4 ;  /* 0x00005410035f7816 */ /* 0x000fe20000000004 */
[----:B------:R-:W-:Y:S02]  /*222d0*/  IMAD.MOV.U32 R4, RZ, RZ, R60 ;  /* 0x000000ffff047224 */ /* 0x000fe400078e003c */
[----:B------:R-:W-:Y:S01]  /*222e0*/  IMAD.MOV.U32 R3, RZ, RZ, R61 ;  /* 0x000000ffff037224 */ /* 0x000fe200078e003d */
[----:B------:R-:W-:Y:S01]  /*222f0*/  PRMT R89, R89, 0x5410, R2 ;  /* 0x0000541059597816 */ /* 0x000fe20000000002 */
[----:B------:R-:W-:Y:S02]  /*22300*/  IMAD.MOV.U32 R5, RZ, RZ, R65 ;  /* 0x000000ffff057224 */ /* 0x000fe400078e0041 */
[----:B------:R-:W-:Y:S01]  /*22310*/  IMAD.MOV.U32 R2, RZ, RZ, R51 ;  /* 0x000000ffff027224 */ /* 0x000fe200078e0033 */
[----:B------:R-:W-:Y:S01]  /*22320*/  PRMT R91, R3, 0x5410, R4 ;  /* 0x00005410035b7816 */ /* 0x000fe20000000004 */
[----:B------:R-:W-:Y:S01]  /*22330*/  IMAD.MOV.U32 R3, RZ, RZ, R50 ;  /* 0x000000ffff037224 */ /* 0x000fe200078e0032 */
[----:B------:R-:W-:Y:S01]  /*22340*/  PRMT R93, R5, 0x7610, R93 ;  /* 0x00007610055d7816 */ /* 0x000fe2000000005d */
[----:B------:R-:W-:Y:S01]  /*22350*/  IMAD.MOV.U32 R4, RZ, RZ, R59 ;  /* 0x000000ffff047224 */ /* 0x000fe200078e003b */
[----:B------:R-:W-:-:S02]  /*22360*/  SHF.R.S32.HI R5, RZ, 0x1f, R76 ;  /* 0x0000001fff057819 */ /* 0x000fc4000001144c */
        /* <DEDUP_REMOVED lines=14> */
[----:B------:R-:W-:Y:S01]  /*22450*/  IMAD.SHL.U32 R6, R3, 0x40, RZ ;  /* 0x0000004003067824 */ /* 0x000fe200078e00ff */
        /* <DEDUP_REMOVED lines=32> */
[----:B------:R-:W-:Y:S02]  /*22660*/  ULDC.64 UR4, c[0x0][0x118] ;  /* 0x0000460000047ab9 */ /* 0x000fe40000000a00 */
[----:B------:R-:W2:Y:S01]  /*22670*/  LD.E.128 R4, [R34.64] ;  /* 0x0000000422047980 */ /* 0x000ea2000c101d00 */
[----:B------:R-:W-:Y:S02]  /*22680*/  SHF.R.U32.HI R3, RZ, 0x10, R15 ;  /* 0x00000010ff037819 */ /* 0x000fe4000001160f */
[----:B------:R-:W-:Y:S02]  /*22690*/  SHF.R.U32.HI R2, RZ, 0x10, R17 ;  /* 0x00000010ff027819 */ /* 0x000fe40000011611 */
[----:B------:R-:W-:Y:S02]  /*226a0*/  SHF.R.U64 R12, R14, 0x10, R15 ;  /* 0x000000100e0c7819 */ /* 0x000fe4000000120f */
[----:B------:R-:W-:Y:S02]  /*226b0*/  PRMT R3, R49, 0x5410, R3 ;  /* 0x0000541031037816 */ /* 0x000fe40000000003 */
[----:B------:R-:W-:-:S02]  /*226c0*/  PRMT R2, R48, 0x5410, R2 ;  /* 0x0000541030027816 */ /* 0x000fc40000000002 */
[----:B------:R-:W-:Y:S02]  /*226d0*/  SHF.R.U64 R9, R16, 0x10, R17 ;  /* 0x0000001010097819 */ /* 0x000fe40000001211 */
[----:B------:R-:W-:Y:S01]  /*226e0*/  PRMT R12, R49, 0x5432, R12 ;  /* 0x00005432310c7816 */ /* 0x000fe2000000000c */
[C---:B------:R-:W-:Y:S01]  /*226f0*/  IMAD.U32 R17, R2.reuse, 0x10000, RZ ;  /* 0x0001000002117824 */ /* 0x040fe200078e00ff */
[C---:B------:R-:W-:Y:S02]  /*22700*/  SHF.L.U32 R26, R3.reuse, 0x10, RZ ;  /* 0x00000010031a7819 */ /* 0x040fe400000006ff */
[----:B------:R-:W-:Y:S02]  /*22710*/  LOP3.LUT R49, R2, 0xffff0000, RZ, 0xc0, !PT ;  /* 0xffff000002317812 */ /* 0x000fe400078ec0ff */
[----:B------:R-:W-:Y:S02]  /*22720*/  PRMT R9, R48, 0x5432, R9 ;  /* 0x0000543230097816 */ /* 0x000fe40000000009 */
[----:B------:R-:W-:-:S02]  /*22730*/  LOP3.LUT R48, R3, 0xffff0000, RZ, 0xc0, !PT ;  /* 0xffff000003307812 */ /* 0x000fc400078ec0ff */
[C---:B--2---:R-:W-:Y:S01]  /*22740*/  LOP3.LUT R8, R6.reuse, 0xffff0000, RZ, 0xc0, !PT ;  /* 0xffff000006087812 */ /* 0x044fe200078ec0ff */
[C---:B------:R-:W-:Y:S01]  /*22750*/  IMAD.U32 R13, R7.reuse, 0x10000, RZ ;  /* 0x00010000070d7824 */ /* 0x040fe200078e00ff */
[----:B------:R-:W-:Y:S01]  /*22760*/  LOP3.LUT R7, R7, 0xffff0000, RZ, 0xc0, !PT ;  /* 0xffff000007077812 */ /* 0x000fe200078ec0ff */
[----:B------:R-:W-:Y:S01]  /*22770*/  IMAD.U32 R14, R6, 0x10000, RZ ;  /* 0x00010000060e7824 */ /* 0x000fe200078e00ff */
[C---:B------:R-:W-:Y:S01]  /*22780*/  LOP3.LUT R3, R4.reuse, 0xffff0000, RZ, 0xc0, !PT ;  /* 0xffff000004037812 */ /* 0x040fe200078ec0ff */
[----:B------:R-:W-:Y:S01]  /*22790*/  IMAD.U32 R6, R4, 0x10000, RZ ;  /* 0x0001000004067824 */ /* 0x000fe200078e00ff */
[C---:B------:R-:W-:Y:S01]  /*227a0*/  SHF.L.U32 R2, R5.reuse, 0x10, RZ ;  /* 0x0000001005027819 */ /* 0x040fe200000006ff */
[C---:B------:R-:W-:Y:S01]  /*227b0*/  FMUL.FTZ R16, R8.reuse, R17 ;  /* 0x0000001108107220 */ /* 0x040fe20000410000 */
[----:B------:R-:W-:Y:S01]  /*227c0*/  LOP3.LUT R4, R5, 0xffff0000, RZ, 0xc0, !PT ;  /* 0xffff000005047812 */ /* 0x000fe200078ec0ff */
[----:B------:R-:W-:Y:S02]  /*227d0*/  FMUL.FTZ R15, R8, R26 ;  /* 0x0000001a080f7220 */ /* 0x000fe40000410000 */
[----:B------:R-:W-:-:S02]  /*227e0*/  FMUL.FTZ R5, R7, R49 ;  /* 0x0000003107057220 */ /* 0x000fc40000410000 */
[C---:B------:R-:W-:Y:S02]  /*227f0*/  FFMA.FTZ R16, R14.reuse, R26, -R16 ;  /* 0x0000001a0e107223 */ /* 0x040fe40000010810 */
[----:B------:R-:W-:Y:S01]  /*22800*/  FFMA.FTZ R15, R14, R17, R15 ;  /* 0x000000110e0f7223 */ /* 0x000fe2000001000f */
[C---:B------:R-:W-:Y:S01]  /*22810*/  SHF.L.U32 R17, R12.reuse, 0x10, RZ ;  /* 0x000000100c117819 */ /* 0x040fe200000006ff */
[-C--:B------:R-:W-:Y:S01]  /*22820*/  FMUL.FTZ R7, R7, R48.reuse ;  /* 0x0000003007077220 */ /* 0x080fe20000410000 */
[----:B------:R-:W-:Y:S01]  /*22830*/  LOP3.LUT R12, R12, 0xffff0000, RZ, 0xc0, !PT ;  /* 0xffff00000c0c7812 */ /* 0x000fe200078ec0ff */
[----:B------:R-:W-:Y:S01]  /*22840*/  FFMA.FTZ R14, R13, R48, -R5 ;  /* 0x000000300d0e7223 */ /* 0x000fe20000010805 */
[C---:B------:R-:W-:Y:S01]  /*22850*/  LOP3.LUT R48, R9.reuse, 0xffff0000, RZ, 0xc0, !PT ;  /* 0xffff000009307812 */ /* 0x040fe200078ec0ff */
[----:B------:R-:W-:Y:S02]  /*22860*/  IMAD.U32 R26, R9, 0x10000, RZ ;  /* 0x00010000091a7824 */ /* 0x000fe400078e00ff */
[----:B------:R-:W-:-:S02]  /*22870*/  FMUL.FTZ R5, R4, R12 ;  /* 0x0000000c04057220 */ /* 0x000fc40000410000 */
[C---:B------:R-:W-:Y:S02]  /*22880*/  FMUL.FTZ R8, R3.reuse, R26 ;  /* 0x0000001a03087220 */ /* 0x040fe40000410000 */
[----:B------:R-:W-:Y:S02]  /*22890*/  FMUL.FTZ R3, R3, R17 ;  /* 0x0000001103037220 */ /* 0x000fe40000410000 */
[----:B------:R-:W-:Y:S02]  /*228a0*/  FMUL.FTZ R9, R4, R48 ;  /* 0x0000003004097220 */ /* 0x000fe40000410000 */
[C---:B------:R-:W-:Y:S02]  /*228b0*/  FFMA.FTZ R4, R6.reuse, R26, R3 ;  /* 0x0000001a06047223 */ /* 0x040fe40000010003 */
[----:B------:R-:W-:Y:S02]  /*228c0*/  FFMA.FTZ R7, R13, R49, R7 ;  /* 0x000000310d077223 */ /* 0x000fe40000010007 */
[----:B------:R-:W-:Y:S01]  /*228d0*/  FFMA.FTZ R8, R6, R17, -R8 ;  /* 0x0000001106087223 */ /* 0x000fe20000010808 */
[----:B------:R-:W-:Y:S01]  /*228e0*/  F2FP.BF16.PACK_AB R6, R15, R16 ;  /* 0x000000100f06723e */ /* 0x000fe200000010ff */
[C---:B------:R-:W-:Y:S01]  /*228f0*/  FFMA.FTZ R3, R2.reuse, R12, -R9 ;  /* 0x0000000c02037223 */ /* 0x040fe20000010809 */
[----:B------:R-:W-:Y:S01]  /*22900*/  F2FP.BF16.PACK_AB R7, R7, R14 ;  /* 0x0000000e0707723e */ /* 0x000fe200000010ff */
[----:B------:R-:W-:Y:S01]  /*22910*/  FFMA.FTZ R5, R2, R48, R5 ;  /* 0x0000003002057223 */ /* 0x000fe20000010005 */
[----:B------:R-:W-:-:S04]  /*22920*/  F2FP.BF16.PACK_AB R4, R4, R8 ;  /* 0x000000080404723e */ /* 0x000fc800000010ff */
[----:B------:R-:W-:-:S05]  /*22930*/  F2FP.BF16.PACK_AB R5, R5, R3 ;  /* 0x000000030505723e */ /* 0x000fca00000010ff */
[----:B------:R1:W-:Y:S02]  /*22940*/  ST.E.128 [R34.64], R4 ;  /* 0x0000000422007985 */ /* 0x0003e4000c101d04 */
.L_x_2526:
[----:B------:R-:W-:Y:S05]  /*22950*/  BSYNC B0 ;  /* 0x0000000000007941 */ /* 0x000fea0003800000 */
.L_x_2525:
[----:B------:R-:W-:Y:S01]  /*22960*/  IADD3 R2, R0, 0x10, RZ ;  /* 0x0000001000027810 */ /* 0x000fe20007ffe0ff */
[----:B------:R-:W-:Y:S03]  /*22970*/  BSSY B0, `(.L_x_2527) ;  /* 0x0000036000007945 */ /* 0x000fe60003800000 */
[----:B------:R-:W-:-:S13]  /*22980*/  ISETP.GE.AND P0, PT, R2, R27, PT ;  /* 0x0000001b0200720c */ /* 0x000fda0003f06270 */
[----:B------:R-:W-:Y:S05]  /*22990*/  @P0 BRA `(.L_x_2528) ;  /* 0x0000033000000947 */ /* 0x000fea0003800000 */
[----:B------:R-:W-:Y:S01]  /*229a0*/  IADD3 R3, P0, R56, R57, RZ ;  /* 0x0000003938037210 */ /* 0x000fe20007f1e0ff */
[----:B------:R-:W-:-:S03]  /*229b0*/  ULDC.64 UR4, c[0x0][0x118] ;  /* 0x0000460000047ab9 */ /* 0x000fc60000000a00 */
[----:B-1----:R-:W-:Y:S02]  /*229c0*/  LEA.HI.X.SX32 R4, R56, RZ, 0x1, P0 ;  /* 0x000000ff38047211 */ /* 0x002fe400000f0eff */
[----:B------:R-:W-:-:S04]  /*229d0*/  LEA R2, P0, R3, R28, 0x1 ;  /* 0x0000001c03027211 */ /* 0x000fc800078008ff */
[----:B------:R-:W-:-:S05]  /*229e0*/  LEA.HI.X R3, R3, R29, R4, 0x1, P0 ;  /* 0x0000001d03037211 */ /* 0x000fca00000f0c04 */
[----:B------:R-:W2:Y:S01]  /*229f0*/  LD.E.128 R4, [R2.64] ;  /* 0x0000000402047980 */ /* 0x000ea2000c101d00 */
        /* <DEDUP_REMOVED lines=17> */
[----:B------:R-:W-:-:S02]  /*22b10*/  FMUL.FTZ R18, R13, R19 ;  /* 0x000000130d127220 */ /* 0x000fc40000410000 */
[-C--:B------:R-:W-:Y:S02]  /*22b20*/  FMUL.FTZ R13, R13, R20.reuse ;  /* 0x000000140d0d7220 */ /* 0x080fe40000410000 */
[----:B------:R-:W-:Y:S02]  /*22b30*/  FFMA.FTZ R18, R17, R20, -R18 ;  /* 0x0000001411127223 */ /* 0x000fe40000010812 */
[----:B------:R-:W-:Y:S01]  /*22b40*/  IMAD.U32 R8, R4, 0x10000, RZ ;  /* 0x0001000004087824 */ /* 0x000fe200078e00ff */
[----:B------:R-:W-:Y:S01]  /*22b50*/  LOP3.LUT R4, R5, 0xffff0000, RZ, 0xc0, !PT ;  /* 0xffff000005047812 */ /* 0x000fe200078ec0ff */
[----:B------:R-:W-:Y:S02]  /*22b60*/  FMUL.FTZ R9, R12, R26 ;  /* 0x0000001a0c097220 */ /* 0x000fe40000410000 */
[----:B------:R-:W-:Y:S02]  /*22b70*/  FFMA.FTZ R17, R17, R19, R13 ;  /* 0x0000001311117223 */ /* 0x000fe4000001000d */
[----:B------:R-:W-:-:S02]  /*22b80*/  IMAD.U32 R6, R5, 0x10000, RZ ;  /* 0x0001000005067824 */ /* 0x000fc400078e00ff */
[C---:B------:R-:W-:Y:S01]  /*22b90*/  IMAD.U32 R20, R14.reuse, 0x10000, RZ ;  /* 0x000100000e147824 */ /* 0x040fe200078e00ff */
[----:B------:R-:W-:Y:S01]  /*22ba0*/  LOP3.LUT R14, R14, 0xffff0000, RZ, 0xc0, !PT ;  /* 0xffff00000e0e7812 */ /* 0x000fe200078ec0ff */
[C---:B------:R-:W-:Y:S01]  /*22bb0*/  IMAD.U32 R19, R15.reuse, 0x10000, RZ ;  /* 0x000100000f137824 */ /* 0x040fe200078e00ff */
[----:B------:R-:W-:Y:S01]  /*22bc0*/  LOP3.LUT R15, R15, 0xffff0000, RZ, 0xc0, !PT ;  /* 0xffff00000f0f7812 */ /* 0x000fe200078ec0ff */
[-C--:B------:R-:W-:Y:S02]  /*22bd0*/  FMUL.FTZ R5, R12, R21.reuse ;  /* 0x000000150c057220 */ /* 0x080fe40000410000 */
[C---:B------:R-:W-:Y:S02]  /*22be0*/  FFMA.FTZ R12, R16.reuse, R21, -R9 ;  /* 0x00000015100c7223 */ /* 0x040fe40000010809 */
[----:B------:R-:W-:Y:S02]  /*22bf0*/  FMUL.FTZ R9, R7, R20 ;  /* 0x0000001407097220 */ /* 0x000fe40000410000 */
[----:B------:R-:W-:-:S02]  /*22c00*/  FFMA.FTZ R16, R16, R26, R5 ;  /* 0x0000001a10107223 */ /* 0x000fc40000010005 */
[----:B------:R-:W-:Y:S02]  /*22c10*/  FMUL.FTZ R7, R7, R19 ;  /* 0x0000001307077220 */ /* 0x000fe40000410000 */
[C---:B------:R-:W-:Y:S02]  /*22c20*/  FMUL.FTZ R13, R4.reuse, R14 ;  /* 0x0000000e040d7220 */ /* 0x040fe40000410000 */
[----:B------:R-:W-:Y:S02]  /*22c30*/  FMUL.FTZ R5, R4, R15 ;  /* 0x0000000f04057220 */ /* 0x000fe40000410000 */
[C---:B------:R-:W-:Y:S02]  /*22c40*/  FFMA.FTZ R9, R8.reuse, R19, -R9 ;  /* 0x0000001308097223 */ /* 0x040fe40000010809 */
[----:B------:R-:W-:Y:S01]  /*22c50*/  FFMA.FTZ R4, R8, R20, R7 ;  /* 0x0000001408047223 */ /* 0x000fe20000010007 */
[----:B------:R-:W-:Y:S01]  /*22c60*/  F2FP.BF16.PACK_AB R7, R16, R12 ;  /* 0x0000000c1007723e */ /* 0x000fe200000010ff */
[----:B------:R-:W-:-:S02]  /*22c70*/  FFMA.FTZ R8, R6, R15, -R13 ;  /* 0x0000000f06087223 */ /* 0x000fc4000001080d */
[----:B------:R-:W-:Y:S01]  /*22c80*/  FFMA.FTZ R5, R6, R14, R5 ;  /* 0x0000000e06057223 */ /* 0x000fe20000010005 */
[----:B------:R-:W-:Y:S02]  /*22c90*/  F2FP.BF16.PACK_AB R6, R17, R18 ;  /* 0x000000121106723e */ /* 0x000fe400000010ff */
[----:B------:R-:W-:Y:S02]  /*22ca0*/  F2FP.BF16.PACK_AB R4, R4, R9 ;  /* 0x000000090404723e */ /* 0x000fe400000010ff */
[----:B------:R-:W-:-:S05]  /*22cb0*/  F2FP.BF16.PACK_AB R5, R5, R8 ;  /* 0x000000080505723e */ /* 0x000fca00000010ff */
[----:B------:R1:W-:Y:S02]  /*22cc0*/  ST.E.128 [R2.64], R4 ;  /* 0x0000000402007985 */ /* 0x0003e4000c101d04 */
.L_x_2528:
[----:B------:R-:W-:Y:S05]  /*22cd0*/  BSYNC B0 ;  /* 0x0000000000007941 */ /* 0x000fea0003800000 */
.L_x_2527:
[----:B-1----:R-:W-:Y:S01]  /*22ce0*/  IADD3 R2, R0, 0x20, RZ ;  /* 0x0000002000027810 */ /* 0x002fe20007ffe0ff */
[----:B------:R-:W-:Y:S03]  /*22cf0*/  BSSY B0, `(.L_x_2529) ;  /* 0x0000032000007945 */ /* 0x000fe60003800000 */
[----:B------:R-:W-:-:S13]  /*22d00*/  ISETP.GE.AND P0, PT, R2, R27, PT ;  /* 0x0000001b0200720c */ /* 0x000fda0003f06270 */
[----:B------:R-:W-:Y:S05]  /*22d10*/  @P0 BRA `(.L_x_2530) ;  /* 0x000002f000000947 */ /* 0x000fea0003800000 */
[----:B------:R-:W-:Y:S02]  /*22d20*/  ULDC.64 UR4, c[0x0][0x118] ;  /* 0x0000460000047ab9 */ /* 0x000fe40000000a00 */
[----:B------:R-:W2:Y:S01]  /*22d30*/  LD.E.128 R4, [R34.64+0x4000] ;  /* 0x0040000422047980 */ /* 0x000ea2000c101d00 */
[----:B------:R-:W-:Y:S02]  /*22d40*/  SHF.R.U32.HI R3, RZ, 0x10, R25 ;  /* 0x00000010ff037819 */ /* 0x000fe40000011619 */
[----:B------:R-:W-:Y:S02]  /*22d50*/  SHF.R.U32.HI R2, RZ, 0x10, R23 ;  /* 0x00000010ff027819 */ /* 0x000fe40000011617 */
[----:B------:R-:W-:Y:S02]  /*22d60*/  PRMT R3, R77, 0x5410, R3 ;  /* 0x000054104d037816 */ /* 0x000fe40000000003 */
[----:B------:R-:W-:Y:S02]  /*22d70*/  PRMT R2, R75, 0x5410, R2 ;  /* 0x000054104b027816 */ /* 0x000fe40000000002 */
[----:B------:R-:W-:-:S02]  /*22d80*/  SHF.L.U32 R18, R3, 0x10, RZ ;  /* 0x0000001003127819 */ /* 0x000fc400000006ff */
[----:B------:R-:W-:Y:S01]  /*22d90*/  SHF.R.U64 R9, R22, 0x10, R23 ;  /* 0x0000001016097819 */ /* 0x000fe20000001217 */
[C---:B------:R-:W-:Y:S01]  /*22da0*/  IMAD.U32 R17, R2.reuse, 0x10000, RZ ;  /* 0x0001000002117824 */ /* 0x040fe200078e00ff */
[----:B------:R-:W-:Y:S02]  /*22db0*/  LOP3.LUT R20, R2, 0xffff0000, RZ, 0xc0, !PT ;  /* 0xffff000002147812 */ /* 0x000fe400078ec0ff */
[----:B------:R-:W-:Y:S02]  /*22dc0*/  SHF.R.U64 R12, R24, 0x10, R25 ;  /* 0x00000010180c7819 */ /* 0x000fe40000001219 */
[----:B------:R-:W-:Y:S02]  /*22dd0*/  LOP3.LUT R19, R3, 0xffff0000, RZ, 0xc0, !PT ;  /* 0xffff000003137812 */ /* 0x000fe400078ec0ff */
[----:B------:R-:W-:Y:S02]  /*22de0*/  PRMT R9, R75, 0x5432, R9 ;  /* 0x000054324b097816 */ /* 0x000fe40000000009 */
[----:B------:R-:W-:-:S02]  /*22df0*/  PRMT R12, R77, 0x5432, R12 ;  /* 0x000054324d0c7816 */ /* 0x000fc4000000000c */
        /* <DEDUP_REMOVED lines=20> */
[CC--:B------:R-:W-:Y:S02]  /*22f40*/  FMUL.FTZ R8, R3.reuse, R18.reuse ;  /* 0x0000001203087220 */ /* 0x0c0fe40000410000 */
        /* <DEDUP_REMOVED lines=11> */
[----:B------:R1:W-:Y:S02]  /*23000*/  ST.E.128 [R34.64+0x4000], R4 ;  /* 0x0040000422007985 */ /* 0x0003e4000c101d04 */
.L_x_2530:
[----:B------:R-:W-:Y:S05]  /*23010*/  BSYNC B0 ;  /* 0x0000000000007941 */ /* 0x000fea0003800000 */
.L_x_2529:
[----:B------:R-:W-:Y:S01]  /*23020*/  IADD3 R2, R0, 0x30, RZ ;  /* 0x0000003000027810 */ /* 0x000fe20007ffe0ff */
[----:B------:R-:W-:Y:S03]  /*23030*/  BSSY B0, `(.L_x_2531) ;  /* 0x0000037000007945 */ /* 0x000fe60003800000 */
[----:B------:R-:W-:-:S13]  /*23040*/  ISETP.GE.AND P0, PT, R2, R27, PT ;  /* 0x0000001b0200720c */ /* 0x000fda0003f06270 */
[----:B------:R-:W-:Y:S05]  /*23050*/  @P0 BRA `(.L_x_2532) ;  /* 0x0000034000000947 */ /* 0x000fea0003800000 */
[----:B------:R-:W-:Y:S01]  /*23060*/  IADD3 R2, R56, 0x2000, RZ ;  /* 0x0000200038027810 */ /* 0x000fe20007ffe0ff */
[----:B------:R-:W-:-:S03]  /*23070*/  ULDC.64 UR4, c[0x0][0x118] ;  /* 0x0000460000047ab9 */ /* 0x000fc60000000a00 */
[----:B------:R-:W-:-:S04]  /*23080*/  IADD3 R3, P0, R57, R2, RZ ;  /* 0x0000000239037210 */ /* 0x000fc80007f1e0ff */
        /* <DEDUP_REMOVED lines=49> */
.L_x_2532:
[----:B------:R-:W-:Y:S05]  /*233a0*/  BSYNC B0 ;  /* 0x0000000000007941 */ /* 0x000fea0003800000 */
.L_x_2531:
        /* <DEDUP_REMOVED lines=51> */
.L_x_2534:
[----:B------:R-:W-:Y:S05]  /*236e0*/  BSYNC B0 ;  /* 0x0000000000007941 */ /* 0x000fea0003800000 */
.L_x_2533:
[----:B------:R-:W-:-:S04]  /*236f0*/  IADD3 R2, R0, 0x50, RZ ;  /* 0x0000005000027810 */ /* 0x000fc80007ffe0ff */
        /* <DEDUP_REMOVED lines=54> */
.L_x_2524:
[----:B------:R-:W-:Y:S05]  /*23a60*/  BSYNC B1 ;  /* 0x0000000000017941 */ /* 0x000fea0003800000 */
.L_x_2523:
[----:B-1----:R-:W-:Y:S01]  /*23a70*/  IADD3 R2, R76, 0x40, RZ ;  /* 0x000000404c027810 */ /* 0x002fe20007ffe0ff */
[----:B------:R-:W-:-:S03]  /*23a80*/  IMAD.MOV.U32 R3, RZ, RZ, 0x0 ;  /* 0x00000000ff037424 */ /* 0x000fc600078e00ff */
[----:B------:R-:W-:Y:S01]  /*23a90*/  ISETP.GE.AND P0, PT, R2, R72, PT ;  /* 0x000000480200720c */ /* 0x000fe20003f06270 */
[----:B------:R-:W-:-:S12]  /*23aa0*/  IMAD.MOV.U32 R2, RZ, RZ, R114 ;  /* 0x000000ffff027224 */ /* 0x000fd800078e0072 */
[----:B------:R-:W-:Y:S05]  /*23ab0*/  @P0 RET.REL.NODEC R2 `(_ZN7cutlass13device_kernelIN5flash19enable_sm80_to_sm89INS1_16FlashAttnFwdSm80INS1_25CollectiveMainloopFwdSm80ILi8ELi2ELb0EN4cute5tupleIJNS5_1CILi128EEENS7_ILi64EEENS7_ILi192EEEEEELi192ENS_10bfloat16_tEfNS_4arch4Sm80ELb0ELb1ELb1ELb1ELb1ELb1ELb1ELb1EEENS1_21CollectiveEpilogueFwdINS6_IJS8_SA_S9_EEENS6_IJNS7_ILi1EEESI_SI_EEESC_SE_Li256ELb1ELb1ELb1ELb0EEENS1_36VarlenDynamicPersistentTileSchedulerILi128ELi64ELi256ELi256ELb1ELb1ELb0ELb1ELb0ELb1EEEEEEEEEvNT_6ParamsE) ;  /* 0xfffdc54002000950 */ /* 0x000fea0003c3ffff */
[----:B------:R-:W-:Y:S01]  /*23ac0*/  ISETP.GE.AND P0, PT, R0, R27, PT ;  /* 0x0000001b0000720c */ /* 0x000fe20003f06270 */
[----:B------:R-:W-:-:S12]  /*23ad0*/  BSSY B0, `(.L_x_2535) ;  /* 0x0000031000007945 */ /* 0x000fd80003800000 */
        /* <DEDUP_REMOVED lines=48> */
.L_x_2536:
[----:B------:R-:W-:Y:S05]  /*23de0*/  BSYNC B0 ;  /* 0x0000000000007941 */ /* 0x000fea0003800000 */
.L_x_2535:
        /* <DEDUP_REMOVED lines=56> */
.L_x_2538:
[----:B------:R-:W-:Y:S05]  /*24170*/  BSYNC B0 ;  /* 0x0000000000007941 */ /* 0x000fea0003800000 */
.L_x_2537:
        /* <DEDUP_REMOVED lines=51> */
.L_x_2540:
[----:B------:R-:W-:Y:S05]  /*244b0*/  BSYNC B0 ;  /* 0x0000000000007941 */ /* 0x000fea0003800000 */
.L_x_2539:
        /* <DEDUP_REMOVED lines=56> */
.L_x_2542:
[----:B------:R-:W-:Y:S05]  /*24840*/  BSYNC B0 ;  /* 0x0000000000007941 */ /* 0x000fea0003800000 */
.L_x_2541:
        /* <DEDUP_REMOVED lines=51> */
.L_x_2544:
[----:B------:R-:W-:Y:S05]  /*24b80*/  BSYNC B0 ;  /* 0x0000000000007941 */ /* 0x000fea0003800000 */
.L_x_2543:
[----:B------:R-:W-:Y:S01]  /*24b90*/  IADD3 R0, R0, 0x50, RZ ;  /* 0x0000005000007810 */ /* 0x000fe20007ffe0ff */
[----:B------:R-:W-:Y:S02]  /*24ba0*/  IMAD.MOV.U32 R2, RZ, RZ, R114 ;  /* 0x000000ffff027224 */ /* 0x000fe400078e0072 */
[----:B------:R-:W-:Y:S01]  /*24bb0*/  IMAD.MOV.U32 R3, RZ, RZ, 0x0 ;  /* 0x00000000ff037424 */ /* 0x000fe200078e00ff */
[----:B------:R-:W-:-:S13]  /*24bc0*/  ISETP.GE.AND P0, PT, R0, R27, PT ;  /* 0x0000001b0000720c */ /* 0x000fda0003f06270 */
[----:B------:R-:W-:Y:S05]  /*24bd0*/  @P0 RET.REL.NODEC R2 `(_ZN7cutlass13device_kernelIN5flash19enable_sm80_to_sm89INS1_16FlashAttnFwdSm80INS1_25CollectiveMainloopFwdSm80ILi8ELi2ELb0EN4cute5tupleIJNS5_1CILi128EEENS7_ILi64EEENS7_ILi192EEEEEELi192ENS_10bfloat16_tEfNS_4arch4Sm80ELb0ELb1ELb1ELb1ELb1ELb1ELb1ELb1EEENS1_21CollectiveEpilogueFwdINS6_IJS8_SA_S9_EEENS6_IJNS7_ILi1EEESI_SI_EEESC_SE_Li256ELb1ELb1ELb1ELb0EEENS1_36VarlenDynamicPersistentTileSchedulerILi128ELi64ELi256ELi256ELb1ELb1ELb0ELb1ELb0ELb1EEEEEEEEEvNT_6ParamsE) ;  /* 0xfffdb42002000950 */ /* 0x000fea0003c3ffff */
[----:B------:R-:W-:Y:S01]  /*24be0*/  IADD3 R0, R56, 0x5000, RZ ;  /* 0x0000500038007810 */ /* 0x000fe20007ffe0ff */
[----:B------:R-:W-:-:S03]  /*24bf0*/  ULDC.64 UR4, c[0x0][0x118] ;  /* 0x0000460000047ab9 */ /* 0x000fc60000000a00 */
[----:B------:R-:W-:-:S04]  /*24c00*/  IADD3 R3, P0, R57, R0, RZ ;  /* 0x0000000039037210 */ /* 0x000fc80007f1e0ff */
[----:B------:R-:W-:Y:S02]  /*24c10*/  LEA.HI.X.SX32 R0, R0, RZ, 0x1, P0 ;  /* 0x000000ff00007211 */ /* 0x000fe400000f0eff */
[----:B------:R-:W-:-:S04]  /*24c20*/  LEA R2, P0, R3, R28, 0x1 ;  /* 0x0000001c03027211 */ /* 0x000fc800078008ff */
[----:B------:R-:W-:-:S05]  /*24c30*/  LEA.HI.X R3, R3, R29, R0, 0x1, P0 ;  /* 0x0000001d03037211 */ /* 0x000fca00000f0c00 */
[----:B-1----:R-:W2:Y:S01]  /*24c40*/  LD.E.128 R4, [R2.64] ;  /* 0x0000000402047980 */ /* 0x002ea2000c101d00 */
[----:B------:R-:W-:Y:S02]  /*24c50*/  SHF.R.U32.HI R0, RZ, 0x10, R69 ;  /* 0x00000010ff007819 */ /* 0x000fe40000011645 */
[--C-:B------:R-:W-:Y:S02]  /*24c60*/  SHF.R.U32.HI R8, RZ, 0x10, R71.reuse ;  /* 0x00000010ff087819 */ /* 0x100fe40000011647 */
        /* <DEDUP_REMOVED lines=45> */
[----:B------:R-:W-:Y:S05]  /*24f40*/  RET.REL.NODEC R2 `(_ZN7cutlass13device_kernelIN5flash19enable_sm80_to_sm89INS1_16FlashAttnFwdSm80INS1_25CollectiveMainloopFwdSm80ILi8ELi2ELb0EN4cute5tupleIJNS5_1CILi128EEENS7_ILi64EEENS7_ILi192EEEEEELi192ENS_10bfloat16_tEfNS_4arch4Sm80ELb0ELb1ELb1ELb1ELb1ELb1ELb1ELb1EEENS1_21CollectiveEpilogueFwdINS6_IJS8_SA_S9_EEENS6_IJNS7_ILi1EEESI_SI_EEESC_SE_Li256ELb1ELb1ELb1ELb0EEENS1_36VarlenDynamicPersistentTileSchedulerILi128ELi64ELi256ELi256ELb1ELb1ELb0ELb1ELb0ELb1EEEEEEEEEvNT_6ParamsE) ;  /* 0xfffdb0b002007950 */ /* 0x000fea0003c3ffff */
.L_x_2513:
[----:B-----5:R-:W-:Y:S01]  /*24f50*/  ISETP.NE.AND P0, PT, R24, 0x1, PT ;  /* 0x000000011800780c */ /* 0x020fe20003f05270 */
[----:B------:R-:W-:-:S12]  /*24f60*/  BSSY B0, `(.L_x_2545) ;  /* 0x0000007000007945 */ /* 0x000fd80003800000 */
[----:B------:R-:W-:Y:S05]  /*24f70*/  @!P0 BRA `(.L_x_2546) ;  /* 0x0000005000008947 */ /* 0x000fea0003800000 */
[----:B------:R-:W-:Y:S02]  /*24f80*/  ULDC.64 UR4, c[0x0][0x118] ;  /* 0x0000460000047ab9 */ /* 0x000fe40000000a00 */
[----:B------:R1:W2:Y:S04]  /*24f90*/  LD.E R0, [R4.64+0x168] ;  /* 0x0001680404007980 */ /* 0x0002a8000c101900 */
[----:B-1----:R-:W3:Y:S01]  /*24fa0*/  LD.E R4, [R4.64+0x16c] ;  /* 0x00016c0404047980 */ /* 0x002ee2000c101900 */
[----:B--2---:R-:W-:-:S05]  /*24fb0*/  IMAD.HI.U32 R2, R2, R0, RZ ;  /* 0x0000000002027227 */ /* 0x004fca00078e00ff */
[----:B---3--:R-:W-:Y:S02]  /*24fc0*/  SHF.R.U32.HI R2, RZ, R4, R2 ;  /* 0x00000004ff027219 */ /* 0x008fe40000011602 */
.L_x_2546:
[----:B------:R-:W-:Y:S05]  /*24fd0*/  BSYNC B0 ;  /* 0x0000000000007941 */ /* 0x000fea0003800000 */
.L_x_2545:
        /* <DEDUP_REMOVED lines=18> */
.L_x_2567:
[----:B------:R-:W-:Y:S05]  /*25100*/  BRA.DIV ~URZ, `(.L_x_2548) ;  /* 0x00003fc27f007947 */ /* 0x000fea000b800000 */
[----:B------:R3:W4:Y:S01]  /*25110*/  SHFL.IDX PT, R4, R25, RZ, 0x1c1f ;  /* 0x001c1fff19047589 */ /* 0x00072200000e0000 */
[----:B--2---:R-:W-:-:S03]  /*25120*/  MOV R5, R0 ;  /* 0x0000000000057202 */ /* 0x004fc60000000f00 */
[----:B------:R3:W2:Y:S04]  /*25130*/  SHFL.IDX PT, R6, R14, RZ, 0x1c1f ;  /* 0x001c1fff0e067589 */ /* 0x0006a800000e0000 */
[----:B------:R3:W1:Y:S02]  /*25140*/  SHFL.IDX PT, R2, R30, RZ, 0x1c1f ;  /* 0x001c1fff1e027589 */ /* 0x00066400000e0000 */
.L_x_2568:
        /* <DEDUP_REMOVED lines=18> */
[CC--:B------:R-:W-:Y:S01]  /*25270*/  ISETP.GE.AND P0, PT, R57.reuse, R27.reuse, PT ;  /* 0x0000001b3900720c */ /* 0x0c0fe20003f06270 */
[----:B------:R-:W-:Y:S01]  /*25280*/  CS2R R22, SRZ ;  /* 0x0000000000167805 */ /* 0x000fe2000001ff00 */
[----:B------:R-:W-:Y:S01]  /*25290*/  CS2R R20, SRZ ;  /* 0x0000000000147805 */ /* 0x000fe2000001ff00 */
[----:B------:R-:W-:Y:S01]  /*252a0*/  CS2R R18, SRZ ;  /* 0x0000000000127805 */ /* 0x000fe2000001ff00 */
[----:B------:R-:W-:Y:S01]  /*252b0*/  CS2R R16, SRZ ;  /* 0x0000000000107805 */ /* 0x000fe2000001ff00 */
[C---:B------:R-:W-:Y:S01]  /*252c0*/  IADD3 R12, R57.reuse, 0x20, RZ ;  /* 0x00000020390c7810 */ /* 0x040fe20007ffe0ff */
[----:B------:R-:W-:Y:S01]  /*252d0*/  ULDC.64 UR4, c[0x0][0x118] ;  /* 0x0000460000047ab9 */ /* 0x000fe20000000a00 */
[----:B------:R-:W-:Y:S02]  /*252e0*/  IADD3 R13, R57, 0x40, RZ ;  /* 0x00000040390d7810 */ /* 0x000fe40007ffe0ff */
[----:B------:R-:W-:-:S04]  /*252f0*/  ISETP.GE.AND P1, PT, R12, R27, PT ;  /* 0x0000001b0c00720c */ /* 0x000fc80003f26270 */
[----:B----4-:R-:W-:-:S04]  /*25300*/  @!P0 IMAD.WIDE R8, R57, 0x2, R4 ;  /* 0x0000000239088825 */ /* 0x010fc800078e0204 */
[----:B-1----:R-:W-:Y:S01]  /*25310*/  @!P0 IMAD.WIDE R6, R57, 0x2, R2 ;  /* 0x0000000239068825 */ /* 0x002fe200078e0202 */
[----:B------:R1:W5:Y:S04]  /*25320*/  @!P0 LD.E.128 R20, [R8.64] ;  /* 0x0000000408148980 */ /* 0x000368000c101d00 */
[----:B------:R2:W5:Y:S01]  /*25330*/  @!P0 LD.E.128 R16, [R6.64] ;  /* 0x0000000406108980 */ /* 0x000562000c101d00 */
        /* <DEDUP_REMOVED lines=8> */
[----:B------:R-:W-:-:S05]  /*253c0*/  CS2R R52, SRZ ;  /* 0x0000000000347805 */ /* 0x000fca000001ff00 */
[----:B------:R-:W-:-:S04]  /*253d0*/  @!P0 SHF.R.S32.HI R0, RZ, 0x1f, R13 ;  /* 0x0000001fff008819 */ /* 0x000fc8000001140d */
[----:B------:R-:W-:-:S04]  /*253e0*/  @!P0 LEA.HI R0, R0, R13, RZ, 0x3 ;  /* 0x0000000d00008211 */ /* 0x000fc800078f18ff */
[----:B------:R-:W-:Y:S02]  /*253f0*/  @!P0 LOP3.LUT R0, R0, 0xfffffff8, RZ, 0xc0, !PT ;  /* 0xfffffff800008812 */ /* 0x000fe400078ec0ff */
[----:B--2---:R-:W-:-:S04]  /*25400*/  @!P1 SHF.R.S32.HI R6, RZ, 0x1f, R12 ;  /* 0x0000001fff069819 */ /* 0x004fc8000001140c */
[----:B------:R-:W-:-:S04]  /*25410*/  @!P1 LEA.HI R6, R6, R12, RZ, 0x3 ;  /* 0x0000000c06069211 */ /* 0x000fc800078f18ff */
[----:B------:R-:W-:-:S05]  /*25420*/  @!P1 LOP3.LUT R6, R6, 0xfffffff8, RZ, 0xc0, !PT ;  /* 0xfffffff806069812 */ /* 0x000fca00078ec0ff */
[----:B-1----:R-:W-:-:S04]  /*25430*/  @!P1 IMAD.WIDE R8, R6, 0x2, R4 ;  /* 0x0000000206089825 */ /* 0x002fc800078e0204 */
[----:B------:R-:W-:Y:S01]  /*25440*/  @!P1 IMAD.WIDE R6, R6, 0x2, R2 ;  /* 0x0000000206069825 */ /* 0x000fe200078e0202 */
[----:B------:R1:W5:Y:S03]  /*25450*/  @!P1 LD.E.128 R36, [R8.64] ;  /* 0x0000000408249980 */ /* 0x000366000c101d00 */
[C---:B------:R-:W-:Y:S01]  /*25460*/  @!P0 IMAD.WIDE R4, R0.reuse, 0x2, R4 ;  /* 0x0000000200048825 */ /* 0x040fe200078e0204 */
[----:B------:R1:W5:Y:S03]  /*25470*/  @!P1 LD.E.128 R40, [R6.64] ;  /* 0x0000000406289980 */ /* 0x000366000c101d00 */
[----:B------:R-:W-:Y:S01]  /*25480*/  @!P0 IMAD.WIDE R2, R0, 0x2, R2 ;  /* 0x0000000200028825 */ /* 0x000fe200078e0202 */
[----:B------:R1:W5:Y:S04]  /*25490*/  @!P0 LD.E.128 R48, [R4.64] ;  /* 0x0000000404308980 */ /* 0x000368000c101d00 */
[----:B------:R1:W5:Y:S02]  /*254a0*/  @!P0 LD.E.128 R52, [R2.64] ;  /* 0x0000000402348980 */ /* 0x000364000c101d00 */
.L_x_2550:
[----:B------:R-:W-:Y:S05]  /*254b0*/  BSYNC B0 ;  /* 0x0000000000007941 */ /* 0x000fea0003800000 */
.L_x_2549:
[----:B-1---5:R-:W-:Y:S02]  /*254c0*/  IMAD.MOV.U32 R3, RZ, RZ, R51 ;  /* 0x000000ffff037224 */ /* 0x022fe400078e0033 */
[----:B------:R-:W-:-:S02]  /*254d0*/  IMAD.MOV.U32 R2, RZ, RZ, R48 ;  /* 0x000000ffff027224 */ /* 0x000fc400078e0030 */
[----:B------:R-:W-:Y:S02]  /*254e0*/  IMAD.MOV.U32 R0, RZ, RZ, R49 ;  /* 0x000000ffff007224 */ /* 0x000fe400078e0031 */
[----:B----4-:R-:W-:Y:S01]  /*254f0*/  IMAD.MOV.U32 R4, RZ, RZ, R50 ;  /* 0x000000ffff047224 */ /* 0x010fe200078e0032 */
[----:B------:R-:W-:Y:S01]  /*25500*/  PRMT R92, R2, 0x5410, R3 ;  /* 0x00005410025c7816 */ /* 0x000fe20000000003 */
[----:B------:R-:W-:Y:S01]  /*25510*/  IMAD.MOV.U32 R3, RZ, RZ, R39 ;  /* 0x000000ffff037224 */ /* 0x000fe200078e0027 */
[----:B------:R-:W-:Y:S01]  /*25520*/  PRMT R91, R91, 0x5410, R0 ;  /* 0x000054105b5b7816 */ /* 0x000fe20000000000 */
        /* <DEDUP_REMOVED lines=31> */
[----:B------:R-:W-:-:S04]  /*25720*/  MOV R3, R19 ;  /* 0x0000001300037202 */ /* 0x000fc80000000f00 */
[----:B------:R-:W-:Y:S02]  /*25730*/  PRMT R47, R3, 0x5410, R4 ;  /* 0x00005410032f7816 */ /* 0x000fe40000000004 */
[----:B------:R-:W-:Y:S01]  /*25740*/  PRMT R46, R0, 0x5410, R2 ;  /* 0x00005410002e7816 */ /* 0x000fe20000000002 */
[----:B------:R-:W-:Y:S05]  /*25750*/  BRA.DIV ~URZ, `(.L_x_2551) ;  /* 0x00003ae27f007947 */ /* 0x000fea000b800000 */
[----:B------:R1:W2:Y:S04]  /*25760*/  SHFL.IDX PT, R5, R15, 0x1, 0x1c1f ;  /* 0x003c1f000f057f89 */ /* 0x0002a800000e0000 */
[----:B------:R1:W4:Y:S04]  /*25770*/  SHFL.IDX PT, R4, R25, 0x1, 0x1c1f ;  /* 0x003c1f0019047f89 */ /* 0x00032800000e0000 */
[----:B------:R1:W3:Y:S04]  /*25780*/  SHFL.IDX PT, R0, R14, 0x1, 0x1c1f ;  /* 0x003c1f000e007f89 */ /* 0x0002e800000e0000 */
[----:B------:R1:W1:Y:S02]  /*25790*/  SHFL.IDX PT, R2, R30, 0x1, 0x1c1f ;  /* 0x003c1f001e027f89 */ /* 0x00026400000e0000 */
.L_x_2569:
        /* <DEDUP_REMOVED lines=25> */
[----:B--2-4-:R-:W-:-:S04]  /*25930*/  @!P0 IMAD.WIDE R8, R57, 0x2, R4 ;  /* 0x0000000239088825 */ /* 0x014fc800078e0204 */
        /* <DEDUP_REMOVED lines=26> */
.L_x_2553:
[----:B------:R-:W-:Y:S05]  /*25ae0*/  BSYNC B0 ;  /* 0x0000000000007941 */ /* 0x000fea0003800000 */
.L_x_2552:
[----:B-1----:R-:W3:Y:S01]  /*25af0*/  LDL.64 R2, [R28+0x20] ;  /* 0x000020001c027983 */ /* 0x002ee20000100a00 */
[----:B------:R-:W-:-:S04]  /*25b00*/  DEPBAR.LE SB0, 0x3 ;  /* 0x000080c00000791a */ /* 0x000fc80000000000 */
[----:B--2-4-:R-:W2:Y:S01]  /*25b10*/  LDL.64 R4, [R28+0x28] ;  /* 0x000028001c047983 */ /* 0x014ea20000100a00 */
[----:B------:R-:W-:Y:S01]  /*25b20*/  WARPSYNC 0xffffffff ;  /* 0xffffffff00007948 */ /* 0x000fe20003800000 */
[----:B------:R-:W-:Y:S02]  /*25b30*/  ULDC.64 UR4, c[0x0][0x118] ;  /* 0x0000460000047ab9 */ /* 0x000fe40000000a00 */
[----:B------:R-:W-:Y:S01]  /*25b40*/  BAR.SYNC.DEFER_BLOCKING 0x0 ;  /* 0x0000000000007b1d */ /* 0x000fe20000010000 */
[----:B-----5:R-:W-:-:S05]  /*25b50*/  IMAD.MOV.U32 R0, RZ, RZ, R85 ;  /* 0x000000ffff007224 */ /* 0x020fca00078e0055 */
[----:B---3--:R1:W3:Y:S04]  /*25b60*/  LD.E R6, [R2.64] ;  /* 0x0000000402067980 */ /* 0x0082e8000c101900 */
[----:B--2---:R2:W5:Y:S01]  /*25b70*/  LD.E.64 R44, [R4.64] ;  /* 0x00000004042c7980 */ /* 0x004562000c101b00 */
[----:B------:R-:W-:Y:S01]  /*25b80*/  PRMT R104, R104, 0x5410, R0 ;  /* 0x0000541068687816 */ /* 0x000fe20000000000 */
[----:B------:R-:W-:Y:S01]  /*25b90*/  IMAD.MOV.U32 R0, RZ, RZ, R69 ;  /* 0x000000ffff007224 */ /* 0x000fe200078e0045 */
[----:B------:R-:W-:Y:S04]  /*25ba0*/  BSSY B1, `(.L_x_2554) ;  /* 0x0000198000017945 */ /* 0x000fe80003800000 */
[----:B------:R-:W-:-:S02]  /*25bb0*/  PRMT R99, R99, 0x5410, R0 ;  /* 0x0000541063637816 */ /* 0x000fc40000000000 */
[----:B------:R-:W-:-:S04]  /*25bc0*/  MOV R0, R61 ;  /* 0x0000003d00007202 */ /* 0x000fc80000000f00 */
[----:B------:R-:W-:Y:S01]  /*25bd0*/  PRMT R95, R95, 0x5410, R0 ;  /* 0x000054105f5f7816 */ /* 0x000fe20000000000 */
[----:B------:R-:W-:Y:S02]  /*25be0*/  IMAD.MOV.U32 R0, RZ, RZ, R81 ;  /* 0x000000ffff007224 */ /* 0x000fe400078e0051 */
[----:B-1----:R-:W-:Y:S02]  /*25bf0*/  IMAD.MOV.U32 R3, RZ, RZ, R87 ;  /* 0x000000ffff037224 */ /* 0x002fe400078e0057 */
[----:B------:R-:W-:Y:S02]  /*25c00*/  IMAD.MOV.U32 R2, RZ, RZ, R84 ;  /* 0x000000ffff027224 */ /* 0x000fe400078e0054 */
[----:B--2---:R-:W-:-:S03]  /*25c10*/  IMAD.MOV.U32 R4, RZ, RZ, R86 ;  /* 0x000000ffff047224 */ /* 0x004fc600078e0056 */
[----:B------:R-:W-:Y:S01]  /*25c20*/  PRMT R112, R2, 0x5410, R3 ;  /* 0x0000541002707816 */ /* 0x000fe20000000003 */
[----:B------:R-:W-:Y:S01]  /*25c30*/  IMAD.MOV.U32 R3, RZ, RZ, R71 ;  /* 0x000000ffff037224 */ /* 0x000fe200078e0047 */
[----:B------:R-:W-:Y:S02]  /*25c40*/  MOV R2, R68 ;  /* 0x0000004400027202 */ /* 0x000fe40000000f00 */
[----:B------:R-:W-:Y:S01]  /*25c50*/  PRMT R113, R4, 0x7610, R113 ;  /* 0x0000761004717816 */ /* 0x000fe20000000071 */
[----:B------:R-:W-:Y:S01]  /*25c60*/  IMAD.MOV.U32 R4, RZ, RZ, R70 ;  /* 0x000000ffff047224 */ /* 0x000fe200078e0046 */
[----:B------:R-:W-:Y:S01]  /*25c70*/  PRMT R100, R2, 0x5410, R3 ;  /* 0x0000541002647816 */ /* 0x000fe20000000003 */
[----:B------:R-:W-:Y:S02]  /*25c80*/  IMAD.MOV.U32 R3, RZ, RZ, R63 ;  /* 0x000000ffff037224 */ /* 0x000fe400078e003f */
[----:B------:R-:W-:Y:S01]  /*25c90*/  IMAD.MOV.U32 R2, RZ, RZ, R60 ;  /* 0x000000ffff027224 */ /* 0x000fe200078e003c */
[----:B------:R-:W-:Y:S01]  /*25ca0*/  PRMT R101, R4, 0x7610, R101 ;  /* 0x0000761004657816 */ /* 0x000fe20000000065 */
[----:B------:R-:W-:-:S03]  /*25cb0*/  IMAD.MOV.U32 R4, RZ, RZ, R62 ;  /* 0x000000ffff047224 */ /* 0x000fc600078e003e */
[----:B------:R-:W-:Y:S01]  /*25cc0*/  PRMT R96, R2, 0x5410, R3 ;  /* 0x0000541002607816 */ /* 0x000fe20000000003 */
[----:B------:R-:W-:Y:S01]  /*25cd0*/  IMAD.MOV.U32 R3, RZ, RZ, R83 ;  /* 0x000000ffff037224 */ /* 0x000fe200078e0053 */
[----:B------:R-:W-:Y:S01]  /*25ce0*/  PRMT R97, R4, 0x7610, R97 ;  /* 0x0000761004617816 */ /* 0x000fe20000000061 */
[----:B------:R-:W-:Y:S01]  /*25cf0*/  IMAD.MOV.U32 R4, RZ, RZ, R82 ;  /* 0x000000ffff047224 */ /* 0x000fe200078e0052 */
[----:B------:R-:W-:Y:S01]  /*25d00*/  PRMT R101, R101, 0x5410, R0 ;  /* 0x0000541065657816 */ /* 0x000fe20000000000 */
[----:B------:R-:W-:Y:S01]  /*25d10*/  IMAD.MOV.U32 R2, RZ, RZ, R80 ;  /* 0x000000ffff027224 */ /* 0x000fe200078e0050 */
[----:B------:R-:W-:Y:S02]  /*25d20*/  MOV R0, R74 ;  /* 0x0000004a00007202 */ /* 0x000fe40000000f00 */
[----:B------:R-:W-:Y:S02]  /*25d30*/  PRMT R104, R4, 0x7610, R104 ;  /* 0x0000761004687816 */ /* 0x000fe40000000068 */
[----:B------:R-:W-:Y:S01]  /*25d40*/  PRMT R103, R2, 0x5410, R3 ;  /* 0x0000541002677816 */ /* 0x000fe20000000003 */
[----:B------:R-:W-:Y:S01]  /*25d50*/  IMAD.MOV.U32 R3, RZ, RZ, R75 ;  /* 0x000000ffff037224 */ /* 0x000fe200078e004b */
[----:B------:R-:W-:Y:S01]  /*25d60*/  PRMT R99, R0, 0x7610, R99 ;  /* 0x0000761000637816 */ /* 0x000fe20000000063 */
[----:B------:R-:W-:-:S02]  /*25d70*/  IMAD.MOV.U32 R2, RZ, RZ, R72 ;  /* 0x000000ffff027224 */ /* 0x000fc400078e0048 */
[----:B------:R-:W-:-:S03]  /*25d80*/  IMAD.MOV.U32 R0, RZ, RZ, R73 ;  /* 0x000000ffff007224 */ /* 0x000fc600078e0049 */
[----:B------:R-:W-:Y:S01]  /*25d90*/  PRMT R98, R2, 0x5410, R3 ;  /* 0x0000541002627816 */ /* 0x000fe20000000003 */
[----:B------:R-:W-:Y:S01]  /*25da0*/  IMAD.MOV.U32 R2, RZ, RZ, R64 ;  /* 0x000000ffff027224 */ /* 0x000fe200078e0040 */
[----:B------:R-:W-:Y:S01]  /*25db0*/  PRMT R97, R97, 0x5410, R0 ;  /* 0x0000541061617816 */ /* 0x000fe20000000000 */
[----:B------:R-:W-:Y:S01]  /*25dc0*/  IMAD.MOV.U32 R0, RZ, RZ, R65 ;  /* 0x000000ffff007224 */ /* 0x000fe200078e0041 */
[----:B------:R-:W-:-:S04]  /*25dd0*/  MOV R3, R67 ;  /* 0x0000004300037202 */ /* 0x000fc80000000f00 */
[----:B------:R-:W-:Y:S02]  /*25de0*/  PRMT R94, R2, 0x5410, R3 ;  /* 0x00005410025e7816 */ /* 0x000fe40000000003 */
[----:B------:R-:W-:Y:S01]  /*25df0*/  PRMT R93, R93, 0x5410, R0 ;  /* 0x000054105d5d7816 */ /* 0x000fe20000000000 */
[----:B---3--:R-:W-:-:S05]  /*25e00*/  IMAD R4, R6, -0x80, R24 ;  /* 0xffffff8006047824 */ /* 0x008fca00078e0218 */
        /* <DEDUP_REMOVED lines=10> */
[----:B------:R-:W-:Y:S01]  /*25eb0*/  LEA.HI R2, R102, R56, RZ, 0x5 ;  /* 0x0000003866027211 */ /* 0x000fe200078f28ff */
[----:B------:R-:W-:Y:S01]  /*25ec0*/  ULDC.64 UR4, c[0x0][0x118] ;  /* 0x0000460000047ab9 */ /* 0x000fe20000000a00 */
[----:B------:R-:W-:Y:S01]  /*25ed0*/  SHF.R.S32.HI R7, RZ, 0x1f, R4 ;  /* 0x0000001fff077819 */ /* 0x000fe20000011404 */
[----:B------:R-:W-:Y:S01]  /*25ee0*/  IMAD.SHL.U32 R5, R4, 0x8, RZ ;  /* 0x0000000804057824 */ /* 0x000fe200078e00ff */
[----:B------:R-:W-:Y:S01]  /*25ef0*/  LOP3.LUT R0, R0, 0x1c0, RZ, 0xc0, !PT ;  /* 0x000001c000007812 */ /* 0x000fe200078ec0ff */
[----:B------:R-:W-:Y:S01]  /*25f00*/  IMAD.SHL.U32 R2, R2, 0x10, RZ ;  /* 0x0000001002027824 */ /* 0x000fe200078e00ff */
[----:B------:R-:W-:Y:S02]  /*25f10*/  LEA.HI R4, R7, R4, RZ, 0x3 ;  /* 0x0000000407047211 */ /* 0x000fe400078f18ff */
[----:B------:R-:W-:-:S02]  /*25f20*/  LOP3.LUT R6, R0, 0x38, R57, 0xf8, !PT ;  /* 0x0000003800067812 */ /* 0x000fc400078ef839 */
[----:B------:R-:W-:Y:S02]  /*25f30*/  SHF.R.U32.HI R3, RZ, 0x3, R0 ;  /* 0x00000003ff037819 */ /* 0x000fe40000011600 */
[----:B------:R-:W-:Y:S01]  /*25f40*/  LOP3.LUT R5, R0, 0x38, R5, 0xf8, !PT ;  /* 0x0000003800057812 */ /* 0x000fe200078ef805 */
[----:B------:R-:W-:Y:S01]  /*25f50*/  IMAD.SHL.U32 R0, R4, 0x400, RZ ;  /* 0x0000040004007824 */ /* 0x000fe200078e00ff */
[----:B------:R-:W-:-:S04]  /*25f60*/  LOP3.LUT R2, R2, 0xfffffe00, RZ, 0xc0, !PT ;  /* 0xfffffe0002027812 */ /* 0x000fc800078ec0ff */
[----:B------:R-:W-:Y:S02]  /*25f70*/  LOP3.LUT R6, R2, R6, R3, 0xf6, !PT ;  /* 0x0000000602067212 */ /* 0x000fe400078ef603 */
[----:B------:R-:W-:Y:S02]  /*25f80*/  LOP3.LUT R3, R5, R3, RZ, 0x3c, !PT ;  /* 0x0000000305037212 */ /* 0x000fe400078e3cff */
[----:B------:R-:W-:Y:S01]  /*25f90*/  LOP3.LUT R0, R0, 0xffffe000, RZ, 0xc0, !PT ;  /* 0xffffe00000007812 */ /* 0x000fe200078ec0ff */
[----:B-----5:R-:W-:-:S03]  /*25fa0*/  IMAD.WIDE.U32 R34, R6, 0x2, R44 ;  /* 0x0000000206227825 */ /* 0x020fc600078e002c */
[----:B------:R-:W-:Y:S02]  /*25fb0*/  IADD3 R0, R3, R0, R2 ;  /* 0x0000000003007210 */ /* 0x000fe40007ffe002 */
[----:B------:R-:W2:Y:S03]  /*25fc0*/  LD.E.128 R12, [R34.64] ;  /* 0x00000004220c7980 */ /* 0x000ea6000c101d00 */
[----:B------:R-:W-:-:S05]  /*25fd0*/  IMAD.WIDE.U32 R32, R0, 0x2, R44 ;  /* 0x0000000200207825 */ /* 0x000fca00078e002c */
[----:B------:R-:W3:Y:S01]  /*25fe0*/  LD.E.128 R4, [R32.64] ;  /* 0x0000000420047980 */ /* 0x000ee2000c101d00 */
[----:B------:R-:W-:Y:S02]  /*25ff0*/  SHF.R.U64 R16, R16, 0x10, R17 ;  /* 0x0000001010107819 */ /* 0x000fe40000001211 */
[----:B------:R-:W-:Y:S02]  /*26000*/  SHF.R.U64 R9, R20, 0x10, R21 ;  /* 0x0000001014097819 */ /* 0x000fe40000001215 */
[----:B------:R-:W-:Y:S02]  /*26010*/  SHF.R.U64 R20, R22, 0x10, R23 ;  /* 0x0000001016147819 */ /* 0x000fe40000001217 */
[----:B------:R-:W-:Y:S02]  /*26020*/  SHF.R.U32.HI R3, RZ, 0x10, R17 ;  /* 0x00000010ff037819 */ /* 0x000fe40000011611 */
[--C-:B------:R-:W-:Y:S02]  /*26030*/  SHF.R.U64 R17, R18, 0x10, R19.reuse ;  /* 0x0000001012117819 */ /* 0x100fe40000001213 */
[----:B------:R-:W-:-:S02]  /*26040*/  SHF.R.U32.HI R8, RZ, 0x10, R19 ;  /* 0x00000010ff087819 */ /* 0x000fc40000011613 */
[----:B------:R-:W-:Y:S02]  /*26050*/  PRMT R22, R46, 0x5432, R16 ;  /* 0x000054322e167816 */ /* 0x000fe40000000010 */
[----:B------:R-:W-:Y:S02]  /*26060*/  PRMT R26, R26, 0x5410, R9 ;  /* 0x000054101a1a7816 */ /* 0x000fe40000000009 */
[----:B------:R-:W-:Y:S02]  /*26070*/  PRMT R24, R59, 0x5410, R20 ;  /* 0x000054103b187816 */ /* 0x000fe40000000014 */
[C---:B------:R-:W-:Y:S02]  /*26080*/  PRMT R20, R47.reuse, 0x5432, R17 ;  /* 0x000054322f147816 */ /* 0x040fe40000000011 */
[----:B------:R-:W-:Y:S02]  /*26090*/  PRMT R19, R47, 0x5410, R8 ;  /* 0x000054102f137816 */ /* 0x000fe40000000008 */
[----:B------:R-:W-:-:S02]  /*260a0*/  SHF.R.U32.HI R0, RZ, 0x10, R21 ;  /* 0x00000010ff007819 */ /* 0x000fc40000011615 */
[----:B------:R-:W-:Y:S02]  /*260b0*/  SHF.R.U32.HI R2, RZ, 0x10, R23 ;  /* 0x00000010ff027819 */ /* 0x000fe40000011617 */
[----:B------:R-:W-:Y:S02]  /*260c0*/  SHF.L.U32 R47, R22, 0x10, RZ ;  /* 0x00000010162f7819 */ /* 0x000fe400000006ff */
[----:B------:R-:W-:Y:S02]  /*260d0*/  PRMT R21, R46, 0x5410, R3 ;  /* 0x000054102e157816 */ /* 0x000fe40000000003 */
[C---:B------:R-:W-:Y:S02]  /*260e0*/  PRMT R25, R58.reuse, 0x5410, R0 ;  /* 0x000054103a197816 */ /* 0x040fe40000000000 */
[----:B------:R-:W-:Y:S02]  /*260f0*/  PRMT R23, R58, 0x5432, R2 ;  /* 0x000054323a177816 */ /* 0x000fe40000000002 */
[----:B------:R-:W-:Y:S01]  /*26100*/  LOP3.LUT R58, R22, 0xffff0000, RZ, 0xc0, !PT ;  /* 0xffff0000163a7812 */ /* 0x000fe200078ec0ff */
[----:B------:R-:W-:-:S02]  /*26110*/  IMAD.U32 R22, R21, 0x10000, RZ ;  /* 0x0001000015167824 */ /* 0x000fc400078e00ff */
        /* <DEDUP_REMOVED lines=10> */
[----:B------:R-:W-:Y:S01]  /*261c0*/  IMAD.U32 R15, R26, 0x10000, RZ ;  /* 0x000100001a0f7824 */ /* 0x000fe200078e00ff */
[C---:B------:R-:W-:Y:S01]  /*261d0*/  LOP3.LUT R3, R6.reuse, 0xffff0000, RZ, 0xc0, !PT ;  /* 0xffff000006037812 */ /* 0x040fe200078ec0ff */
[----:B------:R-:W-:Y:S01]  /*261e0*/  IMAD.U32 R4, R6, 0x10000, RZ ;  /* 0x0001000006047824 */ /* 0x000fe200078e00ff */
[----:B------:R-:W-:Y:S01]  /*261f0*/  LOP3.LUT R0, R7, 0xffff0000, RZ, 0xc0, !PT ;  /* 0xffff000007007812 */ /* 0x000fe200078ec0ff */
[----:B------:R-:W-:-:S02]  /*26200*/  FMUL.FTZ R6, R12, R47 ;  /* 0x0000002f0c067220 */ /* 0x000fc40000410000 */
[----:B------:R-:W-:Y:S02]  /*26210*/  IMAD.U32 R2, R7, 0x10000, RZ ;  /* 0x0001000007027824 */ /* 0x000fe400078e00ff */
[-C--:B------:R-:W-:Y:S01]  /*26220*/  FMUL.FTZ R7, R12, R15.reuse ;  /* 0x0000000f0c077220 */ /* 0x080fe20000410000 */
[----:B------:R-:W-:Y:S01]  /*26230*/  LOP3.LUT R12, R26, 0xffff0000, RZ, 0xc0, !PT ;  /* 0xffff00001a0c7812 */ /* 0x000fe200078ec0ff */
[----:B------:R-:W-:Y:S02]  /*26240*/  FFMA.FTZ R46, R30, R15, -R6 ;  /* 0x0000000f1e2e7223 */ /* 0x000fe40000010806 */
[C---:B------:R-:W-:Y:S01]  /*26250*/  IMAD.U32 R8, R5.reuse, 0x10000, RZ ;  /* 0x0001000005087824 */ /* 0x040fe200078e00ff */
[----:B------:R-:W-:Y:S01]  /*26260*/  LOP3.LUT R5, R5, 0xffff0000, RZ, 0xc0, !PT ;  /* 0xffff000005057812 */ /* 0x000fe200078ec0ff */
[----:B------:R-:W-:Y:S02]  /*26270*/  FMUL.FTZ R6, R9, R58 ;  /* 0x0000003a09067220 */ /* 0x000fe40000410000 */
[----:B------:R-:W-:-:S02]  /*26280*/  IMAD.U32 R15, R25, 0x10000, RZ ;  /* 0x00010000190f7824 */ /* 0x000fc400078e00ff */
[----:B------:R-:W-:Y:S01]  /*26290*/  FFMA.FTZ R30, R30, R47, R7 ;  /* 0x0000002f1e1e7223 */ /* 0x000fe20000010007 */
[----:B------:R-:W-:Y:S01]  /*262a0*/  LOP3.LUT R47, R21, 0xffff0000, RZ, 0xc0, !PT ;  /* 0xffff0000152f7812 */ /* 0x000fe200078ec0ff */
[-C--:B------:R-:W-:Y:S02]  /*262b0*/  FMUL.FTZ R9, R9, R12.reuse ;  /* 0x0000000c09097220 */ /* 0x080fe40000410000 */
[----:B------:R-:W-:Y:S02]  /*262c0*/  FFMA.FTZ R12, R29, R12, -R6 ;  /* 0x0000000c1d0c7223 */ /* 0x000fe40000010806 */
[CC--:B------:R-:W-:Y:S02]  /*262d0*/  FMUL.FTZ R7, R8.reuse, R22.reuse ;  /* 0x0000001608077220 */ /* 0x0c0fe40000410000 */
[-C--:B------:R-:W-:Y:S01]  /*262e0*/  FMUL.FTZ R6, R8, R15.reuse ;  /* 0x0000000f08067220 */ /* 0x080fe20000410000 */
[----:B------:R-:W-:Y:S01]  /*262f0*/  SHF.L.U32 R8, R24, 0x10, RZ ;  /* 0x0000001018087819 */ /* 0x000fe200000006ff */
[C---:B------:R-:W-:Y:S01]  /*26300*/  FFMA.FTZ R26, R28.reuse, R15, -R7 ;  /* 0x0000000f1c1a7223 */ /* 0x040fe20000010807 */
[----:B------:R-:W-:Y:S01]  /*26310*/  LOP3.LUT R7, R25, 0xffff0000, RZ, 0xc0, !PT ;  /* 0xffff000019077812 */ /* 0x000fe200078ec0ff */
[----:B------:R-:W-:Y:S01]  /*26320*/  FFMA.FTZ R22, R28, R22, R6 ;  /* 0x000000161c167223 */ /* 0x000fe20000010006 */
[----:B------:R-:W-:Y:S01]  /*26330*/  F2FP.BF16.PACK_AB R12, R12, R46 ;  /* 0x0000002e0c0c723e */ /* 0x000fe200000010ff */
[----:B------:R-:W-:-:S02]  /*26340*/  FMUL.FTZ R6, R5, R47 ;  /* 0x0000002f05067220 */ /* 0x000fc40000410000 */
[C---:B------:R-:W-:Y:S01]  /*26350*/  IMAD.U32 R25, R20.reuse, 0x10000, RZ ;  /* 0x0001000014197824 */ /* 0x040fe200078e00ff */
[----:B------:R-:W-:Y:S01]  /*26360*/  LOP3.LUT R20, R20, 0xffff0000, RZ, 0xc0, !PT ;  /* 0xffff000014147812 */ /* 0x000fe200078ec0ff */
[----:B------:R-:W-:Y:S02]  /*26370*/  FFMA.FTZ R29, R29, R58, R9 ;  /* 0x0000003a1d1d7223 */ /* 0x000fe40000010009 */
[C---:B------:R-:W-:Y:S01]  /*26380*/  IMAD.U32 R28, R19.reuse, 0x10000, RZ ;  /* 0x00010000131c7824 */ /* 0x040fe200078e00ff */
[----:B------:R-:W-:Y:S01]  /*26390*/  LOP3.LUT R19, R19, 0xffff0000, RZ, 0xc0, !PT ;  /* 0xffff000013137812 */ /* 0x000fe200078ec0ff */
[-C--:B------:R-:W-:Y:S02]  /*263a0*/  FMUL.FTZ R5, R5, R7.reuse ;  /* 0x0000000705057220 */ /* 0x080fe40000410000 */
[----:B------:R-:W-:Y:S02]  /*263b0*/  FFMA.FTZ R21, R18, R7, -R6 ;  /* 0x0000000712157223 */ /* 0x000fe40000010806 */
[----:B------:R-:W-:-:S02]  /*263c0*/  IMAD.U32 R9, R23, 0x10000, RZ ;  /* 0x0001000017097824 */ /* 0x000fc400078e00ff */
[C---:B------:R-:W-:Y:S02]  /*263d0*/  FMUL.FTZ R7, R4.reuse, R25 ;  /* 0x0000001904077220 */ /* 0x040fe40000410000 */
[----:B------:R-:W-:Y:S02]  /*263e0*/  FMUL.FTZ R6, R4, R8 ;  /* 0x0000000804067220 */ /* 0x000fe40000410000 */
[----:B------:R-:W-:Y:S02]  /*263f0*/  FMUL.FTZ R4, R2, R28 ;  /* 0x0000001c02047220 */ /* 0x000fe40000410000 */
[----:B------:R-:W-:Y:S01]  /*26400*/  FFMA.FTZ R5, R18, R47, R5 ;  /* 0x0000002f12057223 */ /* 0x000fe20000010005 */
[----:B------:R-:W-:Y:S01]  /*26410*/  LOP3.LUT R18, R24, 0xffff0000, RZ, 0xc0, !PT ;  /* 0xffff000018127812 */ /* 0x000fe200078ec0ff */
[----:B------:R-:W-:Y:S02]  /*26420*/  FMUL.FTZ R2, R2, R9 ;  /* 0x0000000902027220 */ /* 0x000fe40000410000 */
[----:B------:R-:W-:Y:S01]  /*26430*/  FFMA.FTZ R15, R17, R8, -R7 ;  /* 0x00000008110f7223 */ /* 0x000fe20000010807 */
[----:B------:R-:W-:Y:S01]  /*26440*/  F2FP.BF16.PACK_AB R5, R5, R22 ;  /* 0x000000160505723e */ /* 0x000fe200000010ff */
[----:B------:R-:W-:Y:S01]  /*26450*/  FFMA.FTZ R6, R17, R25, R6 ;  /* 0x0000001911067223 */ /* 0x000fe20000010006 */
[----:B------:R-:W-:Y:S01]  /*26460*/  LOP3.LUT R17, R23, 0xffff0000, RZ, 0xc0, !PT ;  /* 0xffff000017117812 */ /* 0x000fe200078ec0ff */
[----:B------:R-:W-:-:S02]  /*26470*/  FFMA.FTZ R8, R13, R28, R2 ;  /* 0x0000001c0d087223 */ /* 0x000fc40000010002 */
[----:B------:R-:W-:Y:S02]  /*26480*/  FMUL.FTZ R2, R3, R20 ;  /* 0x0000001403027220 */ /* 0x000fe40000410000 */
[----:B------:R-:W-:Y:S01]  /*26490*/  FFMA.FTZ R9, R13, R9, -R4 ;  /* 0x000000090d097223 */ /* 0x000fe20000010804 */
[----:B------:R-:W-:Y:S01]  /*264a0*/  F2FP.BF16.PACK_AB R13, R21, R26 ;  /* 0x0000001a150d723e */ /* 0x000fe200000010ff */
[-C--:B------:R-:W-:Y:S02]  /*264b0*/  FMUL.FTZ R3, R3, R18.reuse ;  /* 0x0000001203037220 */ /* 0x080fe40000410000 */
[C---:B------:R-:W-:Y:S02]  /*264c0*/  FMUL.FTZ R7, R0.reuse, R19 ;  /* 0x0000001300077220 */ /* 0x040fe40000410000 */
[----:B------:R-:W-:Y:S02]  /*264d0*/  FMUL.FTZ R4, R0, R17 ;  /* 0x0000001100047220 */ /* 0x000fe40000410000 */
[----:B------:R-:W-:-:S02]  /*264e0*/  FFMA.FTZ R2, R16, R18, -R2 ;  /* 0x0000001210027223 */ /* 0x000fc40000010802 */
[----:B------:R-:W-:Y:S02]  /*264f0*/  FFMA.FTZ R0, R16, R20, R3 ;  /* 0x0000001410007223 */ /* 0x000fe40000010003 */
[C---:B------:R-:W-:Y:S02]  /*26500*/  FFMA.FTZ R7, R14.reuse, R17, -R7 ;  /* 0x000000110e077223 */ /* 0x040fe40000010807 */
        /* <DEDUP_REMOVED lines=8> */
.L_x_2557:
[----:B------:R-:W-:Y:S05]  /*26590*/  BSYNC B0 ;  /* 0x0000000000007941 */ /* 0x000fea0003800000 */
.L_x_2556:
[----:B------:R-:W-:Y:S01]  /*265a0*/  IADD3 R3, R57, 0x20, RZ ;  /* 0x0000002039037810 */ /* 0x000fe20007ffe0ff */
[----:B------:R-:W-:Y:S03]  /*265b0*/  BSSY B0, `(.L_x_2558) ;  /* 0x000007b000007945 */ /* 0x000fe60003800000 */
[----:B------:R-:W-:-:S13]  /*265c0*/  ISETP.GE.AND P0, PT, R3, R27, PT ;  /* 0x0000001b0300720c */ /* 0x000fda0003f06270 */
[----:B------:R-:W-:Y:S05]  /*265d0*/  @P0 BRA `(.L_x_2559) ;  /* 0x0000078000000947 */ /* 0x000fea0003800000 */
[----:B------:R-:W-:Y:S01]  /*265e0*/  SHF.R.S32.HI R0, RZ, 0x1f, R3 ;  /* 0x0000001fff007819 */ /* 0x000fe20000011403 */
[----:B-1----:R-:W-:Y:S01]  /*265f0*/  IMAD.SHL.U32 R4, R76, 0x40, RZ ;  /* 0x000000404c047824 */ /* 0x002fe200078e00ff */
[----:B------:R-:W-:Y:S01]  /*26600*/  SHF.R.S32.HI R5, RZ, 0x1f, R56 ;  /* 0x0000001fff057819 */ /* 0x000fe20000011438 */
[----:B------:R-:W-:Y:S01]  /*26610*/  ULDC.64 UR4, c[0x0][0x118] ;  /* 0x0000460000047ab9 */ /* 0x000fe20000000a00 */
[CC--:B------:R-:W-:Y:S02]  /*26620*/  LEA.HI R2, R0.reuse, R3.reuse, RZ, 0x3 ;  /* 0x0000000300027211 */ /* 0x0c0fe400078f18ff */
[----:B------:R-:W-:Y:S02]  /*26630*/  LEA.HI R3, R0, R3, RZ, 0x6 ;  /* 0x0000000300037211 */ /* 0x000fe400078f30ff */
[----:B------:R-:W-:Y:S02]  /*26640*/  LOP3.LUT R0, R4, 0x1c0, RZ, 0xc0, !PT ;  /* 0x000001c004007812 */ /* 0x000fe400078ec0ff */
[--C-:B------:R-:W-:Y:S01]  /*26650*/  SHF.R.S32.HI R4, RZ, 0x3, R2.reuse ;  /* 0x00000003ff047819 */ /* 0x100fe20000011402 */
[----:B------:R-:W-:Y:S01]  /*26660*/  IMAD.SHL.U32 R6, R3, 0x80, RZ ;  /* 0x0000008003067824 */ /* 0x000fe200078e00ff */
[----:B------:R-:W-:-:S02]  /*26670*/  LOP3.LUT R7, R0, 0x38, R2, 0xf8, !PT ;  /* 0x0000003800077812 */ /* 0x000fc400078ef802 */
[----:B------:R-:W-:Y:S02]  /*26680*/  LEA.HI R2, R27, R4, RZ, 0x1d ;  /* 0x000000041b027211 */ /* 0x000fe400078fe8ff */
[----:B------:R-:W-:Y:S02]  /*26690*/  LEA.HI R5, R5, R56, RZ, 0x5 ;  /* 0x0000003805057211 */ /* 0x000fe400078f28ff */
[----:B------:R-:W-:Y:S02]  /*266a0*/  SHF.R.S32.HI R4, RZ, 0x1f, R2 ;  /* 0x0000001fff047819 */ /* 0x000fe40000011402 */
[----:B------:R-:W-:Y:S01]  /*266b0*/  SHF.R.U32.HI R9, RZ, 0x3, R0 ;  /* 0x00000003ff097819 */ /* 0x000fe20000011600 */
[----:B------:R-:W-:Y:S01]  /*266c0*/  IMAD.SHL.U32 R3, R5, 0x10, RZ ;  /* 0x0000001005037824 */ /* 0x000fe200078e00ff */
        /* <DEDUP_REMOVED lines=11> */
[----:B-----5:R-:W-:-:S04]  /*26780*/  IMAD.WIDE.U32 R34, R6, 0x2, R44 ;  /* 0x0000000206227825 */ /* 0x020fc800078e002c */
[----:B------:R-:W-:Y:S01]  /*26790*/  IMAD.WIDE.U32 R32, R0, 0x2, R44 ;  /* 0x0000000200207825 */ /* 0x000fe200078e002c */
[----:B------:R-:W2:Y:S04]  /*267a0*/  LD.E.128 R12, [R34.64] ;  /* 0x00000004220c7980 */ /* 0x000ea8000c101d00 */
[----:B------:R-:W3:Y:S01]  /*267b0*/  LD.E.128 R4, [R32.64] ;  /* 0x0000000420047980 */ /* 0x000ee2000c101d00 */
[----:B------:R-:W-:Y:S02]  /*267c0*/  SHF.R.U64 R9, R40, 0x10, R41 ;  /* 0x0000001028097819 */ /* 0x000fe40000001229 */
[----:B------:R-:W-:Y:S02]  /*267d0*/  SHF.R.U64 R0, R36, 0x10, R37 ;  /* 0x0000001024007819 */ /* 0x000fe40000001225 */
[----:B------:R-:W-:-:S02]  /*267e0*/  PRMT R22, R78, 0x5410, R9 ;  /* 0x000054104e167816 */ /* 0x000fc40000000009 */
[----:B------:R-:W-:Y:S02]  /*267f0*/  SHF.R.U32.HI R16, RZ, 0x10, R41 ;  /* 0x00000010ff107819 */ /* 0x000fe40000011629 */
[----:B------:R-:W-:Y:S01]  /*26800*/  SHF.R.U64 R17, R42, 0x10, R43 ;  /* 0x000000102a117819 */ /* 0x000fe2000000122b */
[----:B------:R-:W-:Y:S01]  /*26810*/  IMAD.U32 R36, R22, 0x10000, RZ ;  /* 0x0001000016247824 */ /* 0x000fe200078e00ff */
[----:B------:R-:W-:Y:S02]  /*26820*/  SHF.R.U64 R3, R38, 0x10, R39 ;  /* 0x0000001026037819 */ /* 0x000fe40000001227 */
[----:B------:R-:W-:Y:S02]  /*26830*/  PRMT R30, R88, 0x5410, R0 ;  /* 0x00005410581e7816 */ /* 0x000fe40000000000 */
[----:B------:R-:W-:Y:S02]  /*26840*/  PRMT R21, R59, 0x5432, R16 ;  /* 0x000054323b157816 */ /* 0x000fe40000000010 */
[----:B------:R-:W-:-:S02]  /*26850*/  PRMT R20, R79, 0x5410, R17 ;  /* 0x000054104f147816 */ /* 0x000fc40000000011 */
[----:B------:R-:W-:Y:S02]  /*26860*/  SHF.R.U32.HI R2, RZ, 0x10, R37 ;  /* 0x00000010ff027819 */ /* 0x000fe40000011625 */
[----:B------:R-:W-:Y:S02]  /*26870*/  PRMT R28, R89, 0x5410, R3 ;  /* 0x00005410591c7816 */ /* 0x000fe40000000003 */
[----:B------:R-:W-:Y:S01]  /*26880*/  LOP3.LUT R38, R22, 0xffff0000, RZ, 0xc0, !PT ;  /* 0xffff000016267812 */ /* 0x000fe200078ec0ff */
[----:B------:R-:W-:Y:S01]  /*26890*/  IMAD.U32 R22, R21, 0x10000, RZ ;  /* 0x0001000015167824 */ /* 0x000fe200078e00ff */
[----:B------:R-:W-:Y:S02]  /*268a0*/  SHF.R.U32.HI R8, RZ, 0x10, R39 ;  /* 0x00000010ff087819 */ /* 0x000fe40000011627 */
[----:B------:R-:W-:Y:S02]  /*268b0*/  PRMT R29, R79, 0x5432, R2 ;  /* 0x000054324f1d7816 */ /* 0x000fe40000000002 */
[----:B------:R-:W-:-:S02]  /*268c0*/  PRMT R23, R88, 0x5432, R8 ;  /* 0x0000543258177816 */ /* 0x000fc40000000008 */
[----:B------:R-:W-:Y:S02]  /*268d0*/  LOP3.LUT R39, R21, 0xffff0000, RZ, 0xc0, !PT ;  /* 0xffff000015277812 */ /* 0x000fe400078ec0ff */
[----:B------:R-:W-:-:S04]  /*268e0*/  SHF.R.U32.HI R19, RZ, 0x10, R43 ;  /* 0x00000010ff137819 */ /* 0x000fc8000001162b */
[----:B------:R-:W-:Y:S01]  /*268f0*/  PRMT R19, R78, 0x5432, R19 ;  /* 0x000054324e137816 */ /* 0x000fe20000000013 */
        /* <DEDUP_REMOVED lines=10> */
[C---:B------:R-:W-:Y:S01]  /*269a0*/  IMAD.U32 R4, R6.reuse, 0x10000, RZ ;  /* 0x0001000006047824 */ /* 0x040fe200078e00ff */
[----:B------:R-:W-:Y:S01]  /*269b0*/  LOP3.LUT R3, R6, 0xffff0000, RZ, 0xc0, !PT ;  /* 0xffff000006037812 */ /* 0x000fe200078ec0ff */
[----:B------:R-:W-:Y:S01]  /*269c0*/  IMAD.U32 R15, R30, 0x10000, RZ ;  /* 0x000100001e0f7824 */ /* 0x000fe200078e00ff */
[----:B------:R-:W-:Y:S01]  /*269d0*/  LOP3.LUT R0, R7, 0xffff0000, RZ, 0xc0, !PT ;  /* 0xffff000007007812 */ /* 0x000fe200078ec0ff */
[----:B------:R-:W-:-:S02]  /*269e0*/  FMUL.FTZ R6, R12, R36 ;  /* 0x000000240c067220 */ /* 0x000fc40000410000 */
[----:B------:R-:W-:Y:S02]  /*269f0*/  IMAD.U32 R2, R7, 0x10000, RZ ;  /* 0x0001000007027824 */ /* 0x000fe400078e00ff */
[-C--:B------:R-:W-:Y:S02]  /*26a00*/  FMUL.FTZ R7, R12, R15.reuse ;  /* 0x0000000f0c077220 */ /* 0x080fe40000410000 */
[----:B------:R-:W-:Y:S01]  /*26a10*/  FFMA.FTZ R37, R26, R15, -R6 ;  /* 0x0000000f1a257223 */ /* 0x000fe20000010806 */
[----:B------:R-:W-:Y:S01]  /*26a20*/  LOP3.LUT R15, R30, 0xffff0000, RZ, 0xc0, !PT ;  /* 0xffff00001e0f7812 */ /* 0x000fe200078ec0ff */
[----:B------:R-:W-:Y:S02]  /*26a30*/  FMUL.FTZ R6, R9, R38 ;  /* 0x0000002609067220 */ /* 0x000fe40000410000 */
[C---:B------:R-:W-:Y:S01]  /*26a40*/  IMAD.U32 R8, R5.reuse, 0x10000, RZ ;  /* 0x0001000005087824 */ /* 0x040fe200078e00ff */
[----:B------:R-:W-:Y:S01]  /*26a50*/  LOP3.LUT R5, R5, 0xffff0000, RZ, 0xc0, !PT ;  /* 0xffff000005057812 */ /* 0x000fe200078ec0ff */
[----:B------:R-:W-:-:S02]  /*26a60*/  IMAD.U32 R12, R29, 0x10000, RZ ;  /* 0x000100001d0c7824 */ /* 0x000fc400078e00ff */
[-C--:B------:R-:W-:Y:S02]  /*26a70*/  FFMA.FTZ R30, R25, R15.reuse, -R6 ;  /* 0x0000000f191e7223 */ /* 0x080fe40000010806 */
[----:B------:R-:W-:Y:S02]  /*26a80*/  FFMA.FTZ R36, R26, R36, R7 ;  /* 0x000000241a247223 */ /* 0x000fe40000010007 */
[----:B------:R-:W-:Y:S02]  /*26a90*/  FMUL.FTZ R9, R9, R15 ;  /* 0x0000000f09097220 */ /* 0x000fe40000410000 */
[C---:B------:R-:W-:Y:S02]  /*26aa0*/  FMUL.FTZ R6, R8.reuse, R12 ;  /* 0x0000000c08067220 */ /* 0x040fe40000410000 */
[----:B------:R-:W-:Y:S01]  /*26ab0*/  FMUL.FTZ R7, R8, R22 ;  /* 0x0000001608077220 */ /* 0x000fe20000410000 */
[----:B------:R-:W-:Y:S01]  /*26ac0*/  LOP3.LUT R8, R29, 0xffff0000, RZ, 0xc0, !PT ;  /* 0xffff00001d087812 */ /* 0x000fe200078ec0ff */
[----:B------:R-:W-:-:S02]  /*26ad0*/  FFMA.FTZ R26, R25, R38, R9 ;  /* 0x00000026191a7223 */ /* 0x000fc40000010009 */
[C---:B------:R-:W-:Y:S02]  /*26ae0*/  FFMA.FTZ R22, R24.reuse, R22, R6 ;  /* 0x0000001618167223 */ /* 0x040fe40000010006 */
[----:B------:R-:W-:Y:S02]  /*26af0*/  FFMA.FTZ R25, R24, R12, -R7 ;  /* 0x0000000c18197223 */ /* 0x000fe40000010807 */
[----:B------:R-:W-:Y:S02]  /*26b00*/  FMUL.FTZ R6, R5, R39 ;  /* 0x0000002705067220 */ /* 0x000fe40000410000 */
[----:B------:R-:W-:Y:S02]  /*26b10*/  IMAD.U32 R12, R20, 0x10000, RZ ;  /* 0x00010000140c7824 */ /* 0x000fe400078e00ff */
[----:B------:R-:W-:Y:S02]  /*26b20*/  IMAD.U32 R15, R28, 0x10000, RZ ;  /* 0x000100001c0f7824 */ /* 0x000fe400078e00ff */
[----:B------:R-:W-:-:S02]  /*26b30*/  FFMA.FTZ R21, R18, R8, -R6 ;  /* 0x0000000812157223 */ /* 0x000fc40000010806 */
[----:B------:R-:W-:Y:S02]  /*26b40*/  FMUL.FTZ R7, R5, R8 ;  /* 0x0000000805077220 */ /* 0x000fe40000410000 */
[C---:B------:R-:W-:Y:S02]  /*26b50*/  FMUL.FTZ R6, R4.reuse, R12 ;  /* 0x0000000c04067220 */ /* 0x040fe40000410000 */
[C---:B------:R-:W-:Y:S01]  /*26b60*/  IMAD.U32 R8, R19.reuse, 0x10000, RZ ;  /* 0x0001000013087824 */ /* 0x040fe200078e00ff */
[----:B------:R-:W-:Y:S01]  /*26b70*/  LOP3.LUT R19, R19, 0xffff0000, RZ, 0xc0, !PT ;  /* 0xffff000013137812 */ /* 0x000fe200078ec0ff */
[-C--:B------:R-:W-:Y:S02]  /*26b80*/  FMUL.FTZ R5, R4, R15.reuse ;  /* 0x0000000f04057220 */ /* 0x080fe40000410000 */
[----:B------:R-:W-:Y:S02]  /*26b90*/  IMAD.U32 R9, R23, 0x10000, RZ ;  /* 0x0001000017097824 */ /* 0x000fe400078e00ff */
[----:B------:R-:W-:-:S02]  /*26ba0*/  FFMA.FTZ R15, R17, R15, -R6 ;  /* 0x0000000f110f7223 */ /* 0x000fc40000010806 */
[----:B------:R-:W-:Y:S02]  /*26bb0*/  FMUL.FTZ R4, R2, R8 ;  /* 0x0000000802047220 */ /* 0x000fe40000410000 */
[----:B------:R-:W-:Y:S01]  /*26bc0*/  FFMA.FTZ R6, R17, R12, R5 ;  /* 0x0000000c11067223 */ /* 0x000fe20000010005 */
[----:B------:R-:W-:Y:S01]  /*26bd0*/  LOP3.LUT R17, R20, 0xffff0000, RZ, 0xc0, !PT ;  /* 0xffff000014117812 */ /* 0x000fe200078ec0ff */
[----:B------:R-:W-:Y:S01]  /*26be0*/  FMUL.FTZ R2, R2, R9 ;  /* 0x0000000902027220 */ /* 0x000fe20000410000 */
[----:B------:R-:W-:Y:S01]  /*26bf0*/  LOP3.LUT R12, R28, 0xffff0000, RZ, 0xc0, !PT ;  /* 0xffff00001c0c7812 */ /* 0x000fe200078ec0ff */
[----:B------:R-:W-:Y:S01]  /*26c00*/  FFMA.FTZ R18, R18, R39, R7 ;  /* 0x0000002712127223 */ /* 0x000fe20000010007 */
[----:B------:R-:W-:Y:S01]  /*26c10*/  LOP3.LUT R5, R23, 0xffff0000, RZ, 0xc0, !PT ;  /* 0xffff000017057812 */ /* 0x000fe200078ec0ff */
[----:B------:R-:W-:Y:S02]  /*26c20*/  FFMA.FTZ R8, R13, R8, R2 ;  /* 0x000000080d087223 */ /* 0x000fe40000010002 */
[----:B------:R-:W-:-:S02]  /*26c30*/  FMUL.FTZ R2, R3, R17 ;  /* 0x0000001103027220 */ /* 0x000fc40000410000 */
[----:B------:R-:W-:Y:S01]  /*26c40*/  FFMA.FTZ R9, R13, R9, -R4 ;  /* 0x000000090d097223 */ /* 0x000fe20000010804 */
[----:B------:R-:W-:Y:S01]  /*26c50*/  F2FP.BF16.PACK_AB R13, R21, R25 ;  /* 0x00000019150d723e */ /* 0x000fe200000010ff */
[-C--:B------:R-:W-:Y:S02]  /*26c60*/  FMUL.FTZ R3, R3, R12.reuse ;  /* 0x0000000c03037220 */ /* 0x080fe40000410000 */
[C---:B------:R-:W-:Y:S02]  /*26c70*/  FMUL.FTZ R7, R0.reuse, R19 ;  /* 0x0000001300077220 */ /* 0x040fe40000410000 */
[----:B------:R-:W-:Y:S02]  /*26c80*/  FMUL.FTZ R4, R0, R5 ;  /* 0x0000000500047220 */ /* 0x000fe40000410000 */
[----:B------:R-:W-:Y:S01]  /*26c90*/  FFMA.FTZ R2, R16, R12, -R2 ;  /* 0x0000000c10027223 */ /* 0x000fe20000010802 */
[----:B------:R-:W-:Y:S01]  /*26ca0*/  F2FP.BF16.PACK_AB R12, R30, R37 ;  /* 0x000000251e0c723e */ /* 0x000fe200000010ff */
        /* <DEDUP_REMOVED lines=11> */
.L_x_2559:
[----:B------:R-:W-:Y:S05]  /*26d60*/  BSYNC B0 ;  /* 0x0000000000007941 */ /* 0x000fea0003800000 */
.L_x_2558:
[----:B------:R-:W-:-:S04]  /*26d70*/  IADD3 R2, R57, 0x40, RZ ;  /* 0x0000004039027810 */ /* 0x000fc80007ffe0ff */
[----:B------:R-:W-:-:S13]  /*26d80*/  ISETP.GE.AND P0, PT, R2, R27, PT ;  /* 0x0000001b0200720c */ /* 0x000fda0003f06270 */
[----:B------:R-:W-:Y:S05]  /*26d90*/  @P0 BRA `(.L_x_2555) ;  /* 0x0000078000000947 */ /* 0x000fea0003800000 */
[----:B-1----:R-:W-:Y:S01]  /*26da0*/  SHF.R.S32.HI R4, RZ, 0x1f, R2 ;  /* 0x0000001fff047819 */ /* 0x002fe20000011402 */
[----:B------:R-:W-:Y:S01]  /*26db0*/  IMAD.SHL.U32 R6, R76, 0x40, RZ ;  /* 0x000000404c067824 */ /* 0x000fe200078e00ff */
[----:B------:R-:W-:Y:S01]  /*26dc0*/  SHF.R.S32.HI R0, RZ, 0x1f, R56 ;  /* 0x0000001fff007819 */ /* 0x000fe20000011438 */
[----:B------:R-:W-:Y:S01]  /*26dd0*/  ULDC.64 UR4, c[0x0][0x118] ;  /* 0x0000460000047ab9 */ /* 0x000fe20000000a00 */
[CC--:B------:R-:W-:Y:S02]  /*26de0*/  LEA.HI R3, R4.reuse, R2.reuse, RZ, 0x3 ;  /* 0x0000000204037211 */ /* 0x0c0fe400078f18ff */
[----:B------:R-:W-:Y:S02]  /*26df0*/  LEA.HI R2, R4, R2, RZ, 0x6 ;  /* 0x0000000204027211 */ /* 0x000fe400078f30ff */
[----:B------:R-:W-:Y:S02]  /*26e00*/  LEA.HI R5, R0, R56, RZ, 0x5 ;  /* 0x0000003800057211 */ /* 0x000fe400078f28ff */
[----:B------:R-:W-:Y:S01]  /*26e10*/  SHF.R.S32.HI R4, RZ, 0x3, R3 ;  /* 0x00000003ff047819 */ /* 0x000fe20000011403 */
[----:B------:R-:W-:Y:S01]  /*26e20*/  IMAD.SHL.U32 R7, R2, 0x80, RZ ;  /* 0x0000008002077824 */ /* 0x000fe200078e00ff */
[----:B------:R-:W-:Y:S01]  /*26e30*/  LOP3.LUT R0, R6, 0x1c0, RZ, 0xc0, !PT ;  /* 0x000001c006007812 */ /* 0x000fe200078ec0ff */
[----:B------:R-:W-:Y:S01]  /*26e40*/  IMAD.SHL.U32 R6, R5, 0x10, RZ ;  /* 0x0000001005067824 */ /* 0x000fe200078e00ff */
[----:B------:R-:W-:-:S02]  /*26e50*/  LEA.HI R2, R27, R4, RZ, 0x1d ;  /* 0x000000041b027211 */ /* 0x000fc400078fe8ff */
[----:B------:R-:W-:Y:S02]  /*26e60*/  LOP3.LUT R5, R0, 0x38, R3, 0xf8, !PT ;  /* 0x0000003800057812 */ /* 0x000fe400078ef803 */
[----:B------:R-:W-:Y:S02]  /*26e70*/  SHF.R.U32.HI R8, RZ, 0x3, R0 ;  /* 0x00000003ff087819 */ /* 0x000fe40000011600 */
[----:B------:R-:W-:Y:S02]  /*26e80*/  SHF.R.S32.HI R4, RZ, 0x1f, R2 ;  /* 0x0000001fff047819 */ /* 0x000fe40000011402 */
[----:B------:R-:W-:Y:S02]  /*26e90*/  LOP3.LUT R3, R6, 0xfffffe00, RZ, 0xc0, !PT ;  /* 0xfffffe0006037812 */ /* 0x000fe400078ec0ff */
[----:B------:R-:W-:Y:S01]  /*26ea0*/  LOP3.LUT R6, R5, R8, RZ, 0x3c, !PT ;  /* 0x0000000805067212 */ /* 0x000fe200078e3cff */
[----:B------:R-:W-:Y:S01]  /*26eb0*/  IMAD.SHL.U32 R5, R2, 0x8, RZ ;  /* 0x0000000802057824 */ /* 0x000fe200078e00ff */
[----:B------:R-:W-:-:S02]  /*26ec0*/  LEA.HI R2, R4, R2, RZ, 0x3 ;  /* 0x0000000204027211 */ /* 0x000fc400078f18ff */
[----:B------:R-:W-:Y:S02]  /*26ed0*/  LOP3.LUT R7, R7, 0xffffe000, RZ, 0xc0, !PT ;  /* 0xffffe00007077812 */ /* 0x000fe400078ec0ff */
[----:B------:R-:W-:Y:S01]  /*26ee0*/  LOP3.LUT R4, R0, 0x38, R5, 0xf8, !PT ;  /* 0x0000003800047812 */ /* 0x000fe200078ef805 */
[----:B------:R-:W-:Y:S01]  /*26ef0*/  IMAD.SHL.U32 R0, R2, 0x400, RZ ;  /* 0x0000040002007824 */ /* 0x000fe200078e00ff */
[----:B------:R-:W-:Y:S02]  /*26f00*/  IADD3 R6, R6, R7, R3 ;  /* 0x0000000706067210 */ /* 0x000fe40007ffe003 */
        /* <DEDUP_REMOVED lines=9> */
[----:B------:R-:W-:Y:S02]  /*26fa0*/  PRMT R22, R90, 0x5410, R9 ;  /* 0x000054105a167816 */ /* 0x000fe40000000009 */
[----:B------:R-:W-:Y:S02]  /*26fb0*/  SHF.R.U32.HI R16, RZ, 0x10, R53 ;  /* 0x00000010ff107819 */ /* 0x000fe40000011635 */
[----:B------:R-:W-:Y:S01]  /*26fc0*/  SHF.R.U64 R17, R54, 0x10, R55 ;  /* 0x0000001036117819 */ /* 0x000fe20000001237 */
[----:B------:R-:W-:Y:S01]  /*26fd0*/  IMAD.U32 R36, R22, 0x10000, RZ ;  /* 0x0001000016247824 */ /* 0x000fe200078e00ff */
[----:B------:R-:W-:-:S02]  /*26fe0*/  SHF.R.U64 R3, R50, 0x10, R51 ;  /* 0x0000001032037819 */ /* 0x000fc40000001233 */
[----:B------:R-:W-:Y:S02]  /*26ff0*/  PRMT R30, R92, 0x5410, R0 ;  /* 0x000054105c1e7816 */ /* 0x000fe40000000000 */
[----:B------:R-:W-:Y:S02]  /*27000*/  PRMT R21, R89, 0x5432, R16 ;  /* 0x0000543259157816 */ /* 0x000fe40000000010 */
[----:B------:R-:W-:Y:S02]  /*27010*/  PRMT R20, R91, 0x5410, R17 ;  /* 0x000054105b147816 */ /* 0x000fe40000000011 */
[----:B------:R-:W-:Y:S02]  /*27020*/  SHF.R.U32.HI R2, RZ, 0x10, R49 ;  /* 0x00000010ff027819 */ /* 0x000fe40000011631 */
[----:B------:R-:W-:Y:S02]  /*27030*/  PRMT R28, R93, 0x5410, R3 ;  /* 0x000054105d1c7816 */ /* 0x000fe40000000003 */
[----:B------:R-:W-:Y:S01]  /*27040*/  LOP3.LUT R37, R22, 0xffff0000, RZ, 0xc0, !PT ;  /* 0xffff000016257812 */ /* 0x000fe200078ec0ff */
[----:B------:R-:W-:Y:S01]  /*27050*/  IMAD.U32 R22, R21, 0x10000, RZ ;  /* 0x0001000015167824 */ /* 0x000fe200078e00ff */
[----:B------:R-:W-:-:S02]  /*27060*/  SHF.R.U32.HI R8, RZ, 0x10, R51 ;  /* 0x00000010ff087819 */ /* 0x000fc40000011633 */
[----:B------:R-:W-:Y:S02]  /*27070*/  PRMT R29, R91, 0x5432, R2 ;  /* 0x000054325b1d7816 */ /* 0x000fe40000000002 */
[----:B------:R-:W-:Y:S02]  /*27080*/  PRMT R23, R92, 0x5432, R8 ;  /* 0x000054325c177816 */ /* 0x000fe40000000008 */
[----:B------:R-:W-:Y:S02]  /*27090*/  LOP3.LUT R39, R21, 0xffff0000, RZ, 0xc0, !PT ;  /* 0xffff000015277812 */ /* 0x000fe400078ec0ff */
[----:B------:R-:W-:-:S04]  /*270a0*/  SHF.R.U32.HI R19, RZ, 0x10, R55 ;  /* 0x00000010ff137819 */ /* 0x000fc80000011637 */
        /* <DEDUP_REMOVED lines=71> */
.L_x_2555:
[----:B------:R-:W-:Y:S05]  /*27520*/  BSYNC B1 ;  /* 0x0000000000017941 */ /* 0x000fea0003800000 */
.L_x_2554:
[----:B------:R-:W-:Y:S01]  /*27530*/  IADD3 R0, R76, 0x40, RZ ;  /* 0x000000404c007810 */ /* 0x000fe20007ffe0ff */
[----:B------:R-:W-:Y:S02]  /*27540*/  IMAD.MOV.U32 R2, RZ, RZ, R114 ;  /* 0x000000ffff027224 */ /* 0x000fe400078e0072 */
[----:B------:R-:W-:Y:S01]  /*27550*/  IMAD.MOV.U32 R3, RZ, RZ, 0x0 ;  /* 0x00000000ff037424 */ /* 0x000fe200078e00ff */
[----:B------:R-:W-:-:S13]  /*27560*/  ISETP.GE.AND P0, PT, R0, R77, PT ;  /* 0x0000004d0000720c */ /* 0x000fda0003f06270 */
[----:B------:R-:W-:Y:S05]  /*27570*/  @P0 RET.REL.NODEC R2 `(_ZN7cutlass13device_kernelIN5flash19enable_sm80_to_sm89INS1_16FlashAttnFwdSm80INS1_25CollectiveMainloopFwdSm80ILi8ELi2ELb0EN4cute5tupleIJNS5_1CILi128EEENS7_ILi64EEENS7_ILi192EEEEEELi192ENS_10bfloat16_tEfNS_4arch4Sm80ELb0ELb1ELb1ELb1ELb1ELb1ELb1ELb1EEENS1_21CollectiveEpilogueFwdINS6_IJS8_SA_S9_EEENS6_IJNS7_ILi1EEESI_SI_EEESC_SE_Li256ELb1ELb1ELb1ELb0EEENS1_36VarlenDynamicPersistentTileSchedulerILi128ELi64ELi256ELi256ELb1ELb1ELb0ELb1ELb0ELb1EEEEEEEEEvNT_6ParamsE) ;  /* 0xfffd8a8002000950 */ /* 0x000fea0003c3ffff */
[----:B------:R-:W-:Y:S01]  /*27580*/  ISETP.GE.AND P0, PT, R57, R27, PT ;  /* 0x0000001b3900720c */ /* 0x000fe20003f06270 */
[----:B------:R-:W-:-:S12]  /*27590*/  BSSY B0, `(.L_x_2560) ;  /* 0x0000073000007945 */ /* 0x000fd80003800000 */
[----:B------:R-:W-:Y:S05]  /*275a0*/  @P0 BRA `(.L_x_2561) ;  /* 0x0000071000000947 */ /* 0x000fea0003800000 */
[----:B------:R-:W-:Y:S01]  /*275b0*/  SHF.R.S32.HI R3, RZ, 0x1f, R0 ;  /* 0x0000001fff037819 */ /* 0x000fe20000011400 */
[----:B------:R-:W-:Y:S01]  /*275c0*/  IMAD.SHL.U32 R2, R0, 0x40, RZ ;  /* 0x0000004000027824 */ /* 0x000fe200078e00ff */
[----:B-1----:R-:W-:Y:S01]  /*275d0*/  LEA.HI R5, R27, R31, RZ, 0x1d ;  /* 0x0000001f1b057211 */ /* 0x002fe200078fe8ff */
[----:B------:R-:W-:Y:S01]  /*275e0*/  ULDC.64 UR4, c[0x0][0x118] ;  /* 0x0000460000047ab9 */ /* 0x000fe20000000a00 */
        /* <DEDUP_REMOVED lines=20> */
[----:B------:R-:W-:Y:S02]  /*27730*/  SHF.R.U32.HI R19, RZ, 0x10, R67 ;  /* 0x00000010ff137819 */ /* 0x000fe40000011643 */
[----:B------:R-:W-:Y:S02]  /*27740*/  SHF.R.U64 R2, R60, 0x10, R61 ;  /* 0x000000103c027819 */ /* 0x000fe4000000123d */
[----:B------:R-:W-:Y:S02]  /*27750*/  PRMT R23, R94, 0x5410, R16 ;  /* 0x000054105e177816 */ /* 0x000fe40000000010 */
[--C-:B------:R-:W-:Y:S02]  /*27760*/  SHF.R.U64 R8, R62, 0x10, R63.reuse ;  /* 0x000000103e087819 */ /* 0x100fe4000000123f */
[----:B------:R-:W-:Y:S01]  /*27770*/  SHF.R.U32.HI R9, RZ, 0x10, R63 ;  /* 0x00000010ff097819 */ /* 0x000fe2000001163f */
[----:B------:R-:W-:Y:S01]  /*27780*/  IMAD.U32 R36, R23, 0x10000, RZ ;  /* 0x0001000017247824 */ /* 0x000fe200078e00ff */
[----:B------:R-:W-:-:S02]  /*27790*/  SHF.R.U32.HI R17, RZ, 0x10, R65 ;  /* 0x00000010ff117819 */ /* 0x000fc40000011641 */
[----:B------:R-:W-:Y:S02]  /*277a0*/  SHF.R.U64 R18, R66, 0x10, R67 ;  /* 0x0000001042127819 */ /* 0x000fe40000001243 */
[----:B------:R-:W-:Y:S02]  /*277b0*/  PRMT R20, R94, 0x5432, R19 ;  /* 0x000054325e147816 */ /* 0x000fe40000000013 */
[C---:B------:R-:W-:Y:S02]  /*277c0*/  PRMT R31, R96.reuse, 0x5410, R2 ;  /* 0x00005410601f7816 */ /* 0x040fe40000000002 */
[----:B------:R-:W-:Y:S02]  /*277d0*/  PRMT R29, R97, 0x5410, R8 ;  /* 0x00005410611d7816 */ /* 0x000fe40000000008 */
[----:B------:R-:W-:Y:S02]  /*277e0*/  PRMT R24, R96, 0x5432, R9 ;  /* 0x0000543260187816 */ /* 0x000fe40000000009 */
[----:B------:R-:W-:-:S02]  /*277f0*/  PRMT R22, R93, 0x5432, R17 ;  /* 0x000054325d167816 */ /* 0x000fc40000000011 */
[----:B------:R-:W-:Y:S02]  /*27800*/  PRMT R21, R95, 0x5410, R18 ;  /* 0x000054105f157816 */ /* 0x000fe40000000012 */
[----:B------:R-:W-:Y:S02]  /*27810*/  SHF.R.U32.HI R3, RZ, 0x10, R61 ;  /* 0x00000010ff037819 */ /* 0x000fe4000001163d */
[----:B------:R-:W-:Y:S01]  /*27820*/  LOP3.LUT R37, R23, 0xffff0000, RZ, 0xc0, !PT ;  /* 0xffff000017257812 */ /* 0x000fe200078ec0ff */
[C---:B------:R-:W-:Y:S01]  /*27830*/  IMAD.U32 R23, R22.reuse, 0x10000, RZ ;  /* 0x0001000016177824 */ /* 0x040fe200078e00ff */
        /* <DEDUP_REMOVED lines=24> */
[----:B------:R-:W-:Y:S02]  /*279c0*/  IMAD.U32 R13, R30, 0x10000, RZ ;  /* 0x000100001e0d7824 */ /* 0x000fe400078e00ff */
[----:B------:R-:W-:-:S02]  /*279d0*/  FFMA.FTZ R36, R28, R36, R7 ;  /* 0x000000241c247223 */ /* 0x000fc40000010007 */
[-C--:B------:R-:W-:Y:S02]  /*279e0*/  FMUL.FTZ R12, R12, R15.reuse ;  /* 0x0000000f0c0c7220 */ /* 0x080fe40000410000 */
[C---:B------:R-:W-:Y:S02]  /*279f0*/  FFMA.FTZ R31, R26.reuse, R15, -R6 ;  /* 0x0000000f1a1f7223 */ /* 0x040fe40000010806 */
[C---:B------:R-:W-:Y:S02]  /*27a00*/  FMUL.FTZ R7, R9.reuse, R23 ;  /* 0x0000001709077220 */ /* 0x040fe40000410000 */
[----:B------:R-:W-:Y:S02]  /*27a10*/  FMUL.FTZ R6, R9, R13 ;  /* 0x0000000d09067220 */ /* 0x000fe40000410000 */
[----:B------:R-:W-:Y:S02]  /*27a20*/  FFMA.FTZ R28, R26, R37, R12 ;  /* 0x000000251a1c7223 */ /* 0x000fe4000001000c */
[C---:B------:R-:W-:Y:S01]  /*27a30*/  FFMA.FTZ R26, R25.reuse, R13, -R7 ;  /* 0x0000000d191a7223 */ /* 0x040fe20000010807 */
[----:B------:R-:W-:Y:S01]  /*27a40*/  LOP3.LUT R7, R30, 0xffff0000, RZ, 0xc0, !PT ;  /* 0xffff00001e077812 */ /* 0x000fe200078ec0ff */
[----:B------:R-:W-:-:S02]  /*27a50*/  FFMA.FTZ R23, R25, R23, R6 ;  /* 0x0000001719177223 */ /* 0x000fc40000010006 */
[C---:B------:R-:W-:Y:S02]  /*27a60*/  FMUL.FTZ R6, R8.reuse, R22 ;  /* 0x0000001608067220 */ /* 0x040fe40000410000 */
[----:B------:R-:W-:Y:S02]  /*27a70*/  IMAD.U32 R12, R29, 0x10000, RZ ;  /* 0x000100001d0c7824 */ /* 0x000fe400078e00ff */
[C---:B------:R-:W-:Y:S01]  /*27a80*/  IMAD.U32 R15, R21.reuse, 0x10000, RZ ;  /* 0x00010000150f7824 */ /* 0x040fe200078e00ff */
[----:B------:R-:W-:Y:S01]  /*27a90*/  LOP3.LUT R21, R21, 0xffff0000, RZ, 0xc0, !PT ;  /* 0xffff000015157812 */ /* 0x000fe200078ec0ff */
[-C--:B------:R-:W-:Y:S02]  /*27aa0*/  FMUL.FTZ R8, R8, R7.reuse ;  /* 0x0000000708087220 */ /* 0x080fe40000410000 */
[----:B------:R-:W-:Y:S02]  /*27ab0*/  FFMA.FTZ R13, R19, R7, -R6 ;  /* 0x00000007130d7223 */ /* 0x000fe40000010806 */
[----:B------:R-:W-:-:S02]  /*27ac0*/  IMAD.U32 R25, R20, 0x10000, RZ ;  /* 0x0001000014197824 */ /* 0x000fc400078e00ff */
[----:B------:R-:W-:Y:S01]  /*27ad0*/  FMUL.FTZ R7, R5, R15 ;  /* 0x0000000f05077220 */ /* 0x000fe20000410000 */
[----:B------:R-:W-:Y:S01]  /*27ae0*/  F2FP.BF16.PACK_AB R13, R13, R26 ;  /* 0x0000001a0d0d723e */ /* 0x000fe200000010ff */
[----:B------:R-:W-:Y:S02]  /*27af0*/  FMUL.FTZ R6, R5, R12 ;  /* 0x0000000c05067220 */ /* 0x000fe40000410000 */
[C---:B------:R-:W-:Y:S02]  /*27b00*/  IMAD.U32 R9, R24.reuse, 0x10000, RZ ;  /* 0x0001000018097824 */ /* 0x040fe400078e00ff */
[----:B------:R-:W-:Y:S01]  /*27b10*/  FFMA.FTZ R22, R19, R22, R8 ;  /* 0x0000001613167223 */ /* 0x000fe20000010008 */
[----:B------:R-:W-:Y:S01]  /*27b20*/  LOP3.LUT R8, R24, 0xffff0000, RZ, 0xc0, !PT ;  /* 0xffff000018087812 */ /* 0x000fe200078ec0ff */
[----:B------:R-:W-:Y:S02]  /*27b30*/  FMUL.FTZ R5, R3, R25 ;  /* 0x0000001903057220 */ /* 0x000fe40000410000 */
[C---:B------:R-:W-:Y:S01]  /*27b40*/  FFMA.FTZ R19, R18.reuse, R12, -R7 ;  /* 0x0000000c12137223 */ /* 0x040fe20000010807 */
[----:B------:R-:W-:Y:S01]  /*27b50*/  LOP3.LUT R12, R29, 0xffff0000, RZ, 0xc0, !PT ;  /* 0xffff00001d0c7812 */ /* 0x000fe200078ec0ff */
[----:B------:R-:W-:Y:S01]  /*27b60*/  FFMA.FTZ R6, R18, R15, R6 ;  /* 0x0000000f12067223 */ /* 0x000fe20000010006 */
[----:B------:R-:W-:Y:S01]  /*27b70*/  LOP3.LUT R18, R20, 0xffff0000, RZ, 0xc0, !PT ;  /* 0xffff000014127812 */ /* 0x000fe200078ec0ff */
[----:B------:R-:W-:-:S02]  /*27b80*/  FMUL.FTZ R3, R3, R9 ;  /* 0x0000000903037220 */ /* 0x000fc40000410000 */
[C---:B------:R-:W-:Y:S02]  /*27b90*/  FFMA.FTZ R15, R16.reuse, R9, -R5 ;  /* 0x00000009100f7223 */ /* 0x040fe40000010805 */
[----:B------:R-:W-:Y:S02]  /*27ba0*/  FFMA.FTZ R9, R16, R25, R3 ;  /* 0x0000001910097223 */ /* 0x000fe40000010003 */
[----:B------:R-:W-:Y:S02]  /*27bb0*/  FMUL.FTZ R3, R4, R21 ;  /* 0x0000001504037220 */ /* 0x000fe40000410000 */
[----:B------:R-:W-:Y:S02]  /*27bc0*/  FMUL.FTZ R5, R2, R18 ;  /* 0x0000001202057220 */ /* 0x000fe40000410000 */
[----:B------:R-:W-:Y:S02]  /*27bd0*/  FMUL.FTZ R4, R4, R12 ;  /* 0x0000000c04047220 */ /* 0x000fe40000410000 */
[----:B------:R-:W-:-:S02]  /*27be0*/  FMUL.FTZ R7, R2, R8 ;  /* 0x0000000802077220 */ /* 0x000fc40000410000 */
[----:B------:R-:W-:Y:S01]  /*27bf0*/  FFMA.FTZ R3, R17, R12, -R3 ;  /* 0x0000000c11037223 */ /* 0x000fe20000010803 */
[----:B------:R-:W-:Y:S01]  /*27c00*/  F2FP.BF16.PACK_AB R12, R31, R38 ;  /* 0x000000261f0c723e */ /* 0x000fe200000010ff */
[----:B------:R-:W-:Y:S01]  /*27c10*/  FFMA.FTZ R8, R14, R8, -R5 ;  /* 0x000000080e087223 */ /* 0x000fe20000010805 */
[----:B------:R-:W-:Y:S01]  /*27c20*/  F2FP.BF16.PACK_AB R5, R22, R23 ;  /* 0x000000171605723e */ /* 0x000fe200000010ff */
[----:B------:R-:W-:Y:S01]  /*27c30*/  FFMA.FTZ R2, R17, R21, R4 ;  /* 0x0000001511027223 */ /* 0x000fe20000010004 */
[----:B------:R-:W-:Y:S01]  /*27c40*/  F2FP.BF16.PACK_AB R4, R28, R36 ;  /* 0x000000241c04723e */ /* 0x000fe200000010ff */
[----:B------:R-:W-:Y:S01]  /*27c50*/  FFMA.FTZ R7, R14, R18, R7 ;  /* 0x000000120e077223 */ /* 0x000fe20000010007 */
[----:B------:R-:W-:Y:S02]  /*27c60*/  F2FP.BF16.PACK_AB R14, R3, R19 ;  /* 0x00000013030e723e */ /* 0x000fe400000010ff */
[----:B------:R-:W-:Y:S02]  /*27c70*/  F2FP.BF16.PACK_AB R15, R8, R15 ;  /* 0x0000000f080f723e */ /* 0x000fe400000010ff */
[----:B------:R-:W-:-:S02]  /*27c80*/  F2FP.BF16.PACK_AB R6, R2, R6 ;  /* 0x000000060206723e */ /* 0x000fc400000010ff */
[----:B------:R-:W-:Y:S01]  /*27c90*/  F2FP.BF16.PACK_AB R7, R7, R9 ;  /* 0x000000090707723e */ /* 0x000fe200000010ff */
[----:B------:R1:W-:Y:S04]  /*27ca0*/  ST.E.128 [R34.64], R12 ;  /* 0x0000000c22007985 */ /* 0x0003e8000c101d04 */
[----:B------:R1:W-:Y:S02]  /*27cb0*/  ST.E.128 [R32.64], R4 ;  /* 0x0000000420007985 */ /* 0x0003e4000c101d04 */
.L_x_2561:
[----:B------:R-:W-:Y:S05]  /*27cc0*/  BSYNC B0 ;  /* 0x0000000000007941 */ /* 0x000fea0003800000 */
.L_x_2560:
[----:B------:R-:W-:Y:S01]  /*27cd0*/  IADD3 R2, R57, 0x20, RZ ;  /* 0x0000002039027810 */ /* 0x000fe20007ffe0ff */
[----:B------:R-:W-:Y:S03]  /*27ce0*/  BSSY B0, `(.L_x_2562) ;  /* 0x000007b000007945 */ /* 0x000fe60003800000 */
        /* <DEDUP_REMOVED lines=13> */
[----:B------:R-:W-:Y:S02]  /*27dc0*/  LOP3.LUT R9, R6, 0xffffe000, RZ, 0xc0, !PT ;  /* 0xffffe00006097812 */ /* 0x000fe400078ec0ff */
[----:B------:R-:W-:Y:S01]  /*27dd0*/  SHF.R.S32.HI R5, RZ, 0x1f, R3 ;  /* 0x0000001fff057819 */ /* 0x000fe20000011403 */
[----:B------:R-:W-:Y:S01]  /*27de0*/  IMAD.SHL.U32 R6, R3, 0x8, RZ ;  /* 0x0000000803067824 */ /* 0x000fe200078e00ff */
[----:B------:R-:W-:Y:S02]  /*27df0*/  LEA.HI R7, R7, R0, RZ, 0x3 ;  /* 0x0000000007077211 */ /* 0x000fe400078f18ff */
[----:B------:R-:W-:Y:S02]  /*27e00*/  LEA.HI R3, R5, R3, RZ, 0x3 ;  /* 0x0000000305037211 */ /* 0x000fe400078f18ff */
[----:B------:R-:W-:Y:S01]  /*27e10*/  SHF.R.U32.HI R12, RZ, 0x3, R2 ;  /* 0x00000003ff0c7819 */ /* 0x000fe20000011602 */
[----:B------:R-:W-:Y:S01]  /*27e20*/  IMAD.SHL.U32 R4, R7, 0x40, RZ ;  /* 0x0000004007047824 */ /* 0x000fe200078e00ff */
[----:B------:R-:W-:Y:S01]  /*27e30*/  LOP3.LUT R5, R2, 0x38, R6, 0xf8, !PT ;  /* 0x0000003802057812 */ /* 0x000fe200078ef806 */
[----:B------:R-:W-:Y:S01]  /*27e40*/  IMAD.SHL.U32 R2, R3, 0x400, RZ ;  /* 0x0000040003027824 */ /* 0x000fe200078e00ff */
[----:B------:R-:W-:-:S02]  /*27e50*/  LOP3.LUT R7, R8, R12, RZ, 0x3c, !PT ;  /* 0x0000000c08077212 */ /* 0x000fc400078e3cff */
[----:B------:R-:W-:Y:S02]  /*27e60*/  LOP3.LUT R4, R4, 0xfffffe00, RZ, 0xc0, !PT ;  /* 0xfffffe0004047812 */ /* 0x000fe400078ec0ff */
[----:B------:R-:W-:Y:S02]  /*27e70*/  LOP3.LUT R3, R5, R12, RZ, 0x3c, !PT ;  /* 0x0000000c05037212 */ /* 0x000fe400078e3cff */
[----:B------:R-:W-:Y:S02]  /*27e80*/  LOP3.LUT R2, R2, 0xffffe000, RZ, 0xc0, !PT ;  /* 0xffffe00002027812 */ /* 0x000fe400078ec0ff */
[--C-:B------:R-:W-:Y:S02]  /*27e90*/  IADD3 R7, R7, R9, R4.reuse ;  /* 0x0000000907077210 */ /* 0x100fe40007ffe004 */
[----:B------:R-:W-:-:S03]  /*27ea0*/  IADD3 R2, R3, R2, R4 ;  /* 0x0000000203027210 */ /* 0x000fc60007ffe004 */
[----:B-----5:R-:W-:-:S04]  /*27eb0*/  IMAD.WIDE.U32 R34, R7, 0x2, R44 ;  /* 0x0000000207227825 */ /* 0x020fc800078e002c */
[----:B------:R-:W-:Y:S01]  /*27ec0*/  IMAD.WIDE.U32 R32, R2, 0x2, R44 ;  /* 0x0000000202207825 */ /* 0x000fe200078e002c */
[----:B------:R-:W2:Y:S04]  /*27ed0*/  LD.E.128 R12, [R34.64] ;  /* 0x00000004220c7980 */ /* 0x000ea8000c101d00 */
[----:B------:R-:W3:Y:S01]  /*27ee0*/  LD.E.128 R4, [R32.64] ;  /* 0x0000000420047980 */ /* 0x000ee2000c101d00 */
[----:B------:R-:W-:Y:S02]  /*27ef0*/  SHF.R.U64 R16, R72, 0x10, R73 ;  /* 0x0000001048107819 */ /* 0x000fe40000001249 */
[----:B------:R-:W-:Y:S02]  /*27f00*/  SHF.R.U32.HI R19, RZ, 0x10, R75 ;  /* 0x00000010ff137819 */ /* 0x000fe4000001164b */
[----:B------:R-:W-:-:S02]  /*27f10*/  SHF.R.U64 R2, R68, 0x10, R69 ;  /* 0x0000001044027819 */ /* 0x000fc40000001245 */
[----:B------:R-:W-:Y:S02]  /*27f20*/  PRMT R23, R98, 0x5410, R16 ;  /* 0x0000541062177816 */ /* 0x000fe40000000010 */
[--C-:B------:R-:W-:Y:S02]  /*27f30*/  SHF.R.U64 R8, R70, 0x10, R71.reuse ;  /* 0x0000001046087819 */ /* 0x100fe40000001247 */
[----:B------:R-:W-:Y:S01]  /*27f40*/  SHF.R.U32.HI R9, RZ, 0x10, R71 ;  /* 0x00000010ff097819 */ /* 0x000fe20000011647 */
[----:B------:R-:W-:Y:S01]  /*27f50*/  IMAD.U32 R36, R23, 0x10000, RZ ;  /* 0x0001000017247824 */ /* 0x000fe200078e00ff */
[----:B------:R-:W-:Y:S02]  /*27f60*/  SHF.R.U32.HI R17, RZ, 0x10, R73 ;  /* 0x00000010ff117819 */ /* 0x000fe40000011649 */
[----:B------:R-:W-:Y:S02]  /*27f70*/  SHF.R.U64 R18, R74, 0x10, R75 ;  /* 0x000000104a127819 */ /* 0x000fe4000000124b */
[----:B------:R-:W-:-:S02]  /*27f80*/  PRMT R20, R98, 0x5432, R19 ;  /* 0x0000543262147816 */ /* 0x000fc40000000013 */
[C---:B------:R-:W-:Y:S02]  /*27f90*/  PRMT R31, R100.reuse, 0x5410, R2 ;  /* 0x00005410641f7816 */ /* 0x040fe40000000002 */
[----:B------:R-:W-:Y:S02]  /*27fa0*/  PRMT R29, R101, 0x5410, R8 ;  /* 0x00005410651d7816 */ /* 0x000fe40000000008 */
[----:B------:R-:W-:Y:S02]  /*27fb0*/  PRMT R24, R100, 0x5432, R9 ;  /* 0x0000543264187816 */ /* 0x000fe40000000009 */
[----:B------:R-:W-:Y:S02]  /*27fc0*/  PRMT R22, R97, 0x5432, R17 ;  /* 0x0000543261167816 */ /* 0x000fe40000000011 */
[----:B------:R-:W-:Y:S02]  /*27fd0*/  PRMT R21, R99, 0x5410, R18 ;  /* 0x0000541063157816 */ /* 0x000fe40000000012 */
[----:B------:R-:W-:-:S02]  /*27fe0*/  SHF.R.U32.HI R3, RZ, 0x10, R69 ;  /* 0x00000010ff037819 */ /* 0x000fc40000011645 */
        /* <DEDUP_REMOVED lines=74> */
.L_x_2563:
[----:B------:R-:W-:Y:S05]  /*28490*/  BSYNC B0 ;  /* 0x0000000000007941 */ /* 0x000fea0003800000 */
.L_x_2562:
[----:B-1----:R-:W-:Y:S01]  /*284a0*/  IADD3 R4, R57, 0x40, RZ ;  /* 0x0000004039047810 */ /* 0x002fe20007ffe0ff */
[----:B------:R-:W-:Y:S02]  /*284b0*/  IMAD.MOV.U32 R2, RZ, RZ, R114 ;  /* 0x000000ffff027224 */ /* 0x000fe400078e0072 */
[----:B------:R-:W-:Y:S01]  /*284c0*/  IMAD.MOV.U32 R3, RZ, RZ, 0x0 ;  /* 0x00000000ff037424 */ /* 0x000fe200078e00ff */
[----:B------:R-:W-:-:S13]  /*284d0*/  ISETP.GE.AND P0, PT, R4, R27, PT ;  /* 0x0000001b0400720c */ /* 0x000fda0003f06270 */
[----:B------:R-:W-:Y:S05]  /*284e0*/  @P0 RET.REL.NODEC R2 `(_ZN7cutlass13device_kernelIN5flash19enable_sm80_to_sm89INS1_16FlashAttnFwdSm80INS1_25CollectiveMainloopFwdSm80ILi8ELi2ELb0EN4cute5tupleIJNS5_1CILi128EEENS7_ILi64EEENS7_ILi192EEEEEELi192ENS_10bfloat16_tEfNS_4arch4Sm80ELb0ELb1ELb1ELb1ELb1ELb1ELb1ELb1EEENS1_21CollectiveEpilogueFwdINS6_IJS8_SA_S9_EEENS6_IJNS7_ILi1EEESI_SI_EEESC_SE_Li256ELb1ELb1ELb1ELb0EEENS1_36VarlenDynamicPersistentTileSchedulerILi128ELi64ELi256ELi256ELb1ELb1ELb0ELb1ELb0ELb1EEEEEEEEEvNT_6ParamsE) ;  /* 0xfffd7b1002000950 */ /* 0x000fea0003c3ffff */
[----:B------:R-:W-:Y:S01]  /*284f0*/  SHF.R.S32.HI R2, RZ, 0x1f, R4 ;  /* 0x0000001fff027819 */ /* 0x000fe20000011404 */
[----:B------:R-:W-:Y:S01]  /*28500*/  IMAD.SHL.U32 R5, R0, 0x40, RZ ;  /* 0x0000004000057824 */ /* 0x000fe200078e00ff */
[----:B------:R-:W-:Y:S01]  /*28510*/  SHF.R.S32.HI R7, RZ, 0x1f, R0 ;  /* 0x0000001fff077819 */ /* 0x000fe20000011400 */
[----:B------:R-:W-:Y:S01]  /*28520*/  ULDC.64 UR4, c[0x0][0x118] ;  /* 0x0000460000047ab9 */ /* 0x000fe20000000a00 */
[CC--:B------:R-:W-:Y:S02]  /*28530*/  LEA.HI R3, R2.reuse, R4.reuse, RZ, 0x3 ;  /* 0x0000000402037211 */ /* 0x0c0fe400078f18ff */
[----:B------:R-:W-:Y:S02]  /*28540*/  LEA.HI R4, R2, R4, RZ, 0x6 ;  /* 0x0000000402047211 */ /* 0x000fe400078f30ff */
[----:B------:R-:W-:Y:S02]  /*28550*/  SHF.R.S32.HI R6, RZ, 0x3, R3 ;  /* 0x00000003ff067819 */ /* 0x000fe40000011403 */
[----:B------:R-:W-:Y:S01]  /*28560*/  LOP3.LUT R2, R5, 0x1c0, RZ, 0xc0, !PT ;  /* 0x000001c005027812 */ /* 0x000fe200078ec0ff */
[----:B------:R-:W-:Y:S01]  /*28570*/  IMAD.SHL.U32 R4, R4, 0x80, RZ ;  /* 0x0000008004047824 */ /* 0x000fe200078e00ff */
[----:B------:R-:W-:-:S02]  /*28580*/  LEA.HI R5, R7, R0, RZ, 0x3 ;  /* 0x0000000007057211 */ /* 0x000fc400078f18ff */
[----:B------:R-:W-:Y:S02]  /*28590*/  LEA.HI R0, R27, R6, RZ, 0x1d ;  /* 0x000000061b007211 */ /* 0x000fe400078fe8ff */
[----:B------:R-:W-:Y:S02]  /*285a0*/  LOP3.LUT R7, R4, 0xffffe000, RZ, 0xc0, !PT ;  /* 0xffffe00004077812 */ /* 0x000fe400078ec0ff */
[----:B------:R-:W-:Y:S02]  /*285b0*/  SHF.R.S32.HI R4, RZ, 0x1f, R0 ;  /* 0x0000001fff047819 */ /* 0x000fe40000011400 */
[----:B------:R-:W-:Y:S01]  /*285c0*/  LOP3.LUT R6, R2, 0x38, R3, 0xf8, !PT ;  /* 0x0000003802067812 */ /* 0x000fe200078ef803 */
[----:B------:R-:W-:Y:S01]  /*285d0*/  IMAD.SHL.U32 R3, R5, 0x40, RZ ;  /* 0x0000004005037824 */ /* 0x000fe200078e00ff */
[----:B------:R-:W-:Y:S01]  /*285e0*/  SHF.R.U32.HI R8, RZ, 0x3, R2 ;  /* 0x00000003ff087819 */ /* 0x000fe20000011602 */
[----:B------:R-:W-:Y:S01]  /*285f0*/  IMAD.SHL.U32 R5, R0, 0x8, RZ ;  /* 0x0000000800057824 */ /* 0x000fe200078e00ff */
[----:B------:R-:W-:-:S02]  /*28600*/  LEA.HI R0, R4, R0, RZ, 0x3 ;  /* 0x0000000004007211 */ /* 0x000fc400078f18ff */
[----:B------:R-:W-:Y:S02]  /*28610*/  LOP3.LUT R3, R3, 0xfffffe00, RZ, 0xc0, !PT ;  /* 0xfffffe0003037812 */ /* 0x000fe400078ec0ff */
[----:B------:R-:W-:Y:S01]  /*28620*/  LOP3.LUT R2, R2, 0x38, R5, 0xf8, !PT ;  /* 0x0000003802027812 */ /* 0x000fe200078ef805 */
[----:B------:R-:W-:Y:S01]  /*28630*/  IMAD.SHL.U32 R0, R0, 0x400, RZ ;  /* 0x0000040000007824 */ /* 0x000fe200078e00ff */
[-C--:B------:R-:W-:Y:S02]  /*28640*/  LOP3.LUT R6, R6, R8.reuse, RZ, 0x3c, !PT ;  /* 0x0000000806067212 */ /* 0x080fe400078e3cff */
        /* <DEDUP_REMOVED lines=12> */
[----:B------:R-:W-:Y:S01]  /*28710*/  PRMT R29, R112, 0x5410, R0 ;  /* 0x00005410701d7816 */ /* 0x000fe20000000000 */
[----:B------:R-:W-:Y:S01]  /*28720*/  IMAD.U32 R34, R22, 0x10000, RZ ;  /* 0x0001000016227824 */ /* 0x000fe200078e00ff */
[----:B------:R-:W-:Y:S02]  /*28730*/  SHF.R.U32.HI R21, RZ, 0x10, R81 ;  /* 0x00000010ff157819 */ /* 0x000fe40000011651 */
[----:B------:R-:W-:Y:S02]  /*28740*/  PRMT R26, R112, 0x5432, R8 ;  /* 0x00005432701a7816 */ /* 0x000fe40000000008 */
[----:B------:R-:W-:Y:S02]  /*28750*/  SHF.R.U32.HI R2, RZ, 0x10, R85 ;  /* 0x00000010ff027819 */ /* 0x000fe40000011655 */
[----:B------:R-:W-:-:S02]  /*28760*/  LOP3.LUT R22, R22, 0xffff0000, RZ, 0xc0, !PT ;  /* 0xffff000016167812 */ /* 0x000fc400078ec0ff */
[----:B------:R-:W-:Y:S02]  /*28770*/  SHF.R.U64 R3, R86, 0x10, R87 ;  /* 0x0000001056037819 */ /* 0x000fe40000001257 */
[----:B------:R-:W-:Y:S02]  /*28780*/  PRMT R21, R101, 0x5432, R21 ;  /* 0x0000543265157816 */ /* 0x000fe40000000015 */
[----:B------:R-:W-:Y:S02]  /*28790*/  PRMT R28, R104, 0x5432, R2 ;  /* 0x00005432681c7816 */ /* 0x000fe40000000002 */
[----:B------:R-:W-:Y:S02]  /*287a0*/  PRMT R27, R113, 0x5410, R3 ;  /* 0x00005410711b7816 */ /* 0x000fe40000000003 */
[--C-:B------:R-:W-:Y:S02]  /*287b0*/  SHF.R.U64 R20, R82, 0x10, R83.reuse ;  /* 0x0000001052147819 */ /* 0x100fe40000001253 */
[----:B------:R-:W-:-:S02]  /*287c0*/  SHF.R.U32.HI R19, RZ, 0x10, R83 ;  /* 0x00000010ff137819 */ /* 0x000fc40000011653 */
[----:B------:R-:W-:Y:S02]  /*287d0*/  PRMT R20, R104, 0x5410, R20 ;  /* 0x0000541068147816 */ /* 0x000fe40000000014 */
        /* <DEDUP_REMOVED lines=15> */
[----:B------:R-:W-:Y:S01]  /*288d0*/  FMUL.FTZ R5, R12, R34 ;  /* 0x000000220c057220 */ /* 0x000fe20000410000 */
[----:B------:R-:W-:Y:S01]  /*288e0*/  LOP3.LUT R2, R6, 0xffff0000, RZ, 0xc0, !PT ;  /* 0xffff000006027812 */ /* 0x000fe200078ec0ff */
[----:B------:R-:W-:-:S02]  /*288f0*/  FMUL.FTZ R12, R12, R15 ;  /* 0x0000000f0c0c7220 */ /* 0x000fc40000410000 */
[----:B------:R-:W-:Y:S02]  /*28900*/  FFMA.FTZ R35, R25, R15, -R5 ;  /* 0x0000000f19237223 */ /* 0x000fe40000010805 */
[----:B------:R-:W-:Y:S02]  /*28910*/  FMUL.FTZ R5, R9, R22 ;  /* 0x0000001609057220 */ /* 0x000fe40000410000 */
[----:B------:R-:W-:Y:S01]  /*28920*/  IMAD.U32 R3, R6, 0x10000, RZ ;  /* 0x0001000006037824 */ /* 0x000fe200078e00ff */
[----:B------:R-:W-:Y:S01]  /*28930*/  LOP3.LUT R6, R7, 0xffff0000, RZ, 0xc0, !PT ;  /* 0xffff000007067812 */ /* 0x000fe200078ec0ff */
[----:B------:R-:W-:Y:S02]  /*28940*/  IMAD.U32 R15, R21, 0x10000, RZ ;  /* 0x00010000150f7824 */ /* 0x000fe400078e00ff */
[----:B------:R-:W-:Y:S02]  /*28950*/  IMAD.U32 R0, R7, 0x10000, RZ ;  /* 0x0001000007007824 */ /* 0x000fe400078e00ff */
[C---:B------:R-:W-:Y:S01]  /*28960*/  IMAD.U32 R7, R28.reuse, 0x10000, RZ ;  /* 0x000100001c077824 */ /* 0x040fe200078e00ff */
[----:B------:R-:W-:Y:S01]  /*28970*/  LOP3.LUT R28, R28, 0xffff0000, RZ, 0xc0, !PT ;  /* 0xffff00001c1c7812 */ /* 0x000fe200078ec0ff */
[----:B------:R-:W-:-:S02]  /*28980*/  FMUL.FTZ R9, R9, R29 ;  /* 0x0000001d09097220 */ /* 0x000fc40000410000 */
[----:B------:R-:W-:Y:S01]  /*28990*/  FFMA.FTZ R34, R25, R34, R12 ;  /* 0x0000002219227223 */ /* 0x000fe2000001000c */
[----:B------:R-:W-:Y:S01]  /*289a0*/  LOP3.LUT R25, R21, 0xffff0000, RZ, 0xc0, !PT ;  /* 0xffff000015197812 */ /* 0x000fe200078ec0ff */
[----:B------:R-:W-:Y:S02]  /*289b0*/  FFMA.FTZ R29, R24, R29, -R5 ;  /* 0x0000001d181d7223 */ /* 0x000fe40000010805 */
[C---:B------:R-:W-:Y:S02]  /*289c0*/  FMUL.FTZ R5, R8.reuse, R15 ;  /* 0x0000000f08057220 */ /* 0x040fe40000410000 */
[-C--:B------:R-:W-:Y:S02]  /*289d0*/  FMUL.FTZ R8, R8, R7.reuse ;  /* 0x0000000708087220 */ /* 0x080fe40000410000 */
[----:B------:R-:W-:Y:S02]  /*289e0*/  FFMA.FTZ R21, R23, R7, -R5 ;  /* 0x0000000717157223 */ /* 0x000fe40000010805 */
[----:B------:R-:W-:-:S02]  /*289f0*/  FFMA.FTZ R24, R24, R22, R9 ;  /* 0x0000001618187223 */ /* 0x000fc40000010009 */
[----:B------:R-:W-:Y:S02]  /*28a00*/  FMUL.FTZ R5, R4, R25 ;  /* 0x0000001904057220 */ /* 0x000fe40000410000 */
[----:B------:R-:W-:Y:S02]  /*28a10*/  FFMA.FTZ R23, R23, R15, R8 ;  /* 0x0000000f17177223 */ /* 0x000fe40000010008 */
[C---:B------:R-:W-:Y:S01]  /*28a20*/  IMAD.U32 R9, R27.reuse, 0x10000, RZ ;  /* 0x000100001b097824 */ /* 0x040fe200078e00ff */
[----:B------:R-:W-:Y:S01]  /*28a30*/  LOP3.LUT R27, R27, 0xffff0000, RZ, 0xc0, !PT ;  /* 0xffff00001b1b7812 */ /* 0x000fe200078ec0ff */
[C---:B------:R-:W-:Y:S01]  /*28a40*/  IMAD.U32 R12, R20.reuse, 0x10000, RZ ;  /* 0x00010000140c7824 */ /* 0x040fe200078e00ff */
[----:B------:R-:W-:Y:S01]  /*28a50*/  LOP3.LUT R20, R20, 0xffff0000, RZ, 0xc0, !PT ;  /* 0xffff000014147812 */ /* 0x000fe200078ec0ff */
[C---:B------:R-:W-:Y:S01]  /*28a60*/  IMAD.U32 R15, R19.reuse, 0x10000, RZ ;  /* 0x00010000130f7824 */ /* 0x040fe200078e00ff */
[----:B------:R-:W-:Y:S01]  /*28a70*/  LOP3.LUT R19, R19, 0xffff0000, RZ, 0xc0, !PT ;  /* 0xffff000013137812 */ /* 0x000fe200078ec0ff */
[----:B------:R-:W-:-:S02]  /*28a80*/  FMUL.FTZ R7, R4, R28 ;  /* 0x0000001c04077220 */ /* 0x000fc40000410000 */
[C---:B------:R-:W-:Y:S01]  /*28a90*/  IMAD.U32 R8, R26.reuse, 0x10000, RZ ;  /* 0x000100001a087824 */ /* 0x040fe200078e00ff */
[----:B------:R-:W-:Y:S01]  /*28aa0*/  LOP3.LUT R26, R26, 0xffff0000, RZ, 0xc0, !PT ;  /* 0xffff00001a1a7812 */ /* 0x000fe200078ec0ff */
[----:B------:R-:W-:Y:S02]  /*28ab0*/  FFMA.FTZ R28, R18, R28, -R5 ;  /* 0x0000001c121c7223 */ /* 0x000fe40000010805 */
[C---:B------:R-:W-:Y:S02]  /*28ac0*/  FMUL.FTZ R5, R3.reuse, R12 ;  /* 0x0000000c03057220 */ /* 0x040fe40000410000 */
[----:B------:R-:W-:Y:S02]  /*28ad0*/  FMUL.FTZ R4, R3, R9 ;  /* 0x0000000903047220 */ /* 0x000fe40000410000 */
[C---:B------:R-:W-:Y:S02]  /*28ae0*/  FMUL.FTZ R3, R0.reuse, R15 ;  /* 0x0000000f00037220 */ /* 0x040fe40000410000 */
[----:B------:R-:W-:-:S02]  /*28af0*/  FMUL.FTZ R0, R0, R8 ;  /* 0x0000000800007220 */ /* 0x000fc40000410000 */
[C---:B------:R-:W-:Y:S02]  /*28b00*/  FFMA.FTZ R8, R13.reuse, R8, -R3 ;  /* 0x000000080d087223 */ /* 0x040fe40000010803 */
[----:B------:R-:W-:Y:S01]  /*28b10*/  FFMA.FTZ R3, R13, R15, R0 ;  /* 0x0000000f0d037223 */ /* 0x000fe20000010000 */
[----:B------:R-:W-:Y:S01]  /*28b20*/  F2FP.BF16.PACK_AB R13, R28, R21 ;  /* 0x000000151c0d723e */ /* 0x000fe200000010ff */
[----:B------:R-:W-:Y:S02]  /*28b30*/  FFMA.FTZ R18, R18, R25, R7 ;  /* 0x0000001912127223 */ /* 0x000fe40000010007 */
[----:B------:R-:W-:Y:S02]  /*28b40*/  FMUL.FTZ R0, R2, R20 ;  /* 0x0000001402007220 */ /* 0x000fe40000410000 */
[----:B------:R-:W-:Y:S02]  /*28b50*/  FMUL.FTZ R15, R6, R19 ;  /* 0x00000013060f7220 */ /* 0x000fe40000410000 */
[----:B------:R-:W-:-:S02]  /*28b60*/  FMUL.FTZ R2, R2, R27 ;  /* 0x0000001b02027220 */ /* 0x000fc40000410000 */
[-C--:B------:R-:W-:Y:S02]  /*28b70*/  FMUL.FTZ R7, R6, R26.reuse ;  /* 0x0000001a06077220 */ /* 0x080fe40000410000 */
[C---:B------:R-:W-:Y:S01]  /*28b80*/  FFMA.FTZ R9, R17.reuse, R9, -R5 ;  /* 0x0000000911097223 */ /* 0x040fe20000010805 */
[----:B------:R-:W-:Y:S01]  /*28b90*/  F2FP.BF16.PACK_AB R5, R18, R23 ;  /* 0x000000171205723e */ /* 0x000fe200000010ff */
[----:B------:R-:W-:Y:S02]  /*28ba0*/  FFMA.FTZ R0, R16, R27, -R0 ;  /* 0x0000001b10007223 */ /* 0x000fe40000010800 */
[----:B------:R-:W-:Y:S02]  /*28bb0*/  FFMA.FTZ R15, R14, R26, -R15 ;  /* 0x0000001a0e0f7223 */ /* 0x000fe4000001080f */
[----:B------:R-:W-:Y:S01]  /*28bc0*/  FFMA.FTZ R17, R17, R12, R4 ;  /* 0x0000000c11117223 */ /* 0x000fe20000010004 */
[----:B------:R-:W-:Y:S01]  /*28bd0*/  F2FP.BF16.PACK_AB R12, R29, R35 ;  /* 0x000000231d0c723e */ /* 0x000fe200000010ff */
[----:B------:R-:W-:Y:S01]  /*28be0*/  FFMA.FTZ R6, R16, R20, R2 ;  /* 0x0000001410067223 */ /* 0x000fe20000010002 */
[----:B------:R-:W-:Y:S01]  /*28bf0*/  F2FP.BF16.PACK_AB R15, R15, R8 ;  /* 0x000000080f0f723e */ /* 0x000fe200000010ff */
[----:B------:R-:W-:Y:S01]  /*28c00*/  FFMA.FTZ R7, R14, R19, R7 ;  /* 0x000000130e077223 */ /* 0x000fe20000010007 */
[----:B------:R-:W-:Y:S01]  /*28c10*/  F2FP.BF16.PACK_AB R14, R0, R9 ;  /* 0x00000009000e723e */ /* 0x000fe200000010ff */
[----:B------:R-:W-:Y:S01]  /*28c20*/  IMAD.MOV.U32 R2, RZ, RZ, R114 ;  /* 0x000000ffff027224 */ /* 0x000fe200078e0072 */
[----:B------:R-:W-:-:S02]  /*28c30*/  F2FP.BF16.PACK_AB R4, R24, R34 ;  /* 0x000000221804723e */ /* 0x000fc400000010ff */
[----:B------:R-:W-:Y:S01]  /*28c40*/  F2FP.BF16.PACK_AB R6, R6, R17 ;  /* 0x000000110606723e */ /* 0x000fe200000010ff */
[----:B------:R1:W-:Y:S01]  /*28c50*/  ST.E.128 [R32.64], R12 ;  /* 0x0000000c20007985 */ /* 0x0003e2000c101d04 */
[----:B------:R-:W-:Y:S01]  /*28c60*/  F2FP.BF16.PACK_AB R7, R7, R3 ;  /* 0x000000030707723e */ /* 0x000fe200000010ff */
[----:B------:R-:W-:-:S04]  /*28c70*/  IMAD.MOV.U32 R3, RZ, RZ, 0x0 ;  /* 0x00000000ff037424 */ /* 0x000fc800078e00ff */
[----:B------:R1:W-:Y:S01]  /*28c80*/  ST.E.128 [R30.64], R4 ;  /* 0x000000041e007985 */ /* 0x0003e2000c101d04 */
[----:B------:R-:W-:Y:S05]  /*28c90*/  RET.REL.NODEC R2 `(_ZN7cutlass13device_kernelIN5flash19enable_sm80_to_sm89INS1_16FlashAttnFwdSm80INS1_25CollectiveMainloopFwdSm80ILi8ELi2ELb0EN4cute5tupleIJNS5_1CILi128EEENS7_ILi64EEENS7_ILi192EEEEEELi192ENS_10bfloat16_tEfNS_4arch4Sm80ELb0ELb1ELb1ELb1ELb1ELb1ELb1ELb1EEENS1_21CollectiveEpilogueFwdINS6_IJS8_SA_S9_EEENS6_IJNS7_ILi1EEESI_SI_EEESC_SE_Li256ELb1ELb1ELb1ELb0EEENS1_36VarlenDynamicPersistentTileSchedulerILi128ELi64ELi256ELi256ELb1ELb1ELb0ELb1ELb0ELb1EEEEEEEEEvNT_6ParamsE) ;  /* 0xfffd736002007950 */ /* 0x000fea0003c3ffff */
.L_x_2516:
[----:B------:R-:W-:Y:S01]  /*28ca0*/  IMAD.MOV.U32 R35, RZ, RZ, R37 ;  /* 0x000000ffff237224 */ /* 0x000fe200078e0025 */
[----:B------:R-:W-:Y:S01]  /*28cb0*/  MOV R34, 0x1c1f ;  /* 0x00001c1f00227802 */ /* 0x000fe20000000f00 */
[----:B------:R-:W-:Y:S01]  /*28cc0*/  IMAD.MOV.U32 R2, RZ, RZ, RZ ;  /* 0x000000ffff027224 */ /* 0x000fe200078e00ff */
[----:B------:R-:W-:Y:S02]  /*28cd0*/  MOV R182, 0xffffffff ;  /* 0xffffffff00b67802 */ /* 0x000fe40000000f00 */
[----:B------:R-:W-:Y:S02]  /*28ce0*/  MOV R3, 0x28d00 ;  /* 0x00028d0000037802 */ /* 0x000fe40000000f00 */
[----:B------:R-:W-:Y:S05]  /*28cf0*/  CALL.REL.NOINC `($__internal_39_$__cuda_sm70_shflsync_idx_p) ;  /* 0x0000077000007944 */ /* 0x000fea0003c00000 */
[----:B------:R-:W-:Y:S01]  /*28d00*/  MOV R5, R181 ;  /* 0x000000b500057202 */ /* 0x000fe20000000f00 */
[----:B------:R-:W-:Y:S05]  /*28d10*/  BRA `(.L_x_2564) ;  /* 0xffff87c000007947 */ /* 0x000fea000383ffff */
.L_x_2517:
[----:B------:R-:W-:Y:S01]  /*28d20*/  IMAD.MOV.U32 R35, RZ, RZ, R42 ;  /* 0x000000ffff237224 */ /* 0x000fe200078e002a */
[----:B------:R-:W-:Y:S01]  /*28d30*/  MOV R34, 0x1c1f ;  /* 0x00001c1f00227802 */ /* 0x000fe20000000f00 */
[----:B------:R-:W-:Y:S01]  /*28d40*/  IMAD.MOV.U32 R2, RZ, RZ, RZ ;  /* 0x000000ffff027224 */ /* 0x000fe200078e00ff */
[----:B------:R-:W-:-:S02]  /*28d50*/  MOV R182, 0xffffffff ;  /* 0xffffffff00b67802 */ /* 0x000fc40000000f00 */
[----:B------:R-:W-:Y:S02]  /*28d60*/  MOV R3, 0x28d80 ;  /* 0x00028d8000037802 */ /* 0x000fe40000000f00 */
[----:B-12---:R-:W-:Y:S05]  /*28d70*/  CALL.REL.NOINC `($__internal_39_$__cuda_sm70_shflsync_idx_p) ;  /* 0x000006f000007944 */ /* 0x006fea0003c00000 */
[----:B------:R-:W-:Y:S01]  /*28d80*/  IMAD.MOV.U32 R35, RZ, RZ, R36 ;  /* 0x000000ffff237224 */ /* 0x000fe200078e0024 */
[----:B------:R-:W-:Y:S01]  /*28d90*/  MOV R2, RZ ;  /* 0x000000ff00027202 */ /* 0x000fe20000000f00 */
[----:B------:R-:W-:Y:S01]  /*28da0*/  IMAD.MOV.U32 R34, RZ, RZ, 0x1c1f ;  /* 0x00001c1fff227424 */ /* 0x000fe200078e00ff */
[----:B------:R-:W-:Y:S01]  /*28db0*/  MOV R182, 0xffffffff ;  /* 0xffffffff00b67802 */ /* 0x000fe20000000f00 */
[----:B------:R-:W-:Y:S01]  /*28dc0*/  IMAD.MOV.U32 R4, RZ, RZ, R181 ;  /* 0x000000ffff047224 */ /* 0x000fe200078e00b5 */
[----:B------:R-:W-:Y:S02]  /*28dd0*/  MOV R3, 0x28df0 ;  /* 0x00028df000037802 */ /* 0x000fe40000000f00 */
[----:B------:R-:W-:Y:S05]  /*28de0*/  CALL.REL.NOINC `($__internal_39_$__cuda_sm70_shflsync_idx_p) ;  /* 0x0000068000007944 */ /* 0x000fea0003c00000 */
[----:B------:R-:W-:Y:S01]  /*28df0*/  IMAD.MOV.U32 R6, RZ, RZ, R181 ;  /* 0x000000ffff067224 */ /* 0x000fe200078e00b5 */
[----:B------:R-:W-:Y:S01]  /*28e00*/  MOV R35, R43 ;  /* 0x0000002b00237202 */ /* 0x000fe20000000f00 */
[----:B------:R-:W-:Y:S01]  /*28e10*/  IMAD.MOV.U32 R2, RZ, RZ, RZ ;  /* 0x000000ffff027224 */ /* 0x000fe200078e00ff */
[----:B------:R-:W-:Y:S01]  /*28e20*/  MOV R34, 0x1c1f ;  /* 0x00001c1f00227802 */ /* 0x000fe20000000f00 */
[----:B------:R-:W-:Y:S01]  /*28e30*/  IMAD.MOV.U32 R182, RZ, RZ, -0x1 ;  /* 0xffffffffffb67424 */ /* 0x000fe200078e00ff */
[----:B------:R-:W-:-:S02]  /*28e40*/  MOV R3, 0x28e60 ;  /* 0x00028e6000037802 */ /* 0x000fc40000000f00 */
[----:B------:R-:W-:Y:S05]  /*28e50*/  CALL.REL.NOINC `($__internal_39_$__cuda_sm70_shflsync_idx_p) ;  /* 0x0000061000007944 */ /* 0x000fea0003c00000 */
[----:B------:R-:W-:Y:S01]  /*28e60*/  MOV R2, R181 ;  /* 0x000000b500027202 */ /* 0x000fe20000000f00 */
[----:B------:R-:W-:Y:S05]  /*28e70*/  BRA `(.L_x_2565) ;  /* 0xffff86a000007947 */ /* 0x000fea000383ffff */
.L_x_2520:
[----:B------:R-:W-:Y:S01]  /*28e80*/  IMAD.MOV.U32 R35, RZ, RZ, R37 ;  /* 0x000000ffff237224 */ /* 0x000fe200078e0025 */
[----:B------:R-:W-:Y:S01]  /*28e90*/  MOV R34, 0x1c1f ;  /* 0x00001c1f00227802 */ /* 0x000fe20000000f00 */
[----:B------:R-:W-:Y:S01]  /*28ea0*/  IMAD.MOV.U32 R2, RZ, RZ, 0x1 ;  /* 0x00000001ff027424 */ /* 0x000fe200078e00ff */
[----:B------:R-:W-:-:S02]  /*28eb0*/  MOV R182, 0xffffffff ;  /* 0xffffffff00b67802 */ /* 0x000fc40000000f00 */
[----:B------:R-:W-:Y:S02]  /*28ec0*/  MOV R3, 0x28ee0 ;  /* 0x00028ee000037802 */ /* 0x000fe40000000f00 */
[----:B---3--:R-:W-:Y:S05]  /*28ed0*/  CALL.REL.NOINC `($__internal_39_$__cuda_sm70_shflsync_idx_p) ;  /* 0x0000059000007944 */ /* 0x008fea0003c00000 */
[----:B------:R-:W-:Y:S01]  /*28ee0*/  IMAD.MOV.U32 R5, RZ, RZ, R181 ;  /* 0x000000ffff057224 */ /* 0x000fe200078e00b5 */
[----:B------:R-:W-:Y:S01]  /*28ef0*/  MOV R35, R42 ;  /* 0x0000002a00237202 */ /* 0x000fe20000000f00 */
[----:B------:R-:W-:Y:S01]  /*28f00*/  IMAD.MOV.U32 R2, RZ, RZ, 0x1 ;  /* 0x00000001ff027424 */ /* 0x000fe200078e00ff */
[----:B------:R-:W-:Y:S01]  /*28f10*/  MOV R34, 0x1c1f ;  /* 0x00001c1f00227802 */ /* 0x000fe20000000f00 */
[----:B------:R-:W-:Y:S01]  /*28f20*/  IMAD.MOV.U32 R182, RZ, RZ, -0x1 ;  /* 0xffffffffffb67424 */ /* 0x000fe200078e00ff */
[----:B------:R-:W-:Y:S02]  /*28f30*/  MOV R3, 0x28f50 ;  /* 0x00028f5000037802 */ /* 0x000fe40000000f00 */
[----:B------:R-:W-:Y:S05]  /*28f40*/  CALL.REL.NOINC `($__internal_39_$__cuda_sm70_shflsync_idx_p) ;  /* 0x0000052000007944 */ /* 0x000fea0003c00000 */
[----:B------:R-:W-:Y:S01]  /*28f50*/  IMAD.MOV.U32 R35, RZ, RZ, R36 ;  /* 0x000000ffff237224 */ /* 0x000fe200078e0024 */
[----:B------:R-:W-:Y:S01]  /*28f60*/  MOV R2, 0x1 ;  /* 0x0000000100027802 */ /* 0x000fe20000000f00 */
[----:B------:R-:W-:Y:S01]  /*28f70*/  IMAD.MOV.U32 R34, RZ, RZ, 0x1c1f ;  /* 0x00001c1fff227424 */ /* 0x000fe200078e00ff */
[----:B------:R-:W-:Y:S01]  /*28f80*/  MOV R182, 0xffffffff ;  /* 0xffffffff00b67802 */ /* 0x000fe20000000f00 */
[----:B------:R-:W-:Y:S01]  /*28f90*/  IMAD.MOV.U32 R4, RZ, RZ, R181 ;  /* 0x000000ffff047224 */ /* 0x000fe200078e00b5 */
[----:B------:R-:W-:-:S02]  /*28fa0*/  MOV R3, 0x28fc0 ;  /* 0x00028fc000037802 */ /* 0x000fc40000000f00 */
[----:B------:R-:W-:Y:S05]  /*28fb0*/  CALL.REL.NOINC `($__internal_39_$__cuda_sm70_shflsync_idx_p) ;  /* 0x000004b000007944 */ /* 0x000fea0003c00000 */
        /* <DEDUP_REMOVED lines=9> */
.L_x_2547:
        /* <DEDUP_REMOVED lines=8> */
.L_x_2548:
[----:B------:R-:W-:Y:S01]  /*290d0*/  IMAD.MOV.U32 R35, RZ, RZ, R25 ;  /* 0x000000ffff237224 */ /* 0x000fe200078e0019 */
[----:B------:R-:W-:Y:S01]  /*290e0*/  MOV R34, 0x1c1f ;  /* 0x00001c1f00227802 */ /* 0x000fe20000000f00 */
[----:B------:R-:W-:Y:S01]  /*290f0*/  IMAD.MOV.U32 R2, RZ, RZ, RZ ;  /* 0x000000ffff027224 */ /* 0x000fe200078e00ff */
[----:B------:R-:W-:Y:S02]  /*29100*/  MOV R182, 0xffffffff ;  /* 0xffffffff00b67802 */ /* 0x000fe40000000f00 */
[----:B------:R-:W-:Y:S02]  /*29110*/  MOV R3, 0x29130 ;  /* 0x0002913000037802 */ /* 0x000fe40000000f00 */
[----:B-12---:R-:W-:Y:S05]  /*29120*/  CALL.REL.NOINC `($__internal_39_$__cuda_sm70_shflsync_idx_p) ;  /* 0x0000034000007944 */ /* 0x006fea0003c00000 */
[----:B------:R-:W-:Y:S01]  /*29130*/  IMAD.MOV.U32 R35, RZ, RZ, R14 ;  /* 0x000000ffff237224 */ /* 0x000fe200078e000e */
[----:B------:R-:W-:Y:S01]  /*29140*/  MOV R34, 0x1c1f ;  /* 0x00001c1f00227802 */ /* 0x000fe20000000f00 */
[----:B------:R-:W-:Y:S01]  /*29150*/  IMAD.MOV.U32 R2, RZ, RZ, RZ ;  /* 0x000000ffff027224 */ /* 0x000fe200078e00ff */
[----:B------:R-:W-:Y:S01]  /*29160*/  MOV R4, R181 ;  /* 0x000000b500047202 */ /* 0x000fe20000000f00 */
[----:B------:R-:W-:Y:S01]  /*29170*/  IMAD.MOV.U32 R182, RZ, RZ, -0x1 ;  /* 0xffffffffffb67424 */ /* 0x000fe200078e00ff */
[----:B------:R-:W-:-:S02]  /*29180*/  MOV R5, R0 ;  /* 0x0000000000057202 */ /* 0x000fc40000000f00 */
[----:B------:R-:W-:Y:S02]  /*29190*/  MOV R3, 0x291b0 ;  /* 0x000291b000037802 */ /* 0x000fe40000000f00 */
[----:B------:R-:W-:Y:S05]  /*291a0*/  CALL.REL.NOINC `($__internal_39_$__cuda_sm70_shflsync_idx_p) ;  /* 0x000002c000007944 */ /* 0x000fea0003c00000 */
[----:B------:R-:W-:Y:S01]  /*291b0*/  IMAD.MOV.U32 R6, RZ, RZ, R181 ;  /* 0x000000ffff067224 */ /* 0x000fe200078e00b5 */
[----:B------:R-:W-:Y:S01]  /*291c0*/  MOV R35, R30 ;  /* 0x0000001e00237202 */ /* 0x000fe20000000f00 */
[----:B------:R-:W-:Y:S01]  /*291d0*/  IMAD.MOV.U32 R2, RZ, RZ, RZ ;  /* 0x000000ffff027224 */ /* 0x000fe200078e00ff */
[----:B------:R-:W-:Y:S01]  /*291e0*/  MOV R34, 0x1c1f ;  /* 0x00001c1f00227802 */ /* 0x000fe20000000f00 */
[----:B------:R-:W-:Y:S01]  /*291f0*/  IMAD.MOV.U32 R182, RZ, RZ, -0x1 ;  /* 0xffffffffffb67424 */ /* 0x000fe200078e00ff */
[----:B------:R-:W-:Y:S02]  /*29200*/  MOV R3, 0x29220 ;  /* 0x0002922000037802 */ /* 0x000fe40000000f00 */
[----:B------:R-:W-:Y:S05]  /*29210*/  CALL.REL.NOINC `($__internal_39_$__cuda_sm70_shflsync_idx_p) ;  /* 0x0000025000007944 */ /* 0x000fea0003c00000 */
[----:B------:R-:W-:Y:S01]  /*29220*/  MOV R2, R181 ;  /* 0x000000b500027202 */ /* 0x000fe20000000f00 */
[----:B------:R-:W-:Y:S05]  /*29230*/  BRA `(.L_x_2568) ;  /* 0xffffbf1000007947 */ /* 0x000fea000383ffff */
.L_x_2551:
[----:B------:R-:W-:Y:S01]  /*29240*/  IMAD.MOV.U32 R35, RZ, RZ, R15 ;  /* 0x000000ffff237224 */ /* 0x000fe200078e000f */
[----:B------:R-:W-:Y:S01]  /*29250*/  MOV R34, 0x1c1f ;  /* 0x00001c1f00227802 */ /* 0x000fe20000000f00 */
[----:B------:R-:W-:Y:S01]  /*29260*/  IMAD.MOV.U32 R2, RZ, RZ, 0x1 ;  /* 0x00000001ff027424 */ /* 0x000fe200078e00ff */
[----:B------:R-:W-:Y:S02]  /*29270*/  MOV R182, 0xffffffff ;  /* 0xffffffff00b67802 */ /* 0x000fe40000000f00 */
[----:B------:R-:W-:-:S02]  /*29280*/  MOV R3, 0x292a0 ;  /* 0x000292a000037802 */ /* 0x000fc40000000f00 */
[----:B---3--:R-:W-:Y:S05]  /*29290*/  CALL.REL.NOINC `($__internal_39_$__cuda_sm70_shflsync_idx_p) ;  /* 0x000001d000007944 */ /* 0x008fea0003c00000 */
[----:B------:R-:W-:Y:S01]  /*292a0*/  IMAD.MOV.U32 R0, RZ, RZ, R181 ;  /* 0x000000ffff007224 */ /* 0x000fe200078e00b5 */
[----:B------:R-:W-:Y:S01]  /*292b0*/  MOV R35, R25 ;  /* 0x0000001900237202 */ /* 0x000fe20000000f00 */
[----:B------:R-:W-:Y:S01]  /*292c0*/  IMAD.MOV.U32 R2, RZ, RZ, 0x1 ;  /* 0x00000001ff027424 */ /* 0x000fe200078e00ff */
[----:B------:R-:W-:Y:S01]  /*292d0*/  MOV R34, 0x1c1f ;  /* 0x00001c1f00227802 */ /* 0x000fe20000000f00 */
[----:B------:R-:W-:Y:S01]  /*292e0*/  IMAD.MOV.U32 R182, RZ, RZ, -0x1 ;  /* 0xffffffffffb67424 */ /* 0x000fe200078e00ff */
[----:B------:R-:W-:-:S02]  /*292f0*/  MOV R3, 0x29310 ;  /* 0x0002931000037802 */ /* 0x000fc40000000f00 */
[----:B------:R-:W-:Y:S05]  /*29300*/  CALL.REL.NOINC `($__internal_39_$__cuda_sm70_shflsync_idx_p) ;  /* 0x0000016000007944 */ /* 0x000fea0003c00000 */
[----:B------:R-:W-:Y:S01]  /*29310*/  IMAD.MOV.U32 R35, RZ, RZ, R14 ;  /* 0x000000ffff237224 */ /* 0x000fe200078e000e */
[----:B------:R-:W-:Y:S01]  /*29320*/  MOV R34, 0x1c1f ;  /* 0x00001c1f00227802 */ /* 0x000fe20000000f00 */
[----:B------:R-:W-:Y:S01]  /*29330*/  IMAD.MOV.U32 R2, RZ, RZ, 0x1 ;  /* 0x00000001ff027424 */ /* 0x000fe200078e00ff */
[----:B------:R-:W-:Y:S01]  /*29340*/  MOV R4, R181 ;  /* 0x000000b500047202 */ /* 0x000fe20000000f00 */
[----:B------:R-:W-:Y:S01]  /*29350*/  IMAD.MOV.U32 R182, RZ, RZ, -0x1 ;  /* 0xffffffffffb67424 */ /* 0x000fe200078e00ff */
[----:B------:R-:W-:-:S02]  /*29360*/  MOV R5, R0 ;  /* 0x0000000000057202 */ /* 0x000fc40000000f00 */
[----:B------:R-:W-:Y:S02]  /*29370*/  MOV R3, 0x29390 ;  /* 0x0002939000037802 */ /* 0x000fe40000000f00 */
[----:B------:R-:W-:Y:S05]  /*29380*/  CALL.REL.NOINC `($__internal_39_$__cuda_sm70_shflsync_idx_p) ;  /* 0x000000e000007944 */ /* 0x000fea0003c00000 */
        /* <DEDUP_REMOVED lines=9> */
        .weak           $__internal_38_$__cuda_sm70_shflsync_bfly_p
        .type           $__internal_38_$__cuda_sm70_shflsync_bfly_p,@function
        .size           $__internal_38_$__cuda_sm70_shflsync_bfly_p,($__internal_39_$__cuda_sm70_shflsync_idx_p - $__internal_38_$__cuda_sm70_shflsync_bfly_p)
$__internal_38_$__cuda_sm70_shflsync_bfly_p:
[----:B------:R-:W-:Y:S04]  /*29420*/  WARPSYNC R194 ;  /* 0x000000c200007348 */ /* 0x000fe80003800000 */
[----:B------:R1:W2:Y:S02]  /*29430*/  SHFL.BFLY PT, R15, R2, R15, R210 ;  /* 0x0c00000f020f7389 */ /* 0x0002a400000e00d2 */
[----:B-1----:R-:W-:-:S02]  /*29440*/  MOV R2, R3 ;  /* 0x0000000300027202 */ /* 0x002fc40000000f00 */
[----:B------:R-:W-:-:S04]  /*29450*/  MOV R3, 0x0 ;  /* 0x0000000000037802 */ /* 0x000fc80000000f00 */
[----:B--2---:R-:W-:Y:S05]  /*29460*/  RET.REL.NODEC R2 `(_ZN7cutlass13device_kernelIN5flash19enable_sm80_to_sm89INS1_16FlashAttnFwdSm80INS1_25CollectiveMainloopFwdSm80ILi8ELi2ELb0EN4cute5tupleIJNS5_1CILi128EEENS7_ILi64EEENS7_ILi192EEEEEELi192ENS_10bfloat16_tEfNS_4arch4Sm80ELb0ELb1ELb1ELb1ELb1ELb1ELb1ELb1EEENS1_21CollectiveEpilogueFwdINS6_IJS8_SA_S9_EEENS6_IJNS7_ILi1EEESI_SI_EEESC_SE_Li256ELb1ELb1ELb1ELb0EEENS1_36VarlenDynamicPersistentTileSchedulerILi128ELi64ELi256ELi256ELb1ELb1ELb0ELb1ELb0ELb1EEEEEEEEEvNT_6ParamsE) ;  /* 0xfffd6b9002007950 */ /* 0x004fea0003c3ffff */
        .weak           $__internal_39_$__cuda_sm70_shflsync_idx_p
        .type           $__internal_39_$__cuda_sm70_shflsync_idx_p,@function
        .size           $__internal_39_$__cuda_sm70_shflsync_idx_p,($__internal_40_$__cuda_sm70_shflsync_up_p - $__internal_39_$__cuda_sm70_shflsync_idx_p)
$__internal_39_$__cuda_sm70_shflsync_idx_p:
[----:B------:R-:W-:Y:S04]  /*29470*/  WARPSYNC R182 ;  /* 0x000000b600007348 */ /* 0x000fe80003800000 */
[----:B------:R1:W2:Y:S02]  /*29480*/  SHFL.IDX PT, R181, R35, R2, R34 ;  /* 0x0000000223b57389 */ /* 0x0002a400000e0022 */
[----:B-1----:R-:W-:Y:S02]  /*29490*/  MOV R2, R3 ;  /* 0x0000000300027202 */ /* 0x002fe40000000f00 */
[----:B------:R-:W-:-:S04]  /*294a0*/  MOV R3, 0x0 ;  /* 0x0000000000037802 */ /* 0x000fc80000000f00 */
[----:B--2---:R-:W-:Y:S05]  /*294b0*/  RET.REL.NODEC R2 `(_ZN7cutlass13device_kernelIN5flash19enable_sm80_to_sm89INS1_16FlashAttnFwdSm80INS1_25CollectiveMainloopFwdSm80ILi8ELi2ELb0EN4cute5tupleIJNS5_1CILi128EEENS7_ILi64EEENS7_ILi192EEEEEELi192ENS_10bfloat16_tEfNS_4arch4Sm80ELb0ELb1ELb1ELb1ELb1ELb1ELb1ELb1EEENS1_21CollectiveEpilogueFwdINS6_IJS8_SA_S9_EEENS6_IJNS7_ILi1EEESI_SI_EEESC_SE_Li256ELb1ELb1ELb1ELb0EEENS1_36VarlenDynamicPersistentTileSchedulerILi128ELi64ELi256ELi256ELb1ELb1ELb0ELb1ELb0ELb1EEEEEEEEEvNT_6ParamsE) ;  /* 0xfffd6b4002007950 */ /* 0x004fea0003c3ffff */
        .weak           $__internal_40_$__cuda_sm70_shflsync_up_p
        .type           $__internal_40_$__cuda_sm70_shflsync_up_p,@function
        .size           $__internal_40_$__cuda_sm70_shflsync_up_p,($__internal_41_$__cuda_sm70_votesync_ballot - $__internal_40_$__cuda_sm70_shflsync_up_p)
$__internal_40_$__cuda_sm70_shflsync_up_p:
[----:B------:R-:W-:Y:S02]  /*294c0*/  MOV R4, RZ ;  /* 0x000000ff00047202 */ /* 0x000fe40000000f00 */
[----:B------:R-:W-:-:S04]  /*294d0*/  MOV R12, 0xffffffff ;  /* 0xffffffff000c7802 */ /* 0x000fc80000000f00 */
[----:B------:R-:W-:Y:S04]  /*294e0*/  WARPSYNC R12 ;  /* 0x0000000c00007348 */ /* 0x000fe80003800000 */
[----:B------:R1:W2:Y:S02]  /*294f0*/  SHFL.UP PT, R4, R0, R3, R4 ;  /* 0x0400000300047389 */ /* 0x0002a400000e0004 */
[----:B-1----:R-:W-:-:S04]  /*29500*/  MOV R3, 0x0 ;  /* 0x0000000000037802 */ /* 0x002fc80000000f00 */
[----:B--2---:R-:W-:Y:S05]  /*29510*/  RET.REL.NODEC R2 `(_ZN7cutlass13device_kernelIN5flash19enable_sm80_to_sm89INS1_16FlashAttnFwdSm80INS1_25CollectiveMainloopFwdSm80ILi8ELi2ELb0EN4cute5tupleIJNS5_1CILi128EEENS7_ILi64EEENS7_ILi192EEEEEELi192ENS_10bfloat16_tEfNS_4arch4Sm80ELb0ELb1ELb1ELb1ELb1ELb1ELb1ELb1EEENS1_21CollectiveEpilogueFwdINS6_IJS8_SA_S9_EEENS6_IJNS7_ILi1EEESI_SI_EEESC_SE_Li256ELb1ELb1ELb1ELb0EEENS1_36VarlenDynamicPersistentTileSchedulerILi128ELi64ELi256ELi256ELb1ELb1ELb0ELb1ELb0ELb1EEEEEEEEEvNT_6ParamsE) ;  /* 0xfffd6ae002007950 */ /* 0x004fea0003c3ffff */
        .weak           $__internal_41_$__cuda_sm70_votesync_ballot
        .type           $__internal_41_$__cuda_sm70_votesync_ballot,@function
        .size           $__internal_41_$__cuda_sm70_votesync_ballot,(.L_x_3158 - $__internal_41_$__cuda_sm70_votesync_ballot)
$__internal_41_$__cuda_sm70_votesync_ballot:
[----:B------:R-:W-:Y:S01]  /*29520*/  ISETP.NE.U32.AND P0, PT, R0, 0x1, PT ;  /* 0x000000010000780c */ /* 0x000fe20003f05070 */
[----:B------:R-:W-:-:S04]  /*29530*/  IMAD.MOV.U32 R3, RZ, RZ, -0x1 ;  /* 0xffffffffff037424 */ /* 0x000fc800078e00ff */
[----:B------:R-:W-:Y:S08]  /*29540*/  WARPSYNC R3 ;  /* 0x0000000300007348 */ /* 0x000ff00003800000 */
[----:B------:R-:W-:-:S04]  /*29550*/  VOTE.ANY R0, PT, !P0 ;  /* 0x0000000000007806 */ /* 0x000fc800040e0100 */
[----:B------:R-:W-:Y:S01]  /*29560*/  LOP3.LUT R0, R0, R3, RZ, 0xc0, !PT ;  /* 0x0000000300007212 */ /* 0x000fe200078ec0ff */
[----:B------:R-:W-:-:S04]  /*29570*/  IMAD.MOV.U32 R3, RZ, RZ, 0x0 ;  /* 0x00000000ff037424 */ /* 0x000fc800078e00ff */
[----:B------:R-:W-:Y:S05]  /*29580*/  RET.REL.NODEC R2 `(_ZN7cutlass13device_kernelIN5flash19enable_sm80_to_sm89INS1_16FlashAttnFwdSm80INS1_25CollectiveMainloopFwdSm80ILi8ELi2ELb0EN4cute5tupleIJNS5_1CILi128EEENS7_ILi64EEENS7_ILi192EEEEEELi192ENS_10bfloat16_tEfNS_4arch4Sm80ELb0ELb1ELb1ELb1ELb1ELb1ELb1ELb1EEENS1_21CollectiveEpilogueFwdINS6_IJS8_SA_S9_EEENS6_IJNS7_ILi1EEESI_SI_EEESC_SE_Li256ELb1ELb1ELb1ELb0EEENS1_36VarlenDynamicPersistentTileSchedulerILi128ELi64ELi256ELi256ELb1ELb1ELb0ELb1ELb0ELb1EEEEEEEEEvNT_6ParamsE) ;  /* 0xfffd6a7002007950 */ /* 0x000fea0003c3ffff */
.L_x_2570:
        /* <DEDUP_REMOVED lines=15> */
.L_x_3158:


//--------------------- .text._ZN7cutlass13device_kernelIN5flash19enable_sm80_to_sm89INS1_16FlashAttnFwdSm80INS1_25CollectiveMainloopFwdSm80ILi8ELi2ELb0EN4cute5tupleIJNS5_1CILi128EEENS7_ILi64EEENS7_ILi192EEEEEELi192ENS_10bfloat16_tEfNS_4arch4Sm80ELb1ELb0ELb1ELb0ELb1ELb0ELb1ELb1EEENS1_21CollectiveEpilogueFwdINS6_IJS8_SA_S9_EEENS6_IJNS7_ILi1EEESI_SI_EEESC_SE_Li256ELb0ELb1ELb1ELb0EEENS1_30DynamicPersistentTileSchedulerILi256ELi256ELb1ELb1ELb0EEEEEEEEEvNT_6ParamsE --------------------------
	.section	.text._ZN7cutlass13device_kernelIN5flash19enable_sm80_to_sm89INS1_16FlashAttnFwdSm80INS1_25CollectiveMainloopFwdSm80ILi8ELi2ELb0EN4cute5tupleIJNS5_1CILi128EEENS7_ILi64EEENS7_ILi192EEEEEELi192ENS_10bfloat16_tEfNS_4arch4Sm80ELb1ELb0ELb1ELb0ELb1ELb0ELb1ELb1EEENS1_21CollectiveEpilogueFwdINS6_IJS8_SA_S9_EEENS6_IJNS7_ILi1EEESI_SI_EEESC_SE_Li256ELb0ELb1ELb1ELb0EEENS1_30DynamicPersistentTileSchedulerILi256ELi256ELb1ELb1ELb0EEEEEEEEEvNT_6ParamsE,"ax",@progbits
	.sectioninfo	@"SHI_REGISTERS=255"
	.align	128
.text._ZN7cutlass13device_kernelIN5flash19enable_sm80_to_sm89INS1_16FlashAttnFwdSm80INS1_25CollectiveMainloopFwdSm80ILi8ELi2ELb0EN4cute5tupleIJNS5_1CILi128EEENS7_ILi64EEENS7_ILi192EEEEEELi192ENS_10bfloat16_tEfNS_4arch4Sm80ELb1ELb0ELb1ELb0ELb1ELb0ELb1ELb1EEENS1_21CollectiveEpilogueFwdINS6_IJS8_SA_S9_EEENS6_IJNS7_ILi1EEESI_SI_EEESC_SE_Li256ELb0ELb1ELb1ELb0EEENS1_30DynamicPersistentTileSchedulerILi256ELi256ELb1ELb1ELb0EEEEEEEEEvNT_6ParamsE:
        .type           _ZN7cutlass13device_kernelIN5flash19enable_sm80_to_sm89INS1_16FlashAttnFwdSm80INS1_25CollectiveMainloopFwdSm80ILi8ELi2ELb0EN4cute5tupleIJNS5_1CILi128EEENS7_ILi64EEENS7_ILi192EEEEEELi192ENS_10bfloat16_tEfNS_4arch4Sm80ELb1ELb0ELb1ELb0ELb1ELb0ELb1ELb1EEENS1_21CollectiveEpilogueFwdINS6_IJS8_SA_S9_EEENS6_IJNS7_ILi1EEESI_SI_EEESC_SE_Li256ELb0ELb1ELb1ELb0EEENS1_30DynamicPersistentTileSchedulerILi256ELi256ELb1ELb1ELb0EEEEEEEEEvNT_6ParamsE,@function
        .size           _ZN7cutlass13device_kernelIN5flash19enable_sm80_to_sm89INS1_16FlashAttnFwdSm80INS1_25CollectiveMainloopFwdSm80ILi8ELi2ELb0EN4cute5tupleIJNS5_1CILi128EEENS7_ILi64EEENS7_ILi192EEEEEELi192ENS_10bfloat16_tEfNS_4arch4Sm80ELb1ELb0ELb1ELb0ELb1ELb0ELb1ELb1EEENS1_21CollectiveEpilogueFwdINS6_IJS8_SA_S9_EEENS6_IJNS7_ILi1EEESI_SI_EEESC_SE_Li256ELb0ELb1ELb1ELb0EEENS1_30DynamicPersistentTileSchedulerILi256ELi256ELb1ELb1ELb0EEEEEEEEEvNT_6ParamsE,(.L_x_3164 - _ZN7cutlass13device_kernelIN5flash19enable_sm80_to_sm89INS1_16FlashAttnFwdSm80INS1_25CollectiveMainloopFwdSm80ILi8ELi2ELb0EN4cute5tupleIJNS5_1CILi128EEENS7_ILi64EEENS7_ILi192EEEEEELi192ENS_10bfloat16_tEfNS_4arch4Sm80ELb1ELb0ELb1ELb0ELb1ELb0ELb1ELb1EEENS1_21CollectiveEpilogueFwdINS6_IJS8_SA_S9_EEENS6_IJNS7_ILi1EEESI_SI_EEESC_SE_Li256ELb0ELb1ELb1ELb0EEENS1_30DynamicPersistentTileSchedulerILi256ELi256ELb1ELb1ELb0EEEEEEEEEvNT_6ParamsE)
        .other          _ZN7cutlass13device_kernelIN5flash19enable_sm80_to_sm89INS1_16FlashAttnFwdSm80INS1_25CollectiveMainloopFwdSm80ILi8ELi2ELb0EN4cute5tupleIJNS5_1CILi128EEENS7_ILi64EEENS7_ILi192EEEEEELi192ENS_10bfloat16_tEfNS_4arch4Sm80ELb1ELb0ELb1ELb0ELb1ELb0ELb1ELb1EEENS1_21CollectiveEpilogueFwdINS6_IJS8_SA_S9_EEENS6_IJNS7_ILi1EEESI_SI_EEESC_SE_Li256ELb0ELb1ELb1ELb0EEENS1_30DynamicPersistentTileSchedulerILi256ELi256ELb1ELb1ELb0EEEEEEEEEvNT_6ParamsE,@"STO_CUDA_ENTRY STV_DEFAULT"
_ZN7cutlass13device_kernelIN5flash19enable_sm80_to_sm89INS1_16FlashAttnFwdSm80INS1_25CollectiveMainloopFwdSm80ILi8ELi2ELb0EN4cute5tupleIJNS5_1CILi128EEENS7_ILi64EEENS7_ILi192EEEEEELi192ENS_10bfloat16_tEfNS_4arch4Sm80ELb1ELb0ELb1ELb0ELb1ELb0ELb1ELb1EEENS1_21CollectiveEpilogueFwdINS6_IJS8_SA_S9_EEENS6_IJNS7_ILi1EEESI_SI_EEESC_SE_Li256ELb0ELb1ELb1ELb0EEENS1_30DynamicPersistentTileSchedulerILi256ELi256ELb1ELb1ELb0EEEEEEEEEvNT_6ParamsE:
        /* <DEDUP_REMOVED lines=13> */
[----:B------:R-:W-:Y:S02]  /*00d0*/  ULDC.64 UR6, c[0x0][0x118] ;  /* 0x0000460000067ab9 */ /* 0x000fe40000000a00 */
[CC--:B------:R-:W-:Y:S02]  /*00e0*/  LEA.HI R3, R15.reuse, R18.reuse, RZ, 0x4 ;  /* 0x000000120f037211 */ /* 0x0c0fe400078f20ff */
[-C--:B------:R-:W-:Y:S02]  /*00f0*/  LEA.HI R10, R15, R18.reuse, RZ, 0x3 ;  /* 0x000000120f0a7211 */ /* 0x080fe400078f18ff */
[----:B------:R-:W-:Y:S02]  /*0100*/  LOP3.LUT R2, R3, 0xfffffff0, RZ, 0xc0, !PT ;  /* 0xfffffff003027812 */ /* 0x000fe400078ec0ff */
[----:B------:R-:W-:-:S02]  /*0110*/  LEA.HI R0, R15, R18, RZ, 0x2 ;  /* 0x000000120f007211 */ /* 0x000fc400078f10ff */
[----:B------:R-:W-:Y:S01]  /*0120*/  SHF.R.S32.HI R232, RZ, 0x3, R10 ;  /* 0x00000003ffe87819 */ /* 0x000fe2000001140a */
[----:B------:R-:W-:Y:S01]  /*0130*/  IMAD.IADD R4, R18, 0x1, -R2 ;  /* 0x0000000112047824 */ /* 0x000fe200078e0a02 */
[----:B------:R-:W-:Y:S02]  /*0140*/  LOP3.LUT R207, R10, 0xfffffff8, RZ, 0xc0, !PT ;  /* 0xfffffff80acf7812 */ /* 0x000fe400078ec0ff */
[----:B------:R-:W-:Y:S01]  /*0150*/  LOP3.LUT R0, R0, 0xfffffffc, RZ, 0xc0, !PT ;  /* 0xfffffffc00007812 */ /* 0x000fe200078ec0ff */
[----:B------:R-:W-:Y:S01]  /*0160*/  IMAD.SHL.U32 R2, R232, 0x40, RZ ;  /* 0x00000040e8027824 */ /* 0x000fe200078e00ff */
[----:B------:R-:W-:Y:S01]  /*0170*/  SHF.R.S32.HI R5, RZ, 0x4, R3 ;  /* 0x00000004ff057819 */ /* 0x000fe20000011403 */
[C---:B------:R-:W-:Y:S01]  /*0180*/  IMAD.IADD R207, R18.reuse, 0x1, -R207 ;  /* 0x0000000112cf7824 */ /* 0x040fe200078e0acf */
[----:B------:R-:W-:Y:S01]  /*0190*/  SHF.R.S32.HI R8, RZ, 0x1f, R4 ;  /* 0x0000001fff087819 */ /* 0x000fe20000011404 */
[----:B------:R-:W-:Y:S01]  /*01a0*/  IMAD.IADD R6, R18, 0x1, -R0 ;  /* 0x0000000112067824 */ /* 0x000fe200078e0a00 */
[----:B------:R-:W-:Y:S01]  /*01b0*/  LEA.HI R3, R3, R5, RZ, 0x1 ;  /* 0x0000000503037211 */ /* 0x000fe200078f08ff */
[C---:B------:R-:W-:Y:S01]  /*01c0*/  IMAD.SHL.U32 R193, R207.reuse, 0x8, RZ ;  /* 0x00000008cfc17824 */ /* 0x040fe200078e00ff */
[----:B------:R-:W-:Y:S01]  /*01d0*/  LOP3.LUT R0, R2, 0x1c0, RZ, 0xc0, !PT ;  /* 0x000001c002007812 */ /* 0x000fe200078ec0ff */
[----:B------:R-:W-:Y:S01]  /*01e0*/  IMAD R206, R207, 0x20, R232 ;  /* 0x00000020cfce7824 */ /* 0x000fe200078e02e8 */
[----:B------:R-:W-:-:S02]  /*01f0*/  LOP3.LUT R3, R3, 0xfffffffe, RZ, 0xc0, !PT ;  /* 0xfffffffe03037812 */ /* 0x000fc400078ec0ff */
[----:B------:R-:W-:Y:S02]  /*0200*/  SHF.R.U32.HI R7, RZ, 0x3, R0 ;  /* 0x00000003ff077819 */ /* 0x000fe40000011600 */
[----:B------:R-:W-:Y:S01]  /*0210*/  LOP3.LUT R2, R0, 0x38, R193, 0xf8, !PT ;  /* 0x0000003800027812 */ /* 0x000fe200078ef8c1 */
[----:B------:R-:W-:Y:S01]  /*0220*/  IMAD.IADD R11, R5, 0x1, -R3 ;  /* 0x00000001050b7824 */ /* 0x000fe200078e0a03 */
[----:B------:R-:W-:Y:S02]  /*0230*/  LEA.HI R0, R6, R6, RZ, 0x1 ;  /* 0x0000000606007211 */ /* 0x000fe400078f08ff */
[----:B------:R-:W-:Y:S02]  /*0240*/  LEA.HI R5, R8, R4, RZ, 0x3 ;  /* 0x0000000408057211 */ /* 0x000fe400078f18ff */
[----:B------:R-:W-:Y:S01]  /*0250*/  LOP3.LUT R13, R2, R7, RZ, 0x3c, !PT ;  /* 0x00000007020d7212 */ /* 0x000fe200078e3cff */
[----:B------:R-:W-:Y:S01]  /*0260*/  IMAD.SHL.U32 R7, R207, 0x40, RZ ;  /* 0x00000040cf077824 */ /* 0x000fe200078e00ff */
[----:B------:R-:W-:-:S02]  /*0270*/  LOP3.LUT R2, R0, 0x1ffffffe, RZ, 0xc0, !PT ;  /* 0x1ffffffe00027812 */ /* 0x000fc400078ec0ff */
[----:B------:R-:W-:Y:S02]  /*0280*/  LOP3.LUT R3, R5, 0xfffffff8, RZ, 0xc0, !PT ;  /* 0xfffffff805037812 */ /* 0x000fe400078ec0ff */
[----:B------:R-:W-:Y:S01]  /*0290*/  LOP3.LUT R0, R7, 0x1c0, RZ, 0xc0, !PT ;  /* 0x000001c007007812 */ /* 0x000fe200078ec0ff */
[----:B------:R-:W-:Y:S01]  /*02a0*/  IMAD.IADD R14, R6, 0x1, -R2 ;  /* 0x00000001060e7824 */ /* 0x000fe200078e0a02 */
[----:B------:R-:W-:Y:S01]  /*02b0*/  LEA.HI R8, R15, R18, RZ, 0x5 ;  /* 0x000000120f087211 */ /* 0x000fe200078f28ff */
[----:B------:R-:W-:Y:S01]  /*02c0*/  IMAD.IADD R9, R4, 0x1, -R3 ;  /* 0x0000000104097824 */ /* 0x000fe200078e0a03 */
[----:B------:R-:W-:Y:S02]  /*02d0*/  LOP3.LUT R4, R0, 0x8, R10, 0xf8, !PT ;  /* 0x0000000800047812 */ /* 0x000fe400078ef80a */
        /* <DEDUP_REMOVED lines=8> */
[C---:B------:R-:W-:Y:S01]  /*0360*/  IMAD.SHL.U32 R3, R9.reuse, 0x40, RZ ;  /* 0x0000004009037824 */ /* 0x040fe200078e00ff */
[----:B------:R-:W-:Y:S01]  /*0370*/  R2P PR, R9, 0x6 ;  /* 0x0000000609007804 */ /* 0x000fe20000000000 */
[----:B------:R-:W-:Y:S01]  /*0380*/  IMAD.SHL.U32 R4, R11, 0x8, RZ ;  /* 0x000000080b047824 */ /* 0x000fe200078e00ff */
[----:B------:R-:W-:Y:S01]  /*0390*/  SHF.R.S32.HI R7, RZ, 0x1f, R17 ;  /* 0x0000001fff077819 */ /* 0x000fe20000011411 */
[----:B------:R-:W-:Y:S01]  /*03a0*/  IMAD.IADD R8, R6, 0x1, -R2 ;  /* 0x0000000106087824 */ /* 0x000fe200078e0a02 */
[----:B------:R-:W-:Y:S01]  /*03b0*/  LOP3.LUT R0, R3, 0x1c0, RZ, 0xc0, !PT ;  /* 0x000001c003007812 */ /* 0x000fe200078ec0ff */
[----:B------:R-:W-:Y:S01]  /*03c0*/  IMAD.SHL.U32 R2, R5, 0x40, RZ ;  /* 0x0000004005027824 */ /* 0x000fe200078e00ff */
[----:B------:R-:W-:-:S02]  /*03d0*/  LEA.HI R7, R7, R17, RZ, 0x2 ;  /* 0x0000001107077211 */ /* 0x000fc400078f10ff */
[----:B------:R-:W-:Y:S02]  /*03e0*/  LOP3.LUT R5, R0, 0x8, R4, 0xf8, !PT ;  /* 0x0000000800057812 */ /* 0x000fe400078ef804 */
[----:B------:R-:W-:Y:S02]  /*03f0*/  SHF.R.U32.HI R3, RZ, 0x3, R0 ;  /* 0x00000003ff037819 */ /* 0x000fe40000011600 */
[----:B------:R-:W-:Y:S02]  /*0400*/  LOP3.LUT R4, R2, 0xfffffe00, RZ, 0xc0, !PT ;  /* 0xfffffe0002047812 */ /* 0x000fe400078ec0ff */
[----:B------:R-:W-:Y:S01]  /*0410*/  LOP3.LUT R3, R5, R3, RZ, 0x3c, !PT ;  /* 0x0000000305037212 */ /* 0x000fe200078e3cff */
[----:B------:R-:W-:Y:S01]  /*0420*/  IMAD.MOV.U32 R5, RZ, RZ, 0x40 ;  /* 0x00000040ff057424 */ /* 0x000fe200078e00ff */
[----:B------:R-:W-:Y:S01]  /*0430*/  SHF.R.S32.HI R0, RZ, 0x2, R7 ;  /* 0x00000002ff007819 */ /* 0x000fe20000011407 */
[----:B------:R-:W-:Y:S01]  /*0440*/  IMAD R2, R6, 0x400, R4 ;  /* 0x0000040006027824 */ /* 0x000fe200078e0204 */
[----:B------:R-:W-:-:S02]  /*0450*/  SEL R168, R168, 0xffffffe0, !P1 ;  /* 0xffffffe0a8a87807 */ /* 0x000fc40004800000 */
[----:B------:R-:W-:Y:S01]  /*0460*/  LEA.HI R10, R15, R18, RZ, 0x6 ;  /* 0x000000120f0a7211 */ /* 0x000fe200078f30ff */
[----:B------:R-:W-:Y:S01]  /*0470*/  IMAD.IADD R2, R2, 0x1, R3 ;  /* 0x0000000102027824 */ /* 0x000fe200078e0203 */
[----:B------:R-:W-:Y:S01]  /*0480*/  LOP3.LUT R3, R3, R4, RZ, 0xfc, !PT ;  /* 0x0000000403037212 */ /* 0x000fe200078efcff */
[----:B------:R-:W-:Y:S01]  /*0490*/  IMAD R16, R8, 0x10, R0 ;  /* 0x0000001008107824 */ /* 0x000fe200078e0200 */
[----:B------:R-:W-:Y:S01]  /*04a0*/  LEA.HI R4, R15, R18, RZ, 0x7 ;  /* 0x000000120f047211 */ /* 0x000fe200078f38ff */
[----:B------:R-:W-:Y:S01]  /*04b0*/  IMAD R0, R11, 0x200, R12 ;  /* 0x000002000b007824 */ /* 0x000fe200078e020c */
[----:B------:R-:W-:Y:S01]  /*04c0*/  LEA R162, R2, 0x18100, 0x1 ;  /* 0x0001810002a27811 */ /* 0x000fe200078e08ff */
[----:B------:R-:W-:Y:S01]  /*04d0*/  IMAD.SHL.U32 R10, R10, 0x8, RZ ;  /* 0x000000080a0a7824 */ /* 0x000fe200078e00ff */
[----:B------:R-:W-:Y:S01]  /*04e0*/  SHF.R.S32.HI R6, RZ, 0x7, R4 ;  /* 0x00000007ff067819 */ /* 0x000fe20000011404 */
[----:B------:R-:W-:Y:S01]  /*04f0*/  STL [R1+0xc], R16 ;  /* 0x00000c1001007387 */ /* 0x000fe20000100800 */
[----:B------:R-:W-:Y:S01]  /*0500*/  LOP3.LUT R4, R7, 0x7ffffffc, RZ, 0xc0, !PT ;  /* 0x7ffffffc07047812 */ /* 0x000fe200078ec0ff */
[----:B------:R-:W-:Y:S01]  /*0510*/  IMAD.IADD R163, R162, 0x1, R168 ;  /* 0x00000001a2a37824 */ /* 0x000fe200078e02a8 */
[----:B------:R-:W-:-:S02]  /*0520*/  LEA R170, R3, 0x100, 0x1 ;  /* 0x0000010003aa7811 */ /* 0x000fc400078e08ff */
[----:B------:R-:W-:Y:S01]  /*0530*/  LEA R169, R0, 0xc100, 0x1 ;  /* 0x0000c10000a97811 */ /* 0x000fe200078e08ff */
[----:B------:R-:W-:Y:S01]  /*0540*/  IMAD.IADD R4, R17, 0x1, -R4 ;  /* 0x0000000111047824 */ /* 0x000fe200078e0a04 */
[----:B------:R-:W-:Y:S01]  /*0550*/  SEL R0, R5, 0xffffffc0, !P2 ;  /* 0xffffffc005007807 */ /* 0x000fe20005000000 */
[----:B------:R-:W-:Y:S01]  /*0560*/  IMAD.IADD R237, R168, 0x1, R170 ;  /* 0x00000001a8ed7824 */ /* 0x000fe200078e02aa */
[----:B------:R-:W-:Y:S01]  /*0570*/  IADD3 R201, R193, 0x80, RZ ;  /* 0x00000080c1c97810 */ /* 0x000fe20007ffe0ff */
[----:B------:R-:W-:Y:S01]  /*0580*/  IMAD.SHL.U32 R223, R4, 0x2, RZ ;  /* 0x0000000204df7824 */ /* 0x000fe200078e00ff */
[----:B------:R-:W-:Y:S01]  /*0590*/  LOP3.LUT R10, R13, 0x7ffffe00, R10, 0xf8, !PT ;  /* 0x7ffffe000d0a7812 */ /* 0x000fe200078ef80a */
[----:B------:R-:W-:Y:S01]  /*05a0*/  IMAD R4, R14, 0x8, R16 ;  /* 0x000000080e047824 */ /* 0x000fe200078e0210 */
[----:B------:R-:W-:Y:S01]  /*05b0*/  IADD3 R202, R193, 0x40, RZ ;  /* 0x00000040c1ca7810 */ /* 0x000fe20007ffe0ff */
[----:B------:R-:W-:Y:S01]  /*05c0*/  IMAD.IADD R171, R0, 0x1, R170 ;  /* 0x0000000100ab7824 */ /* 0x000fe200078e02aa */
[----:B------:R-:W-:Y:S01]  /*05d0*/  IADD3 R15, R223, 0x10, RZ ;  /* 0x00000010df0f7810 */ /* 0x000fe20007ffe0ff */
[--C-:B------:R-:W-:Y:S01]  /*05e0*/  IMAD.IADD R165, R162, 0x1, R0.reuse ;  /* 0x00000001a2a57824 */ /* 0x100fe200078e0200 */
[----:B------:R1:W-:Y:S01]  /*05f0*/  STL [R1+0x4], R4 ;  /* 0x0000040401007387 */ /* 0x0003e20000100800 */
[----:B------:R-:W-:Y:S01]  /*0600*/  IMAD.IADD R164, R163, 0x1, R0 ;  /* 0x00000001a3a47824 */ /* 0x000fe200078e0200 */
[C---:B------:R-:W-:Y:S01]  /*0610*/  IADD3 R11, R223.reuse, 0x28, RZ ;  /* 0x00000028df0b7810 */ /* 0x040fe20007ffe0ff */
[----:B------:R-:W-:Y:S01]  /*0620*/  IMAD.IADD R0, R0, 0x1, R237 ;  /* 0x0000000100007824 */ /* 0x000fe200078e02ed */
[----:B------:R-:W-:Y:S01]  /*0630*/  SHF.R.S32.HI R6, RZ, 0x1f, R193 ;  /* 0x0000001fff067819 */ /* 0x000fe200000114c1 */
[----:B------:R-:W-:Y:S01]  /*0640*/  IMAD.SHL.U32 R210, R10, 0x2, RZ ;  /* 0x000000020ad27824 */ /* 0x000fe200078e00ff */
[----:B------:R-:W-:Y:S01]  /*0650*/  IADD3 R8, R223, 0x40, RZ ;  /* 0x00000040df087810 */ /* 0x000fe20007ffe0ff */
[----:B------:R-:W-:Y:S01]  /*0660*/  IMAD.IADD R239, R168, 0x1, R171 ;  /* 0x00000001a8ef7824 */ /* 0x000fe200078e02ab */
[----:B------:R2:W-:Y:S01]  /*0670*/  STL [R1], R0 ;  /* 0x0000000001007387 */ /* 0x0005e20000100800 */
[----:B------:R-:W-:-:S02]  /*0680*/  SHF.R.S32.HI R6, RZ, 0x1f, R201 ;  /* 0x0000001fff067819 */ /* 0x000fc400000114c9 */
[C---:B------:R-:W-:Y:S02]  /*0690*/  IADD3 R6, R223.reuse, 0x50, RZ ;  /* 0x00000050df067810 */ /* 0x040fe40007ffe0ff */
[C---:B------:R-:W-:Y:S02]  /*06a0*/  IADD3 R252, R223.reuse, 0x60, RZ ;  /* 0x00000060dffc7810 */ /* 0x040fe40007ffe0ff */
[----:B------:R-:W-:Y:S02]  /*06b0*/  SHF.R.S32.HI R5, RZ, 0x1f, R15 ;  /* 0x0000001fff057819 */ /* 0x000fe4000001140f */
[C---:B------:R-:W-:Y:S02]  /*06c0*/  IADD3 R251, R223.reuse, 0x68, RZ ;  /* 0x00000068dffb7810 */ /* 0x040fe40007ffe0ff */
[C---:B------:R-:W-:Y:S02]  /*06d0*/  IADD3 R250, R223.reuse, 0x70, RZ ;  /* 0x00000070dffa7810 */ /* 0x040fe40007ffe0ff */
[----:B------:R-:W-:-:S02]  /*06e0*/  IADD3 R249, R223, 0x78, RZ ;  /* 0x00000078dff97810 */ /* 0x000fc40007ffe0ff */
[----:B------:R-:W-:Y:S02]  /*06f0*/  SHF.R.S32.HI R5, RZ, 0x1f, R11 ;  /* 0x0000001fff057819 */ /* 0x000fe4000001140b */
[C---:B-1----:R-:W-:Y:S02]  /*0700*/  IADD3 R4, R223.reuse, 0x58, RZ ;  /* 0x00000058df047810 */ /* 0x042fe40007ffe0ff */
[----:B------:R-:W-:Y:S02]  /*0710*/  SHF.R.S32.HI R7, RZ, 0x1f, R202 ;  /* 0x0000001fff077819 */ /* 0x000fe400000114ca */
[C---:B------:R-:W-:Y:S02]  /*0720*/  IADD3 R248, R223.reuse, 0x80, RZ ;  /* 0x00000080dff87810 */ /* 0x040fe40007ffe0ff */
[C---:B------:R-:W-:Y:S02]  /*0730*/  IADD3 R247, R223.reuse, 0x88, RZ ;  /* 0x00000088dff77810 */ /* 0x040fe40007ffe0ff */
[----:B------:R-:W-:-:S02]  /*0740*/  IADD3 R246, R223, 0x90, RZ ;  /* 0x00000090dff67810 */ /* 0x000fc40007ffe0ff */
[----:B------:R-:W-:Y:S02]  /*0750*/  SHF.R.S32.HI R5, RZ, 0x1f, R8 ;  /* 0x0000001fff057819 */ /* 0x000fe40000011408 */
        /* <DEDUP_REMOVED lines=32> */
[----:B--2---:R-:W-:Y:S02]  /*0960*/  SHF.R.S32.HI R2, RZ, 0x1f, R241 ;  /* 0x0000001fff027819 */ /* 0x004fe400000114f1 */
.L_x_2635:
        /* <DEDUP_REMOVED lines=18> */
.L_x_2572:
[----:B------:R-:W-:-:S04]  /*0a90*/  MOV R0, c[0x0][0x554] ;  /* 0x0001550000007a02 */ /* 0x000fc80000000f00 */
[----:B------:R-:W-:Y:S02]  /*0aa0*/  ISETP.NE.AND P0, PT, R0, 0x1, PT ;  /* 0x000000010000780c */ /* 0x000fe40003f05270 */
[----:B------:R-:W-:-:S11]  /*0ab0*/  MOV R0, R2 ;  /* 0x0000000200007202 */ /* 0x000fd60000000f00 */
[----:B------:R-:W-:-:S05]  /*0ac0*/  @P0 IMAD.HI.U32 R4, R2, c[0x0][0x558], RZ ;  /* 0x0001560002040a27 */ /* 0x000fca00078e00ff */
[----:B------:R-:W-:-:S05]  /*0ad0*/  @P0 SHF.R.U32.HI R0, RZ, c[0x0][0x55c], R4 ;  /* 0x00015700ff000a19 */ /* 0x000fca0000011604 */
[----:B------:R-:W-:Y:S02]  /*0ae0*/  IMAD R4, R0, c[0x0][0x554], RZ ;  /* 0x0001550000047a24 */ /* 0x000fe400078e02ff */
.L_x_2573:
[----:B------:R-:W-:Y:S05]  /*0af0*/  BSYNC B0 ;  /* 0x0000000000007941 */ /* 0x000fea0003800000 */
.L_x_2571:
        /* <DEDUP_REMOVED lines=78> */
.L_x_2575:
[----:B------:R-:W-:Y:S05]  /*0fe0*/  BSYNC B0 ;  /* 0x0000000000007941 */ /* 0x000fea0003800000 */
.L_x_2574:
[----:B------:R-:W-:Y:S01]  /*0ff0*/  LOP3.LUT R0, R236, 0xffff, RZ, 0xc0, !PT ;  /* 0x0000ffffec007812 */ /* 0x000fe200078ec0ff */
[----:B------:R-:W-:Y:S01]  /*1000*/  CS2R R16, SRZ ;  /* 0x0000000000107805 */ /* 0x000fe2000001ff00 */
[----:B------:R-:W-:Y:S01]  /*1010*/  CS2R R96, SRZ ;  /* 0x0000000000607805 */ /* 0x000fe2000001ff00 */
[----:B------:R-:W-:Y:S01]  /*1020*/  CS2R R94, SRZ ;  /* 0x00000000005e7805 */ /* 0x000fe2000001ff00 */
        /* <DEDUP_REMOVED lines=57> */
[----:B------:R-:W-:Y:S02]  /*13c0*/  SHF.R.S32.HI R14, RZ, 0x1f, R234 ;  /* 0x0000001fff0e7819 */ /* 0x000fe400000114ea */
[----:B------:R-:W-:Y:S02]  /*13d0*/  IADD3 R4, R206, R238, RZ ;  /* 0x000000eece047210 */ /* 0x000fe40007ffe0ff */
[----:B------:R-:W-:Y:S01]  /*13e0*/  SHF.R.S32.HI R6, RZ, 0x1f, R233 ;  /* 0x0000001fff067819 */ /* 0x000fe200000114e9 */
[----:B------:R-:W-:Y:S01]  /*13f0*/  IMAD R0, R14, c[0x0][0x1b8], RZ ;  /* 0x00006e000e007a24 */ /* 0x000fe200078e02ff */
[----:B------:R-:W-:Y:S01]  /*1400*/  ISETP.GE.AND P6, PT, R193, c[0x0][0x198], PT ;  /* 0x00006600c1007a0c */ /* 0x000fe20003fc6270 */
[----:B------:R-:W-:Y:S01]  /*1410*/  @P4 IMAD.HI.U32 R7, R4, c[0x0][0x2c8], RZ ;  /* 0x0000b20004074a27 */ /* 0x000fe200078e00ff */
[----:B------:R-:W-:Y:S02]  /*1420*/  ISETP.GE.AND P5, PT, R202, c[0x0][0x198], PT ;  /* 0x00006600ca007a0c */ /* 0x000fe40003fa6270 */
[----:B------:R-:W-:Y:S01]  /*1430*/  ISETP.GE.AND P3, PT, R201, c[0x0][0x198], PT ;  /* 0x00006600c9007a0c */ /* 0x000fe20003f66270 */
[----:B------:R-:W-:Y:S01]  /*1440*/  IMAD R5, R234, c[0x0][0x1bc], R0 ;  /* 0x00006f00ea057a24 */ /* 0x000fe200078e0200 */
[----:B------:R-:W-:Y:S01]  /*1450*/  IADD3 R231, R235, -0x1, RZ ;  /* 0xffffffffebe77810 */ /* 0x000fe20007ffe0ff */
        /* <DEDUP_REMOVED lines=25> */
.L_x_2636:
[----:B------:R-:W-:Y:S05]  /*15f0*/  BRA.DIV ~URZ, `(.L_x_2578) ;  /* 0x0000d1227f007947 */ /* 0x000fea000b800000 */
[----:B------:R3:W4:Y:S02]  /*1600*/  SHFL.IDX PT, R0, R11, RZ, 0x181f ;  /* 0x00181fff0b007589 */ /* 0x00072400000e0000 */
.L_x_2637:
        /* <DEDUP_REMOVED lines=21> */
.L_x_2580:
[----:B------:R-:W-:Y:S05]  /*1760*/  BSYNC B0 ;  /* 0x0000000000007941 */ /* 0x000fea0003800000 */
.L_x_2579:
[----:B------:R-:W-:Y:S05]  /*1770*/  BRA.DIV ~URZ, `(.L_x_2581) ;  /* 0x0000d0127f007947 */ /* 0x000fea000b800000 */
[----:B--2---:R2:W1:Y:S04]  /*1780*/  SHFL.IDX PT, R8, R9, 0x1, 0x181f ;  /* 0x00381f0009087f89 */ /* 0x00446800000e0000 */
[----:B----4-:R2:W4:Y:S02]  /*1790*/  SHFL.IDX PT, R0, R11, 0x1, 0x181f ;  /* 0x00381f000b007f89 */ /* 0x01052400000e0000 */
.L_x_2638:
        /* <DEDUP_REMOVED lines=19> */
.L_x_2583:
[----:B------:R-:W-:Y:S05]  /*18d0*/  BSYNC B0 ;  /* 0x0000000000007941 */ /* 0x000fea0003800000 */
.L_x_2582:
[----:B------:R-:W-:Y:S05]  /*18e0*/  BRA.DIV ~URZ, `(.L_x_2584) ;  /* 0x0000cf727f007947 */ /* 0x000fea000b800000 */
[----:B-1----:R1:W2:Y:S02]  /*18f0*/  SHFL.IDX PT, R8, R9, 0x2, 0x181f ;  /* 0x00581f0009087f89 */ /* 0x0022a400000e0000 */
.L_x_2639:
[----:B------:R-:W-:Y:S05]  /*1900*/  BRA.DIV ~URZ, `(.L_x_2585) ;  /* 0x0000cfc27f007947 */ /* 0x000fea000b800000 */
[----:B----4-:R4:W1:Y:S02]  /*1910*/  SHFL.IDX PT, R0, R11, 0x2, 0x181f ;  /* 0x00581f000b007f89 */ /* 0x01086400000e0000 */
.L_x_2640:
        /* <DEDUP_REMOVED lines=19> */
.L_x_2587:
[----:B------:R-:W-:Y:S05]  /*1a50*/  BSYNC B0 ;  /* 0x0000000000007941 */ /* 0x000fea0003800000 */
.L_x_2586:
[----:B------:R-:W-:Y:S05]  /*1a60*/  BRA.DIV ~URZ, `(.L_x_2588) ;  /* 0x0000ced27f007947 */ /* 0x000fea000b800000 */
[----:B--2---:R2:W3:Y:S04]  /*1a70*/  SHFL.IDX PT, R8, R9, 0x3, 0x181f ;  /* 0x00781f0009087f89 */ /* 0x0044e800000e0000 */
[----:B-1----:R2:W1:Y:S02]  /*1a80*/  SHFL.IDX PT, R0, R11, 0x3, 0x181f ;  /* 0x00781f000b007f89 */ /* 0x00246400000e0000 */
.L_x_2641:
        /* <DEDUP_REMOVED lines=26> */
[----:B------:R-:W-:-:S02]  /*1c30*/  IMAD.MOV.U32 R15, RZ, RZ, c[0x0][0x2ac] ;  /* 0x0000ab00ff0f7624 */ /* 0x000fc400078e00ff */
        /* <DEDUP_REMOVED lines=14> */
[----:B------:R1:W3:Y:S01]  /*1d20*/  @!P1 LDG.E R173, [R4.64] ;  /* 0x0000000604ad9981 */ /* 0x0002e2000c1e1900 */
[----:B------:R-:W-:Y:S01]  /*1d30*/  IMAD.MOV R0, RZ, RZ, -R0 ;  /* 0x000000ffff007224 */ /* 0x000fe200078e0a00 */
[----:B------:R-:W-:Y:S01]  /*1d40*/  BSSY B0, `(.L_x_2589) ;  /* 0x00000b1000007945 */ /* 0x000fe20003800000 */
[----:B------:R-:W-:-:S04]  /*1d50*/  IMAD.WIDE.U32 R212, R234, c[0x0][0x1e8], RZ ;  /* 0x00007a00ead47a25 */ /* 0x000fc800078e00ff */
[----:B------:R-:W-:Y:S02]  /*1d60*/  IMAD R181, R0, c[0x0][0x2b8], R2 ;  /* 0x0000ae0000b57a24 */ /* 0x000fe400078e0202 */
[----:B------:R-:W-:Y:S02]  /*1d70*/  IMAD R108, R231, -0x40, R15 ;  /* 0xffffffc0e76c7824 */ /* 0x000fe400078e020f */
[----:B------:R-:W-:-:S04]  /*1d80*/  IMAD.WIDE.U32 R2, R181, c[0x0][0x1e0], RZ ;  /* 0x00007800b5027a25 */ /* 0x000fc800078e00ff */
[----:B------:R-:W-:Y:S02]  /*1d90*/  IMAD.IADD R13, R108, 0x1, -R232 ;  /* 0x000000016c0d7824 */ /* 0x000fe400078e0ae8 */
[----:B------:R-:W-:Y:S02]  /*1da0*/  IMAD R6, R14, c[0x0][0x210], RZ ;  /* 0x000084000e067a24 */ /* 0x000fe400078e02ff */
[----:B------:R-:W-:Y:S01]  /*1db0*/  IMAD.WIDE.U32 R216, R234, c[0x0][0x210], RZ ;  /* 0x00008400ead87a25 */ /* 0x000fe200078e00ff */
[----:B------:R-:W-:-:S03]  /*1dc0*/  ISETP.GE.AND P6, PT, R13, 0x1, PT ;  /* 0x000000010d00780c */ /* 0x000fc60003fc6270 */
[----:B------:R-:W-:Y:S01]  /*1dd0*/  IMAD R6, R234, c[0x0][0x214], R6 ;  /* 0x00008500ea067a24 */ /* 0x000fe200078e0206 */
[----:B-1----:R-:W-:Y:S01]  /*1de0*/  SHF.R.S32.HI R5, RZ, 0x1f, R181 ;  /* 0x0000001fff057819 */ /* 0x002fe200000114b5 */
[----:B------:R-:W-:Y:S02]  /*1df0*/  IMAD.SHL.U32 R17, R193, 0x2, RZ ;  /* 0x00000002c1117824 */ /* 0x000fe400078e00ff */
[----:B------:R-:W-:Y:S02]  /*1e00*/  IMAD.IADD R220, R217, 0x1, R6 ;  /* 0x00000001d9dc7824 */ /* 0x000fe400078e0206 */
[----:B------:R-:W-:Y:S02]  /*1e10*/  IMAD R0, R5, c[0x0][0x1e0], RZ ;  /* 0x0000780005007a24 */ /* 0x000fe400078e02ff */
[----:B------:R-:W-:Y:S02]  /*1e20*/  IMAD.SHL.U32 R19, R201, 0x2, RZ ;  /* 0x00000002c9137824 */ /* 0x000fe400078e00ff */
[----:B------:R-:W-:Y:S01]  /*1e30*/  @P6 ISETP.GE.AND P1, PT, R193, c[0x0][0x1d4], PT ;  /* 0x00007500c1006a0c */ /* 0x000fe20003f26270 */
[----:B------:R-:W-:Y:S01]  /*1e40*/  IMAD R0, R181, c[0x0][0x1e4], R0 ;  /* 0x00007900b5007a24 */ /* 0x000fe200078e0200 */
[----:B------:R-:W-:-:S02]  /*1e50*/  @P6 ISETP.GE.AND P5, PT, R202, c[0x0][0x1d4], PT ;  /* 0x00007500ca006a0c */ /* 0x000fc40003fa6270 */
[----:B------:R-:W-:Y:S01]  /*1e60*/  @P6 ISETP.GE.AND P2, PT, R201, c[0x0][0x1d4], PT ;  /* 0x00007500c9006a0c */ /* 0x000fe20003f46270 */
[----:B------:R-:W-:Y:S02]  /*1e70*/  IMAD.IADD R3, R3, 0x1, R0 ;  /* 0x0000000103037824 */ /* 0x000fe400078e0200 */
[----:B------:R-:W-:Y:S01]  /*1e80*/  IMAD R0, R14, c[0x0][0x1e8], RZ ;  /* 0x00007a000e007a24 */ /* 0x000fe200078e02ff */
[----:B------:R-:W-:-:S03]  /*1e90*/  SHF.L.U64.HI R14, R193, 0x1, R18 ;  /* 0x00000001c10e7819 */ /* 0x000fc60000010212 */
[----:B------:R-:W-:-:S04]  /*1ea0*/  IMAD R0, R234, c[0x0][0x1ec], R0 ;  /* 0x00007b00ea007a24 */ /* 0x000fc800078e0200 */
[----:B------:R-:W-:Y:S01]  /*1eb0*/  IMAD.IADD R218, R213, 0x1, R0 ;  /* 0x00000001d5da7824 */ /* 0x000fe200078e0200 */
[----:B--234-:R-:W-:Y:S01]  /*1ec0*/  SHF.R.S32.HI R11, RZ, 0x1f, R173 ;  /* 0x0000001fff0b7819 */ /* 0x01cfe200000114ad */
        /* <DEDUP_REMOVED lines=9> */
[C---:B------:R-:W-:Y:S01]  /*1f60*/  IMAD R5, R181.reuse, c[0x0][0x20c], R4 ;  /* 0x00008300b5057a24 */ /* 0x040fe200078e0204 */
[----:B------:R-:W-:Y:S01]  /*1f70*/  LEA.HI.X R10, R0, c[0x0][0x1cc], R2, 0x1, P0 ;  /* 0x00007300000a7a11 */ /* 0x000fe200000f0c02 */
[----:B------:R-:W-:Y:S01]  /*1f80*/  IMAD.WIDE.U32 R2, R181, c[0x0][0x208], RZ ;  /* 0x00008200b5027a25 */ /* 0x000fe200078e00ff */
[----:B------:R-:W1:Y:S03]  /*1f90*/  SHFL.IDX PT, R0, R9, RZ, 0x181f ;  /* 0x00181fff09007589 */ /* 0x000e6600000e0000 */
[----:B------:R-:W-:Y:S01]  /*1fa0*/  IMAD.IADD R3, R3, 0x1, R5 ;  /* 0x0000000103037824 */ /* 0x000fe200078e0205 */
[----:B------:R-:W2:Y:S03]  /*1fb0*/  SHFL.IDX PT, R8, R10, RZ, 0x181f ;  /* 0x00181fff0a087589 */ /* 0x000ea600000e0000 */
[----:B------:R-:W-:Y:S01]  /*1fc0*/  IMAD.WIDE.U32 R2, R173, c[0x0][0x218], R2 ;  /* 0x00008600ad027a25 */ /* 0x000fe200078e0002 */
[----:B------:R-:W3:Y:S04]  /*1fd0*/  SHFL.IDX PT, R9, R9, 0x1, 0x181f ;  /* 0x00381f0009097f89 */ /* 0x000ee800000e0000 */
[----:B------:R-:W4:Y:S01]  /*1fe0*/  SHFL.IDX PT, R10, R10, 0x1, 0x181f ;  /* 0x00381f000a0a7f89 */ /* 0x000f2200000e0000 */
[----:B-1----:R-:W-:-:S04]  /*1ff0*/  @P6 LEA R4, P0, R193, R0, 0x1 ;  /* 0x00000000c1046211 */ /* 0x002fc800078008ff */
[----:B--2---:R-:W-:Y:S02]  /*2000*/  @P6 LEA.HI.X R5, R193, R8, R18, 0x1, P0 ;  /* 0x00000008c1056211 */ /* 0x004fe400000f0c12 */
[----:B------:R-:W-:-:S03]  /*2010*/  @P6 LEA R6, P0, R202, R0, 0x1 ;  /* 0x00000000ca066211 */ /* 0x000fc600078008ff */
[----:B------:R1:W-:Y:S01]  /*2020*/  @P6 LDGSTS.E.BYPASS.LTC128B.128 [R210+0xc100], [R4.64], !P1 ;  /* 0x0c10000004d26fae */ /* 0x0003e2000c901d46 */
[----:B------:R-:W-:-:S05]  /*2030*/  @P6 LEA.HI.X R7, R202, R8, R16, 0x1, P0 ;  /* 0x00000008ca076211 */ /* 0x000fca00000f0c10 */
[----:B------:R3:W-:Y:S01]  /*2040*/  @P6 LDGSTS.E.BYPASS.LTC128B.128 [R210+0xe100], [R6.64], !P5 ;  /* 0x0e10000006d26fae */ /* 0x0007e2000e901d46 */
[C---:B-1----:R-:W-:Y:S02]  /*2050*/  @P6 LEA R4, P1, R201.reuse, R0, 0x1 ;  /* 0x00000000c9046211 */ /* 0x042fe400078208ff */
[----:B------:R-:W-:Y:S02]  /*2060*/  IADD3 R0, P0, R2, R216, RZ ;  /* 0x000000d802007210 */ /* 0x000fe40007f1e0ff */
[----:B------:R-:W-:Y:S02]  /*2070*/  @P6 LEA.HI.X R5, R201, R8, R20, 0x1, P1 ;  /* 0x00000008c9056211 */ /* 0x000fe400008f0c14 */
[----:B------:R-:W-:Y:S02]  /*2080*/  ISETP.GE.AND P1, PT, R13, 0x21, PT ;  /* 0x000000210d00780c */ /* 0x000fe40003f26270 */
[----:B------:R-:W-:Y:S01]  /*2090*/  IADD3.X R2, R220, R3, R11, P0, !PT ;  /* 0x00000003dc027210 */ /* 0x000fe200007fe40b */
[----:B------:R1:W-:Y:S01]  /*20a0*/  @P6 LDGSTS.E.BYPASS.LTC128B.128 [R210+0x10100], [R4.64], !P2 ;  /* 0x1010000004d26fae */ /* 0x0003e2000d101d46 */
[----:B------:R-:W-:-:S04]  /*20b0*/  LEA R12, P0, R0, c[0x0][0x1f8], 0x1 ;  /* 0x00007e00000c7a11 */ /* 0x000fc800078008ff */
[----:B------:R-:W-:Y:S01]  /*20c0*/  LEA.HI.X R15, R0, c[0x0][0x1fc], R2, 0x1, P0 ;  /* 0x00007f00000f7a11 */ /* 0x000fe200000f0c02 */
[----:B------:R-:W2:Y:S04]  /*20d0*/  SHFL.IDX PT, R8, R12, RZ, 0x181f ;  /* 0x00181fff0c087589 */ /* 0x000ea800000e0000 */
[C---:B---3--:R-:W-:Y:S01]  /*20e0*/  @P1 LEA R6, P0, R193.reuse, R9, 0x1 ;  /* 0x00000009c1061211 */ /* 0x048fe200078008ff */
[----:B------:R-:W3:Y:S01]  /*20f0*/  SHFL.IDX PT, R11, R15, RZ, 0x181f ;  /* 0x00181fff0f0b7589 */ /* 0x000ee200000e0000 */
[C---:B------:R-:W-:Y:S02]  /*2100*/  @P1 ISETP.GE.AND P5, PT, R193.reuse, c[0x0][0x1d4], PT ;  /* 0x00007500c1001a0c */ /* 0x040fe40003fa6270 */
[C---:B------:R-:W-:Y:S01]  /*2110*/  @P1 ISETP.GE.AND P2, PT, R202.reuse, c[0x0][0x1d4], PT ;  /* 0x00007500ca001a0c */ /* 0x040fe20003f46270 */
[----:B------:R-:W5:Y:S01]  /*2120*/  SHFL.IDX PT, R0, R12, 0x1, 0x181f ;  /* 0x00381f000c007f89 */ /* 0x000f6200000e0000 */
[----:B----4-:R-:W-:Y:S01]  /*2130*/  @P1 LEA.HI.X R7, R193, R10, R18, 0x1, P0 ;  /* 0x0000000ac1071211 */ /* 0x010fe200000f0c12 */
[----:B------:R-:W-:Y:S01]  /*2140*/  IMAD.SHL.U32 R18, R202, 0x2, RZ ;  /* 0x00000002ca127824 */ /* 0x000fe200078e00ff */
[----:B------:R-:W-:-:S07]  /*2150*/  @P1 ISETP.GE.AND P0, PT, R201, c[0x0][0x1d4], PT ;  /* 0x00007500c9001a0c */ /* 0x000fce0003f06270 */
[----:B------:R5:W-:Y:S01]  /*2160*/  @P1 LDGSTS.E.BYPASS.LTC128B.128 [R210+0xd100], [R6.64], !P5 ;  /* 0x0d10000006d21fae */ /* 0x000be2000e901d46 */
[----:B------:R-:W-:Y:S02]  /*2170*/  ISETP.GE.AND P5, PT, R193, c[0x0][0x1d4], PT ;  /* 0x00007500c1007a0c */ /* 0x000fe40003fa6270 */
[----:B-1----:R-:W-:-:S04]  /*2180*/  @P1 LEA R4, P6, R202, R9, 0x1 ;  /* 0x00000009ca041211 */ /* 0x002fc800078c08ff */
[CCC-:B------:R-:W-:Y:S02]  /*2190*/  @P1 LEA.HI.X R5, R202.reuse, R10.reuse, R16.reuse, 0x1, P6 ;  /* 0x0000000aca051211 */ /* 0x1c0fe400030f0c10 */
[C---:B------:R-:W-:Y:S02]  /*21a0*/  @P1 LEA R2, P6, R201.reuse, R9, 0x1 ;  /* 0x00000009c9021211 */ /* 0x040fe400078c08ff */
[C---:B------:R-:W-:Y:S01]  /*21b0*/  SHF.L.U64.HI R16, R202.reuse, 0x1, R16 ;  /* 0x00000001ca107819 */ /* 0x040fe20000010210 */
[----:B------:R2:W-:Y:S01]  /*21c0*/  @P1 LDGSTS.E.BYPASS.LTC128B.128 [R210+0xf100], [R4.64], !P2 ;  /* 0x0f10000004d21fae */ /* 0x0005e2000d101d46 */
[----:B------:R-:W-:Y:S02]  /*21d0*/  @P1 LEA.HI.X R3, R201, R10, R20, 0x1, P6 ;  /* 0x0000000ac9031211 */ /* 0x000fe400030f0c14 */
[----:B------:R-:W-:Y:S01]  /*21e0*/  ISETP.GE.AND P2, PT, R202, c[0x0][0x1d4], PT ;  /* 0x00007500ca007a0c */ /* 0x000fe20003f46270 */
[----:B------:R1:W4:Y:S01]  /*21f0*/  SHFL.IDX PT, R10, R15, 0x1, 0x181f ;  /* 0x00381f000f0a7f89 */ /* 0x00032200000e0000 */
[----:B------:R-:W-:-:S02]  /*2200*/  ISETP.LT.OR P6, PT, R13, 0x1, P5 ;  /* 0x000000010d00780c */ /* 0x000fc40002fc1670 */
[C---:B------:R-:W-:Y:S01]  /*2210*/  ISETP.LT.OR P5, PT, R13.reuse, 0x21, P5 ;  /* 0x000000210d00780c */ /* 0x040fe20002fa1670 */
[----:B------:R4:W-:Y:S01]  /*2220*/  @P1 LDGSTS.E.BYPASS.LTC128B.128 [R210+0x11100], [R2.64], !P0 ;  /* 0x1110000002d21fae */ /* 0x0009e2000c101d46 */
[C---:B------:R-:W-:Y:S02]  /*2230*/  ISETP.LT.OR P1, PT, R13.reuse, 0x1, P2 ;  /* 0x000000010d00780c */ /* 0x040fe40001721670 */
[----:B------:R-:W-:Y:S01]  /*2240*/  ISETP.LT.OR P2, PT, R13, 0x21, P2 ;  /* 0x000000210d00780c */ /* 0x000fe20001741670 */
[----:B------:R-:W0:Y:S01]  /*2250*/  LDGDEPBAR ;  /* 0x00000000000079af */ /* 0x000e220000000000 */
[----:B--2---:R-:W-:Y:S02]  /*2260*/  IADD3 R4, P0, R8, R17, RZ ;  /* 0x0000001108047210 */ /* 0x004fe40007f1e0ff */
[----:B-1----:R-:W-:-:S03]  /*2270*/  SHF.L.U64.HI R15, R201, 0x1, R20 ;  /* 0x00000001c90f7819 */ /* 0x002fc60000010214 */
[----:B---3--:R-:W-:Y:S01]  /*2280*/  IMAD.X R5, R11, 0x1, R14, P0 ;  /* 0x000000010b057824 */ /* 0x008fe200000e060e */
[----:B----4-:R-:W-:-:S04]  /*2290*/  IADD3 R2, P0, R8, R18, RZ ;  /* 0x0000001208027210 */ /* 0x010fc80007f1e0ff */
[----:B------:R1:W-:Y:S01]  /*22a0*/  LDGSTS.E.BYPASS.LTC128B.128 [R210+0x100], [R4.64], !P6 ;  /* 0x0010000004d27fae */ /* 0x0003e2000f101d46 */
[----:B------:R-:W-:Y:S01]  /*22b0*/  IADD3 R8, P6, R8, R19, RZ ;  /* 0x0000001308087210 */ /* 0x000fe20007fde0ff */
[----:B------:R-:W-:Y:S01]  /*22c0*/  IMAD.X R3, R11, 0x1, R16, P0 ;  /* 0x000000010b037824 */ /* 0x000fe200000e0610 */
[----:B-----5:R-:W-:-:S03]  /*22d0*/  IADD3 R6, P0, R0, R17, RZ ;  /* 0x0000001100067210 */ /* 0x020fc60007f1e0ff */
[----:B------:R-:W-:Y:S01]  /*22e0*/  IMAD.X R9, R11, 0x1, R15, P6 ;  /* 0x000000010b097824 */ /* 0x000fe200030e060f */
[----:B------:R2:W-:Y:S01]  /*22f0*/  LDGSTS.E.BYPASS.LTC128B.128 [R210+0x2100], [R2.64], !P1 ;  /* 0x0210000002d27fae */ /* 0x0005e2000c901d46 */
[----:B------:R-:W-:Y:S01]  /*2300*/  ISETP.GE.AND P1, PT, R201, c[0x0][0x1d4], PT ;  /* 0x00007500c9007a0c */ /* 0x000fe20003f26270 */
[----:B------:R-:W-:-:S03]  /*2310*/  IMAD.X R7, R10, 0x1, R14, P0 ;  /* 0x000000010a077824 */ /* 0x000fc600000e060e */
[C---:B------:R-:W-:Y:S02]  /*2320*/  ISETP.LT.OR P6, PT, R13.reuse, 0x1, P1 ;  /* 0x000000010d00780c */ /* 0x040fe40000fc1670 */
[----:B------:R-:W-:-:S11]  /*2330*/  ISETP.LT.OR P1, PT, R13, 0x21, P1 ;  /* 0x000000210d00780c */ /* 0x000fd60000f21670 */
[----:B------:R3:W-:Y:S01]  /*2340*/  LDGSTS.E.BYPASS.LTC128B.128 [R210+0x4100], [R8.64], !P6 ;  /* 0x0410000008d27fae */ /* 0x0007e2000f101d46 */
[----:B-1----:R-:W-:-:S03]  /*2350*/  IADD3 R4, P0, R0, R18, RZ ;  /* 0x0000001200047210 */ /* 0x002fc60007f1e0ff */
[----:B------:R3:W-:Y:S02]  /*2360*/  LDGSTS.E.BYPASS.LTC128B.128 [R210+0x1100], [R6.64], !P5 ;  /* 0x0110000006d27fae */ /* 0x0007e4000e901d46 */
[----:B------:R-:W-:Y:S01]  /*2370*/  IMAD.X R5, R10, 0x1, R16, P0 ;  /* 0x000000010a057824 */ /* 0x000fe200000e0610 */
[----:B--2---:R-:W-:-:S04]  /*2380*/  IADD3 R2, P0, R0, R19, RZ ;  /* 0x0000001300027210 */ /* 0x004fc80007f1e0ff */
[----:B------:R3:W-:Y:S01]  /*2390*/  LDGSTS.E.BYPASS.LTC128B.128 [R210+0x3100], [R4.64], !P2 ;  /* 0x0310000004d27fae */ /* 0x0007e2000d101d46 */
[----:B------:R-:W-:Y:S01]  /*23a0*/  ISETP.GT.AND P2, PT, R206, 0x3f, PT ;  /* 0x0000003fce00780c */ /* 0x000fe20003f44270 */
[----:B------:R-:W-:-:S05]  /*23b0*/  IMAD.X R3, R10, 0x1, R15, P0 ;  /* 0x000000010a037824 */ /* 0x000fca00000e060f */
[----:B------:R3:W-:Y:S01]  /*23c0*/  LDGSTS.E.BYPASS.LTC128B.128 [R210+0x5100], [R2.64], !P1 ;  /* 0x0510000002d27fae */ /* 0x0007e2000c901d46 */
[----:B------:R-:W-:-:S03]  /*23d0*/  ISETP.GT.AND P1, PT, R231, R205, PT ;  /* 0x000000cde700720c */ /* 0x000fc60003f24270 */
[----:B------:R-:W0:Y:S10]  /*23e0*/  LDGDEPBAR ;  /* 0x00000000000079af */ /* 0x000e340000000000 */
[----:B------:R-:W-:Y:S05]  /*23f0*/  @!P1 BRA `(.L_x_2590) ;  /* 0x0000045000009947 */ /* 0x000fea0003800000 */
[----:B---3--:R-:W-:Y:S01]  /*2400*/  IMAD R2, R231, 0x40, R211 ;  /* 0x00000040e7027824 */ /* 0x008fe200078e02d3 */
        /* <DEDUP_REMOVED lines=27> */
.L_x_2642:
        /* <DEDUP_REMOVED lines=20> */
.L_x_2643:
[----:B--23--:R-:W-:Y:S02]  /*2700*/  IADD3 R6, -R11, 0x10, RZ ;  /* 0x000000100b067810 */ /* 0x00cfe40007ffe1ff */
[----:B------:R-:W-:-:S02]  /*2710*/  IADD3 R4, -R10, 0x10, RZ ;  /* 0x000000100a047810 */ /* 0x000fc40007ffe1ff */
[----:B------:R-:W-:Y:S02]  /*2720*/  LOP3.LUT R6, R6, 0xf, RZ, 0xc0, !PT ;  /* 0x0000000f06067812 */ /* 0x000fe400078ec0ff */
[----:B------:R-:W-:Y:S02]  /*2730*/  LOP3.LUT R4, R4, 0xf, RZ, 0xc0, !PT ;  /* 0x0000000f04047812 */ /* 0x000fe400078ec0ff */
[----:B------:R-:W-:Y:S02]  /*2740*/  IADD3 R6, P5, P0, R6, R0, R17 ;  /* 0x0000000006067210 */ /* 0x000fe400078be011 */
[----:B------:R-:W-:Y:S02]  /*2750*/  IADD3 R2, -R9, 0x10, RZ ;  /* 0x0000001009027810 */ /* 0x000fe40007ffe1ff */
[----:B------:R-:W-:Y:S02]  /*2760*/  IADD3.X R7, RZ, R8, R14, P5, P0 ;  /* 0x00000008ff077210 */ /* 0x000fe40002fe040e */
        /* <DEDUP_REMOVED lines=14> */
.L_x_2590:
[----:B------:R-:W-:Y:S05]  /*2850*/  BSYNC B0 ;  /* 0x0000000000007941 */ /* 0x000fea0003800000 */
.L_x_2589:
        /* <DEDUP_REMOVED lines=10> */
[----:B---3--:R2:W3:Y:S04]  /*2900*/  LDSM.16.M88.4 R8, [R162] ;  /* 0x00000000a208783b */ /* 0x0084e80000000200 */
        /* <DEDUP_REMOVED lines=34> */
.L_x_2644:
[----:B------:R-:W-:Y:S05]  /*2b30*/  BRA.DIV ~URZ, `(.L_x_2596) ;  /* 0x0000c1f27f007947 */ /* 0x000fea000b800000 */
[----:B------:R-:W5:Y:S01]  /*2b40*/  SHFL.IDX PT, R0, R20, RZ, 0x181f ;  /* 0x00181fff14007589 */ /* 0x000f6200000e0000 */
[----:B------:R-:W-:Y:S02]  /*2b50*/  ISETP.GE.AND P5, PT, R193, c[0x0][0x1d4], PT ;  /* 0x00007500c1007a0c */ /* 0x000fe40003fa6270 */
[----:B------:R-:W-:Y:S02]  /*2b60*/  ISETP.GE.AND P1, PT, R202, c[0x0][0x1d4], PT ;  /* 0x00007500ca007a0c */ /* 0x000fe40003f26270 */
[----:B------:R-:W-:Y:S02]  /*2b70*/  SEL R19, RZ, 0x10, P5 ;  /* 0x00000010ff137807 */ /* 0x000fe40002800000 */
[----:B------:R-:W-:Y:S02]  /*2b80*/  SEL R18, RZ, 0x10, P1 ;  /* 0x00000010ff127807 */ /* 0x000fe40000800000 */
[----:B-----5:R-:W-:-:S02]  /*2b90*/  IADD3 R14, P0, R0, R25, RZ ;  /* 0x00000019000e7210 */ /* 0x020fc40007f1e0ff */
[----:B------:R-:W-:-:S03]  /*2ba0*/  IADD3 R2, P6, R0, R26, RZ ;  /* 0x0000001a00027210 */ /* 0x000fc60007fde0ff */
[C---:B----4-:R-:W-:Y:S01]  /*2bb0*/  IMAD.X R15, R12.reuse, 0x1, R21, P0 ;  /* 0x000000010c0f7824 */ /* 0x050fe200000e0615 */
        /* <DEDUP_REMOVED lines=8> */
[----:B------:R-:W2:Y:S04]  /*2c40*/  SHFL.IDX PT, R0, R20, 0x1, 0x181f ;  /* 0x00381f0014007f89 */ /* 0x000ea800000e0000 */
[----:B------:R4:W-:Y:S04]  /*2c50*/  LDGSTS.E.BYPASS.LTC128B.128 [R210+0xa100], [R16.64], !P0 ;  /* 0x0a10000010d27fae */ /* 0x0009e8000c101d46 */
[----:B------:R5:W3:Y:S02]  /*2c60*/  SHFL.IDX PT, R12, R13, 0x1, 0x181f ;  /* 0x00381f000d0c7f89 */ /* 0x000ae400000e0000 */
[----:B--2--5:R-:W-:-:S02]  /*2c70*/  SEL R13, RZ, 0x10, P0 ;  /* 0x00000010ff0d7807 */ /* 0x024fc40000000000 */
.L_x_2645:
[----:B----4-:R-:W-:Y:S02]  /*2c80*/  IADD3 R2, -R19, 0x10, RZ ;  /* 0x0000001013027810 */ /* 0x010fe40007ffe1ff */
[----:B------:R-:W-:-:S02]  /*2c90*/  IADD3 R3, -R18, 0x10, RZ ;  /* 0x0000001012037810 */ /* 0x000fc40007ffe1ff */
[----:B------:R-:W-:Y:S02]  /*2ca0*/  LOP3.LUT R2, R2, 0xf, RZ, 0xc0, !PT ;  /* 0x0000000f02027812 */ /* 0x000fe400078ec0ff */
[----:B------:R-:W-:Y:S02]  /*2cb0*/  IADD3 R14, -R13, 0x10, RZ ;  /* 0x000000100d0e7810 */ /* 0x000fe40007ffe1ff */
[----:B------:R-:W-:Y:S02]  /*2cc0*/  LOP3.LUT R3, R3, 0xf, RZ, 0xc0, !PT ;  /* 0x0000000f03037812 */ /* 0x000fe400078ec0ff */
[-C--:B------:R-:W-:Y:S02]  /*2cd0*/  IADD3 R16, P1, P0, R2, R0.reuse, R25 ;  /* 0x0000000002107210 */ /* 0x080fe4000783e019 */
[----:B------:R-:W-:Y:S02]  /*2ce0*/  LOP3.LUT R2, R14, 0xf, RZ, 0xc0, !PT ;  /* 0x0000000f0e027812 */ /* 0x000fe400078ec0ff */
[----:B------:R-:W-:-:S02]  /*2cf0*/  IADD3 R14, P6, P5, R3, R0, R26 ;  /* 0x00000000030e7210 */ /* 0x000fc40007dde01a */
[----:B---3--:R-:W-:Y:S02]  /*2d00*/  IADD3.X R17, RZ, R12, R21, P1, P0 ;  /* 0x0000000cff117210 */ /* 0x008fe40000fe0415 */
        /* <DEDUP_REMOVED lines=12> */
.L_x_2594:
[----:B------:R-:W-:Y:S05]  /*2dd0*/  BSYNC B0 ;  /* 0x0000000000007941 */ /* 0x000fea0003800000 */
.L_x_2593:
[----:B------:R-:W-:Y:S01]  /*2de0*/  IMAD.MOV.U32 R0, RZ, RZ, 0x40 ;  /* 0x00000040ff007424 */ /* 0x000fe200078e00ff */
[----:B------:R-:W0:Y:S01]  /*2df0*/  LDGDEPBAR ;  /* 0x00000000000079af */ /* 0x000e220000000000 */
[----:B------:R-:W-:Y:S01]  /*2e00*/  LOP3.LUT P0, RZ, R207, 0x4, RZ, 0xc0, !PT ;  /* 0x00000004cfff7812 */ /* 0x000fe2000780c0ff */
[----:B------:R-:W-:Y:S01]  /*2e10*/  WARPSYNC 0xffffffff ;  /* 0xffffffff00007948 */ /* 0x000fe20003800000 */
[----:B--234-:R-:W-:Y:S01]  /*2e20*/  HMMA.16816.F32.BF16 R12, R8, R32, RZ ;  /* 0x00000020080c723c */ /* 0x01cfe200000418ff */
[----:B------:R-:W-:Y:S01]  /*2e30*/  LDSM.16.M88.4 R20, [R165] ;  /* 0x00000000a514783b */ /* 0x000fe20000000200 */
[----:B------:R-:W-:-:S03]  /*2e40*/  SEL R166, R0, 0xffffffc0, !P0 ;  /* 0xffffffc000a67807 */ /* 0x000fc60004000000 */
[----:B------:R-:W-:Y:S02]  /*2e50*/  LDSM.16.M88.4 R16, [R164] ;  /* 0x00000000a410783b */ /* 0x000fe40000000200 */
[----:B------:R-:W-:Y:S02]  /*2e60*/  IMAD.IADD R2, R169, 0x1, R166 ;  /* 0x00000001a9027824 */ /* 0x000fe400078e02a6 */
[----:B------:R-:W2:Y:S01]  /*2e70*/  LDL R109, [R1+0x4] ;  /* 0x00000400016d7983 */ /* 0x000ea20000100800 */
[C---:B------:R-:W-:Y:S01]  /*2e80*/  HMMA.16816.F32.BF16 R28, R8.reuse, R34, RZ ;  /* 0x00000022081c723c */ /* 0x040fe200000418ff */
[----:B------:R-:W-:Y:S02]  /*2e90*/  IADD3 R0, R166, R169, R167 ;  /* 0x000000a9a6007210 */ /* 0x000fe40007ffe0a7 */
[----:B------:R-:W3:Y:S04]  /*2ea0*/  LDSM.16.M88.4 R48, [R2] ;  /* 0x000000000230783b */ /* 0x000ee80000000200 */
[----:B------:R-:W4:Y:S01]  /*2eb0*/  LDSM.16.M88.4 R64, [R2+0x800] ;  /* 0x000800000240783b */ /* 0x000f220000000200 */
[----:B------:R-:W-:Y:S03]  /*2ec0*/  HMMA.16816.F32.BF16 R32, R8, R38, RZ ;  /* 0x000000260820723c */ /* 0x000fe600000418ff */
[----:B------:R-:W5:Y:S04]  /*2ed0*/  LDSM.16.M88.4 R68, [R2+0x1000] ;  /* 0x001000000244783b */ /* 0x000f680000000200 */
[----:B------:R-:W1:Y:S02]  /*2ee0*/  LDSM.16.M88.4 R80, [R2+0x1800] ;  /* 0x001800000250783b */ /* 0x000e640000000200 */
[----:B-1----:R-:W-:Y:S02]  /*2ef0*/  HMMA.16816.F32.BF16 R56, R4, R60, R12 ;  /* 0x0000003c0438723c */ /* 0x002fe4000004180c */
[----:B------:R-:W1:Y:S04]  /*2f00*/  LDSM.16.M88.4 R92, [R0] ;  /* 0x00000000005c783b */ /* 0x000e680000000200 */
[----:B------:R-:W-:Y:S02]  /*2f10*/  LDSM.16.M88.4 R88, [R0+0x1800] ;  /* 0x001800000058783b */ /* 0x000fe40000000200 */
[C---:B------:R-:W-:Y:S02]  /*2f20*/  HMMA.16816.F32.BF16 R12, R8.reuse, R36, RZ ;  /* 0x00000024080c723c */ /* 0x040fe400000418ff */
[----:B------:R-:W-:Y:S04]  /*2f30*/  LDSM.16.M88.4 R100, [R169+0x2000] ;  /* 0x00200000a964783b */ /* 0x000fe80000000200 */
[----:B------:R-:W-:Y:S02]  /*2f40*/  LDSM.16.M88.4 R96, [R24+0x2000] ;  /* 0x002000001860783b */ /* 0x000fe40000000200 */
[C---:B------:R-:W-:Y:S08]  /*2f50*/  HMMA.16816.F32.BF16 R36, R8.reuse, R44, RZ ;  /* 0x0000002c0824723c */ /* 0x040ff000000418ff */
[C---:B------:R-:W-:Y:S08]  /*2f60*/  HMMA.16816.F32.BF16 R44, R8.reuse, R46, RZ ;  /* 0x0000002e082c723c */ /* 0x040ff000000418ff */
[C---:B------:R-:W-:Y:S08]  /*2f70*/  HMMA.16816.F32.BF16 R52, R8.reuse, R40, RZ ;  /* 0x000000280834723c */ /* 0x040ff000000418ff */
[----:B------:R-:W-:Y:S08]  /*2f80*/  HMMA.16816.F32.BF16 R40, R8, R42, RZ ;  /* 0x0000002a0828723c */ /* 0x000ff000000418ff */
[C---:B------:R-:W-:Y:S08]  /*2f90*/  HMMA.16816.F32.BF16 R60, R4.reuse, R62, R28 ;  /* 0x0000003e043c723c */ /* 0x040ff0000004181c */
[C---:B------:R-:W-:Y:S01]  /*2fa0*/  HMMA.16816.F32.BF16 R28, R4.reuse, R72, R12 ;  /* 0x00000048041c723c */ /* 0x040fe2000004180c */
[----:B------:R-:W-:Y:S07]  /*2fb0*/  LDSM.16.M88.4 R12, [R162+0x4000] ;  /* 0x00400000a20c783b */ /* 0x000fee0000000200 */
[C---:B------:R-:W-:Y:S01]  /*2fc0*/  HMMA.16816.F32.BF16 R8, R4.reuse, R74, R32 ;  /* 0x0000004a0408723c */ /* 0x040fe20000041820 */
[----:B------:R-:W-:Y:S07]  /*2fd0*/  LDSM.16.M88.4 R72, [R0+0x1000] ;  /* 0x001000000048783b */ /* 0x000fee0000000200 */
[C---:B------:R-:W-:Y:S08]  /*2fe0*/  HMMA.16816.F32.BF16 R32, R4.reuse, R76, R36 ;  /* 0x0000004c0420723c */ /* 0x040ff00000041824 */
[C---:B------:R-:W-:Y:S01]  /*2ff0*/  HMMA.16816.F32.BF16 R36, R4.reuse, R78, R44 ;  /* 0x0000004e0424723c */ /* 0x040fe2000004182c */
[----:B------:R-:W1:Y:S07]  /*3000*/  LDSM.16.M88.4 R76, [R0+0x800] ;  /* 0x00080000004c783b */ /* 0x000e6e0000000200 */
[----:B------:R-:W-:Y:S08]  /*3010*/  HMMA.16816.F32.BF16 R52, R4, R84, R52 ;  /* 0x000000540434723c */ /* 0x000ff00000041834 */
[----:B---3--:R-:W-:Y:S08]  /*3020*/  HMMA.16816.F32.BF16 R56, R20, R48, R56 ;  /* 0x000000301438723c */ /* 0x008ff00000041838 */
[----:B------:R-:W-:Y:S01]  /*3030*/  HMMA.16816.F32.BF16 R40, R4, R86, R40 ;  /* 0x000000560428723c */ /* 0x000fe20000041828 */
[----:B------:R-:W-:Y:S07]  /*3040*/  LDSM.16.M88.4 R84, [R169+0x3800] ;  /* 0x00380000a954783b */ /* 0x000fee0000000200 */
[C---:B------:R-:W-:Y:S08]  /*3050*/  HMMA.16816.F32.BF16 R60, R20.reuse, R50, R60 ;  /* 0x00000032143c723c */ /* 0x040ff0000004183c */
[C---:B----4-:R-:W-:Y:S08]  /*3060*/  HMMA.16816.F32.BF16 R44, R20.reuse, R64, R28 ;  /* 0x00000040142c723c */ /* 0x050ff0000004181c */
[C---:B------:R-:W-:Y:S01]  /*3070*/  HMMA.16816.F32.BF16 R28, R20.reuse, R66, R8 ;  /* 0x00000042141c723c */ /* 0x040fe20000041808 */
[----:B------:R-:W-:Y:S04]  /*3080*/  LDSM.16.M88.4 R64, [R169+0x3000] ;  /* 0x00300000a940783b */ /* 0x000fe80000000200 */
[----:B------:R-:W-:Y:S03]  /*3090*/  LDSM.16.M88.4 R8, [R163+0x4000] ;  /* 0x00400000a308783b */ /* 0x000fe60000000200 */
[C---:B-----5:R-:W-:Y:S08]  /*30a0*/  HMMA.16816.F32.BF16 R4, R20.reuse, R68, R32 ;  /* 0x000000441404723c */ /* 0x060ff00000041820 */
[C---:B------:R-:W-:Y:S01]  /*30b0*/  HMMA.16816.F32.BF16 R36, R20.reuse, R70, R36 ;  /* 0x000000461424723c */ /* 0x040fe20000041824 */
[----:B------:R-:W3:Y:S07]  /*30c0*/  LDSM.16.M88.4 R68, [R169+0x2800] ;  /* 0x00280000a944783b */ /* 0x000eee0000000200 */
[----:B------:R-:W-:Y:S08]  /*30d0*/  HMMA.16816.F32.BF16 R52, R20, R80, R52 ;  /* 0x000000501434723c */ /* 0x000ff00000041834 */
[----:B-1----:R-:W-:Y:S08]  /*30e0*/  HMMA.16816.F32.BF16 R56, R16, R92, R56 ;  /* 0x0000005c1038723c */ /* 0x002ff00000041838 */
[----:B------:R-:W-:Y:S01]  /*30f0*/  HMMA.16816.F32.BF16 R40, R20, R82, R40 ;  /* 0x000000521428723c */ /* 0x000fe20000041828 */
[----:B------:R-:W1:Y:S07]  /*3100*/  LDSM.16.M88.4 R80, [R24+0x2800] ;  /* 0x002800001850783b */ /* 0x000e6e0000000200 */
[C---:B------:R-:W-:Y:S01]  /*3110*/  HMMA.16816.F32.BF16 R60, R16.reuse, R94, R60 ;  /* 0x0000005e103c723c */ /* 0x040fe2000004183c */
[----:B------:R-:W-:Y:S07]  /*3120*/  LDSM.16.M88.4 R92, [R2+0x2000] ;  /* 0x00200000025c783b */ /* 0x000fee0000000200 */
[C---:B------:R-:W-:Y:S08]  /*3130*/  HMMA.16816.F32.BF16 R48, R16.reuse, R76, R44 ;  /* 0x0000004c1030723c */ /* 0x040ff0000004182c */
[C---:B------:R-:W-:Y:S01]  /*3140*/  HMMA.16816.F32.BF16 R44, R16.reuse, R78, R28 ;  /* 0x0000004e102c723c */ /* 0x040fe2000004181c */
[----:B------:R-:W4:Y:S07]  /*3150*/  LDSM.16.M88.4 R76, [R24+0x3000] ;  /* 0x00300000184c783b */ /* 0x000f2e0000000200 */
[C---:B------:R-:W-:Y:S01]  /*3160*/  HMMA.16816.F32.BF16 R32, R16.reuse, R72, R4 ;  /* 0x000000481020723c */ /* 0x040fe20000041804 */
[----:B------:R-:W5:Y:S07]  /*3170*/  LDSM.16.M88.4 R4, [R165+0x4000] ;  /* 0x00400000a504783b */ /* 0x000f6e0000000200 */
[C---:B------:R-:W-:Y:S01]  /*3180*/  HMMA.16816.F32.BF16 R28, R16.reuse, R74, R36 ;  /* 0x0000004a101c723c */ /* 0x040fe20000041824 */
[----:B------:R-:W-:Y:S07]  /*3190*/  LDSM.16.M88.4 R72, [R2+0x2800] ;  /* 0x002800000248783b */ /* 0x000fee0000000200 */
[----:B------:R-:W-:Y:S08]  /*31a0*/  HMMA.16816.F32.BF16 R20, R16, R88, R52 ;  /* 0x000000581014723c */ /* 0x000ff00000041834 */
[----:B------:R-:W-:Y:S08]  /*31b0*/  HMMA.16816.F32.BF16 R52, R12, R100, R56 ;  /* 0x000000640c34723c */ /* 0x000ff00000041838 */
[----:B------:R-:W-:Y:S01]  /*31c0*/  HMMA.16816.F32.BF16 R36, R16, R90, R40 ;  /* 0x0000005a1024723c */ /* 0x000fe20000041828 */
[----:B------:R-:W1:Y:S07]  /*31d0*/  LDSM.16.M88.4 R88, [R24+0x3800] ;  /* 0x003800001858783b */ /* 0x000e6e0000000200 */
[C---:B------:R-:W-:Y:S08]  /*31e0*/  HMMA.16816.F32.BF16 R56, R12.reuse, R102, R60 ;  /* 0x000000660c38723c */ /* 0x040ff0000004183c */
[C---:B---3--:R-:W-:Y:S08]  /*31f0*/  HMMA.16816.F32.BF16 R44, R12.reuse, R70, R44 ;  /* 0x000000460c2c723c */ /* 0x048ff0000004182c */
[C---:B------:R-:W-:Y:S08]  /*3200*/  HMMA.16816.F32.BF16 R40, R12.reuse, R64, R32 ;  /* 0x000000400c28723c */ /* 0x040ff00000041820 */
[----:B------:R-:W-:Y:S01]  /*3210*/  HMMA.16816.F32.BF16 R32, R12, R66, R28 ;  /* 0x000000420c20723c */ /* 0x000fe2000004181c */
[----:B------:R-:W-:Y:S07]  /*3220*/  LDSM.16.M88.4 R64, [R2+0x3000] ;  /* 0x003000000240783b */ /* 0x000fee0000000200 */
[----:B------:R-:W-:Y:S08]  /*3230*/  HMMA.16816.F32.BF16 R16, R8, R96, R52 ;  /* 0x000000600810723c */ /* 0x000ff00000041834 */
[----:B------:R-:W-:Y:S01]  /*3240*/  HMMA.16816.F32.BF16 R48, R12, R68, R48 ;  /* 0x000000440c30723c */ /* 0x000fe20000041830 */
[----:B------:R-:W-:Y:S01]  /*3250*/  LDSM.16.M88.4 R68, [R2+0x3800] ;  /* 0x003800000244783b */ /* 0x000fe20000000200 */
[----:B--2---:R-:W-:-:S06]  /*3260*/  IMAD.IADD R208, R109, 0x1, R238 ;  /* 0x000000016dd07824 */ /* 0x004fcc00078e02ee */
[C---:B------:R-:W-:Y:S01]  /*3270*/  HMMA.16816.F32.BF16 R28, R12.reuse, R84, R20 ;  /* 0x000000540c1c723c */ /* 0x040fe20000041814 */
[----:B------:R-:W-:Y:S07]  /*3280*/  LDSM.16.M88.4 R20, [R164+0x4000] ;  /* 0x00400000a414783b */ /* 0x000fee0000000200 */
[----:B------:R-:W-:Y:S01]  /*3290*/  HMMA.16816.F32.BF16 R12, R12, R86, R36 ;  /* 0x000000560c0c723c */ /* 0x000fe20000041824 */
[----:B------:R-:W2:Y:S07]  /*32a0*/  LDSM.16.M88.4 R84, [R0+0x2000] ;  /* 0x002000000054783b */ /* 0x000eae0000000200 */
[C---:B------:R-:W-:Y:S08]  /*32b0*/  HMMA.16816.F32.BF16 R60, R8.reuse, R98, R56 ;  /* 0x00000062083c723c */ /* 0x040ff00000041838 */
[C---:B-1----:R-:W-:Y:S08]  /*32c0*/  HMMA.16816.F32.BF16 R56, R8.reuse, R82, R44 ;  /* 0x000000520838723c */ /* 0x042ff0000004182c */
[----:B----4-:R-:W-:Y:S08]  /*32d0*/  HMMA.16816.F32.BF16 R44, R8, R78, R32 ;  /* 0x0000004e082c723c */ /* 0x010ff00000041820 */
[----:B-----5:R-:W-:Y:S01]  /*32e0*/  HMMA.16816.F32.BF16 R32, R4, R92, R16 ;  /* 0x0000005c0420723c */ /* 0x020fe20000041810 */
[----:B------:R-:W-:Y:S07]  /*32f0*/  LDSM.16.M88.4 R16, [R162+0x8000] ;  /* 0x00800000a210783b */ /* 0x000fee0000000200 */
[C---:B------:R-:W-:Y:S01]  /*3300*/  HMMA.16816.F32.BF16 R52, R8.reuse, R76, R40 ;  /* 0x0000004c0834723c */ /* 0x040fe20000041828 */
[----:B------:R-:W1:Y:S07]  /*3310*/  LDSM.16.M88.4 R76, [R169+0x4000] ;  /* 0x00400000a94c783b */ /* 0x000e6e0000000200 */
[C---:B------:R-:W-:Y:S01]  /*3320*/  HMMA.16816.F32.BF16 R36, R8.reuse, R80, R48 ;  /* 0x000000500824723c */ /* 0x040fe20000041830 */
[----:B------:R-:W3:Y:S07]  /*3330*/  LDSM.16.M88.4 R48, [R0+0x2800] ;  /* 0x002800000030783b */ /* 0x000eee0000000200 */
[C---:B------:R-:W-:Y:S08]  /*3340*/  HMMA.16816.F32.BF16 R40, R8.reuse, R88, R28 ;  /* 0x000000580828723c */ /* 0x040ff0000004181c */
[----:B------:R-:W-:Y:S01]  /*3350*/  HMMA.16816.F32.BF16 R8, R8, R90, R12 ;  /* 0x0000005a0808723c */ /* 0x000fe2000004180c */
[----:B------:R-:W-:Y:S07]  /*3360*/  LDSM.16.M88.4 R88, [R0+0x4000] ;  /* 0x004000000058783b */ /* 0x000fee0000000200 */
[----:B------:R-:W-:Y:S01]  /*3370*/  HMMA.16816.F32.BF16 R28, R4, R94, R60 ;  /* 0x0000005e041c723c */ /* 0x000fe2000004183c */
[----:B------:R-:W-:Y:S04]  /*3380*/  LDSM.16.M88.4 R60, [R169+0x5000] ;  /* 0x00500000a93c783b */ /* 0x000fe80000000200 */
[----:B------:R-:W-:Y:S03]  /*3390*/  LDSM.16.M88.4 R92, [R2+0x4800] ;  /* 0x00480000025c783b */ /* 0x000fe60000000200 */
[----:B--2---:R-:W-:Y:S01]  /*33a0*/  HMMA.16816.F32.BF16 R12, R20, R84, R32 ;  /* 0x00000054140c723c */ /* 0x004fe20000041820 */
[----:B------:R-:W-:Y:S07]  /*33b0*/  LDSM.16.M88.4 R32, [R0+0x3800] ;  /* 0x003800000020783b */ /* 0x000fee0000000200 */
[C---:B------:R-:W-:Y:S01]  /*33c0*/  HMMA.16816.F32.BF16 R104, R4.reuse, R64, R52 ;  /* 0x000000400468723c */ /* 0x040fe20000041834 */
[----:B------:R-:W-:Y:S07]  /*33d0*/  LDSM.16.M88.4 R52, [R24+0x4000] ;  /* 0x004000001834783b */ /* 0x000fee0000000200 */
[C---:B------:R-:W-:Y:S01]  /*33e0*/  HMMA.16816.F32.BF16 R80, R4.reuse, R70, R8 ;  /* 0x000000460450723c */ /* 0x040fe20000041808 */
[----:B------:R-:W2:Y:S07]  /*33f0*/  LDSM.16.M88.4 R8, [R163+0x8000] ;  /* 0x00800000a308783b */ /* 0x000eae0000000200 */
[----:B------:R-:W-:Y:S08]  /*3400*/  HMMA.16816.F32.BF16 R36, R4, R72, R36 ;  /* 0x000000480424723c */ /* 0x000ff00000041824 */
[----:B------:R-:W-:Y:S01]  /*3410*/  HMMA.16816.F32.BF16 R28, R20, R86, R28 ;  /* 0x00000056141c723c */ /* 0x000fe2000004181c */
[----:B------:R-:W-:Y:S07]  /*3420*/  LDSM.16.M88.4 R84, [R169+0x5800] ;  /* 0x00580000a954783b */ /* 0x000fee0000000200 */
[----:B-1----:R-:W-:Y:S08]  /*3430*/  HMMA.16816.F32.BF16 R12, R16, R76, R12 ;  /* 0x0000004c100c723c */ /* 0x002ff0000004180c */
[C---:B------:R-:W-:Y:S01]  /*3440*/  HMMA.16816.F32.BF16 R56, R4.reuse, R74, R56 ;  /* 0x0000004a0438723c */ /* 0x040fe20000041838 */
[----:B------:R-:W-:Y:S07]  /*3450*/  LDSM.16.M88.4 R72, [R169+0x4800] ;  /* 0x00480000a948783b */ /* 0x000fee0000000200 */
[C---:B------:R-:W-:Y:S01]  /*3460*/  HMMA.16816.F32.BF16 R100, R4.reuse, R66, R44 ;  /* 0x000000420464723c */ /* 0x040fe2000004182c */
[----:B------:R-:W-:Y:S07]  /*3470*/  LDSM.16.M88.4 R64, [R2+0x4000] ;  /* 0x004000000240783b */ /* 0x000fee0000000200 */
[----:B------:R-:W-:Y:S01]  /*3480*/  HMMA.16816.F32.BF16 R96, R4, R68, R40 ;  /* 0x000000440460723c */ /* 0x000fe20000041828 */
[----:B------:R-:W1:Y:S04]  /*3490*/  LDSM.16.M88.4 R4, [R165+0x8000] ;  /* 0x00800000a504783b */ /* 0x000e680000000200 */
[----:B------:R-:W-:Y:S03]  /*34a0*/  LDSM.16.M88.4 R40, [R0+0x3000] ;  /* 0x003000000028783b */ /* 0x000fe60000000200 */
[----:B---3--:R-:W-:Y:S08]  /*34b0*/  HMMA.16816.F32.BF16 R44, R20, R48, R36 ;  /* 0x00000030142c723c */ /* 0x008ff00000041824 */
[----:B------:R-:W-:Y:S01]  /*34c0*/  HMMA.16816.F32.BF16 R36, R16, R78, R28 ;  /* 0x0000004e1024723c */ /* 0x000fe2000004181c */
[----:B------:R-:W-:Y:S07]  /*34d0*/  LDSM.16.M88.4 R76, [R24+0x4800] ;  /* 0x00480000184c783b */ /* 0x000fee0000000200 */
[----:B--2---:R-:W-:Y:S01]  /*34e0*/  HMMA.16816.F32.BF16 R28, R8, R52, R12 ;  /* 0x00000034081c723c */ /* 0x004fe2000004180c */
[----:B------:R-:W2:Y:S07]  /*34f0*/  LDSM.16.M88.4 R12, [R164+0x8000] ;  /* 0x00800000a40c783b */ /* 0x000eae0000000200 */
[----:B------:R-:W-:Y:S08]  /*3500*/  HMMA.16816.F32.BF16 R68, R20, R50, R56 ;  /* 0x000000321444723c */ /* 0x000ff00000041838 */
[----:B------:R-:W-:Y:S08]  /*3510*/  HMMA.16816.F32.BF16 R52, R8, R54, R36 ;  /* 0x000000360834723c */ /* 0x000ff00000041824 */
[----:B-1----:R-:W-:Y:S08]  /*3520*/  HMMA.16816.F32.BF16 R48, R4, R64, R28 ;  /* 0x000000400430723c */ /* 0x002ff0000004181c */
[----:B------:R-:W-:Y:S08]  /*3530*/  HMMA.16816.F32.BF16 R56, R16, R72, R44 ;  /* 0x000000481038723c */ /* 0x000ff0000004182c */
[C---:B------:R-:W-:Y:S08]  /*3540*/  HMMA.16816.F32.BF16 R36, R20.reuse, R32, R96 ;  /* 0x000000201424723c */ /* 0x040ff00000041860 */
[----:B------:R-:W-:Y:S08]  /*3550*/  HMMA.16816.F32.BF16 R80, R20, R34, R80 ;  /* 0x000000221450723c */ /* 0x000ff00000041850 */
[----:B------:R-:W-:Y:S01]  /*3560*/  HMMA.16816.F32.BF16 R32, R4, R66, R52 ;  /* 0x000000420420723c */ /* 0x000fe20000041834 */
[----:B------:R-:W-:Y:S07]  /*3570*/  LDSM.16.M88.4 R52, [R24+0x5800] ;  /* 0x005800001834783b */ /* 0x000fee0000000200 */
[----:B--2---:R-:W-:Y:S01]  /*3580*/  HMMA.16816.F32.BF16 R64, R12, R88, R48 ;  /* 0x000000580c40723c */ /* 0x004fe20000041830 */
[----:B------:R-:W-:Y:S07]  /*3590*/  LDSM.16.M88.4 R48, [R2+0x5000] ;  /* 0x005000000230783b */ /* 0x000fee0000000200 */
[C---:B------:R-:W-:Y:S08]  /*35a0*/  HMMA.16816.F32.BF16 R44, R20.reuse, R40, R104 ;  /* 0x00000028142c723c */ /* 0x040ff00000041868 */
[----:B------:R-:W-:Y:S08]  /*35b0*/  HMMA.16816.F32.BF16 R40, R20, R42, R100 ;  /* 0x0000002a1428723c */ /* 0x000ff00000041864 */
[----:B------:R-:W-:Y:S01]  /*35c0*/  HMMA.16816.F32.BF16 R20, R16, R74, R68 ;  /* 0x0000004a1014723c */ /* 0x000fe20000041844 */
[----:B------:R-:W1:Y:S01]  /*35d0*/  LDSM.16.M88.4 R68, [R24+0x5000] ;  /* 0x005000001844783b */ /* 0x000e620000000200 */
[----:B------:R-:W-:-:S03]  /*35e0*/  FMUL.FTZ R3, R64, c[0x0][0x320] ;  /* 0x0000c80040037a20 */ /* 0x000fc60000410000 */
[----:B------:R-:W2:Y:S03]  /*35f0*/  LDSM.16.M88.4 R72, [R0+0x4800] ;  /* 0x004800000048783b */ /* 0x000ea60000000200 */
[----:B------:R-:W-:Y:S01]  /*3600*/  HMMA.16816.F32.BF16 R28, R8, R76, R56 ;  /* 0x0000004c081c723c */ /* 0x000fe20000041838 */
[----:B------:R3:W4:Y:S07]  /*3610*/  MUFU.TANH R77, R3 ;  /* 0x00000003004d7308 */ /* 0x00072e0000002400 */
[----:B------:R-:W-:Y:S08]  /*3620*/  HMMA.16816.F32.BF16 R44, R16, R60, R44 ;  /* 0x0000003c102c723c */ /* 0x000ff0000004182c */
[----:B------:R-:W-:Y:S01]  /*3630*/  HMMA.16816.F32.BF16 R20, R8, R78, R20 ;  /* 0x0000004e0814723c */ /* 0x000fe20000041814 */
[----:B---3--:R-:W-:-:S04]  /*3640*/  FMUL.FTZ R3, R65, c[0x0][0x320] ;  /* 0x0000c80041037a20 */ /* 0x008fc80000410000 */
[----:B------:R3:W5:Y:S03]  /*3650*/  MUFU.TANH R76, R3 ;  /* 0x00000003004c7308 */ /* 0x0007660000002400 */
[C---:B------:R-:W-:Y:S08]  /*3660*/  HMMA.16816.F32.BF16 R36, R16.reuse, R84, R36 ;  /* 0x000000541024723c */ /* 0x040ff00000041824 */
[----:B------:R-:W-:Y:S01]  /*3670*/  HMMA.16816.F32.BF16 R60, R16, R62, R40 ;  /* 0x0000003e103c723c */ /* 0x000fe20000041828 */
[----:B---3--:R-:W-:-:S07]  /*3680*/  FMUL.FTZ R3, R66, c[0x0][0x320] ;  /* 0x0000c80042037a20 */ /* 0x008fce0000410000 */
[----:B------:R-:W-:Y:S01]  /*3690*/  HMMA.16816.F32.BF16 R28, R4, R92, R28 ;  /* 0x0000005c041c723c */ /* 0x000fe2000004181c */
[----:B------:R3:W-:Y:S07]  /*36a0*/  MUFU.TANH R79, R3 ;  /* 0x00000003004f7308 */ /* 0x0007ee0000002400 */
[----:B------:R-:W-:Y:S08]  /*36b0*/  HMMA.16816.F32.BF16 R40, R12, R90, R32 ;  /* 0x0000005a0c28723c */ /* 0x000ff00000041820 */
[----:B-1----:R-:W-:Y:S01]  /*36c0*/  HMMA.16816.F32.BF16 R32, R8, R68, R44 ;  /* 0x000000440820723c */ /* 0x002fe2000004182c */
[----:B---3--:R-:W-:-:S02]  /*36d0*/  FMUL.FTZ R3, R67, c[0x0][0x320] ;  /* 0x0000c80043037a20 */ /* 0x008fc40000410000 */
[----:B------:R-:W1:Y:S02]  /*36e0*/  LDSM.16.M88.4 R64, [R2+0x5800] ;  /* 0x005800000240783b */ /* 0x000e640000000200 */
[----:B------:R3:W-:Y:S03]  /*36f0*/  MUFU.TANH R78, R3 ;  /* 0x00000003004e7308 */ /* 0x0007e60000002400 */
[----:B------:R-:W-:Y:S08]  /*3700*/  HMMA.16816.F32.BF16 R56, R16, R86, R80 ;  /* 0x000000561038723c */ /* 0x000ff00000041850 */
[----:B------:R-:W-:Y:S01]  /*3710*/  HMMA.16816.F32.BF16 R16, R4, R94, R20 ;  /* 0x0000005e0410723c */ /* 0x000fe20000041814 */
[----:B------:R-:W-:-:S02]  /*3720*/  FMUL.FTZ R40, R40, c[0x0][0x320] ;  /* 0x0000c80028287a20 */ /* 0x000fc40000410000 */
[----:B------:R-:W-:Y:S02]  /*3730*/  FMUL.FTZ R43, R43, c[0x0][0x320] ;  /* 0x0000c8002b2b7a20 */ /* 0x000fe40000410000 */
[----:B------:R-:W1:Y:S01]  /*3740*/  MUFU.TANH R69, R40 ;  /* 0x0000002800457308 */ /* 0x000e620000002400 */
[----:B------:R-:W-:Y:S02]  /*3750*/  FMUL.FTZ R42, R42, c[0x0][0x320] ;  /* 0x0000c8002a2a7a20 */ /* 0x000fe40000410000 */
[----:B------:R-:W-:Y:S01]  /*3760*/  HMMA.16816.F32.BF16 R44, R8, R52, R36 ;  /* 0x00000034082c723c */ /* 0x000fe20000041824 */
[----:B------:R-:W-:-:S04]  /*3770*/  FMUL.FTZ R41, R41, c[0x0][0x320] ;  /* 0x0000c80029297a20 */ /* 0x000fc80000410000 */
[----:B------:R-:W-:Y:S03]  /*3780*/  MUFU.TANH R52, R42 ;  /* 0x0000002a00347308 */ /* 0x000fe60000002400 */
[----:B------:R-:W-:Y:S01]  /*3790*/  HMMA.16816.F32.BF16 R20, R8, R70, R60 ;  /* 0x000000460814723c */ /* 0x000fe2000004183c */
[----:B------:R-:W3:Y:S04]  /*37a0*/  LDSM.16.M88.4 R60, [R0+0x5000] ;  /* 0x00500000003c783b */ /* 0x000ee80000000200 */
[----:B------:R-:W1:Y:S03]  /*37b0*/  MUFU.TANH R68, R41 ;  /* 0x0000002900447308 */ /* 0x000e660000002400 */
[----:B--2---:R-:W-:Y:S08]  /*37c0*/  HMMA.16816.F32.BF16 R24, R12, R72, R28 ;  /* 0x000000480c18723c */ /* 0x004ff0000004181c */
[----:B------:R-:W-:Y:S01]  /*37d0*/  HMMA.16816.F32.BF16 R36, R4, R48, R32 ;  /* 0x000000300424723c */ /* 0x000fe20000041820 */
[----:B------:R-:W-:Y:S07]  /*37e0*/  MUFU.TANH R48, R43 ;  /* 0x0000002b00307308 */ /* 0x000fee0000002400 */
[----:B------:R-:W-:Y:S08]  /*37f0*/  HMMA.16816.F32.BF16 R32, R12, R74, R16 ;  /* 0x0000004a0c20723c */ /* 0x000ff00000041810 */
[----:B-1----:R-:W-:Y:S01]  /*3800*/  HMMA.16816.F32.BF16 R16, R4, R64, R44 ;  /* 0x000000400410723c */ /* 0x002fe2000004182c */
[----:B------:R-:W2:Y:S01]  /*3810*/  LDL R64, [R1] ;  /* 0x0000000001407983 */ /* 0x000ea20000100800 */
[----:B------:R-:W-:-:S02]  /*3820*/  FMUL.FTZ R2, R25, c[0x0][0x320] ;  /* 0x0000c80019027a20 */ /* 0x000fc40000410000 */
[----:B------:R-:W-:Y:S02]  /*3830*/  FMUL.FTZ R24, R24, c[0x0][0x320] ;  /* 0x0000c80018187a20 */ /* 0x000fe40000410000 */
[----:B------:R1:W-:Y:S02]  /*3840*/  MUFU.TANH R40, R2 ;  /* 0x0000000200287308 */ /* 0x0003e40000002400 */
[----:B------:R-:W-:Y:S01]  /*3850*/  HMMA.16816.F32.BF16 R28, R8, R54, R56 ;  /* 0x00000036081c723c */ /* 0x000fe20000041838 */
[----:B---3--:R-:W-:-:S05]  /*3860*/  IMAD.MOV.U32 R3, RZ, RZ, 0x1 ;  /* 0x00000001ff037424 */ /* 0x008fca00078e00ff */
[----:B------:R-:W3:Y:S02]  /*3870*/  MUFU.TANH R41, R24 ;  /* 0x0000001800297308 */ /* 0x000ee40000002400 */
[----:B------:R-:W-:Y:S01]  /*3880*/  HMMA.16816.F32.BF16 R8, R4, R50, R20 ;  /* 0x000000320408723c */ /* 0x000fe20000041814 */
[----:B------:R3:W4:Y:S07]  /*3890*/  LDSM.16.M88.4 R20, [R0+0x5800] ;  /* 0x005800000014783b */ /* 0x00072e0000000200 */
[----:B------:R-:W-:Y:S01]  /*38a0*/  HMMA.16816.F32.BF16 R36, R12, R60, R36 ;  /* 0x0000003c0c24723c */ /* 0x000fe20000041824 */
[----:B-1----:R-:W-:Y:S01]  /*38b0*/  FMUL.FTZ R2, R26, c[0x0][0x320] ;  /* 0x0000c8001a027a20 */ /* 0x002fe20000410000 */
[----:B------:R-:W-:-:S04]  /*38c0*/  DEPBAR.LE SB0, 0x2 ;  /* 0x000080800000791a */ /* 0x000fc80000000000 */
[----:B------:R1:W-:Y:S01]  /*38d0*/  MUFU.TANH R43, R2 ;  /* 0x00000002002b7308 */ /* 0x0003e20000002400 */
[----:B------:R-:W-:Y:S01]  /*38e0*/  FMUL.FTZ R32, R32, c[0x0][0x320] ;  /* 0x0000c80020207a20 */ /* 0x000fe20000410000 */
[----:B------:R-:W-:Y:S01]  /*38f0*/  HMMA.16816.F32.BF16 R4, R4, R66, R28 ;  /* 0x000000420404723c */ /* 0x000fe2000004181c */
[----:B------:R-:W-:Y:S01]  /*3900*/  FMUL.FTZ R33, R33, c[0x0][0x320] ;  /* 0x0000c80021217a20 */ /* 0x000fe20000410000 */
[----:B------:R-:W-:Y:S01]  /*3910*/  BAR.SYNC.DEFER_BLOCKING 0x0 ;  /* 0x0000000000007b1d */ /* 0x000fe20000010000 */
[----:B---3--:R-:W-:-:S05]  /*3920*/  FMUL.FTZ R0, R27, c[0x0][0x320] ;  /* 0x0000c8001b007a20 */ /* 0x008fca0000410000 */
[----:B------:R3:W-:Y:S01]  /*3930*/  MUFU.TANH R42, R0 ;  /* 0x00000000002a7308 */ /* 0x0007e20000002400 */
[----:B-1----:R-:W-:Y:S01]  /*3940*/  @P4 IMAD.HI.U32 R2, R208, c[0x0][0x2c8], RZ ;  /* 0x0000b200d0024a27 */ /* 0x002fe200078e00ff */
[C---:B------:R-:W-:Y:S08]  /*3950*/  HMMA.16816.F32.BF16 R24, R12.reuse, R62, R8 ;  /* 0x0000003e0c18723c */ /* 0x040ff00000041808 */
[C---:B----4-:R-:W-:Y:S08]  /*3960*/  HMMA.16816.F32.BF16 R16, R12.reuse, R20, R16 ;  /* 0x000000140c10723c */ /* 0x050ff00000041810 */
[----:B------:R-:W-:Y:S01]  /*3970*/  HMMA.16816.F32.BF16 R4, R12, R22, R4 ;  /* 0x000000160c04723c */ /* 0x000fe20000041804 */
[----:B---3--:R-:W-:Y:S01]  /*3980*/  IMAD.MOV.U32 R0, RZ, RZ, R208 ;  /* 0x000000ffff007224 */ /* 0x008fe200078e00d0 */
[----:B------:R-:W-:Y:S01]  /*3990*/  @P4 SHF.R.U32.HI R0, RZ, c[0x0][0x2cc], R2 ;  /* 0x0000b300ff004a19 */ /* 0x000fe20000011602 */
[----:B------:R-:W1:Y:S01]  /*39a0*/  MUFU.TANH R32, R32 ;  /* 0x0000002000207308 */ /* 0x000e620000002400 */
[----:B------:R-:W-:Y:S01]  /*39b0*/  FMUL.FTZ R34, R34, c[0x0][0x320] ;  /* 0x0000c80022227a20 */ /* 0x000fe20000410000 */
[----:B------:R-:W-:Y:S04]  /*39c0*/  LDSM.16.MT88.4 R44, [R237+0x2000] ;  /* 0x00200000ed2c783b */ /* 0x000fe80000004200 */
[----:B------:R-:W3:Y:S04]  /*39d0*/  SHFL.IDX PT, R2, R0, RZ, 0x1c1f ;  /* 0x001c1fff00027589 */ /* 0x000ee800000e0000 */
[----:B------:R4:W1:Y:S01]  /*39e0*/  SHFL.IDX PT, R8, R0, 0x1, 0x1c1f ;  /* 0x003c1f0000087f89 */ /* 0x00086200000e0000 */
[----:B------:R-:W-:Y:S01]  /*39f0*/  IMAD.MOV.U32 R9, RZ, RZ, c[0x0][0x2ac] ;  /* 0x0000ab00ff097624 */ /* 0x000fe200078e00ff */
[----:B------:R-:W-:Y:S02]  /*3a00*/  MUFU.TANH R33, R33 ;  /* 0x0000002100217308 */ /* 0x000fe40000002400 */
[----:B------:R-:W-:Y:S04]  /*3a10*/  LDSM.16.MT88.4 R56, [R170+0x4000] ;  /* 0x00400000aa38783b */ /* 0x000fe80000004200 */
[----:B------:R-:W-:Y:S04]  /*3a20*/  LDSM.16.MT88.4 R72, [R171+0x2800] ;  /* 0x00280000ab48783b */ /* 0x000fe80000004200 */
[----:B------:R-:W-:Y:S01]  /*3a30*/  LDSM.16.MT88.4 R60, [R170+0x4800] ;  /* 0x00480000aa3c783b */ /* 0x000fe20000004200 */
[----:B----4-:R-:W-:-:S04]  /*3a40*/  FMUL.FTZ R0, R35, c[0x0][0x320] ;  /* 0x0000c80023007a20 */ /* 0x010fc80000410000 */
[----:B------:R4:W-:Y:S02]  /*3a50*/  MUFU.TANH R29, R0 ;  /* 0x00000000001d7308 */ /* 0x0009e40000002400 */
[----:B----4-:R-:W-:-:S04]  /*3a60*/  IMAD R0, R231, -0x40, R3 ;  /* 0xffffffc0e7007824 */ /* 0x010fc800078e0203 */
[----:B------:R-:W-:Y:S02]  /*3a70*/  IMAD R0, R9, c[0x0][0x1d0], R0 ;  /* 0x0000740009007a24 */ /* 0x000fe400078e0200 */
[----:B------:R-:W-:-:S03]  /*3a80*/  FMUL.FTZ R3, R36, c[0x0][0x320] ;  /* 0x0000c80024037a20 */ /* 0x000fc60000410000 */
[--C-:B------:R-:W-:Y:S01]  /*3a90*/  IADD3 R0, R0, -c[0x0][0x168], -R223.reuse ;  /* 0x80005a0000007a10 */ /* 0x100fe20007ffe8df */
[----:B------:R4:W-:Y:S04]  /*3aa0*/  MUFU.TANH R28, R3 ;  /* 0x00000003001c7308 */ /* 0x0009e80000002400 */
[C---:B---3--:R-:W-:Y:S02]  /*3ab0*/  IMAD.IADD R2, R0.reuse, 0x1, R2 ;  /* 0x0000000100027824 */ /* 0x048fe400078e0202 */
[----:B-1----:R-:W-:Y:S02]  /*3ac0*/  IMAD.IADD R0, R0, 0x1, R8 ;  /* 0x0000000100007824 */ /* 0x002fe400078e0208 */
[----:B----4-:R-:W-:-:S05]  /*3ad0*/  IMAD.IADD R3, R108, 0x1, -R223 ;  /* 0x000000016c037824 */ /* 0x010fca00078e0adf */
[----:B------:R-:W-:-:S04]  /*3ae0*/  IMNMX R2, R3, R2, PT ;  /* 0x0000000203027217 */ /* 0x000fc80003800200 */
[C---:B------:R-:W-:Y:S02]  /*3af0*/  ISETP.GT.AND P6, PT, R2.reuse, RZ, PT ;  /* 0x000000ff0200720c */ /* 0x040fe40003fc4270 */
[C---:B------:R-:W-:Y:S01]  /*3b00*/  ISETP.GT.AND P5, PT, R2.reuse, 0x1, PT ;  /* 0x000000010200780c */ /* 0x040fe20003fa4270 */
[----:B------:R-:W-:Y:S01]  /*3b10*/  FMUL.FTZ R9, R37, c[0x0][0x320] ;  /* 0x0000c80025097a20 */ /* 0x000fe20000410000 */
[----:B------:R-:W-:Y:S02]  /*3b20*/  ISETP.GT.AND P1, PT, R2, 0x8, PT ;  /* 0x000000080200780c */ /* 0x000fe40003f24270 */
[----:B------:R-:W-:Y:S02]  /*3b30*/  FSEL R13, R77, -INF , P6 ;  /* 0xff8000004d0d7808 */ /* 0x000fe40003000000 */
[----:B-----5:R-:W-:Y:S02]  /*3b40*/  FSEL R15, R76, -INF , P5 ;  /* 0xff8000004c0f7808 */ /* 0x020fe40002800000 */
[----:B------:R-:W-:Y:S01]  /*3b50*/  IMNMX R0, R3, R0, PT ;  /* 0x0000000003007217 */ /* 0x000fe20003800200 */
[----:B------:R-:W-:Y:S01]  /*3b60*/  FMUL.FTZ R3, R25, c[0x0][0x320] ;  /* 0x0000c80019037a20 */ /* 0x000fe20000410000 */
[----:B------:R-:W-:Y:S01]  /*3b70*/  ISETP.GT.AND P0, PT, R2, 0x9, PT ;  /* 0x000000090200780c */ /* 0x000fe20003f04270 */
[----:B------:R-:W1:Y:S01]  /*3b80*/  MUFU.TANH R10, R9 ;  /* 0x00000009000a7308 */ /* 0x000e620000002400 */
[----:B------:R-:W-:-:S02]  /*3b90*/  FSEL R14, R69, -INF , P1 ;  /* 0xff800000450e7808 */ /* 0x000fc40000800000 */
[----:B------:R-:W-:Y:S02]  /*3ba0*/  FMNMX.FTZ R101, R13, R15, !PT ;  /* 0x0000000f0d657209 */ /* 0x000fe40007810000 */
[----:B------:R-:W-:Y:S02]  /*3bb0*/  ISETP.GT.AND P6, PT, R2, 0x10, PT ;  /* 0x000000100200780c */ /* 0x000fe40003fc4270 */
[----:B------:R-:W-:Y:S01]  /*3bc0*/  FSEL R20, R68, -INF , P0 ;  /* 0xff80000044147808 */ /* 0x000fe20000000000 */
[----:B------:R3:W-:Y:S01]  /*3bd0*/  MUFU.TANH R9, R3 ;  /* 0x0000000300097308 */ /* 0x0007e20000002400 */
[----:B------:R-:W-:Y:S01]  /*3be0*/  FMNMX.FTZ R101, R14, R101, !PT ;  /* 0x000000650e657209 */ /* 0x000fe20007810000 */
[----:B------:R-:W-:Y:S01]  /*3bf0*/  FMUL.FTZ R8, R24, c[0x0][0x320] ;  /* 0x0000c80018087a20 */ /* 0x000fe20000410000 */
[----:B------:R-:W-:Y:S01]  /*3c00*/  ISETP.GT.AND P5, PT, R2, 0x11, PT ;  /* 0x000000110200780c */ /* 0x000fe20003fa4270 */
[----:B------:R-:W-:Y:S01]  /*3c10*/  FMUL.FTZ R18, R18, c[0x0][0x320] ;  /* 0x0000c80012127a20 */ /* 0x000fe20000410000 */
[----:B------:R-:W-:Y:S01]  /*3c20*/  FMNMX.FTZ R101, R20, R101, !PT ;  /* 0x0000006514657209 */ /* 0x000fe20007810000 */
[----:B------:R-:W-:Y:S01]  /*3c30*/  FMUL.FTZ R19, R19, c[0x0][0x320] ;  /* 0x0000c80013137a20 */ /* 0x000fe20000410000 */
[C---:B------:R-:W-:Y:S01]  /*3c40*/  ISETP.GT.AND P1, PT, R2.reuse, 0x18, PT ;  /* 0x000000180200780c */ /* 0x040fe20003f24270 */
[----:B------:R-:W-:Y:S01]  /*3c50*/  MUFU.TANH R34, R34 ;  /* 0x0000002200227308 */ /* 0x000fe20000002400 */
[----:B------:R-:W-:Y:S01]  /*3c60*/  ISETP.GT.AND P0, PT, R2, 0x19, PT ;  /* 0x000000190200780c */ /* 0x000fe20003f04270 */
[----:B------:R-:W-:Y:S01]  /*3c70*/  FMUL.FTZ R6, R6, c[0x0][0x320] ;  /* 0x0000c80006067a20 */ /* 0x000fe20000410000 */
[----:B------:R-:W-:Y:S01]  /*3c80*/  LDSM.16.MT88.4 R68, [R239+0x2800] ;  /* 0x00280000ef44783b */ /* 0x000fe20000004200 */
[----:B---3--:R-:W-:Y:S01]  /*3c90*/  FMUL.FTZ R3, R16, c[0x0][0x320] ;  /* 0x0000c80010037a20 */ /* 0x008fe20000410000 */
[----:B------:R-:W-:-:S03]  /*3ca0*/  FSEL R16, R41, -INF , P6 ;  /* 0xff80000029107808 */ /* 0x000fc60003000000 */
[----:B------:R3:W-:Y:S01]  /*3cb0*/  MUFU.TANH R12, R3 ;  /* 0x00000003000c7308 */ /* 0x0007e20000002400 */
[----:B------:R-:W-:Y:S02]  /*3cc0*/  FSEL R21, R40, -INF , P5 ;  /* 0xff80000028157808 */ /* 0x000fe40002800000 */
[----:B------:R-:W-:Y:S02]  /*3cd0*/  FMNMX.FTZ R101, R16, R101, !PT ;  /* 0x0000006510657209 */ /* 0x000fe40007810000 */
[----:B------:R-:W-:-:S03]  /*3ce0*/  ISETP.GT.AND P5, PT, R2, 0x21, PT ;  /* 0x000000210200780c */ /* 0x000fc60003fa4270 */
[----:B------:R-:W4:Y:S01]  /*3cf0*/  MUFU.TANH R8, R8 ;  /* 0x0000000800087308 */ /* 0x000f220000002400 */
[----:B------:R-:W-:Y:S01]  /*3d00*/  FSEL R22, R32, -INF , P1 ;  /* 0xff80000020167808 */ /* 0x000fe20000800000 */
[----:B---3--:R-:W-:Y:S01]  /*3d10*/  FMUL.FTZ R3, R17, c[0x0][0x320] ;  /* 0x0000c80011037a20 */ /* 0x008fe20000410000 */
[----:B------:R-:W-:-:S05]  /*3d20*/  FMNMX.FTZ R101, R21, R101, !PT ;  /* 0x0000006515657209 */ /* 0x000fca0007810000 */
[----:B------:R3:W5:Y:S01]  /*3d30*/  MUFU.TANH R11, R3 ;  /* 0x00000003000b7308 */ /* 0x0007620000002400 */
[----:B-1----:R-:W-:Y:S02]  /*3d40*/  FSEL R87, R10, -INF , P5 ;  /* 0xff8000000a577808 */ /* 0x002fe40002800000 */
[----:B------:R-:W-:Y:S02]  /*3d50*/  ISETP.GT.AND P6, PT, R2, 0x20, PT ;  /* 0x000000200200780c */ /* 0x000fe40003fc4270 */
[----:B------:R-:W-:Y:S02]  /*3d60*/  FSEL R23, R33, -INF , P0 ;  /* 0xff80000021177808 */ /* 0x000fe40000000000 */
[----:B------:R-:W-:Y:S01]  /*3d70*/  FMNMX.FTZ R101, R22, R101, !PT ;  /* 0x0000006516657209 */ /* 0x000fe20007810000 */
[----:B---3--:R-:W-:-:S04]  /*3d80*/  FMUL.FTZ R3, R4, c[0x0][0x320] ;  /* 0x0000c80004037a20 */ /* 0x008fc80000410000 */
[----:B------:R1:W3:Y:S01]  /*3d90*/  MUFU.TANH R10, R3 ;  /* 0x00000003000a7308 */ /* 0x0002e20000002400 */
[----:B------:R-:W-:Y:S02]  /*3da0*/  FSEL R85, R28, -INF , P6 ;  /* 0xff8000001c557808 */ /* 0x000fe40003000000 */
[----:B------:R-:W-:Y:S02]  /*3db0*/  FMNMX.FTZ R101, R23, R101, !PT ;  /* 0x0000006517657209 */ /* 0x000fe40007810000 */
[C---:B------:R-:W-:Y:S02]  /*3dc0*/  ISETP.GT.AND P1, PT, R2.reuse, 0x28, PT ;  /* 0x000000280200780c */ /* 0x040fe40003f24270 */
[----:B------:R-:W-:Y:S01]  /*3dd0*/  ISETP.GT.AND P6, PT, R2, 0x30, PT ;  /* 0x000000300200780c */ /* 0x000fe20003fc4270 */
[----:B-1----:R-:W-:-:S04]  /*3de0*/  FMUL.FTZ R3, R5, c[0x0][0x320] ;  /* 0x0000c80005037a20 */ /* 0x002fc80000410000 */
[----:B------:R-:W1:Y:S01]  /*3df0*/  MUFU.TANH R4, R3 ;  /* 0x0000000300047308 */ /* 0x000e620000002400 */
[C---:B------:R-:W-:Y:S02]  /*3e00*/  ISETP.GT.AND P5, PT, R2.reuse, 0x31, PT ;  /* 0x000000310200780c */ /* 0x040fe40003fa4270 */
[----:B------:R-:W-:Y:S02]  /*3e10*/  FMNMX.FTZ R101, R85, R101, !PT ;  /* 0x0000006555657209 */ /* 0x000fe40007810000 */
[----:B------:R-:W-:Y:S02]  /*3e20*/  ISETP.GT.AND P0, PT, R2, 0x29, PT ;  /* 0x000000290200780c */ /* 0x000fe40003f04270 */
[----:B----4-:R-:W-:Y:S02]  /*3e30*/  FSEL R86, R8, -INF , P1 ;  /* 0xff80000008567808 */ /* 0x010fe40000800000 */
[----:B------:R-:W-:Y:S02]  /*3e40*/  ISETP.GT.AND P1, PT, R2, 0x38, PT ;  /* 0x000000380200780c */ /* 0x000fe40003f24270 */
[----:B------:R-:W-:-:S02]  /*3e50*/  FSEL R180, R12, -INF , P6 ;  /* 0xff8000000cb47808 */ /* 0x000fc40003000000 */
[----:B-----5:R-:W-:Y:S02]  /*3e60*/  FSEL R175, R11, -INF , P5 ;  /* 0xff8000000baf7808 */ /* 0x020fe40002800000 */
[C---:B------:R-:W-:Y:S02]  /*3e70*/  ISETP.GT.AND P6, PT, R0.reuse, RZ, PT ;  /* 0x000000ff0000720c */ /* 0x040fe40003fc4270 */
[----:B------:R-:W-:Y:S02]  /*3e80*/  ISETP.GT.AND P5, PT, R0, 0x1, PT ;  /* 0x000000010000780c */ /* 0x000fe40003fa4270 */
[----:B------:R-:W-:Y:S02]  /*3e90*/  FMNMX.FTZ R101, R87, R101, !PT ;  /* 0x0000006557657209 */ /* 0x000fe40007810000 */
[----:B------:R-:W-:Y:S02]  /*3ea0*/  FSEL R84, R9, -INF , P0 ;  /* 0xff80000009547808 */ /* 0x000fe40000000000 */
[----:B------:R-:W-:Y:S01]  /*3eb0*/  ISETP.GT.AND P0, PT, R2, 0x39, PT ;  /* 0x000000390200780c */ /* 0x000fe20003f04270 */
[----:B------:R-:W-:Y:S01]  /*3ec0*/  FMUL.FTZ R2, R38, c[0x0][0x320] ;  /* 0x0000c80026027a20 */ /* 0x000fe20000410000 */
[----:B---3--:R-:W-:-:S02]  /*3ed0*/  FSEL R172, R10, -INF , P1 ;  /* 0xff8000000aac7808 */ /* 0x008fc40000800000 */
[----:B------:R-:W-:Y:S02]  /*3ee0*/  ISETP.GT.AND P1, PT, R0, 0x8, PT ;  /* 0x000000080000780c */ /* 0x000fe40003f24270 */
[----:B------:R-:W-:Y:S02]  /*3ef0*/  FSEL R5, R79, -INF , P6 ;  /* 0xff8000004f057808 */ /* 0x000fe40003000000 */
[----:B------:R-:W-:Y:S02]  /*3f00*/  FSEL R12, R78, -INF , P5 ;  /* 0xff8000004e0c7808 */ /* 0x000fe40002800000 */
[----:B------:R-:W-:Y:S01]  /*3f10*/  FMNMX.FTZ R101, R86, R101, !PT ;  /* 0x0000006556657209 */ /* 0x000fe20007810000 */
[----:B------:R3:W4:Y:S01]  /*3f20*/  MUFU.TANH R28, R2 ;  /* 0x00000002001c7308 */ /* 0x0007220000002400 */
[----:B-1----:R-:W-:Y:S02]  /*3f30*/  FSEL R174, R4, -INF , P0 ;  /* 0xff80000004ae7808 */ /* 0x002fe40000000000 */
[----:B------:R-:W-:-:S02]  /*3f40*/  ISETP.GT.AND P0, PT, R0, 0x9, PT ;  /* 0x000000090000780c */ /* 0x000fc40003f04270 */
[----:B------:R-:W-:Y:S02]  /*3f50*/  FSEL R11, R52, -INF , P1 ;  /* 0xff800000340b7808 */ /* 0x000fe40000800000 */
[----:B------:R-:W-:Y:S01]  /*3f60*/  FMNMX.FTZ R101, R84, R101, !PT ;  /* 0x0000006554657209 */ /* 0x000fe20007810000 */
[----:B------:R-:W-:Y:S01]  /*3f70*/  FMUL.FTZ R9, R27, c[0x0][0x320] ;  /* 0x0000c8001b097a20 */ /* 0x000fe20000410000 */
[----:B------:R-:W-:Y:S02]  /*3f80*/  ISETP.GT.AND P6, PT, R0, 0x10, PT ;  /* 0x000000100000780c */ /* 0x000fe40003fc4270 */
[----:B---3--:R-:W-:Y:S01]  /*3f90*/  FMNMX.FTZ R2, R5, R12, !PT ;  /* 0x0000000c05027209 */ /* 0x008fe20007810000 */
[----:B------:R-:W-:Y:S01]  /*3fa0*/  FMUL.FTZ R8, R26, c[0x0][0x320] ;  /* 0x0000c8001a087a20 */ /* 0x000fe20000410000 */
[----:B------:R-:W-:Y:S01]  /*3fb0*/  FSEL R10, R48, -INF , P0 ;  /* 0xff800000300a7808 */ /* 0x000fe20000000000 */
[----:B------:R-:W-:Y:S01]  /*3fc0*/  FMUL.FTZ R3, R39, c[0x0][0x320] ;  /* 0x0000c80027037a20 */ /* 0x000fe20000410000 */
[----:B------:R-:W-:-:S02]  /*3fd0*/  FMNMX.FTZ R2, R11, R2, !PT ;  /* 0x000000020b027209 */ /* 0x000fc40007810000 */
[----:B------:R-:W-:Y:S01]  /*3fe0*/  ISETP.GT.AND P5, PT, R0, 0x11, PT ;  /* 0x000000110000780c */ /* 0x000fe20003fa4270 */
[----:B------:R-:W-:Y:S01]  /*3ff0*/  MUFU.TANH R24, R18 ;  /* 0x0000001200187308 */ /* 0x000fe20000002400 */
[----:B------:R-:W-:Y:S01]  /*4000*/  FMNMX.FTZ R101, R180, R101, !PT ;  /* 0x00000065b4657209 */ /* 0x000fe20007810000 */
[----:B------:R-:W-:Y:S01]  /*4010*/  FMUL.FTZ R4, R7, c[0x0][0x320] ;  /* 0x0000c80007047a20 */ /* 0x000fe20000410000 */
[----:B------:R-:W-:Y:S01]  /*4020*/  FMNMX.FTZ R2, R10, R2, !PT ;  /* 0x000000020a027209 */ /* 0x000fe20007810000 */
[----:B------:R-:W-:Y:S01]  /*4030*/  LDSM.16.MT88.4 R36, [R171] ;  /* 0x00000000ab24783b */ /* 0x000fe20000004200 */
[----:B------:R-:W-:-:S03]  /*4040*/  FMNMX.FTZ R101, R175, R101, !PT ;  /* 0x00000065af657209 */ /* 0x000fc60007810000 */
[----:B------:R1:W-:Y:S01]  /*4050*/  MUFU.TANH R25, R9 ;  /* 0x0000000900197308 */ /* 0x0003e20000002400 */
[----:B------:R-:W-:Y:S01]  /*4060*/  ISETP.GT.AND P1, PT, R0, 0x18, PT ;  /* 0x000000180000780c */ /* 0x000fe20003f24270 */
[----:B------:R-:W-:Y:S01]  /*4070*/  LDSM.16.MT88.4 R48, [R170+0x2800] ;  /* 0x00280000aa30783b */ /* 0x000fe20000004200 */
[----:B------:R-:W-:-:S03]  /*4080*/  FMNMX.FTZ R101, R172, R101, !PT ;  /* 0x00000065ac657209 */ /* 0x000fc60007810000 */
[----:B------:R-:W-:Y:S02]  /*4090*/  LDSM.16.MT88.4 R52, [R239+0x2000] ;  /* 0x00200000ef34783b */ /* 0x000fe40000004200 */
[----:B------:R3:W-:Y:S01]  /*40a0*/  MUFU.TANH R26, R8 ;  /* 0x00000008001a7308 */ /* 0x0007e20000002400 */
[----:B-1----:R-:W-:-:S07]  /*40b0*/  FSEL R9, R43, -INF , P6 ;  /* 0xff8000002b097808 */ /* 0x002fce0003000000 */
[----:B------:R1:W5:Y:S01]  /*40c0*/  MUFU.TANH R27, R3 ;  /* 0x00000003001b7308 */ /* 0x0003620000002400 */
[----:B------:R-:W-:Y:S02]  /*40d0*/  FMNMX.FTZ R2, R9, R2, !PT ;  /* 0x0000000209027209 */ /* 0x000fe40007810000 */
[----:B---3--:R-:W-:Y:S02]  /*40e0*/  FSEL R8, R42, -INF , P5 ;  /* 0xff8000002a087808 */ /* 0x008fe40002800000 */
[----:B------:R-:W-:-:S03]  /*40f0*/  ISETP.GT.AND P0, PT, R0, 0x19, PT ;  /* 0x000000190000780c */ /* 0x000fc60003f04270 */
[----:B------:R-:W3:Y:S01]  /*4100*/  MUFU.TANH R19, R19 ;  /* 0x0000001300137308 */ /* 0x000ee20000002400 */
[----:B------:R-:W-:Y:S01]  /*4110*/  FSEL R17, R34, -INF , P1 ;  /* 0xff80000022117808 */ /* 0x000fe20000800000 */
[----:B------:R-:W-:Y:S01]  /*4120*/  LDSM.16.MT88.4 R40, [R237+0x800] ;  /* 0x00080000ed28783b */ /* 0x000fe20000004200 */
[----:B------:R-:W-:Y:S02]  /*4130*/  FMNMX.FTZ R2, R8, R2, !PT ;  /* 0x0000000208027209 */ /* 0x000fe40007810000 */
[----:B------:R-:W-:Y:S01]  /*4140*/  FMNMX.FTZ R101, R174, R101, !PT ;  /* 0x00000065ae657209 */ /* 0x000fe20007810000 */
[----:B------:R-:W-:Y:S01]  /*4150*/  LDSM.16.MT88.4 R32, [R237] ;  /* 0x00000000ed20783b */ /* 0x000fe20000004200 */
[----:B------:R-:W-:Y:S02]  /*4160*/  ISETP.GT.AND P5, PT, R0, 0x20, PT ;  /* 0x000000200000780c */ /* 0x000fe40003fa4270 */
[----:B------:R-:W-:Y:S01]  /*4170*/  FSEL R18, R29, -INF , P0 ;  /* 0xff8000001d127808 */ /* 0x000fe20000000000 */
[----:B-1----:R-:W1:Y:S01]  /*4180*/  SHFL.BFLY PT, R3, R101, 0x2, 0x1f ;  /* 0x0c401f0065037f89 */ /* 0x002e6200000e0000 */
[----:B------:R-:W-:-:S02]  /*4190*/  FMNMX.FTZ R2, R17, R2, !PT ;  /* 0x0000000211027209 */ /* 0x000fc40007810000 */
[----:B------:R-:W-:Y:S02]  /*41a0*/  ISETP.GT.AND P1, PT, R0, 0x21, PT ;  /* 0x000000210000780c */ /* 0x000fe40003f24270 */
[----:B----4-:R-:W-:Y:S02]  /*41b0*/  FSEL R82, R28, -INF , P5 ;  /* 0xff8000001c527808 */ /* 0x010fe40002800000 */
[----:B------:R-:W-:Y:S01]  /*41c0*/  FMNMX.FTZ R2, R18, R2, !PT ;  /* 0x0000000212027209 */ /* 0x000fe20007810000 */
[----:B------:R-:W4:Y:S01]  /*41d0*/  MUFU.TANH R6, R6 ;  /* 0x0000000600067308 */ /* 0x000f220000002400 */
[----:B------:R-:W-:Y:S01]  /*41e0*/  ISETP.GT.AND P0, PT, R0, 0x28, PT ;  /* 0x000000280000780c */ /* 0x000fe20003f04270 */
[----:B------:R-:W-:Y:S01]  /*41f0*/  LDSM.16.MT88.4 R28, [R171+0x800] ;  /* 0x00080000ab1c783b */ /* 0x000fe20000004200 */
[----:B-----5:R-:W-:Y:S02]  /*4200*/  FSEL R81, R27, -INF , P1 ;  /* 0xff8000001b517808 */ /* 0x020fe40000800000 */
[----:B------:R-:W-:-:S02]  /*4210*/  FMNMX.FTZ R2, R82, R2, !PT ;  /* 0x0000000252027209 */ /* 0x000fc40007810000 */
[----:B------:R-:W-:Y:S02]  /*4220*/  ISETP.GT.AND P1, PT, R0, 0x29, PT ;  /* 0x000000290000780c */ /* 0x000fe40003f24270 */
[----:B------:R-:W-:Y:S02]  /*4230*/  FSEL R80, R26, -INF , P0 ;  /* 0xff8000001a507808 */ /* 0x000fe40000000000 */
[----:B------:R-:W-:Y:S01]  /*4240*/  FMNMX.FTZ R2, R81, R2, !PT ;  /* 0x0000000251027209 */ /* 0x000fe20007810000 */
[----:B------:R-:W5:Y:S01]  /*4250*/  MUFU.TANH R4, R4 ;  /* 0x0000000400047308 */ /* 0x000f620000002400 */
[----:B------:R-:W-:Y:S02]  /*4260*/  ISETP.GT.AND P0, PT, R0, 0x30, PT ;  /* 0x000000300000780c */ /* 0x000fe40003f04270 */
[----:B------:R-:W-:Y:S02]  /*4270*/  FSEL R83, R25, -INF , P1 ;  /* 0xff80000019537808 */ /* 0x000fe40000800000 */
[----:B------:R-:W-:-:S02]  /*4280*/  FMNMX.FTZ R2, R80, R2, !PT ;  /* 0x0000000250027209 */ /* 0x000fc40007810000 */
[----:B------:R-:W-:Y:S02]  /*4290*/  ISETP.GT.AND P1, PT, R0, 0x31, PT ;  /* 0x000000310000780c */ /* 0x000fe40003f24270 */
[----:B------:R-:W-:Y:S02]  /*42a0*/  FSEL R161, R24, -INF , P0 ;  /* 0xff80000018a17808 */ /* 0x000fe40000000000 */
[----:B------:R-:W-:Y:S01]  /*42b0*/  FMNMX.FTZ R2, R83, R2, !PT ;  /* 0x0000000253027209 */ /* 0x000fe20007810000 */
[----:B------:R-:W-:Y:S01]  /*42c0*/  LDSM.16.MT88.4 R24, [R170+0x800] ;  /* 0x00080000aa18783b */ /* 0x000fe20000004200 */
[----:B------:R-:W-:Y:S02]  /*42d0*/  ISETP.GT.AND P0, PT, R0, 0x38, PT ;  /* 0x000000380000780c */ /* 0x000fe40003f04270 */
[----:B---3--:R-:W-:Y:S02]  /*42e0*/  FSEL R160, R19, -INF , P1 ;  /* 0xff80000013a07808 */ /* 0x008fe40000800000 */
[----:B------:R-:W-:-:S02]  /*42f0*/  FMNMX.FTZ R2, R161, R2, !PT ;  /* 0x00000002a1027209 */ /* 0x000fc40007810000 */
[----:B-1----:R-:W-:Y:S02]  /*4300*/  FMNMX.FTZ R101, R101, R3, !PT ;  /* 0x0000000365657209 */ /* 0x002fe40007810000 */
[----:B------:R-:W-:Y:S02]  /*4310*/  ISETP.GT.AND P1, PT, R0, 0x39, PT ;  /* 0x000000390000780c */ /* 0x000fe40003f24270 */
[----:B----4-:R-:W-:Y:S02]  /*4320*/  FSEL R95, R6, -INF , P0 ;  /* 0xff800000065f7808 */ /* 0x010fe40000000000 */
[----:B------:R-:W-:Y:S01]  /*4330*/  FMNMX.FTZ R100, R160, R2, !PT ;  /* 0x00000002a0647209 */ /* 0x000fe20007810000 */
[----:B------:R-:W1:Y:S01]  /*4340*/  SHFL.BFLY PT, R0, R101, 0x1, 0x1f ;  /* 0x0c201f0065007f89 */ /* 0x000e6200000e0000 */
[----:B-----5:R-:W-:Y:S02]  /*4350*/  FSEL R94, R4, -INF , P1 ;  /* 0xff800000045e7808 */ /* 0x020fe40000800000 */
[----:B------:R-:W-:-:S04]  /*4360*/  FMNMX.FTZ R100, R95, R100, !PT ;  /* 0x000000645f647209 */ /* 0x000fc80007810000 */
[----:B------:R-:W-:-:S05]  /*4370*/  FMNMX.FTZ R100, R94, R100, !PT ;  /* 0x000000645e647209 */ /* 0x000fca0007810000 */
[----:B------:R-:W3:Y:S01]  /*4380*/  SHFL.BFLY PT, R3, R100, 0x2, 0x1f ;  /* 0x0c401f0064037f89 */ /* 0x000ee200000e0000 */
[----:B-1----:R-:W-:-:S04]  /*4390*/  FMNMX.FTZ R101, R101, R0, !PT ;  /* 0x0000000065657209 */ /* 0x002fc80007810000 */
[C---:B------:R-:W-:Y:S01]  /*43a0*/  FSETP.NEU.FTZ.AND P0, PT, R101.reuse, -INF , PT ;  /* 0xff8000006500780b */ /* 0x040fe20003f1d000 */
[----:B------:R-:W-:-:S05]  /*43b0*/  FMUL.FTZ R2, R101, c[0x0][0x2d0] ;  /* 0x0000b40065027a20 */ /* 0x000fca0000410000 */
[----:B------:R-:W-:Y:S02]  /*43c0*/  FSEL R2, R2, RZ, P0 ;  /* 0x000000ff02027208 */ /* 0x000fe40000000000 */
[----:B---3--:R-:W-:-:S03]  /*43d0*/  FMNMX.FTZ R100, R100, R3, !PT ;  /* 0x0000000364647209 */ /* 0x008fc60007810000 */
[--C-:B------:R-:W-:Y:S02]  /*43e0*/  FFMA.FTZ R0, R13, c[0x0][0x2d0], -R2.reuse ;  /* 0x0000b4000d007a23 */ /* 0x100fe40000010802 */
[----:B------:R-:W1:Y:S02]  /*43f0*/  SHFL.BFLY PT, R3, R100, 0x1, 0x1f ;  /* 0x0c201f0064037f89 */ /* 0x000e6400000e0000 */
[----:B------:R3:W-:Y:S02]  /*4400*/  MUFU.EX2 R224, R0 ;  /* 0x0000000000e07308 */ /* 0x0007e40000000800 */
[----:B---3--:R-:W-:-:S06]  /*4410*/  FFMA.FTZ R0, R15, c[0x0][0x2d0], -R2 ;  /* 0x0000b4000f007a23 */ /* 0x008fcc0000010802 */
[----:B------:R3:W-:Y:S02]  /*4420*/  MUFU.EX2 R209, R0 ;  /* 0x0000000000d17308 */ /* 0x0007e40000000800 */
[----:B---3--:R-:W-:-:S06]  /*4430*/  FFMA.FTZ R0, R14, c[0x0][0x2d0], -R2 ;  /* 0x0000b4000e007a23 */ /* 0x008fcc0000010802 */
[----:B------:R3:W-:Y:S01]  /*4440*/  MUFU.EX2 R225, R0 ;  /* 0x0000000000e17308 */ /* 0x0007e20000000800 */
[----:B-1----:R-:W-:Y:S01]  /*4450*/  FMNMX.FTZ R100, R100, R3, !PT ;  /* 0x0000000364647209 */ /* 0x002fe20007810000 */
[----:B---3--:R-:W-:-:S06]  /*4460*/  FFMA.FTZ R0, R20, c[0x0][0x2d0], -R2 ;  /* 0x0000b40014007a23 */ /* 0x008fcc0000010802 */
[----:B------:R1:W3:Y:S01]  /*4470*/  MUFU.EX2 R227, R0 ;  /* 0x0000000000e37308 */ /* 0x0002e20000000800 */
[--C-:B------:R-:W-:Y:S01]  /*4480*/  FFMA.FTZ R3, R22, c[0x0][0x2d0], -R2.reuse ;  /* 0x0000b40016037a23 */ /* 0x100fe20000010802 */
[----:B------:R-:W-:Y:S01]  /*4490*/  FSETP.NEU.FTZ.AND P0, PT, R100, -INF , PT ;  /* 0xff8000006400780b */ /* 0x000fe20003f1d000 */
[----:B-1----:R-:W-:-:S05]  /*44a0*/  FFMA.FTZ R0, R16, c[0x0][0x2d0], -R2 ;  /* 0x0000b40010007a23 */ /* 0x002fca0000010802 */
[----:B------:R1:W-:Y:S02]  /*44b0*/  MUFU.EX2 R226, R0 ;  /* 0x0000000000e27308 */ /* 0x0003e40000000800 */
[----:B-1----:R-:W-:-:S06]  /*44c0*/  FFMA.FTZ R0, R21, c[0x0][0x2d0], -R2 ;  /* 0x0000b40015007a23 */ /* 0x002fcc0000010802 */
[----:B------:R1:W-:Y:S08]  /*44d0*/  MUFU.EX2 R229, R0 ;  /* 0x0000000000e57308 */ /* 0x0003f00000000800 */
[----:B------:R4:W-:Y:S01]  /*44e0*/  MUFU.EX2 R228, R3 ;  /* 0x0000000300e47308 */ /* 0x0009e20000000800 */
[----:B-1----:R-:W-:-:S05]  /*44f0*/  FMUL.FTZ R0, R100, c[0x0][0x2d0] ;  /* 0x0000b40064007a20 */ /* 0x002fca0000410000 */
[----:B------:R-:W-:Y:S01]  /*4500*/  FSEL R0, R0, RZ, P0 ;  /* 0x000000ff00007208 */ /* 0x000fe20000000000 */
[----:B----4-:R-:W-:-:S04]  /*4510*/  FFMA.FTZ R3, R23, c[0x0][0x2d0], -R2 ;  /* 0x0000b40017037a23 */ /* 0x010fc80000010802 */
[----:B------:R1:W-:Y:S02]  /*4520*/  MUFU.EX2 R230, R3 ;  /* 0x0000000300e67308 */ /* 0x0003e40000000800 */
[--C-:B-1----:R-:W-:Y:S02]  /*4530*/  FFMA.FTZ R3, R5, c[0x0][0x2d0], -R0.reuse ;  /* 0x0000b40005037a23 */ /* 0x102fe40000010800 */
[----:B------:R-:W1:Y:S04]  /*4540*/  LDSM.16.MT88.4 R4, [R170] ;  /* 0x00000000aa04783b */ /* 0x000e680000004200 */
[----:B------:R4:W-:Y:S02]  /*4550*/  MUFU.EX2 R183, R3 ;  /* 0x0000000300b77308 */ /* 0x0009e40000000800 */
[----:B----4-:R-:W-:-:S06]  /*4560*/  FFMA.FTZ R3, R12, c[0x0][0x2d0], -R0 ;  /* 0x0000b4000c037a23 */ /* 0x010fcc0000010800 */
[----:B------:R4:W5:Y:S02]  /*4570*/  MUFU.EX2 R182, R3 ;  /* 0x0000000300b67308 */ /* 0x0009640000000800 */
[----:B----4-:R-:W-:-:S06]  /*4580*/  FFMA.FTZ R3, R11, c[0x0][0x2d0], -R0 ;  /* 0x0000b4000b037a23 */ /* 0x010fcc0000010800 */
[----:B------:R4:W-:Y:S02]  /*4590*/  MUFU.EX2 R192, R3 ;  /* 0x0000000300c07308 */ /* 0x0009e40000000800 */
[----:B----4-:R-:W-:-:S06]  /*45a0*/  FFMA.FTZ R3, R10, c[0x0][0x2d0], -R0 ;  /* 0x0000b4000a037a23 */ /* 0x010fcc0000010800 */
[----:B------:R4:W1:Y:S01]  /*45b0*/  MUFU.EX2 R195, R3 ;  /* 0x0000000300c37308 */ /* 0x0008620000000800 */
[----:B---3--:R-:W-:Y:S01]  /*45c0*/  F2FP.BF16.PACK_AB R10, R227, R225 ;  /* 0x000000e1e30a723e */ /* 0x008fe200000010ff */
[----:B----4-:R-:W-:-:S06]  /*45d0*/  FFMA.FTZ R3, R9, c[0x0][0x2d0], -R0 ;  /* 0x0000b40009037a23 */ /* 0x010fcc0000010800 */
[----:B------:R3:W-:Y:S01]  /*45e0*/  MUFU.EX2 R194, R3 ;  /* 0x0000000300c27308 */ /* 0x0007e20000000800 */
[----:B-----5:R-:W-:Y:S02]  /*45f0*/  F2FP.BF16.PACK_AB R9, R182, R183 ;  /* 0x000000b7b609723e */ /* 0x020fe400000010ff */
[----:B-1----:R-:W-:Y:S01]  /*4600*/  F2FP.BF16.PACK_AB R11, R195, R192 ;  /* 0x000000c0c30b723e */ /* 0x002fe200000010ff */
[----:B---3--:R-:W-:Y:S01]  /*4610*/  FFMA.FTZ R3, R8, c[0x0][0x2d0], -R0 ;  /* 0x0000b40008037a23 */ /* 0x008fe20000010800 */
[----:B------:R-:W-:-:S03]  /*4620*/  F2FP.BF16.PACK_AB R8, R209, R224 ;  /* 0x000000e0d108723e */ /* 0x000fc600000010ff */
[----:B------:R1:W3:Y:S04]  /*4630*/  MUFU.EX2 R203, R3 ;  /* 0x0000000300cb7308 */ /* 0x0002e80000000800 */
[----:B------:R-:W-:Y:S01]  /*4640*/  HMMA.16816.F32.BF16 R20, R8, R4, RZ ;  /* 0x000000040814723c */ /* 0x000fe200000418ff */
[----:B-1----:R-:W-:-:S04]  /*4650*/  FFMA.FTZ R3, R17, c[0x0][0x2d0], -R0 ;  /* 0x0000b40011037a23 */ /* 0x002fc80000010800 */
[----:B------:R1:W-:Y:S02]  /*4660*/  MUFU.EX2 R200, R3 ;  /* 0x0000000300c87308 */ /* 0x0003e40000000800 */
[----:B-1----:R-:W-:Y:S02]  /*4670*/  FFMA.FTZ R3, R18, c[0x0][0x2d0], -R0 ;  /* 0x0000b40012037a23 */ /* 0x002fe40000010800 */
[----:B------:R-:W-:Y:S04]  /*4680*/  HMMA.16816.F32.BF16 R16, R8, R6, RZ ;  /* 0x000000060810723c */ /* 0x000fe800000418ff */
[----:B------:R-:W1:Y:S01]  /*4690*/  MUFU.EX2 R204, R3 ;  /* 0x0000000300cc7308 */ /* 0x000e620000000800 */
[----:B------:R-:W-:Y:S02]  /*46a0*/  F2FP.BF16.PACK_AB R4, R229, R226 ;  /* 0x000000e2e504723e */ /* 0x000fe400000010ff */
[----:B---3--:R-:W-:-:S02]  /*46b0*/  F2FP.BF16.PACK_AB R5, R203, R194 ;  /* 0x000000c2cb05723e */ /* 0x008fc400000010ff */
[----:B------:R-:W-:Y:S01]  /*46c0*/  F2FP.BF16.PACK_AB R6, R230, R228 ;  /* 0x000000e4e606723e */ /* 0x000fe200000010ff */
[----:B------:R-:W-:Y:S01]  /*46d0*/  HMMA.16816.F32.BF16 R12, R8, R32, RZ ;  /* 0x00000020080c723c */ /* 0x000fe200000418ff */
[----:B-1----:R-:W-:-:S07]  /*46e0*/  F2FP.BF16.PACK_AB R7, R204, R200 ;  /* 0x000000c8cc07723e */ /* 0x002fce00000010ff */
[C---:B------:R-:W-:Y:S08]  /*46f0*/  HMMA.16816.F32.BF16 R104, R4.reuse, R24, R20 ;  /* 0x000000180468723c */ /* 0x040ff00000041814 */
[----:B------:R-:W-:Y:S01]  /*4700*/  HMMA.16816.F32.BF16 R148, R4, R26, R16 ;  /* 0x0000001a0494723c */ /* 0x000fe20000041810 */
[----:B--2---:R-:W1:Y:S04]  /*4710*/  LDSM.16.MT88.4 R24, [R64] ;  /* 0x000000004018783b */ /* 0x004e680000004200 */
[----:B------:R-:W-:Y:S03]  /*4720*/  LDSM.16.MT88.4 R64, [R64+0x4000] ;  /* 0x004000004040783b */ /* 0x000fe60000004200 */
[----:B------:R-:W-:Y:S01]  /*4730*/  HMMA.16816.F32.BF16 R20, R8, R34, RZ ;  /* 0x000000220814723c */ /* 0x000fe200000418ff */
[----:B------:R-:W-:Y:S07]  /*4740*/  LDSM.16.MT88.4 R32, [R170+0x2000] ;  /* 0x00200000aa20783b */ /* 0x000fee0000004200 */
[----:B------:R-:W-:Y:S08]  /*4750*/  HMMA.16816.F32.BF16 R112, R4, R40, R12 ;  /* 0x000000280470723c */ /* 0x000ff0000004180c */
[C---:B------:R-:W-:Y:S08]  /*4760*/  HMMA.16816.F32.BF16 R16, R8.reuse, R36, RZ ;  /* 0x000000240810723c */ /* 0x040ff000000418ff */
[----:B------:R-:W-:Y:S01]  /*4770*/  HMMA.16816.F32.BF16 R12, R8, R38, RZ ;  /* 0x00000026080c723c */ /* 0x000fe200000418ff */
[----:B------:R-:W-:Y:S07]  /*4780*/  LDSM.16.MT88.4 R36, [R171+0x2000] ;  /* 0x00200000ab24783b */ /* 0x000fee0000004200 */
[C---:B------:R-:W-:Y:S01]  /*4790*/  HMMA.16816.F32.BF16 R144, R4.reuse, R42, R20 ;  /* 0x0000002a0490723c */ /* 0x040fe20000041814 */
[----:B------:R-:W2:Y:S07]  /*47a0*/  LDSM.16.MT88.4 R40, [R239+0x800] ;  /* 0x00080000ef28783b */ /* 0x000eae0000004200 */
[C---:B------:R-:W-:Y:S08]  /*47b0*/  HMMA.16816.F32.BF16 R120, R4.reuse, R28, R16 ;  /* 0x0000001c0478723c */ /* 0x040ff00000041810 */
[----:B------:R-:W-:Y:S01]  /*47c0*/  HMMA.16816.F32.BF16 R128, R4, R30, R12 ;  /* 0x0000001e0480723c */ /* 0x000fe2000004180c */
[----:B------:R-:W3:Y:S07]  /*47d0*/  LDSM.16.MT88.4 R28, [R237+0x2800] ;  /* 0x00280000ed1c783b */ /* 0x000eee0000004200 */
[C---:B-1----:R-:W-:Y:S08]  /*47e0*/  HMMA.16816.F32.BF16 R16, R8.reuse, R24, RZ ;  /* 0x000000180810723c */ /* 0x042ff000000418ff */
[----:B------:R-:W-:Y:S11]  /*47f0*/  HMMA.16816.F32.BF16 R12, R8, R26, RZ ;  /* 0x0000001a080c723c */ /* 0x000ff600000418ff */
[----:B------:R-:W-:Y:S05]  /*4800*/  @!UPT UIADD3 URZ, URZ, URZ, URZ ;  /* 0x0000003f3f3ff290 */ /* 0x000fea000fffe03f */
[C---:B--2---:R-:W-:Y:S08]  /*4810*/  HMMA.16816.F32.BF16 R132, R4.reuse, R40, R16 ;  /* 0x000000280484723c */ /* 0x044ff00000041810 */
[----:B------:R-:W-:Y:S01]  /*4820*/  HMMA.16816.F32.BF16 R124, R4, R42, R12 ;  /* 0x0000002a047c723c */ /* 0x000fe2000004180c */
[----:B------:R-:W1:Y:S07]  /*4830*/  LDSM.16.MT88.4 R40, [R237+0x4000] ;  /* 0x00400000ed28783b */ /* 0x000e6e0000004200 */
[C---:B------:R-:W-:Y:S08]  /*4840*/  HMMA.16816.F32.BF16 R16, R8.reuse, R44, RZ ;  /* 0x0000002c0810723c */ /* 0x040ff000000418ff */
[C---:B------:R-:W-:Y:S01]  /*4850*/  HMMA.16816.F32.BF16 R12, R8.reuse, R46, RZ ;  /* 0x0000002e080c723c */ /* 0x040fe200000418ff */
[----:B------:R-:W2:Y:S07]  /*4860*/  LDSM.16.MT88.4 R44, [R171+0x4000] ;  /* 0x00400000ab2c783b */ /* 0x000eae0000004200 */
[----:B------:R-:W-:Y:S08]  /*4870*/  HMMA.16816.F32.BF16 R24, R8, R32, RZ ;  /* 0x000000200818723c */ /* 0x000ff000000418ff */
[C---:B---3--:R-:W-:Y:S08]  /*4880*/  HMMA.16816.F32.BF16 R88, R4.reuse, R28, R16 ;  /* 0x0000001c0458723c */ /* 0x048ff00000041810 */
[----:B------:R-:W-:Y:S08]  /*4890*/  HMMA.16816.F32.BF16 R140, R4, R30, R12 ;  /* 0x0000001e048c723c */ /* 0x000ff0000004180c */
[C---:B------:R-:W-:Y:S08]  /*48a0*/  HMMA.16816.F32.BF16 R20, R8.reuse, R34, RZ ;  /* 0x000000220814723c */ /* 0x040ff000000418ff */
[C---:B------:R-:W-:Y:S08]  /*48b0*/  HMMA.16816.F32.BF16 R28, R8.reuse, R38, RZ ;  /* 0x00000026081c723c */ /* 0x040ff000000418ff */
[C---:B------:R-:W-:Y:S08]  /*48c0*/  HMMA.16816.F32.BF16 R16, R8.reuse, R56, RZ ;  /* 0x000000380810723c */ /* 0x040ff000000418ff */
[----:B------:R-:W-:Y:S08]  /*48d0*/  HMMA.16816.F32.BF16 R12, R8, R58, RZ ;  /* 0x0000003a080c723c */ /* 0x000ff000000418ff */
[C---:B------:R-:W-:Y:S08]  /*48e0*/  HMMA.16816.F32.BF16 R116, R4.reuse, R48, R24 ;  /* 0x000000300474723c */ /* 0x040ff00000041818 */
[C---:B------:R-:W-:Y:S08]  /*48f0*/  HMMA.16816.F32.BF16 R108, R4.reuse, R50, R20 ;  /* 0x00000032046c723c */ /* 0x040ff00000041814 */
[----:B------:R-:W-:Y:S08]  /*4900*/  HMMA.16816.F32.BF16 R76, R4, R74, R28 ;  /* 0x0000004a044c723c */ /* 0x000ff0000004181c */
[C---:B------:R-:W-:Y:S08]  /*4910*/  HMMA.16816.F32.BF16 R24, R8.reuse, R52, RZ ;  /* 0x000000340818723c */ /* 0x040ff000000418ff */
[----:B------:R-:W-:Y:S08]  /*4920*/  HMMA.16816.F32.BF16 R20, R8, R54, RZ ;  /* 0x000000360814723c */ /* 0x000ff000000418ff */
[----:B------:R-:W-:Y:S01]  /*4930*/  HMMA.16816.F32.BF16 R28, R4, R60, R16 ;  /* 0x0000003c041c723c */ /* 0x000fe20000041810 */
[----:B------:R-:W-:Y:S07]  /*4940*/  LDSM.16.MT88.4 R16, [R237+0x4800] ;  /* 0x00480000ed10783b */ /* 0x000fee0000004200 */
[C---:B------:R-:W-:Y:S08]  /*4950*/  HMMA.16816.F32.BF16 R32, R8.reuse, R36, RZ ;  /* 0x000000240820723c */ /* 0x040ff000000418ff */
[C---:B-1----:R-:W-:Y:S08]  /*4960*/  HMMA.16816.F32.BF16 R56, R8.reuse, R40, RZ ;  /* 0x000000280838723c */ /* 0x042ff000000418ff */
[C---:B------:R-:W-:Y:S08]  /*4970*/  HMMA.16816.F32.BF16 R52, R8.reuse, R42, RZ ;  /* 0x0000002a0834723c */ /* 0x040ff000000418ff */
[----:B--2---:R-:W-:Y:S08]  /*4980*/  HMMA.16816.F32.BF16 R48, R8, R44, RZ ;  /* 0x0000002c0830723c */ /* 0x004ff000000418ff */
[----:B------:R-:W-:Y:S01]  /*4990*/  HMMA.16816.F32.BF16 R60, R4, R62, R12 ;  /* 0x0000003e043c723c */ /* 0x000fe2000004180c */
[----:B------:R-:W1:Y:S07]  /*49a0*/  LDSM.16.MT88.4 R12, [R171+0x4800] ;  /* 0x00480000ab0c783b */ /* 0x000e6e0000004200 */
[C---:B------:R-:W-:Y:S08]  /*49b0*/  HMMA.16816.F32.BF16 R44, R8.reuse, R46, RZ ;  /* 0x0000002e082c723c */ /* 0x040ff000000418ff */
[C---:B------:R-:W-:Y:S08]  /*49c0*/  HMMA.16816.F32.BF16 R40, R8.reuse, R64, RZ ;  /* 0x000000400828723c */ /* 0x040ff000000418ff */
[----:B------:R-:W-:Y:S01]  /*49d0*/  HMMA.16816.F32.BF16 R36, R8, R66, RZ ;  /* 0x000000420824723c */ /* 0x000fe200000418ff */
[----:B------:R-:W2:Y:S01]  /*49e0*/  LDSM.16.MT88.4 R8, [R239+0x4800] ;  /* 0x00480000ef08783b */ /* 0x000ea20000004200 */
[----:B------:R-:W-:-:S04]  /*49f0*/  FFMA.FTZ R3, R85, c[0x0][0x2d0], -R2 ;  /* 0x0000b40055037a23 */ /* 0x000fc80000010802 */
[----:B------:R3:W-:Y:S02]  /*4a00*/  MUFU.EX2 R93, R3 ;  /* 0x00000003005d7308 */ /* 0x0007e40000000800 */
[----:B---3--:R-:W-:-:S06]  /*4a10*/  FFMA.FTZ R3, R87, c[0x0][0x2d0], -R2 ;  /* 0x0000b40057037a23 */ /* 0x008fcc0000010802 */
[----:B------:R3:W4:Y:S01]  /*4a20*/  MUFU.EX2 R137, R3 ;  /* 0x0000000300897308 */ /* 0x0007220000000800 */
[----:B-1----:R-:W-:Y:S01]  /*4a30*/  HMMA.16816.F32.BF16 R48, R4, R12, R48 ;  /* 0x0000000c0430723c */ /* 0x002fe20000041830 */
[----:B---3--:R-:W-:-:S06]  /*4a40*/  FFMA.FTZ R3, R86, c[0x0][0x2d0], -R2 ;  /* 0x0000b40056037a23 */ /* 0x008fcc0000010802 */
[----:B------:R1:W-:Y:S01]  /*4a50*/  MUFU.EX2 R138, R3 ;  /* 0x00000003008a7308 */ /* 0x0003e20000000800 */
[C---:B------:R-:W-:Y:S01]  /*4a60*/  HMMA.16816.F32.BF16 R44, R4.reuse, R14, R44 ;  /* 0x0000000e042c723c */ /* 0x040fe2000004182c */
[----:B------:R-:W3:Y:S07]  /*4a70*/  LDSM.16.MT88.4 R12, [R237+0x1000] ;  /* 0x00100000ed0c783b */ /* 0x000eee0000004200 */
[----:B------:R-:W-:Y:S01]  /*4a80*/  HMMA.16816.F32.BF16 R56, R4, R16, R56 ;  /* 0x000000100438723c */ /* 0x000fe20000041838 */
[----:B-1----:R-:W-:-:S07]  /*4a90*/  FFMA.FTZ R3, R84, c[0x0][0x2d0], -R2 ;  /* 0x0000b40054037a23 */ /* 0x002fce0000010802 */
[C---:B------:R-:W-:Y:S01]  /*4aa0*/  HMMA.16816.F32.BF16 R52, R4.reuse, R18, R52 ;  /* 0x000000120434723c */ /* 0x040fe20000041834 */
[----:B------:R-:W1:Y:S01]  /*4ab0*/  LDSM.16.MT88.4 R16, [R170+0x1000] ;  /* 0x00100000aa10783b */ /* 0x000e620000004200 */
[----:B------:R5:W-:Y:S06]  /*4ac0*/  MUFU.EX2 R139, R3 ;  /* 0x00000003008b7308 */ /* 0x000bec0000000800 */
[C---:B--2---:R-:W-:Y:S08]  /*4ad0*/  HMMA.16816.F32.BF16 R40, R4.reuse, R8, R40 ;  /* 0x000000080428723c */ /* 0x044ff00000041828 */
[----:B------:R-:W-:Y:S01]  /*4ae0*/  HMMA.16816.F32.BF16 R36, R4, R10, R36 ;  /* 0x0000000a0424723c */ /* 0x000fe20000041824 */
[----:B------:R-:W2:Y:S01]  /*4af0*/  LDSM.16.MT88.4 R8, [R171+0x1000] ;  /* 0x00100000ab08783b */ /* 0x000ea20000004200 */
[----:B-----5:R-:W-:-:S04]  /*4b00*/  FFMA.FTZ R3, R82, c[0x0][0x2d0], -R0 ;  /* 0x0000b40052037a23 */ /* 0x020fc80000010800 */
[----:B------:R5:W-:Y:S02]  /*4b10*/  MUFU.EX2 R92, R3 ;  /* 0x00000003005c7308 */ /* 0x000be40000000800 */
[----:B-----5:R-:W-:-:S06]  /*4b20*/  FFMA.FTZ R3, R81, c[0x0][0x2d0], -R0 ;  /* 0x0000b40051037a23 */ /* 0x020fcc0000010800 */
[----:B------:R5:W1:Y:S02]  /*4b30*/  MUFU.EX2 R103, R3 ;  /* 0x0000000300677308 */ /* 0x000a640000000800 */
[----:B-----5:R-:W-:-:S06]  /*4b40*/  FFMA.FTZ R3, R80, c[0x0][0x2d0], -R0 ;  /* 0x0000b40050037a23 */ /* 0x020fcc0000010800 */
[----:B------:R5:W-:Y:S02]  /*4b50*/  MUFU.EX2 R102, R3 ;  /* 0x0000000300667308 */ /* 0x000be40000000800 */
[----:B-----5:R-:W-:-:S06]  /*4b60*/  FFMA.FTZ R3, R83, c[0x0][0x2d0], -R0 ;  /* 0x0000b40053037a23 */ /* 0x020fcc0000010800 */
[----:B------:R-:W5:Y:S01]  /*4b70*/  MUFU.EX2 R136, R3 ;  /* 0x0000000300887308 */ /* 0x000f620000000800 */
[C---:B------:R-:W-:Y:S08]  /*4b80*/  HMMA.16816.F32.BF16 R64, R4.reuse, R68, R24 ;  /* 0x000000440440723c */ /* 0x040ff00000041818 */
[C---:B------:R-:W-:Y:S08]  /*4b90*/  HMMA.16816.F32.BF16 R96, R4.reuse, R72, R32 ;  /* 0x000000480460723c */ /* 0x040ff00000041820 */
[----:B------:R-:W-:Y:S07]  /*4ba0*/  HMMA.16816.F32.BF16 R68, R4, R70, R20 ;  /* 0x000000460444723c */ /* 0x000fee0000041814 */
[----:B----4-:R-:W-:-:S02]  /*4bb0*/  F2FP.BF16.PACK_AB R4, R137, R93 ;  /* 0x0000005d8904723e */ /* 0x010fc400000010ff */
[----:B-1----:R-:W-:Y:S02]  /*4bc0*/  F2FP.BF16.PACK_AB R5, R103, R92 ;  /* 0x0000005c6705723e */ /* 0x002fe400000010ff */
[----:B------:R-:W-:Y:S02]  /*4bd0*/  F2FP.BF16.PACK_AB R6, R139, R138 ;  /* 0x0000008a8b06723e */ /* 0x000fe400000010ff */
[----:B-----5:R-:W-:-:S07]  /*4be0*/  F2FP.BF16.PACK_AB R7, R136, R102 ;  /* 0x000000668807723e */ /* 0x020fce00000010ff */
[C---:B---3--:R-:W-:Y:S08]  /*4bf0*/  HMMA.16816.F32.BF16 R112, R4.reuse, R12, R112 ;  /* 0x0000000c0470723c */ /* 0x048ff00000041870 */
        /* <DEDUP_REMOVED lines=8> */
[C---:B-1----:R-:W-:Y:S01]  /*4c80*/  HMMA.16816.F32.BF16 R80, R4.reuse, R12, R116 ;  /* 0x0000000c0450723c */ /* 0x042fe20000041874 */
[--C-:B------:R-:W-:Y:S01]  /*4c90*/  FFMA.FTZ R3, R180, c[0x0][0x2d0], -R2.reuse ;  /* 0x0000b400b4037a23 */ /* 0x100fe20000010802 */
[----:B------:R-:W-:Y:S06]  /*4ca0*/  LDSM.16.MT88.4 R116, [R237+0x1800] ;  /* 0x00180000ed74783b */ /* 0x000fec0000004200 */
[C---:B------:R-:W-:Y:S01]  /*4cb0*/  HMMA.16816.F32.BF16 R84, R4.reuse, R14, R108 ;  /* 0x0000000e0454723c */ /* 0x040fe2000004186c */
[----:B------:R-:W1:Y:S04]  /*4cc0*/  LDSM.16.MT88.4 R12, [R239+0x3000] ;  /* 0x00300000ef0c783b */ /* 0x000e680000004200 */
[----:B------:R-:W-:Y:S03]  /*4cd0*/  LDSM.16.MT88.4 R108, [R170+0x1800] ;  /* 0x00180000aa6c783b */ /* 0x000fe60000004200 */
[C---:B---3--:R-:W-:Y:S01]  /*4ce0*/  HMMA.16816.F32.BF16 R128, R4.reuse, R16, R132 ;  /* 0x000000100480723c */ /* 0x048fe20000041884 */
[----:B------:R-:W-:Y:S07]  /*4cf0*/  LDSM.16.MT88.4 R132, [R239+0x1800] ;  /* 0x00180000ef84783b */ /* 0x000fee0000004200 */
[C---:B------:R-:W-:Y:S01]  /*4d00*/  HMMA.16816.F32.BF16 R72, R4.reuse, R18, R124 ;  /* 0x000000120448723c */ /* 0x040fe2000004187c */
[----:B------:R-:W3:Y:S04]  /*4d10*/  LDSM.16.MT88.4 R16, [R171+0x3000] ;  /* 0x00300000ab10783b */ /* 0x000ee80000004200 */
[----:B------:R-:W-:Y:S03]  /*4d20*/  LDSM.16.MT88.4 R124, [R171+0x1800] ;  /* 0x00180000ab7c783b */ /* 0x000fe60000004200 */
[C---:B--2---:R-:W-:Y:S08]  /*4d30*/  HMMA.16816.F32.BF16 R88, R4.reuse, R8, R88 ;  /* 0x000000080458723c */ /* 0x044ff00000041858 */
[C---:B------:R-:W-:Y:S01]  /*4d40*/  HMMA.16816.F32.BF16 R140, R4.reuse, R10, R140 ;  /* 0x0000000a048c723c */ /* 0x040fe2000004188c */
[----:B------:R-:W2:Y:S07]  /*4d50*/  LDSM.16.MT88.4 R8, [R170+0x5000] ;  /* 0x00500000aa08783b */ /* 0x000eae0000004200 */
[C---:B-1----:R-:W-:Y:S08]  /*4d60*/  HMMA.16816.F32.BF16 R144, R4.reuse, R14, R68 ;  /* 0x0000000e0490723c */ /* 0x042ff00000041844 */
[C---:B------:R-:W-:Y:S01]  /*4d70*/  HMMA.16816.F32.BF16 R148, R4.reuse, R12, R64 ;  /* 0x0000000c0494723c */ /* 0x040fe20000041840 */
[----:B------:R-:W1:Y:S04]  /*4d80*/  LDSM.16.MT88.4 R12, [R171+0x5000] ;  /* 0x00500000ab0c783b */ /* 0x000e680000004200 */
[----:B------:R-:W-:Y:S03]  /*4d90*/  LDSM.16.MT88.4 R64, [R239+0x3800] ;  /* 0x00380000ef40783b */ /* 0x000fe60000004200 */
[C---:B---3--:R-:W-:Y:S08]  /*4da0*/  HMMA.16816.F32.BF16 R152, R4.reuse, R16, R96 ;  /* 0x000000100498723c */ /* 0x048ff00000041860 */
[C---:B------:R-:W-:Y:S01]  /*4db0*/  HMMA.16816.F32.BF16 R156, R4.reuse, R18, R76 ;  /* 0x00000012049c723c */ /* 0x040fe2000004184c */
[----:B------:R-:W3:Y:S07]  /*4dc0*/  LDSM.16.MT88.4 R16, [R237+0x5000] ;  /* 0x00500000ed10783b */ /* 0x000eee0000004200 */
[C---:B--2---:R-:W-:Y:S08]  /*4dd0*/  HMMA.16816.F32.BF16 R68, R4.reuse, R8, R28 ;  /* 0x000000080444723c */ /* 0x044ff0000004181c */
[C---:B------:R-:W-:Y:S01]  /*4de0*/  HMMA.16816.F32.BF16 R28, R4.reuse, R10, R60 ;  /* 0x0000000a041c723c */ /* 0x040fe2000004183c */
[----:B------:R-:W2:Y:S07]  /*4df0*/  LDSM.16.MT88.4 R8, [R239+0x5000] ;  /* 0x00500000ef08783b */ /* 0x000eae0000004200 */
[C---:B-1----:R-:W-:Y:S01]  /*4e00*/  HMMA.16816.F32.BF16 R176, R4.reuse, R12, R48 ;  /* 0x0000000c04b0723c */ /* 0x042fe20000041830 */
[----:B------:R-:W-:Y:S07]  /*4e10*/  LDSM.16.MT88.4 R48, [R237+0x3800] ;  /* 0x00380000ed30783b */ /* 0x000fee0000004200 */
[C---:B------:R-:W-:Y:S01]  /*4e20*/  HMMA.16816.F32.BF16 R188, R4.reuse, R14, R44 ;  /* 0x0000000e04bc723c */ /* 0x040fe2000004182c */
[----:B------:R-:W-:Y:S07]  /*4e30*/  LDSM.16.MT88.4 R12, [R239+0x5800] ;  /* 0x00580000ef0c783b */ /* 0x000fee0000004200 */
[C---:B---3--:R-:W-:Y:S01]  /*4e40*/  HMMA.16816.F32.BF16 R76, R4.reuse, R16, R56 ;  /* 0x00000010044c723c */ /* 0x048fe20000041838 */
[----:B------:R-:W-:Y:S07]  /*4e50*/  LDSM.16.MT88.4 R56, [R171+0x3800] ;  /* 0x00380000ab38783b */ /* 0x000fee0000004200 */
[C---:B------:R-:W-:Y:S08]  /*4e60*/  HMMA.16816.F32.BF16 R16, R4.reuse, R18, R52 ;  /* 0x000000120410723c */ /* 0x040ff00000041834 */
[C---:B--2---:R-:W-:Y:S01]  /*4e70*/  HMMA.16816.F32.BF16 R196, R4.reuse, R8, R40 ;  /* 0x0000000804c4723c */ /* 0x044fe20000041828 */
[----:B------:R-:W1:Y:S07]  /*4e80*/  LDSM.16.MT88.4 R40, [R170+0x3800] ;  /* 0x00380000aa28783b */ /* 0x000e6e0000004200 */
[----:B------:R-:W-:Y:S01]  /*4e90*/  HMMA.16816.F32.BF16 R184, R4, R10, R36 ;  /* 0x0000000a04b8723c */ /* 0x000fe20000041824 */
[----:B------:R2:W-:Y:S02]  /*4ea0*/  MUFU.EX2 R7, R3 ;  /* 0x0000000300077308 */ /* 0x0005e40000000800 */
[----:B--2---:R-:W-:-:S06]  /*4eb0*/  FFMA.FTZ R3, R175, c[0x0][0x2d0], -R2 ;  /* 0x0000b400af037a23 */ /* 0x004fcc0000010802 */
[----:B------:R2:W3:Y:S02]  /*4ec0*/  MUFU.EX2 R8, R3 ;  /* 0x0000000300087308 */ /* 0x0004e40000000800 */
[--C-:B--2---:R-:W-:Y:S02]  /*4ed0*/  FFMA.FTZ R3, R172, c[0x0][0x2d0], -R2.reuse ;  /* 0x0000b400ac037a23 */ /* 0x104fe40000010802 */
[----:B------:R-:W-:-:S04]  /*4ee0*/  FFMA.FTZ R2, R174, c[0x0][0x2d0], -R2 ;  /* 0x0000b400ae027a23 */ /* 0x000fc80000010802 */
[----:B------:R2:W-:Y:S08]  /*4ef0*/  MUFU.EX2 R9, R2 ;  /* 0x0000000200097308 */ /* 0x0005f00000000800 */
[----:B------:R-:W-:Y:S01]  /*4f00*/  MUFU.EX2 R10, R3 ;  /* 0x00000003000a7308 */ /* 0x000fe20000000800 */
[----:B--2---:R-:W-:-:S07]  /*4f10*/  FFMA.FTZ R2, R161, c[0x0][0x2d0], -R0 ;  /* 0x0000b400a1027a23 */ /* 0x004fce0000010800 */
[----:B------:R2:W-:Y:S02]  /*4f20*/  MUFU.EX2 R3, R2 ;  /* 0x0000000200037308 */ /* 0x0005e40000000800 */
[----:B--2---:R-:W-:-:S06]  /*4f30*/  FFMA.FTZ R2, R160, c[0x0][0x2d0], -R0 ;  /* 0x0000b400a0027a23 */ /* 0x004fcc0000010800 */
[----:B------:R2:W4:Y:S02]  /*4f40*/  MUFU.EX2 R5, R2 ;  /* 0x0000000200057308 */ /* 0x0005240000000800 */
[--C-:B--2---:R-:W-:Y:S02]  /*4f50*/  FFMA.FTZ R2, R95, c[0x0][0x2d0], -R0.reuse ;  /* 0x0000b4005f027a23 */ /* 0x104fe40000010800 */
[----:B------:R-:W-:-:S04]  /*4f60*/  FFMA.FTZ R0, R94, c[0x0][0x2d0], -R0 ;  /* 0x0000b4005e007a23 */ /* 0x000fc80000010800 */
[----:B------:R2:W-:Y:S08]  /*4f70*/  MUFU.EX2 R4, R2 ;  /* 0x0000000200047308 */ /* 0x0005f00000000800 */
[----:B------:R5:W1:Y:S01]  /*4f80*/  MUFU.EX2 R6, R0 ;  /* 0x0000000000067308 */ /* 0x000a620000000800 */
[----:B---3--:R-:W-:Y:S02]  /*4f90*/  F2FP.BF16.PACK_AB R96, R8, R7 ;  /* 0x000000070860723e */ /* 0x008fe400000010ff */
[----:B----4-:R-:W-:-:S02]  /*4fa0*/  F2FP.BF16.PACK_AB R97, R5, R3 ;  /* 0x000000030561723e */ /* 0x010fc400000010ff */
[----:B------:R-:W-:Y:S01]  /*4fb0*/  F2FP.BF16.PACK_AB R98, R9, R10 ;  /* 0x0000000a0962723e */ /* 0x000fe200000010ff */
[----:B--2---:R-:W-:Y:S02]  /*4fc0*/  FADD.FTZ R2, R224, R209 ;  /* 0x000000d1e0027221 */ /* 0x004fe40000010000 */
[----:B-----5:R-:W-:Y:S01]  /*4fd0*/  FADD.FTZ R0, R183, R182 ;  /* 0x000000b6b7007221 */ /* 0x020fe20000010000 */
[----:B-1----:R-:W-:-:S03]  /*4fe0*/  F2FP.BF16.PACK_AB R99, R6, R4 ;  /* 0x000000040663723e */ /* 0x002fc600000010ff */
[----:B------:R-:W-:Y:S02]  /*4ff0*/  FADD.FTZ R0, R192, R0 ;  /* 0x00000000c0007221 */ /* 0x000fe40000010000 */
[----:B------:R-:W-:Y:S02]  /*5000*/  FADD.FTZ R2, R225, R2 ;  /* 0x00000002e1027221 */ /* 0x000fe40000010000 */
[----:B------:R-:W-:Y:S01]  /*5010*/  FADD.FTZ R0, R195, R0 ;  /* 0x00000000c3007221 */ /* 0x000fe20000010000 */
[----:B------:R-:W-:Y:S01]  /*5020*/  HMMA.16816.F32.BF16 R128, R96, R132, R128 ;  /* 0x000000846080723c */ /* 0x000fe20000041880 */
[----:B------:R-:W-:Y:S02]  /*5030*/  FADD.FTZ R2, R227, R2 ;  /* 0x00000002e3027221 */ /* 0x000fe40000010000 */
[----:B------:R-:W-:Y:S02]  /*5040*/  FADD.FTZ R0, R194, R0 ;  /* 0x00000000c2007221 */ /* 0x000fe40000010000 */
[----:B------:R-:W-:-:S03]  /*5050*/  FADD.FTZ R2, R226, R2 ;  /* 0x00000002e2027221 */ /* 0x000fc60000010000 */
[----:B------:R-:W-:Y:S01]  /*5060*/  HMMA.16816.F32.BF16 R132, R96, R134, R72 ;  /* 0x000000866084723c */ /* 0x000fe20000041848 */
[----:B------:R-:W1:Y:S01]  /*5070*/  LDSM.16.MT88.4 R72, [R170+0x5800] ;  /* 0x00580000aa48783b */ /* 0x000e620000004200 */
[----:B------:R-:W-:-:S06]  /*5080*/  FADD.FTZ R0, R203, R0 ;  /* 0x00000000cb007221 */ /* 0x000fcc0000010000 */
[----:B------:R-:W-:Y:S01]  /*5090*/  HMMA.16816.F32.BF16 R36, R96, R40, R80 ;  /* 0x000000286024723c */ /* 0x000fe20000041850 */
[----:B------:R-:W2:Y:S01]  /*50a0*/  LDSM.16.MT88.4 R80, [R237+0x5800] ;  /* 0x00580000ed50783b */ /* 0x000ea20000004200 */
[----:B------:R-:W-:-:S06]  /*50b0*/  FADD.FTZ R2, R229, R2 ;  /* 0x00000002e5027221 */ /* 0x000fcc0000010000 */
[----:B------:R-:W-:Y:S01]  /*50c0*/  HMMA.16816.F32.BF16 R44, R96, R48, R88 ;  /* 0x00000030602c723c */ /* 0x000fe20000041858 */
[----:B------:R-:W3:Y:S01]  /*50d0*/  LDSM.16.MT88.4 R88, [R171+0x5800] ;  /* 0x00580000ab58783b */ /* 0x000ee20000004200 */
[----:B------:R-:W-:Y:S02]  /*50e0*/  FADD.FTZ R0, R200, R0 ;  /* 0x00000000c8007221 */ /* 0x000fe40000010000 */
[----:B------:R-:W-:Y:S02]  /*50f0*/  FADD.FTZ R2, R228, R2 ;  /* 0x00000002e4027221 */ /* 0x000fe40000010000 */
[----:B------:R-:W-:Y:S02]  /*5100*/  FADD.FTZ R0, R204, R0 ;  /* 0x00000000cc007221 */ /* 0x000fe40000010000 */
[----:B------:R-:W-:Y:S02]  /*5110*/  FADD.FTZ R2, R230, R2 ;  /* 0x00000002e6027221 */ /* 0x000fe40000010000 */
[----:B------:R-:W-:-:S02]  /*5120*/  FADD.FTZ R0, R92, R0 ;  /* 0x000000005c007221 */ /* 0x000fc40000010000 */
[----:B------:R-:W-:Y:S02]  /*5130*/  FADD.FTZ R2, R93, R2 ;  /* 0x000000025d027221 */ /* 0x000fe40000010000 */
[----:B------:R-:W-:Y:S02]  /*5140*/  FADD.FTZ R0, R103, R0 ;  /* 0x0000000067007221 */ /* 0x000fe40000010000 */
[----:B------:R-:W-:Y:S02]  /*5150*/  FADD.FTZ R2, R137, R2 ;  /* 0x0000000289027221 */ /* 0x000fe40000010000 */
[----:B------:R-:W-:Y:S02]  /*5160*/  FADD.FTZ R0, R102, R0 ;  /* 0x0000000066007221 */ /* 0x000fe40000010000 */
[----:B------:R-:W-:Y:S02]  /*5170*/  FADD.FTZ R2, R138, R2 ;  /* 0x000000028a027221 */ /* 0x000fe40000010000 */
[----:B------:R-:W-:Y:S01]  /*5180*/  FADD.FTZ R204, R136, R0 ;  /* 0x0000000088cc7221 */ /* 0x000fe20000010000 */
[----:B------:R-:W-:Y:S01]  /*5190*/  IADD3 R0, R235, -0x3, RZ ;  /* 0xfffffffdeb007810 */ /* 0x000fe20007ffe0ff */
[----:B------:R-:W-:-:S03]  /*51a0*/  FADD.FTZ R203, R139, R2 ;  /* 0x000000028bcb7221 */ /* 0x000fc60000010000 */
[----:B------:R-:W-:Y:S01]  /*51b0*/  ISETP.GE.AND P0, PT, R0, R205, PT ;  /* 0x000000cd0000720c */ /* 0x000fe20003f06270 */
[----:B------:R-:W-:Y:S02]  /*51c0*/  FADD.FTZ R203, R7, R203 ;  /* 0x000000cb07cb7221 */ /* 0x000fe40000010000 */
[----:B------:R-:W-:Y:S02]  /*51d0*/  FADD.FTZ R204, R3, R204 ;  /* 0x000000cc03cc7221 */ /* 0x000fe40000010000 */
[----:B------:R-:W-:Y:S02]  /*51e0*/  FADD.FTZ R203, R8, R203 ;  /* 0x000000cb08cb7221 */ /* 0x000fe40000010000 */
[----:B------:R-:W-:Y:S01]  /*51f0*/  FADD.FTZ R204, R5, R204 ;  /* 0x000000cc05cc7221 */ /* 0x000fe20000010000 */
[----:B------:R-:W-:Y:S01]  /*5200*/  HMMA.16816.F32.BF16 R40, R96, R42, R84 ;  /* 0x0000002a6028723c */ /* 0x000fe20000041854 */
[----:B------:R-:W-:Y:S01]  /*5210*/  FADD.FTZ R203, R10, R203 ;  /* 0x000000cb0acb7221 */ /* 0x000fe20000010000 */
[----:B------:R-:W-:Y:S01]  /*5220*/  BSSY B0, `(.L_x_2597) ;  /* 0x0000068000007945 */ /* 0x000fe20003800000 */
[----:B------:R-:W-:-:S05]  /*5230*/  FADD.FTZ R204, R4, R204 ;  /* 0x000000cc04cc7221 */ /* 0x000fca0000010000 */
[----:B------:R-:W-:Y:S01]  /*5240*/  HMMA.16816.F32.BF16 R104, R96, R108, R104 ;  /* 0x0000006c6068723c */ /* 0x000fe20000041868 */
[----:B------:R-:W-:Y:S02]  /*5250*/  FADD.FTZ R203, R9, R203 ;  /* 0x000000cb09cb7221 */ /* 0x000fe40000010000 */
[----:B------:R-:W-:-:S05]  /*5260*/  FADD.FTZ R204, R6, R204 ;  /* 0x000000cc06cc7221 */ /* 0x000fca0000010000 */
[C---:B------:R-:W-:Y:S08]  /*5270*/  HMMA.16816.F32.BF16 R112, R96.reuse, R116, R112 ;  /* 0x000000746070723c */ /* 0x040ff00000041870 */
[C---:B------:R-:W-:Y:S08]  /*5280*/  HMMA.16816.F32.BF16 R120, R96.reuse, R124, R120 ;  /* 0x0000007c6078723c */ /* 0x040ff00000041878 */
[C---:B------:R-:W-:Y:S08]  /*5290*/  HMMA.16816.F32.BF16 R52, R96.reuse, R56, R152 ;  /* 0x000000386034723c */ /* 0x040ff00000041898 */
[C---:B------:R-:W-:Y:S08]  /*52a0*/  HMMA.16816.F32.BF16 R60, R96.reuse, R64, R148 ;  /* 0x00000040603c723c */ /* 0x040ff00000041894 */
[C---:B-1----:R-:W-:Y:S08]  /*52b0*/  HMMA.16816.F32.BF16 R68, R96.reuse, R72, R68 ;  /* 0x000000486044723c */ /* 0x042ff00000041844 */
[C---:B--2---:R-:W-:Y:S08]  /*52c0*/  HMMA.16816.F32.BF16 R76, R96.reuse, R80, R76 ;  /* 0x00000050604c723c */ /* 0x044ff0000004184c */
[C---:B---3--:R-:W-:Y:S08]  /*52d0*/  HMMA.16816.F32.BF16 R84, R96.reuse, R88, R176 ;  /* 0x000000586054723c */ /* 0x048ff000000418b0 */
        /* <DEDUP_REMOVED lines=13> */
[----:B------:R-:W-:Y:S02]  /*53b0*/  IMAD R181, R231, 0x40, R211 ;  /* 0x00000040e7b57824 */ /* 0x000fe400078e02d3 */
[----:B------:R-:W-:-:S03]  /*53c0*/  IMAD.MOV.U32 R173, RZ, RZ, RZ ;  /* 0x000000ffffad7224 */ /* 0x000fc600078e00ff */
        /* <DEDUP_REMOVED lines=10> */
[----:B------:R-:W-:Y:S01]  /*5470*/  SHF.R.S32.HI R11, RZ, 0x1f, R201 ;  /* 0x0000001fff0b7819 */ /* 0x000fe200000114c9 */
[C---:B------:R-:W-:Y:S01]  /*5480*/  IMAD.SHL.U32 R18, R201.reuse, 0x2, RZ ;  /* 0x00000002c9127824 */ /* 0x040fe200078e00ff */
[----:B------:R-:W-:Y:S01]  /*5490*/  SHF.R.S32.HI R180, RZ, 0x1f, R202 ;  /* 0x0000001fffb47819 */ /* 0x000fe200000114ca */
[----:B------:R-:W-:Y:S01]  /*54a0*/  IMAD R181, R0, c[0x0][0x2b8], R181 ;  /* 0x0000ae0000b57a24 */ /* 0x000fe200078e02b5 */
[----:B------:R-:W-:Y:S01]  /*54b0*/  SHF.L.U64.HI R15, R201, 0x1, R11 ;  /* 0x00000001c90f7819 */ /* 0x000fe2000001020b */
[----:B------:R-:W-:Y:S01]  /*54c0*/  IMAD.SHL.U32 R17, R202, 0x2, RZ ;  /* 0x00000002ca117824 */ /* 0x000fe200078e00ff */
[----:B------:R-:W-:Y:S01]  /*54d0*/  SHF.R.S32.HI R11, RZ, 0x1f, R193 ;  /* 0x0000001fff0b7819 */ /* 0x000fe200000114c1 */
[----:B------:R-:W-:Y:S01]  /*54e0*/  IMAD.SHL.U32 R16, R193, 0x2, RZ ;  /* 0x00000002c1107824 */ /* 0x000fe200078e00ff */
[----:B------:R-:W-:-:S02]  /*54f0*/  SHF.R.S32.HI R0, RZ, 0x1f, R181 ;  /* 0x0000001fff007819 */ /* 0x000fc400000114b5 */
[----:B------:R-:W-:Y:S02]  /*5500*/  SHF.L.U64.HI R14, R202, 0x1, R180 ;  /* 0x00000001ca0e7819 */ /* 0x000fe400000102b4 */
[----:B------:R-:W-:Y:S01]  /*5510*/  SHF.L.U64.HI R13, R193, 0x1, R11 ;  /* 0x00000001c10d7819 */ /* 0x000fe2000001020b */
[----:B------:R-:W-:-:S04]  /*5520*/  IMAD R0, R0, c[0x0][0x1e0], RZ ;  /* 0x0000780000007a24 */ /* 0x000fc800078e02ff */
[C---:B------:R-:W-:Y:S02]  /*5530*/  IMAD R0, R181.reuse, c[0x0][0x1e4], R0 ;  /* 0x00007900b5007a24 */ /* 0x040fe400078e0200 */
[----:B-1----:R-:W-:-:S04]  /*5540*/  IMAD.WIDE.U32 R2, R181, c[0x0][0x1e0], RZ ;  /* 0x00007800b5027a25 */ /* 0x002fc800078e00ff */
[----:B------:R-:W-:Y:S01]  /*5550*/  IMAD.IADD R3, R3, 0x1, R0 ;  /* 0x0000000103037824 */ /* 0x000fe200078e0200 */
[----:B--2---:R-:W-:-:S03]  /*5560*/  SHF.R.S32.HI R5, RZ, 0x1f, R173 ;  /* 0x0000001fff057819 */ /* 0x004fc600000114ad */
[----:B------:R-:W-:-:S04]  /*5570*/  IMAD.WIDE.U32 R2, R173, c[0x0][0x1f0], R2 ;  /* 0x00007c00ad027a25 */ /* 0x000fc800078e0002 */
[----:B------:R-:W-:Y:S01]  /*5580*/  IMAD R5, R5, c[0x0][0x1f0], RZ ;  /* 0x00007c0005057a24 */ /* 0x000fe200078e02ff */
[----:B------:R-:W-:-:S03]  /*5590*/  IADD3 R0, P0, R212, R2, RZ ;  /* 0x00000002d4007210 */ /* 0x000fc60007f1e0ff */
[----:B------:R-:W-:-:S05]  /*55a0*/  IMAD R5, R173, c[0x0][0x1f4], R5 ;  /* 0x00007d00ad057a24 */ /* 0x000fca00078e0205 */
[----:B------:R-:W-:Y:S02]  /*55b0*/  IADD3.X R5, R218, R3, R5, P0, !PT ;  /* 0x00000003da057210 */ /* 0x000fe400007fe405 */
[----:B------:R-:W-:-:S04]  /*55c0*/  LEA R12, P0, R0, c[0x0][0x1c8], 0x1 ;  /* 0x00007200000c7a11 */ /* 0x000fc800078008ff */
[----:B------:R-:W-:Y:S01]  /*55d0*/  LEA.HI.X R5, R0, c[0x0][0x1cc], R5, 0x1, P0 ;  /* 0x0000730000057a11 */ /* 0x000fe200000f0c05 */
[----:B------:R-:W-:Y:S06]  /*55e0*/  BRA.DIV ~URZ, `(.L_x_2599) ;  /* 0x000099827f007947 */ /* 0x000fec000b800000 */
[----:B------:R1:W2:Y:S02]  /*55f0*/  SHFL.IDX PT, R4, R5, RZ, 0x181f ;  /* 0x00181fff05047589 */ /* 0x0002a400000e0000 */
.L_x_2646:
        /* <DEDUP_REMOVED lines=21> */
.L_x_2647:
        /* <DEDUP_REMOVED lines=21> */
.L_x_2598:
[----:B------:R-:W-:Y:S05]  /*58a0*/  BSYNC B0 ;  /* 0x0000000000007941 */ /* 0x000fea0003800000 */
.L_x_2597:
[----:B-1----:R-:W-:Y:S01]  /*58b0*/  IMAD.MOV.U32 R3, RZ, RZ, c[0x0][0x2ac] ;  /* 0x0000ab00ff037624 */ /* 0x002fe200078e00ff */
[----:B------:R-:W-:Y:S01]  /*58c0*/  IADD3 R172, R235, -0x2, RZ ;  /* 0xfffffffeebac7810 */ /* 0x000fe20007ffe0ff */
[----:B------:R-:W-:Y:S01]  /*58d0*/  @P4 IMAD.HI.U32 R2, R238, c[0x0][0x2c8], RZ ;  /* 0x0000b200ee024a27 */ /* 0x000fe200078e00ff */
[----:B------:R-:W0:Y:S03]  /*58e0*/  LDGDEPBAR ;  /* 0x00000000000079af */ /* 0x000e260000000000 */
[----:B------:R-:W-:-:S02]  /*58f0*/  IMAD R3, R3, c[0x0][0x1d0], RZ ;  /* 0x0000740003037a24 */ /* 0x000fc400078e02ff */
[----:B------:R-:W-:Y:S01]  /*5900*/  IMAD.MOV.U32 R0, RZ, RZ, R238 ;  /* 0x000000ffff007224 */ /* 0x000fe200078e00ee */
[----:B------:R-:W-:Y:S01]  /*5910*/  @P4 SHF.R.U32.HI R0, RZ, c[0x0][0x2cc], R2 ;  /* 0x0000b300ff004a19 */ /* 0x000fe20000011602 */
[----:B------:R-:W-:Y:S02]  /*5920*/  IMAD.MOV.U32 R161, RZ, RZ, 0x1 ;  /* 0x00000001ffa17424 */ /* 0x000fe400078e00ff */
[----:B------:R-:W-:Y:S01]  /*5930*/  IMAD.MOV.U32 R199, RZ, RZ, RZ ;  /* 0x000000ffffc77224 */ /* 0x000fe200078e00ff */
[----:B------:R-:W-:-:S04]  /*5940*/  IADD3 R0, R0, -c[0x0][0x168], R3 ;  /* 0x80005a0000007a10 */ /* 0x000fc80007ffe003 */
[----:B------:R-:W-:-:S04]  /*5950*/  SHF.R.S32.HI R2, RZ, 0x1f, R0 ;  /* 0x0000001fff027819 */ /* 0x000fc80000011400 */
[----:B------:R-:W-:-:S04]  /*5960*/  LEA.HI R0, R2, R0, RZ, 0x6 ;  /* 0x0000000002007211 */ /* 0x000fc800078f30ff */
[----:B------:R-:W-:-:S04]  /*5970*/  SHF.R.S32.HI R0, RZ, 0x6, R0 ;  /* 0x00000006ff007819 */ /* 0x000fc80000011400 */
[----:B------:R-:W-:-:S04]  /*5980*/  IMNMX R209, R205, R0, !PT ;  /* 0x00000000cdd17217 */ /* 0x000fc80007800200 */
[----:B------:R-:W-:-:S13]  /*5990*/  ISETP.GE.AND P0, PT, R172, R209, PT ;  /* 0x000000d1ac00720c */ /* 0x000fda0003f06270 */
[----:B------:R-:W-:Y:S05]  /*59a0*/  @!P0 BRA `(.L_x_2601) ;  /* 0x000037d000008947 */ /* 0x000fea0003800000 */
[----:B------:R-:W-:Y:S01]  /*59b0*/  IMAD.MOV.U32 R103, RZ, RZ, R100 ;  /* 0x000000ffff677224 */ /* 0x000fe200078e0064 */
[----:B------:R-:W-:Y:S01]  /*59c0*/  MOV R199, RZ ;  /* 0x000000ff00c77202 */ /* 0x000fe20000000f00 */
[----:B------:R-:W-:Y:S01]  /*59d0*/  IMAD.MOV.U32 R102, RZ, RZ, R101 ;  /* 0x000000ffff667224 */ /* 0x000fe200078e0065 */
[----:B------:R-:W-:Y:S02]  /*59e0*/  MOV R161, 0x1 ;  /* 0x0000000100a17802 */ /* 0x000fe40000000f00 */
.L_x_2610:
        /* <DEDUP_REMOVED lines=31> */
[----:B------:R-:W-:Y:S01]  /*5be0*/  SHF.L.U64.HI R20, R202, 0x1, R6 ;  /* 0x00000001ca147819 */ /* 0x000fe20000010206 */
[----:B------:R-:W-:Y:S01]  /*5bf0*/  IMAD R12, R12, c[0x0][0x218], RZ ;  /* 0x000086000c0c7a24 */ /* 0x000fe200078e02ff */
[----:B------:R-:W-:Y:S01]  /*5c00*/  SHF.L.U64.HI R15, R193, 0x1, R5 ;  /* 0x00000001c10f7819 */ /* 0x000fe20000010205 */
[----:B------:R-:W-:Y:S02]  /*5c10*/  IMAD.IADD R3, R3, 0x1, R4 ;  /* 0x0000000103037824 */ /* 0x000fe400078e0204 */
[C---:B------:R-:W-:Y:S02]  /*5c20*/  IMAD R12, R173.reuse, c[0x0][0x21c], R12 ;  /* 0x00008700ad0c7a24 */ /* 0x040fe400078e020c */
[----:B------:R-:W-:Y:S05]  /*5c30*/  IMAD.WIDE.U32 R2, R173, c[0x0][0x218], R2 ;  /* 0x00008600ad027a25 */ /* 0x000fea00078e0002 */
[----:B------:R-:W-:Y:S04]  /*5c40*/  IADD3 R2, P0, R216, R2, RZ ;  /* 0x00000002d8027210 */ /* 0x000fe80007f1e0ff */
[----:B------:R-:W-:Y:S02]  /*5c50*/  IADD3.X R12, R220, R3, R12, P0, !PT ;  /* 0x00000003dc0c7210 */ /* 0x000fe400007fe40c */
[C---:B------:R-:W-:Y:S04]  /*5c60*/  LEA R14, P0, R2.reuse, c[0x0][0x1f8], 0x1 ;  /* 0x00007e00020e7a11 */ /* 0x040fe800078008ff */
[----:B------:R-:W-:Y:S01]  /*5c70*/  LEA.HI.X R12, R2, c[0x0][0x1fc], R12, 0x1, P0 ;  /* 0x00007f00020c7a11 */ /* 0x000fe200000f0c0c */
[----:B------:R-:W-:-:S06]  /*5c80*/  BRA.DIV ~URZ, `(.L_x_2604) ;  /* 0x000095927f007947 */ /* 0x000fcc000b800000 */
[----:B------:R4:W3:Y:S02]  /*5c90*/  SHFL.IDX PT, R5, R12, RZ, 0x181f ;  /* 0x00181fff0c057589 */ /* 0x0008e400000e0000 */
.L_x_2648:
[----:B------:R-:W-:-:S05]  /*5ca0*/  BRA.DIV ~URZ, `(.L_x_2605) ;  /* 0x000095e27f007947 */ /* 0x000fca000b800000 */
[----:B------:R-:W5:Y:S01]  /*5cb0*/  SHFL.IDX PT, R2, R14, RZ, 0x181f ;  /* 0x00181fff0e027589 */ /* 0x000f6200000e0000 */
[----:B------:R-:W-:Y:S01]  /*5cc0*/  ISETP.GE.AND P5, PT, R193, c[0x0][0x1d4], PT ;  /* 0x00007500c1007a0c */ /* 0x000fe20003fa6270 */
[----:B------:R-:W-:Y:S01]  /*5cd0*/  IMAD R4, R199, 0x6000, R221 ;  /* 0x00006000c7047824 */ /* 0x000fe200078e02dd */
[----:B------:R-:W-:Y:S04]  /*5ce0*/  ISETP.GE.AND P1, PT, R202, c[0x0][0x1d4], PT ;  /* 0x00007500ca007a0c */ /* 0x000fe80003f26270 */
[----:B------:R-:W-:Y:S02]  /*5cf0*/  SEL R13, RZ, 0x10, P1 ;  /* 0x00000010ff0d7807 */ /* 0x000fe40000800000 */
[C---:B-----5:R-:W-:Y:S05]  /*5d00*/  IADD3 R6, P0, R2.reuse, R22, RZ ;  /* 0x0000001602067210 */ /* 0x060fea0007f1e0ff */
[----:B---3--:R-:W-:Y:S01]  /*5d10*/  IMAD.X R7, R5, 0x1, R15, P0 ;  /* 0x0000000105077824 */ /* 0x008fe200000e060f */
[----:B------:R-:W-:Y:S04]  /*5d20*/  ISETP.GE.AND P0, PT, R201, c[0x0][0x1d4], PT ;  /* 0x00007500c9007a0c */ /* 0x000fe80003f06270 */
[----:B------:R-:W-:Y:S01]  /*5d30*/  @!PT LDS RZ, [RZ] ;  /* 0x00000000fffff984 */ /* 0x000fe20000000800 */
[----:B------:R-:W-:Y:S01]  /*5d40*/  @!PT LDS RZ, [RZ] ;  /* 0x00000000fffff984 */ /* 0x000fe20000000800 */
[----:B------:R3:W-:Y:S02]  /*5d50*/  LDGSTS.E.BYPASS.LTC128B.128 [R4], [R6.64], !P5 ;  /* 0x0000000006047fae */ /* 0x0007e4000e901d46 */
[C---:B---3--:R-:W-:Y:S05]  /*5d60*/  IADD3 R6, P6, R2.reuse, R23, RZ ;  /* 0x0000001702067210 */ /* 0x048fea0007fde0ff */
[C---:B------:R-:W-:Y:S01]  /*5d70*/  IMAD.X R7, R5.reuse, 0x1, R20, P6 ;  /* 0x0000000105077824 */ /* 0x040fe200030e0614 */
[----:B------:R-:W-:Y:S04]  /*5d80*/  IADD3 R2, P6, R2, R28, RZ ;  /* 0x0000001c02027210 */ /* 0x000fe80007fde0ff */
[----:B------:R3:W-:Y:S01]  /*5d90*/  LDGSTS.E.BYPASS.LTC128B.128 [R4+0x2000], [R6.64], !P1 ;  /* 0x0200000006047fae */ /* 0x0007e2000c901d46 */
[----:B------:R-:W-:Y:S03]  /*5da0*/  IMAD.X R3, R5, 0x1, R21, P6 ;  /* 0x0000000105037824 */ /* 0x000fe600030e0615 */
[----:B------:R5:W4:Y:S04]  /*5db0*/  SHFL.IDX PT, R5, R12, 0x1, 0x181f ;  /* 0x00381f000c057f89 */ /* 0x000b2800000e0000 */
[----:B------:R2:W-:Y:S01]  /*5dc0*/  LDGSTS.E.BYPASS.LTC128B.128 [R4+0x4000], [R2.64], !P0 ;  /* 0x0400000002047fae */ /* 0x0005e2000c101d46 */
[----:B---3--:R-:W-:Y:S02]  /*5dd0*/  SEL R6, RZ, 0x10, P5 ;  /* 0x00000010ff067807 */ /* 0x008fe40002800000 */
[----:B----45:R-:W-:Y:S01]  /*5de0*/  SEL R12, RZ, 0x10, P0 ;  /* 0x00000010ff0c7807 */ /* 0x030fe20000000000 */
[----:B--2---:R2:W3:Y:S04]  /*5df0*/  SHFL.IDX PT, R2, R14, 0x1, 0x181f ;  /* 0x00381f000e027f89 */ /* 0x0044e800000e0000 */
.L_x_2649:
[C---:B------:R-:W-:Y:S02]  /*5e00*/  ISETP.NE.U32.AND P5, PT, R6.reuse, RZ, PT ;  /* 0x000000ff0600720c */ /* 0x040fe40003fa5070 */
[----:B------:R-:W-:Y:S02]  /*5e10*/  IADD3 R6, -R6, 0x10, RZ ;  /* 0x0000001006067810 */ /* 0x000fe40007ffe1ff */
[C---:B------:R-:W-:Y:S02]  /*5e20*/  ISETP.NE.U32.AND P6, PT, R13.reuse, RZ, PT ;  /* 0x000000ff0d00720c */ /* 0x040fe40003fc5070 */
[----:B------:R-:W-:Y:S02]  /*5e30*/  LOP3.LUT R6, R6, 0xf, RZ, 0xc0, !PT ;  /* 0x0000000f06067812 */ /* 0x000fe400078ec0ff */
[----:B------:R-:W-:Y:S02]  /*5e40*/  IADD3 R13, -R13, 0x10, RZ ;  /* 0x000000100d0d7810 */ /* 0x000fe40007ffe1ff */
[-C--:B---3--:R-:W-:Y:S02]  /*5e50*/  IADD3 R6, P1, P0, R6, R2.reuse, R22 ;  /* 0x0000000206067210 */ /* 0x088fe4000783e016 */
[----:B------:R-:W-:Y:S02]  /*5e60*/  LOP3.LUT R13, R13, 0xf, RZ, 0xc0, !PT ;  /* 0x0000000f0d0d7812 */ /* 0x000fe400078ec0ff */
[-C--:B------:R-:W-:Y:S02]  /*5e70*/  IADD3.X R7, RZ, R5.reuse, R15, P1, P0 ;  /* 0x00000005ff077210 */ /* 0x080fe40000fe040f */
[C---:B------:R-:W-:Y:S03]  /*5e80*/  IADD3 R3, -R12.reuse, 0x10, RZ ;  /* 0x000000100c037810 */ /* 0x040fe60007ffe1ff */
[----:B------:R-:W-:Y:S01]  /*5e90*/  @!PT LDS RZ, [RZ] ;  /* 0x00000000fffff984 */ /* 0x000fe20000000800 */
[----:B------:R-:W-:Y:S01]  /*5ea0*/  @!PT LDS RZ, [RZ] ;  /* 0x00000000fffff984 */ /* 0x000fe20000000800 */
[----:B------:R-:W-:Y:S01]  /*5eb0*/  @!PT LDS RZ, [RZ] ;  /* 0x00000000fffff984 */ /* 0x000fe20000000800 */
[----:B------:R3:W-:Y:S01]  /*5ec0*/  LDGSTS.E.BYPASS.LTC128B.128.ZFILL [R4+0x1000], [R6.64], P5 ;  /* 0x0100000006047fae */ /* 0x0007e2000a941d46 */
[----:B------:R-:W-:Y:S02]  /*5ed0*/  LOP3.LUT R3, R3, 0xf, RZ, 0xc0, !PT ;  /* 0x0000000f03037812 */ /* 0x000fe400078ec0ff */
[----:B------:R-:W-:Y:S02]  /*5ee0*/  ISETP.NE.U32.AND P5, PT, R12, RZ, PT ;  /* 0x000000ff0c00720c */ /* 0x000fe40003fa5070 */
[-C--:B---3--:R-:W-:Y:S04]  /*5ef0*/  IADD3 R6, P1, P0, R13, R2.reuse, R23 ;  /* 0x000000020d067210 */ /* 0x088fe8000783e017 */
[-C--:B------:R-:W-:Y:S02]  /*5f00*/  IADD3.X R7, RZ, R5.reuse, R20, P1, P0 ;  /* 0x00000005ff077210 */ /* 0x080fe40000fe0414 */
[----:B------:R-:W-:Y:S03]  /*5f10*/  IADD3 R2, P1, P0, R3, R2, R28 ;  /* 0x0000000203027210 */ /* 0x000fe6000783e01c */
[----:B------:R3:W-:Y:S01]  /*5f20*/  LDGSTS.E.BYPASS.LTC128B.128.ZFILL [R4+0x3000], [R6.64], P6 ;  /* 0x0300000006047fae */ /* 0x0007e2000b141d46 */
[----:B------:R-:W-:Y:S05]  /*5f30*/  IADD3.X R3, RZ, R5, R21, P1, P0 ;  /* 0x00000005ff037210 */ /* 0x000fea0000fe0415 */
[----:B------:R3:W-:Y:S04]  /*5f40*/  LDGSTS.E.BYPASS.LTC128B.128.ZFILL [R4+0x5000], [R2.64], P5 ;  /* 0x0500000002047fae */ /* 0x0007e8000a941d46 */
.L_x_2603:
[----:B------:R-:W-:Y:S05]  /*5f50*/  BSYNC B0 ;  /* 0x0000000000007941 */ /* 0x000fea0003800000 */
.L_x_2602:
[----:B------:R-:W0:Y:S01]  /*5f60*/  LDGDEPBAR ;  /* 0x00000000000079af */ /* 0x000e220000000000 */
[----:B------:R-:W-:Y:S01]  /*5f70*/  WARPSYNC 0xffffffff ;  /* 0xffffffff00007948 */ /* 0x000fe20003800000 */
[C---:B--23--:R-:W-:Y:S01]  /*5f80*/  HMMA.16816.F32.BF16 R4, R32.reuse, R8, RZ ;  /* 0x000000082004723c */ /* 0x04cfe200000418ff */
[----:B------:R-:W-:Y:S03]  /*5f90*/  BSSY B0, `(.L_x_2606) ;  /* 0x0000315000007945 */ /* 0x000fe60003800000 */
[C---:B------:R-:W-:Y:S02]  /*5fa0*/  IADD3 R3, R166.reuse, R0, RZ ;  /* 0x00000000a6037210 */ /* 0x040fe40007ffe0ff */
[----:B------:R-:W-:Y:S02]  /*5fb0*/  IADD3 R101, R166, R100, RZ ;  /* 0x00000064a6657210 */ /* 0x000fe40007ffe0ff */
[C---:B------:R-:W-:Y:S01]  /*5fc0*/  HMMA.16816.F32.BF16 R8, R32.reuse, R10, RZ ;  /* 0x0000000a2008723c */ /* 0x040fe200000418ff */
[CC--:B------:R-:W-:Y:S03]  /*5fd0*/  IADD3 R2, R167.reuse, R0.reuse, R166 ;  /* 0x00000000a7027210 */ /* 0x0c0fe60007ffe0a6 */
[----:B------:R-:W-:Y:S04]  /*5fe0*/  SHF.L.U32 R200, R172, 0x6, RZ ;  /* 0x00000006acc87819 */ /* 0x000fe800000006ff */
        /* <DEDUP_REMOVED lines=28> */
[C---:B------:R-:W-:Y:S07]  /*61b0*/  HMMA.16816.F32.BF16 R28, R136.reuse, R152, R28 ;  /* 0x00000098881c723c */ /* 0x040fee000004181c */
[----:B------:R-:W-:Y:S01]  /*61c0*/  IADD3 R152, R167, R0, RZ ;  /* 0x00000000a7987210 */ /* 0x000fe20007ffe0ff */
[----:B------:R-:W-:Y:S01]  /*61d0*/  HMMA.16816.F32.BF16 R32, R136, R154, R32 ;  /* 0x0000009a8820723c */ /* 0x000fe20000041820 */
[----:B------:R-:W2:Y:S07]  /*61e0*/  LDSM.16.M88.4 R136, [R101+0x800] ;  /* 0x000800006588783b */ /* 0x000eae0000000200 */
        /* <DEDUP_REMOVED lines=67> */
[----:B------:R1:W4:Y:S07]  /*6620*/  LDSM.16.M88.4 R144, [R0+0x5800] ;  /* 0x005800000090783b */ /* 0x00032e0000000200 */
[C---:B--2---:R-:W-:Y:S08]  /*6630*/  HMMA.16816.F32.BF16 R12, R140.reuse, R136, R12 ;  /* 0x000000888c0c723c */ /* 0x044ff0000004180c */
[C---:B------:R-:W-:Y:S01]  /*6640*/  HMMA.16816.F32.BF16 R16, R140.reuse, R138, R16 ;  /* 0x0000008a8c10723c */ /* 0x040fe20000041810 */
[----:B------:R-:W-:Y:S07]  /*6650*/  LDSM.16.M88.4 R136, [R163+0x8000] ;  /* 0x00800000a388783b */ /* 0x000fee0000000200 */
[C---:B---3--:R-:W-:Y:S04]  /*6660*/  HMMA.16816.F32.BF16 R20, R140.reuse, R148, R20 ;  /* 0x000000948c14723c */ /* 0x048fe80000041814 */
[----:B-1----:R-:W-:Y:S04]  /*6670*/  MOV R0, R208 ;  /* 0x000000d000007202 */ /* 0x002fe80000000f00 */
[C---:B------:R-:W-:Y:S01]  /*6680*/  HMMA.16816.F32.BF16 R24, R140.reuse, R150, R24 ;  /* 0x000000968c18723c */ /* 0x040fe20000041818 */
[----:B------:R-:W1:Y:S07]  /*6690*/  LDSM.16.M88.4 R148, [R100+0x4000] ;  /* 0x004000006494783b */ /* 0x000e6e0000000200 */
[C---:B----4-:R-:W-:Y:S08]  /*66a0*/  HMMA.16816.F32.BF16 R28, R140.reuse, R144, R28 ;  /* 0x000000908c1c723c */ /* 0x050ff0000004181c */
[----:B------:R-:W-:Y:S01]  /*66b0*/  HMMA.16816.F32.BF16 R32, R140, R146, R32 ;  /* 0x000000928c20723c */ /* 0x000fe20000041820 */
[----:B------:R-:W2:Y:S08]  /*66c0*/  LDSM.16.M88.4 R140, [R152+0x4800] ;  /* 0x00480000988c783b */ /* 0x000eb00000000200 */
[----:B------:R-:W3:Y:S08]  /*66d0*/  LDSM.16.M88.4 R144, [R152+0x5000] ;  /* 0x005000009890783b */ /* 0x000ef00000000200 */
[----:B------:R-:W4:Y:S01]  /*66e0*/  LDSM.16.M88.4 R152, [R152+0x5800] ;  /* 0x005800009898783b */ /* 0x000f220000000200 */
[C---:B-1----:R-:W-:Y:S08]  /*66f0*/  HMMA.16816.F32.BF16 R4, R136.reuse, R148, R4 ;  /* 0x000000948804723c */ /* 0x042ff00000041804 */
[C---:B------:R-:W-:Y:S01]  /*6700*/  HMMA.16816.F32.BF16 R8, R136.reuse, R150, R8 ;  /* 0x000000968808723c */ /* 0x040fe20000041808 */
[----:B------:R-:W-:Y:S07]  /*6710*/  LDSM.16.M88.4 R148, [R3+0x4800] ;  /* 0x004800000394783b */ /* 0x000fee0000000200 */
[C---:B--2---:R-:W-:Y:S08]  /*6720*/  HMMA.16816.F32.BF16 R12, R136.reuse, R140, R12 ;  /* 0x0000008c880c723c */ /* 0x044ff0000004180c */
[C---:B------:R-:W-:Y:S01]  /*6730*/  HMMA.16816.F32.BF16 R16, R136.reuse, R142, R16 ;  /* 0x0000008e8810723c */ /* 0x040fe20000041810 */
[----:B------:R-:W-:Y:S07]  /*6740*/  LDSM.16.M88.4 R140, [R165+0x8000] ;  /* 0x00800000a58c783b */ /* 0x000fee0000000200 */
[C---:B---3--:R-:W-:Y:S08]  /*6750*/  HMMA.16816.F32.BF16 R20, R136.reuse, R144, R20 ;  /* 0x000000908814723c */ /* 0x048ff00000041814 */
[C---:B------:R-:W-:Y:S01]  /*6760*/  HMMA.16816.F32.BF16 R24, R136.reuse, R146, R24 ;  /* 0x000000928818723c */ /* 0x040fe20000041818 */
[----:B------:R-:W1:Y:S07]  /*6770*/  LDSM.16.M88.4 R144, [R3+0x4000] ;  /* 0x004000000390783b */ /* 0x000e6e0000000200 */
[C---:B----4-:R-:W-:Y:S08]  /*6780*/  HMMA.16816.F32.BF16 R28, R136.reuse, R152, R28 ;  /* 0x00000098881c723c */ /* 0x050ff0000004181c */
        /* <DEDUP_REMOVED lines=17> */
[C---:B------:R-:W-:Y:S04]  /*68a0*/  HMMA.16816.F32.BF16 R16, R148.reuse, R138, R16 ;  /* 0x0000008a9410723c */ /* 0x040fe80000041810 */
[----:B------:R-:W-:Y:S02]  /*68b0*/  FMUL.FTZ R4, R4, c[0x0][0x320] ;  /* 0x0000c80004047a20 */ /* 0x000fe40000410000 */
[----:B------:R-:W-:Y:S02]  /*68c0*/  FMUL.FTZ R5, R5, c[0x0][0x320] ;  /* 0x0000c80005057a20 */ /* 0x000fe40000410000 */
[----:B------:R-:W-:Y:S01]  /*68d0*/  FMUL.FTZ R6, R6, c[0x0][0x320] ;  /* 0x0000c80006067a20 */ /* 0x000fe20000410000 */
[----:B------:R-:W1:Y:S03]  /*68e0*/  MUFU.TANH R143, R4 ;  /* 0x00000004008f7308 */ /* 0x000e660000002400 */
[----:B------:R-:W-:Y:S02]  /*68f0*/  FMUL.FTZ R7, R7, c[0x0][0x320] ;  /* 0x0000c80007077a20 */ /* 0x000fe40000410000 */
[----:B------:R-:W-:Y:S02]  /*6900*/  FMUL.FTZ R8, R8, c[0x0][0x320] ;  /* 0x0000c80008087a20 */ /* 0x000fe40000410000 */
[----:B------:R-:W-:Y:S02]  /*6910*/  FMUL.FTZ R9, R9, c[0x0][0x320] ;  /* 0x0000c80009097a20 */ /* 0x000fe40000410000 */
[----:B------:R-:W-:Y:S01]  /*6920*/  FMUL.FTZ R10, R10, c[0x0][0x320] ;  /* 0x0000c8000a0a7a20 */ /* 0x000fe20000410000 */
[----:B------:R-:W-:Y:S01]  /*6930*/  MUFU.TANH R142, R5 ;  /* 0x00000005008e7308 */ /* 0x000fe20000002400 */
        /* <DEDUP_REMOVED lines=9> */
[----:B------:R-:W-:Y:S03]  /*69d0*/  FMUL.FTZ R19, R19, c[0x0][0x320] ;  /* 0x0000c80013137a20 */ /* 0x000fe60000410000 */
[----:B------:R3:W4:Y:S10]  /*69e0*/  MUFU.TANH R140, R7 ;  /* 0x00000007008c7308 */ /* 0x0007340000002400 */
[----:B------:R-:W5:Y:S10]  /*69f0*/  MUFU.TANH R137, R8 ;  /* 0x0000000800897308 */ /* 0x000f740000002400 */
[----:B------:R-:W-:Y:S01]  /*6a00*/  MUFU.TANH R136, R9 ;  /* 0x0000000900887308 */ /* 0x000fe20000002400 */
[----:B---3--:R-:W3:Y:S09]  /*6a10*/  LDSM.16.M88.4 R4, [R2+0x5000] ;  /* 0x005000000204783b */ /* 0x008ef20000000200 */
[----:B------:R-:W1:Y:S10]  /*6a20*/  MUFU.TANH R101, R10 ;  /* 0x0000000a00657308 */ /* 0x000e740000002400 */
[----:B------:R1:W1:Y:S10]  /*6a30*/  MUFU.TANH R100, R11 ;  /* 0x0000000b00647308 */ /* 0x0002740000002400 */
[----:B------:R-:W-:Y:S10]  /*6a40*/  MUFU.TANH R14, R14 ;  /* 0x0000000e000e7308 */ /* 0x000ff40000002400 */
[----:B------:R-:W-:Y:S01]  /*6a50*/  MUFU.TANH R15, R15 ;  /* 0x0000000f000f7308 */ /* 0x000fe20000002400 */
[C---:B---3--:R-:W-:Y:S01]  /*6a60*/  HMMA.16816.F32.BF16 R20, R148.reuse, R4, R20 ;  /* 0x000000049414723c */ /* 0x048fe20000041814 */
[----:B-1----:R1:W3:Y:S01]  /*6a70*/  LDSM.16.M88.4 R8, [R2+0x5800] ;  /* 0x005800000208783b */ /* 0x0022e20000000200 */
[----:B------:R-:W-:Y:S07]  /*6a80*/  DEPBAR.LE SB0, 0x2 ;  /* 0x000080800000791a */ /* 0x000fee0000000000 */
[----:B------:R2:W-:Y:S03]  /*6a90*/  MUFU.TANH R144, R13 ;  /* 0x0000000d00907308 */ /* 0x0005e60000002400 */
[----:B------:R-:W-:Y:S01]  /*6aa0*/  MOV R4, c[0x0][0x2ac] ;  /* 0x0000ab0000047a02 */ /* 0x000fe20000000f00 */
[C---:B------:R-:W-:Y:S01]  /*6ab0*/  HMMA.16816.F32.BF16 R24, R148.reuse, R6, R24 ;  /* 0x000000069418723c */ /* 0x040fe20000041818 */
[----:B------:R-:W-:Y:S04]  /*6ac0*/  BAR.SYNC.DEFER_BLOCKING 0x0 ;  /* 0x0000000000007b1d */ /* 0x000fe80000010000 */
[----:B-1----:R-:W-:Y:S07]  /*6ad0*/  @P4 IMAD.HI.U32 R2, R208, c[0x0][0x2c8], RZ ;  /* 0x0000b200d0024a27 */ /* 0x002fee00078e00ff */
[----:B------:R-:W-:Y:S01]  /*6ae0*/  FMUL.FTZ R20, R20, c[0x0][0x320] ;  /* 0x0000c80014147a20 */ /* 0x000fe20000410000 */
[----:B------:R-:W-:Y:S01]  /*6af0*/  @P4 SHF.R.U32.HI R0, RZ, c[0x0][0x2cc], R2 ;  /* 0x0000b300ff004a19 */ /* 0x000fe20000011602 */
[----:B------:R-:W-:Y:S02]  /*6b00*/  FMUL.FTZ R21, R21, c[0x0][0x320] ;  /* 0x0000c80015157a20 */ /* 0x000fe40000410000 */
[----:B------:R-:W-:Y:S01]  /*6b10*/  FMUL.FTZ R22, R22, c[0x0][0x320] ;  /* 0x0000c80016167a20 */ /* 0x000fe20000410000 */
[----:B------:R-:W-:Y:S01]  /*6b20*/  MUFU.TANH R17, R17 ;  /* 0x0000001100117308 */ /* 0x000fe20000002400 */
[----:B------:R-:W1:Y:S01]  /*6b30*/  SHFL.IDX PT, R2, R0, RZ, 0x1c1f ;  /* 0x001c1fff00027589 */ /* 0x000e6200000e0000 */
[----:B------:R-:W-:Y:S05]  /*6b40*/  FMUL.FTZ R23, R23, c[0x0][0x320] ;  /* 0x0000c80017177a20 */ /* 0x000fea0000410000 */
[----:B------:R-:W-:Y:S02]  /*6b50*/  FMUL.FTZ R24, R24, c[0x0][0x320] ;  /* 0x0000c80018187a20 */ /* 0x000fe40000410000 */
[----:B------:R-:W-:Y:S01]  /*6b60*/  FMUL.FTZ R25, R25, c[0x0][0x320] ;  /* 0x0000c80019197a20 */ /* 0x000fe20000410000 */
[C---:B---3--:R-:W-:Y:S01]  /*6b70*/  HMMA.16816.F32.BF16 R28, R148.reuse, R8, R28 ;  /* 0x00000008941c723c */ /* 0x048fe2000004181c */
[----:B------:R3:W1:Y:S01]  /*6b80*/  SHFL.IDX PT, R3, R0, 0x1, 0x1c1f ;  /* 0x003c1f0000037f89 */ /* 0x00066200000e0000 */
[----:B------:R-:W1:Y:S01]  /*6b90*/  MUFU.TANH R12, R12 ;  /* 0x0000000c000c7308 */ /* 0x000e620000002400 */
[----:B------:R-:W-:Y:S02]  /*6ba0*/  FMUL.FTZ R26, R26, c[0x0][0x320] ;  /* 0x0000c8001a1a7a20 */ /* 0x000fe40000410000 */
[----:B------:R-:W-:Y:S03]  /*6bb0*/  FMUL.FTZ R27, R27, c[0x0][0x320] ;  /* 0x0000c8001b1b7a20 */ /* 0x000fe60000410000 */
[----:B------:R-:W-:Y:S04]  /*6bc0*/  HMMA.16816.F32.BF16 R32, R148, R10, R32 ;  /* 0x0000000a9420723c */ /* 0x000fe80000041820 */
[----:B------:R-:W1:Y:S10]  /*6bd0*/  MUFU.TANH R16, R16 ;  /* 0x0000001000107308 */ /* 0x000e740000002400 */
[----:B------:R-:W4:Y:S01]  /*6be0*/  MUFU.TANH R20, R20 ;  /* 0x0000001400147308 */ /* 0x000f220000002400 */
[----:B---3--:R-:W-:Y:S01]  /*6bf0*/  IADD3 R0, -R223, 0x1, -R200 ;  /* 0x00000001df007810 */ /* 0x008fe20007ffe9c8 */
[----:B------:R-:W-:Y:S02]  /*6c00*/  FMUL.FTZ R28, R28, c[0x0][0x320] ;  /* 0x0000c8001c1c7a20 */ /* 0x000fe40000410000 */
[----:B------:R-:W-:Y:S02]  /*6c10*/  FMUL.FTZ R29, R29, c[0x0][0x320] ;  /* 0x0000c8001d1d7a20 */ /* 0x000fe40000410000 */
[----:B------:R-:W-:Y:S02]  /*6c20*/  IMAD R0, R4, c[0x0][0x1d0], R0 ;  /* 0x0000740004007a24 */ /* 0x000fe400078e0200 */
[----:B------:R-:W-:Y:S02]  /*6c30*/  FMUL.FTZ R30, R30, c[0x0][0x320] ;  /* 0x0000c8001e1e7a20 */ /* 0x000fe40000410000 */
[----:B------:R-:W3:Y:S01]  /*6c40*/  MUFU.TANH R18, R18 ;  /* 0x0000001200127308 */ /* 0x000ee20000002400 */
[----:B--2---:R-:W-:Y:S01]  /*6c50*/  FMUL.FTZ R13, R31, c[0x0][0x320] ;  /* 0x0000c8001f0d7a20 */ /* 0x004fe20000410000 */
[----:B------:R-:W-:Y:S01]  /*6c60*/  IADD3 R0, R0, -c[0x0][0x168], RZ ;  /* 0x80005a0000007a10 */ /* 0x000fe20007ffe0ff */
[----:B------:R-:W-:Y:S02]  /*6c70*/  FMUL.FTZ R32, R32, c[0x0][0x320] ;  /* 0x0000c80020207a20 */ /* 0x000fe40000410000 */
[----:B------:R-:W-:Y:S01]  /*6c80*/  FMUL.FTZ R33, R33, c[0x0][0x320] ;  /* 0x0000c80021217a20 */ /* 0x000fe20000410000 */
[----:B-1----:R-:W-:Y:S01]  /*6c90*/  IADD3 R2, R0, R2, RZ ;  /* 0x0000000200027210 */ /* 0x002fe20007ffe0ff */
[----:B------:R-:W-:Y:S01]  /*6ca0*/  FMUL.FTZ R34, R34, c[0x0][0x320] ;  /* 0x0000c80022227a20 */ /* 0x000fe20000410000 */
[----:B------:R-:W-:Y:S02]  /*6cb0*/  IADD3 R0, R0, R3, RZ ;  /* 0x0000000300007210 */ /* 0x000fe40007ffe0ff */
[----:B------:R-:W1:Y:S01]  /*6cc0*/  MUFU.TANH R19, R19 ;  /* 0x0000001300137308 */ /* 0x000e620000002400 */
[----:B------:R-:W-:Y:S02]  /*6cd0*/  ISETP.GT.AND P5, PT, R2, RZ, PT ;  /* 0x000000ff0200720c */ /* 0x000fe40003fa4270 */
[C---:B------:R-:W-:Y:S02]  /*6ce0*/  ISETP.GT.AND P0, PT, R0.reuse, RZ, PT ;  /* 0x000000ff0000720c */ /* 0x040fe40003f04270 */
[C---:B------:R-:W-:Y:S02]  /*6cf0*/  ISETP.GT.AND P6, PT, R0.reuse, 0x1, PT ;  /* 0x000000010000780c */ /* 0x040fe40003fc4270 */
[----:B------:R-:W-:Y:S02]  /*6d00*/  FSEL R4, R143, -INF , P5 ;  /* 0xff8000008f047808 */ /* 0x000fe40002800000 */
[----:B------:R-:W-:Y:S01]  /*6d10*/  FSEL R9, R141, -INF , P0 ;  /* 0xff8000008d097808 */ /* 0x000fe20000000000 */
[----:B------:R-:W2:Y:S01]  /*6d20*/  MUFU.TANH R21, R21 ;  /* 0x0000001500157308 */ /* 0x000ea20000002400 */
[----:B------:R-:W-:Y:S02]  /*6d30*/  ISETP.GT.AND P0, PT, R0, 0x8, PT ;  /* 0x000000080000780c */ /* 0x000fe40003f04270 */
[C---:B------:R-:W-:Y:S02]  /*6d40*/  ISETP.GT.AND P1, PT, R2.reuse, 0x1, PT ;  /* 0x000000010200780c */ /* 0x040fe40003f24270 */
[----:B------:R-:W-:Y:S02]  /*6d50*/  ISETP.GT.AND P5, PT, R2, 0x8, PT ;  /* 0x000000080200780c */ /* 0x000fe40003fa4270 */
[----:B----4-:R-:W-:Y:S02]  /*6d60*/  FSEL R8, R140, -INF , P6 ;  /* 0xff8000008c087808 */ /* 0x010fe40003000000 */
[----:B------:R-:W-:Y:S01]  /*6d70*/  FSEL R3, R142, -INF , P1 ;  /* 0xff8000008e037808 */ /* 0x000fe20000800000 */
[----:B------:R-:W4:Y:S01]  /*6d80*/  MUFU.TANH R22, R22 ;  /* 0x0000001600167308 */ /* 0x000f220000002400 */
[----:B------:R-:W-:Y:S02]  /*6d90*/  ISETP.GT.AND P6, PT, R0, 0x9, PT ;  /* 0x000000090000780c */ /* 0x000fe40003fc4270 */
[----:B-----5:R-:W-:Y:S02]  /*6da0*/  FSEL R6, R137, -INF , P5 ;  /* 0xff80000089067808 */ /* 0x020fe40002800000 */
[----:B------:R-:W-:Y:S02]  /*6db0*/  FSEL R7, R101, -INF , P0 ;  /* 0xff80000065077808 */ /* 0x000fe40000000000 */
[----:B------:R-:W-:Y:S02]  /*6dc0*/  FMNMX.FTZ R101, R4, R102, !PT ;  /* 0x0000006604657209 */ /* 0x000fe40007810000 */
[C---:B------:R-:W-:Y:S01]  /*6dd0*/  ISETP.GT.AND P1, PT, R2.reuse, 0x9, PT ;  /* 0x000000090200780c */ /* 0x040fe20003f24270 */
[----:B------:R-:W5:Y:S01]  /*6de0*/  MUFU.TANH R24, R24 ;  /* 0x0000001800187308 */ /* 0x000f620000002400 */
[----:B------:R-:W-:Y:S02]  /*6df0*/  ISETP.GT.AND P5, PT, R2, 0x10, PT ;  /* 0x000000100200780c */ /* 0x000fe40003fa4270 */
[----:B------:R-:W-:Y:S02]  /*6e00*/  ISETP.GT.AND P0, PT, R0, 0x10, PT ;  /* 0x000000100000780c */ /* 0x000fe40003f04270 */
[----:B------:R-:W-:Y:S02]  /*6e10*/  FMNMX.FTZ R11, R9, R103, !PT ;  /* 0x00000067090b7209 */ /* 0x000fe40007810000 */
[----:B------:R-:W-:Y:S02]  /*6e20*/  FSEL R5, R136, -INF , P1 ;  /* 0xff80000088057808 */ /* 0x000fe40000800000 */
[----:B------:R-:W-:Y:S01]  /*6e30*/  ISETP.GT.AND P1, PT, R2, 0x11, PT ;  /* 0x000000110200780c */ /* 0x000fe20003f24270 */
[----:B------:R-:W1:Y:S01]  /*6e40*/  MUFU.TANH R25, R25 ;  /* 0x0000001900197308 */ /* 0x000e620000002400 */
[----:B------:R-:W-:Y:S02]  /*6e50*/  FSEL R10, R100, -INF , P6 ;  /* 0xff800000640a7808 */ /* 0x000fe40003000000 */
[----:B------:R-:W-:Y:S02]  /*6e60*/  ISETP.GT.AND P6, PT, R0, 0x11, PT ;  /* 0x000000110000780c */ /* 0x000fe40003fc4270 */
[----:B------:R-:W-:Y:S01]  /*6e70*/  FSEL R143, R12, -INF , P5 ;  /* 0xff8000000c8f7808 */ /* 0x000fe20002800000 */
[----:B------:R-:W-:Y:S01]  /*6e80*/  FMUL.FTZ R12, R35, c[0x0][0x320] ;  /* 0x0000c800230c7a20 */ /* 0x000fe20000410000 */
[----:B------:R-:W-:Y:S02]  /*6e90*/  ISETP.GT.AND P5, PT, R2, 0x18, PT ;  /* 0x000000180200780c */ /* 0x000fe40003fa4270 */
[----:B------:R-:W-:Y:S01]  /*6ea0*/  FMNMX.FTZ R101, R3, R101, !PT ;  /* 0x0000006503657209 */ /* 0x000fe20007810000 */
[----:B------:R-:W1:Y:S01]  /*6eb0*/  MUFU.TANH R28, R28 ;  /* 0x0000001c001c7308 */ /* 0x000e620000002400 */
[----:B------:R-:W-:Y:S02]  /*6ec0*/  FSEL R145, R14, -INF , P0 ;  /* 0xff8000000e917808 */ /* 0x000fe40000000000 */
[----:B------:R-:W-:Y:S02]  /*6ed0*/  FSEL R146, R15, -INF , P6 ;  /* 0xff8000000f927808 */ /* 0x000fe40003000000 */
[----:B------:R-:W-:Y:S02]  /*6ee0*/  FSEL R144, R144, -INF , P1 ;  /* 0xff80000090907808 */ /* 0x000fe40000800000 */
[----:B------:R-:W-:Y:S02]  /*6ef0*/  FSEL R147, R16, -INF , P5 ;  /* 0xff80000010937808 */ /* 0x000fe40002800000 */
[C---:B------:R-:W-:Y:S01]  /*6f00*/  ISETP.GT.AND P5, PT, R2.reuse, 0x20, PT ;  /* 0x000000200200780c */ /* 0x040fe20003fa4270 */
[----:B------:R-:W-:Y:S01]  /*6f10*/  MUFU.TANH R23, R23 ;  /* 0x0000001700177308 */ /* 0x000fe20000002400 */
[----:B------:R-:W-:Y:S02]  /*6f20*/  ISETP.GT.AND P1, PT, R2, 0x19, PT ;  /* 0x000000190200780c */ /* 0x000fe40003f24270 */
[C---:B------:R-:W-:Y:S02]  /*6f30*/  ISETP.GT.AND P0, PT, R0.reuse, 0x18, PT ;  /* 0x000000180000780c */ /* 0x040fe40003f04270 */
[----:B------:R-:W-:Y:S02]  /*6f40*/  ISETP.GT.AND P6, PT, R0, 0x19, PT ;  /* 0x000000190000780c */ /* 0x000fe40003fc4270 */
[----:B------:R-:W-:Y:S02]  /*6f50*/  FMNMX.FTZ R101, R6, R101, !PT ;  /* 0x0000006506657209 */ /* 0x000fe40007810000 */
[----:B------:R-:W-:Y:S01]  /*6f60*/  FMNMX.FTZ R11, R8, R11, !PT ;  /* 0x0000000b080b7209 */ /* 0x000fe20007810000 */
[----:B------:R-:W5:Y:S01]  /*6f70*/  MUFU.TANH R29, R29 ;  /* 0x0000001d001d7308 */ /* 0x000f620000002400 */
[----:B------:R-:W-:Y:S02]  /*6f80*/  FSEL R151, R20, -INF , P5 ;  /* 0xff80000014977808 */ /* 0x000fe40002800000 */
[----:B------:R-:W-:Y:S02]  /*6f90*/  FSEL R148, R17, -INF , P1 ;  /* 0xff80000011947808 */ /* 0x000fe40000800000 */
[----:B------:R-:W-:Y:S02]  /*6fa0*/  ISETP.GT.AND P1, PT, R2, 0x21, PT ;  /* 0x000000210200780c */ /* 0x000fe40003f24270 */
[----:B---3--:R-:W-:Y:S02]  /*6fb0*/  FSEL R149, R18, -INF , P0 ;  /* 0xff80000012957808 */ /* 0x008fe40000000000 */
[----:B------:R-:W-:Y:S01]  /*6fc0*/  ISETP.GT.AND P0, PT, R0, 0x20, PT ;  /* 0x000000200000780c */ /* 0x000fe20003f04270 */
[----:B------:R-:W3:Y:S01]  /*6fd0*/  MUFU.TANH R26, R26 ;  /* 0x0000001a001a7308 */ /* 0x000ee20000002400 */
[----:B-1----:R-:W-:Y:S02]  /*6fe0*/  FSEL R150, R19, -INF , P6 ;  /* 0xff80000013967808 */ /* 0x002fe40003000000 */
[C---:B------:R-:W-:Y:S02]  /*6ff0*/  ISETP.GT.AND P6, PT, R2.reuse, 0x28, PT ;  /* 0x000000280200780c */ /* 0x040fe40003fc4270 */
[----:B------:R-:W-:Y:S02]  /*7000*/  FMNMX.FTZ R101, R5, R101, !PT ;  /* 0x0000006505657209 */ /* 0x000fe40007810000 */
[----:B------:R-:W-:Y:S02]  /*7010*/  ISETP.GT.AND P5, PT, R2, 0x29, PT ;  /* 0x000000290200780c */ /* 0x000fe40003fa4270 */
[----:B------:R-:W-:Y:S01]  /*7020*/  FMNMX.FTZ R11, R7, R11, !PT ;  /* 0x0000000b070b7209 */ /* 0x000fe20007810000 */
[----:B------:R-:W1:Y:S01]  /*7030*/  MUFU.TANH R27, R27 ;  /* 0x0000001b001b7308 */ /* 0x000e620000002400 */
[----:B--2---:R-:W-:Y:S02]  /*7040*/  FSEL R153, R21, -INF , P1 ;  /* 0xff80000015997808 */ /* 0x004fe40000800000 */
[----:B----4-:R-:W-:Y:S02]  /*7050*/  FSEL R154, R22, -INF , P0 ;  /* 0xff800000169a7808 */ /* 0x010fe40000000000 */
[C---:B------:R-:W-:Y:S02]  /*7060*/  ISETP.GT.AND P1, PT, R2.reuse, 0x30, PT ;  /* 0x000000300200780c */ /* 0x040fe40003f24270 */
[----:B------:R-:W-:Y:S02]  /*7070*/  ISETP.GT.AND P0, PT, R2, 0x31, PT ;  /* 0x000000310200780c */ /* 0x000fe40003f04270 */
[----:B-----5:R-:W-:Y:S01]  /*7080*/  FSEL R159, R24, -INF , P6 ;  /* 0xff800000189f7808 */ /* 0x020fe20003000000 */
[----:B------:R-:W2:Y:S01]  /*7090*/  MUFU.TANH R30, R30 ;  /* 0x0000001e001e7308 */ /* 0x000ea20000002400 */
[----:B------:R-:W-:Y:S02]  /*70a0*/  FSEL R155, R25, -INF , P5 ;  /* 0xff800000199b7808 */ /* 0x000fe40002800000 */
[----:B------:R-:W-:Y:S02]  /*70b0*/  FMNMX.FTZ R101, R143, R101, !PT ;  /* 0x000000658f657209 */ /* 0x000fe40007810000 */
[C---:B------:R-:W-:Y:S02]  /*70c0*/  ISETP.GT.AND P6, PT, R2.reuse, 0x38, PT ;  /* 0x000000380200780c */ /* 0x040fe40003fc4270 */
[----:B------:R-:W-:Y:S02]  /*70d0*/  ISETP.GT.AND P5, PT, R2, 0x39, PT ;  /* 0x000000390200780c */ /* 0x000fe40003fa4270 */
[----:B------:R-:W-:Y:S01]  /*70e0*/  FMNMX.FTZ R2, R10, R11, !PT ;  /* 0x0000000b0a027209 */ /* 0x000fe20007810000 */
[----:B------:R-:W4:Y:S01]  /*70f0*/  MUFU.TANH R13, R13 ;  /* 0x0000000d000d7308 */ /* 0x000f220000002400 */
[----:B------:R-:W-:Y:S02]  /*7100*/  FMNMX.FTZ R101, R144, R101, !PT ;  /* 0x0000006590657209 */ /* 0x000fe40007810000 */
[----:B------:R-:W-:Y:S02]  /*7110*/  FMNMX.FTZ R2, R145, R2, !PT ;  /* 0x0000000291027209 */ /* 0x000fe40007810000 */
[----:B------:R-:W-:Y:S02]  /*7120*/  FMNMX.FTZ R101, R147, R101, !PT ;  /* 0x0000006593657209 */ /* 0x000fe40007810000 */
[----:B------:R-:W-:Y:S02]  /*7130*/  FMNMX.FTZ R2, R146, R2, !PT ;  /* 0x0000000292027209 */ /* 0x000fe40007810000 */
[----:B------:R-:W-:Y:S01]  /*7140*/  FMNMX.FTZ R101, R148, R101, !PT ;  /* 0x0000006594657209 */ /* 0x000fe20007810000 */
[----:B------:R-:W5:Y:S01]  /*7150*/  MUFU.TANH R32, R32 ;  /* 0x0000002000207308 */ /* 0x000f620000002400 */
[----:B------:R-:W-:Y:S02]  /*7160*/  FMNMX.FTZ R2, R149, R2, !PT ;  /* 0x0000000295027209 */ /* 0x000fe40007810000 */
[----:B------:R-:W-:Y:S02]  /*7170*/  FSEL R189, R28, -INF , P1 ;  /* 0xff8000001cbd7808 */ /* 0x000fe40000800000 */
[----:B------:R-:W-:Y:S02]  /*7180*/  ISETP.GT.AND P1, PT, R0, 0x21, PT ;  /* 0x000000210000780c */ /* 0x000fe40003f24270 */
[----:B------:R-:W-:Y:S02]  /*7190*/  FMNMX.FTZ R2, R150, R2, !PT ;  /* 0x0000000296027209 */ /* 0x000fe40007810000 */
[----:B------:R-:W-:Y:S01]  /*71a0*/  FMNMX.FTZ R101, R151, R101, !PT ;  /* 0x0000006597657209 */ /* 0x000fe20007810000 */
[----:B------:R-:W2:Y:S01]  /*71b0*/  MUFU.TANH R33, R33 ;  /* 0x0000002100217308 */ /* 0x000ea20000002400 */
[----:B------:R-:W-:Y:S02]  /*71c0*/  FSEL R186, R29, -INF , P0 ;  /* 0xff8000001dba7808 */ /* 0x000fe40000000000 */
[----:B------:R-:W-:Y:S02]  /*71d0*/  FSEL R152, R23, -INF , P1 ;  /* 0xff80000017987808 */ /* 0x000fe40000800000 */
[----:B------:R-:W-:Y:S02]  /*71e0*/  ISETP.GT.AND P0, PT, R0, 0x28, PT ;  /* 0x000000280000780c */ /* 0x000fe40003f04270 */
[----:B------:R-:W-:Y:S02]  /*71f0*/  FMNMX.FTZ R101, R153, R101, !PT ;  /* 0x0000006599657209 */ /* 0x000fe40007810000 */
[----:B------:R-:W-:Y:S01]  /*7200*/  FMNMX.FTZ R2, R154, R2, !PT ;  /* 0x000000029a027209 */ /* 0x000fe20007810000 */
[----:B------:R-:W4:Y:S01]  /*7210*/  MUFU.TANH R34, R34 ;  /* 0x0000002200227308 */ /* 0x000f220000002400 */
[----:B---3--:R-:W-:Y:S02]  /*7220*/  FSEL R157, R26, -INF , P0 ;  /* 0xff8000001a9d7808 */ /* 0x008fe40000000000 */
[----:B------:R-:W-:Y:S02]  /*7230*/  ISETP.GT.AND P1, PT, R0, 0x29, PT ;  /* 0x000000290000780c */ /* 0x000fe40003f24270 */
[----:B------:R-:W-:Y:S02]  /*7240*/  FMNMX.FTZ R101, R159, R101, !PT ;  /* 0x000000659f657209 */ /* 0x000fe40007810000 */
[----:B------:R-:W-:Y:S02]  /*7250*/  FMNMX.FTZ R2, R152, R2, !PT ;  /* 0x0000000298027209 */ /* 0x000fe40007810000 */
[----:B------:R-:W-:Y:S01]  /*7260*/  ISETP.GT.AND P0, PT, R0, 0x30, PT ;  /* 0x000000300000780c */ /* 0x000fe20003f04270 */
[----:B------:R-:W3:Y:S01]  /*7270*/  MUFU.TANH R12, R12 ;  /* 0x0000000c000c7308 */ /* 0x000ee20000002400 */
[----:B-1----:R-:W-:Y:S02]  /*7280*/  FSEL R158, R27, -INF , P1 ;  /* 0xff8000001b9e7808 */ /* 0x002fe40000800000 */
[----:B------:R-:W-:Y:S02]  /*7290*/  FMNMX.FTZ R101, R155, R101, !PT ;  /* 0x000000659b657209 */ /* 0x000fe40007810000 */
[----:B------:R-:W-:Y:S02]  /*72a0*/  FMNMX.FTZ R2, R157, R2, !PT ;  /* 0x000000029d027209 */ /* 0x000fe40007810000 */
[----:B--2---:R-:W-:Y:S02]  /*72b0*/  FSEL R184, R30, -INF , P0 ;  /* 0xff8000001eb87808 */ /* 0x004fe40000000000 */
[----:B------:R-:W-:Y:S02]  /*72c0*/  ISETP.GT.AND P1, PT, R0, 0x31, PT ;  /* 0x000000310000780c */ /* 0x000fe40003f24270 */
[----:B------:R-:W-:Y:S02]  /*72d0*/  FMNMX.FTZ R2, R158, R2, !PT ;  /* 0x000000029e027209 */ /* 0x000fe40007810000 */
[----:B------:R-:W-:Y:S02]  /*72e0*/  FMNMX.FTZ R101, R189, R101, !PT ;  /* 0x00000065bd657209 */ /* 0x000fe40007810000 */
[----:B----4-:R-:W-:Y:S02]  /*72f0*/  FSEL R183, R13, -INF , P1 ;  /* 0xff8000000db77808 */ /* 0x010fe40000800000 */
[----:B-----5:R-:W-:Y:S02]  /*7300*/  FSEL R185, R32, -INF , P6 ;  /* 0xff80000020b97808 */ /* 0x020fe40003000000 */
[----:B------:R-:W-:Y:S02]  /*7310*/  ISETP.GT.AND P0, PT, R0, 0x38, PT ;  /* 0x000000380000780c */ /* 0x000fe40003f04270 */
[----:B------:R-:W-:Y:S02]  /*7320*/  FMNMX.FTZ R2, R184, R2, !PT ;  /* 0x00000002b8027209 */ /* 0x000fe40007810000 */
[----:B------:R-:W-:Y:S02]  /*7330*/  FMNMX.FTZ R101, R186, R101, !PT ;  /* 0x00000065ba657209 */ /* 0x000fe40007810000 */
[----:B------:R-:W-:Y:S02]  /*7340*/  FSEL R182, R33, -INF , P5 ;  /* 0xff80000021b67808 */ /* 0x000fe40002800000 */
[----:B------:R-:W-:Y:S02]  /*7350*/  ISETP.GT.AND P1, PT, R0, 0x39, PT ;  /* 0x000000390000780c */ /* 0x000fe40003f24270 */
[----:B------:R-:W-:Y:S02]  /*7360*/  FSEL R187, R34, -INF , P0 ;  /* 0xff80000022bb7808 */ /* 0x000fe40000000000 */
[----:B------:R-:W-:Y:S02]  /*7370*/  FMNMX.FTZ R101, R185, R101, !PT ;  /* 0x00000065b9657209 */ /* 0x000fe40007810000 */
[----:B------:R-:W-:Y:S02]  /*7380*/  FMNMX.FTZ R0, R183, R2, !PT ;  /* 0x00000002b7007209 */ /* 0x000fe40007810000 */
[----:B---3--:R-:W-:Y:S02]  /*7390*/  FSEL R192, R12, -INF , P1 ;  /* 0xff8000000cc07808 */ /* 0x008fe40000800000 */
[----:B------:R-:W-:Y:S02]  /*73a0*/  FMNMX.FTZ R101, R182, R101, !PT ;  /* 0x00000065b6657209 */ /* 0x000fe40007810000 */
[----:B------:R-:W-:Y:S03]  /*73b0*/  FMNMX.FTZ R0, R187, R0, !PT ;  /* 0x00000000bb007209 */ /* 0x000fe60007810000 */
[----:B------:R-:W1:Y:S01]  /*73c0*/  SHFL.BFLY PT, R11, R101, 0x2, 0x1f ;  /* 0x0c401f00650b7f89 */ /* 0x000e6200000e0000 */
[----:B------:R-:W-:Y:S07]  /*73d0*/  FMNMX.FTZ R0, R192, R0, !PT ;  /* 0x00000000c0007209 */ /* 0x000fee0007810000 */
[----:B------:R-:W2:Y:S01]  /*73e0*/  SHFL.BFLY PT, R2, R0, 0x2, 0x1f ;  /* 0x0c401f0000027f89 */ /* 0x000ea200000e0000 */
[----:B-1----:R-:W-:Y:S07]  /*73f0*/  FMNMX.FTZ R101, R101, R11, !PT ;  /* 0x0000000b65657209 */ /* 0x002fee0007810000 */
[----:B------:R-:W1:Y:S01]  /*7400*/  SHFL.BFLY PT, R11, R101, 0x1, 0x1f ;  /* 0x0c201f00650b7f89 */ /* 0x000e6200000e0000 */
[----:B--2---:R-:W-:Y:S07]  /*7410*/  FMNMX.FTZ R0, R0, R2, !PT ;  /* 0x0000000200007209 */ /* 0x004fee0007810000 */
[----:B------:R-:W2:Y:S01]  /*7420*/  SHFL.BFLY PT, R100, R0, 0x1, 0x1f ;  /* 0x0c201f0000647f89 */ /* 0x000ea200000e0000 */
[----:B-1----:R-:W-:Y:S04]  /*7430*/  FMNMX.FTZ R101, R101, R11, !PT ;  /* 0x0000000b65657209 */ /* 0x002fe80007810000 */
[C---:B------:R-:W-:Y:S01]  /*7440*/  FSETP.NEU.FTZ.AND P1, PT, R101.reuse, -INF , PT ;  /* 0xff8000006500780b */ /* 0x040fe20003f3d000 */
[C---:B------:R-:W-:Y:S01]  /*7450*/  FMUL.FTZ R141, R101.reuse, c[0x0][0x2d0] ;  /* 0x0000b400658d7a20 */ /* 0x040fe20000410000 */
[----:B--2---:R-:W-:Y:S02]  /*7460*/  FMNMX.FTZ R100, R0, R100, !PT ;  /* 0x0000006400647209 */ /* 0x004fe40007810000 */
[----:B------:R-:W-:Y:S02]  /*7470*/  FSEL R2, R101, RZ, P1 ;  /* 0x000000ff65027208 */ /* 0x000fe40000800000 */
[C---:B------:R-:W-:Y:S01]  /*7480*/  FSETP.NEU.FTZ.AND P0, PT, R100.reuse, -INF , PT ;  /* 0xff8000006400780b */ /* 0x040fe20003f1d000 */
[----:B------:R-:W-:Y:S01]  /*7490*/  FMUL.FTZ R142, R100, c[0x0][0x2d0] ;  /* 0x0000b400648e7a20 */ /* 0x000fe20000410000 */
[----:B------:R-:W-:Y:S01]  /*74a0*/  FSEL R141, R141, RZ, P1 ;  /* 0x000000ff8d8d7208 */ /* 0x000fe20000800000 */
[----:B------:R-:W-:Y:S01]  /*74b0*/  FADD.FTZ R2, -R2, R102 ;  /* 0x0000006602027221 */ /* 0x000fe20000010100 */
[----:B------:R-:W-:Y:S02]  /*74c0*/  FSEL R0, R100, RZ, P0 ;  /* 0x000000ff64007208 */ /* 0x000fe40000000000 */
[----:B------:R-:W-:Y:S01]  /*74d0*/  IADD3 R102, R170, R160, RZ ;  /* 0x000000a0aa667210 */ /* 0x000fe20007ffe0ff */
[----:B------:R-:W-:Y:S01]  /*74e0*/  FMUL.FTZ R2, R2, c[0x0][0x2d0] ;  /* 0x0000b40002027a20 */ /* 0x000fe20000410000 */
[----:B------:R-:W-:Y:S01]  /*74f0*/  FSEL R142, R142, RZ, P0 ;  /* 0x000000ff8e8e7208 */ /* 0x000fe20000000000 */
[----:B------:R-:W-:Y:S01]  /*7500*/  FADD.FTZ R0, -R0, R103 ;  /* 0x0000006700007221 */ /* 0x000fe20000010100 */
[----:B------:R-:W-:Y:S01]  /*7510*/  IADD3 R140, R168, R102, RZ ;  /* 0x00000066a88c7210 */ /* 0x000fe20007ffe0ff */
[----:B------:R-:W1:Y:S01]  /*7520*/  LDSM.16.MT88.4 R12, [R102] ;  /* 0x00000000660c783b */ /* 0x000e620000004200 */
[--C-:B------:R-:W-:Y:S01]  /*7530*/  FFMA.FTZ R4, R4, c[0x0][0x2d0], -R141.reuse ;  /* 0x0000b40004047a23 */ /* 0x100fe2000001088d */
[----:B------:R-:W2:Y:S01]  /*7540*/  MUFU.EX2 R2, R2 ;  /* 0x0000000200027308 */ /* 0x000ea20000000800 */
[----:B------:R-:W-:Y:S01]  /*7550*/  FMUL.FTZ R0, R0, c[0x0][0x2d0] ;  /* 0x0000b40000007a20 */ /* 0x000fe20000410000 */
[----:B------:R-:W-:Y:S01]  /*7560*/  ISETP.GE.AND P1, PT, R199, 0x1, PT ;  /* 0x00000001c700780c */ /* 0x000fe20003f26270 */
[--C-:B------:R-:W-:Y:S02]  /*7570*/  FFMA.FTZ R3, R3, c[0x0][0x2d0], -R141.reuse ;  /* 0x0000b40003037a23 */ /* 0x100fe4000001088d */
[--C-:B------:R-:W-:Y:S01]  /*7580*/  FFMA.FTZ R6, R6, c[0x0][0x2d0], -R141.reuse ;  /* 0x0000b40006067a23 */ /* 0x100fe2000001088d */
[----:B------:R-:W3:Y:S01]  /*7590*/  LDSM.16.MT88.4 R20, [R140] ;  /* 0x000000008c14783b */ /* 0x000ee20000004200 */
[--C-:B------:R-:W-:Y:S02]  /*75a0*/  FFMA.FTZ R5, R5, c[0x0][0x2d0], -R141.reuse ;  /* 0x0000b40005057a23 */ /* 0x100fe4000001088d */
[--C-:B------:R-:W-:Y:S01]  /*75b0*/  FFMA.FTZ R9, R9, c[0x0][0x2d0], -R142.reuse ;  /* 0x0000b40009097a23 */ /* 0x100fe2000001088e */
[----:B------:R4:W-:Y:S01]  /*75c0*/  MUFU.EX2 R191, R4 ;  /* 0x0000000400bf7308 */ /* 0x0009e20000000800 */
[--C-:B------:R-:W-:Y:S02]  /*75d0*/  FFMA.FTZ R8, R8, c[0x0][0x2d0], -R142.reuse ;  /* 0x0000b40008087a23 */ /* 0x100fe4000001088e */
[--C-:B------:R-:W-:Y:S02]  /*75e0*/  FFMA.FTZ R7, R7, c[0x0][0x2d0], -R142.reuse ;  /* 0x0000b40007077a23 */ /* 0x100fe4000001088e */
[--C-:B------:R-:W-:Y:S05]  /*75f0*/  FFMA.FTZ R10, R10, c[0x0][0x2d0], -R142.reuse ;  /* 0x0000b4000a0a7a23 */ /* 0x100fea000001088e */
[----:B------:R-:W5:Y:S01]  /*7600*/  MUFU.EX2 R190, R3 ;  /* 0x0000000300be7308 */ /* 0x000f620000000800 */
[C---:B--2---:R-:W-:Y:S02]  /*7610*/  FMUL.FTZ R17, R2.reuse, R117 ;  /* 0x0000007502117220 */ /* 0x044fe40000410000 */
[C---:B------:R-:W-:Y:S02]  /*7620*/  FMUL.FTZ R16, R2.reuse, R116 ;  /* 0x0000007402107220 */ /* 0x040fe40000410000 */
[C---:B------:R-:W-:Y:S05]  /*7630*/  FMUL.FTZ R24, R2.reuse, R124 ;  /* 0x0000007c02187220 */ /* 0x040fea0000410000 */
[----:B------:R-:W-:Y:S01]  /*7640*/  MUFU.EX2 R198, R6 ;  /* 0x0000000600c67308 */ /* 0x000fe20000000800 */
[C---:B------:R-:W-:Y:S02]  /*7650*/  FMUL.FTZ R25, R2.reuse, R125 ;  /* 0x0000007d02197220 */ /* 0x040fe40000410000 */
[C---:B------:R-:W-:Y:S02]  /*7660*/  FMUL.FTZ R32, R2.reuse, R132 ;  /* 0x0000008402207220 */ /* 0x040fe40000410000 */
[C---:B----4-:R-:W-:Y:S02]  /*7670*/  FMUL.FTZ R4, R2.reuse, R104 ;  /* 0x0000006802047220 */ /* 0x050fe40000410000 */
[C---:B------:R-:W-:Y:S02]  /*7680*/  FMUL.FTZ R33, R2.reuse, R133 ;  /* 0x0000008502217220 */ /* 0x040fe40000410000 */
[C---:B------:R-:W-:Y:S01]  /*7690*/  FMUL.FTZ R36, R2.reuse, R36 ;  /* 0x0000002402247220 */ /* 0x040fe20000410000 */
[----:B------:R-:W2:Y:S01]  /*76a0*/  MUFU.EX2 R197, R5 ;  /* 0x0000000500c57308 */ /* 0x000ea20000000800 */
[C---:B------:R-:W-:Y:S02]  /*76b0*/  FMUL.FTZ R37, R2.reuse, R37 ;  /* 0x0000002502257220 */ /* 0x040fe40000410000 */
[----:B------:R-:W-:Y:S01]  /*76c0*/  FMUL.FTZ R40, R2, R40 ;  /* 0x0000002802287220 */ /* 0x000fe20000410000 */
[----:B-----5:R-:W-:Y:S01]  /*76d0*/  F2FP.BF16.PACK_AB R136, R190, R191 ;  /* 0x000000bfbe88723e */ /* 0x020fe200000010ff */
[C---:B------:R-:W-:Y:S01]  /*76e0*/  FMUL.FTZ R41, R2.reuse, R41 ;  /* 0x0000002902297220 */ /* 0x040fe20000410000 */
[----:B------:R-:W-:Y:S01]  /*76f0*/  IADD3 R3, R171, R160, RZ ;  /* 0x000000a0ab037210 */ /* 0x000fe20007ffe0ff */
[C---:B------:R-:W-:Y:S02]  /*7700*/  FMUL.FTZ R44, R2.reuse, R44 ;  /* 0x0000002c022c7220 */ /* 0x040fe40000410000 */
[----:B------:R-:W-:Y:S01]  /*7710*/  FMUL.FTZ R45, R2, R45 ;  /* 0x0000002d022d7220 */ /* 0x000fe20000410000 */
[----:B------:R4:W-:Y:S01]  /*7720*/  MUFU.EX2 R188, R9 ;  /* 0x0000000900bc7308 */ /* 0x0009e20000000800 */
[----:B------:R-:W5:Y:S01]  /*7730*/  LDSM.16.MT88.4 R28, [R3] ;  /* 0x00000000031c783b */ /* 0x000f620000004200 */
[----:B------:R-:W-:Y:S01]  /*7740*/  IADD3 R103, R168, R3, RZ ;  /* 0x00000003a8677210 */ /* 0x000fe20007ffe0ff */
[C---:B------:R-:W-:Y:S02]  /*7750*/  FMUL.FTZ R48, R2.reuse, R48 ;  /* 0x0000003002307220 */ /* 0x040fe40000410000 */
[C---:B------:R-:W-:Y:S02]  /*7760*/  FMUL.FTZ R49, R2.reuse, R49 ;  /* 0x0000003102317220 */ /* 0x040fe40000410000 */
[C---:B------:R-:W-:Y:S02]  /*7770*/  FMUL.FTZ R52, R2.reuse, R52 ;  /* 0x0000003402347220 */ /* 0x040fe40000410000 */
[C---:B------:R-:W-:Y:S01]  /*7780*/  FMUL.FTZ R53, R2.reuse, R53 ;  /* 0x0000003502357220 */ /* 0x040fe20000410000 */
[----:B------:R-:W1:Y:S01]  /*7790*/  MUFU.EX2 R196, R8 ;  /* 0x0000000800c47308 */ /* 0x000e620000000800 */
        /* <DEDUP_REMOVED lines=15> */
[----:B-1----:R-:W-:Y:S01]  /*7890*/  F2FP.BF16.PACK_AB R137, R196, R188 ;  /* 0x000000bcc489723e */ /* 0x002fe200000010ff */
        /* <DEDUP_REMOVED lines=12> */
[C---:B------:R-:W-:Y:S02]  /*7960*/  FMUL.FTZ R93, R2.reuse, R93 ;  /* 0x0000005d025d7220 */ /* 0x040fe40000410000 */
[C---:B------:R-:W-:Y:S02]  /*7970*/  FMUL.FTZ R96, R2.reuse, R96 ;  /* 0x0000006002607220 */ /* 0x040fe40000410000 */
[----:B------:R-:W-:Y:S02]  /*7980*/  FMUL.FTZ R97, R2, R97 ;  /* 0x0000006102617220 */ /* 0x000fe40000410000 */
[--C-:B------:R-:W-:Y:S02]  /*7990*/  FFMA.FTZ R116, R153, c[0x0][0x2d0], -R141.reuse ;  /* 0x0000b40099747a23 */ /* 0x100fe4000001088d */
[C---:B-1----:R-:W-:Y:S02]  /*79a0*/  FMUL.FTZ R6, R0.reuse, R106 ;  /* 0x0000006a00067220 */ /* 0x042fe40000410000 */
[----:B------:R1:W-:Y:S01]  /*79b0*/  MUFU.EX2 R153, R116 ;  /* 0x0000007400997308 */ /* 0x0003e20000000800 */
[C---:B------:R-:W-:Y:S02]  /*79c0*/  FMUL.FTZ R7, R0.reuse, R107 ;  /* 0x0000006b00077220 */ /* 0x040fe40000410000 */
[----:B------:R-:W2:Y:S01]  /*79d0*/  LDSM.16.MT88.4 R104, [R103] ;  /* 0x000000006768783b */ /* 0x000ea20000004200 */
[C---:B------:R-:W-:Y:S02]  /*79e0*/  FMUL.FTZ R10, R0.reuse, R110 ;  /* 0x0000006e000a7220 */ /* 0x040fe40000410000 */
[C---:B------:R-:W-:Y:S02]  /*79f0*/  FMUL.FTZ R11, R0.reuse, R111 ;  /* 0x0000006f000b7220 */ /* 0x040fe40000410000 */
[C---:B------:R-:W-:Y:S03]  /*7a00*/  HMMA.16816.F32.BF16 R4, R136.reuse, R12, R4 ;  /* 0x0000000c8804723c */ /* 0x040fe60000041804 */
[----:B------:R-:W4:Y:S02]  /*7a10*/  LDSM.16.MT88.4 R108, [R102+0x2000] ;  /* 0x00200000666c783b */ /* 0x000f240000004200 */
[----:B------:R-:W-:Y:S02]  /*7a20*/  FMUL.FTZ R18, R0, R118 ;  /* 0x0000007600127220 */ /* 0x000fe40000410000 */
[C---:B------:R-:W-:Y:S01]  /*7a30*/  FMUL.FTZ R13, R2.reuse, R113 ;  /* 0x00000071020d7220 */ /* 0x040fe20000410000 */
[C---:B------:R-:W-:Y:S04]  /*7a40*/  HMMA.16816.F32.BF16 R8, R136.reuse, R14, R8 ;  /* 0x0000000e8808723c */ /* 0x040fe80000041808 */
[----:B------:R-:W-:Y:S02]  /*7a50*/  FMUL.FTZ R12, R2, R112 ;  /* 0x00000070020c7220 */ /* 0x000fe40000410000 */
[C---:B------:R-:W-:Y:S02]  /*7a60*/  FMUL.FTZ R19, R0.reuse, R119 ;  /* 0x0000007700137220 */ /* 0x040fe40000410000 */
[C---:B------:R-:W-:Y:S04]  /*7a70*/  FMUL.FTZ R14, R0.reuse, R114 ;  /* 0x00000072000e7220 */ /* 0x040fe80000410000 */
[C---:B------:R-:W-:Y:S02]  /*7a80*/  FMUL.FTZ R15, R0.reuse, R115 ;  /* 0x00000073000f7220 */ /* 0x040fe40000410000 */
[C---:B------:R-:W-:Y:S02]  /*7a90*/  FMUL.FTZ R26, R0.reuse, R126 ;  /* 0x0000007e001a7220 */ /* 0x040fe40000410000 */
[C---:B------:R-:W-:Y:S02]  /*7aa0*/  FMUL.FTZ R27, R0.reuse, R127 ;  /* 0x0000007f001b7220 */ /* 0x040fe40000410000 */
[----:B------:R-:W-:Y:S01]  /*7ab0*/  LDSM.16.MT88.4 R124, [R3+0x1800] ;  /* 0x00180000037c783b */ /* 0x000fe20000004200 */
[C---:B---3--:R-:W-:Y:S03]  /*7ac0*/  HMMA.16816.F32.BF16 R12, R136.reuse, R20, R12 ;  /* 0x00000014880c723c */ /* 0x048fe6000004180c */
[C---:B------:R-:W-:Y:S02]  /*7ad0*/  FMUL.FTZ R34, R0.reuse, R134 ;  /* 0x0000008600227220 */ /* 0x040fe40000410000 */
[----:B------:R-:W-:Y:S02]  /*7ae0*/  FMUL.FTZ R35, R0, R135 ;  /* 0x0000008700237220 */ /* 0x000fe40000410000 */
[----:B------:R-:W-:Y:S01]  /*7af0*/  LDSM.16.MT88.4 R132, [R103+0x1800] ;  /* 0x001800006784783b */ /* 0x000fe20000004200 */
[C---:B------:R-:W-:Y:S04]  /*7b00*/  HMMA.16816.F32.BF16 R16, R136.reuse, R22, R16 ;  /* 0x000000168810723c */ /* 0x040fe80000041810 */
[C---:B------:R-:W-:Y:S02]  /*7b10*/  FMUL.FTZ R20, R2.reuse, R120 ;  /* 0x0000007802147220 */ /* 0x040fe40000410000 */
[----:B------:R-:W-:Y:S02]  /*7b20*/  FMUL.FTZ R21, R2, R121 ;  /* 0x0000007902157220 */ /* 0x000fe40000410000 */
[C---:B------:R-:W-:Y:S04]  /*7b30*/  FMUL.FTZ R22, R0.reuse, R122 ;  /* 0x0000007a00167220 */ /* 0x040fe80000410000 */
[----:B------:R-:W-:Y:S02]  /*7b40*/  FMUL.FTZ R23, R0, R123 ;  /* 0x0000007b00177220 */ /* 0x000fe40000410000 */
[--C-:B------:R-:W-:Y:S02]  /*7b50*/  FFMA.FTZ R120, R186, c[0x0][0x2d0], -R141.reuse ;  /* 0x0000b400ba787a23 */ /* 0x100fe4000001088d */
[--C-:B------:R-:W-:Y:S02]  /*7b60*/  FFMA.FTZ R121, R185, c[0x0][0x2d0], -R141.reuse ;  /* 0x0000b400b9797a23 */ /* 0x100fe4000001088d */
[C---:B------:R-:W-:Y:S01]  /*7b70*/  FMUL.FTZ R38, R0.reuse, R38 ;  /* 0x0000002600267220 */ /* 0x040fe20000410000 */
[C---:B-----5:R-:W-:Y:S03]  /*7b80*/  HMMA.16816.F32.BF16 R20, R136.reuse, R28, R20 ;  /* 0x0000001c8814723c */ /* 0x060fe60000041814 */
[C---:B------:R-:W-:Y:S02]  /*7b90*/  FMUL.FTZ R39, R0.reuse, R39 ;  /* 0x0000002700277220 */ /* 0x040fe40000410000 */
        /* <DEDUP_REMOVED lines=9> */
[C---:B------:R-:W-:Y:S01]  /*7c30*/  FMUL.FTZ R50, R0.reuse, R50 ;  /* 0x0000003200327220 */ /* 0x040fe20000410000 */
[C---:B--2---:R-:W-:Y:S03]  /*7c40*/  HMMA.16816.F32.BF16 R28, R136.reuse, R104, R28 ;  /* 0x00000068881c723c */ /* 0x044fe6000004181c */
[C---:B------:R-:W-:Y:S02]  /*7c50*/  FMUL.FTZ R51, R0.reuse, R51 ;  /* 0x0000003300337220 */ /* 0x040fe40000410000 */
[C---:B------:R-:W-:Y:S02]  /*7c60*/  FMUL.FTZ R54, R0.reuse, R54 ;  /* 0x0000003600367220 */ /* 0x040fe40000410000 */
[C---:B------:R-:W-:Y:S01]  /*7c70*/  FMUL.FTZ R55, R0.reuse, R55 ;  /* 0x0000003700377220 */ /* 0x040fe20000410000 */
[C---:B------:R-:W-:Y:S01]  /*7c80*/  HMMA.16816.F32.BF16 R32, R136.reuse, R106, R32 ;  /* 0x0000006a8820723c */ /* 0x040fe20000041820 */
[----:B------:R-:W2:Y:S03]  /*7c90*/  LDSM.16.MT88.4 R104, [R140+0x2000] ;  /* 0x002000008c68783b */ /* 0x000ea60000004200 */
[C---:B------:R-:W-:Y:S02]  /*7ca0*/  FMUL.FTZ R58, R0.reuse, R58 ;  /* 0x0000003a003a7220 */ /* 0x040fe40000410000 */
[C---:B------:R-:W-:Y:S02]  /*7cb0*/  FMUL.FTZ R59, R0.reuse, R59 ;  /* 0x0000003b003b7220 */ /* 0x040fe40000410000 */
[C---:B----4-:R-:W-:Y:S04]  /*7cc0*/  HMMA.16816.F32.BF16 R36, R136.reuse, R108, R36 ;  /* 0x0000006c8824723c */ /* 0x050fe80000041824 */
[C---:B------:R-:W-:Y:S02]  /*7cd0*/  FMUL.FTZ R62, R0.reuse, R62 ;  /* 0x0000003e003e7220 */ /* 0x040fe40000410000 */
[C---:B------:R-:W-:Y:S02]  /*7ce0*/  FMUL.FTZ R63, R0.reuse, R63 ;  /* 0x0000003f003f7220 */ /* 0x040fe40000410000 */
[C---:B------:R-:W-:Y:S01]  /*7cf0*/  HMMA.16816.F32.BF16 R40, R136.reuse, R110, R40 ;  /* 0x0000006e8828723c */ /* 0x040fe20000041828 */
[----:B------:R-:W3:Y:S03]  /*7d00*/  LDSM.16.MT88.4 R108, [R3+0x2000] ;  /* 0x00200000036c783b */ /* 0x000ee60000004200 */
        /* <DEDUP_REMOVED lines=17> */
[----:B------:R-:W-:Y:S02]  /*7e20*/  FFMA.FTZ R112, R143, c[0x0][0x2d0], -R141 ;  /* 0x0000b4008f707a23 */ /* 0x000fe4000001088d */
[C---:B---3--:R-:W-:Y:S02]  /*7e30*/  HMMA.16816.F32.BF16 R52, R136.reuse, R108, R52 ;  /* 0x0000006c8834723c */ /* 0x048fe40000041834 */
[----:B------:R3:W4:Y:S02]  /*7e40*/  MUFU.EX2 R180, R112 ;  /* 0x0000007000b47308 */ /* 0x0007240000000800 */
[C---:B------:R-:W-:Y:S02]  /*7e50*/  FMUL.FTZ R94, R0.reuse, R94 ;  /* 0x0000005e005e7220 */ /* 0x040fe40000410000 */
[C---:B------:R-:W-:Y:S02]  /*7e60*/  FMUL.FTZ R95, R0.reuse, R95 ;  /* 0x0000005f005f7220 */ /* 0x040fe40000410000 */
[C---:B------:R-:W-:Y:S01]  /*7e70*/  HMMA.16816.F32.BF16 R56, R136.reuse, R110, R56 ;  /* 0x0000006e8838723c */ /* 0x040fe20000041838 */
[----:B------:R-:W5:Y:S03]  /*7e80*/  LDSM.16.MT88.4 R108, [R102+0x4000] ;  /* 0x00400000666c783b */ /* 0x000f660000004200 */
[C---:B------:R-:W-:Y:S02]  /*7e90*/  FMUL.FTZ R98, R0.reuse, R98 ;  /* 0x0000006200627220 */ /* 0x040fe40000410000 */
[----:B------:R-:W-:Y:S02]  /*7ea0*/  FMUL.FTZ R99, R0, R99 ;  /* 0x0000006300637220 */ /* 0x000fe40000410000 */
[----:B-1----:R-:W-:Y:S04]  /*7eb0*/  FFMA.FTZ R116, R154, c[0x0][0x2d0], -R142 ;  /* 0x0000b4009a747a23 */ /* 0x002fe8000001088e */
[----:B------:R-:W-:Y:S02]  /*7ec0*/  FFMA.FTZ R2, R2, R203, R191 ;  /* 0x000000cb02027223 */ /* 0x000fe400000100bf */
[----:B------:R-:W-:Y:S02]  /*7ed0*/  FFMA.FTZ R0, R0, R204, R188 ;  /* 0x000000cc00007223 */ /* 0x000fe400000100bc */
[----:B------:R-:W-:Y:S02]  /*7ee0*/  FADD.FTZ R2, R190, R2 ;  /* 0x00000002be027221 */ /* 0x000fe40000010000 */
[----:B---3--:R-:W-:Y:S02]  /*7ef0*/  FFMA.FTZ R112, R145, c[0x0][0x2d0], -R142 ;  /* 0x0000b40091707a23 */ /* 0x008fe4000001088e */
[----:B------:R-:W-:Y:S02]  /*7f00*/  FADD.FTZ R0, R196, R0 ;  /* 0x00000000c4007221 */ /* 0x000fe40000010000 */
[----:B------:R1:W3:Y:S01]  /*7f10*/  MUFU.EX2 R178, R112 ;  /* 0x0000007000b27308 */ /* 0x0002e20000000800 */
[----:B------:R-:W-:Y:S01]  /*7f20*/  FADD.FTZ R2, R198, R2 ;  /* 0x00000002c6027221 */ /* 0x000fe20000010000 */
[C---:B--2---:R-:W-:Y:S03]  /*7f30*/  HMMA.16816.F32.BF16 R60, R136.reuse, R104, R60 ;  /* 0x00000068883c723c */ /* 0x044fe6000004183c */
[----:B------:R-:W-:Y:S02]  /*7f40*/  FADD.FTZ R0, R195, R0 ;  /* 0x00000000c3007221 */ /* 0x000fe40000010000 */
[----:B------:R-:W-:Y:S02]  /*7f50*/  FADD.FTZ R2, R197, R2 ;  /* 0x00000002c5027221 */ /* 0x000fe40000010000 */
[----:B------:R-:W-:Y:S01]  /*7f60*/  FADD.FTZ R0, R194, R0 ;  /* 0x00000000c2007221 */ /* 0x000fe20000010000 */
[C---:B------:R-:W-:Y:S01]  /*7f70*/  HMMA.16816.F32.BF16 R64, R136.reuse, R106, R64 ;  /* 0x0000006a8840723c */ /* 0x040fe20000041840 */
[----:B------:R-:W2:Y:S03]  /*7f80*/  LDSM.16.MT88.4 R104, [R140+0x4000] ;  /* 0x004000008c68783b */ /* 0x000ea60000004200 */
[----:B----4-:R-:W-:Y:S04]  /*7f90*/  FADD.FTZ R2, R180, R2 ;  /* 0x00000002b4027221 */ /* 0x010fe80000010000 */
[C---:B-----5:R-:W-:Y:S04]  /*7fa0*/  HMMA.16816.F32.BF16 R68, R136.reuse, R108, R68 ;  /* 0x0000006c8844723c */ /* 0x060fe80000041844 */
[----:B-1----:R-:W-:Y:S02]  /*7fb0*/  FFMA.FTZ R112, R146, c[0x0][0x2d0], -R142 ;  /* 0x0000b40092707a23 */ /* 0x002fe4000001088e */
[----:B------:R-:W-:Y:S02]  /*7fc0*/  MUFU.EX2 R146, R121 ;  /* 0x0000007900927308 */ /* 0x000fe40000000800 */
[C---:B------:R-:W-:Y:S01]  /*7fd0*/  HMMA.16816.F32.BF16 R72, R136.reuse, R110, R72 ;  /* 0x0000006e8848723c */ /* 0x040fe20000041848 */
[----:B------:R-:W1:Y:S03]  /*7fe0*/  LDSM.16.MT88.4 R108, [R3+0x4000] ;  /* 0x00400000036c783b */ /* 0x000e660000004200 */
[----:B---3--:R-:W-:Y:S04]  /*7ff0*/  FADD.FTZ R0, R178, R0 ;  /* 0x00000000b2007221 */ /* 0x008fe80000010000 */
[----:B------:R3:W4:Y:S01]  /*8000*/  MUFU.EX2 R177, R112 ;  /* 0x0000007000b17308 */ /* 0x0007220000000800 */
[C---:B--2---:R-:W-:Y:S07]  /*8010*/  HMMA.16816.F32.BF16 R76, R136.reuse, R104, R76 ;  /* 0x00000068884c723c */ /* 0x044fee000004184c */
[--C-:B------:R-:W-:Y:S01]  /*8020*/  FFMA.FTZ R104, R144, c[0x0][0x2d0], -R141.reuse ;  /* 0x0000b40090687a23 */ /* 0x100fe2000001088d */
[C---:B------:R-:W-:Y:S01]  /*8030*/  HMMA.16816.F32.BF16 R80, R136.reuse, R106, R80 ;  /* 0x0000006a8850723c */ /* 0x040fe20000041850 */
[----:B---3--:R-:W-:Y:S02]  /*8040*/  LDSM.16.MT88.4 R112, [R140+0x800] ;  /* 0x000800008c70783b */ /* 0x008fe40000004200 */
[----:B------:R2:W3:Y:S01]  /*8050*/  MUFU.EX2 R179, R104 ;  /* 0x0000006800b37308 */ /* 0x0004e20000000800 */
[----:B----4-:R-:W-:Y:S04]  /*8060*/  FADD.FTZ R0, R177, R0 ;  /* 0x00000000b1007221 */ /* 0x010fe80000010000 */
[C---:B-1----:R-:W-:Y:S07]  /*8070*/  HMMA.16816.F32.BF16 R84, R136.reuse, R108, R84 ;  /* 0x0000006c8854723c */ /* 0x042fee0000041854 */
[--C-:B------:R-:W-:Y:S01]  /*8080*/  FFMA.FTZ R108, R147, c[0x0][0x2d0], -R141.reuse ;  /* 0x0000b400936c7a23 */ /* 0x100fe2000001088d */
[C---:B------:R-:W-:Y:S01]  /*8090*/  HMMA.16816.F32.BF16 R88, R136.reuse, R110, R88 ;  /* 0x0000006e8858723c */ /* 0x040fe20000041858 */
[----:B------:R1:W-:Y:S01]  /*80a0*/  MUFU.EX2 R147, R120 ;  /* 0x0000007800937308 */ /* 0x0003e20000000800 */
[----:B--2---:R-:W2:Y:S09]  /*80b0*/  LDSM.16.MT88.4 R104, [R103+0x4000] ;  /* 0x004000006768783b */ /* 0x004eb20000004200 */
[----:B------:R4:W5:Y:S01]  /*80c0*/  MUFU.EX2 R176, R108 ;  /* 0x0000006c00b07308 */ /* 0x0009620000000800 */
[----:B---3--:R-:W-:Y:S01]  /*80d0*/  FADD.FTZ R2, R179, R2 ;  /* 0x00000002b3027221 */ /* 0x008fe20000010000 */
[----:B-1----:R-:W-:Y:S01]  /*80e0*/  LDSM.16.MT88.4 R120, [R140+0x1800] ;  /* 0x001800008c78783b */ /* 0x002fe20000004200 */
[--C-:B----4-:R-:W-:Y:S02]  /*80f0*/  FFMA.FTZ R108, R148, c[0x0][0x2d0], -R141.reuse ;  /* 0x0000b400946c7a23 */ /* 0x110fe4000001088d */
[----:B-----5:R-:W-:Y:S05]  /*8100*/  FADD.FTZ R2, R176, R2 ;  /* 0x00000002b0027221 */ /* 0x020fea0000010000 */
[----:B------:R1:W3:Y:S01]  /*8110*/  MUFU.EX2 R175, R108 ;  /* 0x0000006c00af7308 */ /* 0x0002e20000000800 */
[C---:B--2---:R-:W-:Y:S07]  /*8120*/  HMMA.16816.F32.BF16 R92, R136.reuse, R104, R92 ;  /* 0x00000068885c723c */ /* 0x044fee000004185c */
[----:B------:R-:W-:Y:S01]  /*8130*/  FFMA.FTZ R104, R149, c[0x0][0x2d0], -R142 ;  /* 0x0000b40095687a23 */ /* 0x000fe2000001088e */
[----:B------:R-:W-:Y:S03]  /*8140*/  HMMA.16816.F32.BF16 R96, R136, R106, R96 ;  /* 0x0000006a8860723c */ /* 0x000fe60000041860 */
[----:B------:R2:W4:Y:S01]  /*8150*/  MUFU.EX2 R174, R104 ;  /* 0x0000006800ae7308 */ /* 0x0005220000000800 */
[----:B------:R-:W-:Y:S01]  /*8160*/  F2FP.BF16.PACK_AB R105, R177, R178 ;  /* 0x000000b2b169723e */ /* 0x000fe200000010ff */
[----:B-1----:R-:W1:Y:S01]  /*8170*/  LDSM.16.MT88.4 R108, [R102+0x800] ;  /* 0x00080000666c783b */ /* 0x002e620000004200 */
[C---:B---3--:R-:W-:Y:S01]  /*8180*/  FADD.FTZ R2, R175.reuse, R2 ;  /* 0x00000002af027221 */ /* 0x048fe20000010000 */
[----:B------:R-:W-:Y:S01]  /*8190*/  F2FP.BF16.PACK_AB R106, R175, R176 ;  /* 0x000000b0af6a723e */ /* 0x000fe200000010ff */
[----:B--2---:R-:W-:Y:S04]  /*81a0*/  FFMA.FTZ R104, R150, c[0x0][0x2d0], -R142 ;  /* 0x0000b40096687a23 */ /* 0x004fe8000001088e */
[----:B----4-:R-:W-:Y:S01]  /*81b0*/  FADD.FTZ R0, R174, R0 ;  /* 0x00000000ae007221 */ /* 0x010fe20000010000 */
[----:B------:R2:W3:Y:S02]  /*81c0*/  MUFU.EX2 R160, R104 ;  /* 0x0000006800a07308 */ /* 0x0004e40000000800 */
[----:B--2---:R-:W-:Y:S01]  /*81d0*/  F2FP.BF16.PACK_AB R104, R179, R180 ;  /* 0x000000b4b368723e */ /* 0x004fe200000010ff */
[C---:B---3--:R-:W-:Y:S01]  /*81e0*/  FADD.FTZ R0, R160.reuse, R0 ;  /* 0x00000000a0007221 */ /* 0x048fe20000010000 */
[----:B------:R-:W-:Y:S07]  /*81f0*/  F2FP.BF16.PACK_AB R107, R160, R174 ;  /* 0x000000aea06b723e */ /* 0x000fee00000010ff */
        /* <DEDUP_REMOVED lines=28> */
[--C-:B------:R-:W-:Y:S01]  /*83c0*/  FFMA.FTZ R112, R151, c[0x0][0x2d0], -R141.reuse ;  /* 0x0000b40097707a23 */ /* 0x100fe2000001088d */
[C---:B------:R-:W-:Y:S01]  /*83d0*/  HMMA.16816.F32.BF16 R80, R104.reuse, R114, R80 ;  /* 0x000000726850723c */ /* 0x040fe20000041850 */
[----:B------:R2:W3:Y:S10]  /*83e0*/  MUFU.EX2 R151, R116 ;  /* 0x0000007400977308 */ /* 0x0004f40000000800 */
[----:B------:R4:W5:Y:S01]  /*83f0*/  MUFU.EX2 R156, R112 ;  /* 0x00000070009c7308 */ /* 0x0009620000000800 */
[C---:B-1----:R-:W-:Y:S03]  /*8400*/  HMMA.16816.F32.BF16 R84, R104.reuse, R108, R84 ;  /* 0x0000006c6854723c */ /* 0x042fe60000041854 */
[----:B--2---:R-:W-:Y:S02]  /*8410*/  FFMA.FTZ R116, R152, c[0x0][0x2d0], -R142 ;  /* 0x0000b40098747a23 */ /* 0x004fe4000001088e */
[----:B---3--:R-:W-:Y:S04]  /*8420*/  FADD.FTZ R0, R151, R0 ;  /* 0x0000000097007221 */ /* 0x008fe80000010000 */
[----:B------:R1:W2:Y:S01]  /*8430*/  MUFU.EX2 R152, R116 ;  /* 0x0000007400987308 */ /* 0x0002a20000000800 */
[C---:B------:R-:W-:Y:S01]  /*8440*/  HMMA.16816.F32.BF16 R88, R104.reuse, R110, R88 ;  /* 0x0000006e6858723c */ /* 0x040fe20000041858 */
[----:B----4-:R-:W3:Y:S02]  /*8450*/  LDSM.16.MT88.4 R112, [R103+0x4800] ;  /* 0x004800006770783b */ /* 0x010ee40000004200 */
[----:B------:R-:W-:Y:S02]  /*8460*/  FFMA.FTZ R108, R157, c[0x0][0x2d0], -R142 ;  /* 0x0000b4009d6c7a23 */ /* 0x000fe4000001088e */
[----:B-----5:R-:W-:Y:S04]  /*8470*/  FADD.FTZ R2, R156, R2 ;  /* 0x000000029c027221 */ /* 0x020fe80000010000 */
[----:B------:R4:W5:Y:S03]  /*8480*/  MUFU.EX2 R150, R108 ;  /* 0x0000006c00967308 */ /* 0x0009660000000800 */
[----:B------:R-:W-:Y:S02]  /*8490*/  FADD.FTZ R2, R153, R2 ;  /* 0x0000000299027221 */ /* 0x000fe40000010000 */
[--C-:B-1----:R-:W-:Y:S02]  /*84a0*/  FFMA.FTZ R116, R159, c[0x0][0x2d0], -R141.reuse ;  /* 0x0000b4009f747a23 */ /* 0x102fe4000001088d */
[----:B--2---:R-:W-:Y:S03]  /*84b0*/  FADD.FTZ R0, R152, R0 ;  /* 0x0000000098007221 */ /* 0x004fe60000010000 */
[----:B------:R1:W2:Y:S01]  /*84c0*/  MUFU.EX2 R154, R116 ;  /* 0x00000074009a7308 */ /* 0x0002a20000000800 */
[----:B----4-:R-:W4:Y:S01]  /*84d0*/  LDSM.16.MT88.4 R108, [R102+0x1000] ;  /* 0x00100000666c783b */ /* 0x010f220000004200 */
[----:B-----5:R-:W-:Y:S01]  /*84e0*/  FADD.FTZ R0, R150, R0 ;  /* 0x0000000096007221 */ /* 0x020fe20000010000 */
[C---:B---3--:R-:W-:Y:S07]  /*84f0*/  HMMA.16816.F32.BF16 R92, R104.reuse, R112, R92 ;  /* 0x00000070685c723c */ /* 0x048fee000004185c */
[----:B------:R-:W-:Y:S01]  /*8500*/  FFMA.FTZ R112, R158, c[0x0][0x2d0], -R142 ;  /* 0x0000b4009e707a23 */ /* 0x000fe2000001088e */
[----:B------:R-:W-:Y:S03]  /*8510*/  HMMA.16816.F32.BF16 R96, R104, R114, R96 ;  /* 0x000000726860723c */ /* 0x000fe60000041860 */
[----:B------:R3:W5:Y:S01]  /*8520*/  MUFU.EX2 R149, R112 ;  /* 0x0000007000957308 */ /* 0x0007620000000800 */
[--C-:B-1----:R-:W-:Y:S02]  /*8530*/  FFMA.FTZ R116, R155, c[0x0][0x2d0], -R141.reuse ;  /* 0x0000b4009b747a23 */ /* 0x102fe4000001088d */
[----:B--2---:R-:W-:Y:S01]  /*8540*/  FADD.FTZ R2, R154, R2 ;  /* 0x000000029a027221 */ /* 0x004fe20000010000 */
[----:B------:R-:W-:Y:S02]  /*8550*/  F2FP.BF16.PACK_AB R104, R153, R156 ;  /* 0x0000009c9968723e */ /* 0x000fe400000010ff */
[----:B------:R-:W-:Y:S04]  /*8560*/  F2FP.BF16.PACK_AB R105, R152, R151 ;  /* 0x000000979869723e */ /* 0x000fe800000010ff */
[----:B------:R-:W1:Y:S01]  /*8570*/  MUFU.EX2 R155, R116 ;  /* 0x00000074009b7308 */ /* 0x000e620000000800 */
[----:B---3--:R-:W2:Y:S01]  /*8580*/  LDSM.16.MT88.4 R112, [R140+0x1000] ;  /* 0x001000008c70783b */ /* 0x008ea20000004200 */
[----:B-----5:R-:W-:Y:S02]  /*8590*/  F2FP.BF16.PACK_AB R107, R149, R150 ;  /* 0x00000096956b723e */ /* 0x020fe400000010ff */
[----:B-1----:R-:W-:Y:S01]  /*85a0*/  F2FP.BF16.PACK_AB R106, R155, R154 ;  /* 0x0000009a9b6a723e */ /* 0x002fe200000010ff */
[--C-:B------:R-:W-:Y:S02]  /*85b0*/  FFMA.FTZ R116, R189, c[0x0][0x2d0], -R141.reuse ;  /* 0x0000b400bd747a23 */ /* 0x100fe4000001088d */
[----:B------:R-:W-:Y:S03]  /*85c0*/  FFMA.FTZ R141, R182, c[0x0][0x2d0], -R141 ;  /* 0x0000b400b68d7a23 */ /* 0x000fe6000001088d */
[----:B------:R1:W3:Y:S01]  /*85d0*/  MUFU.EX2 R144, R116 ;  /* 0x0000007400907308 */ /* 0x0002e20000000800 */
[----:B------:R-:W-:Y:S01]  /*85e0*/  FADD.FTZ R2, R155, R2 ;  /* 0x000000029b027221 */ /* 0x000fe20000010000 */
[C---:B----4-:R-:W-:Y:S08]  /*85f0*/  HMMA.16816.F32.BF16 R4, R104.reuse, R108, R4 ;  /* 0x0000006c6804723c */ /* 0x050ff00000041804 */
[C---:B------:R-:W-:Y:S01]  /*8600*/  HMMA.16816.F32.BF16 R8, R104.reuse, R110, R8 ;  /* 0x0000006e6808723c */ /* 0x040fe20000041808 */
[----:B------:R-:W4:Y:S01]  /*8610*/  LDSM.16.MT88.4 R108, [R3+0x1000] ;  /* 0x00100000036c783b */ /* 0x000f220000004200 */
[----:B------:R-:W5:Y:S07]  /*8620*/  MUFU.EX2 R148, R141 ;  /* 0x0000008d00947308 */ /* 0x000f6e0000000800 */
[----:B-1----:R-:W-:Y:S01]  /*8630*/  LDSM.16.MT88.4 R116, [R103+0x5000] ;  /* 0x005000006774783b */ /* 0x002fe20000004200 */
[C---:B--2---:R-:W-:Y:S03]  /*8640*/  HMMA.16816.F32.BF16 R12, R104.reuse, R112, R12 ;  /* 0x00000070680c723c */ /* 0x044fe6000004180c */
[----:B---3--:R-:W-:Y:S05]  /*8650*/  F2FP.BF16.PACK_AB R136, R147, R144 ;  /* 0x000000909388723e */ /* 0x008fea00000010ff */
[C---:B------:R-:W-:Y:S01]  /*8660*/  HMMA.16816.F32.BF16 R16, R104.reuse, R114, R16 ;  /* 0x000000726810723c */ /* 0x040fe20000041810 */
[----:B------:R-:W1:Y:S03]  /*8670*/  LDSM.16.MT88.4 R112, [R103+0x1000] ;  /* 0x001000006770783b */ /* 0x000e660000004200 */
[----:B-----5:R-:W-:Y:S04]  /*8680*/  F2FP.BF16.PACK_AB R138, R148, R146 ;  /* 0x00000092948a723e */ /* 0x020fe800000010ff */
[C---:B----4-:R-:W-:Y:S08]  /*8690*/  HMMA.16816.F32.BF16 R20, R104.reuse, R108, R20 ;  /* 0x0000006c6814723c */ /* 0x050ff00000041814 */
        /* <DEDUP_REMOVED lines=21> */
[--C-:B------:R-:W-:Y:S01]  /*87f0*/  FFMA.FTZ R112, R184, c[0x0][0x2d0], -R142.reuse ;  /* 0x0000b400b8707a23 */ /* 0x100fe2000001088e */
[C---:B------:R-:W-:Y:S03]  /*8800*/  HMMA.16816.F32.BF16 R80, R104.reuse, R114, R80 ;  /* 0x000000726850723c */ /* 0x040fe60000041850 */
[----:B------:R1:W-:Y:S05]  /*8810*/  MUFU.EX2 R143, R112 ;  /* 0x00000070008f7308 */ /* 0x0003ea0000000800 */
[C---:B--2---:R-:W-:Y:S08]  /*8820*/  HMMA.16816.F32.BF16 R84, R104.reuse, R108, R84 ;  /* 0x0000006c6854723c */ /* 0x044ff00000041854 */
[C---:B------:R-:W-:Y:S04]  /*8830*/  HMMA.16816.F32.BF16 R88, R104.reuse, R110, R88 ;  /* 0x0000006e6858723c */ /* 0x040fe80000041858 */
[--C-:B-1----:R-:W-:Y:S04]  /*8840*/  FFMA.FTZ R112, R183, c[0x0][0x2d0], -R142.reuse ;  /* 0x0000b400b7707a23 */ /* 0x102fe8000001088e */
[C---:B------:R-:W-:Y:S01]  /*8850*/  HMMA.16816.F32.BF16 R92, R104.reuse, R116, R92 ;  /* 0x00000074685c723c */ /* 0x040fe2000004185c */
[----:B------:R1:W2:Y:S07]  /*8860*/  MUFU.EX2 R145, R112 ;  /* 0x0000007000917308 */ /* 0x0002ae0000000800 */
[----:B------:R-:W-:Y:S04]  /*8870*/  HMMA.16816.F32.BF16 R96, R104, R118, R96 ;  /* 0x000000766860723c */ /* 0x000fe80000041860 */
[--C-:B-1----:R-:W-:Y:S01]  /*8880*/  FFMA.FTZ R112, R187, c[0x0][0x2d0], -R142.reuse ;  /* 0x0000b400bb707a23 */ /* 0x102fe2000001088e */
[----:B--2---:R-:W-:Y:S01]  /*8890*/  F2FP.BF16.PACK_AB R137, R145, R143 ;  /* 0x0000008f9189723e */ /* 0x004fe200000010ff */
[----:B------:R-:W-:Y:S02]  /*88a0*/  FFMA.FTZ R142, R192, c[0x0][0x2d0], -R142 ;  /* 0x0000b400c08e7a23 */ /* 0x000fe4000001088e */
[----:B------:R1:W-:Y:S10]  /*88b0*/  MUFU.EX2 R141, R112 ;  /* 0x00000070008d7308 */ /* 0x0003f40000000800 */
[----:B------:R-:W2:Y:S01]  /*88c0*/  MUFU.EX2 R142, R142 ;  /* 0x0000008e008e7308 */ /* 0x000ea20000000800 */
[----:B-1----:R-:W1:Y:S01]  /*88d0*/  LDSM.16.MT88.4 R112, [R102+0x1800] ;  /* 0x001800006670783b */ /* 0x002e620000004200 */
[----:B--2---:R-:W-:Y:S07]  /*88e0*/  F2FP.BF16.PACK_AB R139, R142, R141 ;  /* 0x0000008d8e8b723e */ /* 0x004fee00000010ff */
        /* <DEDUP_REMOVED lines=9> */
[----:B------:R-:W-:Y:S07]  /*8980*/  LDSM.16.MT88.4 R20, [R140+0x5800] ;  /* 0x005800008c14783b */ /* 0x000fee0000004200 */
        /* <DEDUP_REMOVED lines=8> */
[----:B------:R2:W5:Y:S07]  /*8a10*/  LDSM.16.MT88.4 R8, [R3+0x5800] ;  /* 0x005800000308783b */ /* 0x00056e0000004200 */
[C---:B---3--:R-:W-:Y:S08]  /*8a20*/  HMMA.16816.F32.BF16 R52, R136.reuse, R12, R52 ;  /* 0x0000000c8834723c */ /* 0x048ff00000041834 */
[C---:B------:R-:W-:Y:S08]  /*8a30*/  HMMA.16816.F32.BF16 R56, R136.reuse, R14, R56 ;  /* 0x0000000e8838723c */ /* 0x040ff00000041838 */
[C---:B----4-:R-:W-:Y:S04]  /*8a40*/  HMMA.16816.F32.BF16 R60, R136.reuse, R16, R60 ;  /* 0x00000010883c723c */ /* 0x050fe8000004183c */
[----:B--2---:R-:W-:Y:S02]  /*8a50*/  FADD.FTZ R3, R149, R0 ;  /* 0x0000000095037221 */ /* 0x004fe40000010000 */
[----:B------:R-:W-:Y:S02]  /*8a60*/  FADD.FTZ R0, R144, R2 ;  /* 0x0000000290007221 */ /* 0x000fe40000010000 */
[C---:B------:R-:W-:Y:S04]  /*8a70*/  HMMA.16816.F32.BF16 R64, R136.reuse, R18, R64 ;  /* 0x000000128840723c */ /* 0x040fe80000041840 */
[----:B------:R-:W-:Y:S02]  /*8a80*/  FADD.FTZ R3, R143, R3 ;  /* 0x000000038f037221 */ /* 0x000fe40000010000 */
[----:B------:R-:W-:Y:S02]  /*8a90*/  FADD.FTZ R2, R147, R0 ;  /* 0x0000000093027221 */ /* 0x000fe40000010000 */
[C---:B-1----:R-:W-:Y:S04]  /*8aa0*/  HMMA.16816.F32.BF16 R68, R136.reuse, R4, R68 ;  /* 0x000000048844723c */ /* 0x042fe80000041844 */
[----:B------:R-:W-:Y:S02]  /*8ab0*/  FADD.FTZ R0, R145, R3 ;  /* 0x0000000391007221 */ /* 0x000fe40000010000 */
[----:B------:R-:W-:Y:S01]  /*8ac0*/  FADD.FTZ R3, R146, R2 ;  /* 0x0000000292037221 */ /* 0x000fe20000010000 */
[----:B------:R-:W-:Y:S01]  /*8ad0*/  IADD3 R2, R199, 0x1, RZ ;  /* 0x00000001c7027810 */ /* 0x000fe20007ffe0ff */
[C---:B------:R-:W-:Y:S01]  /*8ae0*/  HMMA.16816.F32.BF16 R72, R136.reuse, R6, R72 ;  /* 0x000000068848723c */ /* 0x040fe20000041848 */
[----:B------:R-:W1:Y:S03]  /*8af0*/  LDSM.16.MT88.4 R4, [R103+0x5800] ;  /* 0x005800006704783b */ /* 0x000e660000004200 */
[----:B------:R-:W-:Y:S01]  /*8b00*/  FADD.FTZ R0, R141, R0 ;  /* 0x000000008d007221 */ /* 0x000fe20000010000 */
[----:B------:R-:W-:Y:S01]  /*8b10*/  SEL R199, R2, RZ, !P1 ;  /* 0x000000ff02c77207 */ /* 0x000fe20004800000 */
[----:B------:R-:W-:Y:S02]  /*8b20*/  FADD.FTZ R203, R148, R3 ;  /* 0x0000000394cb7221 */ /* 0x000fe40000010000 */
[C---:B------:R-:W-:Y:S04]  /*8b30*/  HMMA.16816.F32.BF16 R76, R136.reuse, R20, R76 ;  /* 0x00000014884c723c */ /* 0x040fe8000004184c */
[----:B------:R-:W-:Y:S04]  /*8b40*/  FADD.FTZ R204, R142, R0 ;  /* 0x000000008ecc7221 */ /* 0x000fe80000010000 */
[C---:B------:R-:W-:Y:S08]  /*8b50*/  HMMA.16816.F32.BF16 R80, R136.reuse, R22, R80 ;  /* 0x000000168850723c */ /* 0x040ff00000041850 */
[C---:B-----5:R-:W-:Y:S08]  /*8b60*/  HMMA.16816.F32.BF16 R84, R136.reuse, R8, R84 ;  /* 0x000000088854723c */ /* 0x060ff00000041854 */
[C---:B------:R-:W-:Y:S08]  /*8b70*/  HMMA.16816.F32.BF16 R88, R136.reuse, R10, R88 ;  /* 0x0000000a8858723c */ /* 0x040ff00000041858 */
[C---:B-1----:R-:W-:Y:S07]  /*8b80*/  HMMA.16816.F32.BF16 R92, R136.reuse, R4, R92 ;  /* 0x00000004885c723c */ /* 0x042fee000004185c */
[----:B------:R-:W-:Y:S01]  /*8b90*/  IADD3 R4, R172, -0x2, RZ ;  /* 0xfffffffeac047810 */ /* 0x000fe20007ffe0ff */
[----:B------:R-:W-:Y:S03]  /*8ba0*/  HMMA.16816.F32.BF16 R96, R136, R6, R96 ;  /* 0x000000068860723c */ /* 0x000fe60000041860 */
[----:B------:R-:W-:Y:S11]  /*8bb0*/  ISETP.GE.AND P0, PT, R4, R205, PT ;  /* 0x000000cd0400720c */ /* 0x000ff60003f06270 */
[----:B------:R-:W-:Y:S02]  /*8bc0*/  @!UPT UIADD3 URZ, URZ, URZ, URZ ;  /* 0x0000003f3f3ff290 */ /* 0x000fe4000fffe03f */
[----:B------:R-:W-:-:S05]  /*8bd0*/  @!P0 BRA `(.L_x_2607) ;  /* 0x0000050000008947 */ /* 0x000fca0003800000 */
[----:B------:R-:W-:Y:S01]  /*8be0*/  IADD3 R2, R206, R200, R211 ;  /* 0x000000c8ce027210 */ /* 0x000fe20007ffe0d3 */
[----:B------:R-:W-:Y:S01]  /*8bf0*/  IMAD.MOV.U32 R173, RZ, RZ, RZ ;  /* 0x000000ffffad7224 */ /* 0x000fe200078e00ff */
[----:B------:R-:W-:Y:S01]  /*8c00*/  SHF.R.S32.HI R224, RZ, 0x1f, R201 ;  /* 0x0000001fffe07819 */ /* 0x000fe200000114c9 */
[C---:B------:R-:W-:Y:S01]  /*8c10*/  IMAD.SHL.U32 R18, R201.reuse, 0x2, RZ ;  /* 0x00000002c9127824 */ /* 0x040fe200078e00ff */
[----:B------:R-:W-:Y:S01]  /*8c20*/  IADD3 R2, R2, -0x80, RZ ;  /* 0xffffff8002027810 */ /* 0x000fe20007ffe0ff */
[----:B------:R-:W-:Y:S01]  /*8c30*/  IMAD.SHL.U32 R17, R202, 0x2, RZ ;  /* 0x00000002ca117824 */ /* 0x000fe200078e00ff */
[----:B------:R-:W-:Y:S01]  /*8c40*/  SHF.L.U64.HI R15, R201, 0x1, R224 ;  /* 0x00000001c90f7819 */ /* 0x000fe200000102e0 */
[C---:B------:R-:W-:Y:S01]  /*8c50*/  IMAD.SHL.U32 R16, R193.reuse, 0x2, RZ ;  /* 0x00000002c1107824 */ /* 0x040fe200078e00ff */
[----:B------:R-:W-:Y:S01]  /*8c60*/  SHF.R.S32.HI R225, RZ, 0x1f, R202 ;  /* 0x0000001fffe17819 */ /* 0x000fe200000114ca */
[----:B------:R-:W-:Y:S01]  /*8c70*/  @P3 IMAD.HI.U32 R3, R2, c[0x0][0x2bc], RZ ;  /* 0x0000af0002033a27 */ /* 0x000fe200078e00ff */
[----:B------:R-:W-:Y:S02]  /*8c80*/  SHF.R.S32.HI R224, RZ, 0x1f, R193 ;  /* 0x0000001fffe07819 */ /* 0x000fe400000114c1 */
[----:B------:R-:W-:Y:S01]  /*8c90*/  SHF.L.U64.HI R14, R202, 0x1, R225 ;  /* 0x00000001ca0e7819 */ /* 0x000fe200000102e1 */
[----:B------:R-:W-:Y:S01]  /*8ca0*/  IMAD.MOV.U32 R0, RZ, RZ, R2 ;  /* 0x000000ffff007224 */ /* 0x000fe200078e0002 */
[----:B------:R-:W-:Y:S02]  /*8cb0*/  @P3 SHF.R.U32.HI R0, RZ, c[0x0][0x2c0], R3 ;  /* 0x0000b000ff003a19 */ /* 0x000fe40000011603 */
[----:B------:R-:W-:Y:S02]  /*8cc0*/  SHF.L.U64.HI R13, R193, 0x1, R224 ;  /* 0x00000001c10d7819 */ /* 0x000fe400000102e0 */
        /* <DEDUP_REMOVED lines=22> */
.L_x_2650:
[----:B------:R-:W-:-:S05]  /*8e30*/  BRA.DIV ~URZ, `(.L_x_2609) ;  /* 0x000067127f007947 */ /* 0x000fca000b800000 */
[----:B------:R-:W3:Y:S01]  /*8e40*/  SHFL.IDX PT, R2, R12, RZ, 0x181f ;  /* 0x00181fff0c027589 */ /* 0x000ee200000e0000 */
[----:B------:R-:W-:Y:S01]  /*8e50*/  ISETP.GE.AND P5, PT, R193, c[0x0][0x1d4], PT ;  /* 0x00007500c1007a0c */ /* 0x000fe20003fa6270 */
[----:B------:R-:W-:Y:S01]  /*8e60*/  IMAD R0, R199, 0x6000, R222 ;  /* 0x00006000c7007824 */ /* 0x000fe200078e02de */
[----:B------:R-:W-:Y:S02]  /*8e70*/  ISETP.GE.AND P1, PT, R202, c[0x0][0x1d4], PT ;  /* 0x00007500ca007a0c */ /* 0x000fe40003f26270 */
[C---:B---3--:R-:W-:Y:S02]  /*8e80*/  IADD3 R8, P0, R2.reuse, R16, RZ ;  /* 0x0000001002087210 */ /* 0x048fe40007f1e0ff */
[----:B------:R-:W-:Y:S03]  /*8e90*/  IADD3 R6, P6, R2, R17, RZ ;  /* 0x0000001102067210 */ /* 0x000fe60007fde0ff */
[C---:B--2---:R-:W-:Y:S01]  /*8ea0*/  IMAD.X R9, R4.reuse, 0x1, R13, P0 ;  /* 0x0000000104097824 */ /* 0x044fe200000e060d */
[----:B------:R-:W-:Y:S01]  /*8eb0*/  ISETP.GE.AND P0, PT, R201, c[0x0][0x1d4], PT ;  /* 0x00007500c9007a0c */ /* 0x000fe20003f06270 */
[----:B------:R-:W-:Y:S01]  /*8ec0*/  IMAD.X R7, R4, 0x1, R14, P6 ;  /* 0x0000000104077824 */ /* 0x000fe200030e060e */
[----:B------:R-:W-:Y:S02]  /*8ed0*/  IADD3 R10, P6, R2, R18, RZ ;  /* 0x00000012020a7210 */ /* 0x000fe40007fde0ff */
[----:B------:R-:W-:Y:S01]  /*8ee0*/  @!PT LDS RZ, [RZ] ;  /* 0x00000000fffff984 */ /* 0x000fe20000000800 */
[----:B------:R-:W-:Y:S01]  /*8ef0*/  @!PT LDS RZ, [RZ] ;  /* 0x00000000fffff984 */ /* 0x000fe20000000800 */
[----:B------:R2:W-:Y:S03]  /*8f00*/  LDGSTS.E.BYPASS.LTC128B.128 [R0], [R8.64], !P5 ;  /* 0x0000000008007fae */ /* 0x0005e6000e901d46 */
[----:B------:R-:W-:Y:S01]  /*8f10*/  IMAD.X R11, R4, 0x1, R15, P6 ;  /* 0x00000001040b7824 */ /* 0x000fe200030e060f */
[----:B------:R2:W-:Y:S04]  /*8f20*/  LDGSTS.E.BYPASS.LTC128B.128 [R0+0x2000], [R6.64], !P1 ;  /* 0x0200000006007fae */ /* 0x0005e8000c901d46 */
[----:B------:R3:W4:Y:S04]  /*8f30*/  SHFL.IDX PT, R4, R5, 0x1, 0x181f ;  /* 0x00381f0005047f89 */ /* 0x00072800000e0000 */
[----:B------:R5:W-:Y:S04]  /*8f40*/  LDGSTS.E.BYPASS.LTC128B.128 [R0+0x4000], [R10.64], !P0 ;  /* 0x040000000a007fae */ /* 0x000be8000c101d46 */
[----:B------:R2:W1:Y:S02]  /*8f50*/  SHFL.IDX PT, R2, R12, 0x1, 0x181f ;  /* 0x00381f000c027f89 */ /* 0x00046400000e0000 */
[----:B-1-3--:R-:W-:Y:S02]  /*8f60*/  SEL R5, RZ, 0x10, P0 ;  /* 0x00000010ff057807 */ /* 0x00afe40000000000 */
[----:B-----5:R-:W-:Y:S02]  /*8f70*/  SEL R11, RZ, 0x10, P5 ;  /* 0x00000010ff0b7807 */ /* 0x020fe40002800000 */
[----:B------:R-:W-:Y:S04]  /*8f80*/  SEL R10, RZ, 0x10, P1 ;  /* 0x00000010ff0a7807 */ /* 0x000fe80000800000 */
.L_x_2651:
[----:B--2-4-:R-:W-:Y:S02]  /*8f90*/  IADD3 R3, -R10, 0x10, RZ ;  /* 0x000000100a037810 */ /* 0x014fe40007ffe1ff */
[----:B------:R-:W-:Y:S02]  /*8fa0*/  IADD3 R8, -R11, 0x10, RZ ;  /* 0x000000100b087810 */ /* 0x000fe40007ffe1ff */
[----:B------:R-:W-:Y:S02]  /*8fb0*/  IADD3 R6, -R5, 0x10, RZ ;  /* 0x0000001005067810 */ /* 0x000fe40007ffe1ff */
[----:B------:R-:W-:Y:S02]  /*8fc0*/  LOP3.LUT R7, R3, 0xf, RZ, 0xc0, !PT ;  /* 0x0000000f03077812 */ /* 0x000fe400078ec0ff */
[----:B------:R-:W-:Y:S02]  /*8fd0*/  LOP3.LUT R8, R8, 0xf, RZ, 0xc0, !PT ;  /* 0x0000000f08087812 */ /* 0x000fe400078ec0ff */
[----:B------:R-:W-:Y:S02]  /*8fe0*/  LOP3.LUT R3, R6, 0xf, RZ, 0xc0, !PT ;  /* 0x0000000f06037812 */ /* 0x000fe400078ec0ff */
[-C--:B------:R-:W-:Y:S02]  /*8ff0*/  IADD3 R6, P6, P5, R7, R2.reuse, R17 ;  /* 0x0000000207067210 */ /* 0x080fe40007dde011 */
[----:B------:R-:W-:Y:S02]  /*9000*/  IADD3 R8, P1, P0, R8, R2, R16 ;  /* 0x0000000208087210 */ /* 0x000fe4000783e010 */
[-C--:B------:R-:W-:Y:S02]  /*9010*/  IADD3.X R7, RZ, R4.reuse, R14, P6, P5 ;  /* 0x00000004ff077210 */ /* 0x080fe400037ea40e */
[----:B------:R-:W-:Y:S02]  /*9020*/  ISETP.NE.U32.AND P6, PT, R11, RZ, PT ;  /* 0x000000ff0b00720c */ /* 0x000fe40003fc5070 */
[----:B------:R-:W-:Y:S02]  /*9030*/  IADD3.X R9, RZ, R4, R13, P1, P0 ;  /* 0x00000004ff097210 */ /* 0x000fe40000fe040d */
[----:B------:R-:W-:Y:S02]  /*9040*/  IADD3 R2, P1, P0, R3, R2, R18 ;  /* 0x0000000203027210 */ /* 0x000fe4000783e012 */
[----:B------:R-:W-:Y:S02]  /*9050*/  ISETP.NE.U32.AND P5, PT, R10, RZ, PT ;  /* 0x000000ff0a00720c */ /* 0x000fe40003fa5070 */
[----:B------:R-:W-:Y:S02]  /*9060*/  IADD3.X R3, RZ, R4, R15, P1, P0 ;  /* 0x00000004ff037210 */ /* 0x000fe40000fe040f */
[----:B------:R-:W-:Y:S03]  /*9070*/  ISETP.NE.U32.AND P0, PT, R5, RZ, PT ;  /* 0x000000ff0500720c */ /* 0x000fe60003f05070 */
[----:B------:R-:W-:Y:S01]  /*9080*/  @!PT LDS RZ, [RZ] ;  /* 0x00000000fffff984 */ /* 0x000fe20000000800 */
[----:B------:R-:W-:Y:S01]  /*9090*/  @!PT LDS RZ, [RZ] ;  /* 0x00000000fffff984 */ /* 0x000fe20000000800 */
[----:B------:R-:W-:Y:S01]  /*90a0*/  @!PT LDS RZ, [RZ] ;  /* 0x00000000fffff984 */ /* 0x000fe20000000800 */
[----:B------:R1:W-:Y:S06]  /*90b0*/  LDGSTS.E.BYPASS.LTC128B.128.ZFILL [R0+0x1000], [R8.64], P6 ;  /* 0x0100000008007fae */ /* 0x0003ec000b141d46 */
[----:B------:R1:W-:Y:S04]  /*90c0*/  LDGSTS.E.BYPASS.LTC128B.128.ZFILL [R0+0x3000], [R6.64], P5 ;  /* 0x0300000006007fae */ /* 0x0003e8000a941d46 */
[----:B------:R1:W-:Y:S02]  /*90d0*/  LDGSTS.E.BYPASS.LTC128B.128.ZFILL [R0+0x5000], [R2.64], P0 ;  /* 0x0500000002007fae */ /* 0x0003e40008141d46 */
.L_x_2607:
[----:B------:R-:W-:Y:S05]  /*90e0*/  BSYNC B0 ;  /* 0x0000000000007941 */ /* 0x000fea0003800000 */
.L_x_2606:
[C---:B------:R-:W-:Y:S01]  /*90f0*/  ISETP.GT.AND P0, PT, R172.reuse, R209, PT ;  /* 0x000000d1ac00720c */ /* 0x040fe20003f04270 */
[----:B------:R-:W0:Y:S01]  /*9100*/  LDGDEPBAR ;  /* 0x00000000000079af */ /* 0x000e220000000000 */
[C---:B------:R-:W-:Y:S01]  /*9110*/  ISETP.GE.AND P1, PT, R161.reuse, 0x1, PT ;  /* 0x00000001a100780c */ /* 0x040fe20003f26270 */
[----:B------:R-:W-:Y:S01]  /*9120*/  IMAD.MOV.U32 R103, RZ, RZ, R100 ;  /* 0x000000ffff677224 */ /* 0x000fe200078e0064 */
[----:B------:R-:W-:Y:S01]  /*9130*/  IADD3 R161, R161, 0x1, RZ ;  /* 0x00000001a1a17810 */ /* 0x000fe20007ffe0ff */
[----:B------:R-:W-:Y:S01]  /*9140*/  IMAD.MOV.U32 R102, RZ, RZ, R101 ;  /* 0x000000ffff667224 */ /* 0x000fe200078e0065 */
[----:B------:R-:W-:Y:S02]  /*9150*/  IADD3 R172, R172, -0x1, RZ ;  /* 0xffffffffacac7810 */ /* 0x000fe40007ffe0ff */
[----:B------:R-:W-:Y:S05]  /*9160*/  SEL R161, R161, RZ, !P1 ;  /* 0x000000ffa1a17207 */ /* 0x000fea0004800000 */
[----:B-1----:R-:W-:-:S05]  /*9170*/  @P0 BRA `(.L_x_2610) ;  /* 0xffffc87000000947 */ /* 0x002fca000383ffff */
.L_x_2601:
[----:B------:R-:W-:Y:S01]  /*9180*/  ISETP.GE.AND P0, PT, R172, R205, PT ;  /* 0x000000cdac00720c */ /* 0x000fe20003f06270 */
[----:B------:R-:W-:Y:S01]  /*9190*/  IMAD.MOV.U32 R209, RZ, RZ, 0x1f ;  /* 0x0000001fffd17424 */ /* 0x000fe200078e00ff */
[----:B------:R-:W-:-:S11]  /*91a0*/  MOV R208, 0xffffffff ;  /* 0xffffffff00d07802 */ /* 0x000fd60000000f00 */
[----:B------:R-:W-:Y:S05]  /*91b0*/  @!P0 BRA `(.L_x_2611) ;  /* 0x000032a000008947 */ /* 0x000fea0003800000 */
[----:B------:R-:W-:Y:S02]  /*91c0*/  MOV R102, R100 ;  /* 0x0000006400667202 */ /* 0x000fe40000000f00 */
[----:B------:R-:W-:Y:S02]  /*91d0*/  MOV R0, R101 ;  /* 0x0000006500007202 */ /* 0x000fe40000000f00 */
.L_x_2621:
        /* <DEDUP_REMOVED lines=43> */
.L_x_2652:
        /* <DEDUP_REMOVED lines=22> */
.L_x_2653:
        /* <DEDUP_REMOVED lines=21> */
.L_x_2613:
[----:B------:R-:W-:Y:S05]  /*9740*/  BSYNC B0 ;  /* 0x0000000000007941 */ /* 0x000fea0003800000 */
.L_x_2612:
[----:B------:R-:W0:Y:S01]  /*9750*/  LDGDEPBAR ;  /* 0x00000000000079af */ /* 0x000e220000000000 */
[----:B------:R-:W-:Y:S01]  /*9760*/  WARPSYNC 0xffffffff ;  /* 0xffffffff00007948 */ /* 0x000fe20003800000 */
[C---:B--23--:R-:W-:Y:S03]  /*9770*/  HMMA.16816.F32.BF16 R4, R32.reuse, R8, RZ ;  /* 0x000000082004723c */ /* 0x04cfe600000418ff */
[----:B------:R-:W-:Y:S01]  /*9780*/  ISETP.GE.AND P0, PT, R199, 0x1, PT ;  /* 0x00000001c700780c */ /* 0x000fe20003f06270 */
[C---:B------:R-:W-:Y:S01]  /*9790*/  IMAD.IADD R3, R166.reuse, 0x1, R100 ;  /* 0x00000001a6037824 */ /* 0x040fe200078e0264 */
[C---:B------:R-:W-:Y:S01]  /*97a0*/  IADD3 R2, R167.reuse, R100, R166 ;  /* 0x00000064a7027210 */ /* 0x040fe20007ffe0a6 */
[----:B------:R-:W-:Y:S02]  /*97b0*/  IMAD.IADD R103, R166, 0x1, R101 ;  /* 0x00000001a6677824 */ /* 0x000fe400078e0265 */
        /* <DEDUP_REMOVED lines=30> */
[----:B------:R-:W-:Y:S01]  /*99a0*/  IMAD.IADD R152, R167, 0x1, R100 ;  /* 0x00000001a7987824 */ /* 0x000fe200078e0264 */
        /* <DEDUP_REMOVED lines=79> */
[----:B------:R-:W3:Y:S08]  /*9ea0*/  LDSM.16.M88.4 R144, [R152+0x5000] ;  /* 0x005000009890783b */ /* 0x000ef00000000200 */
[----:B------:R-:W4:Y:S01]  /*9eb0*/  LDSM.16.M88.4 R152, [R152+0x5800] ;  /* 0x005800009898783b */ /* 0x000f220000000200 */
        /* <DEDUP_REMOVED lines=29> */
[----:B------:R-:W1:Y:S01]  /*a090*/  MUFU.TANH R140, R4 ;  /* 0x00000004008c7308 */ /* 0x000e620000002400 */
[----:B------:R-:W-:Y:S02]  /*a0a0*/  FMUL.FTZ R6, R6, c[0x0][0x320] ;  /* 0x0000c80006067a20 */ /* 0x000fe40000410000 */
[----:B------:R-:W-:Y:S02]  /*a0b0*/  FMUL.FTZ R5, R5, c[0x0][0x320] ;  /* 0x0000c80005057a20 */ /* 0x000fe40000410000 */
[----:B------:R-:W-:Y:S04]  /*a0c0*/  FMUL.FTZ R7, R7, c[0x0][0x320] ;  /* 0x0000c80007077a20 */ /* 0x000fe80000410000 */
        /* <DEDUP_REMOVED lines=8> */
[----:B------:R-:W-:Y:S02]  /*a150*/  FMUL.FTZ R13, R13, c[0x0][0x320] ;  /* 0x0000c8000d0d7a20 */ /* 0x000fe40000410000 */
[----:B------:R-:W-:Y:S01]  /*a160*/  FMUL.FTZ R15, R15, c[0x0][0x320] ;  /* 0x0000c8000f0f7a20 */ /* 0x000fe20000410000 */
[----:B-1----:R-:W-:Y:S01]  /*a170*/  FMNMX.FTZ R101, R140, R0, !PT ;  /* 0x000000008c657209 */ /* 0x002fe20007810000 */
[----:B------:R-:W-:Y:S02]  /*a180*/  FMUL.FTZ R16, R16, c[0x0][0x320] ;  /* 0x0000c80010107a20 */ /* 0x000fe40000410000 */
[----:B------:R-:W-:Y:S02]  /*a190*/  FMUL.FTZ R18, R18, c[0x0][0x320] ;  /* 0x0000c80012127a20 */ /* 0x000fe40000410000 */
[----:B------:R-:W-:Y:S01]  /*a1a0*/  FMUL.FTZ R17, R17, c[0x0][0x320] ;  /* 0x0000c80011117a20 */ /* 0x000fe20000410000 */
[----:B------:R1:W4:Y:S01]  /*a1b0*/  MUFU.TANH R144, R7 ;  /* 0x0000000700907308 */ /* 0x0003220000002400 */
[----:B------:R-:W-:Y:S01]  /*a1c0*/  FMUL.FTZ R19, R19, c[0x0][0x320] ;  /* 0x0000c80013137a20 */ /* 0x000fe20000410000 */
[----:B--2---:R-:W-:Y:S08]  /*a1d0*/  FMNMX.FTZ R100, R143, R102, !PT ;  /* 0x000000668f647209 */ /* 0x004ff00007810000 */
[----:B------:R-:W2:Y:S01]  /*a1e0*/  MUFU.TANH R141, R8 ;  /* 0x00000008008d7308 */ /* 0x000ea20000002400 */
[----:B---3--:R-:W-:Y:S09]  /*a1f0*/  FMNMX.FTZ R101, R142, R101, !PT ;  /* 0x000000658e657209 */ /* 0x008ff20007810000 */
[----:B------:R-:W3:Y:S01]  /*a200*/  MUFU.TANH R136, R10 ;  /* 0x0000000a00887308 */ /* 0x000ee20000002400 */
[----:B-1----:R-:W1:Y:S01]  /*a210*/  LDSM.16.M88.4 R4, [R2+0x5000] ;  /* 0x005000000204783b */ /* 0x002e620000000200 */
[----:B----4-:R-:W-:Y:S08]  /*a220*/  FMNMX.FTZ R100, R144, R100, !PT ;  /* 0x0000006490647209 */ /* 0x010ff00007810000 */
[----:B------:R-:W4:Y:S01]  /*a230*/  MUFU.TANH R103, R9 ;  /* 0x0000000900677308 */ /* 0x000f220000002400 */
[----:B--2---:R-:W-:Y:S09]  /*a240*/  FMNMX.FTZ R101, R141, R101, !PT ;  /* 0x000000658d657209 */ /* 0x004ff20007810000 */
[----:B------:R2:W5:Y:S01]  /*a250*/  MUFU.TANH R137, R11 ;  /* 0x0000000b00897308 */ /* 0x0005620000002400 */
[----:B---3--:R-:W-:Y:S09]  /*a260*/  FMNMX.FTZ R100, R136, R100, !PT ;  /* 0x0000006488647209 */ /* 0x008ff20007810000 */
[----:B------:R-:W3:Y:S01]  /*a270*/  MUFU.TANH R152, R12 ;  /* 0x0000000c00987308 */ /* 0x000ee20000002400 */
[----:B----4-:R-:W-:Y:S09]  /*a280*/  FMNMX.FTZ R101, R103, R101, !PT ;  /* 0x0000006567657209 */ /* 0x010ff20007810000 */
[----:B------:R-:W4:Y:S01]  /*a290*/  MUFU.TANH R154, R14 ;  /* 0x0000000e009a7308 */ /* 0x000f220000002400 */
[----:B--2---:R2:W2:Y:S01]  /*a2a0*/  LDSM.16.M88.4 R8, [R2+0x5800] ;  /* 0x005800000208783b */ /* 0x0044a20000000200 */
[C---:B-1----:R-:W-:Y:S03]  /*a2b0*/  HMMA.16816.F32.BF16 R20, R148.reuse, R4, R20 ;  /* 0x000000049414723c */ /* 0x042fe60000041814 */
[----:B-----5:R-:W-:Y:S05]  /*a2c0*/  FMNMX.FTZ R100, R137, R100, !PT ;  /* 0x0000006489647209 */ /* 0x020fea0007810000 */
[----:B------:R-:W1:Y:S01]  /*a2d0*/  MUFU.TANH R147, R13 ;  /* 0x0000000d00937308 */ /* 0x000e620000002400 */
[C---:B------:R-:W-:Y:S03]  /*a2e0*/  HMMA.16816.F32.BF16 R24, R148.reuse, R6, R24 ;  /* 0x000000069418723c */ /* 0x040fe60000041818 */
[----:B---3--:R-:W-:Y:S06]  /*a2f0*/  FMNMX.FTZ R101, R152, R101, !PT ;  /* 0x0000006598657209 */ /* 0x008fec0007810000 */
[----:B------:R-:W3:Y:S03]  /*a300*/  MUFU.TANH R155, R15 ;  /* 0x0000000f009b7308 */ /* 0x000ee60000002400 */
[----:B----4-:R-:W-:Y:S02]  /*a310*/  FMNMX.FTZ R100, R154, R100, !PT ;  /* 0x000000649a647209 */ /* 0x010fe40007810000 */
[----:B--2---:R-:W-:Y:S01]  /*a320*/  IADD3 R2, R199, 0x1, RZ ;  /* 0x00000001c7027810 */ /* 0x004fe20007ffe0ff */
[----:B------:R-:W-:Y:S04]  /*a330*/  FMUL.FTZ R20, R20, c[0x0][0x320] ;  /* 0x0000c80014147a20 */ /* 0x000fe80000410000 */
[----:B------:R-:W2:Y:S01]  /*a340*/  MUFU.TANH R146, R16 ;  /* 0x0000001000927308 */ /* 0x000ea20000002400 */
[----:B------:R-:W-:Y:S01]  /*a350*/  FMUL.FTZ R22, R22, c[0x0][0x320] ;  /* 0x0000c80016167a20 */ /* 0x000fe20000410000 */
[----:B------:R-:W-:Y:S01]  /*a360*/  SEL R199, R2, RZ, !P0 ;  /* 0x000000ff02c77207 */ /* 0x000fe20004000000 */
        /* <DEDUP_REMOVED lines=8> */
[C---:B------:R-:W-:Y:S03]  /*a3f0*/  HMMA.16816.F32.BF16 R28, R148.reuse, R8, R28 ;  /* 0x00000008941c723c */ /* 0x040fe6000004181c */
[----:B---3--:R-:W-:Y:S03]  /*a400*/  FMNMX.FTZ R100, R155, R100, !PT ;  /* 0x000000649b647209 */ /* 0x008fe60007810000 */
[----:B------:R-:W3:Y:S02]  /*a410*/  MUFU.TANH R145, R17 ;  /* 0x0000001100917308 */ /* 0x000ee40000002400 */
[----:B------:R-:W-:Y:S04]  /*a420*/  HMMA.16816.F32.BF16 R32, R148, R10, R32 ;  /* 0x0000000a9420723c */ /* 0x000fe80000041820 */
[----:B--2---:R-:W-:Y:S04]  /*a430*/  FMNMX.FTZ R101, R146, R101, !PT ;  /* 0x0000006592657209 */ /* 0x004fe80007810000 */
[----:B------:R-:W2:Y:S01]  /*a440*/  MUFU.TANH R156, R19 ;  /* 0x00000013009c7308 */ /* 0x000ea20000002400 */
[----:B-1----:R-:W-:Y:S07]  /*a450*/  FMNMX.FTZ R100, R153, R100, !PT ;  /* 0x0000006499647209 */ /* 0x002fee0007810000 */
[----:B------:R-:W-:Y:S02]  /*a460*/  FMUL.FTZ R28, R28, c[0x0][0x320] ;  /* 0x0000c8001c1c7a20 */ /* 0x000fe40000410000 */
        /* <DEDUP_REMOVED lines=8> */
[----:B------:R-:W-:Y:S02]  /*a4f0*/  FMUL.FTZ R33, R33, c[0x0][0x320] ;  /* 0x0000c80021217a20 */ /* 0x000fe40000410000 */
[----:B------:R-:W-:Y:S01]  /*a500*/  FMUL.FTZ R35, R35, c[0x0][0x320] ;  /* 0x0000c80023237a20 */ /* 0x000fe20000410000 */
[----:B--2---:R-:W-:Y:S06]  /*a510*/  FMNMX.FTZ R100, R156, R100, !PT ;  /* 0x000000649c647209 */ /* 0x004fec0007810000 */
        /* <DEDUP_REMOVED lines=27> */
[----:B---3--:R-:W-:Y:S02]  /*a6d0*/  FMNMX.FTZ R100, R182, R100, !PT ;  /* 0x00000064b6647209 */ /* 0x008fe40007810000 */
[----:B--2---:R-:W-:Y:S02]  /*a6e0*/  FMNMX.FTZ R101, R149, R101, !PT ;  /* 0x0000006595657209 */ /* 0x004fe40007810000 */
[----:B-1----:R-:W-:Y:S01]  /*a6f0*/  FMNMX.FTZ R100, R180, R100, !PT ;  /* 0x00000064b4647209 */ /* 0x002fe20007810000 */
[----:B------:R-:W-:-:S05]  /*a700*/  BRA.DIV ~URZ, `(.L_x_2616) ;  /* 0x000053527f007947 */ /* 0x000fca000b800000 */
[----:B------:R1:W2:Y:S02]  /*a710*/  SHFL.BFLY PT, R2, R101, 0x2, 0x1f ;  /* 0x0c401f0065027f89 */ /* 0x0002a400000e0000 */
.L_x_2654:
[----:B-12---:R-:W-:Y:S01]  /*a720*/  FMNMX.FTZ R101, R101, R2, !PT ;  /* 0x0000000265657209 */ /* 0x006fe20007810000 */
[----:B------:R-:W-:Y:S01]  /*a730*/  SHFL.BFLY PT, R3, R100, 0x2, 0x1f ;  /* 0x0c401f0064037f89 */ /* 0x000fe200000e0000 */
[----:B------:R-:W-:Y:S04]  /*a740*/  DEPBAR.LE SB0, 0x2 ;  /* 0x000080800000791a */ /* 0x000fe80000000000 */
[----:B------:R-:W-:Y:S03]  /*a750*/  BSSY B0, `(.L_x_2617) ;  /* 0x00001c6000007945 */ /* 0x000fe60003800000 */
[----:B------:R-:W1:Y:S08]  /*a760*/  SHFL.BFLY PT, R2, R101, 0x1, 0x1f ;  /* 0x0c201f0065027f89 */ /* 0x000e7000000e0000 */
[----:B------:R-:W-:Y:S01]  /*a770*/  BAR.SYNC.DEFER_BLOCKING 0x0 ;  /* 0x0000000000007b1d */ /* 0x000fe20000010000 */
[----:B-1----:R-:W-:Y:S02]  /*a780*/  FMNMX.FTZ R101, R101, R2, !PT ;  /* 0x0000000265657209 */ /* 0x002fe40007810000 */
[----:B------:R-:W-:Y:S03]  /*a790*/  FMNMX.FTZ R100, R100, R3, !PT ;  /* 0x0000000364647209 */ /* 0x000fe60007810000 */
[C---:B------:R-:W-:Y:S02]  /*a7a0*/  FADD.FTZ R0, -R101.reuse, R0 ;  /* 0x0000000065007221 */ /* 0x040fe40000010100 */
[----:B------:R-:W-:Y:S01]  /*a7b0*/  FMUL.FTZ R148, R101, c[0x0][0x2d0] ;  /* 0x0000b40065947a20 */ /* 0x000fe20000410000 */
[----:B------:R-:W1:Y:S01]  /*a7c0*/  SHFL.BFLY PT, R5, R100, 0x1, 0x1f ;  /* 0x0c201f0064057f89 */ /* 0x000e6200000e0000 */
[----:B------:R-:W-:Y:S02]  /*a7d0*/  FMUL.FTZ R0, R0, c[0x0][0x2d0] ;  /* 0x0000b40000007a20 */ /* 0x000fe40000410000 */
[--C-:B------:R-:W-:Y:S02]  /*a7e0*/  FFMA.FTZ R3, R140, c[0x0][0x2d0], -R148.reuse ;  /* 0x0000b4008c037a23 */ /* 0x100fe40000010894 */
[----:B------:R2:W3:Y:S01]  /*a7f0*/  MUFU.EX2 R2, R0 ;  /* 0x0000000000027308 */ /* 0x0004e20000000800 */
[--C-:B------:R-:W-:Y:S09]  /*a800*/  FFMA.FTZ R4, R142, c[0x0][0x2d0], -R148.reuse ;  /* 0x0000b4008e047a23 */ /* 0x100ff20000010894 */
[----:B------:R4:W-:Y:S01]  /*a810*/  MUFU.EX2 R185, R3 ;  /* 0x0000000300b97308 */ /* 0x0009e20000000800 */
[----:B-1----:R-:W-:Y:S09]  /*a820*/  FMNMX.FTZ R100, R100, R5, !PT ;  /* 0x0000000564647209 */ /* 0x002ff20007810000 */
[----:B------:R1:W-:Y:S01]  /*a830*/  MUFU.EX2 R195, R4 ;  /* 0x0000000400c37308 */ /* 0x0003e20000000800 */
[--C-:B--2---:R-:W-:Y:S02]  /*a840*/  FFMA.FTZ R0, R141, c[0x0][0x2d0], -R148.reuse ;  /* 0x0000b4008d007a23 */ /* 0x104fe40000010894 */
[----:B------:R-:W-:Y:S02]  /*a850*/  FMUL.FTZ R141, R100, c[0x0][0x2d0] ;  /* 0x0000b400648d7a20 */ /* 0x000fe40000410000 */
[C---:B---3--:R-:W-:Y:S05]  /*a860*/  FMUL.FTZ R5, R2.reuse, R105 ;  /* 0x0000006902057220 */ /* 0x048fea0000410000 */
[----:B------:R2:W-:Y:S01]  /*a870*/  MUFU.EX2 R196, R0 ;  /* 0x0000000000c47308 */ /* 0x0005e20000000800 */
[C---:B------:R-:W-:Y:S02]  /*a880*/  FMUL.FTZ R9, R2.reuse, R109 ;  /* 0x0000006d02097220 */ /* 0x040fe40000410000 */
[C---:B------:R-:W-:Y:S02]  /*a890*/  FMUL.FTZ R8, R2.reuse, R108 ;  /* 0x0000006c02087220 */ /* 0x040fe40000410000 */
[--C-:B----4-:R-:W-:Y:S02]  /*a8a0*/  FFMA.FTZ R3, R143, c[0x0][0x2d0], -R141.reuse ;  /* 0x0000b4008f037a23 */ /* 0x110fe4000001088d */
[C---:B------:R-:W-:Y:S02]  /*a8b0*/  FMUL.FTZ R16, R2.reuse, R116 ;  /* 0x0000007402107220 */ /* 0x040fe40000410000 */
[C---:B------:R-:W-:Y:S01]  /*a8c0*/  FMUL.FTZ R17, R2.reuse, R117 ;  /* 0x0000007502117220 */ /* 0x040fe20000410000 */
[----:B------:R3:W-:Y:S01]  /*a8d0*/  MUFU.EX2 R142, R3 ;  /* 0x00000003008e7308 */ /* 0x0007e20000000800 */
[C---:B------:R-:W-:Y:S02]  /*a8e0*/  FMUL.FTZ R24, R2.reuse, R124 ;  /* 0x0000007c02187220 */ /* 0x040fe40000410000 */
[C---:B------:R-:W-:Y:S02]  /*a8f0*/  FMUL.FTZ R25, R2.reuse, R125 ;  /* 0x0000007d02197220 */ /* 0x040fe40000410000 */
[C---:B-1----:R-:W-:Y:S02]  /*a900*/  FMUL.FTZ R4, R2.reuse, R104 ;  /* 0x0000006802047220 */ /* 0x042fe40000410000 */
[C---:B------:R-:W-:Y:S02]  /*a910*/  FMUL.FTZ R32, R2.reuse, R132 ;  /* 0x0000008402207220 */ /* 0x040fe40000410000 */
[C---:B------:R-:W-:Y:S02]  /*a920*/  FMUL.FTZ R33, R2.reuse, R133 ;  /* 0x0000008502217220 */ /* 0x040fe40000410000 */
[C---:B------:R-:W-:Y:S02]  /*a930*/  FMUL.FTZ R36, R2.reuse, R36 ;  /* 0x0000002402247220 */ /* 0x040fe40000410000 */
[C---:B------:R-:W-:Y:S02]  /*a940*/  FMUL.FTZ R37, R2.reuse, R37 ;  /* 0x0000002502257220 */ /* 0x040fe40000410000 */
[----:B--2---:R-:W-:Y:S02]  /*a950*/  FFMA.FTZ R0, R103, c[0x0][0x2d0], -R148 ;  /* 0x0000b40067007a23 */ /* 0x004fe40000010894 */
[C---:B------:R-:W-:Y:S02]  /*a960*/  FMUL.FTZ R40, R2.reuse, R40 ;  /* 0x0000002802287220 */ /* 0x040fe40000410000 */
[----:B------:R-:W1:Y:S01]  /*a970*/  MUFU.EX2 R200, R0 ;  /* 0x0000000000c87308 */ /* 0x000e620000000800 */
[C---:B------:R-:W-:Y:S02]  /*a980*/  FMUL.FTZ R41, R2.reuse, R41 ;  /* 0x0000002902297220 */ /* 0x040fe40000410000 */
[----:B------:R-:W-:Y:S02]  /*a990*/  FMUL.FTZ R44, R2, R44 ;  /* 0x0000002c022c7220 */ /* 0x000fe40000410000 */
[--C-:B---3--:R-:W-:Y:S02]  /*a9a0*/  FFMA.FTZ R3, R144, c[0x0][0x2d0], -R141.reuse ;  /* 0x0000b40090037a23 */ /* 0x108fe4000001088d */
        /* <DEDUP_REMOVED lines=9> */
[----:B------:R-:W-:Y:S01]  /*aa40*/  FMUL.FTZ R61, R2, R61 ;  /* 0x0000003d023d7220 */ /* 0x000fe20000410000 */
[----:B-1----:R-:W-:Y:S01]  /*aa50*/  F2FP.BF16.PACK_AB R138, R200, R196 ;  /* 0x000000c4c88a723e */ /* 0x002fe200000010ff */
[----:B------:R-:W-:Y:S01]  /*aa60*/  FADD.FTZ R0, -R100, R102 ;  /* 0x0000006664007221 */ /* 0x000fe20000010100 */
[----:B------:R-:W-:Y:S01]  /*aa70*/  IADD3 R102, R170, R160, RZ ;  /* 0x000000a0aa667210 */ /* 0x000fe20007ffe0ff */
[----:B------:R-:W-:Y:S02]  /*aa80*/  FMUL.FTZ R64, R2, R64 ;  /* 0x0000004002407220 */ /* 0x000fe40000410000 */
[----:B------:R-:W-:Y:S01]  /*aa90*/  FMUL.FTZ R0, R0, c[0x0][0x2d0] ;  /* 0x0000b40000007a20 */ /* 0x000fe20000410000 */
[----:B------:R-:W-:Y:S01]  /*aaa0*/  IADD3 R140, R168, R102, RZ ;  /* 0x00000066a88c7210 */ /* 0x000fe20007ffe0ff */
[----:B------:R-:W1:Y:S01]  /*aab0*/  LDSM.16.MT88.4 R12, [R102] ;  /* 0x00000000660c783b */ /* 0x000e620000004200 */
[----:B------:R-:W-:Y:S02]  /*aac0*/  FMUL.FTZ R65, R2, R65 ;  /* 0x0000004102417220 */ /* 0x000fe40000410000 */
[--C-:B--2---:R-:W-:Y:S01]  /*aad0*/  FFMA.FTZ R3, R136, c[0x0][0x2d0], -R141.reuse ;  /* 0x0000b40088037a23 */ /* 0x104fe2000001088d */
[----:B------:R-:W2:Y:S01]  /*aae0*/  MUFU.EX2 R0, R0 ;  /* 0x0000000000007308 */ /* 0x000ea20000000800 */
[----:B------:R-:W-:Y:S01]  /*aaf0*/  F2FP.BF16.PACK_AB R136, R195, R185 ;  /* 0x000000b9c388723e */ /* 0x000fe200000010ff */
[C---:B------:R-:W-:Y:S02]  /*ab00*/  FMUL.FTZ R68, R2.reuse, R68 ;  /* 0x0000004402447220 */ /* 0x040fe40000410000 */
[----:B------:R-:W3:Y:S01]  /*ab10*/  LDSM.16.MT88.4 R20, [R140] ;  /* 0x000000008c14783b */ /* 0x000ee20000004200 */
[C---:B------:R-:W-:Y:S02]  /*ab20*/  FMUL.FTZ R69, R2.reuse, R69 ;  /* 0x0000004502457220 */ /* 0x040fe40000410000 */
[C---:B------:R-:W-:Y:S02]  /*ab30*/  FMUL.FTZ R72, R2.reuse, R72 ;  /* 0x0000004802487220 */ /* 0x040fe40000410000 */
[----:B------:R-:W-:Y:S01]  /*ab40*/  FMUL.FTZ R73, R2, R73 ;  /* 0x0000004902497220 */ /* 0x000fe20000410000 */
[----:B------:R4:W-:Y:S01]  /*ab50*/  MUFU.EX2 R197, R3 ;  /* 0x0000000300c57308 */ /* 0x0009e20000000800 */
[--C-:B------:R-:W-:Y:S02]  /*ab60*/  FFMA.FTZ R108, R152, c[0x0][0x2d0], -R148.reuse ;  /* 0x0000b400986c7a23 */ /* 0x100fe40000010894 */
        /* <DEDUP_REMOVED lines=8> */
[C---:B------:R-:W-:Y:S02]  /*abf0*/  FMUL.FTZ R10, R0.reuse, R110 ;  /* 0x0000006e000a7220 */ /* 0x040fe40000410000 */
[C---:B------:R-:W-:Y:S02]  /*ac00*/  FMUL.FTZ R11, R0.reuse, R111 ;  /* 0x0000006f000b7220 */ /* 0x040fe40000410000 */
[----:B------:R-:W-:Y:S02]  /*ac10*/  FMUL.FTZ R18, R0, R118 ;  /* 0x0000007600127220 */ /* 0x000fe40000410000 */
[--C-:B----4-:R-:W-:Y:S01]  /*ac20*/  FFMA.FTZ R3, R137, c[0x0][0x2d0], -R141.reuse ;  /* 0x0000b40089037a23 */ /* 0x110fe2000001088d */
[----:B------:R-:W-:Y:S01]  /*ac30*/  F2FP.BF16.PACK_AB R137, R194, R142 ;  /* 0x0000008ec289723e */ /* 0x000fe200000010ff */
[C---:B------:R-:W-:Y:S02]  /*ac40*/  FMUL.FTZ R19, R0.reuse, R119 ;  /* 0x0000007700137220 */ /* 0x040fe40000410000 */
        /* <DEDUP_REMOVED lines=14> */
[--C-:B------:R-:W-:Y:S01]  /*ad30*/  FFMA.FTZ R117, R158, c[0x0][0x2d0], -R148.reuse ;  /* 0x0000b4009e757a23 */ /* 0x100fe20000010894 */
[----:B------:R-:W-:Y:S01]  /*ad40*/  IADD3 R3, R171, R160, RZ ;  /* 0x000000a0ab037210 */ /* 0x000fe20007ffe0ff */
[--C-:B------:R-:W-:Y:S02]  /*ad50*/  FFMA.FTZ R116, R151, c[0x0][0x2d0], -R148.reuse ;  /* 0x0000b40097747a23 */ /* 0x100fe40000010894 */
[--C-:B------:R-:W-:Y:S01]  /*ad60*/  FFMA.FTZ R118, R150, c[0x0][0x2d0], -R148.reuse ;  /* 0x0000b40096767a23 */ /* 0x100fe20000010894 */
[----:B------:R-:W-:Y:S01]  /*ad70*/  IADD3 R103, R168, R3, RZ ;  /* 0x00000003a8677210 */ /* 0x000fe20007ffe0ff */
[C---:B-1----:R-:W-:Y:S01]  /*ad80*/  HMMA.16816.F32.BF16 R4, R136.reuse, R12, R4 ;  /* 0x0000000c8804723c */ /* 0x042fe20000041804 */
[----:B------:R-:W1:Y:S04]  /*ad90*/  LDSM.16.MT88.4 R28, [R3] ;  /* 0x00000000031c783b */ /* 0x000e680000004200 */
[----:B------:R-:W-:Y:S02]  /*ada0*/  FFMA.FTZ R119, R149, c[0x0][0x2d0], -R148 ;  /* 0x0000b40095777a23 */ /* 0x000fe40000010894 */
[C---:B------:R-:W-:Y:S01]  /*adb0*/  FMUL.FTZ R13, R2.reuse, R113 ;  /* 0x00000071020d7220 */ /* 0x040fe20000410000 */
[C---:B------:R-:W-:Y:S01]  /*adc0*/  HMMA.16816.F32.BF16 R8, R136.reuse, R14, R8 ;  /* 0x0000000e8808723c */ /* 0x040fe20000041808 */
[----:B------:R-:W2:Y:S03]  /*add0*/  LDSM.16.MT88.4 R104, [R103] ;  /* 0x000000006768783b */ /* 0x000ea60000004200 */
[----:B------:R-:W-:Y:S02]  /*ade0*/  FMUL.FTZ R12, R2, R112 ;  /* 0x00000070020c7220 */ /* 0x000fe40000410000 */
[C---:B------:R-:W-:Y:S02]  /*adf0*/  FMUL.FTZ R54, R0.reuse, R54 ;  /* 0x0000003600367220 */ /* 0x040fe40000410000 */
[C---:B------:R-:W-:Y:S01]  /*ae00*/  FMUL.FTZ R14, R0.reuse, R114 ;  /* 0x00000072000e7220 */ /* 0x040fe20000410000 */
[----:B------:R-:W-:Y:S03]  /*ae10*/  LDSM.16.MT88.4 R124, [R3+0x1800] ;  /* 0x00180000037c783b */ /* 0x000fe60000004200 */
[C---:B------:R-:W-:Y:S02]  /*ae20*/  FMUL.FTZ R15, R0.reuse, R115 ;  /* 0x00000073000f7220 */ /* 0x040fe40000410000 */
[C---:B------:R-:W-:Y:S02]  /*ae30*/  FMUL.FTZ R55, R0.reuse, R55 ;  /* 0x0000003700377220 */ /* 0x040fe40000410000 */
[C---:B------:R-:W-:Y:S01]  /*ae40*/  FMUL.FTZ R58, R0.reuse, R58 ;  /* 0x0000003a003a7220 */ /* 0x040fe20000410000 */
[----:B------:R-:W-:Y:S01]  /*ae50*/  LDSM.16.MT88.4 R132, [R103+0x1800] ;  /* 0x001800006784783b */ /* 0x000fe20000004200 */
[C---:B------:R-:W-:Y:S01]  /*ae60*/  FMUL.FTZ R59, R0.reuse, R59 ;  /* 0x0000003b003b7220 */ /* 0x040fe20000410000 */
[C---:B---3--:R-:W-:Y:S03]  /*ae70*/  HMMA.16816.F32.BF16 R12, R136.reuse, R20, R12 ;  /* 0x00000014880c723c */ /* 0x048fe6000004180c */
        /* <DEDUP_REMOVED lines=8> */
[C---:B------:R-:W-:Y:S02]  /*af00*/  FFMA.FTZ R120, R0.reuse, R204, R142 ;  /* 0x000000cc00787223 */ /* 0x040fe4000001008e */
[C---:B------:R-:W-:Y:S02]  /*af10*/  FMUL.FTZ R67, R0.reuse, R67 ;  /* 0x0000004300437220 */ /* 0x040fe40000410000 */
[C---:B------:R-:W-:Y:S01]  /*af20*/  FMUL.FTZ R70, R0.reuse, R70 ;  /* 0x0000004600467220 */ /* 0x040fe20000410000 */
[C---:B-1----:R-:W-:Y:S03]  /*af30*/  HMMA.16816.F32.BF16 R20, R136.reuse, R28, R20 ;  /* 0x0000001c8814723c */ /* 0x042fe60000041814 */
[C---:B------:R-:W-:Y:S02]  /*af40*/  FMUL.FTZ R71, R0.reuse, R71 ;  /* 0x0000004700477220 */ /* 0x040fe40000410000 */
[----:B------:R-:W-:Y:S02]  /*af50*/  FMUL.FTZ R74, R0, R74 ;  /* 0x0000004a004a7220 */ /* 0x000fe40000410000 */
[C---:B------:R-:W-:Y:S01]  /*af60*/  FMUL.FTZ R28, R2.reuse, R128 ;  /* 0x00000080021c7220 */ /* 0x040fe20000410000 */
[C---:B------:R-:W-:Y:S01]  /*af70*/  HMMA.16816.F32.BF16 R24, R136.reuse, R30, R24 ;  /* 0x0000001e8818723c */ /* 0x040fe20000041818 */
[----:B------:R1:W-:Y:S03]  /*af80*/  MUFU.EX2 R128, R108 ;  /* 0x0000006c00807308 */ /* 0x0003e60000000800 */
        /* <DEDUP_REMOVED lines=10> */
[--C-:B-1----:R-:W-:Y:S01]  /*b030*/  FFMA.FTZ R108, R147, c[0x0][0x2d0], -R148.reuse ;  /* 0x0000b400936c7a23 */ /* 0x102fe20000010894 */
[C---:B------:R-:W-:Y:S01]  /*b040*/  HMMA.16816.F32.BF16 R32, R136.reuse, R106, R32 ;  /* 0x0000006a8820723c */ /* 0x040fe20000041820 */
[----:B------:R-:W1:Y:S01]  /*b050*/  LDSM.16.MT88.4 R104, [R102+0x2000] ;  /* 0x002000006668783b */ /* 0x000e620000004200 */
[----:B------:R-:W-:Y:S02]  /*b060*/  MUFU.EX2 R147, R117 ;  /* 0x0000007500937308 */ /* 0x000fe40000000800 */
[----:B------:R-:W-:Y:S02]  /*b070*/  FMUL.FTZ R87, R0, R87 ;  /* 0x0000005700577220 */ /* 0x000fe40000410000 */
[C---:B------:R-:W-:Y:S02]  /*b080*/  FMUL.FTZ R88, R2.reuse, R88 ;  /* 0x0000005802587220 */ /* 0x040fe40000410000 */
[----:B------:R-:W-:Y:S04]  /*b090*/  FMUL.FTZ R89, R2, R89 ;  /* 0x0000005902597220 */ /* 0x000fe80000410000 */
[C---:B------:R-:W-:Y:S01]  /*b0a0*/  FMUL.FTZ R90, R0.reuse, R90 ;  /* 0x0000005a005a7220 */ /* 0x040fe20000410000 */
[----:B------:R2:W-:Y:S01]  /*b0b0*/  MUFU.EX2 R190, R108 ;  /* 0x0000006c00be7308 */ /* 0x0005e20000000800 */
[----:B------:R-:W-:Y:S02]  /*b0c0*/  FMUL.FTZ R91, R0, R91 ;  /* 0x0000005b005b7220 */ /* 0x000fe40000410000 */
[--C-:B------:R-:W-:Y:S02]  /*b0d0*/  FFMA.FTZ R112, R178, c[0x0][0x2d0], -R148.reuse ;  /* 0x0000b400b2707a23 */ /* 0x100fe40000010894 */
[C---:B------:R-:W-:Y:S02]  /*b0e0*/  FMUL.FTZ R92, R2.reuse, R92 ;  /* 0x0000005c025c7220 */ /* 0x040fe40000410000 */
[----:B------:R-:W-:Y:S02]  /*b0f0*/  FMUL.FTZ R93, R2, R93 ;  /* 0x0000005d025d7220 */ /* 0x000fe40000410000 */
[C---:B------:R-:W-:Y:S01]  /*b100*/  FMUL.FTZ R94, R0.reuse, R94 ;  /* 0x0000005e005e7220 */ /* 0x040fe20000410000 */
[----:B------:R3:W-:Y:S01]  /*b110*/  MUFU.EX2 R160, R112 ;  /* 0x0000007000a07308 */ /* 0x0007e20000000800 */
[----:B------:R-:W-:Y:S02]  /*b120*/  FMUL.FTZ R95, R0, R95 ;  /* 0x0000005f005f7220 */ /* 0x000fe40000410000 */
[C---:B------:R-:W-:Y:S02]  /*b130*/  FMUL.FTZ R96, R2.reuse, R96 ;  /* 0x0000006002607220 */ /* 0x040fe40000410000 */
[----:B------:R-:W-:Y:S02]  /*b140*/  FMUL.FTZ R97, R2, R97 ;  /* 0x0000006102617220 */ /* 0x000fe40000410000 */
[C---:B------:R-:W-:Y:S02]  /*b150*/  FMUL.FTZ R98, R0.reuse, R98 ;  /* 0x0000006200627220 */ /* 0x040fe40000410000 */
[----:B------:R-:W-:Y:S02]  /*b160*/  FMUL.FTZ R99, R0, R99 ;  /* 0x0000006300637220 */ /* 0x000fe40000410000 */
[----:B------:R-:W-:Y:S02]  /*b170*/  FFMA.FTZ R0, R184, c[0x0][0x2d0], -R141 ;  /* 0x0000b400b8007a23 */ /* 0x000fe4000001088d */
[----:B------:R-:W-:Y:S02]  /*b180*/  FFMA.FTZ R2, R2, R203, R185 ;  /* 0x000000cb02027223 */ /* 0x000fe400000100b9 */
[--C-:B--2---:R-:W-:Y:S01]  /*b190*/  FFMA.FTZ R108, R146, c[0x0][0x2d0], -R148.reuse ;  /* 0x0000b400926c7a23 */ /* 0x104fe20000010894 */
[----:B------:R2:W-:Y:S01]  /*b1a0*/  MUFU.EX2 R143, R0 ;  /* 0x00000000008f7308 */ /* 0x0005e20000000800 */
[C---:B-1----:R-:W-:Y:S03]  /*b1b0*/  HMMA.16816.F32.BF16 R36, R136.reuse, R104, R36 ;  /* 0x000000688824723c */ /* 0x042fe60000041824 */
[--C-:B---3--:R-:W-:Y:S05]  /*b1c0*/  FFMA.FTZ R112, R175, c[0x0][0x2d0], -R148.reuse ;  /* 0x0000b400af707a23 */ /* 0x108fea0000010894 */
[C---:B------:R-:W-:Y:S01]  /*b1d0*/  HMMA.16816.F32.BF16 R40, R136.reuse, R106, R40 ;  /* 0x0000006a8828723c */ /* 0x040fe20000041828 */
[----:B------:R-:W1:Y:S01]  /*b1e0*/  LDSM.16.MT88.4 R104, [R140+0x2000] ;  /* 0x002000008c68783b */ /* 0x000e620000004200 */
[----:B------:R-:W-:Y:S10]  /*b1f0*/  MUFU.EX2 R146, R118 ;  /* 0x0000007600927308 */ /* 0x000ff40000000800 */
[----:B------:R3:W-:Y:S01]  /*b200*/  MUFU.EX2 R192, R108 ;  /* 0x0000006c00c07308 */ /* 0x0007e20000000800 */
[--C-:B--2---:R-:W-:Y:S09]  /*b210*/  FFMA.FTZ R0, R183, c[0x0][0x2d0], -R141.reuse ;  /* 0x0000b400b7007a23 */ /* 0x104ff2000001088d */
[----:B------:R2:W-:Y:S01]  /*b220*/  MUFU.EX2 R144, R0 ;  /* 0x0000000000907308 */ /* 0x0005e20000000800 */
[--C-:B---3--:R-:W-:Y:S09]  /*b230*/  FFMA.FTZ R108, R145, c[0x0][0x2d0], -R148.reuse ;  /* 0x0000b400916c7a23 */ /* 0x108ff20000010894 */
[----:B------:R-:W-:Y:S01]  /*b240*/  MUFU.EX2 R145, R119 ;  /* 0x0000007700917308 */ /* 0x000fe20000000800 */
[C---:B-1----:R-:W-:Y:S03]  /*b250*/  HMMA.16816.F32.BF16 R44, R136.reuse, R104, R44 ;  /* 0x00000068882c723c */ /* 0x042fe6000004182c */
[--C-:B--2---:R-:W-:Y:S06]  /*b260*/  FFMA.FTZ R0, R182, c[0x0][0x2d0], -R141.reuse ;  /* 0x0000b400b6007a23 */ /* 0x104fec000001088d */
[----:B------:R1:W-:Y:S01]  /*b270*/  MUFU.EX2 R191, R108 ;  /* 0x0000006c00bf7308 */ /* 0x0003e20000000800 */
[C---:B------:R-:W-:Y:S01]  /*b280*/  HMMA.16816.F32.BF16 R48, R136.reuse, R106, R48 ;  /* 0x0000006a8830723c */ /* 0x040fe20000041830 */
[----:B------:R-:W2:Y:S08]  /*b290*/  LDSM.16.MT88.4 R104, [R3+0x2000] ;  /* 0x002000000368783b */ /* 0x000eb00000004200 */
[----:B------:R-:W-:Y:S03]  /*b2a0*/  MUFU.EX2 R142, R0 ;  /* 0x00000000008e7308 */ /* 0x000fe60000000800 */
[--C-:B-1----:R-:W-:Y:S07]  /*b2b0*/  FFMA.FTZ R108, R154, c[0x0][0x2d0], -R141.reuse ;  /* 0x0000b4009a6c7a23 */ /* 0x102fee000001088d */
[----:B------:R1:W-:Y:S01]  /*b2c0*/  MUFU.EX2 R189, R108 ;  /* 0x0000006c00bd7308 */ /* 0x0003e20000000800 */
[C---:B--2---:R-:W-:Y:S08]  /*b2d0*/  HMMA.16816.F32.BF16 R52, R136.reuse, R104, R52 ;  /* 0x000000688834723c */ /* 0x044ff00000041834 */
[C---:B------:R-:W-:Y:S01]  /*b2e0*/  HMMA.16816.F32.BF16 R56, R136.reuse, R106, R56 ;  /* 0x0000006a8838723c */ /* 0x040fe20000041838 */
[----:B------:R-:W2:Y:S03]  /*b2f0*/  LDSM.16.MT88.4 R104, [R103+0x2000] ;  /* 0x002000006768783b */ /* 0x000ea60000004200 */
[--C-:B-1----:R-:W-:Y:S04]  /*b300*/  FFMA.FTZ R108, R155, c[0x0][0x2d0], -R141.reuse ;  /* 0x0000b4009b6c7a23 */ /* 0x102fe8000001088d */
[----:B------:R1:W3:Y:S02]  /*b310*/  MUFU.EX2 R188, R108 ;  /* 0x0000006c00bc7308 */ /* 0x0002e40000000800 */
[----:B-1----:R-:W-:Y:S01]  /*b320*/  LDSM.16.MT88.4 R108, [R102+0x800] ;  /* 0x00080000666c783b */ /* 0x002fe20000004200 */
        /* <DEDUP_REMOVED lines=16> */
[----:B---3--:R-:W-:Y:S03]  /*b430*/  F2FP.BF16.PACK_AB R105, R188, R189 ;  /* 0x000000bdbc69723e */ /* 0x008fe600000010ff */
[----:B------:R-:W-:Y:S02]  /*b440*/  F2FP.BF16.PACK_AB R106, R191, R192 ;  /* 0x000000c0bf6a723e */ /* 0x000fe400000010ff */
[----:B------:R-:W-:Y:S03]  /*b450*/  F2FP.BF16.PACK_AB R138, R145, R146 ;  /* 0x00000092918a723e */ /* 0x000fe600000010ff */
[----:B------:R-:W-:Y:S01]  /*b460*/  F2FP.BF16.PACK_AB R137, R144, R143 ;  /* 0x0000008f9089723e */ /* 0x000fe200000010ff */
[--C-:B-1----:R-:W-:Y:S02]  /*b470*/  FFMA.FTZ R104, R156, c[0x0][0x2d0], -R141.reuse ;  /* 0x0000b4009c687a23 */ /* 0x102fe4000001088d */
[----:B------:R1:W-:Y:S10]  /*b480*/  MUFU.EX2 R156, R112 ;  /* 0x00000070009c7308 */ /* 0x0003f40000000800 */
[----:B------:R2:W3:Y:S01]  /*b490*/  MUFU.EX2 R187, R104 ;  /* 0x0000006800bb7308 */ /* 0x0004e20000000800 */
[--C-:B-1----:R-:W-:Y:S09]  /*b4a0*/  FFMA.FTZ R112, R159, c[0x0][0x2d0], -R148.reuse ;  /* 0x0000b4009f707a23 */ /* 0x102ff20000010894 */
[----:B------:R1:W-:Y:S01]  /*b4b0*/  MUFU.EX2 R159, R112 ;  /* 0x00000070009f7308 */ /* 0x0003e20000000800 */
[----:B--2---:R-:W-:Y:S02]  /*b4c0*/  F2FP.BF16.PACK_AB R104, R190, R128 ;  /* 0x00000080be68723e */ /* 0x004fe400000010ff */
[----:B---3--:R-:W-:Y:S07]  /*b4d0*/  F2FP.BF16.PACK_AB R107, R187, R186 ;  /* 0x000000babb6b723e */ /* 0x008fee00000010ff */
[C---:B------:R-:W-:Y:S08]  /*b4e0*/  HMMA.16816.F32.BF16 R4, R104.reuse, R108, R4 ;  /* 0x0000006c6804723c */ /* 0x040ff00000041804 */
[C---:B------:R-:W-:Y:S01]  /*b4f0*/  HMMA.16816.F32.BF16 R8, R104.reuse, R110, R8 ;  /* 0x0000006e6808723c */ /* 0x040fe20000041808 */
[----:B------:R-:W2:Y:S03]  /*b500*/  LDSM.16.MT88.4 R108, [R140+0x800] ;  /* 0x000800008c6c783b */ /* 0x000ea60000004200 */
[----:B-1----:R-:W-:Y:S02]  /*b510*/  FFMA.FTZ R112, R157, c[0x0][0x2d0], -R148 ;  /* 0x0000b4009d707a23 */ /* 0x002fe40000010894 */
[----:B------:R1:W3:Y:S10]  /*b520*/  MUFU.EX2 R148, R116 ;  /* 0x0000007400947308 */ /* 0x0002f40000000800 */
[----:B------:R4:W5:Y:S01]  /*b530*/  MUFU.EX2 R157, R112 ;  /* 0x00000070009d7308 */ /* 0x0009620000000800 */
[----:B-1----:R-:W-:Y:S01]  /*b540*/  LDSM.16.MT88.4 R116, [R102+0x1800] ;  /* 0x001800006674783b */ /* 0x002fe20000004200 */
[----:B---3--:R-:W-:Y:S01]  /*b550*/  F2FP.BF16.PACK_AB R136, R148, R147 ;  /* 0x000000939488723e */ /* 0x008fe200000010ff */
[--C-:B----4-:R-:W-:Y:S01]  /*b560*/  FFMA.FTZ R112, R179, c[0x0][0x2d0], -R141.reuse ;  /* 0x0000b400b3707a23 */ /* 0x110fe2000001088d */
[C---:B--2---:R-:W-:Y:S06]  /*b570*/  HMMA.16816.F32.BF16 R12, R104.reuse, R108, R12 ;  /* 0x0000006c680c723c */ /* 0x044fec000004180c */
[----:B------:R1:W-:Y:S02]  /*b580*/  MUFU.EX2 R154, R112 ;  /* 0x00000070009a7308 */ /* 0x0003e40000000800 */
[C---:B------:R-:W-:Y:S01]  /*b590*/  HMMA.16816.F32.BF16 R16, R104.reuse, R110, R16 ;  /* 0x0000006e6810723c */ /* 0x040fe20000041810 */
[----:B------:R-:W2:Y:S03]  /*b5a0*/  LDSM.16.MT88.4 R108, [R3+0x800] ;  /* 0x00080000036c783b */ /* 0x000ea60000004200 */
[--C-:B-1----:R-:W-:Y:S04]  /*b5b0*/  FFMA.FTZ R112, R177, c[0x0][0x2d0], -R141.reuse ;  /* 0x0000b400b1707a23 */ /* 0x102fe8000001088d */
[----:B------:R1:W3:Y:S01]  /*b5c0*/  MUFU.EX2 R155, R112 ;  /* 0x00000070009b7308 */ /* 0x0002e20000000800 */
[C---:B--2---:R-:W-:Y:S01]  /*b5d0*/  HMMA.16816.F32.BF16 R20, R104.reuse, R108, R20 ;  /* 0x0000006c6814723c */ /* 0x044fe20000041814 */
[----:B-1----:R-:W-:Y:S07]  /*b5e0*/  LDSM.16.MT88.4 R112, [R140+0x1000] ;  /* 0x001000008c70783b */ /* 0x002fee0000004200 */
        /* <DEDUP_REMOVED lines=30> */
[--C-:B------:R-:W-:Y:S01]  /*b7d0*/  FFMA.FTZ R104, R176, c[0x0][0x2d0], -R141.reuse ;  /* 0x0000b400b0687a23 */ /* 0x100fe2000001088d */
[----:B-----5:R-:W-:Y:S04]  /*b7e0*/  F2FP.BF16.PACK_AB R106, R157, R159 ;  /* 0x0000009f9d6a723e */ /* 0x020fe800000010ff */
[----:B---3--:R-:W-:Y:S01]  /*b7f0*/  F2FP.BF16.PACK_AB R105, R155, R154 ;  /* 0x0000009a9b69723e */ /* 0x008fe200000010ff */
[----:B------:R2:W3:Y:S01]  /*b800*/  MUFU.EX2 R153, R104 ;  /* 0x0000006800997308 */ /* 0x0004e20000000800 */
[----:B-1----:R-:W1:Y:S01]  /*b810*/  LDSM.16.MT88.4 R108, [R102+0x1000] ;  /* 0x00100000666c783b */ /* 0x002e620000004200 */
[----:B--2---:R-:W-:Y:S02]  /*b820*/  F2FP.BF16.PACK_AB R104, R156, R160 ;  /* 0x000000a09c68723e */ /* 0x004fe400000010ff */
[----:B---3--:R-:W-:Y:S07]  /*b830*/  F2FP.BF16.PACK_AB R107, R153, R152 ;  /* 0x00000098996b723e */ /* 0x008fee00000010ff */
        /* <DEDUP_REMOVED lines=33> */
[----:B------:R-:W-:Y:S02]  /*ba50*/  FFMA.FTZ R2, R180, c[0x0][0x2d0], -R141 ;  /* 0x0000b400b4027a23 */ /* 0x000fe4000001088d */
[----:B------:R-:W-:Y:S02]  /*ba60*/  FADD.FTZ R109, R194, R120 ;  /* 0x00000078c26d7221 */ /* 0x000fe40000010000 */
[C---:B--2---:R-:W-:Y:S01]  /*ba70*/  HMMA.16816.F32.BF16 R92, R104.reuse, R112, R92 ;  /* 0x00000070685c723c */ /* 0x044fe2000004185c */
[----:B------:R-:W1:Y:S01]  /*ba80*/  MUFU.EX2 R141, R2 ;  /* 0x00000002008d7308 */ /* 0x000e620000000800 */
[----:B------:R-:W2:Y:S02]  /*ba90*/  LDSM.16.MT88.4 R120, [R140+0x1800] ;  /* 0x001800008c78783b */ /* 0x000ea40000004200 */
[----:B------:R-:W-:Y:S04]  /*baa0*/  FADD.FTZ R108, R196, R108 ;  /* 0x0000006cc46c7221 */ /* 0x000fe80000010000 */
[----:B------:R-:W-:Y:S04]  /*bab0*/  HMMA.16816.F32.BF16 R96, R104, R114, R96 ;  /* 0x000000726860723c */ /* 0x000fe80000041860 */
[----:B------:R-:W-:Y:S04]  /*bac0*/  FADD.FTZ R0, R200, R108 ;  /* 0x0000006cc8007221 */ /* 0x000fe80000010000 */
[----:B------:R-:W-:Y:S04]  /*bad0*/  FADD.FTZ R0, R128, R0 ;  /* 0x0000000080007221 */ /* 0x000fe80000010000 */
[----:B------:R-:W-:Y:S04]  /*bae0*/  FADD.FTZ R0, R190, R0 ;  /* 0x00000000be007221 */ /* 0x000fe80000010000 */
[----:B------:R-:W-:Y:S01]  /*baf0*/  FADD.FTZ R0, R192, R0 ;  /* 0x00000000c0007221 */ /* 0x000fe20000010000 */
[----:B-1----:R-:W-:Y:S01]  /*bb00*/  F2FP.BF16.PACK_AB R139, R141, R142 ;  /* 0x0000008e8d8b723e */ /* 0x002fe200000010ff */
[----:B------:R-:W-:Y:S02]  /*bb10*/  FADD.FTZ R2, R197, R109 ;  /* 0x0000006dc5027221 */ /* 0x000fe40000010000 */
[----:B------:R-:W-:Y:S02]  /*bb20*/  FADD.FTZ R0, R191, R0 ;  /* 0x00000000bf007221 */ /* 0x000fe40000010000 */
[----:B------:R-:W-:Y:S02]  /*bb30*/  FADD.FTZ R2, R198, R2 ;  /* 0x00000002c6027221 */ /* 0x000fe40000010000 */
[C---:B------:R-:W-:Y:S01]  /*bb40*/  HMMA.16816.F32.BF16 R104, R136.reuse, R116, R4 ;  /* 0x000000748868723c */ /* 0x040fe20000041804 */
[----:B------:R-:W1:Y:S04]  /*bb50*/  LDSM.16.MT88.4 R4, [R102+0x3800] ;  /* 0x003800006604783b */ /* 0x000e680000004200 */
[----:B------:R-:W-:Y:S02]  /*bb60*/  FADD.FTZ R2, R189, R2 ;  /* 0x00000002bd027221 */ /* 0x000fe40000010000 */
[----:B------:R-:W-:Y:S01]  /*bb70*/  FADD.FTZ R0, R160, R0 ;  /* 0x00000000a0007221 */ /* 0x000fe20000010000 */
[C---:B------:R-:W-:Y:S01]  /*bb80*/  HMMA.16816.F32.BF16 R108, R136.reuse, R118, R8 ;  /* 0x00000076886c723c */ /* 0x040fe20000041808 */
[----:B------:R-:W3:Y:S03]  /*bb90*/  LDSM.16.MT88.4 R8, [R140+0x3800] ;  /* 0x003800008c08783b */ /* 0x000ee60000004200 */
[----:B------:R-:W-:Y:S02]  /*bba0*/  FADD.FTZ R2, R188, R2 ;  /* 0x00000002bc027221 */ /* 0x000fe40000010000 */
[----:B------:R-:W-:Y:S02]  /*bbb0*/  FADD.FTZ R0, R156, R0 ;  /* 0x000000009c007221 */ /* 0x000fe40000010000 */
[C---:B--2---:R-:W-:Y:S01]  /*bbc0*/  HMMA.16816.F32.BF16 R112, R136.reuse, R120, R12 ;  /* 0x000000788870723c */ /* 0x044fe2000004180c */
[----:B------:R-:W2:Y:S03]  /*bbd0*/  LDSM.16.MT88.4 R12, [R3+0x3800] ;  /* 0x00380000030c783b */ /* 0x000ea60000004200 */
[----:B------:R-:W-:Y:S02]  /*bbe0*/  FADD.FTZ R2, R186, R2 ;  /* 0x00000002ba027221 */ /* 0x000fe40000010000 */
[----:B------:R-:W-:Y:S02]  /*bbf0*/  FADD.FTZ R0, R159, R0 ;  /* 0x000000009f007221 */ /* 0x000fe40000010000 */
[C---:B------:R-:W-:Y:S01]  /*bc00*/  HMMA.16816.F32.BF16 R116, R136.reuse, R122, R16 ;  /* 0x0000007a8874723c */ /* 0x040fe20000041810 */
[----:B------:R-:W-:Y:S03]  /*bc10*/  LDSM.16.MT88.4 R16, [R140+0x5800] ;  /* 0x005800008c10783b */ /* 0x000fe60000004200 */
[----:B------:R-:W-:Y:S04]  /*bc20*/  FADD.FTZ R2, R187, R2 ;  /* 0x00000002bb027221 */ /* 0x000fe80000010000 */
[C---:B------:R-:W-:Y:S01]  /*bc30*/  HMMA.16816.F32.BF16 R120, R136.reuse, R124, R20 ;  /* 0x0000007c8878723c */ /* 0x040fe20000041814 */
[----:B------:R4:W-:Y:S03]  /*bc40*/  LDSM.16.MT88.4 R20, [R3+0x5800] ;  /* 0x005800000314783b */ /* 0x0009e60000004200 */
[----:B------:R-:W-:Y:S04]  /*bc50*/  FADD.FTZ R2, R154, R2 ;  /* 0x000000029a027221 */ /* 0x000fe80000010000 */
[C---:B------:R-:W-:Y:S04]  /*bc60*/  HMMA.16816.F32.BF16 R124, R136.reuse, R126, R24 ;  /* 0x0000007e887c723c */ /* 0x040fe80000041818 */
[----:B------:R-:W-:Y:S04]  /*bc70*/  FADD.FTZ R2, R155, R2 ;  /* 0x000000029b027221 */ /* 0x000fe80000010000 */
[C---:B------:R-:W-:Y:S08]  /*bc80*/  HMMA.16816.F32.BF16 R128, R136.reuse, R132, R28 ;  /* 0x000000848880723c */ /* 0x040ff0000004181c */
[C---:B------:R-:W-:Y:S04]  /*bc90*/  HMMA.16816.F32.BF16 R132, R136.reuse, R134, R32 ;  /* 0x000000868884723c */ /* 0x040fe80000041820 */
[----:B----4-:R-:W-:Y:S02]  /*bca0*/  FADD.FTZ R3, R152, R2 ;  /* 0x0000000298037221 */ /* 0x010fe40000010000 */
[----:B------:R-:W-:Y:S02]  /*bcb0*/  FADD.FTZ R2, R157, R0 ;  /* 0x000000009d027221 */ /* 0x000fe40000010000 */
[C---:B-1----:R-:W-:Y:S04]  /*bcc0*/  HMMA.16816.F32.BF16 R36, R136.reuse, R4, R36 ;  /* 0x000000048824723c */ /* 0x042fe80000041824 */
[----:B------:R-:W-:Y:S01]  /*bcd0*/  FADD.FTZ R0, R153, R3 ;  /* 0x0000000399007221 */ /* 0x000fe20000010000 */
[----:B------:R-:W-:Y:S01]  /*bce0*/  IADD3 R3, R172, -0x2, RZ ;  /* 0xfffffffeac037810 */ /* 0x000fe20007ffe0ff */
[----:B------:R-:W-:Y:S02]  /*bcf0*/  FADD.FTZ R2, R147, R2 ;  /* 0x0000000293027221 */ /* 0x000fe40000010000 */
[C---:B------:R-:W-:Y:S01]  /*bd00*/  HMMA.16816.F32.BF16 R40, R136.reuse, R6, R40 ;  /* 0x000000068828723c */ /* 0x040fe20000041828 */
[----:B------:R-:W1:Y:S02]  /*bd10*/  LDSM.16.MT88.4 R4, [R103+0x3800] ;  /* 0x003800006704783b */ /* 0x000e640000004200 */
[----:B------:R-:W-:Y:S01]  /*bd20*/  ISETP.GE.AND P0, PT, R3, R205, PT ;  /* 0x000000cd0300720c */ /* 0x000fe20003f06270 */
[----:B------:R-:W-:Y:S02]  /*bd30*/  FADD.FTZ R0, R143, R0 ;  /* 0x000000008f007221 */ /* 0x000fe40000010000 */
[----:B------:R-:W-:Y:S02]  /*bd40*/  FADD.FTZ R2, R148, R2 ;  /* 0x0000000294027221 */ /* 0x000fe40000010000 */
[C---:B---3--:R-:W-:Y:S04]  /*bd50*/  HMMA.16816.F32.BF16 R44, R136.reuse, R8, R44 ;  /* 0x00000008882c723c */ /* 0x048fe8000004182c */
[----:B------:R-:W-:Y:S02]  /*bd60*/  FADD.FTZ R0, R144, R0 ;  /* 0x0000000090007221 */ /* 0x000fe40000010000 */
[----:B------:R-:W-:Y:S02]  /*bd70*/  FADD.FTZ R2, R146, R2 ;  /* 0x0000000292027221 */ /* 0x000fe40000010000 */
[C---:B------:R-:W-:Y:S01]  /*bd80*/  HMMA.16816.F32.BF16 R48, R136.reuse, R10, R48 ;  /* 0x0000000a8830723c */ /* 0x040fe20000041830 */
[----:B------:R-:W3:Y:S03]  /*bd90*/  LDSM.16.MT88.4 R8, [R102+0x5800] ;  /* 0x005800006608783b */ /* 0x000ee60000004200 */
[----:B------:R-:W-:Y:S02]  /*bda0*/  FADD.FTZ R0, R142, R0 ;  /* 0x000000008e007221 */ /* 0x000fe40000010000 */
[----:B------:R-:W-:Y:S02]  /*bdb0*/  FADD.FTZ R203, R145, R2 ;  /* 0x0000000291cb7221 */ /* 0x000fe40000010000 */
[C---:B--2---:R-:W-:Y:S04]  /*bdc0*/  HMMA.16816.F32.BF16 R52, R136.reuse, R12, R52 ;  /* 0x0000000c8834723c */ /* 0x044fe80000041834 */
[----:B------:R-:W-:Y:S04]  /*bdd0*/  FADD.FTZ R204, R141, R0 ;  /* 0x000000008dcc7221 */ /* 0x000fe80000010000 */
[C---:B------:R-:W-:Y:S01]  /*bde0*/  HMMA.16816.F32.BF16 R56, R136.reuse, R14, R56 ;  /* 0x0000000e8838723c */ /* 0x040fe20000041838 */
[----:B------:R-:W2:Y:S07]  /*bdf0*/  LDSM.16.MT88.4 R12, [R103+0x5800] ;  /* 0x00580000670c783b */ /* 0x000eae0000004200 */
[C---:B-1----:R-:W-:Y:S08]  /*be00*/  HMMA.16816.F32.BF16 R60, R136.reuse, R4, R60 ;  /* 0x00000004883c723c */ /* 0x042ff0000004183c */
[C---:B------:R-:W-:Y:S08]  /*be10*/  HMMA.16816.F32.BF16 R64, R136.reuse, R6, R64 ;  /* 0x000000068840723c */ /* 0x040ff00000041840 */
[C---:B---3--:R-:W-:Y:S08]  /*be20*/  HMMA.16816.F32.BF16 R68, R136.reuse, R8, R68 ;  /* 0x000000088844723c */ /* 0x048ff00000041844 */
        /* <DEDUP_REMOVED lines=9> */
[----:B------:R-:W-:Y:S01]  /*bec0*/  IMAD R2, R172, 0x40, R211 ;  /* 0x00000040ac027824 */ /* 0x000fe200078e02d3 */
[----:B------:R-:W-:Y:S01]  /*bed0*/  SHF.R.S32.HI R224, RZ, 0x1f, R201 ;  /* 0x0000001fffe07819 */ /* 0x000fe200000114c9 */
[----:B------:R-:W-:Y:S01]  /*bee0*/  IMAD.MOV.U32 R173, RZ, RZ, RZ ;  /* 0x000000ffffad7224 */ /* 0x000fe200078e00ff */
[----:B------:R-:W-:Y:S01]  /*bef0*/  SHF.R.S32.HI R225, RZ, 0x1f, R202 ;  /* 0x0000001fffe17819 */ /* 0x000fe200000114ca */
[C---:B------:R-:W-:Y:S01]  /*bf00*/  IMAD.SHL.U32 R18, R201.reuse, 0x2, RZ ;  /* 0x00000002c9127824 */ /* 0x040fe200078e00ff */
[----:B------:R-:W-:Y:S01]  /*bf10*/  IADD3 R2, R2, -0x80, R206 ;  /* 0xffffff8002027810 */ /* 0x000fe20007ffe0ce */
[----:B------:R-:W-:Y:S01]  /*bf20*/  IMAD.SHL.U32 R17, R202, 0x2, RZ ;  /* 0x00000002ca117824 */ /* 0x000fe200078e00ff */
[----:B------:R-:W-:Y:S01]  /*bf30*/  SHF.L.U64.HI R15, R201, 0x1, R224 ;  /* 0x00000001c90f7819 */ /* 0x000fe200000102e0 */
[C---:B------:R-:W-:Y:S01]  /*bf40*/  IMAD.SHL.U32 R16, R193.reuse, 0x2, RZ ;  /* 0x00000002c1107824 */ /* 0x040fe200078e00ff */
[----:B------:R-:W-:Y:S01]  /*bf50*/  SHF.R.S32.HI R224, RZ, 0x1f, R193 ;  /* 0x0000001fffe07819 */ /* 0x000fe200000114c1 */
[----:B------:R-:W-:Y:S01]  /*bf60*/  @P3 IMAD.HI.U32 R3, R2, c[0x0][0x2bc], RZ ;  /* 0x0000af0002033a27 */ /* 0x000fe200078e00ff */
[----:B------:R-:W-:Y:S02]  /*bf70*/  SHF.L.U64.HI R14, R202, 0x1, R225 ;  /* 0x00000001ca0e7819 */ /* 0x000fe400000102e1 */
[----:B------:R-:W-:Y:S01]  /*bf80*/  SHF.L.U64.HI R13, R193, 0x1, R224 ;  /* 0x00000001c10d7819 */ /* 0x000fe200000102e0 */
        /* <DEDUP_REMOVED lines=24> */
.L_x_2655:
[----:B------:R-:W-:-:S05]  /*c110*/  BRA.DIV ~URZ, `(.L_x_2620) ;  /* 0x00003a127f007947 */ /* 0x000fca000b800000 */
[----:B------:R-:W3:Y:S01]  /*c120*/  SHFL.IDX PT, R2, R12, RZ, 0x181f ;  /* 0x00181fff0c027589 */ /* 0x000ee200000e0000 */
[----:B------:R-:W-:Y:S01]  /*c130*/  ISETP.GE.AND P4, PT, R193, c[0x0][0x1d4], PT ;  /* 0x00007500c1007a0c */ /* 0x000fe20003f86270 */
[----:B------:R-:W-:Y:S01]  /*c140*/  IMAD R0, R199, 0x6000, R222 ;  /* 0x00006000c7007824 */ /* 0x000fe200078e02de */
[----:B------:R-:W-:Y:S02]  /*c150*/  ISETP.GE.AND P1, PT, R202, c[0x0][0x1d4], PT ;  /* 0x00007500ca007a0c */ /* 0x000fe40003f26270 */
[----:B------:R-:W-:Y:S02]  /*c160*/  ISETP.GE.AND P0, PT, R201, c[0x0][0x1d4], PT ;  /* 0x00007500c9007a0c */ /* 0x000fe40003f06270 */
[C---:B---3--:R-:W-:Y:S02]  /*c170*/  IADD3 R8, P5, R2.reuse, R16, RZ ;  /* 0x0000001002087210 */ /* 0x048fe40007fbe0ff */
[----:B------:R-:W-:Y:S03]  /*c180*/  IADD3 R6, P6, R2, R17, RZ ;  /* 0x0000001102067210 */ /* 0x000fe60007fde0ff */
[----:B--2---:R-:W-:Y:S01]  /*c190*/  IMAD.X R9, R4, 0x1, R13, P5 ;  /* 0x0000000104097824 */ /* 0x004fe200028e060d */
[----:B------:R-:W-:Y:S01]  /*c1a0*/  IADD3 R10, P5, R2, R18, RZ ;  /* 0x00000012020a7210 */ /* 0x000fe20007fbe0ff */
[C---:B------:R-:W-:Y:S01]  /*c1b0*/  IMAD.X R7, R4.reuse, 0x1, R14, P6 ;  /* 0x0000000104077824 */ /* 0x040fe200030e060e */
[----:B------:R-:W2:Y:S03]  /*c1c0*/  SHFL.IDX PT, R2, R12, 0x1, 0x181f ;  /* 0x00381f000c027f89 */ /* 0x000ea600000e0000 */
[----:B------:R-:W-:Y:S01]  /*c1d0*/  IMAD.X R11, R4, 0x1, R15, P5 ;  /* 0x00000001040b7824 */ /* 0x000fe200028e060f */
[----:B------:R-:W-:Y:S01]  /*c1e0*/  @!PT LDS RZ, [RZ] ;  /* 0x00000000fffff984 */ /* 0x000fe20000000800 */
[----:B------:R3:W-:Y:S04]  /*c1f0*/  LDGSTS.E.BYPASS.LTC128B.128 [R0], [R8.64], !P4 ;  /* 0x0000000008007fae */ /* 0x0007e8000e101d46 */
[----:B------:R4:W-:Y:S04]  /*c200*/  LDGSTS.E.BYPASS.LTC128B.128 [R0+0x2000], [R6.64], !P1 ;  /* 0x0200000006007fae */ /* 0x0009e8000c901d46 */
[----:B------:R5:W-:Y:S04]  /*c210*/  LDGSTS.E.BYPASS.LTC128B.128 [R0+0x4000], [R10.64], !P0 ;  /* 0x040000000a007fae */ /* 0x000be8000c101d46 */
[----:B------:R1:W2:Y:S01]  /*c220*/  SHFL.IDX PT, R4, R5, 0x1, 0x181f ;  /* 0x00381f0005047f89 */ /* 0x0002a200000e0000 */
[----:B----4-:R-:W-:Y:S02]  /*c230*/  SEL R7, RZ, 0x10, P0 ;  /* 0x00000010ff077807 */ /* 0x010fe40000000000 */
[----:B-1----:R-:W-:Y:S02]  /*c240*/  SEL R5, RZ, 0x10, P4 ;  /* 0x00000010ff057807 */ /* 0x002fe40002000000 */
[----:B-----5:R-:W-:Y:S02]  /*c250*/  SEL R10, RZ, 0x10, P1 ;  /* 0x00000010ff0a7807 */ /* 0x020fe40000800000 */
.L_x_2656:
[----:B--23--:R-:W-:Y:S02]  /*c260*/  IADD3 R8, -R5, 0x10, RZ ;  /* 0x0000001005087810 */ /* 0x00cfe40007ffe1ff */
[----:B------:R-:W-:Y:S02]  /*c270*/  IADD3 R3, -R10, 0x10, RZ ;  /* 0x000000100a037810 */ /* 0x000fe40007ffe1ff */
[----:B------:R-:W-:Y:S02]  /*c280*/  LOP3.LUT R8, R8, 0xf, RZ, 0xc0, !PT ;  /* 0x0000000f08087812 */ /* 0x000fe400078ec0ff */
[----:B------:R-:W-:Y:S02]  /*c290*/  LOP3.LUT R3, R3, 0xf, RZ, 0xc0, !PT ;  /* 0x0000000f03037812 */ /* 0x000fe400078ec0ff */
[----:B------:R-:W-:Y:S02]  /*c2a0*/  IADD3 R9, -R7, 0x10, RZ ;  /* 0x0000001007097810 */ /* 0x000fe40007ffe1ff */
[-C--:B------:R-:W-:Y:S02]  /*c2b0*/  IADD3 R8, P5, P4, R8, R2.reuse, R16 ;  /* 0x0000000208087210 */ /* 0x080fe40007cbe010 */
[----:B------:R-:W-:Y:S02]  /*c2c0*/  ISETP.NE.U32.AND P6, PT, R5, RZ, PT ;  /* 0x000000ff0500720c */ /* 0x000fe40003fc5070 */
[----:B------:R-:W-:Y:S02]  /*c2d0*/  IADD3 R6, P1, P0, R3, R2, R17 ;  /* 0x0000000203067210 */ /* 0x000fe4000783e011 */
[----:B------:R-:W-:Y:S02]  /*c2e0*/  LOP3.LUT R3, R9, 0xf, RZ, 0xc0, !PT ;  /* 0x0000000f09037812 */ /* 0x000fe400078ec0ff */
[-C--:B------:R-:W-:Y:S02]  /*c2f0*/  IADD3.X R9, RZ, R4.reuse, R13, P5, P4 ;  /* 0x00000004ff097210 */ /* 0x080fe40002fe840d */
[----:B------:R-:W-:Y:S02]  /*c300*/  ISETP.NE.U32.AND P5, PT, R10, RZ, PT ;  /* 0x000000ff0a00720c */ /* 0x000fe40003fa5070 */
[----:B------:R-:W-:Y:S02]  /*c310*/  ISETP.NE.U32.AND P4, PT, R7, RZ, PT ;  /* 0x000000ff0700720c */ /* 0x000fe40003f85070 */
[----:B------:R-:W-:Y:S01]  /*c320*/  IADD3.X R7, RZ, R4, R14, P1, P0 ;  /* 0x00000004ff077210 */ /* 0x000fe20000fe040e */
[----:B------:R-:W-:Y:S01]  /*c330*/  @!PT LDS RZ, [RZ] ;  /* 0x00000000fffff984 */ /* 0x000fe20000000800 */
[----:B------:R-:W-:Y:S01]  /*c340*/  @!PT LDS RZ, [RZ] ;  /* 0x00000000fffff984 */ /* 0x000fe20000000800 */
[----:B------:R-:W-:Y:S01]  /*c350*/  @!PT LDS RZ, [RZ] ;  /* 0x00000000fffff984 */ /* 0x000fe20000000800 */
[----:B------:R1:W-:Y:S01]  /*c360*/  LDGSTS.E.BYPASS.LTC128B.128.ZFILL [R0+0x1000], [R8.64], P6 ;  /* 0x0100000008007fae */ /* 0x0003e2000b141d46 */
[----:B------:R-:W-:Y:S04]  /*c370*/  IADD3 R2, P1, P0, R3, R2, R18 ;  /* 0x0000000203027210 */ /* 0x000fe8000783e012 */
[----:B------:R-:W-:Y:S03]  /*c380*/  IADD3.X R3, RZ, R4, R15, P1, P0 ;  /* 0x00000004ff037210 */ /* 0x000fe60000fe040f */
[----:B------:R1:W-:Y:S04]  /*c390*/  LDGSTS.E.BYPASS.LTC128B.128.ZFILL [R0+0x3000], [R6.64], P5 ;  /* 0x0300000006007fae */ /* 0x0003e8000a941d46 */
[----:B------:R1:W-:Y:S02]  /*c3a0*/  LDGSTS.E.BYPASS.LTC128B.128.ZFILL [R0+0x5000], [R2.64], P4 ;  /* 0x0500000002007fae */ /* 0x0003e4000a141d46 */
.L_x_2618:
[----:B------:R-:W-:Y:S05]  /*c3b0*/  BSYNC B0 ;  /* 0x0000000000007941 */ /* 0x000fea0003800000 */
.L_x_2617:
        /* <DEDUP_REMOVED lines=10> */
.L_x_2611:
[----:B------:R-:W-:Y:S05]  /*c460*/  BRA.DIV ~URZ, `(.L_x_2622) ;  /* 0x000039127f007947 */ /* 0x000fea000b800000 */
[----:B------:R1:W2:Y:S02]  /*c470*/  SHFL.BFLY PT, R0, R203, 0x2, 0x1f ;  /* 0x0c401f00cb007f89 */ /* 0x0002a400000e0000 */
.L_x_2657:
[----:B--2---:R-:W-:Y:S01]  /*c480*/  FADD.FTZ R0, R0, R203 ;  /* 0x000000cb00007221 */ /* 0x004fe20000010000 */
[----:B------:R-:W-:Y:S05]  /*c490*/  BRA.DIV ~URZ, `(.L_x_2623) ;  /* 0x000039427f007947 */ /* 0x000fea000b800000 */
[----:B------:R-:W2:Y:S04]  /*c4a0*/  SHFL.BFLY PT, R5, R204, 0x2, 0x1f ;  /* 0x0c401f00cc057f89 */ /* 0x000ea800000e0000 */
[----:B------:R-:W3:Y:S01]  /*c4b0*/  SHFL.BFLY PT, R2, R0, 0x1, 0x1f ;  /* 0x0c201f0000027f89 */ /* 0x000ee200000e0000 */
[----:B--2---:R-:W-:-:S02]  /*c4c0*/  FADD.FTZ R5, R5, R204 ;  /* 0x000000cc05057221 */ /* 0x004fc40000010000 */
[----:B---3--:R-:W-:-:S03]  /*c4d0*/  FADD.FTZ R0, R0, R2 ;  /* 0x0000000200007221 */ /* 0x008fc60000010000 */
[----:B------:R2:W3:Y:S04]  /*c4e0*/  SHFL.BFLY PT, R3, R5, 0x1, 0x1f ;  /* 0x0c201f0005037f89 */ /* 0x0004e800000e0000 */
.L_x_2658:
[----:B------:R-:W-:Y:S01]  /*c4f0*/  FSETP.NE.FTZ.AND P1, PT, R0, RZ, PT ;  /* 0x000000ff0000720b */ /* 0x000fe20003f35000 */
[----:B---3--:R-:W-:Y:S01]  /*c500*/  FADD.FTZ R3, R3, R5 ;  /* 0x0000000503037221 */ /* 0x008fe20000010000 */
[----:B------:R-:W-:Y:S02]  /*c510*/  MOV R2, RZ ;  /* 0x000000ff00027202 */ /* 0x000fe40000000f00 */
[----:B------:R-:W-:Y:S02]  /*c520*/  MOV R17, 0xff800000 ;  /* 0xff80000000117802 */ /* 0x000fe40000000f00 */
[----:B------:R-:W-:Y:S02]  /*c530*/  FSETP.NE.FTZ.AND P0, PT, R3, RZ, PT ;  /* 0x000000ff0300720b */ /* 0x000fe40003f15000 */
[----:B------:R-:W-:-:S05]  /*c540*/  MOV R16, 0xff800000 ;  /* 0xff80000000107802 */ /* 0x000fca0000000f00 */
[----:B------:R-:W3:Y:S01]  /*c550*/  @P1 MUFU.RCP R2, R0 ;  /* 0x0000000000021308 */ /* 0x000ee20000001000 */
[----:B------:R-:W-:-:S07]  /*c560*/  @P1 MOV R6, 0x3f317218 ;  /* 0x3f31721800061802 */ /* 0x000fce0000000f00 */
[----:B------:R4:W5:Y:S01]  /*c570*/  @P1 MUFU.LG2 R4, R0 ;  /* 0x0000000000041308 */ /* 0x0009620000000c00 */
[C---:B---3--:R-:W-:Y:S02]  /*c580*/  FMUL.FTZ R104, R2.reuse, R104 ;  /* 0x0000006802687220 */ /* 0x048fe40000410000 */
[C---:B------:R-:W-:Y:S02]  /*c590*/  FMUL.FTZ R105, R2.reuse, R105 ;  /* 0x0000006902697220 */ /* 0x040fe40000410000 */
[C---:B------:R-:W-:Y:S02]  /*c5a0*/  FMUL.FTZ R108, R2.reuse, R108 ;  /* 0x0000006c026c7220 */ /* 0x040fe40000410000 */
[C---:B------:R-:W-:Y:S01]  /*c5b0*/  FMUL.FTZ R109, R2.reuse, R109 ;  /* 0x0000006d026d7220 */ /* 0x040fe20000410000 */
[----:B----4-:R-:W-:Y:S01]  /*c5c0*/  MOV R0, RZ ;  /* 0x000000ff00007202 */ /* 0x010fe20000000f00 */
[C---:B------:R-:W-:Y:S02]  /*c5d0*/  FMUL.FTZ R112, R2.reuse, R112 ;  /* 0x0000007002707220 */ /* 0x040fe40000410000 */
[----:B------:R-:W-:-:S02]  /*c5e0*/  FMUL.FTZ R113, R2, R113 ;  /* 0x0000007102717220 */ /* 0x000fc40000410000 */
[C---:B------:R-:W-:Y:S01]  /*c5f0*/  FMUL.FTZ R116, R2.reuse, R116 ;  /* 0x0000007402747220 */ /* 0x040fe20000410000 */
[----:B------:R-:W3:Y:S01]  /*c600*/  @P0 MUFU.RCP R0, R3 ;  /* 0x0000000300000308 */ /* 0x000ee20000001000 */
        /* <DEDUP_REMOVED lines=41> */
[----:B------:R4:W1:Y:S01]  /*c8a0*/  @P0 MUFU.LG2 R2, R3 ;  /* 0x0000000300020308 */ /* 0x0008620000000c00 */
[----:B--2--5:R-:W-:Y:S02]  /*c8b0*/  @P1 FMUL.FTZ R5, R4, 0.69314718246459960938 ;  /* 0x3f31721804051820 */ /* 0x024fe40000410000 */
[----:B------:R-:W-:Y:S02]  /*c8c0*/  @P1 FMUL.FTZ R4, R6, c[0x0][0x2d0] ;  /* 0x0000b40006041a20 */ /* 0x000fe40000410000 */
[----:B---3--:R-:W-:Y:S02]  /*c8d0*/  FMUL.FTZ R106, R0, R106 ;  /* 0x0000006a006a7220 */ /* 0x008fe40000410000 */
[----:B------:R-:W-:Y:S01]  /*c8e0*/  @P1 FFMA.FTZ R17, R4, R101, R5 ;  /* 0x0000006504111223 */ /* 0x000fe20000010005 */
[----:B------:R-:W-:Y:S01]  /*c8f0*/  MOV R4, 0x1 ;  /* 0x0000000100047802 */ /* 0x000fe20000000f00 */
[C---:B------:R-:W-:Y:S02]  /*c900*/  FMUL.FTZ R107, R0.reuse, R107 ;  /* 0x0000006b006b7220 */ /* 0x040fe40000410000 */
[----:B------:R-:W-:-:S02]  /*c910*/  FMUL.FTZ R110, R0, R110 ;  /* 0x0000006e006e7220 */ /* 0x000fc40000410000 */
[C---:B------:R-:W-:Y:S02]  /*c920*/  FMUL.FTZ R111, R0.reuse, R111 ;  /* 0x0000006f006f7220 */ /* 0x040fe40000410000 */
[----:B------:R-:W-:Y:S01]  /*c930*/  FMUL.FTZ R114, R0, R114 ;  /* 0x0000007200727220 */ /* 0x000fe20000410000 */
[----:B----4-:R-:W-:Y:S01]  /*c940*/  @P0 MOV R3, 0x3f317218 ;  /* 0x3f31721800030802 */ /* 0x010fe20000000f00 */
[----:B-1----:R-:W-:Y:S02]  /*c950*/  @P0 FMUL.FTZ R2, R2, 0.69314718246459960938 ;  /* 0x3f31721802020820 */ /* 0x002fe40000410000 */
        /* <DEDUP_REMOVED lines=46> */
.L_x_2576:
        /* <DEDUP_REMOVED lines=8> */
[----:B------:R-:W2:Y:S01]  /*ccc0*/  POPC R2, UR4 ;  /* 0x0000000400027d09 */ /* 0x000ea20008000000 */
[----:B-1----:R-:W-:Y:S01]  /*ccd0*/  ISETP.EQ.U32.AND P0, PT, R3, R4, PT ;  /* 0x000000040300720c */ /* 0x002fe20003f02070 */
[----:B------:R-:W-:-:S12]  /*cce0*/  IMAD.MOV.U32 R4, RZ, RZ, c[0x0][0x580] ;  /* 0x00016000ff047624 */ /* 0x000fd800078e00ff */
[----:B--2---:R1:W2:Y:S04]  /*ccf0*/  @P0 ATOMG.E.ADD.STRONG.GPU PT, R2, [R4.64], R2 ;  /* 0x00000002040209a8 */ /* 0x0042a800081ee1c6 */
[----:B-1----:R-:W1:Y:S04]  /*cd00*/  S2R R4, SR_LTMASK ;  /* 0x0000000000047919 */ /* 0x002e680000003900 */
[----:B--2---:R1:W2:Y:S02]  /*cd10*/  SHFL.IDX PT, R3, R2, R3, 0x1f ;  /* 0x00001f0302037589 */ /* 0x0042a400000e0000 */
[----:B-1----:R-:W-:-:S06]  /*cd20*/  LOP3.LUT R2, R4, UR4, RZ, 0xc0, !PT ;  /* 0x0000000404027c12 */ /* 0x002fcc000f8ec0ff */
[----:B------:R-:W2:Y:S02]  /*cd30*/  POPC R2, R2 ;  /* 0x0000000200027309 */ /* 0x000ea40000000000 */
[----:B--2---:R-:W-:-:S06]  /*cd40*/  IADD3 R240, R3, c[0x0][0xc], R2 ;  /* 0x0000030003f07a10 */ /* 0x004fcc0007ffe002 */
.L_x_2625:
[----:B------:R-:W-:Y:S05]  /*cd50*/  BSYNC B0 ;  /* 0x0000000000007941 */ /* 0x000fea0003800000 */
.L_x_2624:
        /* <DEDUP_REMOVED lines=15> */
[----:B-----5:R-:W-:Y:S05]  /*ce50*/  CALL.REL.NOINC `($__internal_43_$__cuda_sm70_shflsync_idx_p) ;  /* 0x0000314000007944 */ /* 0x020fea0003c00000 */
.L_x_2628:
[----:B------:R-:W2:Y:S01]  /*ce60*/  LDL R6, [R1+0x4] ;  /* 0x0000040001067983 */ /* 0x000ea20000100800 */
[----:B------:R-:W-:Y:S01]  /*ce70*/  IMAD.MOV.U32 R5, RZ, RZ, 0x1 ;  /* 0x00000001ff057424 */ /* 0x000fe200078e00ff */
[----:B------:R-:W-:Y:S01]  /*ce80*/  SHF.R.S32.HI R0, RZ, 0x1f, R234 ;  /* 0x0000001fff007819 */ /* 0x000fe200000114ea */
[----:B------:R-:W-:Y:S01]  /*ce90*/  IMAD.WIDE.U32 R2, R234, c[0x0][0x4d0], RZ ;  /* 0x00013400ea027a25 */ /* 0x000fe200078e00ff */
[----:B------:R-:W3:Y:S02]  /*cea0*/  LDL R20, [R1+0xc] ;  /* 0x00000c0001147983 */ /* 0x000ee40000100800 */
[----:B------:R-:W-:Y:S01]  /*ceb0*/  ISETP.NE.AND P1, PT, R5, c[0x0][0x4e8], PT ;  /* 0x00013a0005007a0c */ /* 0x000fe20003f25270 */
[C---:B------:R-:W-:Y:S02]  /*cec0*/  IMAD R4, R0.reuse, c[0x0][0x4d0], RZ ;  /* 0x0001340000047a24 */ /* 0x040fe400078e02ff */
[----:B------:R-:W-:Y:S01]  /*ced0*/  IMAD R5, R0, c[0x0][0x438], RZ ;  /* 0x00010e0000057a24 */ /* 0x000fe200078e02ff */
[----:B------:R-:W-:Y:S01]  /*cee0*/  SHF.R.S32.HI R0, RZ, 0x1f, R233 ;  /* 0x0000001fff007819 */ /* 0x000fe200000114e9 */
[----:B------:R-:W-:-:S02]  /*cef0*/  IMAD R4, R234, c[0x0][0x4d4], R4 ;  /* 0x00013500ea047a24 */ /* 0x000fc400078e0204 */
[----:B------:R-:W-:Y:S02]  /*cf00*/  IMAD R8, R234, c[0x0][0x43c], R5 ;  /* 0x00010f00ea087a24 */ /* 0x000fe400078e0205 */
[----:B------:R-:W-:Y:S02]  /*cf10*/  IMAD.IADD R3, R3, 0x1, R4 ;  /* 0x0000000103037824 */ /* 0x000fe400078e0204 */
[----:B------:R-:W-:Y:S02]  /*cf20*/  IMAD R9, R0, c[0x0][0x4d8], RZ ;  /* 0x0001360000097a24 */ /* 0x000fe400078e02ff */
[----:B------:R-:W-:Y:S01]  /*cf30*/  IMAD.WIDE.U32 R4, R234, c[0x0][0x438], RZ ;  /* 0x00010e00ea047a25 */ /* 0x000fe200078e00ff */
[----:B------:R-:W1:Y:S03]  /*cf40*/  S2R R21, SR_TID.X ;  /* 0x0000000000157919 */ /* 0x000e660000002100 */
[----:B------:R-:W-:-:S02]  /*cf50*/  IMAD R9, R233, c[0x0][0x4dc], R9 ;  /* 0x00013700e9097a24 */ /* 0x000fc400078e0209 */
[----:B------:R-:W-:Y:S01]  /*cf60*/  IMAD.WIDE.U32 R2, R233, c[0x0][0x4d8], R2 ;  /* 0x00013600e9027a25 */ /* 0x000fe200078e0002 */
[----:B------:R-:W-:-:S03]  /*cf70*/  SHF.R.S32.HI R11, RZ, 0x1f, R236 ;  /* 0x0000001fff0b7819 */ /* 0x000fc600000114ec */
[----:B------:R-:W-:Y:S02]  /*cf80*/  IMAD.IADD R5, R5, 0x1, R8 ;  /* 0x0000000105057824 */ /* 0x000fe400078e0208 */
[----:B------:R-:W-:Y:S02]  /*cf90*/  IMAD.IADD R3, R3, 0x1, R9 ;  /* 0x0000000103037824 */ /* 0x000fe400078e0209 */
[----:B------:R-:W-:-:S04]  /*cfa0*/  IMAD.WIDE.U32 R8, R233, c[0x0][0x440], R4 ;  /* 0x00011000e9087a25 */ /* 0x000fc800078e0004 */
[----:B------:R-:W-:Y:S02]  /*cfb0*/  IMAD R12, R11, c[0x0][0x4e0], RZ ;  /* 0x000138000b0c7a24 */ /* 0x000fe400078e02ff */
[----:B------:R-:W-:-:S04]  /*cfc0*/  IMAD.WIDE.U32 R4, R236, c[0x0][0x4e0], R2 ;  /* 0x00013800ec047a25 */ /* 0x000fc800078e0002 */
[----:B------:R-:W-:Y:S02]  /*cfd0*/  IMAD R12, R236, c[0x0][0x4e4], R12 ;  /* 0x00013900ec0c7a24 */ /* 0x000fe400078e020c */
[----:B------:R-:W-:-:S04]  /*cfe0*/  IMAD R0, R0, c[0x0][0x440], RZ ;  /* 0x0001100000007a24 */ /* 0x000fc800078e02ff */
[----:B------:R-:W-:Y:S01]  /*cff0*/  IMAD R15, R233, c[0x0][0x444], R0 ;  /* 0x00011100e90f7a24 */ /* 0x000fe200078e0200 */
[----:B-1----:R-:W-:Y:S01]  /*d000*/  SHF.R.S32.HI R19, RZ, 0x1f, R21 ;  /* 0x0000001fff137819 */ /* 0x002fe20000011415 */
[----:B------:R-:W-:Y:S02]  /*d010*/  IMAD R11, R11, c[0x0][0x448], RZ ;  /* 0x000112000b0b7a24 */ /* 0x000fe400078e02ff */
[----:B------:R-:W-:Y:S01]  /*d020*/  IMAD.IADD R3, R9, 0x1, R15 ;  /* 0x0000000109037824 */ /* 0x000fe200078e020f */
[----:B------:R-:W-:Y:S01]  /*d030*/  LEA.HI R19, R19, R21, RZ, 0x5 ;  /* 0x0000001513137211 */ /* 0x000fe200078f28ff */
[----:B------:R-:W-:-:S03]  /*d040*/  IMAD R11, R236, c[0x0][0x44c], R11 ;  /* 0x00011300ec0b7a24 */ /* 0x000fc600078e020b */
        /* <DEDUP_REMOVED lines=25> */
[----:B------:R-:W-:Y:S02]  /*d1e0*/  SHF.R.S32.HI R28, RZ, 0x1f, R28 ;  /* 0x0000001fff1c7819 */ /* 0x000fe4000001141c */
[----:B------:R-:W-:-:S02]  /*d1f0*/  IADD3 R29, R223, 0x50, RZ ;  /* 0x00000050df1d7810 */ /* 0x000fc40007ffe0ff */
[----:B------:R-:W-:Y:S02]  /*d200*/  SHF.R.S32.HI R30, RZ, 0x1f, R30 ;  /* 0x0000001fff1e7819 */ /* 0x000fe4000001141e */
[C---:B------:R-:W-:Y:S02]  /*d210*/  IADD3 R31, R223.reuse, 0x48, RZ ;  /* 0x00000048df1f7810 */ /* 0x040fe40007ffe0ff */
        /* <DEDUP_REMOVED lines=16> */
[----:B------:R-:W-:Y:S01]  /*d320*/  SHF.R.S32.HI R144, RZ, 0x1f, R144 ;  /* 0x0000001fff907819 */ /* 0x000fe20000011490 */
[----:B--2---:R-:W-:-:S04]  /*d330*/  IMAD.IADD R7, R6, 0x1, R238 ;  /* 0x0000000106077824 */ /* 0x004fc800078e02ee */
[----:B------:R-:W-:-:S04]  /*d340*/  @P1 IMAD.HI.U32 R10, R7, c[0x0][0x4ec], RZ ;  /* 0x00013b00070a1a27 */ /* 0x000fc800078e00ff */
[----:B------:R-:W-:Y:S01]  /*d350*/  IMAD.MOV.U32 R6, RZ, RZ, R7 ;  /* 0x000000ffff067224 */ /* 0x000fe200078e0007 */
[----:B------:R-:W-:-:S05]  /*d360*/  @P1 SHF.R.U32.HI R6, RZ, c[0x0][0x4f0], R10 ;  /* 0x00013c00ff061a19 */ /* 0x000fca000001160a */
[----:B------:R-:W-:-:S04]  /*d370*/  IMAD.MOV R10, RZ, RZ, -R6 ;  /* 0x000000ffff0a7224 */ /* 0x000fc800078e0a06 */
[----:B------:R-:W-:Y:S01]  /*d380*/  IMAD R10, R10, c[0x0][0x4e8], R7 ;  /* 0x00013a000a0a7a24 */ /* 0x000fe200078e0207 */
[----:B------:R-:W-:Y:S02]  /*d390*/  SHF.R.S32.HI R13, RZ, 0x1f, R6 ;  /* 0x0000001fff0d7819 */ /* 0x000fe40000011406 */
[----:B------:R-:W-:Y:S02]  /*d3a0*/  IADD3 R4, P0, R6, R4, RZ ;  /* 0x0000000406047210 */ /* 0x000fe40007f1e0ff */
[----:B------:R-:W-:Y:S01]  /*d3b0*/  SHF.R.S32.HI R14, RZ, 0x1f, R10 ;  /* 0x0000001fff0e7819 */ /* 0x000fe2000001140a */
[----:B------:R-:W-:Y:S01]  /*d3c0*/  @P1 IMAD.HI.U32 R2, R7, c[0x0][0x4ec], RZ ;  /* 0x00013b0007021a27 */ /* 0x000fe200078e00ff */
[----:B------:R-:W-:-:S03]  /*d3d0*/  IADD3.X R5, R13, R5, R12, P0, !PT ;  /* 0x000000050d057210 */ /* 0x000fc600007fe40c */
[----:B------:R-:W-:Y:S02]  /*d3e0*/  IMAD R6, R14, c[0x0][0x4c8], RZ ;  /* 0x000132000e067a24 */ /* 0x000fe400078e02ff */
[----:B------:R-:W-:Y:S01]  /*d3f0*/  IMAD.MOV.U32 R0, RZ, RZ, R7 ;  /* 0x000000ffff007224 */ /* 0x000fe200078e0007 */
[----:B------:R-:W-:Y:S01]  /*d400*/  @P1 SHF.R.U32.HI R0, RZ, c[0x0][0x4f0], R2 ;  /* 0x00013c00ff001a19 */ /* 0x000fe20000011602 */
[C---:B------:R-:W-:Y:S02]  /*d410*/  IMAD R6, R10.reuse, c[0x0][0x4cc], R6 ;  /* 0x000133000a067a24 */ /* 0x040fe400078e0206 */
[----:B------:R-:W-:Y:S01]  /*d420*/  IMAD.WIDE.U32 R4, R10, c[0x0][0x4c8], R4 ;  /* 0x000132000a047a25 */ /* 0x000fe200078e0004 */
[----:B------:R-:W-:-:S03]  /*d430*/  SHF.R.S32.HI R10, RZ, 0x1f, R0 ;  /* 0x0000001fff0a7819 */ /* 0x000fc60000011400 */
[----:B------:R-:W-:Y:S02]  /*d440*/  IMAD.MOV.U32 R2, RZ, RZ, R8 ;  /* 0x000000ffff027224 */ /* 0x000fe400078e0008 */
[----:B------:R-:W-:Y:S02]  /*d450*/  IMAD.MOV R8, RZ, RZ, -R0 ;  /* 0x000000ffff087224 */ /* 0x000fe400078e0a00 */
[----:B------:R-:W-:Y:S01]  /*d460*/  IMAD.IADD R9, R5, 0x1, R6 ;  /* 0x0000000105097824 */ /* 0x000fe200078e0206 */
[----:B------:R-:W-:Y:S01]  /*d470*/  LEA R6, P0, R4, c[0x0][0x4a8], 0x2 ;  /* 0x00012a0004067a11 */ /* 0x000fe200078010ff */
[----:B------:R-:W-:-:S04]  /*d480*/  IMAD.WIDE.U32 R2, R236, c[0x0][0x448], R2 ;  /* 0x00011200ec027a25 */ /* 0x000fc800078e0002 */
[----:B------:R-:W-:Y:S01]  /*d490*/  IMAD R8, R8, c[0x0][0x4e8], R7 ;  /* 0x00013a0008087a24 */ /* 0x000fe200078e0207 */
[----:B------:R-:W-:Y:S01]  /*d4a0*/  LEA.HI.X R7, R4, c[0x0][0x4ac], R9, 0x2, P0 ;  /* 0x00012b0004077a11 */ /* 0x000fe200000f1409 */
[----:B------:R-:W-:Y:S02]  /*d4b0*/  IMAD R5, R10, c[0x0][0x430], RZ ;  /* 0x00010c000a057a24 */ /* 0x000fe400078e02ff */
[----:B------:R-:W-:Y:S01]  /*d4c0*/  IMAD.IADD R3, R3, 0x1, R11 ;  /* 0x0000000103037824 */ /* 0x000fe200078e020b */
[----:B------:R-:W-:Y:S01]  /*d4d0*/  SHFL.IDX PT, R4, R6, RZ, 0x1c1f ;  /* 0x001c1fff06047589 */ /* 0x000fe200000e0000 */
[C---:B------:R-:W-:Y:S01]  /*d4e0*/  IMAD R10, R0.reuse, c[0x0][0x434], R5 ;  /* 0x00010d00000a7a24 */ /* 0x040fe200078e0205 */
[----:B------:R-:W-:Y:S02]  /*d4f0*/  SHF.R.S32.HI R9, RZ, 0x1f, R8 ;  /* 0x0000001fff097819 */ /* 0x000fe40000011408 */
[----:B------:R-:W1:Y:S01]  /*d500*/  SHFL.IDX PT, R5, R7, RZ, 0x1c1f ;  /* 0x001c1fff07057589 */ /* 0x000e6200000e0000 */
[----:B------:R-:W-:-:S03]  /*d510*/  IMAD.WIDE.U32 R2, R0, c[0x0][0x430], R2 ;  /* 0x00010c0000027a25 */ /* 0x000fc600078e0002 */
[----:B------:R-:W-:Y:S01]  /*d520*/  SHFL.IDX PT, R6, R6, 0x1, 0x1c1f ;  /* 0x003c1f0006067f89 */ /* 0x000fe200000e0000 */
[----:B---3--:R-:W-:-:S03]  /*d530*/  IMAD.IADD R0, R20, 0x1, R238 ;  /* 0x0000000114007824 */ /* 0x008fc600078e02ee */
[----:B------:R-:W2:Y:S01]  /*d540*/  SHFL.IDX PT, R7, R7, 0x1, 0x1c1f ;  /* 0x003c1f0007077f89 */ /* 0x000ea200000e0000 */
        /* <DEDUP_REMOVED lines=11> */
[----:B--2---:R1:W-:Y:S01]  /*d600*/  @!P1 ST.E [R6.64], R16 ;  /* 0x0000001006009985 */ /* 0x0043e2000c101906 */
[----:B------:R-:W-:Y:S02]  /*d610*/  ISETP.GE.AND P1, PT, R0, UR4, PT ;  /* 0x0000000400007c0c */ /* 0x000fe4000bf26270 */
[----:B------:R-:W-:Y:S02]  /*d620*/  LEA.HI.X R10, R2, c[0x0][0x404], R3, 0x2, P0 ;  /* 0x00010100020a7a11 */ /* 0x000fe400000f1403 */
[----:B------:R1:W2:Y:S01]  /*d630*/  SHFL.IDX PT, R2, R11, RZ, 0x1c1f ;  /* 0x001c1fff0b027589 */ /* 0x0002a200000e0000 */
[----:B------:R-:W-:-:S03]  /*d640*/  ISETP.GE.AND P0, PT, R9, UR4, PT ;  /* 0x0000000409007c0c */ /* 0x000fc6000bf06270 */
[----:B------:R1:W3:Y:S01]  /*d650*/  SHFL.IDX PT, R3, R10, RZ, 0x1c1f ;  /* 0x001c1fff0a037589 */ /* 0x0002e200000e0000 */
[----:B------:R-:W-:Y:S02]  /*d660*/  SHF.R.S32.HI R12, RZ, 0x1f, R241 ;  /* 0x0000001fff0c7819 */ /* 0x000fe400000114f1 */
        /* <DEDUP_REMOVED lines=9> */
[----:B-123--:R-:W-:Y:S02]  /*d700*/  @!P5 IMAD.WIDE R6, R223, 0x4, R2 ;  /* 0x00000004df06d825 */ /* 0x00efe400078e0202 */
        /* <DEDUP_REMOVED lines=8> */
[----:B--2---:R-:W-:-:S03]  /*d790*/  @!P2 LEA R4, P3, R139, R2, 0x2 ;  /* 0x000000028b04a211 */ /* 0x004fc600078610ff */
        /* <DEDUP_REMOVED lines=60> */
[----:B-1----:R-:W-:-:S04]  /*db60*/  @!P3 LEA R6, P4, R246, R2, 0x2 ;  /* 0x00000002f606b211 */ /* 0x002fc800078810ff */
[-C--:B------:R-:W-:Y:S02]  /*db70*/  @!P3 LEA.HI.X R7, R246, R3.reuse, R20, 0x2, P4 ;  /* 0x00000003f607b211 */ /* 0x080fe400020f1414 */
[-C--:B--2---:R-:W-:Y:S02]  /*db80*/  @!P2 LEA R4, P1, R245, R2.reuse, 0x2 ;  /* 0x00000002f504a211 */ /* 0x084fe400078210ff */
        /* <DEDUP_REMOVED lines=11> */
[----:B--2---:R-:W-:-:S03]  /*dc40*/  @!P3 LEA R4, P1, R242, R2, 0x2 ;  /* 0x00000002f204b211 */ /* 0x004fc600078210ff */
[----:B------:R3:W-:Y:S01]  /*dc50*/  @!P4 ST.E.64 [R6.64], R88 ;  /* 0x000000580600c985 */ /* 0x0007e2000c101b06 */
[----:B------:R-:W-:Y:S02]  /*dc60*/  @!P3 LEA.HI.X R5, R242, R3, R13, 0x2, P1 ;  /* 0x00000003f205b211 */ /* 0x000fe400008f140d */
[----:B------:R-:W-:-:S03]  /*dc70*/  @!P2 LEA R2, P1, R241, R2, 0x2 ;  /* 0x00000002f102a211 */ /* 0x000fc600078210ff */
[----:B------:R3:W-:Y:S01]  /*dc80*/  @!P3 ST.E.64 [R4.64], R92 ;  /* 0x0000005c0400b985 */ /* 0x0007e2000c101b06 */
[----:B------:R-:W-:-:S05]  /*dc90*/  @!P2 LEA.HI.X R3, R241, R3, R12, 0x2, P1 ;  /* 0x00000003f103a211 */ /* 0x000fca00008f140c */
[----:B------:R3:W-:Y:S04]  /*dca0*/  @!P2 ST.E.64 [R2.64], R96 ;  /* 0x000000600200a985 */ /* 0x0007e8000c101b06 */
.L_x_2630:
[----:B------:R-:W-:Y:S05]  /*dcb0*/  BSYNC B0 ;  /* 0x0000000000007941 */ /* 0x000fea0003800000 */
.L_x_2629:
[----:B---3--:R3:W4:Y:S04]  /*dcc0*/  SHFL.IDX PT, R3, R10, 0x1, 0x1c1f ;  /* 0x003c1f000a037f89 */ /* 0x00872800000e0000 */
[----:B--2---:R3:W2:Y:S01]  /*dcd0*/  SHFL.IDX PT, R2, R11, 0x1, 0x1c1f ;  /* 0x003c1f000b027f89 */ /* 0x0046a200000e0000 */
[----:B------:R-:W-:Y:S05]  /*dce0*/  @P0 BRA `(.L_x_2631) ;  /* 0x0000089000000947 */ /* 0x000fea0003800000 */
[----:B------:R-:W-:Y:S02]  /*dcf0*/  ISETP.GE.AND P1, PT, R223, c[0x0][0x3c8], PT ;  /* 0x0000f200df007a0c */ /* 0x000fe40003f26270 */
[----:B------:R-:W-:Y:S02]  /*dd00*/  ISETP.GE.AND P2, PT, R143, c[0x0][0x3c8], PT ;  /* 0x0000f2008f007a0c */ /* 0x000fe40003f46270 */
[----:B------:R-:W-:Y:S02]  /*dd10*/  ISETP.GE.AND P3, PT, R141, c[0x0][0x3c8], PT ;  /* 0x0000f2008d007a0c */ /* 0x000fe40003f66270 */
[----:B------:R-:W-:-:S07]  /*dd20*/  ISETP.GE.AND P0, PT, R139, c[0x0][0x3c8], PT ;  /* 0x0000f2008b007a0c */ /* 0x000fce0003f06270 */
[----:B-12-4-:R-:W-:Y:S02]  /*dd30*/  @!P1 IMAD.WIDE R6, R223, 0x4, R2 ;  /* 0x00000004df069825 */ /* 0x016fe400078e0202 */
        /* <DEDUP_REMOVED lines=8> */
[----:B--2---:R-:W-:-:S03]  /*ddc0*/  @!P0 LEA R4, P5, R139, R2, 0x2 ;  /* 0x000000028b048211 */ /* 0x004fc600078a10ff */
        /* <DEDUP_REMOVED lines=32> */
[CC--:B--2---:R-:W-:Y:S01]  /*dfd0*/  @!P0 LEA R4, P5, R27.reuse, R2.reuse, 0x2 ;  /* 0x000000021b048211 */ /* 0x0c4fe200078a10ff */
        /* <DEDUP_REMOVED lines=11> */
[CC--:B--2---:R-:W-:Y:S01]  /*e090*/  @!P4 LEA R4, P5, R250.reuse, R2.reuse, 0x2 ;  /* 0x00000002fa04c211 */ /* 0x0c4fe200078a10ff */
[----:B------:R1:W-:Y:S03]  /*e0a0*/  @!P2 ST.E.64 [R6.64], R58 ;  /* 0x0000003a0600a985 */ /* 0x0003e6000c101b06 */
[----:B------:R-:W-:Y:S02]  /*e0b0*/  @!P4 LEA.HI.X R5, R250, R3, R24, 0x2, P5 ;  /* 0x00000003fa05c211 */ /* 0x000fe400028f1418 */
[----:B----4-:R-:W-:-:S03]  /*e0c0*/  @!P3 LEA R8, P2, R249, R2, 0x2 ;  /* 0x00000002f908b211 */ /* 0x010fc600078410ff */
        /* <DEDUP_REMOVED lines=16> */
[----:B---3--:R-:W-:-:S03]  /*e1d0*/  @!P3 LEA R10, P5, R245, R2, 0x2 ;  /* 0x00000002f50ab211 */ /* 0x008fc600078a10ff */
        /* <DEDUP_REMOVED lines=18> */
.L_x_2627:
        /* <DEDUP_REMOVED lines=40> */
.L_x_2631:
[----:B------:R-:W-:Y:S05]  /*e580*/  BSYNC B1 ;  /* 0x0000000000017941 */ /* 0x000fea0003800000 */
.L_x_2626:
[----:B-1-3--:R-:W3:Y:S02]  /*e590*/  LDL R0, [R1+0x8] ;  /* 0x0000080001007983 */ /* 0x00aee40000100800 */
[----:B---3--:R-:W-:-:S13]  /*e5a0*/  ISETP.NE.AND P0, PT, R0, RZ, PT ;  /* 0x000000ff0000720c */ /* 0x008fda0003f05270 */
[----:B------:R-:W-:Y:S01]  /*e5b0*/  @P0 WARPSYNC 0xffffffff ;  /* 0xffffffff00000948 */ /* 0x000fe20003800000 */
[----:B------:R-:W-:Y:S06]  /*e5c0*/  @P0 BAR.SYNC.DEFER_BLOCKING 0x5, 0x100 ;  /* 0x0144000000000b1d */ /* 0x000fec0000010000 */
[----:B------:R-:W1:Y:S04]  /*e5d0*/  @P0 LDS R240, [0x24100] ;  /* 0x02410000fff00984 */ /* 0x000e680000000800 */
[----:B------:R-:W-:Y:S06]  /*e5e0*/  @P0 BAR.ARV 0x4, 0x100 ;  /* 0x0104000000000b1d */ /* 0x000fec0000002000 */
[----:B------:R-:W-:Y:S05]  /*e5f0*/  @P0 BRA `(.L_x_2632) ;  /* 0x0000007000000947 */ /* 0x000fea0003800000 */
[----:B------:R-:W-:Y:S05]  /*e600*/  BRA.DIV ~URZ, `(.L_x_2633) ;  /* 0x000018d27f007947 */ /* 0x000fea000b800000 */
[----:B------:R3:W4:Y:S02]  /*e610*/  SHFL.IDX PT, R0, R18, RZ, 0x1f ;  /* 0x00001fff12007589 */ /* 0x00072400000e0000 */
.L_x_2659:
[----:B------:R-:W-:Y:S01]  /*e620*/  WARPSYNC 0xffffffff ;  /* 0xffffffff00007948 */ /* 0x000fe20003800000 */
[----:B------:R-:W-:Y:S01]  /*e630*/  BAR.SYNC.DEFER_BLOCKING 0x4, 0x100 ;  /* 0x0104000000007b1d */ /* 0x000fe20000010000 */
[----:B-1--4-:R-:W-:-:S05]  /*e640*/  MOV R240, R0 ;  /* 0x0000000000f07202 */ /* 0x012fca0000000f00 */
[----:B------:R1:W-:Y:S04]  /*e650*/  @!P6 STS [0x24100], R18 ;  /* 0x02410012ff00e388 */ /* 0x0003e80000000800 */
[----:B------:R-:W-:Y:S06]  /*e660*/  BAR.ARV 0x5, 0x100 ;  /* 0x0144000000007b1d */ /* 0x000fec0000002000 */
.L_x_2632:
[----:B-1----:R-:W-:-:S13]  /*e670*/  ISETP.GE.AND P0, PT, R240, c[0x0][0x538], PT ;  /* 0x00014e00f0007a0c */ /* 0x002fda0003f06270 */
[----:B--2345:R-:W-:Y:S01]  /*e680*/  @P0 CALL.REL.NOINC `(.L_x_2634) ;  /* 0x0000001000000944 */ /* 0x03cfe20003c00000 */
[----:B------:R-:W-:Y:S05]  /*e690*/  BRA `(.L_x_2635) ;  /* 0xffff22d000007947 */ /* 0x000fea000383ffff */
.L_x_2634:
[----:B------:R-:W-:Y:S05]  /*e6a0*/  EXIT ;  /* 0x000000000000794d */ /* 0x000fea0003800000 */
.L_x_2577:
[----:B------:R-:W-:Y:S01]  /*e6b0*/  IMAD.MOV.U32 R30, RZ, RZ, R9 ;  /* 0x000000ffff1e7224 */ /* 0x000fe200078e0009 */
[----:B------:R-:W-:Y:S01]  /*e6c0*/  MOV R29, RZ ;  /* 0x000000ff001d7202 */ /* 0x000fe20000000f00 */
[----:B------:R-:W-:Y:S01]  /*e6d0*/  IMAD.MOV.U32 R3, RZ, RZ, 0x181f ;  /* 0x0000181fff037424 */ /* 0x000fe200078e00ff */
[----:B------:R-:W-:Y:S02]  /*e6e0*/  MOV R2, 0xe700 ;  /* 0x0000e70000027802 */ /* 0x000fe40000000f00 */
[----:B-----5:R-:W-:Y:S05]  /*e6f0*/  CALL.REL.NOINC `($__internal_43_$__cuda_sm70_shflsync_idx_p) ;  /* 0x000018a000007944 */ /* 0x020fea0003c00000 */
[----:B------:R-:W-:Y:S01]  /*e700*/  MOV R8, R29 ;  /* 0x0000001d00087202 */ /* 0x000fe20000000f00 */
[----:B------:R-:W-:Y:S05]  /*e710*/  BRA `(.L_x_2636) ;  /* 0xffff2ed000007947 */ /* 0x000fea000383ffff */
.L_x_2578:
[----:B------:R-:W-:Y:S01]  /*e720*/  IMAD.MOV.U32 R30, RZ, RZ, R11 ;  /* 0x000000ffff1e7224 */ /* 0x000fe200078e000b */
[----:B------:R-:W-:Y:S01]  /*e730*/  MOV R29, RZ ;  /* 0x000000ff001d7202 */ /* 0x000fe20000000f00 */
[----:B------:R-:W-:Y:S01]  /*e740*/  IMAD.MOV.U32 R3, RZ, RZ, 0x181f ;  /* 0x0000181fff037424 */ /* 0x000fe200078e00ff */
[----:B------:R-:W-:Y:S02]  /*e750*/  MOV R2, 0xe770 ;  /* 0x0000e77000027802 */ /* 0x000fe40000000f00 */
[----:B-12--5:R-:W-:Y:S05]  /*e760*/  CALL.REL.NOINC `($__internal_43_$__cuda_sm70_shflsync_idx_p) ;  /* 0x0000183000007944 */ /* 0x026fea0003c00000 */
[----:B------:R-:W-:Y:S01]  /*e770*/  MOV R0, R29 ;  /* 0x0000001d00007202 */ /* 0x000fe20000000f00 */
[----:B------:R-:W-:Y:S05]  /*e780*/  BRA `(.L_x_2637) ;  /* 0xffff2e8000007947 */ /* 0x000fea000383ffff */
.L_x_2581:
[----:B------:R-:W-:Y:S01]  /*e790*/  IMAD.MOV.U32 R30, RZ, RZ, R9 ;  /* 0x000000ffff1e7224 */ /* 0x000fe200078e0009 */
[----:B------:R-:W-:Y:S01]  /*e7a0*/  MOV R29, 0x1 ;  /* 0x00000001001d7802 */ /* 0x000fe20000000f00 */
[----:B--2---:R-:W-:Y:S01]  /*e7b0*/  IMAD.MOV.U32 R3, RZ, RZ, 0x181f ;  /* 0x0000181fff037424 */ /* 0x004fe200078e00ff */
[----:B------:R-:W-:-:S02]  /*e7c0*/  MOV R2, 0xe7e0 ;  /* 0x0000e7e000027802 */ /* 0x000fc40000000f00 */
[----:B-1-345:R-:W-:Y:S05]  /*e7d0*/  CALL.REL.NOINC `($__internal_43_$__cuda_sm70_shflsync_idx_p) ;  /* 0x000017c000007944 */ /* 0x03afea0003c00000 */
[----:B------:R-:W-:Y:S01]  /*e7e0*/  IMAD.MOV.U32 R8, RZ, RZ, R29 ;  /* 0x000000ffff087224 */ /* 0x000fe200078e001d */
[----:B------:R-:W-:Y:S01]  /*e7f0*/  MOV R29, 0x1 ;  /* 0x00000001001d7802 */ /* 0x000fe20000000f00 */
[----:B------:R-:W-:Y:S01]  /*e800*/  IMAD.MOV.U32 R30, RZ, RZ, R11 ;  /* 0x000000ffff1e7224 */ /* 0x000fe200078e000b */
[----:B------:R-:W-:-:S02]  /*e810*/  MOV R3, 0x181f ;  /* 0x0000181f00037802 */ /* 0x000fc40000000f00 */
[----:B------:R-:W-:Y:S02]  /*e820*/  MOV R2, 0xe840 ;  /* 0x0000e84000027802 */ /* 0x000fe40000000f00 */
[----:B------:R-:W-:Y:S05]  /*e830*/  CALL.REL.NOINC `($__internal_43_$__cuda_sm70_shflsync_idx_p) ;  /* 0x0000176000007944 */ /* 0x000fea0003c00000 */
[----:B------:R-:W-:Y:S01]  /*e840*/  MOV R0, R29 ;  /* 0x0000001d00007202 */ /* 0x000fe20000000f00 */
[----:B------:R-:W-:Y:S05]  /*e850*/  BRA `(.L_x_2638) ;  /* 0xffff2f4000007947 */ /* 0x000fea000383ffff */
.L_x_2584:
[----:B------:R-:W-:Y:S01]  /*e860*/  IMAD.MOV.U32 R30, RZ, RZ, R9 ;  /* 0x000000ffff1e7224 */ /* 0x000fe200078e0009 */
[----:B------:R-:W-:Y:S01]  /*e870*/  MOV R29, 0x2 ;  /* 0x00000002001d7802 */ /* 0x000fe20000000f00 */
[----:B-1----:R-:W-:Y:S01]  /*e880*/  IMAD.MOV.U32 R3, RZ, RZ, 0x181f ;  /* 0x0000181fff037424 */ /* 0x002fe200078e00ff */
[----:B------:R-:W-:Y:S02]  /*e890*/  MOV R2, 0xe8b0 ;  /* 0x0000e8b000027802 */ /* 0x000fe40000000f00 */
[----:B--2345:R-:W-:Y:S05]  /*e8a0*/  CALL.REL.NOINC `($__internal_43_$__cuda_sm70_shflsync_idx_p) ;  /* 0x000016f000007944 */ /* 0x03cfea0003c00000 */
[----:B------:R-:W-:Y:S01]  /*e8b0*/  MOV R8, R29 ;  /* 0x0000001d00087202 */ /* 0x000fe20000000f00 */
[----:B------:R-:W-:Y:S05]  /*e8c0*/  BRA `(.L_x_2639) ;  /* 0xffff303000007947 */ /* 0x000fea000383ffff */
.L_x_2585:
[----:B------:R-:W-:Y:S01]  /*e8d0*/  IMAD.MOV.U32 R30, RZ, RZ, R11 ;  /* 0x000000ffff1e7224 */ /* 0x000fe200078e000b */
[----:B------:R-:W-:Y:S01]  /*e8e0*/  MOV R29, 0x2 ;  /* 0x00000002001d7802 */ /* 0x000fe20000000f00 */
[----:B------:R-:W-:Y:S01]  /*e8f0*/  IMAD.MOV.U32 R3, RZ, RZ, 0x181f ;  /* 0x0000181fff037424 */ /* 0x000fe200078e00ff */
[----:B------:R-:W-:Y:S02]  /*e900*/  MOV R2, 0xe920 ;  /* 0x0000e92000027802 */ /* 0x000fe40000000f00 */
[----:B-12345:R-:W-:Y:S05]  /*e910*/  CALL.REL.NOINC `($__internal_43_$__cuda_sm70_shflsync_idx_p) ;  /* 0x0000168000007944 */ /* 0x03efea0003c00000 */
[----:B------:R-:W-:Y:S01]  /*e920*/  MOV R0, R29 ;  /* 0x0000001d00007202 */ /* 0x000fe20000000f00 */
[----:B------:R-:W-:Y:S05]  /*e930*/  BRA `(.L_x_2640) ;  /* 0xffff2fe000007947 */ /* 0x000fea000383ffff */
.L_x_2588:
[----:B------:R-:W-:Y:S01]  /*e940*/  IMAD.MOV.U32 R30, RZ, RZ, R9 ;  /* 0x000000ffff1e7224 */ /* 0x000fe200078e0009 */
[----:B------:R-:W-:Y:S01]  /*e950*/  MOV R29, 0x3 ;  /* 0x00000003001d7802 */ /* 0x000fe20000000f00 */
[----:B-1----:R-:W-:Y:S01]  /*e960*/  IMAD.MOV.U32 R3, RZ, RZ, 0x181f ;  /* 0x0000181fff037424 */ /* 0x002fe200078e00ff */
[----:B------:R-:W-:-:S02]  /*e970*/  MOV R2, 0xe990 ;  /* 0x0000e99000027802 */ /* 0x000fc40000000f00 */
[----:B--2345:R-:W-:Y:S05]  /*e980*/  CALL.REL.NOINC `($__internal_43_$__cuda_sm70_shflsync_idx_p) ;  /* 0x0000161000007944 */ /* 0x03cfea0003c00000 */
        /* <DEDUP_REMOVED lines=8> */
.L_x_2591:
[----:B------:R-:W-:Y:S01]  /*ea10*/  IMAD.MOV.U32 R30, RZ, RZ, R9 ;  /* 0x000000ffff1e7224 */ /* 0x000fe200078e0009 */
[----:B------:R-:W-:Y:S01]  /*ea20*/  MOV R29, RZ ;  /* 0x000000ff001d7202 */ /* 0x000fe20000000f00 */
[----:B------:R-:W-:Y:S01]  /*ea30*/  IMAD.MOV.U32 R3, RZ, RZ, 0x181f ;  /* 0x0000181fff037424 */ /* 0x000fe200078e00ff */
[----:B------:R-:W-:Y:S02]  /*ea40*/  MOV R2, 0xea60 ;  /* 0x0000ea6000027802 */ /* 0x000fe40000000f00 */
[----:B------:R-:W-:Y:S05]  /*ea50*/  CALL.REL.NOINC `($__internal_43_$__cuda_sm70_shflsync_idx_p) ;  /* 0x0000154000007944 */ /* 0x000fea0003c00000 */
[----:B------:R-:W-:Y:S01]  /*ea60*/  MOV R8, R29 ;  /* 0x0000001d00087202 */ /* 0x000fe20000000f00 */
[----:B------:R-:W-:Y:S05]  /*ea70*/  BRA `(.L_x_2642) ;  /* 0xffff3b4000007947 */ /* 0x000fea000383ffff */
.L_x_2592:
[----:B------:R-:W-:Y:S01]  /*ea80*/  IMAD.MOV.U32 R30, RZ, RZ, R12 ;  /* 0x000000ffff1e7224 */ /* 0x000fe200078e000c */
[----:B------:R-:W-:Y:S01]  /*ea90*/  MOV R29, RZ ;  /* 0x000000ff001d7202 */ /* 0x000fe20000000f00 */
[----:B------:R-:W-:Y:S01]  /*eaa0*/  IMAD.MOV.U32 R3, RZ, RZ, 0x181f ;  /* 0x0000181fff037424 */ /* 0x000fe200078e00ff */
[----:B------:R-:W-:Y:S02]  /*eab0*/  MOV R2, 0xead0 ;  /* 0x0000ead000027802 */ /* 0x000fe40000000f00 */
[----:B-12---:R-:W-:Y:S05]  /*eac0*/  CALL.REL.NOINC `($__internal_43_$__cuda_sm70_shflsync_idx_p) ;  /* 0x000014d000007944 */ /* 0x006fea0003c00000 */
[C---:B------:R-:W-:Y:S01]  /*ead0*/  IADD3 R6, P6, R29.reuse, R17, RZ ;  /* 0x000000111d067210 */ /* 0x040fe20007fde0ff */
[----:B------:R-:W-:Y:S01]  /*eae0*/  IMAD.MOV.U32 R30, RZ, RZ, R9 ;  /* 0x000000ffff1e7224 */ /* 0x000fe200078e0009 */
[----:B------:R-:W-:-:S02]  /*eaf0*/  IADD3 R4, P5, R29, R18, RZ ;  /* 0x000000121d047210 */ /* 0x000fc40007fbe0ff */
[----:B------:R-:W-:Y:S01]  /*eb00*/  IADD3 R2, P0, R29, R19, RZ ;  /* 0x000000131d027210 */ /* 0x000fe20007f1e0ff */
[C---:B------:R-:W-:Y:S01]  /*eb10*/  IMAD.X R7, R8.reuse, 0x1, R14, P6 ;  /* 0x0000000108077824 */ /* 0x040fe200030e060e */
[----:B------:R-:W-:Y:S01]  /*eb20*/  ISETP.GE.AND P6, PT, R193, c[0x0][0x1d4], PT ;  /* 0x00007500c1007a0c */ /* 0x000fe20003fc6270 */
[----:B------:R-:W-:Y:S01]  /*eb30*/  IMAD.X R5, R8, 0x1, R16, P5 ;  /* 0x0000000108057824 */ /* 0x000fe200028e0610 */
[----:B------:R-:W-:Y:S01]  /*eb40*/  ISETP.GE.AND P5, PT, R202, c[0x0][0x1d4], PT ;  /* 0x00007500ca007a0c */ /* 0x000fe20003fa6270 */
[----:B------:R-:W-:Y:S01]  /*eb50*/  IMAD.X R3, R8, 0x1, R15, P0 ;  /* 0x0000000108037824 */ /* 0x000fe200000e060f */
[----:B------:R-:W-:Y:S01]  /*eb60*/  ISETP.GE.AND P0, PT, R201, c[0x0][0x1d4], PT ;  /* 0x00007500c9007a0c */ /* 0x000fe20003f06270 */
[----:B------:R-:W-:Y:S01]  /*eb70*/  IMAD.MOV.U32 R29, RZ, RZ, 0x1 ;  /* 0x00000001ff1d7424 */ /* 0x000fe200078e00ff */
[----:B------:R-:W-:Y:S02]  /*eb80*/  SEL R11, RZ, 0x10, P6 ;  /* 0x00000010ff0b7807 */ /* 0x000fe40003000000 */
[----:B------:R-:W-:-:S02]  /*eb90*/  SEL R10, RZ, 0x10, P5 ;  /* 0x00000010ff0a7807 */ /* 0x000fc40002800000 */
[----:B------:R-:W-:-:S03]  /*eba0*/  SEL R9, RZ, 0x10, P0 ;  /* 0x00000010ff097807 */ /* 0x000fc60000000000 */
        /* <DEDUP_REMOVED lines=8> */
[----:B-1----:R-:W-:Y:S05]  /*ec30*/  CALL.REL.NOINC `($__internal_43_$__cuda_sm70_shflsync_idx_p) ;  /* 0x0000136000007944 */ /* 0x002fea0003c00000 */
        /* <DEDUP_REMOVED lines=8> */
.L_x_2595:
[----:B------:R-:W-:Y:S01]  /*ecc0*/  IMAD.MOV.U32 R30, RZ, RZ, R13 ;  /* 0x000000ffff1e7224 */ /* 0x000fe200078e000d */
[----:B------:R-:W-:Y:S01]  /*ecd0*/  MOV R29, RZ ;  /* 0x000000ff001d7202 */ /* 0x000fe20000000f00 */
[----:B------:R-:W-:Y:S01]  /*ece0*/  IMAD.MOV.U32 R3, RZ, RZ, 0x181f ;  /* 0x0000181fff037424 */ /* 0x000fe200078e00ff */
[----:B------:R-:W-:Y:S02]  /*ecf0*/  MOV R2, 0xed10 ;  /* 0x0000ed1000027802 */ /* 0x000fe40000000f00 */
[----:B-1234-:R-:W-:Y:S05]  /*ed00*/  CALL.REL.NOINC `($__internal_43_$__cuda_sm70_shflsync_idx_p) ;  /* 0x0000129000007944 */ /* 0x01efea0003c00000 */
[----:B------:R-:W-:Y:S01]  /*ed10*/  MOV R12, R29 ;  /* 0x0000001d000c7202 */ /* 0x000fe20000000f00 */
[----:B------:R-:W-:Y:S05]  /*ed20*/  BRA `(.L_x_2644) ;  /* 0xffff3e0000007947 */ /* 0x000fea000383ffff */
.L_x_2596:
[----:B------:R-:W-:Y:S01]  /*ed30*/  IMAD.MOV.U32 R30, RZ, RZ, R20 ;  /* 0x000000ffff1e7224 */ /* 0x000fe200078e0014 */
[----:B------:R-:W-:Y:S01]  /*ed40*/  MOV R29, RZ ;  /* 0x000000ff001d7202 */ /* 0x000fe20000000f00 */
[----:B------:R-:W-:Y:S01]  /*ed50*/  IMAD.MOV.U32 R3, RZ, RZ, 0x181f ;  /* 0x0000181fff037424 */ /* 0x000fe200078e00ff */
[----:B------:R-:W-:Y:S02]  /*ed60*/  MOV R2, 0xed80 ;  /* 0x0000ed8000027802 */ /* 0x000fe40000000f00 */
[----:B-1234-:R-:W-:Y:S05]  /*ed70*/  CALL.REL.NOINC `($__internal_43_$__cuda_sm70_shflsync_idx_p) ;  /* 0x0000122000007944 */ /* 0x01efea0003c00000 */
[C---:B------:R-:W-:Y:S01]  /*ed80*/  IADD3 R16, P0, R29.reuse, R25, RZ ;  /* 0x000000191d107210 */ /* 0x040fe20007f1e0ff */
[----:B------:R-:W-:Y:S01]  /*ed90*/  IMAD.MOV.U32 R30, RZ, RZ, R13 ;  /* 0x000000ffff1e7224 */ /* 0x000fe200078e000d */
[----:B------:R-:W-:-:S02]  /*eda0*/  IADD3 R14, P1, R29, R26, RZ ;  /* 0x0000001a1d0e7210 */ /* 0x000fc40007f3e0ff */
[----:B------:R-:W-:Y:S01]  /*edb0*/  ISETP.GE.AND P6, PT, R193, c[0x0][0x1d4], PT ;  /* 0x00007500c1007a0c */ /* 0x000fe20003fc6270 */
[----:B------:R-:W-:Y:S01]  /*edc0*/  IMAD.X R17, R12, 0x1, R21, P0 ;  /* 0x000000010c117824 */ /* 0x000fe200000e0615 */
[----:B------:R-:W-:Y:S01]  /*edd0*/  ISETP.GE.AND P5, PT, R202, c[0x0][0x1d4], PT ;  /* 0x00007500ca007a0c */ /* 0x000fe20003fa6270 */
[C---:B------:R-:W-:Y:S01]  /*ede0*/  IMAD.X R15, R12.reuse, 0x1, R22, P1 ;  /* 0x000000010c0f7824 */ /* 0x040fe200008e0616 */
        /* <DEDUP_REMOVED lines=24> */
.L_x_2599:
[----:B------:R-:W-:Y:S01]  /*ef70*/  IMAD.MOV.U32 R30, RZ, RZ, R5 ;  /* 0x000000ffff1e7224 */ /* 0x000fe200078e0005 */
[----:B------:R-:W-:Y:S01]  /*ef80*/  MOV R29, RZ ;  /* 0x000000ff001d7202 */ /* 0x000fe20000000f00 */
[----:B------:R-:W-:Y:S01]  /*ef90*/  IMAD.MOV.U32 R3, RZ, RZ, 0x181f ;  /* 0x0000181fff037424 */ /* 0x000fe200078e00ff */
[----:B------:R-:W-:Y:S02]  /*efa0*/  MOV R2, 0xefc0 ;  /* 0x0000efc000027802 */ /* 0x000fe40000000f00 */
[----:B------:R-:W-:Y:S05]  /*efb0*/  CALL.REL.NOINC `($__internal_43_$__cuda_sm70_shflsync_idx_p) ;  /* 0x00000fe000007944 */ /* 0x000fea0003c00000 */
[----:B------:R-:W-:Y:S01]  /*efc0*/  MOV R4, R29 ;  /* 0x0000001d00047202 */ /* 0x000fe20000000f00 */
[----:B------:R-:W-:Y:S05]  /*efd0*/  BRA `(.L_x_2646) ;  /* 0xffff662000007947 */ /* 0x000fea000383ffff */
.L_x_2600:
[----:B------:R-:W-:Y:S01]  /*efe0*/  IMAD.MOV.U32 R30, RZ, RZ, R12 ;  /* 0x000000ffff1e7224 */ /* 0x000fe200078e000c */
[----:B------:R-:W-:Y:S01]  /*eff0*/  MOV R29, RZ ;  /* 0x000000ff001d7202 */ /* 0x000fe20000000f00 */
[----:B------:R-:W-:Y:S01]  /*f000*/  IMAD.MOV.U32 R3, RZ, RZ, 0x181f ;  /* 0x0000181fff037424 */ /* 0x000fe200078e00ff */
[----:B------:R-:W-:Y:S02]  /*f010*/  MOV R2, 0xf030 ;  /* 0x0000f03000027802 */ /* 0x000fe40000000f00 */
[----:B-12---:R-:W-:Y:S05]  /*f020*/  CALL.REL.NOINC `($__internal_43_$__cuda_sm70_shflsync_idx_p) ;  /* 0x00000f7000007944 */ /* 0x006fea0003c00000 */
[----:B------:R-:W-:Y:S01]  /*f030*/  IADD3 R6, P0, R29, R16, RZ ;  /* 0x000000101d067210 */ /* 0x000fe20007f1e0ff */
[----:B------:R-:W-:Y:S01]  /*f040*/  IMAD.MOV.U32 R30, RZ, RZ, R5 ;  /* 0x000000ffff1e7224 */ /* 0x000fe200078e0005 */
[----:B------:R-:W-:-:S02]  /*f050*/  ISETP.GE.AND P6, PT, R193, c[0x0][0x1d4], PT ;  /* 0x00007500c1007a0c */ /* 0x000fc40003fc6270 */
[----:B------:R-:W-:Y:S01]  /*f060*/  ISETP.GE.AND P5, PT, R202, c[0x0][0x1d4], PT ;  /* 0x00007500ca007a0c */ /* 0x000fe20003fa6270 */
[C---:B------:R-:W-:Y:S01]  /*f070*/  IMAD.X R7, R4.reuse, 0x1, R13, P0 ;  /* 0x0000000104077824 */ /* 0x040fe200000e060d */
[----:B------:R-:W-:Y:S02]  /*f080*/  IADD3 R2, P0, R29, R17, RZ ;  /* 0x000000111d027210 */ /* 0x000fe40007f1e0ff */
[----:B------:R-:W-:Y:S02]  /*f090*/  SEL R11, RZ, 0x10, P6 ;  /* 0x00000010ff0b7807 */ /* 0x000fe40003000000 */
[----:B------:R-:W-:Y:S01]  /*f0a0*/  SEL R10, RZ, 0x10, P5 ;  /* 0x00000010ff0a7807 */ /* 0x000fe20002800000 */
[----:B------:R-:W-:Y:S01]  /*f0b0*/  IMAD.X R3, R4, 0x1, R14, P0 ;  /* 0x0000000104037824 */ /* 0x000fe200000e060e */
[----:B------:R-:W-:-:S03]  /*f0c0*/  ISETP.GE.AND P0, PT, R201, c[0x0][0x1d4], PT ;  /* 0x00007500c9007a0c */ /* 0x000fc60003f06270 */
[----:B------:R-:W-:Y:S01]  /*f0d0*/  @!PT LDS RZ, [RZ] ;  /* 0x00000000fffff984 */ /* 0x000fe20000000800 */
[----:B------:R-:W-:Y:S01]  /*f0e0*/  @!PT LDS RZ, [RZ] ;  /* 0x00000000fffff984 */ /* 0x000fe20000000800 */
[----:B------:R-:W-:Y:S01]  /*f0f0*/  @!PT LDS RZ, [RZ] ;  /* 0x00000000fffff984 */ /* 0x000fe20000000800 */
[----:B------:R1:W-:Y:S01]  /*f100*/  LDGSTS.E.BYPASS.LTC128B.128 [R210+0xc100], [R6.64], !P6 ;  /* 0x0c10000006d27fae */ /* 0x0003e2000f101d46 */
[----:B------:R-:W-:-:S03]  /*f110*/  SEL R5, RZ, 0x10, P0 ;  /* 0x00000010ff057807 */ /* 0x000fc60000000000 */
[----:B------:R2:W-:Y:S02]  /*f120*/  LDGSTS.E.BYPASS.LTC128B.128 [R210+0xe100], [R2.64], !P5 ;  /* 0x0e10000002d27fae */ /* 0x0005e4000e901d46 */
[----:B--2---:R-:W-:Y:S01]  /*f130*/  IADD3 R2, P1, R29, R18, RZ ;  /* 0x000000121d027210 */ /* 0x004fe20007f3e0ff */
[----:B------:R-:W-:-:S04]  /*f140*/  IMAD.MOV.U32 R29, RZ, RZ, 0x1 ;  /* 0x00000001ff1d7424 */ /* 0x000fc800078e00ff */
[----:B------:R-:W-:-:S05]  /*f150*/  IMAD.X R3, R4, 0x1, R15, P1 ;  /* 0x0000000104037824 */ /* 0x000fca00008e060f */
[----:B------:R2:W-:Y:S02]  /*f160*/  LDGSTS.E.BYPASS.LTC128B.128 [R210+0x10100], [R2.64], !P0 ;  /* 0x1010000002d27fae */ /* 0x0005e4000c101d46 */
[----:B--2---:R-:W-:Y:S01]  /*f170*/  IMAD.MOV.U32 R3, RZ, RZ, 0x181f ;  /* 0x0000181fff037424 */ /* 0x004fe200078e00ff */
[----:B------:R-:W-:Y:S02]  /*f180*/  MOV R2, 0xf1a0 ;  /* 0x0000f1a000027802 */ /* 0x000fe40000000f00 */
[----:B-1----:R-:W-:Y:S05]  /*f190*/  CALL.REL.NOINC `($__internal_43_$__cuda_sm70_shflsync_idx_p) ;  /* 0x00000e0000007944 */ /* 0x002fea0003c00000 */
[----:B------:R-:W-:Y:S01]  /*f1a0*/  IMAD.MOV.U32 R4, RZ, RZ, R29 ;  /* 0x000000ffff047224 */ /* 0x000fe200078e001d */
[----:B------:R-:W-:Y:S01]  /*f1b0*/  MOV R29, 0x1 ;  /* 0x00000001001d7802 */ /* 0x000fe20000000f00 */
[----:B------:R-:W-:Y:S01]  /*f1c0*/  IMAD.MOV.U32 R30, RZ, RZ, R12 ;  /* 0x000000ffff1e7224 */ /* 0x000fe200078e000c */
[----:B------:R-:W-:Y:S02]  /*f1d0*/  MOV R3, 0x181f ;  /* 0x0000181f00037802 */ /* 0x000fe40000000f00 */
[----:B------:R-:W-:Y:S02]  /*f1e0*/  MOV R2, 0xf200 ;  /* 0x0000f20000027802 */ /* 0x000fe40000000f00 */
[----:B------:R-:W-:Y:S05]  /*f1f0*/  CALL.REL.NOINC `($__internal_43_$__cuda_sm70_shflsync_idx_p) ;  /* 0x00000da000007944 */ /* 0x000fea0003c00000 */
[----:B------:R-:W-:Y:S01]  /*f200*/  MOV R0, R29 ;  /* 0x0000001d00007202 */ /* 0x000fe20000000f00 */
[----:B------:R-:W-:Y:S05]  /*f210*/  BRA `(.L_x_2647) ;  /* 0xffff653000007947 */ /* 0x000fea000383ffff */
.L_x_2604:
[----:B------:R-:W-:Y:S01]  /*f220*/  MOV R29, RZ ;  /* 0x000000ff001d7202 */ /* 0x000fe20000000f00 */
[----:B------:R-:W-:Y:S01]  /*f230*/  IMAD.MOV.U32 R30, RZ, RZ, R12 ;  /* 0x000000ffff1e7224 */ /* 0x000fe200078e000c */
[----:B------:R-:W-:Y:S01]  /*f240*/  MOV R2, 0xf270 ;  /* 0x0000f27000027802 */ /* 0x000fe20000000f00 */
[----:B------:R-:W-:Y:S02]  /*f250*/  IMAD.MOV.U32 R3, RZ, RZ, 0x181f ;  /* 0x0000181fff037424 */ /* 0x000fe400078e00ff */
[----:B-1234-:R-:W-:Y:S05]  /*f260*/  CALL.REL.NOINC `($__internal_43_$__cuda_sm70_shflsync_idx_p) ;  /* 0x00000d3000007944 */ /* 0x01efea0003c00000 */
[----:B------:R-:W-:Y:S01]  /*f270*/  MOV R5, R29 ;  /* 0x0000001d00057202 */ /* 0x000fe20000000f00 */
[----:B------:R-:W-:-:S05]  /*f280*/  BRA `(.L_x_2648) ;  /* 0xffff6a1000007947 */ /* 0x000fca000383ffff */
.L_x_2605:
[----:B------:R-:W-:Y:S01]  /*f290*/  MOV R29, RZ ;  /* 0x000000ff001d7202 */ /* 0x000fe20000000f00 */
[----:B------:R-:W-:Y:S01]  /*f2a0*/  IMAD.MOV.U32 R30, RZ, RZ, R14 ;  /* 0x000000ffff1e7224 */ /* 0x000fe200078e000e */
[----:B------:R-:W-:Y:S01]  /*f2b0*/  MOV R2, 0xf2e0 ;  /* 0x0000f2e000027802 */ /* 0x000fe20000000f00 */
[----:B------:R-:W-:Y:S02]  /*f2c0*/  IMAD.MOV.U32 R3, RZ, RZ, 0x181f ;  /* 0x0000181fff037424 */ /* 0x000fe400078e00ff */
[----:B-1234-:R-:W-:Y:S05]  /*f2d0*/  CALL.REL.NOINC `($__internal_43_$__cuda_sm70_shflsync_idx_p) ;  /* 0x00000cc000007944 */ /* 0x01efea0003c00000 */
[----:B------:R-:W-:Y:S01]  /*f2e0*/  ISETP.GE.AND P6, PT, R193, c[0x0][0x1d4], PT ;  /* 0x00007500c1007a0c */ /* 0x000fe20003fc6270 */
[----:B------:R-:W-:Y:S01]  /*f2f0*/  IMAD R4, R199, 0x6000, R221 ;  /* 0x00006000c7047824 */ /* 0x000fe200078e02dd */
[C---:B------:R-:W-:Y:S01]  /*f300*/  IADD3 R2, P0, R29.reuse, R22, RZ ;  /* 0x000000161d027210 */ /* 0x040fe20007f1e0ff */
[----:B------:R-:W-:Y:S01]  /*f310*/  IMAD.MOV.U32 R30, RZ, RZ, R12 ;  /* 0x000000ffff1e7224 */ /* 0x000fe200078e000c */
        /* <DEDUP_REMOVED lines=10> */
[----:B------:R1:W-:Y:S04]  /*f3c0*/  LDGSTS.E.BYPASS.LTC128B.128 [R4], [R2.64], !P6 ;  /* 0x0000000002047fae */ /* 0x0003e8000f101d46 */
        /* <DEDUP_REMOVED lines=8> */
[----:B------:R-:W-:Y:S05]  /*f450*/  CALL.REL.NOINC `($__internal_43_$__cuda_sm70_shflsync_idx_p) ;  /* 0x00000b4000007944 */ /* 0x000fea0003c00000 */
[----:B------:R-:W-:Y:S01]  /*f460*/  MOV R3, 0x181f ;  /* 0x0000181f00037802 */ /* 0x000fe20000000f00 */
[----:B------:R-:W-:Y:S01]  /*f470*/  IMAD.MOV.U32 R5, RZ, RZ, R29 ;  /* 0x000000ffff057224 */ /* 0x000fe200078e001d */
[----:B------:R-:W-:Y:S01]  /*f480*/  MOV R29, 0x1 ;  /* 0x00000001001d7802 */ /* 0x000fe20000000f00 */
[----:B------:R-:W-:Y:S01]  /*f490*/  IMAD.MOV.U32 R30, RZ, RZ, R14 ;  /* 0x000000ffff1e7224 */ /* 0x000fe200078e000e */
[----:B------:R-:W-:Y:S02]  /*f4a0*/  MOV R2, 0xf4c0 ;  /* 0x0000f4c000027802 */ /* 0x000fe40000000f00 */
[----:B------:R-:W-:Y:S05]  /*f4b0*/  CALL.REL.NOINC `($__internal_43_$__cuda_sm70_shflsync_idx_p) ;  /* 0x00000ae000007944 */ /* 0x000fea0003c00000 */
[----:B------:R-:W-:Y:S01]  /*f4c0*/  MOV R2, R29 ;  /* 0x0000001d00027202 */ /* 0x000fe20000000f00 */
[----:B------:R-:W-:-:S05]  /*f4d0*/  BRA `(.L_x_2649) ;  /* 0xffff692000007947 */ /* 0x000fca000383ffff */
.L_x_2608:
[----:B------:R-:W-:Y:S01]  /*f4e0*/  MOV R29, RZ ;  /* 0x000000ff001d7202 */ /* 0x000fe20000000f00 */
[----:B------:R-:W-:Y:S01]  /*f4f0*/  IMAD.MOV.U32 R30, RZ, RZ, R5 ;  /* 0x000000ffff1e7224 */ /* 0x000fe200078e0005 */
[----:B------:R-:W-:Y:S01]  /*f500*/  MOV R2, 0xf530 ;  /* 0x0000f53000027802 */ /* 0x000fe20000000f00 */
[----:B------:R-:W-:Y:S02]  /*f510*/  IMAD.MOV.U32 R3, RZ, RZ, 0x181f ;  /* 0x0000181fff037424 */ /* 0x000fe400078e00ff */
[----:B------:R-:W-:Y:S05]  /*f520*/  CALL.REL.NOINC `($__internal_43_$__cuda_sm70_shflsync_idx_p) ;  /* 0x00000a7000007944 */ /* 0x000fea0003c00000 */
[----:B------:R-:W-:Y:S01]  /*f530*/  MOV R4, R29 ;  /* 0x0000001d00047202 */ /* 0x000fe20000000f00 */
[----:B------:R-:W-:-:S05]  /*f540*/  BRA `(.L_x_2650) ;  /* 0xffff98e000007947 */ /* 0x000fca000383ffff */
.L_x_2609:
[----:B------:R-:W-:Y:S01]  /*f550*/  MOV R29, RZ ;  /* 0x000000ff001d7202 */ /* 0x000fe20000000f00 */
[----:B------:R-:W-:Y:S01]  /*f560*/  IMAD.MOV.U32 R30, RZ, RZ, R12 ;  /* 0x000000ffff1e7224 */ /* 0x000fe200078e000c */
[----:B------:R-:W-:Y:S01]  /*f570*/  MOV R2, 0xf5a0 ;  /* 0x0000f5a000027802 */ /* 0x000fe20000000f00 */
[----:B------:R-:W-:Y:S02]  /*f580*/  IMAD.MOV.U32 R3, RZ, RZ, 0x181f ;  /* 0x0000181fff037424 */ /* 0x000fe400078e00ff */
[----:B-12---:R-:W-:Y:S05]  /*f590*/  CALL.REL.NOINC `($__internal_43_$__cuda_sm70_shflsync_idx_p) ;  /* 0x00000a0000007944 */ /* 0x006fea0003c00000 */
[----:B------:R-:W-:Y:S01]  /*f5a0*/  ISETP.GE.AND P6, PT, R193, c[0x0][0x1d4], PT ;  /* 0x00007500c1007a0c */ /* 0x000fe20003fc6270 */
[----:B------:R-:W-:Y:S01]  /*f5b0*/  IMAD R0, R199, 0x6000, R222 ;  /* 0x00006000c7007824 */ /* 0x000fe200078e02de */
[C---:B------:R-:W-:Y:S01]  /*f5c0*/  IADD3 R2, P0, R29.reuse, R16, RZ ;  /* 0x000000101d027210 */ /* 0x040fe20007f1e0ff */
[----:B------:R-:W-:Y:S01]  /*f5d0*/  IMAD.MOV.U32 R30, RZ, RZ, R5 ;  /* 0x000000ffff1e7224 */ /* 0x000fe200078e0005 */
[----:B------:R-:W-:Y:S02]  /*f5e0*/  ISETP.GE.AND P5, PT, R202, c[0x0][0x1d4], PT ;  /* 0x00007500ca007a0c */ /* 0x000fe40003fa6270 */
[----:B------:R-:W-:Y:S01]  /*f5f0*/  IADD3 R6, P1, R29, R17, RZ ;  /* 0x000000111d067210 */ /* 0x000fe20007f3e0ff */
[C---:B------:R-:W-:Y:S01]  /*f600*/  IMAD.X R3, R4.reuse, 0x1, R13, P0 ;  /* 0x0000000104037824 */ /* 0x040fe200000e060d */
[----:B------:R-:W-:Y:S02]  /*f610*/  ISETP.GE.AND P0, PT, R201, c[0x0][0x1d4], PT ;  /* 0x00007500c9007a0c */ /* 0x000fe40003f06270 */
[----:B------:R-:W-:Y:S01]  /*f620*/  SEL R11, RZ, 0x10, P6 ;  /* 0x00000010ff0b7807 */ /* 0x000fe20003000000 */
[C---:B------:R-:W-:Y:S01]  /*f630*/  IMAD.X R7, R4.reuse, 0x1, R14, P1 ;  /* 0x0000000104077824 */ /* 0x040fe200008e060e */
[----:B------:R-:W-:Y:S01]  /*f640*/  SEL R10, RZ, 0x10, P5 ;  /* 0x00000010ff0a7807 */ /* 0x000fe20002800000 */
[----:B------:R-:W-:Y:S01]  /*f650*/  @!PT LDS RZ, [RZ] ;  /* 0x00000000fffff984 */ /* 0x000fe20000000800 */
[----:B------:R-:W-:Y:S01]  /*f660*/  @!PT LDS RZ, [RZ] ;  /* 0x00000000fffff984 */ /* 0x000fe20000000800 */
[----:B------:R-:W-:Y:S01]  /*f670*/  @!PT LDS RZ, [RZ] ;  /* 0x00000000fffff984 */ /* 0x000fe20000000800 */
[----:B------:R1:W-:Y:S01]  /*f680*/  LDGSTS.E.BYPASS.LTC128B.128 [R0], [R2.64], !P6 ;  /* 0x0000000002007fae */ /* 0x0003e2000f101d46 */
[----:B------:R-:W-:Y:S03]  /*f690*/  SEL R5, RZ, 0x10, P0 ;  /* 0x00000010ff057807 */ /* 0x000fe60000000000 */
[----:B------:R2:W-:Y:S01]  /*f6a0*/  LDGSTS.E.BYPASS.LTC128B.128 [R0+0x2000], [R6.64], !P5 ;  /* 0x0200000006007fae */ /* 0x0005e2000e901d46 */
[----:B-1----:R-:W-:Y:S01]  /*f6b0*/  IADD3 R2, P1, R29, R18, RZ ;  /* 0x000000121d027210 */ /* 0x002fe20007f3e0ff */
[----:B------:R-:W-:Y:S04]  /*f6c0*/  IMAD.MOV.U32 R29, RZ, RZ, 0x1 ;  /* 0x00000001ff1d7424 */ /* 0x000fe800078e00ff */
[----:B------:R-:W-:Y:S05]  /*f6d0*/  IMAD.X R3, R4, 0x1, R15, P1 ;  /* 0x0000000104037824 */ /* 0x000fea00008e060f */
[----:B------:R1:W-:Y:S02]  /*f6e0*/  LDGSTS.E.BYPASS.LTC128B.128 [R0+0x4000], [R2.64], !P0 ;  /* 0x0400000002007fae */ /* 0x0003e4000c101d46 */
[----:B-1----:R-:W-:Y:S01]  /*f6f0*/  MOV R2, 0xf720 ;  /* 0x0000f72000027802 */ /* 0x002fe20000000f00 */
[----:B------:R-:W-:Y:S02]  /*f700*/  IMAD.MOV.U32 R3, RZ, RZ, 0x181f ;  /* 0x0000181fff037424 */ /* 0x000fe400078e00ff */
[----:B--2---:R-:W-:Y:S05]  /*f710*/  CALL.REL.NOINC `($__internal_43_$__cuda_sm70_shflsync_idx_p) ;  /* 0x0000088000007944 */ /* 0x004fea0003c00000 */
        /* <DEDUP_REMOVED lines=8> */
.L_x_2614:
[----:B------:R-:W-:Y:S01]  /*f7a0*/  MOV R29, RZ ;  /* 0x000000ff001d7202 */ /* 0x000fe20000000f00 */
[----:B------:R-:W-:Y:S01]  /*f7b0*/  IMAD.MOV.U32 R30, RZ, RZ, R12 ;  /* 0x000000ffff1e7224 */ /* 0x000fe200078e000c */
[----:B------:R-:W-:Y:S01]  /*f7c0*/  MOV R2, 0xf7f0 ;  /* 0x0000f7f000027802 */ /* 0x000fe20000000f00 */
[----:B------:R-:W-:Y:S02]  /*f7d0*/  IMAD.MOV.U32 R3, RZ, RZ, 0x181f ;  /* 0x0000181fff037424 */ /* 0x000fe400078e00ff */
[----:B-1234-:R-:W-:Y:S05]  /*f7e0*/  CALL.REL.NOINC `($__internal_43_$__cuda_sm70_shflsync_idx_p) ;  /* 0x000007b000007944 */ /* 0x01efea0003c00000 */
[----:B------:R-:W-:Y:S01]  /*f7f0*/  MOV R5, R29 ;  /* 0x0000001d00057202 */ /* 0x000fe20000000f00 */
[----:B------:R-:W-:-:S05]  /*f800*/  BRA `(.L_x_2652) ;  /* 0xffff9c8000007947 */ /* 0x000fca000383ffff */
.L_x_2615:
        /* <DEDUP_REMOVED lines=37> */
.L_x_2616:
[----:B------:R-:W-:Y:S01]  /*fa60*/  MOV R4, 0x2 ;  /* 0x0000000200047802 */ /* 0x000fe20000000f00 */
[----:B------:R-:W-:Y:S01]  /*fa70*/  IMAD.MOV.U32 R2, RZ, RZ, R101 ;  /* 0x000000ffff027224 */ /* 0x000fe200078e0065 */
[----:B------:R-:W-:Y:S02]  /*fa80*/  MOV R3, 0xfaa0 ;  /* 0x0000faa000037802 */ /* 0x000fe40000000f00 */
[----:B------:R-:W-:Y:S05]  /*fa90*/  CALL.REL.NOINC `($__internal_42_$__cuda_sm70_shflsync_bfly_p) ;  /* 0x000004b000007944 */ /* 0x000fea0003c00000 */
[----:B------:R-:W-:Y:S01]  /*faa0*/  MOV R2, R4 ;  /* 0x0000000400027202 */ /* 0x000fe20000000f00 */
[----:B------:R-:W-:-:S05]  /*fab0*/  BRA `(.L_x_2654) ;  /* 0xffffac6000007947 */ /* 0x000fca000383ffff */
.L_x_2619:
[----:B------:R-:W-:Y:S01]  /*fac0*/  MOV R29, RZ ;  /* 0x000000ff001d7202 */ /* 0x000fe20000000f00 */
[----:B------:R-:W-:Y:S01]  /*fad0*/  IMAD.MOV.U32 R30, RZ, RZ, R5 ;  /* 0x000000ffff1e7224 */ /* 0x000fe200078e0005 */
[----:B------:R-:W-:Y:S01]  /*fae0*/  MOV R2, 0xfb10 ;  /* 0x0000fb1000027802 */ /* 0x000fe20000000f00 */
[----:B------:R-:W-:Y:S02]  /*faf0*/  IMAD.MOV.U32 R3, RZ, RZ, 0x181f ;  /* 0x0000181fff037424 */ /* 0x000fe400078e00ff */
[----:B------:R-:W-:Y:S05]  /*fb00*/  CALL.REL.NOINC `($__internal_43_$__cuda_sm70_shflsync_idx_p) ;  /* 0x0000049000007944 */ /* 0x000fea0003c00000 */
[----:B------:R-:W-:Y:S01]  /*fb10*/  MOV R4, R29 ;  /* 0x0000001d00047202 */ /* 0x000fe20000000f00 */
[----:B------:R-:W-:-:S05]  /*fb20*/  BRA `(.L_x_2655) ;  /* 0xffffc5e000007947 */ /* 0x000fca000383ffff */
.L_x_2620:
        /* <DEDUP_REMOVED lines=37> */
.L_x_2622:
[----:B------:R-:W-:Y:S01]  /*fd80*/  IMAD.MOV.U32 R2, RZ, RZ, R203 ;  /* 0x000000ffff027224 */ /* 0x000fe200078e00cb */
[----:B------:R-:W-:-:S02]  /*fd90*/  MOV R4, 0x2 ;  /* 0x0000000200047802 */ /* 0x000fc40000000f00 */
[----:B------:R-:W-:Y:S02]  /*fda0*/  MOV R3, 0xfdc0 ;  /* 0x0000fdc000037802 */ /* 0x000fe40000000f00 */
[----:B------:R-:W-:Y:S05]  /*fdb0*/  CALL.REL.NOINC `($__internal_42_$__cuda_sm70_shflsync_bfly_p) ;  /* 0x0000019000007944 */ /* 0x000fea0003c00000 */
[----:B------:R-:W-:Y:S01]  /*fdc0*/  MOV R0, R4 ;  /* 0x0000000400007202 */ /* 0x000fe20000000f00 */
[----:B------:R-:W-:Y:S05]  /*fdd0*/  BRA `(.L_x_2657) ;  /* 0xffffc6a000007947 */ /* 0x000fea000383ffff */
.L_x_2623:
[----:B------:R-:W-:Y:S01]  /*fde0*/  IMAD.MOV.U32 R2, RZ, RZ, R0 ;  /* 0x000000ffff027224 */ /* 0x000fe200078e0000 */
[----:B------:R-:W-:Y:S02]  /*fdf0*/  MOV R4, 0x1 ;  /* 0x0000000100047802 */ /* 0x000fe40000000f00 */
[----:B------:R-:W-:Y:S02]  /*fe00*/  MOV R3, 0xfe20 ;  /* 0x0000fe2000037802 */ /* 0x000fe40000000f00 */
[----:B-1----:R-:W-:Y:S05]  /*fe10*/  CALL.REL.NOINC `($__internal_42_$__cuda_sm70_shflsync_bfly_p) ;  /* 0x0000013000007944 */ /* 0x002fea0003c00000 */
[----:B------:R-:W-:Y:S01]  /*fe20*/  FADD.FTZ R0, R0, R4 ;  /* 0x0000000400007221 */ /* 0x000fe20000010000 */
[----:B------:R-:W-:Y:S02]  /*fe30*/  MOV R2, R204 ;  /* 0x000000cc00027202 */ /* 0x000fe40000000f00 */
[----:B------:R-:W-:Y:S02]  /*fe40*/  MOV R4, 0x2 ;  /* 0x0000000200047802 */ /* 0x000fe40000000f00 */
[----:B------:R-:W-:Y:S02]  /*fe50*/  MOV R3, 0xfe70 ;  /* 0x0000fe7000037802 */ /* 0x000fe40000000f00 */
[----:B------:R-:W-:Y:S05]  /*fe60*/  CALL.REL.NOINC `($__internal_42_$__cuda_sm70_shflsync_bfly_p) ;  /* 0x000000e000007944 */ /* 0x000fea0003c00000 */
[----:B------:R-:W-:Y:S01]  /*fe70*/  FADD.FTZ R5, R204, R4 ;  /* 0x00000004cc057221 */ /* 0x000fe20000010000 */
[----:B------:R-:W-:-:S02]  /*fe80*/  MOV R4, 0x1 ;  /* 0x0000000100047802 */ /* 0x000fc40000000f00 */
[----:B------:R-:W-:Y:S02]  /*fe90*/  MOV R3, 0xfec0 ;  /* 0x0000fec000037802 */ /* 0x000fe40000000f00 */
[----:B------:R-:W-:Y:S02]  /*fea0*/  MOV R2, R5 ;  /* 0x0000000500027202 */ /* 0x000fe40000000f00 */
[----:B------:R-:W-:Y:S05]  /*feb0*/  CALL.REL.NOINC `($__internal_42_$__cuda_sm70_shflsync_bfly_p) ;  /* 0x0000009000007944 */ /* 0x000fea0003c00000 */
[----:B------:R-:W-:Y:S01]  /*fec0*/  MOV R3, R4 ;  /* 0x0000000400037202 */ /* 0x000fe20000000f00 */
[----:B------:R-:W-:Y:S05]  /*fed0*/  BRA `(.L_x_2658) ;  /* 0xffffc61000007947 */ /* 0x000fea000383ffff */
.L_x_2633:
[----:B------:R-:W-:Y:S01]  /*fee0*/  IMAD.MOV.U32 R30, RZ, RZ, R18 ;  /* 0x000000ffff1e7224 */ /* 0x000fe200078e0012 */
[----:B------:R-:W-:Y:S01]  /*fef0*/  MOV R29, RZ ;  /* 0x000000ff001d7202 */ /* 0x000fe20000000f00 */
[----:B----4-:R-:W-:Y:S01]  /*ff00*/  IMAD.MOV.U32 R3, RZ, RZ, 0x1f ;  /* 0x0000001fff037424 */ /* 0x010fe200078e00ff */
[----:B--2---:R-:W-:Y:S02]  /*ff10*/  MOV R2, 0xff30 ;  /* 0x0000ff3000027802 */ /* 0x004fe40000000f00 */
[----:B-1---5:R-:W-:Y:S05]  /*ff20*/  CALL.REL.NOINC `($__internal_43_$__cuda_sm70_shflsync_idx_p) ;  /* 0x0000007000007944 */ /* 0x022fea0003c00000 */
[----:B------:R-:W-:Y:S01]  /*ff30*/  MOV R0, R29 ;  /* 0x0000001d00007202 */ /* 0x000fe20000000f00 */
[----:B------:R-:W-:Y:S05]  /*ff40*/  BRA `(.L_x_2659) ;  /* 0xffffe6d000007947 */ /* 0x000fea000383ffff */
        .weak           $__internal_42_$__cuda_sm70_shflsync_bfly_p
        .type           $__internal_42_$__cuda_sm70_shflsync_bfly_p,@function
        .size           $__internal_42_$__cuda_sm70_shflsync_bfly_p,($__internal_43_$__cuda_sm70_shflsync_idx_p - $__internal_42_$__cuda_sm70_shflsync_bfly_p)
$__internal_42_$__cuda_sm70_shflsync_bfly_p:
[----:B------:R-:W-:Y:S04]  /*ff50*/  WARPSYNC R208 ;  /* 0x000000d000007348 */ /* 0x000fe80003800000 */
[----:B------:R1:W2:Y:S02]  /*ff60*/  SHFL.BFLY PT, R4, R2, R4, R209 ;  /* 0x0c00000402047389 */ /* 0x0002a400000e00d1 */
[----:B-1----:R-:W-:-:S02]  /*ff70*/  MOV R2, R3 ;  /* 0x0000000300027202 */ /* 0x002fc40000000f00 */
[----:B------:R-:W-:-:S04]  /*ff80*/  MOV R3, 0x0 ;  /* 0x0000000000037802 */ /* 0x000fc80000000f00 */
[----:B--2---:R-:W-:Y:S05]  /*ff90*/  RET.REL.NODEC R2 `(_ZN7cutlass13device_kernelIN5flash19enable_sm80_to_sm89INS1_16FlashAttnFwdSm80INS1_25CollectiveMainloopFwdSm80ILi8ELi2ELb0EN4cute5tupleIJNS5_1CILi128EEENS7_ILi64EEENS7_ILi192EEEEEELi192ENS_10bfloat16_tEfNS_4arch4Sm80ELb1ELb0ELb1ELb0ELb1ELb0ELb1ELb1EEENS1_21CollectiveEpilogueFwdINS6_IJS8_SA_S9_EEENS6_IJNS7_ILi1EEESI_SI_EEESC_SE_Li256ELb0ELb1ELb1ELb0EEENS1_30DynamicPersistentTileSchedulerILi256ELi256ELb1ELb1ELb0EEEEEEEEEvNT_6ParamsE) ;  /* 0xffff006002007950 */ /* 0x004fea0003c3ffff */
        .weak           $__internal_43_$__cuda_sm70_shflsync_idx_p
        .type           $__internal_43_$__cuda_sm70_shflsync_idx_p,@function
        .size           $__internal_43_$__cuda_sm70_shflsync_idx_p,(.L_x_3164 - $__internal_43_$__cuda_sm70_shflsync_idx_p)
$__internal_43_$__cuda_sm70_shflsync_idx_p:
[----:B------:R-:W-:-:S04]  /*ffa0*/  MOV R31, 0xffffffff ;  /* 0xffffffff001f7802 */ /* 0x000fc80000000f00 */
[----:B------:R-:W-:Y:S04]  /*ffb0*/  WARPSYNC R31 ;  /* 0x0000001f00007348 */ /* 0x000fe80003800000 */
[----:B------:R1:W2:Y:S02]  /*ffc0*/  SHFL.IDX PT, R29, R30, R29, R3 ;  /* 0x0000001d1e1d7389 */ /* 0x0002a400000e0003 */
[----:B-1----:R-:W-:-:S04]  /*ffd0*/  MOV R3, 0x0 ;  /* 0x0000000000037802 */ /* 0x002fc80000000f00 */
[----:B--2---:R-:W-:Y:S05]  /*ffe0*/  RET.REL.NODEC R2 `(_ZN7cutlass13device_kernelIN5flash19enable_sm80_to_sm89INS1_16FlashAttnFwdSm80INS1_25CollectiveMainloopFwdSm80ILi8ELi2ELb0EN4cute5tupleIJNS5_1CILi128EEENS7_ILi64EEENS7_ILi192EEEEEELi192ENS_10bfloat16_tEfNS_4arch4Sm80ELb1ELb0ELb1ELb0ELb1ELb0ELb1ELb1EEENS1_21CollectiveEpilogueFwdINS6_IJS8_SA_S9_EEENS6_IJNS7_ILi1EEESI_SI_EEESC_SE_Li256ELb0ELb1ELb1ELb0EEENS1_30DynamicPersistentTileSchedulerILi256ELi256ELb1ELb1ELb0EEEEEEEEEvNT_6ParamsE) ;  /* 0xffff001002007950 */ /* 0x004fea0003c3ffff */
.L_x_2660:
        /* <DEDUP_REMOVED lines=9> */
.L_x_3164:


//--------------------- .text._ZN7cutlass13device_kernelIN5flash19enable_sm80_to_sm89INS1_16FlashAttnFwdSm80INS1_25CollectiveMainloopFwdSm80ILi8ELi2ELb0EN4cute5tupleIJNS5_1CILi128EEENS7_ILi64EEENS7_ILi192EEEEEELi192ENS_10bfloat16_tEfNS_4arch4Sm80ELb1ELb0ELb1ELb1ELb1ELb0ELb1ELb1EEENS1_21CollectiveEpilogueFwdINS6_IJS8_SA_S9_EEENS6_IJNS7_ILi1EEESI_SI_EEESC_SE_Li256ELb1ELb1ELb1ELb0EEENS1_36VarlenDynamicPersistentTileSchedulerILi128ELi64ELi256ELi256ELb1ELb1ELb0ELb1ELb1ELb1EEEEEEEEEvNT_6ParamsE --------------------------
	.section	.text._ZN7cutlass13device_kernelIN5flash19enable_sm80_to_sm89INS1_16FlashAttnFwdSm80INS1_25CollectiveMainloopFwdSm80ILi8ELi2ELb0EN4cute5tupleIJNS5_1CILi128EEENS7_ILi64EEENS7_ILi192EEEEEELi192ENS_10bfloat16_tEfNS_4arch4Sm80ELb1ELb0ELb1ELb1ELb1ELb0ELb1ELb1EEENS1_21CollectiveEpilogueFwdINS6_IJS8_SA_S9_EEENS6_IJNS7_ILi1EEESI_SI_EEESC_SE_Li256ELb1ELb1ELb1ELb0EEENS1_36VarlenDynamicPersistentTileSchedulerILi128ELi64ELi256ELi256ELb1ELb1ELb0ELb1ELb1ELb1EEEEEEEEEvNT_6ParamsE,"ax",@progbits
	.sectioninfo	@"SHI_REGISTERS=255"
	.align	128
.text._ZN7cutlass13device_kernelIN5flash19enable_sm80_to_sm89INS1_16FlashAttnFwdSm80INS1_25CollectiveMainloopFwdSm80ILi8ELi2ELb0EN4cute5tupleIJNS5_1CILi128EEENS7_ILi64EEENS7_ILi192EEEEEELi192ENS_10bfloat16_tEfNS_4arch4Sm80ELb1ELb0ELb1ELb1ELb1ELb0ELb1ELb1EEENS1_21CollectiveEpilogueFwdINS6_IJS8_SA_S9_EEENS6_IJNS7_ILi1EEESI_SI_EEESC_SE_Li256ELb1ELb1ELb1ELb0EEENS1_36VarlenDynamicPersistentTileSchedulerILi128ELi64ELi256ELi256ELb1ELb1ELb0ELb1ELb1ELb1EEEEEEEEEvNT_6ParamsE:
        .type           _ZN7cutlass13device_kernelIN5flash19enable_sm80_to_sm89INS1_16FlashAttnFwdSm80INS1_25CollectiveMainloopFwdSm80ILi8ELi2ELb0EN4cute5tupleIJNS5_1CILi128EEENS7_ILi64EEENS7_ILi192EEEEEELi192ENS_10bfloat16_tEfNS_4arch4Sm80ELb1ELb0ELb1ELb1ELb1ELb0ELb1ELb1EEENS1_21CollectiveEpilogueFwdINS6_IJS8_SA_S9_EEENS6_IJNS7_ILi1EEESI_SI_EEESC_SE_Li256ELb1ELb1ELb1ELb0EEENS1_36VarlenDynamicPersistentTileSchedulerILi128ELi64ELi256ELi256ELb1ELb1ELb0ELb1ELb1ELb1EEEEEEEEEvNT_6ParamsE,@function
        .size           _ZN7cutlass13device_kernelIN5flash19enable_sm80_to_sm89INS1_16FlashAttnFwdSm80INS1_25CollectiveMainloopFwdSm80ILi8ELi2ELb0EN4cute5tupleIJNS5_1CILi128EEENS7_ILi64EEENS7_ILi192EEEEEELi192ENS_10bfloat16_tEfNS_4arch4Sm80ELb1ELb0ELb1ELb1ELb1ELb0ELb1ELb1EEENS1_21CollectiveEpilogueFwdINS6_IJS8_SA_S9_EEENS6_IJNS7_ILi1EEESI_SI_EEESC_SE_Li256ELb1ELb1ELb1ELb0EEENS1_36VarlenDynamicPersistentTileSchedulerILi128ELi64ELi256ELi256ELb1ELb1ELb0ELb1ELb1ELb1EEEEEEEEEvNT_6ParamsE,(.L_x_3167 - _ZN7cutlass13device_kernelIN5flash19enable_sm80_to_sm89INS1_16FlashAttnFwdSm80INS1_25CollectiveMainloopFwdSm80ILi8ELi2ELb0EN4cute5tupleIJNS5_1CILi128EEENS7_ILi64EEENS7_ILi192EEEEEELi192ENS_10bfloat16_tEfNS_4arch4Sm80ELb1ELb0ELb1ELb1ELb1ELb0ELb1ELb1EEENS1_21CollectiveEpilogueFwdINS6_IJS8_SA_S9_EEENS6_IJNS7_ILi1EEESI_SI_EEESC_SE_Li256ELb1ELb1ELb1ELb0EEENS1_36VarlenDynamicPersistentTileSchedulerILi128ELi64ELi256ELi256ELb1ELb1ELb0ELb1ELb1ELb1EEEEEEEEEvNT_6ParamsE)
        .other          _ZN7cutlass13device_kernelIN5flash19enable_sm80_to_sm89INS1_16FlashAttnFwdSm80INS1_25CollectiveMainloopFwdSm80ILi8ELi2ELb0EN4cute5tupleIJNS5_1CILi128EEENS7_ILi64EEENS7_ILi192EEEEEELi192ENS_10bfloat16_tEfNS_4arch4Sm80ELb1ELb0ELb1ELb1ELb1ELb0ELb1ELb1EEENS1_21CollectiveEpilogueFwdINS6_IJS8_SA_S9_EEENS6_IJNS7_ILi1EEESI_SI_EEESC_SE_Li256ELb1ELb1ELb1ELb0EEENS1_36VarlenDynamicPersistentTileSchedulerILi128ELi64ELi256ELi256ELb1ELb1ELb0ELb1ELb1ELb1EEEEEEEEEvNT_6ParamsE,@"STO_CUDA_ENTRY STV_DEFAULT"
_ZN7cutlass13device_kernelIN5flash19enable_sm80_to_sm89INS1_16FlashAttnFwdSm80INS1_25CollectiveMainloopFwdSm80ILi8ELi2ELb0EN4cute5tupleIJNS5_1CILi128EEENS7_ILi64EEENS7_ILi192EEEEEELi192ENS_10bfloat16_tEfNS_4arch4Sm80ELb1ELb0ELb1ELb1ELb1ELb0ELb1ELb1EEENS1_21CollectiveEpilogueFwdINS6_IJS8_SA_S9_EEENS6_IJNS7_ILi1EEESI_SI_EEESC_SE_Li256ELb1ELb1ELb1ELb0EEENS1_36VarlenDynamicPersistentTileSchedulerILi128ELi64ELi256ELi256ELb1ELb1ELb0ELb1ELb1ELb1EEEEEEEEEvNT_6ParamsE:
        /* <DEDUP_REMOVED lines=52> */
.L_x_2666:
        /* <DEDUP_REMOVED lines=16> */
.L_x_2790:
        /* <DEDUP_REMOVED lines=16> */
.L_x_2791:
[----:B---3--:R-:W-:-:S05]  /*0540*/  IMAD R0, R0, c[0x0][0x538], RZ ;  /* 0x00014e0000007a24 */ /* 0x008fca00078e02ff */
[----:B------:R-:W-:-:S04]  /*0550*/  IADD3 R6, R0, R6, RZ ;  /* 0x0000000600067210 */ /* 0x000fc80007ffe0ff */
[----:B------:R-:W-:-:S13]  /*0560*/  ISETP.GT.AND P0, PT, R6, UR4, PT ;  /* 0x0000000406007c0c */ /* 0x000fda000bf04270 */
[----:B-12---:R-:W-:Y:S05]  /*0570*/  @!P0 BRA `(.L_x_2666) ;  /* 0xfffffdc000008947 */ /* 0x006fea000383ffff */
.L_x_2662:
[----:B------:R-:W-:-:S05]  /*0580*/  IADD3 R10, -R0, R6, RZ ;  /* 0x00000006000a7210 */ /* 0x000fca0007ffe1ff */
[----:B------:R-:W-:-:S05]  /*0590*/  IMAD R0, R4, c[0x0][0x538], R10 ;  /* 0x00014e0004007a24 */ /* 0x000fca00078e020a */
[----:B------:R-:W-:Y:S01]  /*05a0*/  ISETP.GT.AND P0, PT, R0, UR4, PT ;  /* 0x0000000400007c0c */ /* 0x000fe2000bf04270 */
[----:B------:R-:W-:-:S12]  /*05b0*/  BRA.DIV ~URZ, `(.L_x_2667) ;  /* 0x000120e27f007947 */ /* 0x000fd8000b800000 */
[----:B------:R-:W-:-:S04]  /*05c0*/  VOTE.ANY R6, PT, !P0 ;  /* 0x0000000000067806 */ /* 0x000fc800040e0100 */
.L_x_2792:
[----:B------:R-:W2:Y:S02]  /*05d0*/  POPC R0, R6 ;  /* 0x0000000600007309 */ /* 0x000ea40000000000 */
[----:B-12---:R-:W-:Y:S01]  /*05e0*/  IADD3 R231, R0, R7, RZ ;  /* 0x0000000700e77210 */ /* 0x006fe20007ffe0ff */
[----:B------:R-:W-:Y:S05]  /*05f0*/  BRA.DIV ~URZ, `(.L_x_2668) ;  /* 0x000120f27f007947 */ /* 0x000fea000b800000 */
[----:B------:R1:W2:Y:S01]  /*0600*/  SHFL.IDX PT, R229, R9, R0, 0x1f ;  /* 0x00001f0009e57589 */ /* 0x0002a200000e0000 */
[----:B------:R-:W-:-:S03]  /*0610*/  MOV R5, RZ ;  /* 0x000000ff00057202 */ /* 0x000fc60000000f00 */
[----:B------:R1:W3:Y:S04]  /*0620*/  SHFL.IDX PT, R9, R8, R0, 0x1f ;  /* 0x00001f0008097589 */ /* 0x0002e800000e0000 */
.L_x_2793:
[----:B------:R-:W-:Y:S01]  /*0630*/  ISETP.NE.AND P0, PT, R6, RZ, PT ;  /* 0x000000ff0600720c */ /* 0x000fe20003f05270 */
[----:B------:R-:W-:-:S12]  /*0640*/  BSSY B0, `(.L_x_2669) ;  /* 0x0000005000007945 */ /* 0x000fd80003800000 */
[----:B------:R-:W-:Y:S05]  /*0650*/  @!P0 BRA `(.L_x_2670) ;  /* 0x0000003000008947 */ /* 0x000fea0003800000 */
[----:B------:R-:W-:Y:S01]  /*0660*/  IADD3 R2, R0, -0x1, RZ ;  /* 0xffffffff00027810 */ /* 0x000fe20007ffe0ff */
[----:B------:R-:W-:Y:S05]  /*0670*/  BRA.DIV ~URZ, `(.L_x_2671) ;  /* 0x000121527f007947 */ /* 0x000fea000b800000 */
[----:B------:R4:W1:Y:S02]  /*0680*/  SHFL.IDX PT, R5, R4, R2, 0x1f ;  /* 0x00001f0204057589 */ /* 0x00086400000e0000 */
.L_x_2670:
[----:B------:R-:W-:Y:S05]  /*0690*/  BSYNC B0 ;  /* 0x0000000000007941 */ /* 0x000fea0003800000 */
.L_x_2669:
[----:B---3--:R-:W-:Y:S01]  /*06a0*/  ISETP.NE.AND P0, PT, R9, 0x1, PT ;  /* 0x000000010900780c */ /* 0x008fe20003f05270 */
[----:B-1----:R-:W-:Y:S01]  /*06b0*/  IMAD R228, R5, c[0x0][0x538], R10 ;  /* 0x00014e0005e47a24 */ /* 0x002fe200078e020a */
[----:B------:R-:W-:Y:S04]  /*06c0*/  BSSY B0, `(.L_x_2672) ;  /* 0x0000085000007945 */ /* 0x000fe80003800000 */
[----:B------:R-:W-:-:S07]  /*06d0*/  IADD3 R11, -R228, UR4, RZ ;  /* 0x00000004e40b7c10 */ /* 0x000fce000fffe1ff */
[----:B------:R-:W-:Y:S05]  /*06e0*/  @!P0 BRA `(.L_x_2673) ;  /* 0x000003e000008947 */ /* 0x000fea0003800000 */
[-C--:B--2---:R-:W-:Y:S02]  /*06f0*/  IABS R0, R229.reuse ;  /* 0x000000e500007213 */ /* 0x084fe40000000000 */
[----:B------:R-:W-:-:S03]  /*0700*/  IABS R6, R229 ;  /* 0x000000e500067213 */ /* 0x000fc60000000000 */
[----:B------:R-:W-:Y:S01]  /*0710*/  IMAD.MOV.U32 R5, RZ, RZ, R0 ;  /* 0x000000ffff057224 */ /* 0x000fe200078e0000 */
[----:B------:R-:W-:-:S03]  /*0720*/  IABS R0, R9 ;  /* 0x0000000900007213 */ /* 0x000fc60000000000 */
[----:B----4-:R-:W1:Y:S02]  /*0730*/  I2F.RP R2, R5 ;  /* 0x0000000500027306 */ /* 0x010e640000209400 */
        /* <DEDUP_REMOVED lines=57> */
.L_x_2673:
[----:B----4-:R-:W-:-:S04]  /*0ad0*/  IMAD.MOV.U32 R2, RZ, RZ, 0x4 ;  /* 0x00000004ff027424 */ /* 0x010fc800078e00ff */
[----:B------:R-:W-:-:S05]  /*0ae0*/  IMAD.WIDE R2, R231, R2, c[0x0][0x590] ;  /* 0x00016400e7027625 */ /* 0x000fca00078e0202 */
[----:B------:R-:W3:Y:S02]  /*0af0*/  LDG.E R7, [R2.64] ;  /* 0x0000000802077981 */ /* 0x000ee4000c1e1900 */
        /* <DEDUP_REMOVED lines=65> */
.L_x_2674:
[----:B------:R-:W-:Y:S05]  /*0f10*/  BSYNC B0 ;  /* 0x0000000000007941 */ /* 0x000fea0003800000 */
.L_x_2672:
[----:B------:R-:W-:-:S04]  /*0f20*/  LOP3.LUT R0, RZ, R0, RZ, 0x33, !PT ;  /* 0x00000000ff007212 */ /* 0x000fc800078e33ff */
[----:B------:R-:W-:Y:S01]  /*0f30*/  IADD3 R229, R0, R229, RZ ;  /* 0x000000e500e57210 */ /* 0x000fe20007ffe0ff */
[----:B------:R-:W-:Y:S05]  /*0f40*/  BRA `(.L_x_2675) ;  /* 0x0000004000007947 */ /* 0x000fea0003800000 */
.L_x_2663:
[----:B-1----:R-:W-:Y:S01]  /*0f50*/  IMAD.MOV.U32 R229, RZ, RZ, RZ ;  /* 0x000000ffffe57224 */ /* 0x002fe200078e00ff */
[----:B------:R-:W-:Y:S01]  /*0f60*/  MOV R230, RZ ;  /* 0x000000ff00e67202 */ /* 0x000fe20000000f00 */
[----:B------:R-:W-:Y:S01]  /*0f70*/  IMAD.U32 R228, RZ, RZ, UR4 ;  /* 0x00000004ffe47e24 */ /* 0x000fe2000f8e00ff */
[----:B------:R-:W-:Y:S02]  /*0f80*/  MOV R231, c[0x0][0x53c] ;  /* 0x00014f0000e77a02 */ /* 0x000fe40000000f00 */
.L_x_2675:
[----:B------:R-:W-:Y:S01]  /*0f90*/  ISETP.NE.AND P0, PT, R12, RZ, PT ;  /* 0x000000ff0c00720c */ /* 0x000fe20003f05270 */
[----:B------:R-:W-:-:S12]  /*0fa0*/  WARPSYNC 0xffffffff ;  /* 0xffffffff00007948 */ /* 0x000fd80003800000 */
[----:B------:R1:W-:Y:S04]  /*0fb0*/  @!P0 STS.128 [0x24100], R228 ;  /* 0x024100e4ff008388 */ /* 0x0003e80000000c00 */
[----:B------:R-:W-:Y:S06]  /*0fc0*/  BAR.ARV 0x5, 0x100 ;  /* 0x0144000000007b1d */ /* 0x000fec0000002000 */
.L_x_2661:
        /* <DEDUP_REMOVED lines=48> */
[----:B------:R-:W-:Y:S02]  /*12d0*/  LEA.HI R12, R12, R16, RZ, 0x2 ;  /* 0x000000100c0c7211 */ /* 0x000fe400078f10ff */
[----:B------:R-:W-:Y:S01]  /*12e0*/  ISETP.NE.U32.AND P3, PT, R6, 0x1, PT ;  /* 0x000000010600780c */ /* 0x000fe20003f65070 */
[----:B------:R-:W-:Y:S01]  /*12f0*/  IMAD.IADD R3, R4, 0x1, -R2 ;  /* 0x0000000104037824 */ /* 0x000fe200078e0a02 */
[----:B------:R-:W-:-:S02]  /*1300*/  LOP3.LUT R8, R0, 0x8, R15, 0xf8, !PT ;  /* 0x0000000800087812 */ /* 0x000fc400078ef80f */
[----:B------:R-:W-:Y:S02]  /*1310*/  SHF.R.U32.HI R6, RZ, 0x3, R0 ;  /* 0x00000003ff067819 */ /* 0x000fe40000011600 */
[----:B------:R-:W-:Y:S02]  /*1320*/  LOP3.LUT R0, R13, 0xfffffffc, RZ, 0xc0, !PT ;  /* 0xfffffffc0d007812 */ /* 0x000fe400078ec0ff */
[----:B------:R-:W-:Y:S02]  /*1330*/  SHF.R.S32.HI R2, RZ, 0x2, R12 ;  /* 0x00000002ff027819 */ /* 0x000fe4000001140c */
[----:B------:R-:W-:Y:S01]  /*1340*/  LOP3.LUT P0, RZ, R5, 0x2, RZ, 0xc0, !PT ;  /* 0x0000000205ff7812 */ /* 0x000fe2000780c0ff */
[----:B------:R-:W-:Y:S01]  /*1350*/  IMAD.IADD R0, R17, 0x1, -R0 ;  /* 0x0000000111007824 */ /* 0x000fe200078e0a00 */
[----:B------:R-:W-:Y:S01]  /*1360*/  LOP3.LUT P4, RZ, R5, 0x4, RZ, 0xc0, !PT ;  /* 0x0000000405ff7812 */ /* 0x000fe2000788c0ff */
[----:B------:R-:W-:Y:S01]  /*1370*/  IMAD R15, R3, 0x10, R2 ;  /* 0x00000010030f7824 */ /* 0x000fe200078e0202 */
[----:B------:R-:W-:Y:S01]  /*1380*/  LOP3.LUT R13, R8, R6, RZ, 0x3c, !PT ;  /* 0x00000006080d7212 */ /* 0x000fe200078e3cff */
        /* <DEDUP_REMOVED lines=8> */
[----:B------:R-:W-:Y:S01]  /*1410*/  IMAD R6, R0, 0x2, R8 ;  /* 0x0000000200067824 */ /* 0x000fe200078e0208 */
[----:B------:R-:W-:Y:S01]  /*1420*/  SHF.R.U32.HI R5, RZ, 0x3, R2 ;  /* 0x00000003ff057819 */ /* 0x000fe20000011602 */
[----:B------:R1:W-:Y:S01]  /*1430*/  STL [R1+0x18], R15 ;  /* 0x0000180f01007387 */ /* 0x0003e20000100800 */
[----:B------:R-:W-:-:S02]  /*1440*/  LOP3.LUT R7, R2, 0x8, R7, 0xf8, !PT ;  /* 0x0000000802077812 */ /* 0x000fc400078ef807 */
[----:B------:R-:W-:Y:S01]  /*1450*/  LOP3.LUT R11, R11, 0x7ffffe00, R9, 0xf8, !PT ;  /* 0x7ffffe000b0b7812 */ /* 0x000fe200078ef809 */
[----:B------:R-:W-:Y:S01]  /*1460*/  IMAD.SHL.U32 R9, R10, 0x40, RZ ;  /* 0x000000400a097824 */ /* 0x000fe200078e00ff */
[----:B------:R-:W-:Y:S01]  /*1470*/  LOP3.LUT R4, R4, 0x1c0, RZ, 0xc0, !PT ;  /* 0x000001c004047812 */ /* 0x000fe200078ec0ff */
[----:B------:R-:W-:Y:S01]  /*1480*/  IMAD.IADD R10, R0, 0x1, -R3 ;  /* 0x00000001000a7824 */ /* 0x000fe200078e0a03 */
[----:B------:R-:W-:Y:S01]  /*1490*/  LOP3.LUT R3, R7, R5, RZ, 0x3c, !PT ;  /* 0x0000000507037212 */ /* 0x000fe200078e3cff */
[----:B------:R-:W-:Y:S01]  /*14a0*/  IMAD R0, R14, 0x200, R13 ;  /* 0x000002000e007824 */ /* 0x000fe200078e020d */
[----:B------:R-:W-:Y:S01]  /*14b0*/  LOP3.LUT R5, R12, 0x7ffffffc, RZ, 0xc0, !PT ;  /* 0x7ffffffc0c057812 */ /* 0x000fe200078ec0ff */
[----:B------:R-:W-:Y:S01]  /*14c0*/  IMAD.SHL.U32 R210, R11, 0x2, RZ ;  /* 0x000000020bd27824 */ /* 0x000fe200078e00ff */
[----:B------:R-:W-:Y:S02]  /*14d0*/  LEA.HI R2, R4, R4, RZ, 0x1d ;  /* 0x0000000404027211 */ /* 0x000fe400078fe8ff */
[----:B------:R-:W-:Y:S01]  /*14e0*/  SHF.R.S32.HI R7, RZ, 0x1f, R193 ;  /* 0x0000001fff077819 */ /* 0x000fe200000114c1 */
[----:B------:R-:W-:Y:S01]  /*14f0*/  IMAD.IADD R7, R16, 0x1, -R5 ;  /* 0x0000000110077824 */ /* 0x000fe200078e0a05 */
[----:B------:R-:W-:Y:S01]  /*1500*/  LOP3.LUT R4, R9, 0xfffffe00, RZ, 0xc0, !PT ;  /* 0xfffffe0009047812 */ /* 0x000fe200078ec0ff */
[----:B------:R-:W-:Y:S01]  /*1510*/  IMAD.IADD R9, R6, 0x1, R2 ;  /* 0x0000000106097824 */ /* 0x000fe200078e0202 */
[----:B------:R-:W-:Y:S01]  /*1520*/  IADD3 R201, R193, 0x40, RZ ;  /* 0x00000040c1c97810 */ /* 0x000fe20007ffe0ff */
[----:B------:R-:W-:Y:S01]  /*1530*/  IMAD.SHL.U32 R225, R7, 0x2, RZ ;  /* 0x0000000207e17824 */ /* 0x000fe200078e00ff */
[CC--:B------:R-:W-:Y:S01]  /*1540*/  IADD3 R2, R3.reuse, R4.reuse, R8 ;  /* 0x0000000403027210 */ /* 0x0c0fe20007ffe008 */
[----:B------:R-:W-:Y:S01]  /*1550*/  IMAD R7, R10, 0x8, R15 ;  /* 0x000000080a077824 */ /* 0x000fe200078e020f */
[----:B------:R-:W-:Y:S01]  /*1560*/  LOP3.LUT R3, R3, R4, RZ, 0xfc, !PT ;  /* 0x0000000403037212 */ /* 0x000fe200078efcff */
[----:B------:R-:W-:Y:S01]  /*1570*/  IMAD.MOV.U32 R4, RZ, RZ, 0x20 ;  /* 0x00000020ff047424 */ /* 0x000fe200078e00ff */
[----:B------:R-:W-:Y:S01]  /*1580*/  IADD3 R202, R193, 0x80, RZ ;  /* 0x00000080c1ca7810 */ /* 0x000fe20007ffe0ff */
[----:B------:R-:W-:Y:S01]  /*1590*/  IMAD.MOV.U32 R8, RZ, RZ, 0x40 ;  /* 0x00000040ff087424 */ /* 0x000fe200078e00ff */
[----:B------:R-:W-:Y:S01]  /*15a0*/  IADD3 R21, R225, 0x10, RZ ;  /* 0x00000010e1157810 */ /* 0x000fe20007ffe0ff */
[----:B------:R2:W-:Y:S01]  /*15b0*/  STL [R1+0x14], R7 ;  /* 0x0000140701007387 */ /* 0x0005e20000100800 */
[----:B------:R-:W-:-:S02]  /*15c0*/  LEA R239, R9, 0x80, 0x1 ;  /* 0x0000008009ef7811 */ /* 0x000fc400078e08ff */
[C---:B------:R-:W-:Y:S02]  /*15d0*/  IADD3 R18, R225.reuse, 0x28, RZ ;  /* 0x00000028e1127810 */ /* 0x040fe40007ffe0ff */
[----:B------:R-:W-:Y:S02]  /*15e0*/  SHF.R.S32.HI R6, RZ, 0x1f, R201 ;  /* 0x0000001fff067819 */ /* 0x000fe400000114c9 */
[----:B------:R-:W-:Y:S02]  /*15f0*/  SHF.R.S32.HI R12, RZ, 0x1f, R202 ;  /* 0x0000001fff0c7819 */ /* 0x000fe400000114ca */
[----:B-1----:R-:W-:Y:S02]  /*1600*/  IADD3 R15, R225, 0x40, RZ ;  /* 0x00000040e10f7810 */ /* 0x002fe40007ffe0ff */
[C---:B------:R-:W-:Y:S02]  /*1610*/  SEL R6, R4.reuse, 0xffffffe0, !P1 ;  /* 0xffffffe004067807 */ /* 0x040fe40004800000 */
[----:B------:R-:W-:-:S02]  /*1620*/  SEL R168, R4, 0xffffffe0, !P0 ;  /* 0xffffffe004a87807 */ /* 0x000fc40004000000 */
[----:B------:R-:W-:Y:S01]  /*1630*/  IADD3 R12, R225, 0x58, RZ ;  /* 0x00000058e10c7810 */ /* 0x000fe20007ffe0ff */
[----:B------:R-:W-:Y:S01]  /*1640*/  IMAD.IADD R242, R239, 0x1, R6 ;  /* 0x00000001eff27824 */ /* 0x000fe200078e0206 */
[C---:B------:R-:W-:Y:S02]  /*1650*/  IADD3 R252, R225.reuse, 0x70, RZ ;  /* 0x00000070e1fc7810 */ /* 0x040fe40007ffe0ff */
[----:B------:R-:W-:Y:S02]  /*1660*/  IADD3 R250, R225, 0x80, RZ ;  /* 0x00000080e1fa7810 */ /* 0x000fe40007ffe0ff */
[----:B------:R-:W-:Y:S02]  /*1670*/  SHF.R.S32.HI R4, RZ, 0x1f, R21 ;  /* 0x0000001fff047819 */ /* 0x000fe40000011415 */
[----:B------:R-:W-:Y:S02]  /*1680*/  IADD3 R240, R239, -0x10, RZ ;  /* 0xfffffff0eff07810 */ /* 0x000fe40007ffe0ff */
[----:B--2---:R-:W-:-:S02]  /*1690*/  IADD3 R7, R225, 0x68, RZ ;  /* 0x00000068e1077810 */ /* 0x004fc40007ffe0ff */
[C---:B------:R-:W-:Y:S02]  /*16a0*/  IADD3 R249, R225.reuse, 0x88, RZ ;  /* 0x00000088e1f97810 */ /* 0x040fe40007ffe0ff */
[----:B------:R-:W-:Y:S02]  /*16b0*/  IADD3 R247, R225, 0x98, RZ ;  /* 0x00000098e1f77810 */ /* 0x000fe40007ffe0ff */
[----:B------:R-:W-:Y:S02]  /*16c0*/  SHF.R.S32.HI R4, RZ, 0x1f, R18 ;  /* 0x0000001fff047819 */ /* 0x000fe40000011412 */
[----:B------:R-:W-:Y:S02]  /*16d0*/  @P3 IADD3 R240, R239, 0x10, RZ ;  /* 0x00000010eff03810 */ /* 0x000fe40007ffe0ff */
[----:B------:R-:W-:Y:S02]  /*16e0*/  LEA R162, R2, 0x18100, 0x1 ;  /* 0x0001810002a27811 */ /* 0x000fe400078e08ff */
[----:B------:R-:W-:Y:S01]  /*16f0*/  SEL R5, R8, 0xffffffc0, !P2 ;  /* 0xffffffc008057807 */ /* 0x000fe20005000000 */
[----:B------:R-:W-:Y:S01]  /*1700*/  IMAD.IADD R241, R6, 0x1, R240 ;  /* 0x0000000106f17824 */ /* 0x000fe200078e02f0 */
[C---:B------:R-:W-:Y:S01]  /*1710*/  IADD3 R246, R225.reuse, 0xa0, RZ ;  /* 0x000000a0e1f67810 */ /* 0x040fe20007ffe0ff */
[----:B------:R-:W-:Y:S01]  /*1720*/  IMAD.IADD R163, R162, 0x1, R168 ;  /* 0x00000001a2a37824 */ /* 0x000fe200078e02a8 */
[----:B------:R-:W-:Y:S01]  /*1730*/  IADD3 R245, R225, 0xa8, RZ ;  /* 0x000000a8e1f57810 */ /* 0x000fe20007ffe0ff */
[----:B------:R-:W-:Y:S01]  /*1740*/  IMAD.IADD R2, R241, 0x1, R5 ;  /* 0x00000001f1027824 */ /* 0x000fe200078e0205 */
[----:B------:R-:W-:-:S02]  /*1750*/  SHF.R.S32.HI R4, RZ, 0x1f, R15 ;  /* 0x0000001fff047819 */ /* 0x000fc4000001140f */
[----:B------:R-:W-:Y:S01]  /*1760*/  LEA R170, R3, 0x100, 0x1 ;  /* 0x0000010003aa7811 */ /* 0x000fe200078e08ff */
[----:B------:R-:W-:Y:S01]  /*1770*/  IMAD.IADD R3, R5, 0x1, R240 ;  /* 0x0000000105037824 */ /* 0x000fe200078e02f0 */
[----:B------:R-:W-:Y:S02]  /*1780*/  IADD3 R244, R225, 0xb0, RZ ;  /* 0x000000b0e1f47810 */ /* 0x000fe40007ffe0ff */
[----:B------:R-:W-:Y:S01]  /*1790*/  SHF.R.S32.HI R4, RZ, 0x1f, R12 ;  /* 0x0000001fff047819 */ /* 0x000fe2000001140c */
[----:B------:R-:W-:Y:S01]  /*17a0*/  IMAD.IADD R232, R168, 0x1, R170 ;  /* 0x00000001a8e87824 */ /* 0x000fe200078e02aa */
[----:B------:R-:W-:Y:S02]  /*17b0*/  SHF.R.S32.HI R7, RZ, 0x1f, R7 ;  /* 0x0000001fff077819 */ /* 0x000fe40000011407 */
[----:B------:R-:W-:Y:S02]  /*17c0*/  LEA R169, R0, 0xc100, 0x1 ;  /* 0x0000c10000a97811 */ /* 0x000fe400078e08ff */
[----:B------:R-:W-:-:S02]  /*17d0*/  SHF.R.S32.HI R4, RZ, 0x1f, R252 ;  /* 0x0000001fff047819 */ /* 0x000fc400000114fc */
[----:B------:R-:W-:Y:S02]  /*17e0*/  SHF.R.S32.HI R7, RZ, 0x1f, R250 ;  /* 0x0000001fff077819 */ /* 0x000fe400000114fa */
[----:B------:R-:W-:Y:S02]  /*17f0*/  SEL R0, R8, 0xffffffc0, !P4 ;  /* 0xffffffc008007807 */ /* 0x000fe40006000000 */
        /* <DEDUP_REMOVED lines=9> */
[----:B------:R-:W-:Y:S01]  /*1890*/  IADD3 R20, R225, 0x18, RZ ;  /* 0x00000018e1147810 */ /* 0x000fe20007ffe0ff */
[----:B------:R-:W-:Y:S01]  /*18a0*/  IMAD.IADD R164, R163, 0x1, R0 ;  /* 0x00000001a3a47824 */ /* 0x000fe200078e0200 */
[----:B------:R1:W-:Y:S01]  /*18b0*/  STL [R1+0xc], R7 ;  /* 0x00000c0701007387 */ /* 0x0003e20000100800 */
[----:B------:R-:W-:Y:S01]  /*18c0*/  IMAD.IADD R0, R0, 0x1, R232 ;  /* 0x0000000100007824 */ /* 0x000fe200078e02e8 */
[C---:B------:R-:W-:Y:S01]  /*18d0*/  IADD3 R17, R225.reuse, 0x30, RZ ;  /* 0x00000030e1117810 */ /* 0x040fe20007ffe0ff */
[----:B------:R-:W-:Y:S01]  /*18e0*/  IMAD.IADD R235, R168, 0x1, R171 ;  /* 0x00000001a8eb7824 */ /* 0x000fe200078e02ab */
[----:B------:R1:W-:Y:S01]  /*18f0*/  STL [R1+0x8], R4 ;  /* 0x0000080401007387 */ /* 0x0003e20000100800 */
[----:B------:R-:W-:-:S02]  /*1900*/  IADD3 R14, R225, 0x48, RZ ;  /* 0x00000048e10e7810 */ /* 0x000fc40007ffe0ff */
[C---:B------:R-:W-:Y:S01]  /*1910*/  IADD3 R22, R225.reuse, 0x8, RZ ;  /* 0x00000008e1167810 */ /* 0x040fe20007ffe0ff */
[----:B------:R1:W-:Y:S01]  /*1920*/  STL [R1+0x4], R3 ;  /* 0x0000040301007387 */ /* 0x0003e20000100800 */
[C---:B------:R-:W-:Y:S02]  /*1930*/  IADD3 R11, R225.reuse, 0x60, RZ ;  /* 0x00000060e10b7810 */ /* 0x040fe40007ffe0ff */
[C---:B------:R-:W-:Y:S01]  /*1940*/  IADD3 R19, R225.reuse, 0x20, RZ ;  /* 0x00000020e1137810 */ /* 0x040fe20007ffe0ff */
[----:B------:R1:W-:Y:S01]  /*1950*/  STL [R1], R2 ;  /* 0x0000000201007387 */ /* 0x0003e20000100800 */
[C---:B------:R-:W-:Y:S02]  /*1960*/  IADD3 R251, R225.reuse, 0x78, RZ ;  /* 0x00000078e1fb7810 */ /* 0x040fe40007ffe0ff */
[----:B------:R-:W-:Y:S01]  /*1970*/  SHF.R.S32.HI R8, RZ, 0x1f, R20 ;  /* 0x0000001fff087819 */ /* 0x000fe20000011414 */
[----:B------:R1:W-:Y:S01]  /*1980*/  STL [R1+0x10], R0 ;  /* 0x0000100001007387 */ /* 0x0003e20000100800 */
[----:B------:R-:W-:-:S02]  /*1990*/  IADD3 R16, R225, 0x38, RZ ;  /* 0x00000038e1107810 */ /* 0x000fc40007ffe0ff */
[C---:B------:R-:W-:Y:S02]  /*19a0*/  IADD3 R248, R225.reuse, 0x90, RZ ;  /* 0x00000090e1f87810 */ /* 0x040fe40007ffe0ff */
[----:B------:R-:W-:Y:S02]  /*19b0*/  SHF.R.S32.HI R8, RZ, 0x1f, R17 ;  /* 0x0000001fff087819 */ /* 0x000fe40000011411 */
        /* <DEDUP_REMOVED lines=12> */
[----:B-1----:R-:W-:Y:S02]  /*1a80*/  SHF.R.S32.HI R8, RZ, 0x1f, R243 ;  /* 0x0000001fff087819 */ /* 0x002fe400000114f3 */
.L_x_2789:
        /* <DEDUP_REMOVED lines=30> */
.L_x_2676:
[----:B------:R-:W-:-:S04]  /*1c70*/  ISETP.NE.U32.AND P1, PT, RZ, c[0x0][0x368], PT ;  /* 0x0000da00ff007a0c */ /* 0x000fc80003f25070 */
[----:B------:R-:W-:-:S13]  /*1c80*/  ISETP.NE.AND.EX P1, PT, RZ, c[0x0][0x36c], PT, P1 ;  /* 0x0000db00ff007a0c */ /* 0x000fda0003f25310 */
[----:B------:R-:W-:Y:S05]  /*1c90*/  @!P1 BRA `(.L_x_2677) ;  /* 0x0000004000009947 */ /* 0x000fea0003800000 */
[----:B-1----:R-:W-:-:S04]  /*1ca0*/  IADD3 R2, P1, R233, c[0x0][0x368], RZ ;  /* 0x0000da00e9027a10 */ /* 0x002fc80007f3e0ff */
[----:B------:R-:W-:-:S05]  /*1cb0*/  IADD3.X R3, R234, c[0x0][0x36c], RZ, P1, !PT ;  /* 0x0000db00ea037a10 */ /* 0x000fca0000ffe4ff */
[----:B------:R1:W5:Y:S01]  /*1cc0*/  LDG.E R0, [R2.64] ;  /* 0x0000000802007981 */ /* 0x000362000c1e1900 */
[----:B------:R-:W-:Y:S05]  /*1cd0*/  BRA `(.L_x_2678) ;  /* 0x0000008000007947 */ /* 0x000fea0003800000 */
.L_x_2677:
        /* <DEDUP_REMOVED lines=8> */
.L_x_2678:
        /* <DEDUP_REMOVED lines=58> */
.L_x_2680:
[----:B------:R-:W-:Y:S05]  /*2100*/  BSYNC B0 ;  /* 0x0000000000007941 */ /* 0x000fea0003800000 */
.L_x_2679:
[----:B------:R-:W-:Y:S01]  /*2110*/  IMAD R205, R237, R2, RZ ;  /* 0x00000002edcd7224 */ /* 0x000fe200078e02ff */
        /* <DEDUP_REMOVED lines=99> */
.L_x_2794:
[----:B------:R-:W-:Y:S05]  /*2750*/  BRA.DIV ~URZ, `(.L_x_2683) ;  /* 0x000101427f007947 */ /* 0x000fea000b800000 */
[----:B------:R3:W4:Y:S02]  /*2760*/  SHFL.IDX PT, R0, R12, RZ, 0x181f ;  /* 0x00181fff0c007589 */ /* 0x00072400000e0000 */
.L_x_2795:
        /* <DEDUP_REMOVED lines=20> */
.L_x_2685:
[----:B------:R-:W-:Y:S05]  /*28b0*/  BSYNC B0 ;  /* 0x0000000000007941 */ /* 0x000fea0003800000 */
.L_x_2684:
[----:B------:R-:W-:Y:S05]  /*28c0*/  BRA.DIV ~URZ, `(.L_x_2686) ;  /* 0x000100427f007947 */ /* 0x000fea000b800000 */
[----:B--2---:R2:W1:Y:S04]  /*28d0*/  SHFL.IDX PT, R8, R9, 0x1, 0x181f ;  /* 0x00381f0009087f89 */ /* 0x00446800000e0000 */
[----:B----4-:R2:W4:Y:S02]  /*28e0*/  SHFL.IDX PT, R0, R12, 0x1, 0x181f ;  /* 0x00381f000c007f89 */ /* 0x01052400000e0000 */
.L_x_2796:
        /* <DEDUP_REMOVED lines=19> */
.L_x_2688:
[----:B------:R-:W-:Y:S05]  /*2a20*/  BSYNC B0 ;  /* 0x0000000000007941 */ /* 0x000fea0003800000 */
.L_x_2687:
[----:B------:R-:W-:Y:S05]  /*2a30*/  BRA.DIV ~URZ, `(.L_x_2689) ;  /* 0x0000ffa27f007947 */ /* 0x000fea000b800000 */
[----:B-1----:R1:W2:Y:S02]  /*2a40*/  SHFL.IDX PT, R8, R9, 0x2, 0x181f ;  /* 0x00581f0009087f89 */ /* 0x0022a400000e0000 */
.L_x_2797:
[----:B------:R-:W-:Y:S05]  /*2a50*/  BRA.DIV ~URZ, `(.L_x_2690) ;  /* 0x0000fff27f007947 */ /* 0x000fea000b800000 */
[----:B----4-:R4:W1:Y:S02]  /*2a60*/  SHFL.IDX PT, R0, R12, 0x2, 0x181f ;  /* 0x00581f000c007f89 */ /* 0x01086400000e0000 */
.L_x_2798:
        /* <DEDUP_REMOVED lines=19> */
.L_x_2692:
[----:B------:R-:W-:Y:S05]  /*2ba0*/  BSYNC B0 ;  /* 0x0000000000007941 */ /* 0x000fea0003800000 */
.L_x_2691:
[----:B------:R-:W-:Y:S05]  /*2bb0*/  BRA.DIV ~URZ, `(.L_x_2693) ;  /* 0x0000ff027f007947 */ /* 0x000fea000b800000 */
[----:B--2---:R2:W3:Y:S04]  /*2bc0*/  SHFL.IDX PT, R8, R9, 0x3, 0x181f ;  /* 0x00781f0009087f89 */ /* 0x0044e800000e0000 */
[----:B-1----:R2:W1:Y:S02]  /*2bd0*/  SHFL.IDX PT, R0, R12, 0x3, 0x181f ;  /* 0x00781f000c007f89 */ /* 0x00246400000e0000 */
.L_x_2799:
[----:B------:R-:W-:Y:S01]  /*2be0*/  IADD3 R2, R10, 0x60, RZ ;  /* 0x000000600a027810 */ /* 0x000fe20007ffe0ff */
[----:B-----5:R-:W-:Y:S01]  /*2bf0*/  IMAD.WIDE.U32 R214, R13, c[0x0][0x2b0], RZ ;  /* 0x0000ac000dd67a25 */ /* 0x020fe200078e00ff */
[----:B------:R-:W-:-:S02]  /*2c00*/  SHF.R.S32.HI R18, RZ, 0x1f, R193 ;  /* 0x0000001fff127819 */ /* 0x000fc400000114c1 */
[----:B------:R-:W-:Y:S02]  /*2c10*/  ISETP.GE.AND P2, PT, R2, R11, PT ;  /* 0x0000000b0200720c */ /* 0x000fe40003f46270 */
[----:B------:R-:W-:Y:S02]  /*2c20*/  SHF.R.S32.HI R16, RZ, 0x1f, R201 ;  /* 0x0000001fff107819 */ /* 0x000fe400000114c9 */
[----:B------:R-:W-:-:S09]  /*2c30*/  SHF.R.S32.HI R20, RZ, 0x1f, R202 ;  /* 0x0000001fff147819 */ /* 0x000fd200000114ca */
[-C--:B-1----:R-:W-:Y:S02]  /*2c40*/  @!P2 LEA R6, P0, R193, R0.reuse, 0x1 ;  /* 0x00000000c106a211 */ /* 0x082fe400078008ff */
[----:B------:R-:W-:Y:S02]  /*2c50*/  @!P2 LEA R4, P1, R201, R0, 0x1 ;  /* 0x00000000c904a211 */ /* 0x000fe400078208ff */
        /* <DEDUP_REMOVED lines=36> */
[----:B------:R-:W-:Y:S02]  /*2ea0*/  IMAD R218, R14, c[0x0][0x1ec], R213 ;  /* 0x00007b000eda7a24 */ /* 0x000fe400078e02d5 */
[----:B------:R-:W-:-:S04]  /*2eb0*/  IMAD.WIDE.U32 R2, R181, c[0x0][0x1e0], RZ ;  /* 0x00007800b5027a25 */ /* 0x000fc800078e00ff */
[----:B------:R-:W-:Y:S02]  /*2ec0*/  IMAD R108, R187, -0x40, R221 ;  /* 0xffffffc0bb6c7824 */ /* 0x000fe400078e02dd */
[----:B------:R-:W-:-:S04]  /*2ed0*/  IMAD.WIDE.U32 R216, R14, c[0x0][0x210], RZ ;  /* 0x000084000ed87a25 */ /* 0x000fc800078e00ff */
[----:B------:R-:W-:Y:S02]  /*2ee0*/  IMAD.IADD R13, R108, 0x1, -R226 ;  /* 0x000000016c0d7824 */ /* 0x000fe400078e0ae2 */
[----:B------:R-:W-:Y:S01]  /*2ef0*/  IMAD R220, R14, c[0x0][0x214], R217 ;  /* 0x000085000edc7a24 */ /* 0x000fe200078e02d9 */
[C---:B------:R-:W-:Y:S01]  /*2f00*/  SHF.L.U64.HI R14, R193.reuse, 0x1, R18 ;  /* 0x00000001c10e7819 */ /* 0x040fe20000010212 */
[----:B------:R-:W-:Y:S01]  /*2f10*/  IMAD.SHL.U32 R17, R193, 0x2, RZ ;  /* 0x00000002c1117824 */ /* 0x000fe200078e00ff */
[----:B-1----:R-:W-:Y:S01]  /*2f20*/  SHF.R.S32.HI R5, RZ, 0x1f, R181 ;  /* 0x0000001fff057819 */ /* 0x002fe200000114b5 */
[----:B------:R-:W-:Y:S01]  /*2f30*/  IMAD.SHL.U32 R19, R202, 0x2, RZ ;  /* 0x00000002ca137824 */ /* 0x000fe200078e00ff */
[----:B------:R-:W-:-:S03]  /*2f40*/  ISETP.GE.AND P6, PT, R13, 0x1, PT ;  /* 0x000000010d00780c */ /* 0x000fc60003fc6270 */
[----:B------:R-:W-:-:S04]  /*2f50*/  IMAD R0, R5, c[0x0][0x1e0], RZ ;  /* 0x0000780005007a24 */ /* 0x000fc800078e02ff */
[----:B------:R-:W-:-:S04]  /*2f60*/  IMAD R0, R181, c[0x0][0x1e4], R0 ;  /* 0x00007900b5007a24 */ /* 0x000fc800078e0200 */
[----:B------:R-:W-:Y:S02]  /*2f70*/  IMAD.IADD R3, R3, 0x1, R0 ;  /* 0x0000000103037824 */ /* 0x000fe400078e0200 */
[----:B------:R-:W-:Y:S02]  /*2f80*/  @P6 ISETP.GE.AND P1, PT, R193, c[0x0][0x1d4], PT ;  /* 0x00007500c1006a0c */ /* 0x000fe40003f26270 */
[----:B------:R-:W-:Y:S02]  /*2f90*/  @P6 ISETP.GE.AND P5, PT, R201, c[0x0][0x1d4], PT ;  /* 0x00007500c9006a0c */ /* 0x000fe40003fa6270 */
[----:B------:R-:W-:Y:S02]  /*2fa0*/  @P6 ISETP.GE.AND P2, PT, R202, c[0x0][0x1d4], PT ;  /* 0x00007500ca006a0c */ /* 0x000fe40003f46270 */
[----:B---3--:R-:W-:Y:S01]  /*2fb0*/  SHF.R.S32.HI R7, RZ, 0x1f, R173 ;  /* 0x0000001fff077819 */ /* 0x008fe200000114ad */
[----:B------:R-:W-:-:S04]  /*2fc0*/  IMAD.WIDE.U32 R2, R173, c[0x0][0x1f0], R2 ;  /* 0x00007c00ad027a25 */ /* 0x000fc800078e0002 */
[C---:B------:R-:W-:Y:S02]  /*2fd0*/  IMAD R0, R7.reuse, c[0x0][0x1f0], RZ ;  /* 0x00007c0007007a24 */ /* 0x040fe400078e02ff */
[----:B------:R-:W-:Y:S02]  /*2fe0*/  IMAD R7, R7, c[0x0][0x218], RZ ;  /* 0x0000860007077a24 */ /* 0x000fe400078e02ff */
[C---:B------:R-:W-:Y:S01]  /*2ff0*/  IMAD R4, R173.reuse, c[0x0][0x1f4], R0 ;  /* 0x00007d00ad047a24 */ /* 0x040fe200078e0200 */
[----:B------:R-:W-:Y:S01]  /*3000*/  IADD3 R0, P0, R2, R212, RZ ;  /* 0x000000d402007210 */ /* 0x000fe20007f1e0ff */
        /* <DEDUP_REMOVED lines=9> */
[----:B------:R-:W3:Y:S03]  /*30a0*/  SHFL.IDX PT, R8, R10, RZ, 0x181f ;  /* 0x00181fff0a087589 */ /* 0x000ee600000e0000 */
[----:B------:R-:W-:Y:S01]  /*30b0*/  IMAD.WIDE.U32 R2, R173, c[0x0][0x218], R2 ;  /* 0x00008600ad027a25 */ /* 0x000fe200078e0002 */
[----:B--2---:R2:W5:Y:S04]  /*30c0*/  SHFL.IDX PT, R9, R6, 0x1, 0x181f ;  /* 0x00381f0006097f89 */ /* 0x00456800000e0000 */
[----:B------:R-:W4:Y:S01]  /*30d0*/  SHFL.IDX PT, R10, R10, 0x1, 0x181f ;  /* 0x00381f000a0a7f89 */ /* 0x000f2200000e0000 */
[----:B-1----:R-:W-:-:S04]  /*30e0*/  @P6 LEA R4, P0, R193, R0, 0x1 ;  /* 0x00000000c1046211 */ /* 0x002fc800078008ff */
[----:B---3--:R-:W-:Y:S02]  /*30f0*/  @P6 LEA.HI.X R5, R193, R8, R18, 0x1, P0 ;  /* 0x00000008c1056211 */ /* 0x008fe400000f0c12 */
[----:B--2---:R-:W-:-:S03]  /*3100*/  @P6 LEA R6, P0, R201, R0, 0x1 ;  /* 0x00000000c9066211 */ /* 0x004fc600078008ff */
[----:B------:R1:W-:Y:S01]  /*3110*/  @P6 LDGSTS.E.BYPASS.LTC128B.128 [R210+0xc100], [R4.64], !P1 ;  /* 0x0c10000004d26fae */ /* 0x0003e2000c901d48 */
[----:B------:R-:W-:-:S05]  /*3120*/  @P6 LEA.HI.X R7, R201, R8, R16, 0x1, P0 ;  /* 0x00000008c9076211 */ /* 0x000fca00000f0c10 */
[----:B------:R5:W-:Y:S01]  /*3130*/  @P6 LDGSTS.E.BYPASS.LTC128B.128 [R210+0xe100], [R6.64], !P5 ;  /* 0x0e10000006d26fae */ /* 0x000be2000e901d48 */
[----:B-1----:R-:W-:Y:S02]  /*3140*/  @P6 LEA R4, P1, R202, R0, 0x1 ;  /* 0x00000000ca046211 */ /* 0x002fe400078208ff */
[----:B------:R-:W-:Y:S02]  /*3150*/  IADD3 R0, P0, R2, R216, RZ ;  /* 0x000000d802007210 */ /* 0x000fe40007f1e0ff */
[----:B------:R-:W-:Y:S02]  /*3160*/  @P6 LEA.HI.X R5, R202, R8, R20, 0x1, P1 ;  /* 0x00000008ca056211 */ /* 0x000fe400008f0c14 */
[----:B------:R-:W-:Y:S02]  /*3170*/  ISETP.GE.AND P1, PT, R13, 0x21, PT ;  /* 0x000000210d00780c */ /* 0x000fe40003f26270 */
[----:B------:R-:W-:Y:S01]  /*3180*/  IADD3.X R2, R220, R3, R11, P0, !PT ;  /* 0x00000003dc027210 */ /* 0x000fe200007fe40b */
[----:B------:R1:W-:Y:S01]  /*3190*/  @P6 LDGSTS.E.BYPASS.LTC128B.128 [R210+0x10100], [R4.64], !P2 ;  /* 0x1010000004d26fae */ /* 0x0003e2000d101d48 */
[----:B----4-:R-:W-:-:S04]  /*31a0*/  LEA R12, P0, R0, c[0x0][0x1f8], 0x1 ;  /* 0x00007e00000c7a11 */ /* 0x010fc800078008ff */
[----:B------:R-:W-:Y:S01]  /*31b0*/  LEA.HI.X R15, R0, c[0x0][0x1fc], R2, 0x1, P0 ;  /* 0x00007f00000f7a11 */ /* 0x000fe200000f0c02 */
[----:B------:R-:W2:Y:S04]  /*31c0*/  SHFL.IDX PT, R8, R12, RZ, 0x181f ;  /* 0x00181fff0c087589 */ /* 0x000ea800000e0000 */
[C---:B-----5:R-:W-:Y:S01]  /*31d0*/  @P1 LEA R6, P0, R193.reuse, R9, 0x1 ;  /* 0x00000009c1061211 */ /* 0x060fe200078008ff */
[----:B------:R-:W3:Y:S01]  /*31e0*/  SHFL.IDX PT, R11, R15, RZ, 0x181f ;  /* 0x00181fff0f0b7589 */ /* 0x000ee200000e0000 */
[----:B------:R-:W-:Y:S02]  /*31f0*/  @P1 ISETP.GE.AND P5, PT, R193, c[0x0][0x1d4], PT ;  /* 0x00007500c1001a0c */ /* 0x000fe40003fa6270 */
[----:B------:R-:W-:Y:S01]  /*3200*/  @P1 ISETP.GE.AND P2, PT, R201, c[0x0][0x1d4], PT ;  /* 0x00007500c9001a0c */ /* 0x000fe20003f46270 */
[----:B------:R-:W4:Y:S01]  /*3210*/  SHFL.IDX PT, R0, R12, 0x1, 0x181f ;  /* 0x00381f000c007f89 */ /* 0x000f2200000e0000 */
[----:B------:R-:W-:Y:S01]  /*3220*/  @P1 LEA.HI.X R7, R193, R10, R18, 0x1, P0 ;  /* 0x0000000ac1071211 */ /* 0x000fe200000f0c12 */
        /* <DEDUP_REMOVED lines=11> */
[----:B------:R1:W5:Y:S01]  /*32e0*/  SHFL.IDX PT, R10, R15, 0x1, 0x181f ;  /* 0x00381f000f0a7f89 */ /* 0x00036200000e0000 */
        /* <DEDUP_REMOVED lines=13> */
[----:B------:R-:W-:-:S03]  /*33c0*/  IADD3 R6, P0, R0, R17, RZ ;  /* 0x0000001100067210 */ /* 0x000fc60007f1e0ff */
[----:B------:R-:W-:Y:S01]  /*33d0*/  IMAD.X R9, R11, 0x1, R15, P6 ;  /* 0x000000010b097824 */ /* 0x000fe200030e060f */
[----:B------:R2:W-:Y:S01]  /*33e0*/  LDGSTS.E.BYPASS.LTC128B.128 [R210+0x2100], [R2.64], !P1 ;  /* 0x0210000002d27fae */ /* 0x0005e2000c901d48 */
[----:B------:R-:W-:Y:S01]  /*33f0*/  ISETP.GE.AND P1, PT, R202, c[0x0][0x1d4], PT ;  /* 0x00007500ca007a0c */ /* 0x000fe20003f26270 */
[----:B-----5:R-:W-:-:S03]  /*3400*/  IMAD.X R7, R10, 0x1, R14, P0 ;  /* 0x000000010a077824 */ /* 0x020fc600000e060e */
        /* <DEDUP_REMOVED lines=42> */
.L_x_2800:
        /* <DEDUP_REMOVED lines=8> */
[C---:B------:R-:W-:Y:S01]  /*3730*/  IMAD.X R5, R8.reuse, 0x1, R16, P5 ;  /* 0x0000000108057824 */ /* 0x040fe200028e0610 */
        /* <DEDUP_REMOVED lines=11> */
.L_x_2801:
        /* <DEDUP_REMOVED lines=21> */
.L_x_2695:
[----:B------:R-:W-:Y:S05]  /*3940*/  BSYNC B0 ;  /* 0x0000000000007941 */ /* 0x000fea0003800000 */
.L_x_2694:
        /* <DEDUP_REMOVED lines=27> */
[C---:B------:R-:W-:Y:S01]  /*3b00*/  IMAD.SHL.U32 R26, R202.reuse, 0x2, RZ ;  /* 0x00000002ca1a7824 */ /* 0x040fe200078e00ff */
        /* <DEDUP_REMOVED lines=17> */
.L_x_2802:
        /* <DEDUP_REMOVED lines=8> */
[----:B----4-:R-:W-:Y:S01]  /*3ca0*/  IMAD.X R15, R12, 0x1, R21, P0 ;  /* 0x000000010c0f7824 */ /* 0x010fe200000e0615 */
        /* <DEDUP_REMOVED lines=12> */
.L_x_2803:
        /* <DEDUP_REMOVED lines=21> */
.L_x_2699:
[----:B------:R-:W-:Y:S05]  /*3ec0*/  BSYNC B0 ;  /* 0x0000000000007941 */ /* 0x000fea0003800000 */
.L_x_2698:
[----:B------:R-:W-:Y:S01]  /*3ed0*/  IMAD.MOV.U32 R0, RZ, RZ, 0x40 ;  /* 0x00000040ff007424 */ /* 0x000fe200078e00ff */
[----:B------:R-:W-:Y:S01]  /*3ee0*/  LOP3.LUT P0, RZ, R207, 0x4, RZ, 0xc0, !PT ;  /* 0x00000004cfff7812 */ /* 0x000fe2000780c0ff */
[----:B------:R-:W0:Y:S01]  /*3ef0*/  LDGDEPBAR ;  /* 0x00000000000079af */ /* 0x000e220000000000 */
[----:B------:R-:W-:Y:S02]  /*3f00*/  WARPSYNC 0xffffffff ;  /* 0xffffffff00007948 */ /* 0x000fe40003800000 */
[----:B------:R-:W-:Y:S01]  /*3f10*/  SEL R166, R0, 0xffffffc0, !P0 ;  /* 0xffffffc000a67807 */ /* 0x000fe20004000000 */
[----:B---34-:R-:W-:Y:S01]  /*3f20*/  HMMA.16816.F32.BF16 R36, R8, R32, RZ ;  /* 0x000000200824723c */ /* 0x018fe200000418ff */
[----:B--2---:R-:W-:Y:S03]  /*3f30*/  LDSM.16.M88.4 R16, [R165] ;  /* 0x00000000a510783b */ /* 0x004fe60000000200 */
[----:B------:R-:W-:Y:S01]  /*3f40*/  IMAD.IADD R2, R169, 0x1, R166 ;  /* 0x00000001a9027824 */ /* 0x000fe200078e02a6 */
[----:B------:R-:W2:Y:S01]  /*3f50*/  LDL R109, [R1+0x14] ;  /* 0x00001400016d7983 */ /* 0x000ea20000100800 */
[----:B------:R-:W-:-:S02]  /*3f60*/  IADD3 R0, R166, R169, R167 ;  /* 0x000000a9a6007210 */ /* 0x000fc40007ffe0a7 */
[C---:B------:R-:W-:Y:S01]  /*3f70*/  HMMA.16816.F32.BF16 R24, R8.reuse, R40, RZ ;  /* 0x000000280818723c */ /* 0x040fe200000418ff */
[----:B------:R-:W3:Y:S04]  /*3f80*/  LDSM.16.M88.4 R72, [R2] ;  /* 0x000000000248783b */ /* 0x000ee80000000200 */
[----:B------:R-:W4:Y:S03]  /*3f90*/  LDSM.16.M88.4 R80, [R2+0x800] ;  /* 0x000800000250783b */ /* 0x000f260000000200 */
[C---:B------:R-:W-:Y:S01]  /*3fa0*/  HMMA.16816.F32.BF16 R20, R8.reuse, R42, RZ ;  /* 0x0000002a0814723c */ /* 0x040fe200000418ff */
[----:B------:R-:W5:Y:S04]  /*3fb0*/  LDSM.16.M88.4 R68, [R2+0x1000] ;  /* 0x001000000244783b */ /* 0x000f680000000200 */
[----:B------:R-:W1:Y:S03]  /*3fc0*/  LDSM.16.M88.4 R76, [R2+0x1800] ;  /* 0x00180000024c783b */ /* 0x000e660000000200 */
[C---:B------:R-:W-:Y:S01]  /*3fd0*/  HMMA.16816.F32.BF16 R12, R8.reuse, R44, RZ ;  /* 0x0000002c080c723c */ /* 0x040fe200000418ff */
[----:B------:R-:W-:Y:S04]  /*3fe0*/  LDSM.16.M88.4 R88, [R0] ;  /* 0x000000000058783b */ /* 0x000fe80000000200 */
[----:B------:R-:W-:Y:S03]  /*3ff0*/  LDSM.16.M88.4 R100, [R0+0x800] ;  /* 0x000800000064783b */ /* 0x000fe60000000200 */
[C---:B------:R-:W-:Y:S01]  /*4000*/  HMMA.16816.F32.BF16 R32, R8.reuse, R34, RZ ;  /* 0x000000220820723c */ /* 0x040fe200000418ff */
[----:B------:R-:W-:Y:S04]  /*4010*/  LDSM.16.M88.4 R104, [R169+0x2000] ;  /* 0x00200000a968783b */ /* 0x000fe80000000200 */
[----:B------:R-:W-:Y:S03]  /*4020*/  LDSM.16.M88.4 R96, [R28+0x2000] ;  /* 0x002000001c60783b */ /* 0x000fe60000000200 */
[C---:B------:R-:W-:Y:S08]  /*4030*/  HMMA.16816.F32.BF16 R40, R8.reuse, R46, RZ ;  /* 0x0000002e0828723c */ /* 0x040ff000000418ff */
[C---:B------:R-:W-:Y:S08]  /*4040*/  HMMA.16816.F32.BF16 R60, R8.reuse, R56, RZ ;  /* 0x00000038083c723c */ /* 0x040ff000000418ff */
[----:B------:R-:W-:Y:S08]  /*4050*/  HMMA.16816.F32.BF16 R56, R8, R58, RZ ;  /* 0x0000003a0838723c */ /* 0x000ff000000418ff */
[C---:B-1----:R-:W-:Y:S08]  /*4060*/  HMMA.16816.F32.BF16 R52, R4.reuse, R48, R36 ;  /* 0x000000300434723c */ /* 0x042ff00000041824 */
[C---:B------:R-:W-:Y:S08]  /*4070*/  HMMA.16816.F32.BF16 R44, R4.reuse, R64, R24 ;  /* 0x00000040042c723c */ /* 0x040ff00000041818 */
[C---:B------:R-:W-:Y:S08]  /*4080*/  HMMA.16816.F32.BF16 R8, R4.reuse, R66, R20 ;  /* 0x000000420408723c */ /* 0x040ff00000041814 */
[C---:B------:R-:W-:Y:S01]  /*4090*/  HMMA.16816.F32.BF16 R64, R4.reuse, R84, R12 ;  /* 0x000000540440723c */ /* 0x040fe2000004180c */
[----:B------:R-:W1:Y:S07]  /*40a0*/  LDSM.16.M88.4 R12, [R164] ;  /* 0x00000000a40c783b */ /* 0x000e6e0000000200 */
[C---:B------:R-:W-:Y:S08]  /*40b0*/  HMMA.16816.F32.BF16 R48, R4.reuse, R50, R32 ;  /* 0x000000320430723c */ /* 0x040ff00000041820 */
[C---:B------:R-:W-:Y:S01]  /*40c0*/  HMMA.16816.F32.BF16 R40, R4.reuse, R86, R40 ;  /* 0x000000560428723c */ /* 0x040fe20000041828 */
[----:B------:R-:W-:Y:S07]  /*40d0*/  LDSM.16.M88.4 R84, [R0+0x1000] ;  /* 0x001000000054783b */ /* 0x000fee0000000200 */
[C---:B------:R-:W-:Y:S08]  /*40e0*/  HMMA.16816.F32.BF16 R36, R4.reuse, R92, R60 ;  /* 0x0000005c0424723c */ /* 0x040ff0000004183c */
[----:B------:R-:W-:Y:S01]  /*40f0*/  HMMA.16816.F32.BF16 R32, R4, R94, R56 ;  /* 0x0000005e0420723c */ /* 0x000fe20000041838 */
[----:B------:R-:W-:Y:S07]  /*4100*/  LDSM.16.M88.4 R92, [R0+0x1800] ;  /* 0x00180000005c783b */ /* 0x000fee0000000200 */
[C---:B---3--:R-:W-:Y:S08]  /*4110*/  HMMA.16816.F32.BF16 R24, R16.reuse, R72, R52 ;  /* 0x000000481018723c */ /* 0x048ff00000041834 */
[C---:B----4-:R-:W-:Y:S08]  /*4120*/  HMMA.16816.F32.BF16 R4, R16.reuse, R80, R44 ;  /* 0x000000501004723c */ /* 0x050ff0000004182c */
[C---:B------:R-:W-:Y:S01]  /*4130*/  HMMA.16816.F32.BF16 R52, R16.reuse, R82, R8 ;  /* 0x000000521034723c */ /* 0x040fe20000041808 */
[----:B------:R-:W3:Y:S04]  /*4140*/  LDSM.16.M88.4 R8, [R162+0x4000] ;  /* 0x00400000a208783b */ /* 0x000ee80000000200 */
[----:B------:R-:W-:Y:S03]  /*4150*/  LDSM.16.M88.4 R80, [R169+0x3800] ;  /* 0x00380000a950783b */ /* 0x000fe60000000200 */
[C---:B------:R-:W-:Y:S01]  /*4160*/  HMMA.16816.F32.BF16 R20, R16.reuse, R74, R48 ;  /* 0x0000004a1014723c */ /* 0x040fe20000041830 */
[----:B------:R-:W-:Y:S07]  /*4170*/  LDSM.16.M88.4 R72, [R169+0x3000] ;  /* 0x00300000a948783b */ /* 0x000fee0000000200 */
[C---:B-----5:R-:W-:Y:S08]  /*4180*/  HMMA.16816.F32.BF16 R60, R16.reuse, R68, R64 ;  /* 0x00000044103c723c */ /* 0x060ff00000041840 */
[C---:B------:R-:W-:Y:S01]  /*4190*/  HMMA.16816.F32.BF16 R56, R16.reuse, R70, R40 ;  /* 0x000000461038723c */ /* 0x040fe20000041828 */
[----:B------:R-:W-:Y:S07]  /*41a0*/  LDSM.16.M88.4 R40, [R169+0x2800] ;  /* 0x00280000a928783b */ /* 0x000fee0000000200 */
[C---:B------:R-:W-:Y:S08]  /*41b0*/  HMMA.16816.F32.BF16 R68, R16.reuse, R76, R36 ;  /* 0x0000004c1044723c */ /* 0x040ff00000041824 */
[----:B------:R-:W-:Y:S01]  /*41c0*/  HMMA.16816.F32.BF16 R48, R16, R78, R32 ;  /* 0x0000004e1030723c */ /* 0x000fe20000041820 */
[----:B------:R-:W-:Y:S07]  /*41d0*/  LDSM.16.M88.4 R76, [R28+0x3800] ;  /* 0x003800001c4c783b */ /* 0x000fee0000000200 */
[C---:B-1----:R-:W-:Y:S01]  /*41e0*/  HMMA.16816.F32.BF16 R16, R12.reuse, R88, R24 ;  /* 0x000000580c10723c */ /* 0x042fe20000041818 */
[----:B------:R-:W-:Y:S07]  /*41f0*/  LDSM.16.M88.4 R24, [R165+0x4000] ;  /* 0x00400000a518783b */ /* 0x000fee0000000200 */
[C---:B------:R-:W-:Y:S01]  /*4200*/  HMMA.16816.F32.BF16 R36, R12.reuse, R100, R4 ;  /* 0x000000640c24723c */ /* 0x040fe20000041804 */
[----:B------:R-:W1:Y:S07]  /*4210*/  LDSM.16.M88.4 R4, [R163+0x4000] ;  /* 0x00400000a304783b */ /* 0x000e6e0000000200 */
[----:B------:R-:W-:Y:S01]  /*4220*/  HMMA.16816.F32.BF16 R44, R12, R90, R20 ;  /* 0x0000005a0c2c723c */ /* 0x000fe20000041814 */
[----:B------:R-:W-:Y:S07]  /*4230*/  LDSM.16.M88.4 R88, [R2+0x2800] ;  /* 0x002800000258783b */ /* 0x000fee0000000200 */
[----:B---3--:R-:W-:Y:S08]  /*4240*/  HMMA.16816.F32.BF16 R16, R8, R104, R16 ;  /* 0x000000680810723c */ /* 0x008ff00000041810 */
[C---:B------:R-:W-:Y:S01]  /*4250*/  HMMA.16816.F32.BF16 R32, R12.reuse, R102, R52 ;  /* 0x000000660c20723c */ /* 0x040fe20000041834 */
[----:B------:R-:W3:Y:S07]  /*4260*/  LDSM.16.M88.4 R100, [R2+0x2000] ;  /* 0x002000000264783b */ /* 0x000eee0000000200 */
[C---:B------:R-:W-:Y:S08]  /*4270*/  HMMA.16816.F32.BF16 R20, R12.reuse, R84, R60 ;  /* 0x000000540c14723c */ /* 0x040ff0000004183c */
[C---:B------:R-:W-:Y:S01]  /*4280*/  HMMA.16816.F32.BF16 R64, R12.reuse, R86, R56 ;  /* 0x000000560c40723c */ /* 0x040fe20000041838 */
[----:B------:R-:W4:Y:S07]  /*4290*/  LDSM.16.M88.4 R84, [R28+0x2800] ;  /* 0x002800001c54783b */ /* 0x000f2e0000000200 */
[C---:B------:R-:W-:Y:S08]  /*42a0*/  HMMA.16816.F32.BF16 R68, R12.reuse, R92, R68 ;  /* 0x0000005c0c44723c */ /* 0x040ff00000041844 */
[----:B------:R-:W-:Y:S01]  /*42b0*/  HMMA.16816.F32.BF16 R60, R12, R94, R48 ;  /* 0x0000005e0c3c723c */ /* 0x000fe20000041830 */
[----:B------:R-:W5:Y:S07]  /*42c0*/  LDSM.16.M88.4 R92, [R28+0x3000] ;  /* 0x003000001c5c783b */ /* 0x000f6e0000000200 */
[----:B------:R-:W-:Y:S01]  /*42d0*/  HMMA.16816.F32.BF16 R56, R8, R106, R44 ;  /* 0x0000006a0838723c */ /* 0x000fe2000004182c */
[----:B------:R-:W-:Y:S07]  /*42e0*/  LDSM.16.M88.4 R104, [R0+0x2000] ;  /* 0x002000000068783b */ /* 0x000fee0000000200 */
[----:B-1----:R-:W-:Y:S01]  /*42f0*/  HMMA.16816.F32.BF16 R12, R4, R96, R16 ;  /* 0x00000060040c723c */ /* 0x002fe20000041810 */
[----:B------:R-:W-:Y:S07]  /*4300*/  LDSM.16.M88.4 R16, [R162+0x8000] ;  /* 0x00800000a210783b */ /* 0x000fee0000000200 */
[C---:B------:R-:W-:Y:S08]  /*4310*/  HMMA.16816.F32.BF16 R52, R8.reuse, R40, R36 ;  /* 0x000000280834723c */ /* 0x040ff00000041824 */
[C---:B------:R-:W-:Y:S01]  /*4320*/  HMMA.16816.F32.BF16 R44, R8.reuse, R72, R20 ;  /* 0x00000048082c723c */ /* 0x040fe20000041814 */
[----:B------:R-:W1:Y:S07]  /*4330*/  LDSM.16.M88.4 R20, [R164+0x4000] ;  /* 0x00400000a414783b */ /* 0x000e6e0000000200 */
[C---:B------:R-:W-:Y:S08]  /*4340*/  HMMA.16816.F32.BF16 R48, R8.reuse, R42, R32 ;  /* 0x0000002a0830723c */ /* 0x040ff00000041820 */
[----:B------:R-:W-:Y:S01]  /*4350*/  HMMA.16816.F32.BF16 R40, R8, R74, R64 ;  /* 0x0000004a0828723c */ /* 0x000fe20000041840 */
[----:B--2---:R-:W-:-:S07]  /*4360*/  IMAD.IADD R206, R109, 0x1, R229 ;  /* 0x000000016dce7824 */ /* 0x004fce00078e02e5 */
[----:B------:R-:W-:Y:S01]  /*4370*/  HMMA.16816.F32.BF16 R32, R4, R98, R56 ;  /* 0x000000620420723c */ /* 0x000fe20000041838 */
[----:B------:R-:W2:Y:S07]  /*4380*/  LDSM.16.M88.4 R96, [R169+0x4000] ;  /* 0x00400000a960783b */ /* 0x000eae0000000200 */
[C---:B------:R-:W-:Y:S01]  /*4390*/  HMMA.16816.F32.BF16 R64, R8.reuse, R80, R68 ;  /* 0x000000500840723c */ /* 0x040fe20000041844 */
[----:B------:R-:W-:Y:S07]  /*43a0*/  LDSM.16.M88.4 R68, [R2+0x3000] ;  /* 0x003000000244783b */ /* 0x000fee0000000200 */
[----:B------:R-:W-:Y:S01]  /*43b0*/  HMMA.16816.F32.BF16 R36, R8, R82, R60 ;  /* 0x000000520824723c */ /* 0x000fe2000004183c */
[----:B------:R-:W-:Y:S07]  /*43c0*/  LDSM.16.M88.4 R80, [R2+0x3800] ;  /* 0x003800000250783b */ /* 0x000fee0000000200 */
[----:B---3--:R-:W-:Y:S01]  /*43d0*/  HMMA.16816.F32.BF16 R8, R24, R100, R12 ;  /* 0x000000641808723c */ /* 0x008fe2000004180c */
[----:B------:R-:W-:Y:S07]  /*43e0*/  LDSM.16.M88.4 R12, [R163+0x8000] ;  /* 0x00800000a30c783b */ /* 0x000fee0000000200 */
[C---:B----4-:R-:W-:Y:S08]  /*43f0*/  HMMA.16816.F32.BF16 R52, R4.reuse, R84, R52 ;  /* 0x000000540434723c */ /* 0x050ff00000041834 */
[C---:B------:R-:W-:Y:S01]  /*4400*/  HMMA.16816.F32.BF16 R72, R4.reuse, R86, R48 ;  /* 0x000000560448723c */ /* 0x040fe20000041830 */
[----:B------:R-:W-:Y:S07]  /*4410*/  LDSM.16.M88.4 R84, [R0+0x3000] ;  /* 0x003000000054783b */ /* 0x000fee0000000200 */
[----:B-----5:R-:W-:Y:S01]  /*4420*/  HMMA.16816.F32.BF16 R48, R4, R94, R40 ;  /* 0x0000005e0430723c */ /* 0x020fe20000041828 */
[----:B------:R-:W3:Y:S07]  /*4430*/  LDSM.16.M88.4 R40, [R0+0x2800] ;  /* 0x002800000028783b */ /* 0x000eee0000000200 */
[----:B------:R-:W-:Y:S01]  /*4440*/  HMMA.16816.F32.BF16 R32, R24, R102, R32 ;  /* 0x000000661820723c */ /* 0x000fe20000041820 */
[----:B------:R-:W4:Y:S07]  /*4450*/  LDSM.16.M88.4 R100, [R28+0x4000] ;  /* 0x004000001c64783b */ /* 0x000f2e0000000200 */
[C---:B------:R-:W-:Y:S01]  /*4460*/  HMMA.16816.F32.BF16 R56, R4.reuse, R92, R44 ;  /* 0x0000005c0438723c */ /* 0x040fe2000004182c */
[----:B------:R-:W-:Y:S07]  /*4470*/  LDSM.16.M88.4 R92, [R2+0x4000] ;  /* 0x00400000025c783b */ /* 0x000fee0000000200 */
[C---:B------:R-:W-:Y:S08]  /*4480*/  HMMA.16816.F32.BF16 R64, R4.reuse, R76, R64 ;  /* 0x0000004c0440723c */ /* 0x040ff00000041840 */
[----:B------:R-:W-:Y:S01]  /*4490*/  HMMA.16816.F32.BF16 R60, R4, R78, R36 ;  /* 0x0000004e043c723c */ /* 0x000fe20000041824 */
[----:B------:R-:W5:Y:S07]  /*44a0*/  LDSM.16.M88.4 R76, [R169+0x4800] ;  /* 0x00480000a94c783b */ /* 0x000f6e0000000200 */
[----:B-1----:R-:W-:Y:S01]  /*44b0*/  HMMA.16816.F32.BF16 R4, R20, R104, R8 ;  /* 0x000000681404723c */ /* 0x002fe20000041808 */
[----:B------:R-:W-:Y:S07]  /*44c0*/  LDSM.16.M88.4 R8, [R165+0x8000] ;  /* 0x00800000a508783b */ /* 0x000fee0000000200 */
[----:B------:R-:W-:Y:S08]  /*44d0*/  HMMA.16816.F32.BF16 R36, R24, R88, R52 ;  /* 0x000000581824723c */ /* 0x000ff00000041834 */
[----:B------:R-:W-:Y:S08]  /*44e0*/  HMMA.16816.F32.BF16 R32, R20, R106, R32 ;  /* 0x0000006a1420723c */ /* 0x000ff00000041820 */
[----:B--2---:R-:W-:Y:S08]  /*44f0*/  HMMA.16816.F32.BF16 R4, R16, R96, R4 ;  /* 0x000000601004723c */ /* 0x004ff00000041804 */
[----:B------:R-:W-:Y:S01]  /*4500*/  HMMA.16816.F32.BF16 R44, R24, R90, R72 ;  /* 0x0000005a182c723c */ /* 0x000fe20000041848 */
[----:B------:R-:W-:Y:S07]  /*4510*/  LDSM.16.M88.4 R88, [R0+0x4000] ;  /* 0x004000000058783b */ /* 0x000fee0000000200 */
[----:B---3--:R-:W-:Y:S08]  /*4520*/  HMMA.16816.F32.BF16 R36, R20, R40, R36 ;  /* 0x000000281424723c */ /* 0x008ff00000041824 */
[C---:B------:R-:W-:Y:S08]  /*4530*/  HMMA.16816.F32.BF16 R52, R24.reuse, R68, R56 ;  /* 0x000000441834723c */ /* 0x040ff00000041838 */
[----:B------:R-:W-:Y:S01]  /*4540*/  HMMA.16816.F32.BF16 R56, R24, R70, R48 ;  /* 0x000000461838723c */ /* 0x000fe20000041830 */
[----:B------:R-:W1:Y:S04]  /*4550*/  LDSM.16.M88.4 R68, [R0+0x3800] ;  /* 0x003800000044783b */ /* 0x000e680000000200 */
[----:B------:R-:W2:Y:S03]  /*4560*/  LDSM.16.M88.4 R48, [R28+0x4800] ;  /* 0x004800001c30783b */ /* 0x000ea60000000200 */
[----:B------:R-:W-:Y:S08]  /*4570*/  HMMA.16816.F32.BF16 R32, R16, R98, R32 ;  /* 0x000000621020723c */ /* 0x000ff00000041820 */
[C---:B------:R-:W-:Y:S08]  /*4580*/  HMMA.16816.F32.BF16 R72, R24.reuse, R80, R64 ;  /* 0x000000501848723c */ /* 0x040ff00000041840 */
[----:B------:R-:W-:Y:S01]  /*4590*/  HMMA.16816.F32.BF16 R64, R24, R82, R60 ;  /* 0x000000521840723c */ /* 0x000fe2000004183c */
[----:B------:R-:W3:Y:S07]  /*45a0*/  LDSM.16.M88.4 R60, [R169+0x5000] ;  /* 0x00500000a93c783b */ /* 0x000eee0000000200 */
[----:B----4-:R-:W-:Y:S01]  /*45b0*/  HMMA.16816.F32.BF16 R24, R12, R100, R4 ;  /* 0x000000640c18723c */ /* 0x010fe20000041804 */
[----:B------:R-:W4:Y:S07]  /*45c0*/  LDSM.16.M88.4 R4, [R164+0x8000] ;  /* 0x00800000a404783b */ /* 0x000f2e0000000200 */
[----:B------:R-:W-:Y:S08]  /*45d0*/  HMMA.16816.F32.BF16 R44, R20, R42, R44 ;  /* 0x0000002a142c723c */ /* 0x000ff0000004182c */
[----:B-----5:R-:W-:Y:S08]  /*45e0*/  HMMA.16816.F32.BF16 R40, R16, R76, R36 ;  /* 0x0000004c1028723c */ /* 0x020ff00000041824 */
[C---:B------:R-:W-:Y:S08]  /*45f0*/  HMMA.16816.F32.BF16 R52, R20.reuse, R84, R52 ;  /* 0x000000541434723c */ /* 0x040ff00000041834 */
[----:B------:R-:W-:Y:S01]  /*4600*/  HMMA.16816.F32.BF16 R56, R20, R86, R56 ;  /* 0x000000561438723c */ /* 0x000fe20000041838 */
[----:B------:R-:W2:Y:S07]  /*4610*/  LDSM.16.M88.4 R84, [R2+0x4800] ;  /* 0x004800000254783b */ /* 0x000eae0000000200 */
[----:B------:R-:W-:Y:S08]  /*4620*/  HMMA.16816.F32.BF16 R36, R12, R102, R32 ;  /* 0x000000660c24723c */ /* 0x000ff00000041820 */
[----:B-1----:R-:W-:Y:S08]  /*4630*/  HMMA.16816.F32.BF16 R80, R20, R68, R72 ;  /* 0x000000441450723c */ /* 0x002ff00000041848 */
[----:B------:R-:W-:Y:S01]  /*4640*/  HMMA.16816.F32.BF16 R24, R8, R92, R24 ;  /* 0x0000005c0818723c */ /* 0x000fe20000041818 */
[----:B------:R-:W5:Y:S07]  /*4650*/  LDL R92, [R1+0x10] ;  /* 0x00001000015c7983 */ /* 0x000f6e0000100800 */
[----:B------:R-:W-:Y:S01]  /*4660*/  HMMA.16816.F32.BF16 R72, R20, R70, R64 ;  /* 0x000000461448723c */ /* 0x000fe20000041840 */
[----:B------:R-:W-:Y:S04]  /*4670*/  LDSM.16.M88.4 R68, [R169+0x5800] ;  /* 0x00580000a944783b */ /* 0x000fe80000000200 */
[----:B------:R-:W-:Y:S03]  /*4680*/  LDSM.16.M88.4 R64, [R28+0x5800] ;  /* 0x005800001c40783b */ /* 0x000fe60000000200 */
[----:B------:R-:W-:Y:S01]  /*4690*/  HMMA.16816.F32.BF16 R20, R16, R78, R44 ;  /* 0x0000004e1014723c */ /* 0x000fe2000004182c */
[----:B------:R-:W1:Y:S04]  /*46a0*/  LDSM.16.M88.4 R76, [R0+0x4800] ;  /* 0x00480000004c783b */ /* 0x000e680000000200 */
[----:B------:R-:W-:Y:S03]  /*46b0*/  LDSM.16.M88.4 R44, [R2+0x5000] ;  /* 0x00500000022c783b */ /* 0x000fe60000000200 */
[----:B--2---:R-:W-:Y:S08]  /*46c0*/  HMMA.16816.F32.BF16 R32, R12, R48, R40 ;  /* 0x000000300c20723c */ /* 0x004ff00000041828 */
[C---:B---3--:R-:W-:Y:S08]  /*46d0*/  HMMA.16816.F32.BF16 R52, R16.reuse, R60, R52 ;  /* 0x0000003c1034723c */ /* 0x048ff00000041834 */
[----:B------:R-:W-:Y:S01]  /*46e0*/  HMMA.16816.F32.BF16 R60, R16, R62, R56 ;  /* 0x0000003e103c723c */ /* 0x000fe20000041838 */
[----:B------:R2:W3:Y:S07]  /*46f0*/  LDSM.16.M88.4 R56, [R28+0x5000] ;  /* 0x005000001c38783b */ /* 0x0004ee0000000200 */
[----:B------:R-:W-:Y:S08]  /*4700*/  HMMA.16816.F32.BF16 R36, R8, R94, R36 ;  /* 0x0000005e0824723c */ /* 0x000ff00000041824 */
[----:B----4-:R-:W-:Y:S08]  /*4710*/  HMMA.16816.F32.BF16 R40, R4, R88, R24 ;  /* 0x000000580428723c */ /* 0x010ff00000041818 */
[----:B------:R-:W-:Y:S01]  /*4720*/  HMMA.16816.F32.BF16 R24, R12, R50, R20 ;  /* 0x000000320c18723c */ /* 0x000fe20000041814 */
[----:B------:R-:W4:Y:S07]  /*4730*/  LDSM.16.M88.4 R48, [R0+0x5000] ;  /* 0x005000000030783b */ /* 0x000f2e0000000200 */
[----:B------:R-:W-:Y:S08]  /*4740*/  HMMA.16816.F32.BF16 R20, R8, R84, R32 ;  /* 0x000000540814723c */ /* 0x000ff00000041820 */
[----:B------:R-:W-:Y:S01]  /*4750*/  HMMA.16816.F32.BF16 R36, R4, R90, R36 ;  /* 0x0000005a0424723c */ /* 0x000fe20000041824 */
[----:B------:R-:W-:-:S04]  /*4760*/  FMUL.FTZ R3, R40, c[0x0][0x320] ;  /* 0x0000c80028037a20 */ /* 0x000fc80000410000 */
[----:B------:R3:W3:Y:S03]  /*4770*/  MUFU.TANH R84, R3 ;  /* 0x0000000300547308 */ /* 0x0006e60000002400 */
[----:B--2---:R-:W-:Y:S08]  /*4780*/  HMMA.16816.F32.BF16 R28, R8, R86, R24 ;  /* 0x00000056081c723c */ /* 0x004ff00000041818 */
[----:B-1----:R-:W-:Y:S01]  /*4790*/  HMMA.16816.F32.BF16 R24, R4, R76, R20 ;  /* 0x0000004c0418723c */ /* 0x002fe20000041814 */
[----:B---3--:R-:W-:-:S07]  /*47a0*/  FMUL.FTZ R3, R41, c[0x0][0x320] ;  /* 0x0000c80029037a20 */ /* 0x008fce0000410000 */
[----:B------:R-:W-:Y:S01]  /*47b0*/  HMMA.16816.F32.BF16 R32, R16, R68, R80 ;  /* 0x000000441020723c */ /* 0x000fe20000041850 */
[----:B------:R1:W2:Y:S07]  /*47c0*/  MUFU.TANH R80, R3 ;  /* 0x0000000300507308 */ /* 0x0002ae0000002400 */
[----:B------:R-:W-:Y:S01]  /*47d0*/  HMMA.16816.F32.BF16 R20, R12, R56, R52 ;  /* 0x000000380c14723c */ /* 0x000fe20000041834 */
[----:B------:R3:W2:Y:S07]  /*47e0*/  LDSM.16.M88.4 R52, [R2+0x5800] ;  /* 0x005800000234783b */ /* 0x0006ae0000000200 */
[----:B------:R-:W-:Y:S01]  /*47f0*/  HMMA.16816.F32.BF16 R68, R16, R70, R72 ;  /* 0x000000461044723c */ /* 0x000fe20000041848 */
[----:B-1----:R-:W-:-:S04]  /*4800*/  FMUL.FTZ R3, R42, c[0x0][0x320] ;  /* 0x0000c8002a037a20 */ /* 0x002fc80000410000 */
[----:B------:R1:W-:Y:S03]  /*4810*/  MUFU.TANH R74, R3 ;  /* 0x00000003004a7308 */ /* 0x0003e60000002400 */
[----:B------:R-:W-:Y:S01]  /*4820*/  HMMA.16816.F32.BF16 R16, R12, R58, R60 ;  /* 0x0000003a0c10723c */ /* 0x000fe2000004183c */
[----:B---3--:R-:W-:-:S04]  /*4830*/  FMUL.FTZ R2, R38, c[0x0][0x320] ;  /* 0x0000c80026027a20 */ /* 0x008fc80000410000 */
[----:B------:R3:W-:Y:S01]  /*4840*/  MUFU.TANH R58, R2 ;  /* 0x00000002003a7308 */ /* 0x0007e20000002400 */
[----:B-1----:R-:W-:Y:S02]  /*4850*/  FMUL.FTZ R3, R43, c[0x0][0x320] ;  /* 0x0000c8002b037a20 */ /* 0x002fe40000410000 */
[----:B------:R-:W-:Y:S05]  /*4860*/  HMMA.16816.F32.BF16 R40, R12, R64, R32 ;  /* 0x000000400c28723c */ /* 0x000fea0000041820 */
[----:B------:R1:W-:Y:S03]  /*4870*/  MUFU.TANH R73, R3 ;  /* 0x0000000300497308 */ /* 0x0003e60000002400 */
[----:B------:R-:W-:Y:S01]  /*4880*/  HMMA.16816.F32.BF16 R32, R4, R78, R28 ;  /* 0x0000004e0420723c */ /* 0x000fe2000004181c */
[----:B---3--:R-:W-:-:S07]  /*4890*/  FMUL.FTZ R2, R39, c[0x0][0x320] ;  /* 0x0000c80027027a20 */ /* 0x008fce0000410000 */
[----:B------:R-:W-:Y:S01]  /*48a0*/  HMMA.16816.F32.BF16 R28, R8, R44, R20 ;  /* 0x0000002c081c723c */ /* 0x000fe20000041814 */
[----:B------:R3:W-:Y:S01]  /*48b0*/  MUFU.TANH R57, R2 ;  /* 0x0000000200397308 */ /* 0x0007e20000002400 */
[----:B-1----:R-:W-:-:S06]  /*48c0*/  FMUL.FTZ R3, R36, c[0x0][0x320] ;  /* 0x0000c80024037a20 */ /* 0x002fcc0000410000 */
[----:B------:R-:W-:Y:S01]  /*48d0*/  HMMA.16816.F32.BF16 R12, R12, R66, R68 ;  /* 0x000000420c0c723c */ /* 0x000fe20000041844 */
[----:B------:R1:W1:Y:S07]  /*48e0*/  MUFU.TANH R72, R3 ;  /* 0x0000000300487308 */ /* 0x00026e0000002400 */
[----:B------:R-:W-:Y:S01]  /*48f0*/  HMMA.16816.F32.BF16 R16, R8, R46, R16 ;  /* 0x0000002e0810723c */ /* 0x000fe20000041810 */
[----:B---3--:R-:W-:-:S04]  /*4900*/  FMUL.FTZ R2, R24, c[0x0][0x320] ;  /* 0x0000c80018027a20 */ /* 0x008fc80000410000 */
[----:B------:R3:W3:Y:S03]  /*4910*/  MUFU.TANH R39, R2 ;  /* 0x0000000200277308 */ /* 0x0006e60000002400 */
[----:B----4-:R-:W-:Y:S01]  /*4920*/  HMMA.16816.F32.BF16 R28, R4, R48, R28 ;  /* 0x00000030041c723c */ /* 0x010fe2000004181c */
[----:B-1----:R-:W-:-:S04]  /*4930*/  FMUL.FTZ R3, R37, c[0x0][0x320] ;  /* 0x0000c80025037a20 */ /* 0x002fc80000410000 */
[----:B------:R-:W-:Y:S03]  /*4940*/  MUFU.TANH R56, R3 ;  /* 0x0000000300387308 */ /* 0x000fe60000002400 */
[----:B--2---:R-:W-:Y:S01]  /*4950*/  HMMA.16816.F32.BF16 R20, R8, R52, R40 ;  /* 0x000000340814723c */ /* 0x004fe20000041828 */
[----:B---3--:R-:W-:-:S04]  /*4960*/  FMUL.FTZ R2, R25, c[0x0][0x320] ;  /* 0x0000c80019027a20 */ /* 0x008fc80000410000 */
[----:B------:R1:W2:Y:S02]  /*4970*/  MUFU.TANH R38, R2 ;  /* 0x0000000200267308 */ /* 0x0002a40000002400 */
[----:B-1----:R-:W-:-:S06]  /*4980*/  FMUL.FTZ R2, R26, c[0x0][0x320] ;  /* 0x0000c8001a027a20 */ /* 0x002fcc0000410000 */
[----:B------:R1:W-:Y:S02]  /*4990*/  MUFU.TANH R45, R2 ;  /* 0x00000002002d7308 */ /* 0x0003e40000002400 */
[----:B-1----:R-:W-:Y:S02]  /*49a0*/  FMUL.FTZ R2, R27, c[0x0][0x320] ;  /* 0x0000c8001b027a20 */ /* 0x002fe40000410000 */
[----:B------:R1:W3:Y:S01]  /*49b0*/  LDSM.16.M88.4 R24, [R0+0x5800] ;  /* 0x005800000018783b */ /* 0x0002e20000000200 */
[----:B------:R-:W-:Y:S03]  /*49c0*/  HMMA.16816.F32.BF16 R12, R8, R54, R12 ;  /* 0x00000036080c723c */ /* 0x000fe6000004180c */
[----:B------:R4:W-:Y:S01]  /*49d0*/  MUFU.TANH R44, R2 ;  /* 0x00000002002c7308 */ /* 0x0009e20000002400 */
[----:B------:R-:W-:Y:S01]  /*49e0*/  FMUL.FTZ R3, R34, c[0x0][0x320] ;  /* 0x0000c80022037a20 */ /* 0x000fe20000410000 */
[----:B------:R-:W-:-:S04]  /*49f0*/  DEPBAR.LE SB0, 0x2 ;  /* 0x000080800000791a */ /* 0x000fc80000000000 */
[----:B------:R-:W-:Y:S01]  /*4a00*/  BAR.SYNC.DEFER_BLOCKING 0x0 ;  /* 0x0000000000007b1d */ /* 0x000fe20000010000 */
[----:B-1----:R-:W-:Y:S02]  /*4a10*/  FMUL.FTZ R0, R32, c[0x0][0x320] ;  /* 0x0000c80020007a20 */ /* 0x002fe40000410000 */
[----:B----4-:R-:W-:-:S03]  /*4a20*/  @P4 IMAD.HI.U32 R2, R206, c[0x0][0x2c8], RZ ;  /* 0x0000b200ce024a27 */ /* 0x010fc600078e00ff */
[----:B------:R1:W4:Y:S01]  /*4a30*/  MUFU.TANH R36, R0 ;  /* 0x0000000000247308 */ /* 0x0003220000002400 */
[----:B------:R-:W-:Y:S01]  /*4a40*/  HMMA.16816.F32.BF16 R16, R4, R50, R16 ;  /* 0x000000320410723c */ /* 0x000fe20000041810 */
[----:B------:R-:W-:Y:S06]  /*4a50*/  LDSM.16.MT88.4 R64, [R235+0x800] ;  /* 0x00080000eb40783b */ /* 0x000fec0000004200 */
[----:B------:R-:W-:Y:S01]  /*4a60*/  MUFU.TANH R37, R3 ;  /* 0x0000000300257308 */ /* 0x000fe20000002400 */
[----:B------:R-:W-:Y:S01]  /*4a70*/  LDSM.16.MT88.4 R60, [R232+0x2000] ;  /* 0x00200000e83c783b */ /* 0x000fe20000004200 */
[----:B-1----:R-:W-:-:S06]  /*4a80*/  FMUL.FTZ R0, R33, c[0x0][0x320] ;  /* 0x0000c80021007a20 */ /* 0x002fcc0000410000 */
[----:B------:R1:W-:Y:S01]  /*4a90*/  MUFU.TANH R33, R0 ;  /* 0x0000000000217308 */ /* 0x0003e20000002400 */
[----:B---3--:R-:W-:Y:S01]  /*4aa0*/  HMMA.16816.F32.BF16 R20, R4, R24, R20 ;  /* 0x000000180414723c */ /* 0x008fe20000041814 */
[----:B-1----:R-:W-:Y:S01]  /*4ab0*/  IMAD.MOV.U32 R0, RZ, RZ, R206 ;  /* 0x000000ffff007224 */ /* 0x002fe200078e00ce */
[----:B------:R-:W-:Y:S01]  /*4ac0*/  @P4 SHF.R.U32.HI R0, RZ, c[0x0][0x2cc], R2 ;  /* 0x0000b300ff004a19 */ /* 0x000fe20000011602 */
[----:B------:R-:W-:-:S04]  /*4ad0*/  FMUL.FTZ R2, R35, c[0x0][0x320] ;  /* 0x0000c80023027a20 */ /* 0x000fc80000410000 */
[----:B------:R-:W1:Y:S01]  /*4ae0*/  SHFL.IDX PT, R8, R0, RZ, 0x1c1f ;  /* 0x001c1fff00087589 */ /* 0x000e6200000e0000 */
[----:B------:R3:W-:Y:S01]  /*4af0*/  MUFU.TANH R34, R2 ;  /* 0x0000000200227308 */ /* 0x0007e20000002400 */
[----:B------:R-:W-:Y:S02]  /*4b00*/  IMAD.MOV.U32 R3, RZ, RZ, 0x1 ;  /* 0x00000001ff037424 */ /* 0x000fe400078e00ff */
[----:B---3--:R3:W1:Y:S01]  /*4b10*/  SHFL.IDX PT, R2, R0, 0x1, 0x1c1f ;  /* 0x003c1f0000027f89 */ /* 0x00866200000e0000 */
[----:B------:R-:W-:Y:S01]  /*4b20*/  HMMA.16816.F32.BF16 R4, R4, R26, R12 ;  /* 0x0000001a0404723c */ /* 0x000fe2000004180c */
[----:B---3--:R-:W-:-:S04]  /*4b30*/  FMUL.FTZ R0, R28, c[0x0][0x320] ;  /* 0x0000c8001c007a20 */ /* 0x008fc80000410000 */
[----:B------:R3:W1:Y:S02]  /*4b40*/  MUFU.TANH R32, R0 ;  /* 0x0000000000207308 */ /* 0x0006640000002400 */
[----:B---3--:R-:W-:-:S05]  /*4b50*/  IMAD R0, R187, -0x40, R3 ;  /* 0xffffffc0bb007824 */ /* 0x008fca00078e0203 */
[----:B------:R-:W-:Y:S01]  /*4b60*/  IADD3 R0, -R225, R0, R221 ;  /* 0x00000000e1007210 */ /* 0x000fe20007ffe1dd */
[----:B------:R-:W-:-:S04]  /*4b70*/  FMUL.FTZ R3, R29, c[0x0][0x320] ;  /* 0x0000c8001d037a20 */ /* 0x000fc80000410000 */
[----:B------:R-:W-:Y:S01]  /*4b80*/  IMAD.IADD R0, R0, 0x1, -R222 ;  /* 0x0000000100007824 */ /* 0x000fe200078e0ade */
[----:B------:R3:W2:Y:S03]  /*4b90*/  MUFU.TANH R29, R3 ;  /* 0x00000003001d7308 */ /* 0x0006a60000002400 */
[C---:B-1----:R-:W-:Y:S02]  /*4ba0*/  IMAD.IADD R8, R0.reuse, 0x1, R8 ;  /* 0x0000000100087824 */ /* 0x042fe400078e0208 */
[----:B------:R-:W-:Y:S02]  /*4bb0*/  IMAD.IADD R0, R0, 0x1, R2 ;  /* 0x0000000100007824 */ /* 0x000fe400078e0202 */
[----:B------:R-:W-:Y:S02]  /*4bc0*/  FMUL.FTZ R9, R16, c[0x0][0x320] ;  /* 0x0000c80010097a20 */ /* 0x000fe40000410000 */
[----:B---3--:R-:W-:-:S02]  /*4bd0*/  IMAD.IADD R3, R108, 0x1, -R225 ;  /* 0x000000016c037824 */ /* 0x008fc400078e0ae1 */
[----:B------:R1:W3:Y:S03]  /*4be0*/  MUFU.TANH R28, R9 ;  /* 0x00000009001c7308 */ /* 0x0002e60000002400 */
[C---:B------:R-:W-:Y:S02]  /*4bf0*/  IMNMX R2, R3.reuse, R8, PT ;  /* 0x0000000803027217 */ /* 0x040fe40003800200 */
[----:B------:R-:W-:Y:S01]  /*4c00*/  IMNMX R0, R3, R0, PT ;  /* 0x0000000003007217 */ /* 0x000fe20003800200 */
[----:B------:R-:W-:-:S04]  /*4c10*/  FMUL.FTZ R3, R20, c[0x0][0x320] ;  /* 0x0000c80014037a20 */ /* 0x000fc80000410000 */
[----:B------:R2:W2:Y:S01]  /*4c20*/  MUFU.TANH R14, R3 ;  /* 0x00000003000e7308 */ /* 0x0004a20000002400 */
[----:B-1----:R-:W-:Y:S01]  /*4c30*/  FMUL.FTZ R9, R17, c[0x0][0x320] ;  /* 0x0000c80011097a20 */ /* 0x002fe20000410000 */
[----:B------:R-:W-:-:S06]  /*4c40*/  ISETP.GT.AND P6, PT, R2, RZ, PT ;  /* 0x000000ff0200720c */ /* 0x000fcc0003fc4270 */
[----:B------:R-:W-:Y:S01]  /*4c50*/  MUFU.TANH R15, R9 ;  /* 0x00000009000f7308 */ /* 0x000fe20000002400 */
[----:B------:R-:W-:Y:S01]  /*4c60*/  ISETP.GT.AND P5, PT, R2, 0x1, PT ;  /* 0x000000010200780c */ /* 0x000fe20003fa4270 */
[----:B--2---:R-:W-:-:S06]  /*4c70*/  FMUL.FTZ R3, R21, c[0x0][0x320] ;  /* 0x0000c80015037a20 */ /* 0x004fcc0000410000 */
[----:B------:R1:W2:Y:S01]  /*4c80*/  MUFU.TANH R9, R3 ;  /* 0x0000000300097308 */ /* 0x0002a20000002400 */
[----:B------:R-:W-:Y:S02]  /*4c90*/  ISETP.GT.AND P1, PT, R2, 0x8, PT ;  /* 0x000000080200780c */ /* 0x000fe40003f24270 */
[----:B------:R-:W-:Y:S02]  /*4ca0*/  FSEL R10, R84, -INF , P6 ;  /* 0xff800000540a7808 */ /* 0x000fe40003000000 */
[----:B------:R-:W-:Y:S02]  /*4cb0*/  FSEL R11, R80, -INF , P5 ;  /* 0xff800000500b7808 */ /* 0x000fe40002800000 */
[C---:B------:R-:W-:Y:S02]  /*4cc0*/  ISETP.GT.AND P6, PT, R2.reuse, 0x10, PT ;  /* 0x000000100200780c */ /* 0x040fe40003fc4270 */
[----:B------:R-:W-:Y:S01]  /*4cd0*/  ISETP.GT.AND P5, PT, R2, 0x11, PT ;  /* 0x000000110200780c */ /* 0x000fe20003fa4270 */
[----:B-1----:R-:W-:-:S04]  /*4ce0*/  FMUL.FTZ R3, R4, c[0x0][0x320] ;  /* 0x0000c80004037a20 */ /* 0x002fc80000410000 */
[----:B------:R1:W1:Y:S01]  /*4cf0*/  MUFU.TANH R8, R3 ;  /* 0x0000000300087308 */ /* 0x0002620000002400 */
[----:B------:R-:W-:Y:S02]  /*4d00*/  ISETP.GT.AND P0, PT, R2, 0x9, PT ;  /* 0x000000090200780c */ /* 0x000fe40003f04270 */
[----:B------:R-:W-:Y:S02]  /*4d10*/  FSEL R12, R72, -INF , P1 ;  /* 0xff800000480c7808 */ /* 0x000fe40000800000 */
[----:B------:R-:W-:Y:S02]  /*4d20*/  ISETP.GT.AND P1, PT, R2, 0x18, PT ;  /* 0x000000180200780c */ /* 0x000fe40003f24270 */
[----:B------:R-:W-:Y:S02]  /*4d30*/  FSEL R16, R39, -INF , P6 ;  /* 0xff80000027107808 */ /* 0x000fe40003000000 */
[----:B------:R-:W-:Y:S01]  /*4d40*/  FSEL R24, R38, -INF , P5 ;  /* 0xff80000026187808 */ /* 0x000fe20002800000 */
[----:B-1----:R-:W-:Y:S01]  /*4d50*/  FMUL.FTZ R3, R5, c[0x0][0x320] ;  /* 0x0000c80005037a20 */ /* 0x002fe20000410000 */
[----:B------:R-:W-:-:S03]  /*4d60*/  ISETP.GT.AND P6, PT, R2, 0x20, PT ;  /* 0x000000200200780c */ /* 0x000fc60003fc4270 */
[----:B------:R1:W1:Y:S01]  /*4d70*/  MUFU.TANH R4, R3 ;  /* 0x0000000300047308 */ /* 0x0002620000002400 */
[----:B------:R-:W-:Y:S02]  /*4d80*/  ISETP.GT.AND P5, PT, R2, 0x21, PT ;  /* 0x000000210200780c */ /* 0x000fe40003fa4270 */
[----:B------:R-:W-:Y:S02]  /*4d90*/  FSEL R13, R56, -INF , P0 ;  /* 0xff800000380d7808 */ /* 0x000fe40000000000 */
[----:B------:R-:W-:Y:S02]  /*4da0*/  ISETP.GT.AND P0, PT, R2, 0x19, PT ;  /* 0x000000190200780c */ /* 0x000fe40003f04270 */
[----:B----4-:R-:W-:Y:S02]  /*4db0*/  FSEL R26, R36, -INF , P1 ;  /* 0xff800000241a7808 */ /* 0x010fe40000800000 */
[----:B------:R-:W-:Y:S02]  /*4dc0*/  ISETP.GT.AND P1, PT, R2, 0x28, PT ;  /* 0x000000280200780c */ /* 0x000fe40003f24270 */
[----:B------:R-:W-:Y:S01]  /*4dd0*/  FSEL R88, R32, -INF , P6 ;  /* 0xff80000020587808 */ /* 0x000fe20003000000 */
[----:B-1----:R-:W-:Y:S01]  /*4de0*/  FMUL.FTZ R3, R30, c[0x0][0x320] ;  /* 0x0000c8001e037a20 */ /* 0x002fe20000410000 */
[----:B------:R-:W-:-:S03]  /*4df0*/  FSEL R91, R29, -INF , P5 ;  /* 0xff8000001d5b7808 */ /* 0x000fc60002800000 */
[----:B------:R1:W4:Y:S01]  /*4e00*/  MUFU.TANH R27, R3 ;  /* 0x00000003001b7308 */ /* 0x0003220000002400 */
[C---:B------:R-:W-:Y:S02]  /*4e10*/  ISETP.GT.AND P6, PT, R2.reuse, 0x30, PT ;  /* 0x000000300200780c */ /* 0x040fe40003fc4270 */
[C---:B------:R-:W-:Y:S02]  /*4e20*/  ISETP.GT.AND P5, PT, R2.reuse, 0x31, PT ;  /* 0x000000310200780c */ /* 0x040fe40003fa4270 */
[----:B------:R-:W-:Y:S02]  /*4e30*/  FSEL R25, R33, -INF , P0 ;  /* 0xff80000021197808 */ /* 0x000fe40000000000 */
[----:B------:R-:W-:Y:S02]  /*4e40*/  ISETP.GT.AND P0, PT, R2, 0x29, PT ;  /* 0x000000290200780c */ /* 0x000fe40003f04270 */
[----:B---3--:R-:W-:Y:S02]  /*4e50*/  FSEL R90, R28, -INF , P1 ;  /* 0xff8000001c5a7808 */ /* 0x008fe40000800000 */
[----:B------:R-:W-:-:S02]  /*4e60*/  ISETP.GT.AND P1, PT, R2, 0x38, PT ;  /* 0x000000380200780c */ /* 0x000fc40003f24270 */
[----:B-1----:R-:W-:Y:S02]  /*4e70*/  FMNMX.FTZ R3, R10, R11, !PT ;  /* 0x0000000b0a037209 */ /* 0x002fe40007810000 */
[----:B------:R-:W-:Y:S02]  /*4e80*/  FSEL R104, R14, -INF , P6 ;  /* 0xff8000000e687808 */ /* 0x000fe40003000000 */
[----:B------:R-:W-:Y:S02]  /*4e90*/  FMNMX.FTZ R3, R12, R3, !PT ;  /* 0x000000030c037209 */ /* 0x000fe40007810000 */
[----:B--2---:R-:W-:Y:S02]  /*4ea0*/  FSEL R95, R9, -INF , P5 ;  /* 0xff800000095f7808 */ /* 0x004fe40002800000 */
[C---:B------:R-:W-:Y:S02]  /*4eb0*/  ISETP.GT.AND P6, PT, R0.reuse, RZ, PT ;  /* 0x000000ff0000720c */ /* 0x040fe40003fc4270 */
[----:B------:R-:W-:-:S02]  /*4ec0*/  ISETP.GT.AND P5, PT, R0, 0x1, PT ;  /* 0x000000010000780c */ /* 0x000fc40003fa4270 */
[----:B------:R-:W-:Y:S01]  /*4ed0*/  FSEL R89, R15, -INF , P0 ;  /* 0xff8000000f597808 */ /* 0x000fe20000000000 */
[----:B------:R-:W-:Y:S01]  /*4ee0*/  FMUL.FTZ R28, R6, c[0x0][0x320] ;  /* 0x0000c800061c7a20 */ /* 0x000fe20000410000 */
[----:B------:R-:W-:Y:S01]  /*4ef0*/  ISETP.GT.AND P0, PT, R2, 0x39, PT ;  /* 0x000000390200780c */ /* 0x000fe20003f04270 */
[----:B------:R-:W-:Y:S01]  /*4f00*/  FMUL.FTZ R2, R31, c[0x0][0x320] ;  /* 0x0000c8001f027a20 */ /* 0x000fe20000410000 */
[----:B------:R-:W-:Y:S02]  /*4f10*/  FMNMX.FTZ R3, R13, R3, !PT ;  /* 0x000000030d037209 */ /* 0x000fe40007810000 */
[----:B------:R-:W-:Y:S02]  /*4f20*/  FSEL R94, R8, -INF , P1 ;  /* 0xff800000085e7808 */ /* 0x000fe40000800000 */
[----:B------:R-:W-:Y:S02]  /*4f30*/  ISETP.GT.AND P1, PT, R0, 0x8, PT ;  /* 0x000000080000780c */ /* 0x000fe40003f24270 */
[----:B------:R-:W-:-:S02]  /*4f40*/  FSEL R6, R74, -INF , P6 ;  /* 0xff8000004a067808 */ /* 0x000fc40003000000 */
[----:B------:R-:W-:Y:S01]  /*4f50*/  FSEL R8, R73, -INF , P5 ;  /* 0xff80000049087808 */ /* 0x000fe20002800000 */
[----:B------:R-:W-:Y:S01]  /*4f60*/  FMUL.FTZ R15, R19, c[0x0][0x320] ;  /* 0x0000c800130f7a20 */ /* 0x000fe20000410000 */
[----:B------:R-:W-:Y:S01]  /*4f70*/  FMNMX.FTZ R3, R16, R3, !PT ;  /* 0x0000000310037209 */ /* 0x000fe20007810000 */
[----:B------:R-:W-:Y:S01]  /*4f80*/  FMUL.FTZ R29, R7, c[0x0][0x320] ;  /* 0x0000c800071d7a20 */ /* 0x000fe20000410000 */
[----:B------:R1:W2:Y:S01]  /*4f90*/  MUFU.TANH R19, R2 ;  /* 0x0000000200137308 */ /* 0x0002a20000002400 */
[----:B------:R-:W-:Y:S02]  /*4fa0*/  FSEL R93, R4, -INF , P0 ;  /* 0xff800000045d7808 */ /* 0x000fe40000000000 */
[----:B------:R-:W-:Y:S02]  /*4fb0*/  ISETP.GT.AND P0, PT, R0, 0x9, PT ;  /* 0x000000090000780c */ /* 0x000fe40003f04270 */
[----:B------:R-:W-:Y:S02]  /*4fc0*/  FSEL R7, R58, -INF , P1 ;  /* 0xff8000003a077808 */ /* 0x000fe40000800000 */
[----:B------:R-:W-:-:S02]  /*4fd0*/  FMNMX.FTZ R3, R24, R3, !PT ;  /* 0x0000000318037209 */ /* 0x000fc40007810000 */
[----:B------:R-:W-:Y:S02]  /*4fe0*/  ISETP.GT.AND P6, PT, R0, 0x10, PT ;  /* 0x000000100000780c */ /* 0x000fe40003fc4270 */
[----:B------:R-:W-:Y:S02]  /*4ff0*/  FSEL R9, R57, -INF , P0 ;  /* 0xff80000039097808 */ /* 0x000fe40000000000 */
[----:B-1----:R-:W-:Y:S01]  /*5000*/  FMNMX.FTZ R2, R6, R8, !PT ;  /* 0x0000000806027209 */ /* 0x002fe20007810000 */
[----:B------:R-:W-:Y:S01]  /*5010*/  FMUL.FTZ R5, R18, c[0x0][0x320] ;  /* 0x0000c80012057a20 */ /* 0x000fe20000410000 */
[----:B------:R-:W-:Y:S01]  /*5020*/  FMNMX.FTZ R3, R26, R3, !PT ;  /* 0x000000031a037209 */ /* 0x000fe20007810000 */
[----:B------:R-:W-:Y:S01]  /*5030*/  FMUL.FTZ R17, R22, c[0x0][0x320] ;  /* 0x0000c80016117a20 */ /* 0x000fe20000410000 */
[----:B------:R-:W-:Y:S01]  /*5040*/  FMNMX.FTZ R2, R7, R2, !PT ;  /* 0x0000000207027209 */ /* 0x000fe20007810000 */
[----:B------:R-:W-:Y:S01]  /*5050*/  FMUL.FTZ R23, R23, c[0x0][0x320] ;  /* 0x0000c80017177a20 */ /* 0x000fe20000410000 */
[----:B------:R-:W-:Y:S01]  /*5060*/  ISETP.GT.AND P5, PT, R0, 0x11, PT ;  /* 0x000000110000780c */ /* 0x000fe20003fa4270 */
[----:B------:R-:W-:Y:S01]  /*5070*/  MUFU.TANH R14, R28 ;  /* 0x0000001c000e7308 */ /* 0x000fe20000002400 */
[----:B------:R-:W-:Y:S01]  /*5080*/  FSEL R21, R45, -INF , P6 ;  /* 0xff8000002d157808 */ /* 0x000fe20003000000 */
[----:B-----5:R-:W-:Y:S01]  /*5090*/  LDSM.16.MT88.4 R56, [R92] ;  /* 0x000000005c38783b */ /* 0x020fe20000004200 */
[----:B------:R-:W-:-:S02]  /*50a0*/  FMNMX.FTZ R2, R9, R2, !PT ;  /* 0x0000000209027209 */ /* 0x000fc40007810000 */
[----:B------:R-:W-:Y:S02]  /*50b0*/  FMNMX.FTZ R3, R25, R3, !PT ;  /* 0x0000000319037209 */ /* 0x000fe40007810000 */
[----:B------:R-:W-:Y:S02]  /*50c0*/  ISETP.GT.AND P1, PT, R0, 0x18, PT ;  /* 0x000000180000780c */ /* 0x000fe40003f24270 */
[----:B------:R-:W-:Y:S02]  /*50d0*/  FSEL R20, R44, -INF , P5 ;  /* 0xff8000002c147808 */ /* 0x000fe40002800000 */
[----:B------:R-:W-:Y:S02]  /*50e0*/  FMNMX.FTZ R2, R21, R2, !PT ;  /* 0x0000000215027209 */ /* 0x000fe40007810000 */
[----:B------:R-:W-:Y:S01]  /*50f0*/  FMNMX.FTZ R3, R88, R3, !PT ;  /* 0x0000000358037209 */ /* 0x000fe20007810000 */
[----:B------:R-:W1:Y:S01]  /*5100*/  MUFU.TANH R4, R5 ;  /* 0x0000000500047308 */ /* 0x000e620000002400 */
[----:B------:R-:W-:-:S02]  /*5110*/  ISETP.GT.AND P0, PT, R0, 0x19, PT ;  /* 0x000000190000780c */ /* 0x000fc40003f04270 */
[----:B------:R-:W-:Y:S02]  /*5120*/  FSEL R22, R37, -INF , P1 ;  /* 0xff80000025167808 */ /* 0x000fe40000800000 */
[----:B------:R-:W-:Y:S01]  /*5130*/  FMNMX.FTZ R2, R20, R2, !PT ;  /* 0x0000000214027209 */ /* 0x000fe20007810000 */
[----:B------:R-:W-:Y:S01]  /*5140*/  LDSM.16.MT88.4 R36, [R170+0x800] ;  /* 0x00080000aa24783b */ /* 0x000fe20000004200 */
[----:B------:R-:W-:Y:S01]  /*5150*/  FMNMX.FTZ R3, R91, R3, !PT ;  /* 0x000000035b037209 */ /* 0x000fe20007810000 */
[----:B------:R-:W3:Y:S01]  /*5160*/  MUFU.TANH R18, R15 ;  /* 0x0000000f00127308 */ /* 0x000ee20000002400 */
[----:B------:R-:W-:Y:S02]  /*5170*/  ISETP.GT.AND P6, PT, R0, 0x20, PT ;  /* 0x000000200000780c */ /* 0x000fe40003fc4270 */
[----:B------:R-:W-:Y:S02]  /*5180*/  FSEL R48, R34, -INF , P0 ;  /* 0xff80000022307808 */ /* 0x000fe40000000000 */
[----:B------:R-:W-:Y:S01]  /*5190*/  FMNMX.FTZ R2, R22, R2, !PT ;  /* 0x0000000216027209 */ /* 0x000fe20007810000 */
[----:B------:R-:W-:Y:S01]  /*51a0*/  LDSM.16.MT88.4 R32, [R232+0x800] ;  /* 0x00080000e820783b */ /* 0x000fe20000004200 */
[----:B------:R-:W-:Y:S01]  /*51b0*/  FMNMX.FTZ R3, R90, R3, !PT ;  /* 0x000000035a037209 */ /* 0x000fe20007810000 */
[----:B------:R-:W5:Y:S01]  /*51c0*/  MUFU.TANH R5, R17 ;  /* 0x0000001100057308 */ /* 0x000f620000002400 */
[----:B------:R-:W-:-:S02]  /*51d0*/  ISETP.GT.AND P5, PT, R0, 0x21, PT ;  /* 0x000000210000780c */ /* 0x000fc40003fa4270 */
[----:B----4-:R-:W-:Y:S02]  /*51e0*/  FSEL R78, R27, -INF , P6 ;  /* 0xff8000001b4e7808 */ /* 0x010fe40003000000 */
[----:B------:R-:W-:Y:S02]  /*51f0*/  FMNMX.FTZ R2, R48, R2, !PT ;  /* 0x0000000230027209 */ /* 0x000fe40007810000 */
[----:B------:R-:W-:Y:S01]  /*5200*/  FMNMX.FTZ R3, R89, R3, !PT ;  /* 0x0000000359037209 */ /* 0x000fe20007810000 */
[----:B------:R-:W4:Y:S01]  /*5210*/  MUFU.TANH R15, R23 ;  /* 0x00000017000f7308 */ /* 0x000f220000002400 */
[----:B------:R-:W-:Y:S02]  /*5220*/  ISETP.GT.AND P1, PT, R0, 0x28, PT ;  /* 0x000000280000780c */ /* 0x000fe40003f24270 */
[----:B--2---:R-:W-:Y:S02]  /*5230*/  FSEL R77, R19, -INF , P5 ;  /* 0xff800000134d7808 */ /* 0x004fe40002800000 */
[----:B------:R-:W-:-:S02]  /*5240*/  FMNMX.FTZ R2, R78, R2, !PT ;  /* 0x000000024e027209 */ /* 0x000fc40007810000 */
[----:B------:R-:W-:Y:S02]  /*5250*/  FMNMX.FTZ R3, R104, R3, !PT ;  /* 0x0000000368037209 */ /* 0x000fe40007810000 */
[----:B------:R-:W-:Y:S02]  /*5260*/  ISETP.GT.AND P0, PT, R0, 0x29, PT ;  /* 0x000000290000780c */ /* 0x000fe40003f04270 */
[----:B-1----:R-:W-:Y:S02]  /*5270*/  FSEL R79, R4, -INF , P1 ;  /* 0xff800000044f7808 */ /* 0x002fe40000800000 */
[----:B------:R-:W-:Y:S02]  /*5280*/  FMNMX.FTZ R2, R77, R2, !PT ;  /* 0x000000024d027209 */ /* 0x000fe40007810000 */
[----:B------:R-:W-:Y:S01]  /*5290*/  FMNMX.FTZ R3, R95, R3, !PT ;  /* 0x000000035f037209 */ /* 0x000fe20007810000 */
[----:B------:R1:W2:Y:S01]  /*52a0*/  MUFU.TANH R4, R29 ;  /* 0x0000001d00047308 */ /* 0x0002a20000002400 */
[----:B------:R-:W-:-:S02]  /*52b0*/  ISETP.GT.AND P5, PT, R0, 0x30, PT ;  /* 0x000000300000780c */ /* 0x000fc40003fa4270 */
[----:B---3--:R-:W-:Y:S02]  /*52c0*/  FSEL R76, R18, -INF , P0 ;  /* 0xff800000124c7808 */ /* 0x008fe40000000000 */
[----:B------:R-:W-:Y:S02]  /*52d0*/  FMNMX.FTZ R2, R79, R2, !PT ;  /* 0x000000024f027209 */ /* 0x000fe40007810000 */
[----:B------:R-:W-:Y:S02]  /*52e0*/  FMNMX.FTZ R3, R94, R3, !PT ;  /* 0x000000035e037209 */ /* 0x000fe40007810000 */
[----:B------:R-:W-:Y:S02]  /*52f0*/  ISETP.GT.AND P0, PT, R0, 0x31, PT ;  /* 0x000000310000780c */ /* 0x000fe40003f04270 */
[----:B-----5:R-:W-:Y:S02]  /*5300*/  FSEL R185, R5, -INF , P5 ;  /* 0xff80000005b97808 */ /* 0x020fe40002800000 */
[----:B------:R-:W-:-:S02]  /*5310*/  FMNMX.FTZ R2, R76, R2, !PT ;  /* 0x000000024c027209 */ /* 0x000fc40007810000 */
[----:B------:R-:W-:Y:S01]  /*5320*/  FMNMX.FTZ R3, R93, R3, !PT ;  /* 0x000000035d037209 */ /* 0x000fe20007810000 */
[----:B-1----:R-:W-:Y:S01]  /*5330*/  LDSM.16.MT88.4 R28, [R171+0x800] ;  /* 0x00080000ab1c783b */ /* 0x002fe20000004200 */
[C---:B------:R-:W-:Y:S02]  /*5340*/  ISETP.GT.AND P1, PT, R0.reuse, 0x38, PT ;  /* 0x000000380000780c */ /* 0x040fe40003f24270 */
[----:B----4-:R-:W-:Y:S02]  /*5350*/  FSEL R184, R15, -INF , P0 ;  /* 0xff8000000fb87808 */ /* 0x010fe40000000000 */
[----:B------:R-:W-:Y:S01]  /*5360*/  FMNMX.FTZ R2, R185, R2, !PT ;  /* 0x00000002b9027209 */ /* 0x000fe20007810000 */
[----:B------:R-:W1:Y:S01]  /*5370*/  SHFL.BFLY PT, R5, R3, 0x2, 0x1f ;  /* 0x0c401f0003057f89 */ /* 0x000e6200000e0000 */
[----:B------:R-:W-:Y:S02]  /*5380*/  ISETP.GT.AND P0, PT, R0, 0x39, PT ;  /* 0x000000390000780c */ /* 0x000fe40003f04270 */
[----:B------:R-:W-:-:S02]  /*5390*/  FSEL R183, R14, -INF , P1 ;  /* 0xff8000000eb77808 */ /* 0x000fc40000800000 */
[----:B------:R-:W-:Y:S02]  /*53a0*/  FMNMX.FTZ R2, R184, R2, !PT ;  /* 0x00000002b8027209 */ /* 0x000fe40007810000 */
[----:B--2---:R-:W-:Y:S02]  /*53b0*/  FSEL R182, R4, -INF , P0 ;  /* 0xff80000004b67808 */ /* 0x004fe40000000000 */
        /* <DEDUP_REMOVED lines=11> */
[--C-:B------:R-:W-:Y:S01]  /*5470*/  FFMA.FTZ R3, R10, c[0x0][0x2d0], -R0.reuse ;  /* 0x0000b4000a037a23 */ /* 0x100fe20000010800 */
[----:B--2---:R-:W-:Y:S01]  /*5480*/  FMNMX.FTZ R100, R2, R4, !PT ;  /* 0x0000000402647209 */ /* 0x004fe20007810000 */
[----:B------:R-:W-:Y:S02]  /*5490*/  FFMA.FTZ R2, R11, c[0x0][0x2d0], -R0 ;  /* 0x0000b4000b027a23 */ /* 0x000fe40000010800 */
[----:B------:R1:W-:Y:S01]  /*54a0*/  MUFU.EX2 R74, R3 ;  /* 0x00000003004a7308 */ /* 0x0003e20000000800 */
[----:B------:R-:W-:-:S07]  /*54b0*/  FSETP.NEU.FTZ.AND P0, PT, R100, -INF , PT ;  /* 0xff8000006400780b */ /* 0x000fce0003f1d000 */
[----:B------:R2:W3:Y:S01]  /*54c0*/  MUFU.EX2 R71, R2 ;  /* 0x0000000200477308 */ /* 0x0004e20000000800 */
[----:B-1----:R-:W-:-:S07]  /*54d0*/  FFMA.FTZ R3, R12, c[0x0][0x2d0], -R0 ;  /* 0x0000b4000c037a23 */ /* 0x002fce0000010800 */
[----:B------:R1:W-:Y:S01]  /*54e0*/  MUFU.EX2 R72, R3 ;  /* 0x0000000300487308 */ /* 0x0003e20000000800 */
[----:B--2---:R-:W-:-:S05]  /*54f0*/  FMUL.FTZ R2, R100, c[0x0][0x2d0] ;  /* 0x0000b40064027a20 */ /* 0x004fca0000410000 */
[----:B------:R-:W-:Y:S01]  /*5500*/  FSEL R2, R2, RZ, P0 ;  /* 0x000000ff02027208 */ /* 0x000fe20000000000 */
[----:B-1----:R-:W-:Y:S02]  /*5510*/  FFMA.FTZ R3, R13, c[0x0][0x2d0], -R0 ;  /* 0x0000b4000d037a23 */ /* 0x002fe40000010800 */
[----:B------:R-:W1:Y:S02]  /*5520*/  LDSM.16.MT88.4 R12, [R170] ;  /* 0x00000000aa0c783b */ /* 0x000e640000004200 */
[----:B------:R2:W4:Y:S02]  /*5530*/  MUFU.EX2 R75, R3 ;  /* 0x00000003004b7308 */ /* 0x0005240000000800 */
[----:B--2---:R-:W-:-:S06]  /*5540*/  FFMA.FTZ R3, R6, c[0x0][0x2d0], -R2 ;  /* 0x0000b40006037a23 */ /* 0x004fcc0000010802 */
[----:B------:R2:W-:Y:S02]  /*5550*/  MUFU.EX2 R69, R3 ;  /* 0x0000000300457308 */ /* 0x0005e40000000800 */
[----:B--2---:R-:W-:-:S06]  /*5560*/  FFMA.FTZ R3, R8, c[0x0][0x2d0], -R2 ;  /* 0x0000b40008037a23 */ /* 0x004fcc0000010802 */
[----:B------:R2:W5:Y:S02]  /*5570*/  MUFU.EX2 R68, R3 ;  /* 0x0000000300447308 */ /* 0x0005640000000800 */
[--C-:B--2---:R-:W-:Y:S02]  /*5580*/  FFMA.FTZ R3, R7, c[0x0][0x2d0], -R2.reuse ;  /* 0x0000b40007037a23 */ /* 0x104fe40000010802 */
[----:B------:R-:W2:Y:S04]  /*5590*/  LDSM.16.MT88.4 R4, [R232] ;  /* 0x00000000e804783b */ /* 0x000ea80000004200 */
[----:B------:R1:W-:Y:S02]  /*55a0*/  MUFU.EX2 R70, R3 ;  /* 0x0000000300467308 */ /* 0x0003e40000000800 */
[----:B-1----:R-:W-:-:S06]  /*55b0*/  FFMA.FTZ R3, R9, c[0x0][0x2d0], -R2 ;  /* 0x0000b40009037a23 */ /* 0x002fcc0000010802 */
[----:B------:R1:W1:Y:S02]  /*55c0*/  MUFU.EX2 R73, R3 ;  /* 0x0000000300497308 */ /* 0x0002640000000800 */
[--C-:B-1----:R-:W-:Y:S02]  /*55d0*/  FFMA.FTZ R3, R16, c[0x0][0x2d0], -R0.reuse ;  /* 0x0000b40010037a23 */ /* 0x102fe40000010800 */
[----:B------:R-:W1:Y:S04]  /*55e0*/  LDSM.16.MT88.4 R16, [R171] ;  /* 0x00000000ab10783b */ /* 0x000e680000004200 */
        /* <DEDUP_REMOVED lines=10> */
[----:B------:R2:W1:Y:S01]  /*5690*/  MUFU.EX2 R172, R3 ;  /* 0x0000000300ac7308 */ /* 0x0004620000000800 */
[----:B---3--:R-:W-:Y:S02]  /*56a0*/  F2FP.BF16.PACK_AB R8, R71, R74 ;  /* 0x0000004a4708723e */ /* 0x008fe400000010ff */
[----:B----4-:R-:W-:Y:S01]  /*56b0*/  F2FP.BF16.PACK_AB R10, R75, R72 ;  /* 0x000000484b0a723e */ /* 0x010fe200000010ff */
[----:B--2---:R-:W-:-:S04]  /*56c0*/  FFMA.FTZ R3, R22, c[0x0][0x2d0], -R2 ;  /* 0x0000b40016037a23 */ /* 0x004fc80000010802 */
[----:B------:R2:W-:Y:S01]  /*56d0*/  MUFU.EX2 R160, R3 ;  /* 0x0000000300a07308 */ /* 0x0005e20000000800 */
[----:B-----5:R-:W-:Y:S02]  /*56e0*/  F2FP.BF16.PACK_AB R9, R68, R69 ;  /* 0x000000454409723e */ /* 0x020fe400000010ff */
[----:B------:R-:W-:Y:S01]  /*56f0*/  F2FP.BF16.PACK_AB R11, R73, R70 ;  /* 0x00000046490b723e */ /* 0x000fe200000010ff */
[----:B--2---:R-:W-:Y:S02]  /*5700*/  FFMA.FTZ R3, R48, c[0x0][0x2d0], -R2 ;  /* 0x0000b40030037a23 */ /* 0x004fe40000010802 */
[----:B------:R-:W2:Y:S04]  /*5710*/  LDSM.16.MT88.4 R48, [R170+0x2000] ;  /* 0x00200000aa30783b */ /* 0x000ea80000004200 */
[C---:B------:R-:W-:Y:S01]  /*5720*/  HMMA.16816.F32.BF16 R52, R8.reuse, R12, RZ ;  /* 0x0000000c0834723c */ /* 0x040fe200000418ff */
[----:B------:R-:W3:Y:S07]  /*5730*/  MUFU.EX2 R186, R3 ;  /* 0x0000000300ba7308 */ /* 0x000eee0000000800 */
[C---:B------:R-:W-:Y:S08]  /*5740*/  HMMA.16816.F32.BF16 R44, R8.reuse, R14, RZ ;  /* 0x0000000e082c723c */ /* 0x040ff000000418ff */
[C---:B------:R-:W-:Y:S08]  /*5750*/  HMMA.16816.F32.BF16 R40, R8.reuse, R4, RZ ;  /* 0x000000040828723c */ /* 0x040ff000000418ff */
[C---:B------:R-:W-:Y:S08]  /*5760*/  HMMA.16816.F32.BF16 R24, R8.reuse, R6, RZ ;  /* 0x000000060818723c */ /* 0x040ff000000418ff */
[C---:B-1----:R-:W-:Y:S08]  /*5770*/  HMMA.16816.F32.BF16 R20, R8.reuse, R16, RZ ;  /* 0x000000100814723c */ /* 0x042ff000000418ff */
[----:B------:R-:W-:Y:S01]  /*5780*/  HMMA.16816.F32.BF16 R12, R8, R56, RZ ;  /* 0x00000038080c723c */ /* 0x000fe200000418ff */
[----:B------:R-:W-:-:S02]  /*5790*/  F2FP.BF16.PACK_AB R4, R174, R161 ;  /* 0x000000a1ae04723e */ /* 0x000fc400000010ff */
[----:B------:R-:W-:Y:S02]  /*57a0*/  F2FP.BF16.PACK_AB R5, R172, R139 ;  /* 0x0000008bac05723e */ /* 0x000fe400000010ff */
[----:B------:R-:W-:-:S03]  /*57b0*/  F2FP.BF16.PACK_AB R6, R175, R180 ;  /* 0x000000b4af06723e */ /* 0x000fc600000010ff */
[----:B------:R-:W-:Y:S01]  /*57c0*/  HMMA.16816.F32.BF16 R16, R8, R18, RZ ;  /* 0x000000120810723c */ /* 0x000fe200000418ff */
[----:B---3--:R-:W-:-:S07]  /*57d0*/  F2FP.BF16.PACK_AB R7, R186, R160 ;  /* 0x000000a0ba07723e */ /* 0x008fce00000010ff */
[C---:B------:R-:W-:Y:S01]  /*57e0*/  HMMA.16816.F32.BF16 R156, R4.reuse, R32, R40 ;  /* 0x00000020049c723c */ /* 0x040fe20000041828 */
[----:B------:R-:W-:Y:S07]  /*57f0*/  LDSM.16.MT88.4 R40, [R171+0x2000] ;  /* 0x00200000ab28783b */ /* 0x000fee0000004200 */
[C---:B------:R-:W-:Y:S08]  /*5800*/  HMMA.16816.F32.BF16 R120, R4.reuse, R34, R24 ;  /* 0x000000220478723c */ /* 0x040ff00000041818 */
[C---:B------:R-:W-:Y:S01]  /*5810*/  HMMA.16816.F32.BF16 R152, R4.reuse, R28, R20 ;  /* 0x0000001c0498723c */ /* 0x040fe20000041814 */
[----:B------:R-:W1:Y:S07]  /*5820*/  LDSM.16.MT88.4 R20, [R170+0x2800] ;  /* 0x00280000aa14783b */ /* 0x000e6e0000004200 */
[C---:B------:R-:W-:Y:S08]  /*5830*/  HMMA.16816.F32.BF16 R148, R4.reuse, R64, R12 ;  /* 0x000000400494723c */ /* 0x040ff0000004180c */
[C---:B------:R-:W-:Y:S01]  /*5840*/  HMMA.16816.F32.BF16 R176, R4.reuse, R36, R52 ;  /* 0x0000002404b0723c */ /* 0x040fe20000041834 */
[----:B------:R-:W-:Y:S07]  /*5850*/  LDSM.16.MT88.4 R52, [R171+0x2800] ;  /* 0x00280000ab34783b */ /* 0x000fee0000004200 */
[----:B------:R-:W-:Y:S01]  /*5860*/  HMMA.16816.F32.BF16 R112, R4, R38, R44 ;  /* 0x000000260470723c */ /* 0x000fe2000004182c */
[----:B------:R-:W3:Y:S04]  /*5870*/  LDSM.16.MT88.4 R36, [R232+0x2800] ;  /* 0x00280000e824783b */ /* 0x000ee80000004200 */
[----:B------:R-:W-:Y:S03]  /*5880*/  LDSM.16.MT88.4 R44, [R235+0x2800] ;  /* 0x00280000eb2c783b */ /* 0x000fe60000004200 */
[C---:B--2---:R-:W-:Y:S08]  /*5890*/  HMMA.16816.F32.BF16 R12, R8.reuse, R48, RZ ;  /* 0x00000030080c723c */ /* 0x044ff000000418ff */
[----:B------:R-:W-:Y:S01]  /*58a0*/  HMMA.16816.F32.BF16 R32, R8, R50, RZ ;  /* 0x000000320820723c */ /* 0x000fe200000418ff */
[----:B------:R-:W2:Y:S07]  /*58b0*/  LDSM.16.MT88.4 R48, [R235+0x2000] ;  /* 0x00200000eb30783b */ /* 0x000eae0000004200 */
[----:B------:R-:W-:Y:S08]  /*58c0*/  HMMA.16816.F32.BF16 R128, R4, R30, R16 ;  /* 0x0000001e0480723c */ /* 0x000ff00000041810 */
[C---:B------:R-:W-:Y:S01]  /*58d0*/  HMMA.16816.F32.BF16 R16, R8.reuse, R58, RZ ;  /* 0x0000003a0810723c */ /* 0x040fe200000418ff */
[----:B------:R-:W4:Y:S07]  /*58e0*/  LDSM.16.MT88.4 R56, [R170+0x4000] ;  /* 0x00400000aa38783b */ /* 0x000f2e0000004200 */
[C---:B------:R-:W-:Y:S08]  /*58f0*/  HMMA.16816.F32.BF16 R28, R8.reuse, R60, RZ ;  /* 0x0000003c081c723c */ /* 0x040ff000000418ff */
[----:B------:R-:W-:Y:S08]  /*5900*/  HMMA.16816.F32.BF16 R24, R8, R62, RZ ;  /* 0x0000003e0818723c */ /* 0x000ff000000418ff */
[C---:B------:R-:W-:Y:S08]  /*5910*/  HMMA.16816.F32.BF16 R60, R4.reuse, R66, R16 ;  /* 0x00000042043c723c */ /* 0x040ff00000041810 */
[C---:B-1----:R-:W-:Y:S08]  /*5920*/  HMMA.16816.F32.BF16 R144, R4.reuse, R20, R12 ;  /* 0x000000140490723c */ /* 0x042ff0000004180c */
[C---:B------:R-:W-:Y:S01]  /*5930*/  HMMA.16816.F32.BF16 R64, R4.reuse, R22, R32 ;  /* 0x000000160440723c */ /* 0x040fe20000041820 */
[----:B------:R-:W1:Y:S07]  /*5940*/  LDSM.16.MT88.4 R32, [R170+0x4800] ;  /* 0x00480000aa20783b */ /* 0x000e6e0000004200 */
[C---:B---3--:R-:W-:Y:S08]  /*5950*/  HMMA.16816.F32.BF16 R140, R4.reuse, R36, R28 ;  /* 0x00000024048c723c */ /* 0x048ff0000004181c */
[----:B------:R-:W-:Y:S01]  /*5960*/  HMMA.16816.F32.BF16 R124, R4, R38, R24 ;  /* 0x00000026047c723c */ /* 0x000fe20000041818 */
[----:B------:R-:W3:Y:S07]  /*5970*/  LDSM.16.MT88.4 R36, [R232+0x4000] ;  /* 0x00400000e824783b */ /* 0x000eee0000004200 */
[C---:B--2---:R-:W-:Y:S08]  /*5980*/  HMMA.16816.F32.BF16 R20, R8.reuse, R50, RZ ;  /* 0x000000320814723c */ /* 0x044ff000000418ff */
[C---:B------:R-:W-:Y:S08]  /*5990*/  HMMA.16816.F32.BF16 R12, R8.reuse, R40, RZ ;  /* 0x00000028080c723c */ /* 0x040ff000000418ff */
[C---:B----4-:R-:W-:Y:S08]  /*59a0*/  HMMA.16816.F32.BF16 R16, R8.reuse, R56, RZ ;  /* 0x000000380810723c */ /* 0x050ff000000418ff */
[----:B------:R-:W-:Y:S08]  /*59b0*/  HMMA.16816.F32.BF16 R24, R8, R48, RZ ;  /* 0x000000300818723c */ /* 0x000ff000000418ff */
[C---:B------:R-:W-:Y:S01]  /*59c0*/  HMMA.16816.F32.BF16 R96, R4.reuse, R46, R20 ;  /* 0x0000002e0460723c */ /* 0x040fe20000041814 */
[----:B------:R-:W2:Y:S07]  /*59d0*/  LDSM.16.MT88.4 R20, [R232+0x4800] ;  /* 0x00480000e814783b */ /* 0x000eae0000004200 */
[----:B------:R-:W-:Y:S08]  /*59e0*/  HMMA.16816.F32.BF16 R132, R4, R52, R12 ;  /* 0x000000340484723c */ /* 0x000ff0000004180c */
[C---:B------:R-:W-:Y:S08]  /*59f0*/  HMMA.16816.F32.BF16 R12, R8.reuse, R58, RZ ;  /* 0x0000003a080c723c */ /* 0x040ff000000418ff */
[----:B------:R-:W-:Y:S08]  /*5a00*/  HMMA.16816.F32.BF16 R28, R8, R42, RZ ;  /* 0x0000002a081c723c */ /* 0x000ff000000418ff */
[C---:B-1----:R-:W-:Y:S08]  /*5a10*/  HMMA.16816.F32.BF16 R84, R4.reuse, R32, R16 ;  /* 0x000000200454723c */ /* 0x042ff00000041810 */
[----:B------:R-:W-:Y:S01]  /*5a20*/  HMMA.16816.F32.BF16 R108, R4, R44, R24 ;  /* 0x0000002c046c723c */ /* 0x000fe20000041818 */
[----:B------:R-:W1:Y:S07]  /*5a30*/  LDSM.16.MT88.4 R24, [R171+0x4000] ;  /* 0x00400000ab18783b */ /* 0x000e6e0000004200 */
[----:B---3--:R-:W-:Y:S08]  /*5a40*/  HMMA.16816.F32.BF16 R16, R8, R36, RZ ;  /* 0x000000240810723c */ /* 0x008ff000000418ff */
[----:B------:R-:W-:Y:S08]  /*5a50*/  HMMA.16816.F32.BF16 R80, R4, R34, R12 ;  /* 0x000000220450723c */ /* 0x000ff0000004180c */
[----:B------:R-:W-:Y:S08]  /*5a60*/  HMMA.16816.F32.BF16 R12, R8, R38, RZ ;  /* 0x00000026080c723c */ /* 0x000ff000000418ff */
[C---:B------:R-:W-:Y:S08]  /*5a70*/  HMMA.16816.F32.BF16 R116, R4.reuse, R54, R28 ;  /* 0x000000360474723c */ /* 0x040ff0000004181c */
[C---:B--2---:R-:W-:Y:S01]  /*5a80*/  HMMA.16816.F32.BF16 R52, R4.reuse, R20, R16 ;  /* 0x000000140434723c */ /* 0x044fe20000041810 */
[----:B------:R-:W2:Y:S07]  /*5a90*/  LDSM.16.MT88.4 R16, [R171+0x4800] ;  /* 0x00480000ab10783b */ /* 0x000eae0000004200 */
[----:B------:R-:W-:Y:S08]  /*5aa0*/  HMMA.16816.F32.BF16 R48, R4, R22, R12 ;  /* 0x000000160430723c */ /* 0x000ff0000004180c */
[----:B-1----:R-:W-:Y:S11]  /*5ab0*/  HMMA.16816.F32.BF16 R12, R8, R24, RZ ;  /* 0x00000018080c723c */ /* 0x002ff600000418ff */
[----:B------:R-:W-:Y:S11]  /*5ac0*/  @!UPT UIADD3 URZ, URZ, URZ, URZ ;  /* 0x0000003f3f3ff290 */ /* 0x000ff6000fffe03f */
[----:B------:R-:W-:Y:S02]  /*5ad0*/  @!UPT UIADD3 URZ, URZ, URZ, URZ ;  /* 0x0000003f3f3ff290 */ /* 0x000fe4000fffe03f */
[----:B--2---:R-:W-:Y:S08]  /*5ae0*/  HMMA.16816.F32.BF16 R44, R4, R16, R12 ;  /* 0x00000010042c723c */ /* 0x004ff0000004180c */
[----:B------:R-:W-:Y:S11]  /*5af0*/  HMMA.16816.F32.BF16 R12, R8, R26, RZ ;  /* 0x0000001a080c723c */ /* 0x000ff600000418ff */
[----:B------:R-:W-:Y:S11]  /*5b00*/  @!UPT UIADD3 URZ, URZ, URZ, URZ ;  /* 0x0000003f3f3ff290 */ /* 0x000ff6000fffe03f */
[----:B------:R-:W-:Y:S02]  /*5b10*/  @!UPT UIADD3 URZ, URZ, URZ, URZ ;  /* 0x0000003f3f3ff290 */ /* 0x000fe4000fffe03f */
[----:B------:R-:W-:Y:S01]  /*5b20*/  HMMA.16816.F32.BF16 R36, R4, R18, R12 ;  /* 0x000000120424723c */ /* 0x000fe2000004180c */
[----:B------:R-:W1:Y:S01]  /*5b30*/  LDSM.16.MT88.4 R12, [R92+0x4000] ;  /* 0x004000005c0c783b */ /* 0x000e620000004200 */
[----:B------:R-:W-:-:S06]  /*5b40*/  FFMA.FTZ R3, R88, c[0x0][0x2d0], -R0 ;  /* 0x0000b40058037a23 */ /* 0x000fcc0000010800 */
[C---:B-1----:R-:W-:Y:S08]  /*5b50*/  HMMA.16816.F32.BF16 R16, R8.reuse, R12, RZ ;  /* 0x0000000c0810723c */ /* 0x042ff000000418ff */
[----:B------:R-:W-:Y:S01]  /*5b60*/  HMMA.16816.F32.BF16 R8, R8, R14, RZ ;  /* 0x0000000e0808723c */ /* 0x000fe200000418ff */
[----:B------:R-:W1:Y:S01]  /*5b70*/  LDSM.16.MT88.4 R12, [R235+0x4800] ;  /* 0x00480000eb0c783b */ /* 0x000e620000004200 */
[----:B------:R2:W-:Y:S02]  /*5b80*/  MUFU.EX2 R92, R3 ;  /* 0x00000003005c7308 */ /* 0x0005e40000000800 */
[----:B--2---:R-:W-:-:S06]  /*5b90*/  FFMA.FTZ R3, R91, c[0x0][0x2d0], -R0 ;  /* 0x0000b4005b037a23 */ /* 0x004fcc0000010800 */
[----:B------:R2:W-:Y:S02]  /*5ba0*/  MUFU.EX2 R136, R3 ;  /* 0x0000000300887308 */ /* 0x0005e40000000800 */
[----:B--2---:R-:W-:-:S06]  /*5bb0*/  FFMA.FTZ R3, R90, c[0x0][0x2d0], -R0 ;  /* 0x0000b4005a037a23 */ /* 0x004fcc0000010800 */
[----:B------:R2:W-:Y:S06]  /*5bc0*/  MUFU.EX2 R137, R3 ;  /* 0x0000000300897308 */ /* 0x0005ec0000000800 */
[----:B-1----:R-:W-:Y:S01]  /*5bd0*/  HMMA.16816.F32.BF16 R20, R4, R14, R8 ;  /* 0x0000000e0414723c */ /* 0x002fe20000041808 */
[----:B------:R-:W1:Y:S01]  /*5be0*/  LDSM.16.MT88.4 R8, [R170+0x1000] ;  /* 0x00100000aa08783b */ /* 0x000e620000004200 */
[----:B--2---:R-:W-:-:S04]  /*5bf0*/  FFMA.FTZ R3, R89, c[0x0][0x2d0], -R0 ;  /* 0x0000b40059037a23 */ /* 0x004fc80000010800 */
[----:B------:R2:W3:Y:S02]  /*5c00*/  MUFU.EX2 R138, R3 ;  /* 0x00000003008a7308 */ /* 0x0004e40000000800 */
[----:B------:R-:W-:Y:S01]  /*5c10*/  HMMA.16816.F32.BF16 R24, R4, R12, R16 ;  /* 0x0000000c0418723c */ /* 0x000fe20000041810 */
[----:B--2---:R-:W-:-:S05]  /*5c20*/  FFMA.FTZ R3, R78, c[0x0][0x2d0], -R2 ;  /* 0x0000b4004e037a23 */ /* 0x004fca0000010802 */
[----:B------:R2:W-:Y:S02]  /*5c30*/  MUFU.EX2 R19, R3 ;  /* 0x0000000300137308 */ /* 0x0005e40000000800 */
[----:B--2---:R-:W-:-:S06]  /*5c40*/  FFMA.FTZ R3, R77, c[0x0][0x2d0], -R2 ;  /* 0x0000b4004d037a23 */ /* 0x004fcc0000010802 */
[----:B------:R2:W4:Y:S02]  /*5c50*/  MUFU.EX2 R18, R3 ;  /* 0x0000000300127308 */ /* 0x0005240000000800 */
[----:B--2---:R-:W-:-:S06]  /*5c60*/  FFMA.FTZ R3, R79, c[0x0][0x2d0], -R2 ;  /* 0x0000b4004f037a23 */ /* 0x004fcc0000010802 */
[----:B------:R2:W-:Y:S01]  /*5c70*/  MUFU.EX2 R102, R3 ;  /* 0x0000000300667308 */ /* 0x0005e20000000800 */
[----:B------:R-:W-:Y:S02]  /*5c80*/  FADD.FTZ R4, R74, R71 ;  /* 0x000000474a047221 */ /* 0x000fe40000010000 */
[----:B--2---:R-:W-:-:S05]  /*5c90*/  FFMA.FTZ R3, R76, c[0x0][0x2d0], -R2 ;  /* 0x0000b4004c037a23 */ /* 0x004fca0000010802 */
[----:B------:R2:W5:Y:S01]  /*5ca0*/  MUFU.EX2 R103, R3 ;  /* 0x0000000300677308 */ /* 0x0005620000000800 */
[----:B------:R-:W-:Y:S02]  /*5cb0*/  FADD.FTZ R5, R69, R68 ;  /* 0x0000004445057221 */ /* 0x000fe40000010000 */
[----:B------:R-:W-:Y:S01]  /*5cc0*/  FADD.FTZ R4, R72, R4 ;  /* 0x0000000448047221 */ /* 0x000fe20000010000 */
[----:B---3--:R-:W-:-:S03]  /*5cd0*/  F2FP.BF16.PACK_AB R6, R138, R137 ;  /* 0x000000898a06723e */ /* 0x008fc600000010ff */
[----:B------:R-:W-:Y:S01]  /*5ce0*/  FADD.FTZ R12, R75, R4 ;  /* 0x000000044b0c7221 */ /* 0x000fe20000010000 */
[----:B------:R-:W-:Y:S01]  /*5cf0*/  F2FP.BF16.PACK_AB R4, R136, R92 ;  /* 0x0000005c8804723e */ /* 0x000fe200000010ff */
[----:B------:R-:W-:Y:S02]  /*5d00*/  FFMA.FTZ R15, R104, c[0x0][0x2d0], -R0 ;  /* 0x0000b400680f7a23 */ /* 0x000fe40000010800 */
[----:B--2---:R-:W-:Y:S01]  /*5d10*/  FADD.FTZ R3, R70, R5 ;  /* 0x0000000546037221 */ /* 0x004fe20000010000 */
[----:B----4-:R-:W-:Y:S02]  /*5d20*/  F2FP.BF16.PACK_AB R5, R18, R19 ;  /* 0x000000131205723e */ /* 0x010fe400000010ff */
        /* <DEDUP_REMOVED lines=16> */
[----:B------:R-:W-:-:S06]  /*5e30*/  FADD.FTZ R16, R73, R3 ;  /* 0x0000000349107221 */ /* 0x000fcc0000010000 */
[C---:B-1----:R-:W-:Y:S08]  /*5e40*/  HMMA.16816.F32.BF16 R68, R4.reuse, R8, R140 ;  /* 0x000000080444723c */ /* 0x042ff0000004188c */
[----:B------:R-:W-:Y:S01]  /*5e50*/  HMMA.16816.F32.BF16 R72, R4, R10, R124 ;  /* 0x0000000a0448723c */ /* 0x000fe2000004187c */
[----:B------:R-:W1:Y:S01]  /*5e60*/  LDSM.16.MT88.4 R8, [R171+0x3000] ;  /* 0x00300000ab08783b */ /* 0x000e620000004200 */
[----:B------:R-:W-:-:S02]  /*5e70*/  FFMA.FTZ R14, R95, c[0x0][0x2d0], -R0 ;  /* 0x0000b4005f0e7a23 */ /* 0x000fc40000010800 */
[--C-:B------:R-:W-:Y:S01]  /*5e80*/  FFMA.FTZ R13, R94, c[0x0][0x2d0], -R0.reuse ;  /* 0x0000b4005e0d7a23 */ /* 0x100fe20000010800 */
[----:B------:R-:W-:Y:S03]  /*5e90*/  LDSM.16.MT88.4 R124, [R171+0x1800] ;  /* 0x00180000ab7c783b */ /* 0x000fe60000004200 */
[C---:B-1----:R-:W-:Y:S08]  /*5ea0*/  HMMA.16816.F32.BF16 R176, R4.reuse, R8, R132 ;  /* 0x0000000804b0723c */ /* 0x042ff00000041884 */
[----:B------:R-:W-:Y:S01]  /*5eb0*/  HMMA.16816.F32.BF16 R152, R4, R10, R116 ;  /* 0x0000000a0498723c */ /* 0x000fe20000041874 */
[----:B------:R-:W1:Y:S01]  /*5ec0*/  LDSM.16.MT88.4 R8, [R235+0x3000] ;  /* 0x00300000eb08783b */ /* 0x000e620000004200 */
[----:B------:R-:W-:Y:S01]  /*5ed0*/  FFMA.FTZ R0, R93, c[0x0][0x2d0], -R0 ;  /* 0x0000b4005d007a23 */ /* 0x000fe20000010800 */
[----:B------:R-:W-:Y:S02]  /*5ee0*/  MUFU.EX2 R15, R15 ;  /* 0x0000000f000f7308 */ /* 0x000fe40000000800 */
[----:B------:R-:W-:Y:S01]  /*5ef0*/  LDSM.16.MT88.4 R132, [R235+0x1800] ;  /* 0x00180000eb84783b */ /* 0x000fe20000004200 */
[----:B------:R-:W-:-:S03]  /*5f00*/  FADD.FTZ R3, R161, R12 ;  /* 0x0000000ca1037221 */ /* 0x000fc60000010000 */
[----:B------:R-:W-:Y:S01]  /*5f10*/  LDSM.16.MT88.4 R116, [R232+0x1800] ;  /* 0x00180000e874783b */ /* 0x000fe20000004200 */
[C---:B-1----:R-:W-:Y:S08]  /*5f20*/  HMMA.16816.F32.BF16 R88, R4.reuse, R8, R108 ;  /* 0x000000080458723c */ /* 0x042ff0000004186c */
[C---:B------:R-:W-:Y:S01]  /*5f30*/  HMMA.16816.F32.BF16 R76, R4.reuse, R10, R96 ;  /* 0x0000000a044c723c */ /* 0x040fe20000041860 */
[----:B------:R-:W1:Y:S01]  /*5f40*/  LDSM.16.MT88.4 R8, [R170+0x5000] ;  /* 0x00500000aa08783b */ /* 0x000e620000004200 */
[----:B------:R2:W-:Y:S08]  /*5f50*/  MUFU.EX2 R17, R0 ;  /* 0x0000000000117308 */ /* 0x0005f00000000800 */
[----:B------:R-:W3:Y:S01]  /*5f60*/  MUFU.EX2 R14, R14 ;  /* 0x0000000e000e7308 */ /* 0x000ee20000000800 */
[----:B------:R-:W-:Y:S01]  /*5f70*/  LDSM.16.MT88.4 R108, [R170+0x1800] ;  /* 0x00180000aa6c783b */ /* 0x000fe20000004200 */
[C---:B-1----:R-:W-:Y:S08]  /*5f80*/  HMMA.16816.F32.BF16 R84, R4.reuse, R8, R84 ;  /* 0x000000080454723c */ /* 0x042ff00000041854 */
[C---:B------:R-:W-:Y:S01]  /*5f90*/  HMMA.16816.F32.BF16 R80, R4.reuse, R10, R80 ;  /* 0x0000000a0450723c */ /* 0x040fe20000041850 */
[----:B------:R-:W1:Y:S07]  /*5fa0*/  LDSM.16.MT88.4 R8, [R232+0x5000] ;  /* 0x00500000e808783b */ /* 0x000e6e0000004200 */
[C---:B-1----:R-:W-:Y:S08]  /*5fb0*/  HMMA.16816.F32.BF16 R156, R4.reuse, R8, R52 ;  /* 0x00000008049c723c */ /* 0x042ff00000041834 */
[C---:B------:R-:W-:Y:S01]  /*5fc0*/  HMMA.16816.F32.BF16 R148, R4.reuse, R10, R48 ;  /* 0x0000000a0494723c */ /* 0x040fe20000041830 */
[----:B------:R-:W1:Y:S01]  /*5fd0*/  LDSM.16.MT88.4 R8, [R171+0x5000] ;  /* 0x00500000ab08783b */ /* 0x000e620000004200 */
[----:B--2---:R-:W-:Y:S01]  /*5fe0*/  FFMA.FTZ R0, R185, c[0x0][0x2d0], -R2 ;  /* 0x0000b400b9007a23 */ /* 0x004fe20000010802 */
[----:B------:R-:W2:Y:S01]  /*5ff0*/  MUFU.EX2 R13, R13 ;  /* 0x0000000d000d7308 */ /* 0x000ea20000000800 */
[----:B---3--:R-:W-:Y:S01]  /*6000*/  F2FP.BF16.PACK_AB R96, R14, R15 ;  /* 0x0000000f0e60723e */ /* 0x008fe200000010ff */
[----:B------:R-:W-:Y:S03]  /*6010*/  LDSM.16.MT88.4 R48, [R232+0x3800] ;  /* 0x00380000e830783b */ /* 0x000fe60000004200 */
[C---:B-1----:R-:W-:Y:S08]  /*6020*/  HMMA.16816.F32.BF16 R144, R4.reuse, R8, R44 ;  /* 0x000000080490723c */ /* 0x042ff0000004182c */
[----:B------:R-:W-:Y:S01]  /*6030*/  HMMA.16816.F32.BF16 R140, R4, R10, R36 ;  /* 0x0000000a048c723c */ /* 0x000fe20000041824 */
[----:B------:R-:W1:Y:S01]  /*6040*/  LDSM.16.MT88.4 R8, [R235+0x5000] ;  /* 0x00500000eb08783b */ /* 0x000e620000004200 */
[----:B--2---:R-:W-:-:S06]  /*6050*/  F2FP.BF16.PACK_AB R98, R17, R13 ;  /* 0x0000000d1162723e */ /* 0x004fcc00000010ff */
        /* <DEDUP_REMOVED lines=9> */
[----:B------:R-:W-:Y:S01]  /*60f0*/  FADD.FTZ R3, R174, R3 ;  /* 0x00000003ae037221 */ /* 0x000fe20000010000 */
[----:B-1----:R-:W-:Y:S01]  /*6100*/  LDSM.16.MT88.4 R4, [R235+0x5800] ;  /* 0x00580000eb04783b */ /* 0x002fe20000004200 */
[----:B--2---:R-:W-:-:S02]  /*6110*/  F2FP.BF16.PACK_AB R97, R11, R10 ;  /* 0x0000000a0b61723e */ /* 0x004fc400000010ff */
[----:B---3--:R-:W-:-:S07]  /*6120*/  F2FP.BF16.PACK_AB R99, R9, R8 ;  /* 0x000000080963723e */ /* 0x008fce00000010ff */
[C---:B------:R-:W-:Y:S08]  /*6130*/  HMMA.16816.F32.BF16 R120, R96.reuse, R124, R120 ;  /* 0x0000007c6078723c */ /* 0x040ff00000041878 */
[C---:B------:R-:W-:Y:S01]  /*6140*/  HMMA.16816.F32.BF16 R124, R96.reuse, R126, R40 ;  /* 0x0000007e607c723c */ /* 0x040fe20000041828 */
[----:B------:R-:W1:Y:S07]  /*6150*/  LDSM.16.MT88.4 R40, [R170+0x3800] ;  /* 0x00380000aa28783b */ /* 0x000e6e0000004200 */
[C---:B------:R-:W-:Y:S08]  /*6160*/  HMMA.16816.F32.BF16 R44, R96.reuse, R48, R68 ;  /* 0x00000030602c723c */ /* 0x040ff00000041844 */
[C---:B------:R-:W-:Y:S01]  /*6170*/  HMMA.16816.F32.BF16 R48, R96.reuse, R50, R72 ;  /* 0x000000326030723c */ /* 0x040fe20000041848 */
[----:B------:R-:W2:Y:S07]  /*6180*/  LDSM.16.MT88.4 R72, [R170+0x5800] ;  /* 0x00580000aa48783b */ /* 0x000eae0000004200 */
[C---:B-1----:R-:W-:Y:S08]  /*6190*/  HMMA.16816.F32.BF16 R36, R96.reuse, R40, R60 ;  /* 0x000000286024723c */ /* 0x042ff0000004183c */
[----:B------:R-:W-:Y:S01]  /*61a0*/  HMMA.16816.F32.BF16 R40, R96, R42, R64 ;  /* 0x0000002a6028723c */ /* 0x000fe20000041840 */
[----:B------:R-:W1:Y:S01]  /*61b0*/  LDSM.16.MT88.4 R64, [R235+0x3800] ;  /* 0x00380000eb40783b */ /* 0x000e620000004200 */
[----:B------:R-:W-:-:S06]  /*61c0*/  FADD.FTZ R0, R139, R16 ;  /* 0x000000108b007221 */ /* 0x000fcc0000010000 */
[----:B------:R-:W-:Y:S01]  /*61d0*/  HMMA.16816.F32.BF16 R128, R96, R132, R128 ;  /* 0x000000846080723c */ /* 0x000fe20000041880 */
[----:B------:R-:W-:-:S07]  /*61e0*/  FADD.FTZ R2, R172, R0 ;  /* 0x00000000ac027221 */ /* 0x000fce0000010000 */
[----:B--2---:R-:W-:Y:S01]  /*61f0*/  HMMA.16816.F32.BF16 R68, R96, R72, R84 ;  /* 0x000000486044723c */ /* 0x004fe20000041854 */
[----:B------:R-:W-:-:S07]  /*6200*/  FADD.FTZ R0, R180, R3 ;  /* 0x00000003b4007221 */ /* 0x000fce0000010000 */
[C---:B------:R-:W-:Y:S01]  /*6210*/  HMMA.16816.F32.BF16 R132, R96.reuse, R134, R56 ;  /* 0x000000866084723c */ /* 0x040fe20000041838 */
[----:B------:R-:W2:Y:S07]  /*6220*/  LDSM.16.MT88.4 R56, [R171+0x3800] ;  /* 0x00380000ab38783b */ /* 0x000eae0000004200 */
[C---:B------:R-:W-:Y:S01]  /*6230*/  HMMA.16816.F32.BF16 R72, R96.reuse, R74, R80 ;  /* 0x0000004a6048723c */ /* 0x040fe20000041850 */
[----:B------:R-:W3:Y:S07]  /*6240*/  LDSM.16.MT88.4 R80, [R232+0x5800] ;  /* 0x00580000e850783b */ /* 0x000eee0000004200 */
[----:B-1----:R-:W-:Y:S01]  /*6250*/  HMMA.16816.F32.BF16 R60, R96, R64, R88 ;  /* 0x00000040603c723c */ /* 0x002fe20000041858 */
[----:B------:R-:W1:Y:S01]  /*6260*/  LDSM.16.MT88.4 R88, [R171+0x5800] ;  /* 0x00580000ab58783b */ /* 0x000e620000004200 */
[----:B------:R-:W-:-:S02]  /*6270*/  FADD.FTZ R3, R160, R2 ;  /* 0x00000002a0037221 */ /* 0x000fc40000010000 */
[----:B------:R-:W-:Y:S02]  /*6280*/  FADD.FTZ R2, R175, R0 ;  /* 0x00000000af027221 */ /* 0x000fe40000010000 */
[----:B------:R-:W-:Y:S02]  /*6290*/  FADD.FTZ R0, R186, R3 ;  /* 0x00000003ba007221 */ /* 0x000fe40000010000 */
[----:B------:R-:W-:Y:S02]  /*62a0*/  FADD.FTZ R2, R92, R2 ;  /* 0x000000025c027221 */ /* 0x000fe40000010000 */
[----:B------:R-:W-:Y:S02]  /*62b0*/  FADD.FTZ R0, R19, R0 ;  /* 0x0000000013007221 */ /* 0x000fe40000010000 */
[----:B------:R-:W-:Y:S02]  /*62c0*/  FADD.FTZ R2, R136, R2 ;  /* 0x0000000288027221 */ /* 0x000fe40000010000 */
[----:B------:R-:W-:-:S02]  /*62d0*/  FADD.FTZ R0, R18, R0 ;  /* 0x0000000012007221 */ /* 0x000fc40000010000 */
        /* <DEDUP_REMOVED lines=18> */
[C---:B--2---:R-:W-:Y:S08]  /*6400*/  HMMA.16816.F32.BF16 R52, R96.reuse, R56, R176 ;  /* 0x000000386034723c */ /* 0x044ff000000418b0 */
[C---:B---3--:R-:W-:Y:S08]  /*6410*/  HMMA.16816.F32.BF16 R76, R96.reuse, R80, R156 ;  /* 0x00000050604c723c */ /* 0x048ff0000004189c */
[C---:B-1----:R-:W-:Y:S08]  /*6420*/  HMMA.16816.F32.BF16 R84, R96.reuse, R88, R144 ;  /* 0x000000586054723c */ /* 0x042ff00000041890 */
        /* <DEDUP_REMOVED lines=25> */
[----:B------:R-:W-:Y:S01]  /*65c0*/  SHF.L.U64.HI R15, R202, 0x1, R189 ;  /* 0x00000001ca0f7819 */ /* 0x000fe200000102bd */
[----:B------:R-:W-:Y:S01]  /*65d0*/  IMAD.SHL.U32 R17, R201, 0x2, RZ ;  /* 0x00000002c9117824 */ /* 0x000fe200078e00ff */
[----:B------:R-:W-:Y:S01]  /*65e0*/  SHF.R.S32.HI R189, RZ, 0x1f, R193 ;  /* 0x0000001fffbd7819 */ /* 0x000fe200000114c1 */
        /* <DEDUP_REMOVED lines=18> */
.L_x_2804:
        /* <DEDUP_REMOVED lines=21> */
.L_x_2805:
        /* <DEDUP_REMOVED lines=21> */
.L_x_2703:
[----:B------:R-:W-:Y:S05]  /*69b0*/  BSYNC B0 ;  /* 0x0000000000007941 */ /* 0x000fea0003800000 */
.L_x_2702:
[----:B-1----:R-:W-:Y:S01]  /*69c0*/  @P4 IMAD.HI.U32 R2, R229, c[0x0][0x2c8], RZ ;  /* 0x0000b200e5024a27 */ /* 0x002fe200078e00ff */
[----:B------:R-:W-:Y:S01]  /*69d0*/  IADD3 R172, R188, -0x2, RZ ;  /* 0xfffffffebcac7810 */ /* 0x000fe20007ffe0ff */
[----:B------:R-:W0:Y:S02]  /*69e0*/  LDGDEPBAR ;  /* 0x00000000000079af */ /* 0x000e240000000000 */
[----:B------:R-:W-:Y:S01]  /*69f0*/  IMAD.MOV.U32 R0, RZ, RZ, R229 ;  /* 0x000000ffff007224 */ /* 0x000fe200078e00e5 */
[----:B------:R-:W-:Y:S01]  /*6a00*/  @P4 SHF.R.U32.HI R0, RZ, c[0x0][0x2cc], R2 ;  /* 0x0000b300ff004a19 */ /* 0x000fe20000011602 */
[----:B------:R-:W-:-:S02]  /*6a10*/  IMAD.MOV.U32 R161, RZ, RZ, 0x1 ;  /* 0x00000001ffa17424 */ /* 0x000fc400078e00ff */
[----:B------:R-:W-:Y:S01]  /*6a20*/  IMAD.MOV.U32 R199, RZ, RZ, RZ ;  /* 0x000000ffffc77224 */ /* 0x000fe200078e00ff */
[----:B------:R-:W-:-:S04]  /*6a30*/  IADD3 R0, R0, R221, -R222 ;  /* 0x000000dd00007210 */ /* 0x000fc80007ffe8de */
        /* <DEDUP_REMOVED lines=10> */
.L_x_2715:
        /* <DEDUP_REMOVED lines=27> */
[C---:B------:R-:W-:Y:S01]  /*6c90*/  IMAD.WIDE.U32 R2, R181.reuse, c[0x0][0x208], RZ ;  /* 0x00008200b5027a25 */ /* 0x040fe200078e00ff */
        /* <DEDUP_REMOVED lines=15> */
.L_x_2806:
[----:B------:R-:W-:-:S05]  /*6d90*/  BRA.DIV ~URZ, `(.L_x_2710) ;  /* 0x0000c6727f007947 */ /* 0x000fca000b800000 */
[----:B------:R-:W5:Y:S01]  /*6da0*/  SHFL.IDX PT, R2, R14, RZ, 0x181f ;  /* 0x00181fff0e027589 */ /* 0x000f6200000e0000 */
[----:B------:R-:W-:Y:S01]  /*6db0*/  ISETP.GE.AND P5, PT, R193, c[0x0][0x1d4], PT ;  /* 0x00007500c1007a0c */ /* 0x000fe20003fa6270 */
[----:B------:R-:W-:Y:S01]  /*6dc0*/  IMAD R4, R199, 0x6000, R223 ;  /* 0x00006000c7047824 */ /* 0x000fe200078e02df */
[----:B------:R-:W-:Y:S04]  /*6dd0*/  ISETP.GE.AND P1, PT, R201, c[0x0][0x1d4], PT ;  /* 0x00007500c9007a0c */ /* 0x000fe80003f26270 */
[----:B------:R-:W-:Y:S02]  /*6de0*/  SEL R13, RZ, 0x10, P1 ;  /* 0x00000010ff0d7807 */ /* 0x000fe40000800000 */
[----:B-----5:R-:W-:Y:S05]  /*6df0*/  IADD3 R6, P0, R2, R22, RZ ;  /* 0x0000001602067210 */ /* 0x020fea0007f1e0ff */
[C---:B---3--:R-:W-:Y:S01]  /*6e00*/  IMAD.X R7, R5.reuse, 0x1, R15, P0 ;  /* 0x0000000105077824 */ /* 0x048fe200000e060f */
        /* <DEDUP_REMOVED lines=14> */
.L_x_2807:
[C---:B------:R-:W-:Y:S02]  /*6ef0*/  IADD3 R3, -R6.reuse, 0x10, RZ ;  /* 0x0000001006037810 */ /* 0x040fe40007ffe1ff */
[----:B------:R-:W-:Y:S02]  /*6f00*/  ISETP.NE.U32.AND P5, PT, R6, RZ, PT ;  /* 0x000000ff0600720c */ /* 0x000fe40003fa5070 */
[----:B------:R-:W-:Y:S02]  /*6f10*/  LOP3.LUT R3, R3, 0xf, RZ, 0xc0, !PT ;  /* 0x0000000f03037812 */ /* 0x000fe400078ec0ff */
[----:B------:R-:W-:Y:S02]  /*6f20*/  ISETP.NE.U32.AND P6, PT, R13, RZ, PT ;  /* 0x000000ff0d00720c */ /* 0x000fe40003fc5070 */
[-C--:B---3--:R-:W-:Y:S02]  /*6f30*/  IADD3 R6, P1, P0, R3, R2.reuse, R22 ;  /* 0x0000000203067210 */ /* 0x088fe4000783e016 */
[----:B------:R-:W-:Y:S02]  /*6f40*/  IADD3 R3, -R13, 0x10, RZ ;  /* 0x000000100d037810 */ /* 0x000fe40007ffe1ff */
[-C--:B------:R-:W-:Y:S02]  /*6f50*/  IADD3.X R7, RZ, R5.reuse, R15, P1, P0 ;  /* 0x00000005ff077210 */ /* 0x080fe40000fe040f */
[----:B------:R-:W-:Y:S03]  /*6f60*/  LOP3.LUT R3, R3, 0xf, RZ, 0xc0, !PT ;  /* 0x0000000f03037812 */ /* 0x000fe600078ec0ff */
[----:B------:R-:W-:Y:S01]  /*6f70*/  @!PT LDS RZ, [RZ] ;  /* 0x00000000fffff984 */ /* 0x000fe20000000800 */
[----:B------:R-:W-:Y:S01]  /*6f80*/  @!PT LDS RZ, [RZ] ;  /* 0x00000000fffff984 */ /* 0x000fe20000000800 */
[----:B------:R-:W-:Y:S01]  /*6f90*/  @!PT LDS RZ, [RZ] ;  /* 0x00000000fffff984 */ /* 0x000fe20000000800 */
[----:B------:R3:W-:Y:S01]  /*6fa0*/  LDGSTS.E.BYPASS.LTC128B.128.ZFILL [R4+0x1000], [R6.64], P5 ;  /* 0x0100000006047fae */ /* 0x0007e2000a941d48 */
[C---:B------:R-:W-:Y:S02]  /*6fb0*/  ISETP.NE.U32.AND P5, PT, R12.reuse, RZ, PT ;  /* 0x000000ff0c00720c */ /* 0x040fe40003fa5070 */
[-C--:B---3--:R-:W-:Y:S02]  /*6fc0*/  IADD3 R6, P1, P0, R3, R2.reuse, R23 ;  /* 0x0000000203067210 */ /* 0x088fe4000783e017 */
[----:B------:R-:W-:Y:S02]  /*6fd0*/  IADD3 R3, -R12, 0x10, RZ ;  /* 0x000000100c037810 */ /* 0x000fe40007ffe1ff */
[-C--:B------:R-:W-:Y:S02]  /*6fe0*/  IADD3.X R7, RZ, R5.reuse, R20, P1, P0 ;  /* 0x00000005ff077210 */ /* 0x080fe40000fe0414 */
[----:B------:R-:W-:Y:S03]  /*6ff0*/  LOP3.LUT R3, R3, 0xf, RZ, 0xc0, !PT ;  /* 0x0000000f03037812 */ /* 0x000fe600078ec0ff */
[----:B------:R3:W-:Y:S01]  /*7000*/  LDGSTS.E.BYPASS.LTC128B.128.ZFILL [R4+0x3000], [R6.64], P6 ;  /* 0x0300000006047fae */ /* 0x0007e2000b141d48 */
[----:B------:R-:W-:Y:S04]  /*7010*/  IADD3 R2, P1, P0, R3, R2, R28 ;  /* 0x0000000203027210 */ /* 0x000fe8000783e01c */
[----:B------:R-:W-:Y:S05]  /*7020*/  IADD3.X R3, RZ, R5, R21, P1, P0 ;  /* 0x00000005ff037210 */ /* 0x000fea0000fe0415 */
[----:B------:R3:W-:Y:S04]  /*7030*/  LDGSTS.E.BYPASS.LTC128B.128.ZFILL [R4+0x5000], [R2.64], P5 ;  /* 0x0500000002047fae */ /* 0x0007e8000a941d48 */
.L_x_2708:
[----:B------:R-:W-:Y:S05]  /*7040*/  BSYNC B0 ;  /* 0x0000000000007941 */ /* 0x000fea0003800000 */
.L_x_2707:
[----:B------:R-:W0:Y:S01]  /*7050*/  LDGDEPBAR ;  /* 0x00000000000079af */ /* 0x000e220000000000 */
[----:B------:R-:W-:Y:S01]  /*7060*/  WARPSYNC 0xffffffff ;  /* 0xffffffff00007948 */ /* 0x000fe20003800000 */
[C---:B--23--:R-:W-:Y:S01]  /*7070*/  HMMA.16816.F32.BF16 R4, R32.reuse, R8, RZ ;  /* 0x000000082004723c */ /* 0x04cfe200000418ff */
[----:B------:R-:W-:Y:S03]  /*7080*/  BSSY B0, `(.L_x_2711) ;  /* 0x0000313000007945 */ /* 0x000fe60003800000 */
[-C--:B------:R-:W-:Y:S02]  /*7090*/  IADD3 R100, R166, R0.reuse, RZ ;  /* 0x00000000a6647210 */ /* 0x080fe40007ffe0ff */
[CC--:B------:R-:W-:Y:S02]  /*70a0*/  IADD3 R3, R167.reuse, R0.reuse, RZ ;  /* 0x00000000a7037210 */ /* 0x0c0fe40007ffe0ff */
[C---:B------:R-:W-:Y:S01]  /*70b0*/  HMMA.16816.F32.BF16 R8, R32.reuse, R10, RZ ;  /* 0x0000000a2008723c */ /* 0x040fe200000418ff */
[----:B------:R-:W-:Y:S03]  /*70c0*/  IADD3 R2, R167, R0, R166 ;  /* 0x00000000a7027210 */ /* 0x000fe60007ffe0a6 */
        /* <DEDUP_REMOVED lines=140> */
[----:B------:R-:W-:Y:S04]  /*7990*/  FMUL.FTZ R0, R4, c[0x0][0x320] ;  /* 0x0000c80004007a20 */ /* 0x000fe80000410000 */
[----:B------:R1:W-:Y:S01]  /*79a0*/  MUFU.TANH R155, R0 ;  /* 0x00000000009b7308 */ /* 0x0003e20000002400 */
[----:B------:R-:W-:Y:S09]  /*79b0*/  FMUL.FTZ R3, R8, c[0x0][0x320] ;  /* 0x0000c80008037a20 */ /* 0x000ff20000410000 */
        /* <DEDUP_REMOVED lines=10> */
[C---:B-1----:R-:W-:Y:S08]  /*7a60*/  HMMA.16816.F32.BF16 R20, R148.reuse, R4, R20 ;  /* 0x000000049414723c */ /* 0x042ff00000041814 */
[C---:B------:R-:W-:Y:S04]  /*7a70*/  HMMA.16816.F32.BF16 R24, R148.reuse, R6, R24 ;  /* 0x000000069418723c */ /* 0x040fe80000041818 */
[----:B---3--:R-:W-:Y:S04]  /*7a80*/  FMUL.FTZ R0, R10, c[0x0][0x320] ;  /* 0x0000c8000a007a20 */ /* 0x008fe80000410000 */
[----:B------:R1:W-:Y:S08]  /*7a90*/  MUFU.TANH R145, R0 ;  /* 0x0000000000917308 */ /* 0x0003f00000002400 */
[----:B------:R-:W-:Y:S08]  /*7aa0*/  FMUL.FTZ R3, R21, c[0x0][0x320] ;  /* 0x0000c80015037a20 */ /* 0x000ff00000410000 */
[----:B------:R-:W-:Y:S02]  /*7ab0*/  FMUL.FTZ R4, R25, c[0x0][0x320] ;  /* 0x0000c80019047a20 */ /* 0x000fe40000410000 */
[----:B------:R-:W-:Y:S02]  /*7ac0*/  FMUL.FTZ R6, R27, c[0x0][0x320] ;  /* 0x0000c8001b067a20 */ /* 0x000fe40000410000 */
[----:B------:R3:W-:Y:S01]  /*7ad0*/  MUFU.TANH R21, R4 ;  /* 0x0000000400157308 */ /* 0x0007e20000002400 */
[----:B-1----:R-:W-:Y:S02]  /*7ae0*/  FMUL.FTZ R0, R11, c[0x0][0x320] ;  /* 0x0000c8000b007a20 */ /* 0x002fe40000410000 */
[----:B------:R1:W5:Y:S01]  /*7af0*/  LDSM.16.M88.4 R8, [R2+0x5800] ;  /* 0x005800000208783b */ /* 0x0003620000000200 */
[----:B------:R-:W-:Y:S06]  /*7b00*/  DEPBAR.LE SB0, 0x2 ;  /* 0x000080800000791a */ /* 0x000fec0000000000 */
[----:B------:R2:W2:Y:S01]  /*7b10*/  MUFU.TANH R144, R0 ;  /* 0x0000000000907308 */ /* 0x0004a20000002400 */
[----:B------:R-:W-:Y:S01]  /*7b20*/  BAR.SYNC.DEFER_BLOCKING 0x0 ;  /* 0x0000000000007b1d */ /* 0x000fe20000010000 */
[----:B---3--:R-:W-:Y:S02]  /*7b30*/  FMUL.FTZ R4, R26, c[0x0][0x320] ;  /* 0x0000c8001a047a20 */ /* 0x008fe40000410000 */
[----:B-1----:R-:W-:Y:S04]  /*7b40*/  @P4 IMAD.HI.U32 R2, R206, c[0x0][0x2c8], RZ ;  /* 0x0000b200ce024a27 */ /* 0x002fe800078e00ff */
[----:B--2---:R-:W-:Y:S04]  /*7b50*/  FMUL.FTZ R0, R12, c[0x0][0x320] ;  /* 0x0000c8000c007a20 */ /* 0x004fe80000410000 */
[----:B------:R1:W-:Y:S01]  /*7b60*/  MUFU.TANH R143, R0 ;  /* 0x00000000008f7308 */ /* 0x0003e20000002400 */
[C---:B-----5:R-:W-:Y:S08]  /*7b70*/  HMMA.16816.F32.BF16 R28, R148.reuse, R8, R28 ;  /* 0x00000008941c723c */ /* 0x060ff0000004181c */
[----:B------:R-:W-:Y:S04]  /*7b80*/  HMMA.16816.F32.BF16 R32, R148, R10, R32 ;  /* 0x0000000a9420723c */ /* 0x000fe80000041820 */
[----:B-1----:R-:W-:Y:S04]  /*7b90*/  FMUL.FTZ R0, R13, c[0x0][0x320] ;  /* 0x0000c8000d007a20 */ /* 0x002fe80000410000 */
[----:B------:R1:W-:Y:S08]  /*7ba0*/  MUFU.TANH R142, R0 ;  /* 0x00000000008e7308 */ /* 0x0003f00000002400 */
[----:B------:R-:W-:Y:S02]  /*7bb0*/  FMUL.FTZ R12, R29, c[0x0][0x320] ;  /* 0x0000c8001d0c7a20 */ /* 0x000fe40000410000 */
[----:B------:R-:W-:Y:S02]  /*7bc0*/  FMUL.FTZ R13, R30, c[0x0][0x320] ;  /* 0x0000c8001e0d7a20 */ /* 0x000fe40000410000 */
[----:B-1----:R-:W-:Y:S04]  /*7bd0*/  FMUL.FTZ R0, R14, c[0x0][0x320] ;  /* 0x0000c8000e007a20 */ /* 0x002fe80000410000 */
[----:B------:R1:W-:Y:S02]  /*7be0*/  MUFU.TANH R141, R0 ;  /* 0x00000000008d7308 */ /* 0x0003e40000002400 */
[----:B-1----:R-:W-:Y:S08]  /*7bf0*/  FMUL.FTZ R0, R15, c[0x0][0x320] ;  /* 0x0000c8000f007a20 */ /* 0x002ff00000410000 */
[----:B------:R1:W-:Y:S10]  /*7c00*/  MUFU.TANH R15, R3 ;  /* 0x00000003000f7308 */ /* 0x0003f40000002400 */
[----:B------:R2:W3:Y:S01]  /*7c10*/  MUFU.TANH R140, R0 ;  /* 0x00000000008c7308 */ /* 0x0004e20000002400 */
[----:B-1----:R-:W-:Y:S09]  /*7c20*/  FMUL.FTZ R3, R22, c[0x0][0x320] ;  /* 0x0000c80016037a20 */ /* 0x002ff20000410000 */
[----:B------:R-:W-:Y:S01]  /*7c30*/  MUFU.TANH R22, R4 ;  /* 0x0000000400167308 */ /* 0x000fe20000002400 */
[----:B--2---:R-:W-:Y:S09]  /*7c40*/  FMUL.FTZ R0, R16, c[0x0][0x320] ;  /* 0x0000c80010007a20 */ /* 0x004ff20000410000 */
[----:B------:R-:W-:Y:S10]  /*7c50*/  MUFU.TANH R100, R3 ;  /* 0x0000000300647308 */ /* 0x000ff40000002400 */
[----:B------:R1:W-:Y:S02]  /*7c60*/  MUFU.TANH R138, R0 ;  /* 0x00000000008a7308 */ /* 0x0003e40000002400 */
[----:B-1----:R-:W-:Y:S02]  /*7c70*/  FMUL.FTZ R0, R17, c[0x0][0x320] ;  /* 0x0000c80011007a20 */ /* 0x002fe40000410000 */
[----:B------:R-:W-:Y:S06]  /*7c80*/  FMUL.FTZ R17, R31, c[0x0][0x320] ;  /* 0x0000c8001f117a20 */ /* 0x000fec0000410000 */
[----:B------:R1:W-:Y:S10]  /*7c90*/  MUFU.TANH R136, R0 ;  /* 0x0000000000887308 */ /* 0x0003f40000002400 */
[----:B------:R-:W-:Y:S01]  /*7ca0*/  MUFU.TANH R17, R17 ;  /* 0x0000001100117308 */ /* 0x000fe20000002400 */
[----:B-1----:R-:W-:Y:S09]  /*7cb0*/  FMUL.FTZ R0, R18, c[0x0][0x320] ;  /* 0x0000c80012007a20 */ /* 0x002ff20000410000 */
[----:B------:R1:W-:Y:S10]  /*7cc0*/  MUFU.TANH R18, R12 ;  /* 0x0000000c00127308 */ /* 0x0003f40000002400 */
[----:B------:R2:W-:Y:S01]  /*7cd0*/  MUFU.TANH R101, R0 ;  /* 0x0000000000657308 */ /* 0x0005e20000002400 */
[----:B-1----:R-:W-:Y:S02]  /*7ce0*/  FMUL.FTZ R12, R32, c[0x0][0x320] ;  /* 0x0000c800200c7a20 */ /* 0x002fe40000410000 */
[----:B--2---:R-:W-:Y:S07]  /*7cf0*/  FMUL.FTZ R0, R19, c[0x0][0x320] ;  /* 0x0000c80013007a20 */ /* 0x004fee0000410000 */
[----:B------:R1:W-:Y:S10]  /*7d00*/  MUFU.TANH R19, R13 ;  /* 0x0000000d00137308 */ /* 0x0003f40000002400 */
[----:B------:R2:W5:Y:S01]  /*7d10*/  MUFU.TANH R16, R0 ;  /* 0x0000000000107308 */ /* 0x0005620000002400 */
[----:B-1----:R-:W-:Y:S02]  /*7d20*/  FMUL.FTZ R13, R33, c[0x0][0x320] ;  /* 0x0000c800210d7a20 */ /* 0x002fe40000410000 */
[----:B--2---:R-:W-:Y:S07]  /*7d30*/  FMUL.FTZ R0, R20, c[0x0][0x320] ;  /* 0x0000c80014007a20 */ /* 0x004fee0000410000 */
[----:B------:R-:W-:Y:S10]  /*7d40*/  MUFU.TANH R20, R6 ;  /* 0x0000000600147308 */ /* 0x000ff40000002400 */
[----:B------:R1:W2:Y:S02]  /*7d50*/  MUFU.TANH R137, R0 ;  /* 0x0000000000897308 */ /* 0x0002a40000002400 */
[----:B-1----:R-:W-:Y:S02]  /*7d60*/  MOV R0, R206 ;  /* 0x000000ce00007202 */ /* 0x002fe40000000f00 */
[----:B------:R-:W-:Y:S05]  /*7d70*/  @P4 SHF.R.U32.HI R0, RZ, c[0x0][0x2cc], R2 ;  /* 0x0000b300ff004a19 */ /* 0x000fea0000011602 */
[----:B------:R-:W-:Y:S08]  /*7d80*/  SHFL.IDX PT, R3, R0, 0x1, 0x1c1f ;  /* 0x003c1f0000037f89 */ /* 0x000ff000000e0000 */
[----:B------:R1:W2:Y:S02]  /*7d90*/  SHFL.IDX PT, R2, R0, RZ, 0x1c1f ;  /* 0x001c1fff00027589 */ /* 0x0002a400000e0000 */
[----:B-1----:R-:W-:Y:S04]  /*7da0*/  FMUL.FTZ R0, R23, c[0x0][0x320] ;  /* 0x0000c80017007a20 */ /* 0x002fe80000410000 */
[----:B------:R1:W-:Y:S02]  /*7db0*/  MUFU.TANH R139, R0 ;  /* 0x00000000008b7308 */ /* 0x0003e40000002400 */
[----:B-1----:R-:W-:Y:S08]  /*7dc0*/  FMUL.FTZ R0, R24, c[0x0][0x320] ;  /* 0x0000c80018007a20 */ /* 0x002ff00000410000 */
[----:B------:R1:W1:Y:S02]  /*7dd0*/  MUFU.TANH R23, R0 ;  /* 0x0000000000177308 */ /* 0x0002640000002400 */
[----:B-1----:R-:W-:Y:S04]  /*7de0*/  IADD3 R0, -R225, 0x1, -R200 ;  /* 0x00000001e1007810 */ /* 0x002fe80007ffe9c8 */
[----:B------:R-:W-:Y:S04]  /*7df0*/  IADD3 R0, -R222, R0, R221 ;  /* 0x00000000de007210 */ /* 0x000fe80007ffe1dd */
[C---:B--2---:R-:W-:Y:S02]  /*7e00*/  IADD3 R2, R0.reuse, R2, RZ ;  /* 0x0000000200027210 */ /* 0x044fe40007ffe0ff */
[----:B------:R-:W-:Y:S01]  /*7e10*/  IADD3 R0, R0, R3, RZ ;  /* 0x0000000300007210 */ /* 0x000fe20007ffe0ff */
[----:B------:R-:W-:Y:S01]  /*7e20*/  FMUL.FTZ R3, R28, c[0x0][0x320] ;  /* 0x0000c8001c037a20 */ /* 0x000fe20000410000 */
[----:B------:R-:W-:Y:S02]  /*7e30*/  ISETP.GT.AND P1, PT, R2, 0x1, PT ;  /* 0x000000010200780c */ /* 0x000fe40003f24270 */
[----:B------:R-:W-:Y:S01]  /*7e40*/  ISETP.GT.AND P6, PT, R0, 0x1, PT ;  /* 0x000000010000780c */ /* 0x000fe20003fc4270 */
[----:B------:R1:W2:Y:S01]  /*7e50*/  MUFU.TANH R14, R3 ;  /* 0x00000003000e7308 */ /* 0x0002a20000002400 */
[----:B------:R-:W-:Y:S02]  /*7e60*/  FSEL R4, R154, -INF , P1 ;  /* 0xff8000009a047808 */ /* 0x000fe40000800000 */
[----:B----4-:R-:W-:Y:S02]  /*7e70*/  FSEL R9, R152, -INF , P6 ;  /* 0xff80000098097808 */ /* 0x010fe40003000000 */
[----:B------:R-:W-:Y:S02]  /*7e80*/  ISETP.GT.AND P6, PT, R0, 0x9, PT ;  /* 0x000000090000780c */ /* 0x000fe40003fc4270 */
[----:B------:R-:W-:Y:S02]  /*7e90*/  ISETP.GT.AND P1, PT, R2, 0x9, PT ;  /* 0x000000090200780c */ /* 0x000fe40003f24270 */
[----:B------:R-:W-:Y:S02]  /*7ea0*/  FSEL R11, R144, -INF , P6 ;  /* 0xff800000900b7808 */ /* 0x000fe40003000000 */
[----:B------:R-:W-:Y:S02]  /*7eb0*/  ISETP.GT.AND P6, PT, R0, 0x11, PT ;  /* 0x000000110000780c */ /* 0x000fe40003fc4270 */
[----:B------:R-:W-:Y:S02]  /*7ec0*/  ISETP.GT.AND P5, PT, R2, RZ, PT ;  /* 0x000000ff0200720c */ /* 0x000fe40003fa4270 */
[----:B------:R-:W-:Y:S02]  /*7ed0*/  FSEL R6, R146, -INF , P1 ;  /* 0xff80000092067808 */ /* 0x000fe40000800000 */
[----:B---3--:R-:W-:Y:S02]  /*7ee0*/  FSEL R146, R140, -INF , P6 ;  /* 0xff8000008c927808 */ /* 0x008fe40003000000 */
[----:B------:R-:W-:Y:S02]  /*7ef0*/  ISETP.GT.AND P6, PT, R0, 0x19, PT ;  /* 0x000000190000780c */ /* 0x000fe40003fc4270 */
[----:B------:R-:W-:Y:S02]  /*7f00*/  FSEL R5, R155, -INF , P5 ;  /* 0xff8000009b057808 */ /* 0x000fe40002800000 */
[----:B-----5:R-:W-:Y:S02]  /*7f10*/  FSEL R150, R16, -INF , P6 ;  /* 0xff80000010967808 */ /* 0x020fe40003000000 */
[----:B-1----:R-:W-:Y:S01]  /*7f20*/  FMNMX.FTZ R3, R5, R102, !PT ;  /* 0x0000006605037209 */ /* 0x002fe20007810000 */
[----:B------:R1:W3:Y:S01]  /*7f30*/  MUFU.TANH R16, R12 ;  /* 0x0000000c00107308 */ /* 0x0002e20000002400 */
[----:B------:R-:W-:Y:S02]  /*7f40*/  ISETP.GT.AND P5, PT, R2, 0x8, PT ;  /* 0x000000080200780c */ /* 0x000fe40003fa4270 */
[----:B------:R-:W-:Y:S02]  /*7f50*/  FMNMX.FTZ R3, R4, R3, !PT ;  /* 0x0000000304037209 */ /* 0x000fe40007810000 */
[----:B------:R-:W-:Y:S02]  /*7f60*/  FSEL R7, R147, -INF , P5 ;  /* 0xff80000093077808 */ /* 0x000fe40002800000 */
[C---:B------:R-:W-:Y:S02]  /*7f70*/  ISETP.GT.AND P5, PT, R2.reuse, 0x10, PT ;  /* 0x000000100200780c */ /* 0x040fe40003fa4270 */
[----:B------:R-:W-:Y:S02]  /*7f80*/  FMNMX.FTZ R3, R7, R3, !PT ;  /* 0x0000000307037209 */ /* 0x000fe40007810000 */
[----:B------:R-:W-:Y:S02]  /*7f90*/  ISETP.GT.AND P1, PT, R2, 0x11, PT ;  /* 0x000000110200780c */ /* 0x000fe40003f24270 */
[----:B------:R-:W-:Y:S02]  /*7fa0*/  FMNMX.FTZ R3, R6, R3, !PT ;  /* 0x0000000306037209 */ /* 0x000fe40007810000 */
[----:B------:R-:W-:Y:S02]  /*7fb0*/  FSEL R143, R143, -INF , P5 ;  /* 0xff8000008f8f7808 */ /* 0x000fe40002800000 */
[----:B------:R-:W-:Y:S02]  /*7fc0*/  FSEL R144, R142, -INF , P1 ;  /* 0xff8000008e907808 */ /* 0x000fe40000800000 */
[----:B------:R-:W-:Y:S02]  /*7fd0*/  ISETP.GT.AND P5, PT, R2, 0x18, PT ;  /* 0x000000180200780c */ /* 0x000fe40003fa4270 */
[----:B------:R-:W-:Y:S02]  /*7fe0*/  FMNMX.FTZ R3, R143, R3, !PT ;  /* 0x000000038f037209 */ /* 0x000fe40007810000 */
[----:B------:R-:W-:Y:S02]  /*7ff0*/  ISETP.GT.AND P0, PT, R0, RZ, PT ;  /* 0x000000ff0000720c */ /* 0x000fe40003f04270 */
[----:B------:R-:W-:Y:S02]  /*8000*/  FSEL R147, R138, -INF , P5 ;  /* 0xff8000008a937808 */ /* 0x000fe40002800000 */
[----:B------:R-:W-:Y:S02]  /*8010*/  FMNMX.FTZ R3, R144, R3, !PT ;  /* 0x0000000390037209 */ /* 0x000fe40007810000 */
[----:B------:R-:W-:Y:S02]  /*8020*/  ISETP.GT.AND P1, PT, R2, 0x19, PT ;  /* 0x000000190200780c */ /* 0x000fe40003f24270 */
[----:B------:R-:W-:Y:S02]  /*8030*/  FSEL R10, R153, -INF , P0 ;  /* 0xff800000990a7808 */ /* 0x000fe40000000000 */
[----:B------:R-:W-:Y:S02]  /*8040*/  ISETP.GT.AND P0, PT, R0, 0x8, PT ;  /* 0x000000080000780c */ /* 0x000fe40003f04270 */
[----:B------:R-:W-:Y:S02]  /*8050*/  FSEL R148, R136, -INF , P1 ;  /* 0xff80000088947808 */ /* 0x000fe40000800000 */
[----:B------:R-:W-:Y:S02]  /*8060*/  FMNMX.FTZ R3, R147, R3, !PT ;  /* 0x0000000393037209 */ /* 0x000fe40007810000 */
[----:B------:R-:W-:Y:S02]  /*8070*/  ISETP.GT.AND P5, PT, R2, 0x20, PT ;  /* 0x000000200200780c */ /* 0x000fe40003fa4270 */
[----:B------:R-:W-:Y:S02]  /*8080*/  FSEL R8, R145, -INF , P0 ;  /* 0xff80000091087808 */ /* 0x000fe40000000000 */
[----:B-1----:R-:W-:Y:S02]  /*8090*/  FMNMX.FTZ R12, R10, R103, !PT ;  /* 0x000000670a0c7209 */ /* 0x002fe40007810000 */
[----:B------:R-:W-:Y:S02]  /*80a0*/  ISETP.GT.AND P0, PT, R0, 0x10, PT ;  /* 0x000000100000780c */ /* 0x000fe40003f04270 */
[----:B------:R-:W-:Y:S02]  /*80b0*/  ISETP.GT.AND P1, PT, R2, 0x21, PT ;  /* 0x000000210200780c */ /* 0x000fe40003f24270 */
[----:B------:R-:W-:Y:S02]  /*80c0*/  FSEL R151, R137, -INF , P5 ;  /* 0xff80000089977808 */ /* 0x000fe40002800000 */
[----:B------:R-:W-:Y:S02]  /*80d0*/  FMNMX.FTZ R3, R148, R3, !PT ;  /* 0x0000000394037209 */ /* 0x000fe40007810000 */
[----:B------:R-:W-:Y:S02]  /*80e0*/  FMNMX.FTZ R12, R9, R12, !PT ;  /* 0x0000000c090c7209 */ /* 0x000fe40007810000 */
[----:B------:R-:W-:Y:S02]  /*80f0*/  FSEL R145, R141, -INF , P0 ;  /* 0xff8000008d917808 */ /* 0x000fe40000000000 */
[----:B------:R-:W-:Y:S02]  /*8100*/  ISETP.GT.AND P0, PT, R0, 0x18, PT ;  /* 0x000000180000780c */ /* 0x000fe40003f04270 */
[----:B------:R-:W-:Y:S02]  /*8110*/  FSEL R153, R15, -INF , P1 ;  /* 0xff8000000f997808 */ /* 0x000fe40000800000 */
[----:B------:R1:W4:Y:S01]  /*8120*/  MUFU.TANH R15, R13 ;  /* 0x0000000d000f7308 */ /* 0x0003220000002400 */
[C---:B------:R-:W-:Y:S02]  /*8130*/  ISETP.GT.AND P6, PT, R2.reuse, 0x28, PT ;  /* 0x000000280200780c */ /* 0x040fe40003fc4270 */
[----:B------:R-:W-:Y:S02]  /*8140*/  FMNMX.FTZ R3, R151, R3, !PT ;  /* 0x0000000397037209 */ /* 0x000fe40007810000 */
[----:B------:R-:W-:Y:S02]  /*8150*/  FSEL R149, R101, -INF , P0 ;  /* 0xff80000065957808 */ /* 0x000fe40000000000 */
[----:B------:R-:W-:Y:S02]  /*8160*/  ISETP.GT.AND P5, PT, R2, 0x29, PT ;  /* 0x000000290200780c */ /* 0x000fe40003fa4270 */
[----:B------:R-:W-:Y:S02]  /*8170*/  FMNMX.FTZ R12, R8, R12, !PT ;  /* 0x0000000c080c7209 */ /* 0x000fe40007810000 */
[----:B------:R-:W-:Y:S02]  /*8180*/  ISETP.GT.AND P0, PT, R0, 0x20, PT ;  /* 0x000000200000780c */ /* 0x000fe40003f04270 */
[C---:B------:R-:W-:Y:S02]  /*8190*/  ISETP.GT.AND P1, PT, R2.reuse, 0x30, PT ;  /* 0x000000300200780c */ /* 0x040fe40003f24270 */
[----:B------:R-:W-:Y:S02]  /*81a0*/  FSEL R159, R23, -INF , P6 ;  /* 0xff800000179f7808 */ /* 0x000fe40003000000 */
[----:B------:R-:W-:Y:S02]  /*81b0*/  FMNMX.FTZ R3, R153, R3, !PT ;  /* 0x0000000399037209 */ /* 0x000fe40007810000 */
[----:B------:R-:W-:Y:S02]  /*81c0*/  FSEL R155, R21, -INF , P5 ;  /* 0xff800000159b7808 */ /* 0x000fe40002800000 */
[C---:B------:R-:W-:Y:S02]  /*81d0*/  ISETP.GT.AND P5, PT, R2.reuse, 0x39, PT ;  /* 0x000000390200780c */ /* 0x040fe40003fa4270 */
[----:B------:R-:W-:Y:S01]  /*81e0*/  ISETP.GT.AND P6, PT, R2, 0x38, PT ;  /* 0x000000380200780c */ /* 0x000fe20003fc4270 */
[----:B-1----:R-:W-:Y:S01]  /*81f0*/  FMUL.FTZ R13, R35, c[0x0][0x320] ;  /* 0x0000c800230d7a20 */ /* 0x002fe20000410000 */
[----:B------:R-:W-:Y:S02]  /*8200*/  FSEL R154, R100, -INF , P0 ;  /* 0xff800000649a7808 */ /* 0x000fe40000000000 */
[----:B------:R-:W-:Y:S02]  /*8210*/  ISETP.GT.AND P0, PT, R2, 0x31, PT ;  /* 0x000000310200780c */ /* 0x000fe40003f04270 */
[----:B------:R-:W-:Y:S01]  /*8220*/  FMNMX.FTZ R2, R11, R12, !PT ;  /* 0x0000000c0b027209 */ /* 0x000fe20007810000 */
[----:B------:R-:W-:Y:S01]  /*8230*/  FMUL.FTZ R12, R34, c[0x0][0x320] ;  /* 0x0000c800220c7a20 */ /* 0x000fe20000410000 */
[----:B--2---:R-:W-:Y:S01]  /*8240*/  FSEL R189, R14, -INF , P1 ;  /* 0xff8000000ebd7808 */ /* 0x004fe20000800000 */
[----:B------:R-:W1:Y:S01]  /*8250*/  MUFU.TANH R13, R13 ;  /* 0x0000000d000d7308 */ /* 0x000e620000002400 */
[----:B------:R-:W-:Y:S02]  /*8260*/  FMNMX.FTZ R3, R159, R3, !PT ;  /* 0x000000039f037209 */ /* 0x000fe40007810000 */
[----:B------:R-:W-:Y:S02]  /*8270*/  FSEL R186, R18, -INF , P0 ;  /* 0xff80000012ba7808 */ /* 0x000fe40000000000 */
[----:B------:R-:W-:Y:S02]  /*8280*/  FMNMX.FTZ R3, R155, R3, !PT ;  /* 0x000000039b037209 */ /* 0x000fe40007810000 */
[----:B---3--:R-:W-:Y:S02]  /*8290*/  FSEL R185, R16, -INF , P6 ;  /* 0xff80000010b97808 */ /* 0x008fe40003000000 */
[----:B------:R-:W-:Y:S01]  /*82a0*/  FMNMX.FTZ R3, R189, R3, !PT ;  /* 0x00000003bd037209 */ /* 0x000fe20007810000 */
[----:B------:R2:W3:Y:S01]  /*82b0*/  MUFU.TANH R14, R12 ;  /* 0x0000000c000e7308 */ /* 0x0004e20000002400 */
[----:B----4-:R-:W-:Y:S02]  /*82c0*/  FSEL R182, R15, -INF , P5 ;  /* 0xff8000000fb67808 */ /* 0x010fe40002800000 */
[----:B------:R-:W-:Y:S02]  /*82d0*/  FMNMX.FTZ R3, R186, R3, !PT ;  /* 0x00000003ba037209 */ /* 0x000fe40007810000 */
[C---:B------:R-:W-:Y:S02]  /*82e0*/  ISETP.GT.AND P1, PT, R0.reuse, 0x21, PT ;  /* 0x000000210000780c */ /* 0x040fe40003f24270 */
[----:B------:R-:W-:Y:S02]  /*82f0*/  FMNMX.FTZ R3, R185, R3, !PT ;  /* 0x00000003b9037209 */ /* 0x000fe40007810000 */
[----:B------:R-:W-:Y:S02]  /*8300*/  ISETP.GT.AND P0, PT, R0, 0x28, PT ;  /* 0x000000280000780c */ /* 0x000fe40003f04270 */
[----:B------:R-:W-:Y:S02]  /*8310*/  FMNMX.FTZ R3, R182, R3, !PT ;  /* 0x00000003b6037209 */ /* 0x000fe40007810000 */
[----:B------:R-:W-:Y:S02]  /*8320*/  FSEL R152, R139, -INF , P1 ;  /* 0xff8000008b987808 */ /* 0x000fe40000800000 */
[----:B------:R-:W-:Y:S02]  /*8330*/  ISETP.GT.AND P1, PT, R0, 0x29, PT ;  /* 0x000000290000780c */ /* 0x000fe40003f24270 */
[----:B------:R-:W-:Y:S02]  /*8340*/  FSEL R157, R22, -INF , P0 ;  /* 0xff800000169d7808 */ /* 0x000fe40000000000 */
[----:B------:R-:W-:Y:S02]  /*8350*/  FSEL R158, R20, -INF , P1 ;  /* 0xff800000149e7808 */ /* 0x000fe40000800000 */
[C---:B------:R-:W-:Y:S02]  /*8360*/  ISETP.GT.AND P0, PT, R0.reuse, 0x30, PT ;  /* 0x000000300000780c */ /* 0x040fe40003f04270 */
[C---:B------:R-:W-:Y:S01]  /*8370*/  ISETP.GT.AND P1, PT, R0.reuse, 0x31, PT ;  /* 0x000000310000780c */ /* 0x040fe20003f24270 */
[----:B--2---:R-:W2:Y:S01]  /*8380*/  SHFL.BFLY PT, R12, R3, 0x2, 0x1f ;  /* 0x0c401f00030c7f89 */ /* 0x004ea200000e0000 */
[----:B------:R-:W-:Y:S02]  /*8390*/  FSEL R184, R19, -INF , P0 ;  /* 0xff80000013b87808 */ /* 0x000fe40000000000 */
[C---:B------:R-:W-:Y:S02]  /*83a0*/  ISETP.GT.AND P0, PT, R0.reuse, 0x38, PT ;  /* 0x000000380000780c */ /* 0x040fe40003f04270 */
[----:B------:R-:W-:Y:S02]  /*83b0*/  FSEL R183, R17, -INF , P1 ;  /* 0xff80000011b77808 */ /* 0x000fe40000800000 */
[----:B------:R-:W-:Y:S02]  /*83c0*/  ISETP.GT.AND P1, PT, R0, 0x39, PT ;  /* 0x000000390000780c */ /* 0x000fe40003f24270 */
[----:B------:R-:W-:Y:S02]  /*83d0*/  FMNMX.FTZ R2, R145, R2, !PT ;  /* 0x0000000291027209 */ /* 0x000fe40007810000 */
[----:B-1----:R-:W-:Y:S02]  /*83e0*/  FSEL R192, R13, -INF , P1 ;  /* 0xff8000000dc07808 */ /* 0x002fe40000800000 */
[----:B------:R-:W-:Y:S02]  /*83f0*/  FMNMX.FTZ R2, R146, R2, !PT ;  /* 0x0000000292027209 */ /* 0x000fe40007810000 */
[----:B---3--:R-:W-:Y:S02]  /*8400*/  FSEL R187, R14, -INF , P0 ;  /* 0xff8000000ebb7808 */ /* 0x008fe40000000000 */
[----:B------:R-:W-:Y:S04]  /*8410*/  FMNMX.FTZ R2, R149, R2, !PT ;  /* 0x0000000295027209 */ /* 0x000fe80007810000 */
[----:B------:R-:W-:Y:S02]  /*8420*/  FMNMX.FTZ R2, R150, R2, !PT ;  /* 0x0000000296027209 */ /* 0x000fe40007810000 */
[----:B--2---:R-:W-:Y:S02]  /*8430*/  FMNMX.FTZ R0, R3, R12, !PT ;  /* 0x0000000c03007209 */ /* 0x004fe40007810000 */
[----:B------:R-:W-:Y:S03]  /*8440*/  FMNMX.FTZ R2, R154, R2, !PT ;  /* 0x000000029a027209 */ /* 0x000fe60007810000 */
[----:B------:R-:W1:Y:S01]  /*8450*/  SHFL.BFLY PT, R12, R0, 0x1, 0x1f ;  /* 0x0c201f00000c7f89 */ /* 0x000e6200000e0000 */
[----:B------:R-:W-:Y:S04]  /*8460*/  FMNMX.FTZ R2, R152, R2, !PT ;  /* 0x0000000298027209 */ /* 0x000fe80007810000 */
[----:B------:R-:W-:Y:S04]  /*8470*/  FMNMX.FTZ R2, R157, R2, !PT ;  /* 0x000000029d027209 */ /* 0x000fe80007810000 */
[----:B------:R-:W-:Y:S04]  /*8480*/  FMNMX.FTZ R2, R158, R2, !PT ;  /* 0x000000029e027209 */ /* 0x000fe80007810000 */
[----:B------:R-:W-:Y:S04]  /*8490*/  FMNMX.FTZ R2, R184, R2, !PT ;  /* 0x00000002b8027209 */ /* 0x000fe80007810000 */
[----:B------:R-:W-:Y:S04]  /*84a0*/  FMNMX.FTZ R2, R183, R2, !PT ;  /* 0x00000002b7027209 */ /* 0x000fe80007810000 */
[----:B------:R-:W-:Y:S02]  /*84b0*/  FMNMX.FTZ R2, R187, R2, !PT ;  /* 0x00000002bb027209 */ /* 0x000fe40007810000 */
[----:B-1----:R-:W-:Y:S02]  /*84c0*/  FMNMX.FTZ R101, R0, R12, !PT ;  /* 0x0000000c00657209 */ /* 0x002fe40007810000 */
[----:B------:R-:W-:Y:S02]  /*84d0*/  FMNMX.FTZ R2, R192, R2, !PT ;  /* 0x00000002c0027209 */ /* 0x000fe40007810000 */
[C---:B------:R-:W-:Y:S01]  /*84e0*/  FSETP.NEU.FTZ.AND P1, PT, R101.reuse, -INF , PT ;  /* 0xff8000006500780b */ /* 0x040fe20003f3d000 */
[----:B------:R-:W-:Y:S02]  /*84f0*/  FMUL.FTZ R0, R101, c[0x0][0x2d0] ;  /* 0x0000b40065007a20 */ /* 0x000fe40000410000 */
[----:B------:R-:W1:Y:S03]  /*8500*/  SHFL.BFLY PT, R3, R2, 0x2, 0x1f ;  /* 0x0c401f0002037f89 */ /* 0x000e6600000e0000 */
[----:B------:R-:W-:Y:S05]  /*8510*/  FSEL R141, R0, RZ, P1 ;  /* 0x000000ff008d7208 */ /* 0x000fea0000800000 */
[--C-:B------:R-:W-:Y:S04]  /*8520*/  FFMA.FTZ R0, R5, c[0x0][0x2d0], -R141.reuse ;  /* 0x0000b40005007a23 */ /* 0x100fe8000001088d */
[----:B------:R2:W-:Y:S01]  /*8530*/  MUFU.EX2 R191, R0 ;  /* 0x0000000000bf7308 */ /* 0x0005e20000000800 */
[----:B-1----:R-:W-:Y:S05]  /*8540*/  FMNMX.FTZ R2, R2, R3, !PT ;  /* 0x0000000302027209 */ /* 0x002fea0007810000 */
[----:B------:R-:W1:Y:S01]  /*8550*/  SHFL.BFLY PT, R3, R2, 0x1, 0x1f ;  /* 0x0c201f0002037f89 */ /* 0x000e6200000e0000 */
[--C-:B--2---:R-:W-:Y:S04]  /*8560*/  FFMA.FTZ R0, R4, c[0x0][0x2d0], -R141.reuse ;  /* 0x0000b40004007a23 */ /* 0x104fe8000001088d */
[----:B------:R2:W3:Y:S01]  /*8570*/  MUFU.EX2 R190, R0 ;  /* 0x0000000000be7308 */ /* 0x0004e20000000800 */
[----:B-1----:R-:W-:Y:S04]  /*8580*/  FMNMX.FTZ R100, R2, R3, !PT ;  /* 0x0000000302647209 */ /* 0x002fe80007810000 */
[C---:B------:R-:W-:Y:S01]  /*8590*/  FSETP.NEU.FTZ.AND P0, PT, R100.reuse, -INF , PT ;  /* 0xff8000006400780b */ /* 0x040fe20003f1d000 */
[----:B------:R-:W-:Y:S05]  /*85a0*/  FMUL.FTZ R2, R100, c[0x0][0x2d0] ;  /* 0x0000b40064027a20 */ /* 0x000fea0000410000 */
[----:B------:R-:W-:Y:S01]  /*85b0*/  FSEL R142, R2, RZ, P0 ;  /* 0x000000ff028e7208 */ /* 0x000fe20000000000 */
[--C-:B--2---:R-:W-:Y:S01]  /*85c0*/  FFMA.FTZ R0, R7, c[0x0][0x2d0], -R141.reuse ;  /* 0x0000b40007007a23 */ /* 0x104fe2000001088d */
[----:B------:R-:W-:Y:S02]  /*85d0*/  FSEL R2, R101, RZ, P1 ;  /* 0x000000ff65027208 */ /* 0x000fe40000800000 */
[----:B---3--:R-:W-:Y:S01]  /*85e0*/  F2FP.BF16.PACK_AB R136, R190, R191 ;  /* 0x000000bfbe88723e */ /* 0x008fe200000010ff */
[----:B------:R1:W-:Y:S01]  /*85f0*/  MUFU.EX2 R198, R0 ;  /* 0x0000000000c67308 */ /* 0x0003e20000000800 */
[----:B------:R-:W-:Y:S01]  /*8600*/  FFMA.FTZ R3, R11, c[0x0][0x2d0], -R142 ;  /* 0x0000b4000b037a23 */ /* 0x000fe2000001088e */
[----:B------:R-:W-:Y:S01]  /*8610*/  ISETP.GE.AND P1, PT, R199, 0x1, PT ;  /* 0x00000001c700780c */ /* 0x000fe20003f26270 */
[----:B------:R-:W-:Y:S01]  /*8620*/  FADD.FTZ R2, -R2, R102 ;  /* 0x0000006602027221 */ /* 0x000fe20000010100 */
[----:B------:R-:W-:Y:S03]  /*8630*/  IADD3 R102, R170, R160, RZ ;  /* 0x000000a0aa667210 */ /* 0x000fe60007ffe0ff */
[----:B------:R-:W-:Y:S01]  /*8640*/  FMUL.FTZ R2, R2, c[0x0][0x2d0] ;  /* 0x0000b40002027a20 */ /* 0x000fe20000410000 */
[----:B------:R-:W-:Y:S01]  /*8650*/  IADD3 R140, R168, R102, RZ ;  /* 0x00000066a88c7210 */ /* 0x000fe20007ffe0ff */
[----:B------:R-:W2:Y:S01]  /*8660*/  LDSM.16.MT88.4 R12, [R102] ;  /* 0x00000000660c783b */ /* 0x000ea20000004200 */
[----:B------:R3:W-:Y:S07]  /*8670*/  MUFU.EX2 R194, R3 ;  /* 0x0000000300c27308 */ /* 0x0007ee0000000800 */
[----:B------:R-:W4:Y:S03]  /*8680*/  LDSM.16.MT88.4 R20, [R140] ;  /* 0x000000008c14783b */ /* 0x000f260000004200 */
[----:B------:R-:W5:Y:S01]  /*8690*/  MUFU.EX2 R2, R2 ;  /* 0x0000000200027308 */ /* 0x000f620000000800 */
[--C-:B-1----:R-:W-:Y:S09]  /*86a0*/  FFMA.FTZ R0, R6, c[0x0][0x2d0], -R141.reuse ;  /* 0x0000b40006007a23 */ /* 0x102ff2000001088d */
[----:B------:R1:W1:Y:S01]  /*86b0*/  MUFU.EX2 R197, R0 ;  /* 0x0000000000c57308 */ /* 0x0002620000000800 */
[----:B---3--:R-:W-:Y:S05]  /*86c0*/  IADD3 R3, R171, R160, RZ ;  /* 0x000000a0ab037210 */ /* 0x008fea0007ffe0ff */
[----:B------:R-:W3:Y:S01]  /*86d0*/  LDSM.16.MT88.4 R28, [R3] ;  /* 0x00000000031c783b */ /* 0x000ee20000004200 */
[C---:B-----5:R-:W-:Y:S02]  /*86e0*/  FMUL.FTZ R4, R2.reuse, R104 ;  /* 0x0000006802047220 */ /* 0x060fe40000410000 */
[C---:B------:R-:W-:Y:S02]  /*86f0*/  FMUL.FTZ R5, R2.reuse, R105 ;  /* 0x0000006902057220 */ /* 0x040fe40000410000 */
[C---:B------:R-:W-:Y:S02]  /*8700*/  FMUL.FTZ R17, R2.reuse, R117 ;  /* 0x0000007502117220 */ /* 0x040fe40000410000 */
[C---:B------:R-:W-:Y:S02]  /*8710*/  FMUL.FTZ R16, R2.reuse, R116 ;  /* 0x0000007402107220 */ /* 0x040fe40000410000 */
[----:B------:R-:W-:Y:S02]  /*8720*/  FMUL.FTZ R24, R2, R124 ;  /* 0x0000007c02187220 */ /* 0x000fe40000410000 */
[--C-:B-1----:R-:W-:Y:S01]  /*8730*/  FFMA.FTZ R0, R10, c[0x0][0x2d0], -R142.reuse ;  /* 0x0000b4000a007a23 */ /* 0x102fe2000001088e */
[----:B------:R-:W-:Y:S01]  /*8740*/  F2FP.BF16.PACK_AB R138, R197, R198 ;  /* 0x000000c6c58a723e */ /* 0x000fe200000010ff */
[C---:B------:R-:W-:Y:S02]  /*8750*/  FMUL.FTZ R25, R2.reuse, R125 ;  /* 0x0000007d02197220 */ /* 0x040fe40000410000 */
        /* <DEDUP_REMOVED lines=29> */
[--C-:B------:R-:W-:Y:S02]  /*8930*/  FFMA.FTZ R0, R8, c[0x0][0x2d0], -R142.reuse ;  /* 0x0000b40008007a23 */ /* 0x100fe4000001088e */
[C---:B------:R-:W-:Y:S02]  /*8940*/  FMUL.FTZ R8, R2.reuse, R108 ;  /* 0x0000006c02087220 */ /* 0x040fe40000410000 */
[----:B------:R1:W5:Y:S01]  /*8950*/  MUFU.EX2 R195, R0 ;  /* 0x0000000000c37308 */ /* 0x0003620000000800 */
        /* <DEDUP_REMOVED lines=10> */
[----:B------:R-:W-:Y:S01]  /*8a00*/  FFMA.FTZ R116, R153, c[0x0][0x2d0], -R141 ;  /* 0x0000b40099747a23 */ /* 0x000fe2000001088d */
[----:B-1----:R-:W-:Y:S03]  /*8a10*/  FSEL R0, R100, RZ, P0 ;  /* 0x000000ff64007208 */ /* 0x002fe60000000000 */
[----:B------:R1:W-:Y:S01]  /*8a20*/  MUFU.EX2 R153, R116 ;  /* 0x0000007400997308 */ /* 0x0003e20000000800 */
[----:B-----5:R-:W-:Y:S01]  /*8a30*/  F2FP.BF16.PACK_AB R139, R194, R195 ;  /* 0x000000c3c28b723e */ /* 0x020fe200000010ff */
[----:B------:R-:W-:Y:S01]  /*8a40*/  FADD.FTZ R0, -R0, R103 ;  /* 0x0000006700007221 */ /* 0x000fe20000010100 */
[----:B------:R-:W-:Y:S03]  /*8a50*/  IADD3 R103, R168, R3, RZ ;  /* 0x00000003a8677210 */ /* 0x000fe60007ffe0ff */
[----:B------:R-:W-:Y:S06]  /*8a60*/  FMUL.FTZ R0, R0, c[0x0][0x2d0] ;  /* 0x0000b40000007a20 */ /* 0x000fec0000410000 */
[----:B------:R-:W5:Y:S01]  /*8a70*/  MUFU.EX2 R0, R0 ;  /* 0x0000000000007308 */ /* 0x000f620000000800 */
[----:B-1----:R-:W-:Y:S02]  /*8a80*/  FFMA.FTZ R116, R154, c[0x0][0x2d0], -R142 ;  /* 0x0000b4009a747a23 */ /* 0x002fe4000001088e */
[C---:B-----5:R-:W-:Y:S02]  /*8a90*/  FMUL.FTZ R6, R0.reuse, R106 ;  /* 0x0000006a00067220 */ /* 0x060fe40000410000 */
[C---:B------:R-:W-:Y:S02]  /*8aa0*/  FMUL.FTZ R7, R0.reuse, R107 ;  /* 0x0000006b00077220 */ /* 0x040fe40000410000 */
[----:B------:R-:W1:Y:S01]  /*8ab0*/  LDSM.16.MT88.4 R104, [R103] ;  /* 0x000000006768783b */ /* 0x000e620000004200 */
[C---:B------:R-:W-:Y:S02]  /*8ac0*/  FMUL.FTZ R10, R0.reuse, R110 ;  /* 0x0000006e000a7220 */ /* 0x040fe40000410000 */
[C---:B------:R-:W-:Y:S02]  /*8ad0*/  FMUL.FTZ R11, R0.reuse, R111 ;  /* 0x0000006f000b7220 */ /* 0x040fe40000410000 */
[C---:B--2---:R-:W-:Y:S03]  /*8ae0*/  HMMA.16816.F32.BF16 R4, R136.reuse, R12, R4 ;  /* 0x0000000c8804723c */ /* 0x044fe60000041804 */
[----:B------:R-:W2:Y:S02]  /*8af0*/  LDSM.16.MT88.4 R108, [R102+0x2000] ;  /* 0x00200000666c783b */ /* 0x000ea40000004200 */
        /* <DEDUP_REMOVED lines=10> */
[C---:B----4-:R-:W-:Y:S03]  /*8ba0*/  HMMA.16816.F32.BF16 R12, R136.reuse, R20, R12 ;  /* 0x00000014880c723c */ /* 0x050fe6000004180c */
        /* <DEDUP_REMOVED lines=31> */
[C---:B--2---:R-:W-:Y:S04]  /*8da0*/  HMMA.16816.F32.BF16 R36, R136.reuse, R108, R36 ;  /* 0x0000006c8824723c */ /* 0x044fe80000041824 */
        /* <DEDUP_REMOVED lines=21> */
[----:B------:R-:W-:Y:S02]  /*8f00*/  FFMA.FTZ R112, R143, c[0x0][0x2d0], -R141 ;  /* 0x0000b4008f707a23 */ /* 0x000fe4000001088d */
[C---:B--2---:R-:W-:Y:S02]  /*8f10*/  HMMA.16816.F32.BF16 R52, R136.reuse, R108, R52 ;  /* 0x0000006c8834723c */ /* 0x044fe40000041834 */
[----:B------:R2:W3:Y:S02]  /*8f20*/  MUFU.EX2 R180, R112 ;  /* 0x0000007000b47308 */ /* 0x0004e40000000800 */
[C---:B------:R-:W-:Y:S02]  /*8f30*/  FMUL.FTZ R94, R0.reuse, R94 ;  /* 0x0000005e005e7220 */ /* 0x040fe40000410000 */
[C---:B------:R-:W-:Y:S02]  /*8f40*/  FMUL.FTZ R95, R0.reuse, R95 ;  /* 0x0000005f005f7220 */ /* 0x040fe40000410000 */
[C---:B------:R-:W-:Y:S01]  /*8f50*/  HMMA.16816.F32.BF16 R56, R136.reuse, R110, R56 ;  /* 0x0000006e8838723c */ /* 0x040fe20000041838 */
[----:B------:R-:W4:Y:S03]  /*8f60*/  LDSM.16.MT88.4 R108, [R102+0x4000] ;  /* 0x00400000666c783b */ /* 0x000f260000004200 */
[C---:B------:R-:W-:Y:S02]  /*8f70*/  FMUL.FTZ R98, R0.reuse, R98 ;  /* 0x0000006200627220 */ /* 0x040fe40000410000 */
[----:B------:R-:W-:Y:S02]  /*8f80*/  FMUL.FTZ R99, R0, R99 ;  /* 0x0000006300637220 */ /* 0x000fe40000410000 */
[----:B------:R-:W-:Y:S04]  /*8f90*/  FFMA.FTZ R2, R2, R204, R191 ;  /* 0x000000cc02027223 */ /* 0x000fe800000100bf */
[----:B------:R-:W-:Y:S02]  /*8fa0*/  FFMA.FTZ R0, R0, R203, R188 ;  /* 0x000000cb00007223 */ /* 0x000fe400000100bc */
[----:B------:R-:W-:Y:S02]  /*8fb0*/  FADD.FTZ R2, R190, R2 ;  /* 0x00000002be027221 */ /* 0x000fe40000010000 */
[----:B------:R-:W-:Y:S02]  /*8fc0*/  FADD.FTZ R0, R196, R0 ;  /* 0x00000000c4007221 */ /* 0x000fe40000010000 */
[----:B--2---:R-:W-:Y:S02]  /*8fd0*/  FFMA.FTZ R112, R145, c[0x0][0x2d0], -R142 ;  /* 0x0000b40091707a23 */ /* 0x004fe4000001088e */
[----:B------:R-:W-:Y:S02]  /*8fe0*/  FADD.FTZ R2, R198, R2 ;  /* 0x00000002c6027221 */ /* 0x000fe40000010000 */
[----:B------:R2:W5:Y:S01]  /*8ff0*/  MUFU.EX2 R178, R112 ;  /* 0x0000007000b27308 */ /* 0x0005620000000800 */
[----:B------:R-:W-:Y:S01]  /*9000*/  FADD.FTZ R0, R195, R0 ;  /* 0x00000000c3007221 */ /* 0x000fe20000010000 */
[C---:B-1----:R-:W-:Y:S03]  /*9010*/  HMMA.16816.F32.BF16 R60, R136.reuse, R104, R60 ;  /* 0x00000068883c723c */ /* 0x042fe6000004183c */
[----:B------:R-:W-:Y:S02]  /*9020*/  FADD.FTZ R2, R197, R2 ;  /* 0x00000002c5027221 */ /* 0x000fe40000010000 */
[----:B------:R-:W-:Y:S02]  /*9030*/  FADD.FTZ R0, R194, R0 ;  /* 0x00000000c2007221 */ /* 0x000fe40000010000 */
[----:B---3--:R-:W-:Y:S01]  /*9040*/  FADD.FTZ R2, R180, R2 ;  /* 0x00000002b4027221 */ /* 0x008fe20000010000 */
[C---:B------:R-:W-:Y:S01]  /*9050*/  HMMA.16816.F32.BF16 R64, R136.reuse, R106, R64 ;  /* 0x0000006a8840723c */ /* 0x040fe20000041840 */
[----:B------:R-:W1:Y:S07]  /*9060*/  LDSM.16.MT88.4 R104, [R140+0x4000] ;  /* 0x004000008c68783b */ /* 0x000e6e0000004200 */
[C---:B----4-:R-:W-:Y:S04]  /*9070*/  HMMA.16816.F32.BF16 R68, R136.reuse, R108, R68 ;  /* 0x0000006c8844723c */ /* 0x050fe80000041844 */
[----:B--2---:R-:W-:Y:S02]  /*9080*/  FFMA.FTZ R112, R146, c[0x0][0x2d0], -R142 ;  /* 0x0000b40092707a23 */ /* 0x004fe4000001088e */
[----:B------:R-:W-:Y:S02]  /*9090*/  MUFU.EX2 R146, R121 ;  /* 0x0000007900927308 */ /* 0x000fe40000000800 */
[C---:B------:R-:W-:Y:S01]  /*90a0*/  HMMA.16816.F32.BF16 R72, R136.reuse, R110, R72 ;  /* 0x0000006e8848723c */ /* 0x040fe20000041848 */
[----:B------:R-:W2:Y:S03]  /*90b0*/  LDSM.16.MT88.4 R108, [R3+0x4000] ;  /* 0x00400000036c783b */ /* 0x000ea60000004200 */
[----:B-----5:R-:W-:Y:S04]  /*90c0*/  FADD.FTZ R0, R178, R0 ;  /* 0x00000000b2007221 */ /* 0x020fe80000010000 */
[----:B------:R3:W4:Y:S01]  /*90d0*/  MUFU.EX2 R177, R112 ;  /* 0x0000007000b17308 */ /* 0x0007220000000800 */
[C---:B-1----:R-:W-:Y:S07]  /*90e0*/  HMMA.16816.F32.BF16 R76, R136.reuse, R104, R76 ;  /* 0x00000068884c723c */ /* 0x042fee000004184c */
[--C-:B------:R-:W-:Y:S01]  /*90f0*/  FFMA.FTZ R104, R144, c[0x0][0x2d0], -R141.reuse ;  /* 0x0000b40090687a23 */ /* 0x100fe2000001088d */
[C---:B------:R-:W-:Y:S01]  /*9100*/  HMMA.16816.F32.BF16 R80, R136.reuse, R106, R80 ;  /* 0x0000006a8850723c */ /* 0x040fe20000041850 */
[----:B---3--:R-:W-:Y:S02]  /*9110*/  LDSM.16.MT88.4 R112, [R140+0x800] ;  /* 0x000800008c70783b */ /* 0x008fe40000004200 */
[----:B------:R1:W3:Y:S01]  /*9120*/  MUFU.EX2 R179, R104 ;  /* 0x0000006800b37308 */ /* 0x0002e20000000800 */
[----:B----4-:R-:W-:Y:S04]  /*9130*/  FADD.FTZ R0, R177, R0 ;  /* 0x00000000b1007221 */ /* 0x010fe80000010000 */
[C---:B--2---:R-:W-:Y:S07]  /*9140*/  HMMA.16816.F32.BF16 R84, R136.reuse, R108, R84 ;  /* 0x0000006c8854723c */ /* 0x044fee0000041854 */
[--C-:B------:R-:W-:Y:S01]  /*9150*/  FFMA.FTZ R108, R147, c[0x0][0x2d0], -R141.reuse ;  /* 0x0000b400936c7a23 */ /* 0x100fe2000001088d */
[C---:B------:R-:W-:Y:S01]  /*9160*/  HMMA.16816.F32.BF16 R88, R136.reuse, R110, R88 ;  /* 0x0000006e8858723c */ /* 0x040fe20000041858 */
[----:B------:R2:W-:Y:S01]  /*9170*/  MUFU.EX2 R147, R120 ;  /* 0x0000007800937308 */ /* 0x0005e20000000800 */
[----:B-1----:R-:W1:Y:S09]  /*9180*/  LDSM.16.MT88.4 R104, [R103+0x4000] ;  /* 0x004000006768783b */ /* 0x002e720000004200 */
[----:B------:R4:W5:Y:S01]  /*9190*/  MUFU.EX2 R176, R108 ;  /* 0x0000006c00b07308 */ /* 0x0009620000000800 */
[----:B---3--:R-:W-:Y:S01]  /*91a0*/  FADD.FTZ R2, R179, R2 ;  /* 0x00000002b3027221 */ /* 0x008fe20000010000 */
[----:B--2---:R-:W-:Y:S01]  /*91b0*/  LDSM.16.MT88.4 R120, [R140+0x1800] ;  /* 0x001800008c78783b */ /* 0x004fe20000004200 */
[--C-:B----4-:R-:W-:Y:S02]  /*91c0*/  FFMA.FTZ R108, R148, c[0x0][0x2d0], -R141.reuse ;  /* 0x0000b400946c7a23 */ /* 0x110fe4000001088d */
[----:B-----5:R-:W-:Y:S05]  /*91d0*/  FADD.FTZ R2, R176, R2 ;  /* 0x00000002b0027221 */ /* 0x020fea0000010000 */
[----:B------:R2:W3:Y:S01]  /*91e0*/  MUFU.EX2 R175, R108 ;  /* 0x0000006c00af7308 */ /* 0x0004e20000000800 */
[C---:B-1----:R-:W-:Y:S07]  /*91f0*/  HMMA.16816.F32.BF16 R92, R136.reuse, R104, R92 ;  /* 0x00000068885c723c */ /* 0x042fee000004185c */
[----:B------:R-:W-:Y:S01]  /*9200*/  FFMA.FTZ R104, R149, c[0x0][0x2d0], -R142 ;  /* 0x0000b40095687a23 */ /* 0x000fe2000001088e */
[----:B------:R-:W-:Y:S03]  /*9210*/  HMMA.16816.F32.BF16 R96, R136, R106, R96 ;  /* 0x0000006a8860723c */ /* 0x000fe60000041860 */
[----:B------:R1:W4:Y:S01]  /*9220*/  MUFU.EX2 R174, R104 ;  /* 0x0000006800ae7308 */ /* 0x0003220000000800 */
[----:B------:R-:W-:Y:S01]  /*9230*/  F2FP.BF16.PACK_AB R105, R177, R178 ;  /* 0x000000b2b169723e */ /* 0x000fe200000010ff */
[----:B--2---:R-:W2:Y:S01]  /*9240*/  LDSM.16.MT88.4 R108, [R102+0x800] ;  /* 0x00080000666c783b */ /* 0x004ea20000004200 */
[C---:B---3--:R-:W-:Y:S01]  /*9250*/  FADD.FTZ R2, R175.reuse, R2 ;  /* 0x00000002af027221 */ /* 0x048fe20000010000 */
[----:B------:R-:W-:Y:S01]  /*9260*/  F2FP.BF16.PACK_AB R106, R175, R176 ;  /* 0x000000b0af6a723e */ /* 0x000fe200000010ff */
[----:B-1----:R-:W-:Y:S04]  /*9270*/  FFMA.FTZ R104, R150, c[0x0][0x2d0], -R142 ;  /* 0x0000b40096687a23 */ /* 0x002fe8000001088e */
[----:B----4-:R-:W-:Y:S01]  /*9280*/  FADD.FTZ R0, R174, R0 ;  /* 0x00000000ae007221 */ /* 0x010fe20000010000 */
[----:B------:R1:W3:Y:S02]  /*9290*/  MUFU.EX2 R160, R104 ;  /* 0x0000006800a07308 */ /* 0x0002e40000000800 */
[----:B-1----:R-:W-:Y:S01]  /*92a0*/  F2FP.BF16.PACK_AB R104, R179, R180 ;  /* 0x000000b4b368723e */ /* 0x002fe200000010ff */
[C---:B---3--:R-:W-:Y:S01]  /*92b0*/  FADD.FTZ R0, R160.reuse, R0 ;  /* 0x00000000a0007221 */ /* 0x048fe20000010000 */
[----:B------:R-:W-:Y:S07]  /*92c0*/  F2FP.BF16.PACK_AB R107, R160, R174 ;  /* 0x000000aea06b723e */ /* 0x000fee00000010ff */
[C---:B--2---:R-:W-:Y:S08]  /*92d0*/  HMMA.16816.F32.BF16 R4, R104.reuse, R108, R4 ;  /* 0x0000006c6804723c */ /* 0x044ff00000041804 */
        /* <DEDUP_REMOVED lines=160> */
[----:B------:R-:W-:Y:S01]  /*9ce0*/  IMAD.SHL.U32 R18, R202, 0x2, RZ ;  /* 0x00000002ca127824 */ /* 0x000fe200078e00ff */
[----:B------:R-:W-:Y:S01]  /*9cf0*/  IADD3 R2, R2, -0x80, RZ ;  /* 0xffffff8002027810 */ /* 0x000fe20007ffe0ff */
[----:B------:R-:W-:Y:S01]  /*9d00*/  IMAD.SHL.U32 R17, R201, 0x2, RZ ;  /* 0x00000002c9117824 */ /* 0x000fe200078e00ff */
[----:B------:R-:W-:Y:S01]  /*9d10*/  SHF.L.U64.HI R15, R202, 0x1, R159 ;  /* 0x00000001ca0f7819 */ /* 0x000fe2000001029f */
[----:B------:R-:W-:Y:S01]  /*9d20*/  IMAD.SHL.U32 R16, R193, 0x2, RZ ;  /* 0x00000002c1107824 */ /* 0x000fe200078e00ff */
        /* <DEDUP_REMOVED lines=29> */
.L_x_2808:
[----:B------:R-:W-:-:S05]  /*9f00*/  BRA.DIV ~URZ, `(.L_x_2714) ;  /* 0x000097c27f007947 */ /* 0x000fca000b800000 */
[----:B------:R-:W3:Y:S01]  /*9f10*/  SHFL.IDX PT, R2, R12, RZ, 0x181f ;  /* 0x00181fff0c027589 */ /* 0x000ee200000e0000 */
[----:B------:R-:W-:Y:S01]  /*9f20*/  ISETP.GE.AND P5, PT, R193, c[0x0][0x1d4], PT ;  /* 0x00007500c1007a0c */ /* 0x000fe20003fa6270 */
[----:B------:R-:W-:Y:S01]  /*9f30*/  IMAD R0, R199, 0x6000, R224 ;  /* 0x00006000c7007824 */ /* 0x000fe200078e02e0 */
[----:B------:R-:W-:Y:S02]  /*9f40*/  ISETP.GE.AND P1, PT, R201, c[0x0][0x1d4], PT ;  /* 0x00007500c9007a0c */ /* 0x000fe40003f26270 */
[C---:B---3--:R-:W-:Y:S02]  /*9f50*/  IADD3 R8, P0, R2.reuse, R16, RZ ;  /* 0x0000001002087210 */ /* 0x048fe40007f1e0ff */
[----:B------:R-:W-:Y:S03]  /*9f60*/  IADD3 R6, P6, R2, R17, RZ ;  /* 0x0000001102067210 */ /* 0x000fe60007fde0ff */
[----:B--2---:R-:W-:Y:S01]  /*9f70*/  IMAD.X R9, R4, 0x1, R13, P0 ;  /* 0x0000000104097824 */ /* 0x004fe200000e060d */
        /* <DEDUP_REMOVED lines=14> */
.L_x_2809:
[----:B--2-4-:R-:W-:Y:S02]  /*a060*/  IADD3 R6, -R10, 0x10, RZ ;  /* 0x000000100a067810 */ /* 0x014fe40007ffe1ff */
[----:B------:R-:W-:Y:S02]  /*a070*/  IADD3 R3, -R11, 0x10, RZ ;  /* 0x000000100b037810 */ /* 0x000fe40007ffe1ff */
[----:B------:R-:W-:Y:S02]  /*a080*/  LOP3.LUT R6, R6, 0xf, RZ, 0xc0, !PT ;  /* 0x0000000f06067812 */ /* 0x000fe400078ec0ff */
[----:B------:R-:W-:Y:S02]  /*a090*/  LOP3.LUT R3, R3, 0xf, RZ, 0xc0, !PT ;  /* 0x0000000f03037812 */ /* 0x000fe400078ec0ff */
[----:B------:R-:W-:Y:S02]  /*a0a0*/  IADD3 R7, -R5, 0x10, RZ ;  /* 0x0000001005077810 */ /* 0x000fe40007ffe1ff */
[-C--:B------:R-:W-:Y:S02]  /*a0b0*/  IADD3 R6, P6, P5, R6, R2.reuse, R17 ;  /* 0x0000000206067210 */ /* 0x080fe40007dde011 */
[----:B------:R-:W-:Y:S02]  /*a0c0*/  IADD3 R8, P1, P0, R3, R2, R16 ;  /* 0x0000000203087210 */ /* 0x000fe4000783e010 */
[----:B------:R-:W-:Y:S02]  /*a0d0*/  LOP3.LUT R3, R7, 0xf, RZ, 0xc0, !PT ;  /* 0x0000000f07037812 */ /* 0x000fe400078ec0ff */
        /* <DEDUP_REMOVED lines=13> */
.L_x_2712:
[----:B------:R-:W-:Y:S05]  /*a1b0*/  BSYNC B0 ;  /* 0x0000000000007941 */ /* 0x000fea0003800000 */
.L_x_2711:
[C---:B------:R-:W-:Y:S01]  /*a1c0*/  ISETP.GT.AND P0, PT, R172.reuse, R209, PT ;  /* 0x000000d1ac00720c */ /* 0x040fe20003f04270 */
[----:B------:R-:W0:Y:S01]  /*a1d0*/  LDGDEPBAR ;  /* 0x00000000000079af */ /* 0x000e220000000000 */
[C---:B------:R-:W-:Y:S01]  /*a1e0*/  ISETP.GE.AND P1, PT, R161.reuse, 0x1, PT ;  /* 0x00000001a100780c */ /* 0x040fe20003f26270 */
[----:B------:R-:W-:Y:S01]  /*a1f0*/  IMAD.MOV.U32 R103, RZ, RZ, R100 ;  /* 0x000000ffff677224 */ /* 0x000fe200078e0064 */
[----:B-1----:R-:W-:Y:S01]  /*a200*/  IADD3 R0, R161, 0x1, RZ ;  /* 0x00000001a1007810 */ /* 0x002fe20007ffe0ff */
[----:B------:R-:W-:Y:S01]  /*a210*/  IMAD.MOV.U32 R102, RZ, RZ, R101 ;  /* 0x000000ffff667224 */ /* 0x000fe200078e0065 */
[----:B------:R-:W-:Y:S02]  /*a220*/  IADD3 R172, R172, -0x1, RZ ;  /* 0xffffffffacac7810 */ /* 0x000fe40007ffe0ff */
[----:B------:R-:W-:Y:S05]  /*a230*/  SEL R161, R0, RZ, !P1 ;  /* 0x000000ff00a17207 */ /* 0x000fea0004800000 */
[----:B------:R-:W-:-:S05]  /*a240*/  @P0 BRA `(.L_x_2715) ;  /* 0xffffc89000000947 */ /* 0x000fca000383ffff */
.L_x_2706:
[----:B------:R-:W-:Y:S01]  /*a250*/  ISETP.GE.AND P0, PT, R172, R205, PT ;  /* 0x000000cdac00720c */ /* 0x000fe20003f06270 */
[----:B------:R-:W-:Y:S01]  /*a260*/  IMAD.MOV.U32 R182, RZ, RZ, 0x1f ;  /* 0x0000001fffb67424 */ /* 0x000fe200078e00ff */
[----:B------:R-:W-:-:S11]  /*a270*/  MOV R180, 0xffffffff ;  /* 0xffffffff00b47802 */ /* 0x000fd60000000f00 */
[----:B------:R-:W-:Y:S05]  /*a280*/  @!P0 BRA `(.L_x_2716) ;  /* 0x000032a000008947 */ /* 0x000fea0003800000 */
[----:B------:R-:W-:Y:S02]  /*a290*/  MOV R102, R100 ;  /* 0x0000006400667202 */ /* 0x000fe40000000f00 */
[----:B------:R-:W-:Y:S02]  /*a2a0*/  MOV R0, R101 ;  /* 0x0000006500007202 */ /* 0x000fe40000000f00 */
.L_x_2726:
        /* <DEDUP_REMOVED lines=43> */
.L_x_2810:
        /* <DEDUP_REMOVED lines=22> */
.L_x_2811:
        /* <DEDUP_REMOVED lines=21> */
.L_x_2718:
[----:B------:R-:W-:Y:S05]  /*a810*/  BSYNC B0 ;  /* 0x0000000000007941 */ /* 0x000fea0003800000 */
.L_x_2717:
        /* <DEDUP_REMOVED lines=25> */
[----:B------:R-:W-:Y:S01]  /*a9b0*/  IMAD.IADD R156, R166, 0x1, R103 ;  /* 0x00000001a69c7824 */ /* 0x000fe200078e0267 */
        /* <DEDUP_REMOVED lines=227> */
.L_x_2812:
        /* <DEDUP_REMOVED lines=49> */
[----:B------:R4:W-:Y:S01]  /*bb00*/  MUFU.EX2 R22, R21 ;  /* 0x0000001500167308 */ /* 0x0009e20000000800 */
[C---:B------:R-:W-:Y:S02]  /*bb10*/  FMUL.FTZ R49, R2.reuse, R49 ;  /* 0x0000003102317220 */ /* 0x040fe40000410000 */
[C---:B------:R-:W-:Y:S02]  /*bb20*/  FMUL.FTZ R52, R2.reuse, R52 ;  /* 0x0000003402347220 */ /* 0x040fe40000410000 */
[C---:B--2---:R-:W-:Y:S02]  /*bb30*/  FMUL.FTZ R24, R2.reuse, R124 ;  /* 0x0000007c02187220 */ /* 0x044fe40000410000 */
        /* <DEDUP_REMOVED lines=9> */
[----:B------:R-:W-:Y:S01]  /*bbd0*/  MUFU.EX2 R116, R156 ;  /* 0x0000009c00747308 */ /* 0x000fe20000000800 */
[----:B-1----:R-:W-:Y:S01]  /*bbe0*/  FMNMX.FTZ R0, R5, R0, !PT ;  /* 0x0000000005007209 */ /* 0x002fe20007810000 */
[C---:B------:R-:W-:Y:S02]  /*bbf0*/  FMUL.FTZ R68, R2.reuse, R68 ;  /* 0x0000004402447220 */ /* 0x040fe40000410000 */
[C---:B----4-:R-:W-:Y:S02]  /*bc00*/  FMUL.FTZ R21, R2.reuse, R121 ;  /* 0x0000007902157220 */ /* 0x050fe40000410000 */
[----:B------:R-:W1:Y:S01]  /*bc10*/  SHFL.BFLY PT, R3, R0, 0x1, 0x1f ;  /* 0x0c201f0000037f89 */ /* 0x000e6200000e0000 */
        /* <DEDUP_REMOVED lines=38> */
[----:B------:R4:W-:Y:S01]  /*be80*/  MUFU.EX2 R124, R7 ;  /* 0x00000007007c7308 */ /* 0x0009e20000000800 */
[C---:B-1----:R-:W-:Y:S02]  /*be90*/  FMUL.FTZ R4, R2.reuse, R104 ;  /* 0x0000006802047220 */ /* 0x042fe40000410000 */
[C---:B------:R-:W-:Y:S01]  /*bea0*/  FMUL.FTZ R9, R2.reuse, R109 ;  /* 0x0000006d02097220 */ /* 0x040fe20000410000 */
[----:B--2---:R-:W-:Y:S01]  /*beb0*/  F2FP.BF16.PACK_AB R137, R11, R15 ;  /* 0x0000000f0b89723e */ /* 0x004fe200000010ff */
[C---:B------:R-:W-:Y:S02]  /*bec0*/  FMUL.FTZ R5, R2.reuse, R105 ;  /* 0x0000006902057220 */ /* 0x040fe40000410000 */
[C---:B------:R-:W-:Y:S02]  /*bed0*/  FMUL.FTZ R12, R2.reuse, R112 ;  /* 0x00000070020c7220 */ /* 0x040fe40000410000 */
[C---:B------:R-:W-:Y:S01]  /*bee0*/  FMUL.FTZ R13, R2.reuse, R113 ;  /* 0x00000071020d7220 */ /* 0x040fe20000410000 */
[----:B------:R-:W1:Y:S01]  /*bef0*/  MUFU.EX2 R125, R10 ;  /* 0x0000000a007d7308 */ /* 0x000e620000000800 */
[C---:B------:R-:W-:Y:S02]  /*bf00*/  FMUL.FTZ R20, R2.reuse, R120 ;  /* 0x0000007802147220 */ /* 0x040fe40000410000 */
[----:B------:R-:W-:Y:S02]  /*bf10*/  FMUL.FTZ R97, R2, R97 ;  /* 0x0000006102617220 */ /* 0x000fe40000410000 */
[----:B------:R-:W-:Y:S02]  /*bf20*/  FADD.FTZ R3, R8, R3 ;  /* 0x0000000308037221 */ /* 0x000fe40000010000 */
[----:B------:R-:W-:Y:S01]  /*bf30*/  FMUL.FTZ R8, R2, R108 ;  /* 0x0000006c02087220 */ /* 0x000fe20000410000 */
[----:B------:R-:W-:Y:S01]  /*bf40*/  IADD3 R2, R170, R160, RZ ;  /* 0x000000a0aa027210 */ /* 0x000fe20007ffe0ff */
[C---:B---3--:R-:W-:Y:S01]  /*bf50*/  FFMA.FTZ R6, R0.reuse, R203, R15 ;  /* 0x000000cb00067223 */ /* 0x048fe2000001000f */
[----:B------:R-:W-:Y:S01]  /*bf60*/  F2FP.BF16.PACK_AB R108, R19, R22 ;  /* 0x00000016136c723e */ /* 0x000fe200000010ff */
[----:B------:R-:W-:Y:S01]  /*bf70*/  FMUL.FTZ R14, R0, R114 ;  /* 0x00000072000e7220 */ /* 0x000fe20000410000 */
[----:B------:R-:W-:Y:S01]  /*bf80*/  IADD3 R102, R168, R2, RZ ;  /* 0x00000002a8667210 */ /* 0x000fe20007ffe0ff */
[----:B------:R-:W2:Y:S01]  /*bf90*/  LDSM.16.MT88.4 R140, [R2] ;  /* 0x00000000028c783b */ /* 0x000ea20000004200 */
[C---:B----4-:R-:W-:Y:S01]  /*bfa0*/  FMUL.FTZ R7, R0.reuse, R107 ;  /* 0x0000006b00077220 */ /* 0x050fe20000410000 */
[----:B------:R-:W-:Y:S01]  /*bfb0*/  MUFU.EX2 R109, R149 ;  /* 0x00000095006d7308 */ /* 0x000fe20000000800 */
[----:B------:R-:W-:Y:S02]  /*bfc0*/  FADD.FTZ R120, R11, R6 ;  /* 0x000000060b787221 */ /* 0x000fe40000010000 */
[C---:B------:R-:W-:Y:S02]  /*bfd0*/  FMUL.FTZ R6, R0.reuse, R106 ;  /* 0x0000006a00067220 */ /* 0x040fe40000410000 */
[C---:B------:R-:W-:Y:S01]  /*bfe0*/  FMUL.FTZ R11, R0.reuse, R111 ;  /* 0x0000006f000b7220 */ /* 0x040fe20000410000 */
[----:B------:R-:W3:Y:S01]  /*bff0*/  LDSM.16.MT88.4 R104, [R102] ;  /* 0x000000006668783b */ /* 0x000ee20000004200 */
[C---:B------:R-:W-:Y:S01]  /*c000*/  FMUL.FTZ R15, R0.reuse, R115 ;  /* 0x00000073000f7220 */ /* 0x040fe20000410000 */
[----:B-1----:R-:W-:Y:S01]  /*c010*/  F2FP.BF16.PACK_AB R139, R125, R124 ;  /* 0x0000007c7d8b723e */ /* 0x002fe200000010ff */
[C---:B------:R-:W-:Y:S01]  /*c020*/  FMUL.FTZ R26, R0.reuse, R126 ;  /* 0x0000007e001a7220 */ /* 0x040fe20000410000 */
[----:B------:R-:W-:Y:S01]  /*c030*/  MUFU.EX2 R113, R159 ;  /* 0x0000009f00717308 */ /* 0x000fe20000000800 */
[C---:B------:R-:W-:Y:S02]  /*c040*/  FMUL.FTZ R27, R0.reuse, R127 ;  /* 0x0000007f001b7220 */ /* 0x040fe40000410000 */
[C---:B------:R-:W-:Y:S02]  /*c050*/  FMUL.FTZ R34, R0.reuse, R134 ;  /* 0x0000008600227220 */ /* 0x040fe40000410000 */
[----:B------:R-:W-:Y:S02]  /*c060*/  FMUL.FTZ R35, R0, R135 ;  /* 0x0000008700237220 */ /* 0x000fe40000410000 */
[----:B------:R-:W-:Y:S02]  /*c070*/  FADD.FTZ R120, R124, R120 ;  /* 0x000000787c787221 */ /* 0x000fe40000010000 */
[----:B------:R-:W-:Y:S01]  /*c080*/  FMUL.FTZ R10, R0, R110 ;  /* 0x0000006e000a7220 */ /* 0x000fe20000410000 */
[----:B------:R-:W-:Y:S01]  /*c090*/  MUFU.EX2 R112, R158 ;  /* 0x0000009e00707308 */ /* 0x000fe20000000800 */
[----:B------:R-:W-:Y:S02]  /*c0a0*/  FADD.FTZ R3, R22, R3 ;  /* 0x0000000316037221 */ /* 0x000fe40000010000 */
[C---:B------:R-:W-:Y:S02]  /*c0b0*/  FMUL.FTZ R18, R0.reuse, R118 ;  /* 0x0000007600127220 */ /* 0x040fe40000410000 */
[----:B------:R-:W-:Y:S02]  /*c0c0*/  FADD.FTZ R103, R19, R3 ;  /* 0x0000000313677221 */ /* 0x000fe40000010000 */
[C---:B------:R-:W-:Y:S02]  /*c0d0*/  FMUL.FTZ R19, R0.reuse, R119 ;  /* 0x0000007700137220 */ /* 0x040fe40000410000 */
[C---:B------:R-:W-:Y:S01]  /*c0e0*/  FMUL.FTZ R22, R0.reuse, R122 ;  /* 0x0000007a00167220 */ /* 0x040fe20000410000 */
        /* <DEDUP_REMOVED lines=10> */
[----:B------:R-:W-:Y:S01]  /*c190*/  MUFU.EX2 R110, R148 ;  /* 0x00000094006e7308 */ /* 0x000fe20000000800 */
[C---:B------:R-:W-:Y:S01]  /*c1a0*/  FMUL.FTZ R43, R0.reuse, R43 ;  /* 0x0000002b002b7220 */ /* 0x040fe20000410000 */
[C---:B---3--:R-:W-:Y:S04]  /*c1b0*/  HMMA.16816.F32.BF16 R12, R136.reuse, R104, R12 ;  /* 0x00000068880c723c */ /* 0x048fe8000004180c */
        /* <DEDUP_REMOVED lines=35> */
[----:B------:R-:W-:Y:S01]  /*c3f0*/  FMUL.FTZ R99, R0, R99 ;  /* 0x0000006300637220 */ /* 0x000fe20000410000 */
[----:B------:R-:W-:Y:S01]  /*c400*/  IADD3 R0, R171, R160, RZ ;  /* 0x000000a0ab007210 */ /* 0x000fe20007ffe0ff */
[----:B------:R-:W-:Y:S01]  /*c410*/  FADD.FTZ R103, R109, R103 ;  /* 0x000000676d677221 */ /* 0x000fe20000010000 */
[----:B------:R-:W-:Y:S02]  /*c420*/  MUFU.EX2 R144, R152 ;  /* 0x0000009800907308 */ /* 0x000fe40000000800 */
[----:B------:R-:W-:Y:S01]  /*c430*/  IADD3 R3, R168, R0, RZ ;  /* 0x00000000a8037210 */ /* 0x000fe20007ffe0ff */
[----:B------:R-:W1:Y:S01]  /*c440*/  LDSM.16.MT88.4 R104, [R0] ;  /* 0x000000000068783b */ /* 0x000e620000004200 */
[C---:B------:R-:W-:Y:S01]  /*c450*/  FADD.FTZ R103, R110.reuse, R103 ;  /* 0x000000676e677221 */ /* 0x040fe20000010000 */
[----:B------:R-:W-:Y:S02]  /*c460*/  F2FP.BF16.PACK_AB R110, R110, R109 ;  /* 0x0000006d6e6e723e */ /* 0x000fe400000010ff */
[----:B------:R-:W-:Y:S01]  /*c470*/  F2FP.BF16.PACK_AB R109, R123, R121 ;  /* 0x000000797b6d723e */ /* 0x000fe200000010ff */
[----:B------:R-:W-:Y:S02]  /*c480*/  FADD.FTZ R103, R113, R103 ;  /* 0x0000006771677221 */ /* 0x000fe40000010000 */
[----:B------:R-:W-:Y:S01]  /*c490*/  MUFU.EX2 R145, R153 ;  /* 0x0000009900917308 */ /* 0x000fe20000000800 */
[----:B------:R-:W-:Y:S01]  /*c4a0*/  LDSM.16.MT88.4 R132, [R3+0x1800] ;  /* 0x001800000384783b */ /* 0x000fe20000004200 */
[----:B------:R-:W-:Y:S04]  /*c4b0*/  FADD.FTZ R103, R112, R103 ;  /* 0x0000006770677221 */ /* 0x000fe80000010000 */
[----:B------:R-:W-:Y:S04]  /*c4c0*/  FADD.FTZ R103, R117, R103 ;  /* 0x0000006775677221 */ /* 0x000fe80000010000 */
[----:B------:R-:W-:Y:S01]  /*c4d0*/  FADD.FTZ R103, R116, R103 ;  /* 0x0000006774677221 */ /* 0x000fe20000010000 */
[----:B------:R-:W-:Y:S03]  /*c4e0*/  MUFU.EX2 R143, R154 ;  /* 0x0000009a008f7308 */ /* 0x000fe60000000800 */
[----:B------:R-:W-:Y:S07]  /*c4f0*/  FADD.FTZ R103, R119, R103 ;  /* 0x0000006777677221 */ /* 0x000fee0000010000 */
[----:B------:R-:W2:Y:S10]  /*c500*/  MUFU.EX2 R142, R155 ;  /* 0x0000009b008e7308 */ /* 0x000eb40000000800 */
[----:B------:R-:W-:Y:S01]  /*c510*/  MUFU.EX2 R141, R175 ;  /* 0x000000af008d7308 */ /* 0x000fe20000000800 */
[C---:B-1----:R-:W-:Y:S08]  /*c520*/  HMMA.16816.F32.BF16 R20, R136.reuse, R104, R20 ;  /* 0x000000688814723c */ /* 0x042ff00000041814 */
[C---:B------:R-:W-:Y:S01]  /*c530*/  HMMA.16816.F32.BF16 R24, R136.reuse, R106, R24 ;  /* 0x0000006a8818723c */ /* 0x040fe20000041818 */
[----:B------:R-:W1:Y:S01]  /*c540*/  LDSM.16.MT88.4 R104, [R3] ;  /* 0x000000000368783b */ /* 0x000e620000004200 */
[----:B------:R-:W3:Y:S06]  /*c550*/  MUFU.EX2 R140, R179 ;  /* 0x000000b3008c7308 */ /* 0x000eec0000000800 */
        /* <DEDUP_REMOVED lines=80> */
[C---:B--2---:R-:W-:Y:S01]  /*ca60*/  HMMA.16816.F32.BF16 R12, R104.reuse, R112, R12 ;  /* 0x00000070680c723c */ /* 0x044fe2000004180c */
[----:B------:R-:W-:Y:S07]  /*ca70*/  LDSM.16.MT88.4 R116, [R102+0x1800] ;  /* 0x001800006674783b */ /* 0x000fee0000004200 */
        /* <DEDUP_REMOVED lines=29> */
[----:B------:R-:W-:Y:S03]  /*cc50*/  LDSM.16.MT88.4 R124, [R0+0x1800] ;  /* 0x00180000007c783b */ /* 0x000fe60000004200 */
[----:B------:R-:W-:Y:S04]  /*cc60*/  FADD.FTZ R108, R121, R108 ;  /* 0x0000006c796c7221 */ /* 0x000fe80000010000 */
[C---:B--2---:R-:W-:Y:S04]  /*cc70*/  HMMA.16816.F32.BF16 R92, R104.reuse, R112, R92 ;  /* 0x00000070685c723c */ /* 0x044fe8000004185c */
[----:B------:R-:W-:Y:S02]  /*cc80*/  FADD.FTZ R120, R123, R108 ;  /* 0x0000006c7b787221 */ /* 0x000fe40000010000 */
[----:B------:R-:W1:Y:S02]  /*cc90*/  LDSM.16.MT88.4 R108, [R2+0x1800] ;  /* 0x00180000026c783b */ /* 0x000e640000004200 */
[----:B------:R-:W-:Y:S04]  /*cca0*/  HMMA.16816.F32.BF16 R96, R104, R114, R96 ;  /* 0x000000726860723c */ /* 0x000fe80000041860 */
[----:B------:R-:W-:Y:S04]  /*ccb0*/  FADD.FTZ R103, R122, R120 ;  /* 0x000000787a677221 */ /* 0x000fe80000010000 */
[C---:B-1----:R-:W-:Y:S01]  /*ccc0*/  HMMA.16816.F32.BF16 R104, R136.reuse, R108, R4 ;  /* 0x0000006c8868723c */ /* 0x042fe20000041804 */
[----:B------:R-:W1:Y:S07]  /*ccd0*/  LDSM.16.MT88.4 R4, [R2+0x3800] ;  /* 0x003800000204783b */ /* 0x000e6e0000004200 */
[C---:B------:R-:W-:Y:S01]  /*cce0*/  HMMA.16816.F32.BF16 R108, R136.reuse, R110, R8 ;  /* 0x0000006e886c723c */ /* 0x040fe20000041808 */
[----:B------:R-:W2:Y:S07]  /*ccf0*/  LDSM.16.MT88.4 R8, [R102+0x3800] ;  /* 0x003800006608783b */ /* 0x000eae0000004200 */
[C---:B------:R-:W-:Y:S01]  /*cd00*/  HMMA.16816.F32.BF16 R112, R136.reuse, R116, R12 ;  /* 0x000000748870723c */ /* 0x040fe2000004180c */
[----:B------:R-:W3:Y:S07]  /*cd10*/  LDSM.16.MT88.4 R12, [R0+0x3800] ;  /* 0x00380000000c783b */ /* 0x000eee0000004200 */
[C---:B------:R-:W-:Y:S01]  /*cd20*/  HMMA.16816.F32.BF16 R116, R136.reuse, R118, R16 ;  /* 0x000000768874723c */ /* 0x040fe20000041810 */
[----:B------:R-:W-:Y:S07]  /*cd30*/  LDSM.16.MT88.4 R16, [R102+0x5800] ;  /* 0x005800006610783b */ /* 0x000fee0000004200 */
[C---:B------:R-:W-:Y:S01]  /*cd40*/  HMMA.16816.F32.BF16 R120, R136.reuse, R124, R20 ;  /* 0x0000007c8878723c */ /* 0x040fe20000041814 */
[----:B------:R4:W-:Y:S07]  /*cd50*/  LDSM.16.MT88.4 R20, [R0+0x5800] ;  /* 0x005800000014783b */ /* 0x0009ee0000004200 */
[C---:B------:R-:W-:Y:S08]  /*cd60*/  HMMA.16816.F32.BF16 R124, R136.reuse, R126, R24 ;  /* 0x0000007e887c723c */ /* 0x040ff00000041818 */
[C---:B------:R-:W-:Y:S08]  /*cd70*/  HMMA.16816.F32.BF16 R128, R136.reuse, R132, R28 ;  /* 0x000000848880723c */ /* 0x040ff0000004181c */
[C---:B------:R-:W-:Y:S04]  /*cd80*/  HMMA.16816.F32.BF16 R132, R136.reuse, R134, R32 ;  /* 0x000000868884723c */ /* 0x040fe80000041820 */
[----:B----4-:R-:W-:Y:S04]  /*cd90*/  FADD.FTZ R0, R148, R103 ;  /* 0x0000006794007221 */ /* 0x010fe80000010000 */
[C---:B-1----:R-:W-:Y:S04]  /*cda0*/  HMMA.16816.F32.BF16 R36, R136.reuse, R4, R36 ;  /* 0x000000048824723c */ /* 0x042fe80000041824 */
[----:B------:R-:W-:Y:S04]  /*cdb0*/  FADD.FTZ R0, R146, R0 ;  /* 0x0000000092007221 */ /* 0x000fe80000010000 */
[C---:B------:R-:W-:Y:S01]  /*cdc0*/  HMMA.16816.F32.BF16 R40, R136.reuse, R6, R40 ;  /* 0x000000068828723c */ /* 0x040fe20000041828 */
[----:B------:R-:W1:Y:S03]  /*cdd0*/  LDSM.16.MT88.4 R4, [R3+0x3800] ;  /* 0x003800000304783b */ /* 0x000e660000004200 */
[----:B------:R-:W-:Y:S04]  /*cde0*/  FADD.FTZ R0, R147, R0 ;  /* 0x0000000093007221 */ /* 0x000fe80000010000 */
[C---:B--2---:R-:W-:Y:S04]  /*cdf0*/  HMMA.16816.F32.BF16 R44, R136.reuse, R8, R44 ;  /* 0x00000008882c723c */ /* 0x044fe8000004182c */
[----:B------:R-:W-:Y:S04]  /*ce00*/  FADD.FTZ R0, R144, R0 ;  /* 0x0000000090007221 */ /* 0x000fe80000010000 */
[C---:B------:R-:W-:Y:S01]  /*ce10*/  HMMA.16816.F32.BF16 R48, R136.reuse, R10, R48 ;  /* 0x0000000a8830723c */ /* 0x040fe20000041830 */
[----:B------:R2:W4:Y:S03]  /*ce20*/  LDSM.16.MT88.4 R8, [R2+0x5800] ;  /* 0x005800000208783b */ /* 0x0005260000004200 */
[----:B------:R-:W-:Y:S04]  /*ce30*/  FADD.FTZ R0, R145, R0 ;  /* 0x0000000091007221 */ /* 0x000fe80000010000 */
[C---:B---3--:R-:W-:Y:S04]  /*ce40*/  HMMA.16816.F32.BF16 R52, R136.reuse, R12, R52 ;  /* 0x0000000c8834723c */ /* 0x048fe80000041834 */
[----:B------:R-:W-:Y:S04]  /*ce50*/  FADD.FTZ R0, R143, R0 ;  /* 0x000000008f007221 */ /* 0x000fe80000010000 */
[C---:B------:R-:W-:Y:S01]  /*ce60*/  HMMA.16816.F32.BF16 R56, R136.reuse, R14, R56 ;  /* 0x0000000e8838723c */ /* 0x040fe20000041838 */
[----:B------:R-:W3:Y:S03]  /*ce70*/  LDSM.16.MT88.4 R12, [R3+0x5800] ;  /* 0x00580000030c783b */ /* 0x000ee60000004200 */
[----:B------:R-:W-:Y:S01]  /*ce80*/  FADD.FTZ R0, R142, R0 ;  /* 0x000000008e007221 */ /* 0x000fe20000010000 */
[----:B--2---:R-:W-:Y:S03]  /*ce90*/  IADD3 R2, R172, -0x2, RZ ;  /* 0xfffffffeac027810 */ /* 0x004fe60007ffe0ff */
        /* <DEDUP_REMOVED lines=11> */
[C---:B---3--:R-:W-:Y:S08]  /*cf50*/  HMMA.16816.F32.BF16 R92, R136.reuse, R12, R92 ;  /* 0x0000000c885c723c */ /* 0x048ff0000004185c */
[----:B------:R-:W-:Y:S01]  /*cf60*/  HMMA.16816.F32.BF16 R96, R136, R14, R96 ;  /* 0x0000000e8860723c */ /* 0x000fe20000041860 */
[----:B------:R-:W-:Y:S07]  /*cf70*/  @!UPT UIADD3 URZ, URZ, URZ, URZ ;  /* 0x0000003f3f3ff290 */ /* 0x000fee000fffe03f */
[----:B------:R-:W-:-:S11]  /*cf80*/  @!P0 BRA `(.L_x_2723) ;  /* 0x000004f000008947 */ /* 0x000fd60003800000 */
[----:B------:R-:W-:Y:S01]  /*cf90*/  IMAD R2, R172, 0x40, R211 ;  /* 0x00000040ac027824 */ /* 0x000fe200078e02d3 */
[----:B------:R-:W-:Y:S01]  /*cfa0*/  SHF.R.S32.HI R183, RZ, 0x1f, R202 ;  /* 0x0000001fffb77819 */ /* 0x000fe200000114ca */
[----:B------:R-:W-:Y:S01]  /*cfb0*/  IMAD.MOV.U32 R173, RZ, RZ, RZ ;  /* 0x000000ffffad7224 */ /* 0x000fe200078e00ff */
[----:B------:R-:W-:Y:S01]  /*cfc0*/  SHF.R.S32.HI R184, RZ, 0x1f, R201 ;  /* 0x0000001fffb87819 */ /* 0x000fe200000114c9 */
[----:B------:R-:W-:Y:S01]  /*cfd0*/  IMAD.SHL.U32 R18, R202, 0x2, RZ ;  /* 0x00000002ca127824 */ /* 0x000fe200078e00ff */
        /* <DEDUP_REMOVED lines=32> */
.L_x_2813:
        /* <DEDUP_REMOVED lines=21> */
.L_x_2814:
[----:B--23--:R-:W-:Y:S02]  /*d330*/  IADD3 R3, -R5, 0x10, RZ ;  /* 0x0000001005037810 */ /* 0x00cfe40007ffe1ff */
[----:B------:R-:W-:Y:S02]  /*d340*/  IADD3 R6, -R10, 0x10, RZ ;  /* 0x000000100a067810 */ /* 0x000fe40007ffe1ff */
[----:B------:R-:W-:Y:S02]  /*d350*/  LOP3.LUT R3, R3, 0xf, RZ, 0xc0, !PT ;  /* 0x0000000f03037812 */ /* 0x000fe400078ec0ff */
[----:B------:R-:W-:Y:S02]  /*d360*/  IADD3 R9, -R7, 0x10, RZ ;  /* 0x0000001007097810 */ /* 0x000fe40007ffe1ff */
[----:B------:R-:W-:Y:S02]  /*d370*/  IADD3 R8, P5, P4, R3, R2, R16 ;  /* 0x0000000203087210 */ /* 0x000fe40007cbe010 */
[----:B------:R-:W-:Y:S02]  /*d380*/  ISETP.NE.U32.AND P6, PT, R5, RZ, PT ;  /* 0x000000ff0500720c */ /* 0x000fe40003fc5070 */
[----:B------:R-:W-:Y:S02]  /*d390*/  LOP3.LUT R6, R6, 0xf, RZ, 0xc0, !PT ;  /* 0x0000000f06067812 */ /* 0x000fe400078ec0ff */
[----:B------:R-:W-:Y:S02]  /*d3a0*/  LOP3.LUT R3, R9, 0xf, RZ, 0xc0, !PT ;  /* 0x0000000f09037812 */ /* 0x000fe400078ec0ff */
[----:B------:R-:W-:Y:S02]  /*d3b0*/  IADD3.X R9, RZ, R4, R13, P5, P4 ;  /* 0x00000004ff097210 */ /* 0x000fe40002fe840d */
[----:B------:R-:W-:Y:S02]  /*d3c0*/  ISETP.NE.U32.AND P5, PT, R10, RZ, PT ;  /* 0x000000ff0a00720c */ /* 0x000fe40003fa5070 */
[----:B------:R-:W-:Y:S02]  /*d3d0*/  IADD3 R6, P1, P0, R6, R2, R17 ;  /* 0x0000000206067210 */ /* 0x000fe4000783e011 */
[----:B------:R-:W-:Y:S01]  /*d3e0*/  ISETP.NE.U32.AND P4, PT, R7, RZ, PT ;  /* 0x000000ff0700720c */ /* 0x000fe20003f85070 */
[----:B------:R-:W-:Y:S01]  /*d3f0*/  @!PT LDS RZ, [RZ] ;  /* 0x00000000fffff984 */ /* 0x000fe20000000800 */
[----:B------:R-:W-:Y:S01]  /*d400*/  @!PT LDS RZ, [RZ] ;  /* 0x00000000fffff984 */ /* 0x000fe20000000800 */
[----:B------:R-:W-:Y:S01]  /*d410*/  @!PT LDS RZ, [RZ] ;  /* 0x00000000fffff984 */ /* 0x000fe20000000800 */
[----:B------:R1:W-:Y:S01]  /*d420*/  LDGSTS.E.BYPASS.LTC128B.128.ZFILL [R0+0x1000], [R8.64], P6 ;  /* 0x0100000008007fae */ /* 0x0003e2000b141d48 */
[----:B------:R-:W-:Y:S02]  /*d430*/  IADD3.X R7, RZ, R4, R14, P1, P0 ;  /* 0x00000004ff077210 */ /* 0x000fe40000fe040e */
[----:B------:R-:W-:Y:S04]  /*d440*/  IADD3 R2, P1, P0, R3, R2, R18 ;  /* 0x0000000203027210 */ /* 0x000fe8000783e012 */
[----:B------:R-:W-:Y:S01]  /*d450*/  IADD3.X R3, RZ, R4, R15, P1, P0 ;  /* 0x00000004ff037210 */ /* 0x000fe20000fe040f */
[----:B------:R1:W-:Y:S04]  /*d460*/  LDGSTS.E.BYPASS.LTC128B.128.ZFILL [R0+0x3000], [R6.64], P5 ;  /* 0x0300000006007fae */ /* 0x0003e8000a941d48 */
[----:B------:R1:W-:Y:S04]  /*d470*/  LDGSTS.E.BYPASS.LTC128B.128.ZFILL [R0+0x5000], [R2.64], P4 ;  /* 0x0500000002007fae */ /* 0x0003e8000a141d48 */
.L_x_2723:
[----:B------:R-:W-:Y:S05]  /*d480*/  BSYNC B0 ;  /* 0x0000000000007941 */ /* 0x000fea0003800000 */
.L_x_2722:
        /* <DEDUP_REMOVED lines=10> */
.L_x_2716:
[----:B------:R-:W-:Y:S05]  /*d530*/  BRA.DIV ~URZ, `(.L_x_2727) ;  /* 0x000069b27f007947 */ /* 0x000fea000b800000 */
[----:B------:R1:W2:Y:S02]  /*d540*/  SHFL.BFLY PT, R0, R204, 0x2, 0x1f ;  /* 0x0c401f00cc007f89 */ /* 0x0002a400000e0000 */
.L_x_2815:
[----:B--2---:R-:W-:Y:S01]  /*d550*/  FADD.FTZ R0, R0, R204 ;  /* 0x000000cc00007221 */ /* 0x004fe20000010000 */
[----:B------:R-:W-:Y:S05]  /*d560*/  BRA.DIV ~URZ, `(.L_x_2728) ;  /* 0x000069e27f007947 */ /* 0x000fea000b800000 */
[----:B------:R-:W2:Y:S04]  /*d570*/  SHFL.BFLY PT, R2, R203, 0x2, 0x1f ;  /* 0x0c401f00cb027f89 */ /* 0x000ea800000e0000 */
[----:B------:R-:W3:Y:S01]  /*d580*/  SHFL.BFLY PT, R5, R0, 0x1, 0x1f ;  /* 0x0c201f0000057f89 */ /* 0x000ee200000e0000 */
[----:B--2---:R-:W-:-:S02]  /*d590*/  FADD.FTZ R4, R2, R203 ;  /* 0x000000cb02047221 */ /* 0x004fc40000010000 */
[----:B---3--:R-:W-:-:S03]  /*d5a0*/  FADD.FTZ R0, R0, R5 ;  /* 0x0000000500007221 */ /* 0x008fc60000010000 */
[----:B------:R2:W3:Y:S04]  /*d5b0*/  SHFL.BFLY PT, R3, R4, 0x1, 0x1f ;  /* 0x0c201f0004037f89 */ /* 0x0004e800000e0000 */
.L_x_2816:
        /* <DEDUP_REMOVED lines=62> */
[----:B--2---:R-:W-:Y:S02]  /*d9a0*/  FMUL.FTZ R96, R0, R106 ;  /* 0x0000006a00607220 */ /* 0x004fe40000410000 */
[----:B------:R-:W-:Y:S01]  /*d9b0*/  @P1 FFMA.FTZ R22, R4, R101, R5 ;  /* 0x0000006504161223 */ /* 0x000fe20000010005 */
[----:B------:R-:W-:Y:S01]  /*d9c0*/  MOV R4, 0x1 ;  /* 0x0000000100047802 */ /* 0x000fe20000000f00 */
[C---:B------:R-:W-:Y:S02]  /*d9d0*/  FMUL.FTZ R97, R0.reuse, R107 ;  /* 0x0000006b00617220 */ /* 0x040fe40000410000 */
        /* <DEDUP_REMOVED lines=8> */
[C---:B------:R-:W-:Y:S02]  /*da60*/  FMUL.FTZ R123, R0.reuse, R127 ;  /* 0x0000007f007b7220 */ /* 0x040fe40000410000 */
[C---:B------:R-:W-:Y:S02]  /*da70*/  FMUL.FTZ R110, R0.reuse, R130 ;  /* 0x00000082006e7220 */ /* 0x040fe40000410000 */
[----:B------:R-:W-:Y:S02]  /*da80*/  FMUL.FTZ R111, R0, R131 ;  /* 0x00000083006f7220 */ /* 0x000fe40000410000 */
[----:B-----5:R-:W-:Y:S02]  /*da90*/  @P0 FMUL.FTZ R2, R2, 0.69314718246459960938 ;  /* 0x3f31721802020820 */ /* 0x020fe40000410000 */
        /* <DEDUP_REMOVED lines=39> */
.L_x_2681:
        /* <DEDUP_REMOVED lines=17> */
.L_x_2730:
[----:B------:R-:W-:Y:S05]  /*de20*/  BSYNC B0 ;  /* 0x0000000000007941 */ /* 0x000fea0003800000 */
.L_x_2729:
        /* <DEDUP_REMOVED lines=110> */
[----:B------:R2:W-:Y:S01]  /*e510*/  STS [R7+0x8400], R2 ;  /* 0x0084000207007388 */ /* 0x0005e20000000800 */
[----:B-1----:R-:W-:-:S05]  /*e520*/  F2FP.BF16.PACK_AB R0, R25, R24 ;  /* 0x000000181900723e */ /* 0x002fca00000010ff */
[----:B------:R-:W-:Y:S04]  /*e530*/  STS [R6+0x8000], R0 ;  /* 0x0080000006007388 */ /* 0x000fe80000000800 */
[----:B------:R1:W-:Y:S04]  /*e540*/  STS [R6+0x8400], R3 ;  /* 0x0084000306007388 */ /* 0x0003e80000000800 */
[----:B------:R-:W-:Y:S01]  /*e550*/  BAR.SYNC.DEFER_BLOCKING 0x1, 0x100 ;  /* 0x0044000000007b1d */ /* 0x000fe20000010000 */
[----:B--2---:R-:W-:Y:S01]  /*e560*/  IADD3 R2, P1, R233, c[0x0][0x500], RZ ;  /* 0x00014000e9027a10 */ /* 0x004fe20007f3e0ff */
[----:B-1----:R-:W-:-:S03]  /*e570*/  IMAD.MOV.U32 R6, RZ, RZ, RZ ;  /* 0x000000ffff067224 */ /* 0x002fc600078e00ff */
[----:B------:R-:W-:Y:S02]  /*e580*/  IADD3.X R3, R234, c[0x0][0x504], RZ, P1, !PT ;  /* 0x00014100ea037a10 */ /* 0x000fe40000ffe4ff */
        /* <DEDUP_REMOVED lines=9> */
.L_x_2733:
[----:B--2---:R-:W2:Y:S01]  /*e620*/  LDL R2, [R1+0x14] ;  /* 0x0000140001027983 */ /* 0x004ea20000100800 */
[----:B------:R-:W-:Y:S01]  /*e630*/  IMAD.MOV.U32 R9, RZ, RZ, 0x368 ;  /* 0x00000368ff097424 */ /* 0x000fe200078e00ff */
[----:B------:R-:W-:Y:S01]  /*e640*/  ISETP.GT.AND P3, PT, R4, 0x1, PT ;  /* 0x000000010400780c */ /* 0x000fe20003f64270 */
[----:B------:R-:W-:Y:S01]  /*e650*/  IMAD.MOV.U32 R0, RZ, RZ, c[0x0][0x4e8] ;  /* 0x00013a00ff007624 */ /* 0x000fe200078e00ff */
[----:B------:R-:W3:Y:S01]  /*e660*/  LDL R29, [R1+0x18] ;  /* 0x00001800011d7983 */ /* 0x000ee20000100800 */
[----:B------:R-:W-:-:S02]  /*e670*/  ISETP.NE.U32.AND P0, PT, RZ, c[0x0][0x500], PT ;  /* 0x00014000ff007a0c */ /* 0x000fc40003f05070 */
[----:B------:R-:W-:Y:S02]  /*e680*/  SEL R9, R9, 0x328, P3 ;  /* 0x0000032809097807 */ /* 0x000fe40001800000 */
[----:B------:R-:W-:Y:S02]  /*e690*/  ISETP.NE.AND P2, PT, R0, 0x1, PT ;  /* 0x000000010000780c */ /* 0x000fe40003f45270 */
[----:B------:R-:W1:Y:S01]  /*e6a0*/  LDC.64 R4, c[0x0][R9+0x170] ;  /* 0x00005c0009047b82 */ /* 0x000e620000000a00 */
[----:B------:R-:W-:-:S04]  /*e6b0*/  ISETP.NE.AND.EX P0, PT, RZ, c[0x0][0x504], PT, P0 ;  /* 0x00014100ff007a0c */ /* 0x000fc80003f05300 */
[----:B------:R-:W-:-:S03]  /*e6c0*/  SEL R7, R227, RZ, !P0 ;  /* 0x000000ffe3077207 */ /* 0x000fc60004000000 */
[----:B------:R-:W4:Y:S08]  /*e6d0*/  LDC.64 R14, c[0x0][R9+0x168] ;  /* 0x00005a00090e7b82 */ /* 0x000f300000000a00 */
[----:B------:R4:W2:Y:S08]  /*e6e0*/  LDC.64 R18, c[0x0][R9+0x178] ;  /* 0x00005e0009127b82 */ /* 0x0008b00000000a00 */
[----:B------:R4:W2:Y:S01]  /*e6f0*/  LDC.64 R20, c[0x0][R9+0x160] ;  /* 0x0000580009147b82 */ /* 0x0008a20000000a00 */
[----:B------:R-:W-:Y:S01]  /*e700*/  LOP3.LUT R11, R230, 0xffff, RZ, 0xc0, !PT ;  /* 0x0000ffffe60b7812 */ /* 0x000fe200078ec0ff */
[----:B------:R-:W4:Y:S01]  /*e710*/  S2R R30, SR_TID.X ;  /* 0x00000000001e7919 */ /* 0x000f220000002100 */
[----:B-1----:R-:W-:-:S03]  /*e720*/  IMAD R0, R5, R7, RZ ;  /* 0x0000000705007224 */ /* 0x002fc600078e02ff */
[----:B----4-:R-:W-:Y:S01]  /*e730*/  IMAD R9, R15, R11, RZ ;  /* 0x0000000b0f097224 */ /* 0x010fe200078e02ff */
[----:B------:R-:W-:-:S04]  /*e740*/  SHF.R.S32.HI R23, RZ, 0x1f, R30 ;  /* 0x0000001fff177819 */ /* 0x000fc8000001141e */
[----:B------:R-:W-:-:S04]  /*e750*/  LEA.HI R23, R23, R30, RZ, 0x5 ;  /* 0x0000001e17177211 */ /* 0x000fc800078f28ff */
[----:B------:R-:W-:-:S05]  /*e760*/  LOP3.LUT R23, R23, 0xffffffe0, RZ, 0xc0, !PT ;  /* 0xffffffe017177812 */ /* 0x000fca00078ec0ff */
[----:B------:R-:W-:Y:S02]  /*e770*/  IMAD.IADD R23, R30, 0x1, -R23 ;  /* 0x000000011e177824 */ /* 0x000fe400078e0a17 */
[----:B--2---:R-:W-:Y:S01]  /*e780*/  IMAD.IADD R13, R2, 0x1, R229 ;  /* 0x00000001020d7824 */ /* 0x004fe200078e02e5 */
[----:B------:R-:W-:-:S03]  /*e790*/  SEL R2, R238, RZ, !P0 ;  /* 0x000000ffee027207 */ /* 0x000fc60004000000 */
[----:B------:R-:W-:-:S04]  /*e7a0*/  @P2 IMAD.HI.U32 R8, R13, c[0x0][0x4ec], RZ ;  /* 0x00013b000d082a27 */ /* 0x000fc800078e00ff */
[C---:B------:R-:W-:Y:S02]  /*e7b0*/  IMAD R10, R4.reuse, R2, R0 ;  /* 0x00000002040a7224 */ /* 0x040fe400078e0200 */
[----:B------:R-:W-:-:S04]  /*e7c0*/  IMAD.WIDE.U32 R2, R4, R7, RZ ;  /* 0x0000000704027225 */ /* 0x000fc800078e00ff */
[----:B------:R-:W-:-:S04]  /*e7d0*/  IMAD.WIDE.U32 R4, R14, R11, RZ ;  /* 0x0000000b0e047225 */ /* 0x000fc800078e00ff */
[----:B------:R-:W-:Y:S01]  /*e7e0*/  IMAD.MOV.U32 R0, RZ, RZ, R13 ;  /* 0x000000ffff007224 */ /* 0x000fe200078e000d */
[----:B------:R-:W-:Y:S02]  /*e7f0*/  @P2 SHF.R.U32.HI R0, RZ, c[0x0][0x4f0], R8 ;  /* 0x00013c00ff002a19 */ /* 0x000fe40000011608 */
[----:B------:R-:W-:Y:S01]  /*e800*/  SEL R8, R237, RZ, P3 ;  /* 0x000000ffed087207 */ /* 0x000fe20001800000 */
[----:B------:R-:W-:Y:S01]  /*e810*/  IMAD.IADD R12, R3, 0x1, R10 ;  /* 0x00000001030c7824 */ /* 0x000fe200078e020a */
[--C-:B-----5:R-:W-:Y:S01]  /*e820*/  IADD3 R14, P1, P0, R2, R4, R6.reuse ;  /* 0x00000004020e7210 */ /* 0x120fe2000783e006 */
[----:B------:R-:W-:Y:S01]  /*e830*/  IMAD.IADD R2, R5, 0x1, R9 ;  /* 0x0000000105027824 */ /* 0x000fe200078e0209 */
[----:B------:R-:W-:Y:S01]  /*e840*/  SHF.R.S32.HI R9, RZ, 0x1f, R6 ;  /* 0x0000001fff097819 */ /* 0x000fe20000011406 */
[----:B------:R-:W-:Y:S02]  /*e850*/  IMAD R10, R19, R8, RZ ;  /* 0x00000008130a7224 */ /* 0x000fe400078e02ff */
[----:B------:R-:W-:-:S02]  /*e860*/  IMAD.MOV R3, RZ, RZ, -R0 ;  /* 0x000000ffff037224 */ /* 0x000fc400078e0a00 */
        /* <DEDUP_REMOVED lines=15> */
[----:B------:R-:W-:Y:S02]  /*e960*/  LEA R0, P0, R2, R4, 0x2 ;  /* 0x0000000402007211 */ /* 0x000fe400078010ff */
[----:B------:R-:W-:-:S04]  /*e970*/  SEL R5, R5, c[0x0][0x454], P3 ;  /* 0x0001150005057a07 */ /* 0x000fc80001800000 */
[----:B------:R-:W-:Y:S01]  /*e980*/  LEA.HI.X R3, R2, R5, R3, 0x2, P0 ;  /* 0x0000000502037211 */ /* 0x000fe200000f1403 */
[----:B------:R-:W-:Y:S04]  /*e990*/  SHFL.IDX PT, R4, R0, RZ, 0x1c1f ;  /* 0x001c1fff00047589 */ /* 0x000fe800000e0000 */
[----:B------:R-:W1:Y:S04]  /*e9a0*/  SHFL.IDX PT, R5, R3, RZ, 0x1c1f ;  /* 0x001c1fff03057589 */ /* 0x000e6800000e0000 */
[----:B------:R3:W-:Y:S04]  /*e9b0*/  SHFL.IDX PT, R2, R0, 0x1, 0x1c1f ;  /* 0x003c1f0000027f89 */ /* 0x0007e800000e0000 */
[----:B------:R-:W2:Y:S01]  /*e9c0*/  SHFL.IDX PT, R3, R3, 0x1, 0x1c1f ;  /* 0x003c1f0003037f89 */ /* 0x000ea200000e0000 */
[----:B------:R-:W-:Y:S01]  /*e9d0*/  IMAD R12, R16, c[0x0][0x4e8], RZ ;  /* 0x00013a00100c7a24 */ /* 0x000fe200078e02ff */
[----:B------:R-:W-:Y:S01]  /*e9e0*/  LOP3.LUT P0, RZ, R23, 0x3, RZ, 0xc0, !PT ;  /* 0x0000000317ff7812 */ /* 0x000fe2000780c0ff */
        /* <DEDUP_REMOVED lines=9> */
[----:B------:R-:W-:Y:S01]  /*ea80*/  IMAD R0, R9, c[0x0][0x3a0], RZ ;  /* 0x0000e80009007a24 */ /* 0x000fe200078e02ff */
[----:B-1----:R-:W-:Y:S01]  /*ea90*/  IADD3 R4, R208, R229, RZ ;  /* 0x000000e5d0047210 */ /* 0x002fe20007ffe0ff */
[C---:B------:R-:W-:Y:S01]  /*eaa0*/  IMAD.WIDE.U32 R2, R6.reuse, c[0x0][0x3a0], RZ ;  /* 0x0000e80006027a25 */ /* 0x040fe200078e00ff */
[----:B------:R-:W-:Y:S01]  /*eab0*/  SHF.R.S32.HI R5, RZ, 0x1f, R7 ;  /* 0x0000001fff057819 */ /* 0x000fe20000011407 */
[----:B------:R1:W2:Y:S02]  /*eac0*/  LDS.128 R24, [R210+0x80] ;  /* 0x00008000d2187984 */ /* 0x0002a40000000c00 */
[----:B------:R-:W-:Y:S01]  /*ead0*/  IMAD R6, R6, c[0x0][0x3a4], R0 ;  /* 0x0000e90006067a24 */ /* 0x000fe200078e0200 */
[----:B------:R-:W-:Y:S01]  /*eae0*/  MOV R0, R4 ;  /* 0x0000000400007202 */ /* 0x000fe20000000f00 */
[----:B------:R1:W3:Y:S01]  /*eaf0*/  LDS.128 R40, [R210+0x1080] ;  /* 0x00108000d2287984 */ /* 0x0002e20000000c00 */
[----:B------:R-:W-:-:S02]  /*eb00*/  IMAD R5, R5, c[0x0][0x3f0], RZ ;  /* 0x0000fc0005057a24 */ /* 0x000fc400078e02ff */
[----:B------:R-:W-:Y:S01]  /*eb10*/  IADD3 R3, R3, R6, RZ ;  /* 0x0000000603037210 */ /* 0x000fe20007ffe0ff */
[----:B------:R-:W-:Y:S01]  /*eb20*/  @P2 IMAD.HI.U32 R6, R4, c[0x0][0x4ec], RZ ;  /* 0x00013b0004062a27 */ /* 0x000fe200078e00ff */
[----:B------:R1:W4:Y:S03]  /*eb30*/  LDS.128 R52, [R210+0x2080] ;  /* 0x00208000d2347984 */ /* 0x0003260000000c00 */
        /* <DEDUP_REMOVED lines=31> */
.L_x_2817:
[----:B------:R-:W-:Y:S05]  /*ed30*/  BRA.DIV ~URZ, `(.L_x_2736) ;  /* 0x000053727f007947 */ /* 0x000fea000b800000 */
[----:B------:R4:W2:Y:S02]  /*ed40*/  SHFL.IDX PT, R0, R11, RZ, 0x181f ;  /* 0x00181fff0b007589 */ /* 0x0008a400000e0000 */
.L_x_2818:
        /* <DEDUP_REMOVED lines=19> */
.L_x_2738:
[----:B------:R-:W-:Y:S05]  /*ee80*/  BSYNC B0 ;  /* 0x0000000000007941 */ /* 0x000fea0003800000 */
.L_x_2737:
[----:B------:R-:W-:Y:S05]  /*ee90*/  BRA.DIV ~URZ, `(.L_x_2739) ;  /* 0x000052827f007947 */ /* 0x000fea000b800000 */
[----:B---3--:R3:W4:Y:S04]  /*eea0*/  SHFL.IDX PT, R8, R9, 0x1, 0x181f ;  /* 0x00381f0009087f89 */ /* 0x00872800000e0000 */
[----:B--2---:R3:W2:Y:S02]  /*eeb0*/  SHFL.IDX PT, R0, R11, 0x1, 0x181f ;  /* 0x00381f000b007f89 */ /* 0x0046a400000e0000 */
.L_x_2819:
        /* <DEDUP_REMOVED lines=19> */
.L_x_2741:
[----:B------:R-:W-:Y:S05]  /*eff0*/  BSYNC B0 ;  /* 0x0000000000007941 */ /* 0x000fea0003800000 */
.L_x_2740:
[----:B------:R-:W-:Y:S05]  /*f000*/  BRA.DIV ~URZ, `(.L_x_2742) ;  /* 0x000051e27f007947 */ /* 0x000fea000b800000 */
[----:B----4-:R4:W3:Y:S02]  /*f010*/  SHFL.IDX PT, R8, R9, 0x2, 0x181f ;  /* 0x00581f0009087f89 */ /* 0x0108e400000e0000 */
.L_x_2820:
[----:B------:R-:W-:Y:S05]  /*f020*/  BRA.DIV ~URZ, `(.L_x_2743) ;  /* 0x000052327f007947 */ /* 0x000fea000b800000 */
[----:B--2---:R2:W4:Y:S02]  /*f030*/  SHFL.IDX PT, R0, R11, 0x2, 0x181f ;  /* 0x00581f000b007f89 */ /* 0x00452400000e0000 */
.L_x_2821:
        /* <DEDUP_REMOVED lines=19> */
.L_x_2745:
[----:B------:R-:W-:Y:S05]  /*f170*/  BSYNC B0 ;  /* 0x0000000000007941 */ /* 0x000fea0003800000 */
.L_x_2744:
[----:B------:R-:W-:Y:S05]  /*f180*/  BRA.DIV ~URZ, `(.L_x_2746) ;  /* 0x000051427f007947 */ /* 0x000fea000b800000 */
[----:B---3--:R3:W2:Y:S04]  /*f190*/  SHFL.IDX PT, R6, R9, 0x3, 0x181f ;  /* 0x00781f0009067f89 */ /* 0x0086a800000e0000 */
[----:B----4-:R3:W4:Y:S02]  /*f1a0*/  SHFL.IDX PT, R0, R11, 0x3, 0x181f ;  /* 0x00781f000b007f89 */ /* 0x01072400000e0000 */
.L_x_2822:
        /* <DEDUP_REMOVED lines=20> */
.L_x_2734:
        /* <DEDUP_REMOVED lines=32> */
.L_x_2823:
[----:B------:R-:W-:Y:S05]  /*f4f0*/  BRA.DIV ~URZ, `(.L_x_2749) ;  /* 0x00004f127f007947 */ /* 0x000fea000b800000 */
[----:B------:R3:W4:Y:S02]  /*f500*/  SHFL.IDX PT, R0, R12, RZ, 0x1c1f ;  /* 0x001c1fff0c007589 */ /* 0x00072400000e0000 */
.L_x_2824:
[----:B------:R-:W-:Y:S01]  /*f510*/  BSSY B0, `(.L_x_2750) ;  /* 0x0000094000007945 */ /* 0x000fe20003800000 */
[----:B------:R-:W-:Y:S05]  /*f520*/  @P1 BRA `(.L_x_2751) ;  /* 0x0000092000001947 */ /* 0x000fea0003800000 */
[C---:B------:R-:W-:Y:S02]  /*f530*/  IADD3 R8, R225.reuse, 0x8, RZ ;  /* 0x00000008e1087810 */ /* 0x040fe40007ffe0ff */
[C---:B------:R-:W-:Y:S02]  /*f540*/  ISETP.GE.AND P4, PT, R225.reuse, c[0x0][0x3c8], PT ;  /* 0x0000f200e1007a0c */ /* 0x040fe40003f86270 */
[----:B------:R-:W-:Y:S02]  /*f550*/  ISETP.GE.AND P2, PT, R8, c[0x0][0x3c8], PT ;  /* 0x0000f20008007a0c */ /* 0x000fe40003f46270 */
[C---:B------:R-:W-:Y:S02]  /*f560*/  IADD3 R13, R225.reuse, 0x10, RZ ;  /* 0x00000010e10d7810 */ /* 0x040fe40007ffe0ff */
[----:B------:R-:W-:-:S02]  /*f570*/  IADD3 R9, R225, 0x18, RZ ;  /* 0x00000018e1097810 */ /* 0x000fc40007ffe0ff */
[----:B------:R-:W-:Y:S02]  /*f580*/  ISETP.GE.AND P5, PT, R13, c[0x0][0x3c8], PT ;  /* 0x0000f2000d007a0c */ /* 0x000fe40003fa6270 */
[----:B------:R-:W-:Y:S02]  /*f590*/  IADD3 R11, R225, 0x8, RZ ;  /* 0x00000008e10b7810 */ /* 0x000fe40007ffe0ff */
[----:B------:R-:W-:Y:S01]  /*f5a0*/  ISETP.GE.AND P1, PT, R9, c[0x0][0x3c8], PT ;  /* 0x0000f20009007a0c */ /* 0x000fe20003f26270 */
[----:B----4-:R-:W-:Y:S01]  /*f5b0*/  @!P4 IMAD.MOV.U32 R6, RZ, RZ, R0 ;  /* 0x000000ffff06c224 */ /* 0x010fe200078e0000 */
[----:B------:R-:W-:Y:S01]  /*f5c0*/  SHF.R.S32.HI R11, RZ, 0x1f, R11 ;  /* 0x0000001fff0b7819 */ /* 0x000fe2000001140b */
[----:B--2---:R-:W-:Y:S01]  /*f5d0*/  @!P4 IMAD.MOV.U32 R7, RZ, RZ, R4 ;  /* 0x000000ffff07c224 */ /* 0x004fe200078e0004 */
[----:B------:R-:W-:Y:S02]  /*f5e0*/  @!P2 LEA R2, P3, R8, R0, 0x2 ;  /* 0x000000000802a211 */ /* 0x000fe400078610ff */
[C---:B------:R-:W-:Y:S01]  /*f5f0*/  IADD3 R10, R225.reuse, 0x20, RZ ;  /* 0x00000020e10a7810 */ /* 0x040fe20007ffe0ff */
[C---:B------:R-:W-:Y:S01]  /*f600*/  @!P4 IMAD.WIDE R6, R225.reuse, 0x4, R6 ;  /* 0x00000004e106c825 */ /* 0x040fe200078e0206 */
[----:B------:R-:W-:-:S02]  /*f610*/  IADD3 R14, R225, 0x10, RZ ;  /* 0x00000010e10e7810 */ /* 0x000fc40007ffe0ff */
[----:B------:R-:W-:Y:S02]  /*f620*/  @!P2 LEA.HI.X R3, R8, R4, R11, 0x2, P3 ;  /* 0x000000040803a211 */ /* 0x000fe400018f140b */
[----:B------:R2:W-:Y:S01]  /*f630*/  @!P4 ST.E.64 [R6.64], R136 ;  /* 0x000000880600c985 */ /* 0x0005e2000c101b08 */
[C---:B------:R-:W-:Y:S02]  /*f640*/  IADD3 R8, R225.reuse, 0x28, RZ ;  /* 0x00000028e1087810 */ /* 0x040fe40007ffe0ff */
[----:B------:R-:W-:Y:S01]  /*f650*/  ISETP.GE.AND P6, PT, R10, c[0x0][0x3c8], PT ;  /* 0x0000f2000a007a0c */ /* 0x000fe20003fc6270 */
[----:B------:R4:W-:Y:S01]  /*f660*/  @!P2 ST.E.64 [R2.64], R32 ;  /* 0x000000200200a985 */ /* 0x0009e2000c101b08 */
[----:B------:R-:W-:Y:S02]  /*f670*/  IADD3 R11, R225, 0x18, RZ ;  /* 0x00000018e10b7810 */ /* 0x000fe40007ffe0ff */
[----:B------:R-:W-:Y:S02]  /*f680*/  SHF.R.S32.HI R14, RZ, 0x1f, R14 ;  /* 0x0000001fff0e7819 */ /* 0x000fe4000001140e */
[----:B------:R-:W-:-:S02]  /*f690*/  ISETP.GE.AND P2, PT, R8, c[0x0][0x3c8], PT ;  /* 0x0000f20008007a0c */ /* 0x000fc40003f46270 */
[----:B------:R-:W-:Y:S02]  /*f6a0*/  SHF.R.S32.HI R11, RZ, 0x1f, R11 ;  /* 0x0000001fff0b7819 */ /* 0x000fe4000001140b */
[----:B------:R-:W-:Y:S02]  /*f6b0*/  SHF.R.S32.HI R15, RZ, 0x1f, R245 ;  /* 0x0000001fff0f7819 */ /* 0x000fe400000114f5 */
[-C--:B--2---:R-:W-:Y:S02]  /*f6c0*/  @!P5 LEA R6, P4, R13, R0.reuse, 0x2 ;  /* 0x000000000d06d211 */ /* 0x084fe400078810ff */
[----:B----4-:R-:W-:Y:S02]  /*f6d0*/  @!P1 LEA R2, P3, R9, R0, 0x2 ;  /* 0x0000000009029211 */ /* 0x010fe400078610ff */
[----:B------:R-:W-:Y:S02]  /*f6e0*/  @!P5 LEA.HI.X R7, R13, R4, R14, 0x2, P4 ;  /* 0x000000040d07d211 */ /* 0x000fe400020f140e */
[----:B------:R-:W-:-:S02]  /*f6f0*/  IADD3 R13, R225, 0x30, RZ ;  /* 0x00000030e10d7810 */ /* 0x000fc40007ffe0ff */
[----:B------:R-:W-:Y:S01]  /*f700*/  @!P1 LEA.HI.X R3, R9, R4, R11, 0x2, P3 ;  /* 0x0000000409039211 */ /* 0x000fe200018f140b */
[----:B------:R2:W-:Y:S01]  /*f710*/  @!P5 ST.E.64 [R6.64], R34 ;  /* 0x000000220600d985 */ /* 0x0005e2000c101b08 */
[C---:B------:R-:W-:Y:S02]  /*f720*/  IADD3 R14, R225.reuse, 0x20, RZ ;  /* 0x00000020e10e7810 */ /* 0x040fe40007ffe0ff */
[----:B------:R-:W-:Y:S01]  /*f730*/  IADD3 R9, R225, 0x38, RZ ;  /* 0x00000038e1097810 */ /* 0x000fe20007ffe0ff */
[----:B------:R4:W-:Y:S01]  /*f740*/  @!P1 ST.E.64 [R2.64], R102 ;  /* 0x0000006602009985 */ /* 0x0009e2000c101b08 */
[----:B------:R-:W-:Y:S02]  /*f750*/  ISETP.GE.AND P5, PT, R13, c[0x0][0x3c8], PT ;  /* 0x0000f2000d007a0c */ /* 0x000fe40003fa6270 */
[----:B------:R-:W-:Y:S02]  /*f760*/  SHF.R.S32.HI R14, RZ, 0x1f, R14 ;  /* 0x0000001fff0e7819 */ /* 0x000fe4000001140e */
[----:B------:R-:W-:-:S02]  /*f770*/  IADD3 R11, R225, 0x28, RZ ;  /* 0x00000028e10b7810 */ /* 0x000fc40007ffe0ff */
[----:B------:R-:W-:Y:S02]  /*f780*/  ISETP.GE.AND P1, PT, R9, c[0x0][0x3c8], PT ;  /* 0x0000f20009007a0c */ /* 0x000fe40003f26270 */
[----:B------:R-:W-:Y:S02]  /*f790*/  SHF.R.S32.HI R11, RZ, 0x1f, R11 ;  /* 0x0000001fff0b7819 */ /* 0x000fe4000001140b */
[-C--:B--2---:R-:W-:Y:S02]  /*f7a0*/  @!P6 LEA R6, P4, R10, R0.reuse, 0x2 ;  /* 0x000000000a06e211 */ /* 0x084fe400078810ff */
[----:B----4-:R-:W-:Y:S02]  /*f7b0*/  @!P2 LEA R2, P3, R8, R0, 0x2 ;  /* 0x000000000802a211 */ /* 0x010fe400078610ff */
[----:B------:R-:W-:Y:S02]  /*f7c0*/  @!P6 LEA.HI.X R7, R10, R4, R14, 0x2, P4 ;  /* 0x000000040a07e211 */ /* 0x000fe400020f140e */
[----:B------:R-:W-:-:S02]  /*f7d0*/  IADD3 R10, R225, 0x40, RZ ;  /* 0x00000040e10a7810 */ /* 0x000fc40007ffe0ff */
[C---:B------:R-:W-:Y:S01]  /*f7e0*/  IADD3 R14, R225.reuse, 0x30, RZ ;  /* 0x00000030e10e7810 */ /* 0x040fe20007ffe0ff */
[----:B------:R2:W-:Y:S01]  /*f7f0*/  @!P6 ST.E.64 [R6.64], R104 ;  /* 0x000000680600e985 */ /* 0x0005e2000c101b08 */
[----:B------:R-:W-:Y:S02]  /*f800*/  @!P2 LEA.HI.X R3, R8, R4, R11, 0x2, P3 ;  /* 0x000000040803a211 */ /* 0x000fe400018f140b */
[C---:B------:R-:W-:Y:S02]  /*f810*/  IADD3 R8, R225.reuse, 0x48, RZ ;  /* 0x00000048e1087810 */ /* 0x040fe40007ffe0ff */
[----:B------:R-:W-:Y:S01]  /*f820*/  ISETP.GE.AND P6, PT, R10, c[0x0][0x3c8], PT ;  /* 0x0000f2000a007a0c */ /* 0x000fe20003fc6270 */
[----:B------:R4:W-:Y:S01]  /*f830*/  @!P2 ST.E.64 [R2.64], R108 ;  /* 0x0000006c0200a985 */ /* 0x0009e2000c101b08 */
[----:B------:R-:W-:Y:S02]  /*f840*/  IADD3 R11, R225, 0x38, RZ ;  /* 0x00000038e10b7810 */ /* 0x000fe40007ffe0ff */
[----:B------:R-:W-:-:S02]  /*f850*/  SHF.R.S32.HI R14, RZ, 0x1f, R14 ;  /* 0x0000001fff0e7819 */ /* 0x000fc4000001140e */
[----:B------:R-:W-:Y:S02]  /*f860*/  ISETP.GE.AND P2, PT, R8, c[0x0][0x3c8], PT ;  /* 0x0000f20008007a0c */ /* 0x000fe40003f46270 */
[----:B------:R-:W-:Y:S02]  /*f870*/  SHF.R.S32.HI R11, RZ, 0x1f, R11 ;  /* 0x0000001fff0b7819 */ /* 0x000fe4000001140b */
[----:B--2---:R-:W-:-:S04]  /*f880*/  @!P5 LEA R6, P4, R13, R0, 0x2 ;  /* 0x000000000d06d211 */ /* 0x004fc800078810ff */
[----:B------:R-:W-:Y:S02]  /*f890*/  @!P5 LEA.HI.X R7, R13, R4, R14, 0x2, P4 ;  /* 0x000000040d07d211 */ /* 0x000fe400020f140e */
[----:B----4-:R-:W-:Y:S02]  /*f8a0*/  @!P1 LEA R2, P3, R9, R0, 0x2 ;  /* 0x0000000009029211 */ /* 0x010fe400078610ff */
[----:B------:R-:W-:Y:S01]  /*f8b0*/  IADD3 R13, R225, 0x50, RZ ;  /* 0x00000050e10d7810 */ /* 0x000fe20007ffe0ff */
[----:B------:R2:W-:Y:S01]  /*f8c0*/  @!P5 ST.E.64 [R6.64], R112 ;  /* 0x000000700600d985 */ /* 0x0005e2000c101b08 */
[----:B------:R-:W-:Y:S02]  /*f8d0*/  @!P1 LEA.HI.X R3, R9, R4, R11, 0x2, P3 ;  /* 0x0000000409039211 */ /* 0x000fe400018f140b */
[C---:B------:R-:W-:Y:S02]  /*f8e0*/  IADD3 R14, R225.reuse, 0x40, RZ ;  /* 0x00000040e10e7810 */ /* 0x040fe40007ffe0ff */
[----:B------:R-:W-:Y:S01]  /*f8f0*/  IADD3 R9, R225, 0x58, RZ ;  /* 0x00000058e1097810 */ /* 0x000fe20007ffe0ff */
[----:B------:R4:W-:Y:S01]  /*f900*/  @!P1 ST.E.64 [R2.64], R116 ;  /* 0x0000007402009985 */ /* 0x0009e2000c101b08 */
[----:B------:R-:W-:-:S02]  /*f910*/  ISETP.GE.AND P5, PT, R13, c[0x0][0x3c8], PT ;  /* 0x0000f2000d007a0c */ /* 0x000fc40003fa6270 */
[----:B------:R-:W-:Y:S02]  /*f920*/  SHF.R.S32.HI R14, RZ, 0x1f, R14 ;  /* 0x0000001fff0e7819 */ /* 0x000fe4000001140e */
[----:B------:R-:W-:Y:S02]  /*f930*/  IADD3 R11, R225, 0x48, RZ ;  /* 0x00000048e10b7810 */ /* 0x000fe40007ffe0ff */
[----:B------:R-:W-:Y:S02]  /*f940*/  ISETP.GE.AND P1, PT, R9, c[0x0][0x3c8], PT ;  /* 0x0000f20009007a0c */ /* 0x000fe40003f26270 */
[----:B------:R-:W-:Y:S02]  /*f950*/  SHF.R.S32.HI R11, RZ, 0x1f, R11 ;  /* 0x0000001fff0b7819 */ /* 0x000fe4000001140b */
[----:B--2---:R-:W-:-:S04]  /*f960*/  @!P6 LEA R6, P4, R10, R0, 0x2 ;  /* 0x000000000a06e211 */ /* 0x004fc800078810ff */
[----:B------:R-:W-:Y:S02]  /*f970*/  @!P6 LEA.HI.X R7, R10, R4, R14, 0x2, P4 ;  /* 0x000000040a07e211 */ /* 0x000fe400020f140e */
[C---:B----4-:R-:W-:Y:S02]  /*f980*/  @!P2 LEA R2, P3, R8.reuse, R0, 0x2 ;  /* 0x000000000802a211 */ /* 0x050fe400078610ff */
[C---:B------:R-:W-:Y:S01]  /*f990*/  IADD3 R10, R225.reuse, 0x60, RZ ;  /* 0x00000060e10a7810 */ /* 0x040fe20007ffe0ff */
[----:B------:R2:W-:Y:S01]  /*f9a0*/  @!P6 ST.E.64 [R6.64], R36 ;  /* 0x000000240600e985 */ /* 0x0005e2000c101b08 */
[C---:B------:R-:W-:Y:S02]  /*f9b0*/  IADD3 R14, R225.reuse, 0x50, RZ ;  /* 0x00000050e10e7810 */ /* 0x040fe40007ffe0ff */
[----:B------:R-:W-:Y:S02]  /*f9c0*/  @!P2 LEA.HI.X R3, R8, R4, R11, 0x2, P3 ;  /* 0x000000040803a211 */ /* 0x000fe400018f140b */
[----:B------:R-:W-:-:S02]  /*f9d0*/  IADD3 R8, R225, 0x68, RZ ;  /* 0x00000068e1087810 */ /* 0x000fc40007ffe0ff */
[----:B------:R-:W-:Y:S01]  /*f9e0*/  ISETP.GE.AND P6, PT, R10, c[0x0][0x3c8], PT ;  /* 0x0000f2000a007a0c */ /* 0x000fe20003fc6270 */
[----:B------:R4:W-:Y:S01]  /*f9f0*/  @!P2 ST.E.64 [R2.64], R40 ;  /* 0x000000280200a985 */ /* 0x0009e2000c101b08 */
[----:B------:R-:W-:Y:S02]  /*fa00*/  IADD3 R11, R225, 0x58, RZ ;  /* 0x00000058e10b7810 */ /* 0x000fe40007ffe0ff */
[----:B------:R-:W-:Y:S02]  /*fa10*/  SHF.R.S32.HI R14, RZ, 0x1f, R14 ;  /* 0x0000001fff0e7819 */ /* 0x000fe4000001140e */
[----:B------:R-:W-:Y:S02]  /*fa20*/  SHF.R.S32.HI R11, RZ, 0x1f, R11 ;  /* 0x0000001fff0b7819 */ /* 0x000fe4000001140b */
[----:B------:R-:W-:Y:S02]  /*fa30*/  ISETP.GE.AND P2, PT, R8, c[0x0][0x3c8], PT ;  /* 0x0000f20008007a0c */ /* 0x000fe40003f46270 */
[----:B--2---:R-:W-:-:S04]  /*fa40*/  @!P5 LEA R6, P4, R13, R0, 0x2 ;  /* 0x000000000d06d211 */ /* 0x004fc800078810ff */
[----:B------:R-:W-:Y:S02]  /*fa50*/  @!P5 LEA.HI.X R7, R13, R4, R14, 0x2, P4 ;  /* 0x000000040d07d211 */ /* 0x000fe400020f140e */
[----:B------:R-:W-:Y:S02]  /*fa60*/  SHF.R.S32.HI R13, RZ, 0x1f, R246 ;  /* 0x0000001fff0d7819 */ /* 0x000fe400000114f6 */
[C---:B----4-:R-:W-:Y:S01]  /*fa70*/  @!P1 LEA R2, P3, R9.reuse, R0, 0x2 ;  /* 0x0000000009029211 */ /* 0x050fe200078610ff */
[----:B------:R2:W-:Y:S01]  /*fa80*/  @!P5 ST.E.64 [R6.64], R44 ;  /* 0x0000002c0600d985 */ /* 0x0005e2000c101b08 */
[----:B------:R-:W-:Y:S02]  /*fa90*/  ISETP.GE.AND P5, PT, R252, c[0x0][0x3c8], PT ;  /* 0x0000f200fc007a0c */ /* 0x000fe40003fa6270 */
[----:B------:R-:W-:Y:S02]  /*faa0*/  @!P1 LEA.HI.X R3, R9, R4, R11, 0x2, P3 ;  /* 0x0000000409039211 */ /* 0x000fe400018f140b */
[----:B------:R-:W-:-:S02]  /*fab0*/  IADD3 R11, R225, 0x60, RZ ;  /* 0x00000060e10b7810 */ /* 0x000fc40007ffe0ff */
[----:B------:R-:W-:Y:S01]  /*fac0*/  IADD3 R9, R225, 0x68, RZ ;  /* 0x00000068e1097810 */ /* 0x000fe20007ffe0ff */
[----:B------:R4:W-:Y:S01]  /*fad0*/  @!P1 ST.E.64 [R2.64], R48 ;  /* 0x0000003002009985 */ /* 0x0009e2000c101b08 */
[----:B------:R-:W-:Y:S02]  /*fae0*/  SHF.R.S32.HI R11, RZ, 0x1f, R11 ;  /* 0x0000001fff0b7819 */ /* 0x000fe4000001140b */
[----:B------:R-:W-:Y:S02]  /*faf0*/  ISETP.GE.AND P1, PT, R251, c[0x0][0x3c8], PT ;  /* 0x0000f200fb007a0c */ /* 0x000fe40003f26270 */
[----:B------:R-:W-:Y:S02]  /*fb00*/  SHF.R.S32.HI R9, RZ, 0x1f, R9 ;  /* 0x0000001fff097819 */ /* 0x000fe40000011409 */
[----:B------:R-:W-:Y:S02]  /*fb10*/  SHF.R.S32.HI R14, RZ, 0x1f, R244 ;  /* 0x0000001fff0e7819 */ /* 0x000fe400000114f4 */
[----:B--2---:R-:W-:-:S04]  /*fb20*/  @!P6 LEA R6, P4, R10, R0, 0x2 ;  /* 0x000000000a06e211 */ /* 0x004fc800078810ff */
[----:B------:R-:W-:Y:S02]  /*fb30*/  @!P6 LEA.HI.X R7, R10, R4, R11, 0x2, P4 ;  /* 0x000000040a07e211 */ /* 0x000fe400020f140b */
[----:B------:R-:W-:Y:S02]  /*fb40*/  ISETP.GE.AND P4, PT, R249, c[0x0][0x3c8], PT ;  /* 0x0000f200f9007a0c */ /* 0x000fe40003f86270 */
[----:B----4-:R-:W-:Y:S01]  /*fb50*/  @!P2 LEA R2, P3, R8, R0, 0x2 ;  /* 0x000000000802a211 */ /* 0x010fe200078610ff */
[----:B------:R2:W-:Y:S01]  /*fb60*/  @!P6 ST.E.64 [R6.64], R52 ;  /* 0x000000340600e985 */ /* 0x0005e2000c101b08 */
[----:B------:R-:W-:Y:S02]  /*fb70*/  ISETP.GE.AND P6, PT, R250, c[0x0][0x3c8], PT ;  /* 0x0000f200fa007a0c */ /* 0x000fe40003fc6270 */
[----:B------:R-:W-:Y:S02]  /*fb80*/  @!P2 LEA.HI.X R3, R8, R4, R9, 0x2, P3 ;  /* 0x000000040803a211 */ /* 0x000fe400018f1409 */
[----:B------:R-:W-:-:S02]  /*fb90*/  SHF.R.S32.HI R9, RZ, 0x1f, R252 ;  /* 0x0000001fff097819 */ /* 0x000fc400000114fc */
[----:B------:R-:W-:Y:S01]  /*fba0*/  SHF.R.S32.HI R8, RZ, 0x1f, R251 ;  /* 0x0000001fff087819 */ /* 0x000fe200000114fb */
[----:B------:R4:W-:Y:S01]  /*fbb0*/  @!P2 ST.E.64 [R2.64], R56 ;  /* 0x000000380200a985 */ /* 0x0009e2000c101b08 */
[----:B------:R-:W-:Y:S02]  /*fbc0*/  SHF.R.S32.HI R10, RZ, 0x1f, R250 ;  /* 0x0000001fff0a7819 */ /* 0x000fe400000114fa */
[----:B------:R-:W-:Y:S02]  /*fbd0*/  SHF.R.S32.HI R11, RZ, 0x1f, R249 ;  /* 0x0000001fff0b7819 */ /* 0x000fe400000114f9 */
[----:B--2---:R-:W-:-:S04]  /*fbe0*/  @!P5 LEA R6, P3, R252, R0, 0x2 ;  /* 0x00000000fc06d211 */ /* 0x004fc800078610ff */
[----:B------:R-:W-:Y:S02]  /*fbf0*/  @!P5 LEA.HI.X R7, R252, R4, R9, 0x2, P3 ;  /* 0x00000004fc07d211 */ /* 0x000fe400018f1409 */
[----:B------:R-:W-:Y:S02]  /*fc00*/  ISETP.GE.AND P3, PT, R248, c[0x0][0x3c8], PT ;  /* 0x0000f200f8007a0c */ /* 0x000fe40003f66270 */
[C---:B----4-:R-:W-:Y:S01]  /*fc10*/  @!P1 LEA R2, P2, R251.reuse, R0, 0x2 ;  /* 0x00000000fb029211 */ /* 0x050fe200078410ff */
[----:B------:R2:W-:Y:S03]  /*fc20*/  @!P5 ST.E.64 [R6.64], R60 ;  /* 0x0000003c0600d985 */ /* 0x0005e6000c101b08 */
[----:B------:R-:W-:Y:S02]  /*fc30*/  @!P1 LEA.HI.X R3, R251, R4, R8, 0x2, P2 ;  /* 0x00000004fb039211 */ /* 0x000fe400010f1408 */
[----:B------:R-:W-:-:S03]  /*fc40*/  @!P6 LEA R8, P2, R250, R0, 0x2 ;  /* 0x00000000fa08e211 */ /* 0x000fc600078410ff */
[----:B------:R4:W-:Y:S01]  /*fc50*/  @!P1 ST.E.64 [R2.64], R64 ;  /* 0x0000004002009985 */ /* 0x0009e2000c101b08 */
[----:B------:R-:W-:Y:S02]  /*fc60*/  ISETP.GE.AND P1, PT, R247, c[0x0][0x3c8], PT ;  /* 0x0000f200f7007a0c */ /* 0x000fe40003f26270 */
[----:B------:R-:W-:Y:S02]  /*fc70*/  @!P6 LEA.HI.X R9, R250, R4, R10, 0x2, P2 ;  /* 0x00000004fa09e211 */ /* 0x000fe400010f140a */
[----:B------:R-:W-:-:S03]  /*fc80*/  SHF.R.S32.HI R10, RZ, 0x1f, R248 ;  /* 0x0000001fff0a7819 */ /* 0x000fc600000114f8 */
[----:B------:R-:W-:Y:S01]  /*fc90*/  @!P6 ST.E.64 [R8.64], R120 ;  /* 0x000000780800e985 */ /* 0x000fe2000c101b08 */
[----:B------:R-:W-:Y:S02]  /*fca0*/  ISETP.GE.AND P6, PT, R246, c[0x0][0x3c8], PT ;  /* 0x0000f200f6007a0c */ /* 0x000fe40003fc6270 */
[----:B--2---:R-:W-:-:S04]  /*fcb0*/  @!P3 LEA R6, P2, R248, R0, 0x2 ;  /* 0x00000000f806b211 */ /* 0x004fc800078410ff */
[----:B------:R-:W-:Y:S02]  /*fcc0*/  @!P3 LEA.HI.X R7, R248, R4, R10, 0x2, P2 ;  /* 0x00000004f807b211 */ /* 0x000fe400010f140a */
[----:B------:R-:W-:Y:S02]  /*fcd0*/  SHF.R.S32.HI R10, RZ, 0x1f, R247 ;  /* 0x0000001fff0a7819 */ /* 0x000fe400000114f7 */
[----:B----4-:R-:W-:-:S04]  /*fce0*/  @!P4 LEA R2, P5, R249, R0, 0x2 ;  /* 0x00000000f902c211 */ /* 0x010fc800078a10ff */
[----:B------:R-:W-:Y:S02]  /*fcf0*/  @!P4 LEA.HI.X R3, R249, R4, R11, 0x2, P5 ;  /* 0x00000004f903c211 */ /* 0x000fe400028f140b */
[----:B------:R-:W-:-:S03]  /*fd00*/  ISETP.GE.AND P5, PT, R245, c[0x0][0x3c8], PT ;  /* 0x0000f200f5007a0c */ /* 0x000fc60003fa6270 */
        /* <DEDUP_REMOVED lines=20> */
.L_x_2751:
[----:B------:R-:W-:Y:S05]  /*fe50*/  BSYNC B0 ;  /* 0x0000000000007941 */ /* 0x000fea0003800000 */
.L_x_2750:
[----:B------:R-:W-:Y:S05]  /*fe60*/  BRA.DIV ~URZ, `(.L_x_2752) ;  /* 0x000046127f007947 */ /* 0x000fea000b800000 */
[----:B--2---:R2:W1:Y:S04]  /*fe70*/  SHFL.IDX PT, R4, R5, 0x1, 0x1c1f ;  /* 0x003c1f0005047f89 */ /* 0x00446800000e0000 */
[----:B----4-:R2:W4:Y:S02]  /*fe80*/  SHFL.IDX PT, R0, R12, 0x1, 0x1c1f ;  /* 0x003c1f000c007f89 */ /* 0x01052400000e0000 */
.L_x_2825:
[----:B------:R-:W-:Y:S05]  /*fe90*/  @P0 BRA `(.L_x_2747) ;  /* 0x000015c000000947 */ /* 0x000fea0003800000 */
[C---:B-12---:R-:W-:Y:S02]  /*fea0*/  IADD3 R5, R225.reuse, 0x8, RZ ;  /* 0x00000008e1057810 */ /* 0x046fe40007ffe0ff */
[----:B------:R-:W-:Y:S02]  /*feb0*/  IADD3 R13, R225, 0x10, RZ ;  /* 0x00000010e10d7810 */ /* 0x000fe40007ffe0ff */
[----:B------:R-:W-:Y:S02]  /*fec0*/  ISETP.GE.AND P3, PT, R5, c[0x0][0x3c8], PT ;  /* 0x0000f20005007a0c */ /* 0x000fe40003f66270 */
[----:B------:R-:W-:-:S02]  /*fed0*/  ISETP.GE.AND P4, PT, R225, c[0x0][0x3c8], PT ;  /* 0x0000f200e1007a0c */ /* 0x000fc40003f86270 */
[----:B------:R-:W-:Y:S02]  /*fee0*/  ISETP.GE.AND P2, PT, R13, c[0x0][0x3c8], PT ;  /* 0x0000f2000d007a0c */ /* 0x000fe40003f46270 */
[C---:B------:R-:W-:Y:S02]  /*fef0*/  IADD3 R8, R225.reuse, 0x8, RZ ;  /* 0x00000008e1087810 */ /* 0x040fe40007ffe0ff */
[----:B------:R-:W-:Y:S02]  /*ff00*/  IADD3 R14, R225, 0x18, RZ ;  /* 0x00000018e10e7810 */ /* 0x000fe40007ffe0ff */
[----:B------:R-:W-:Y:S02]  /*ff10*/  SHF.R.S32.HI R8, RZ, 0x1f, R8 ;  /* 0x0000001fff087819 */ /* 0x000fe40000011408 */
[----:B------:R-:W-:Y:S02]  /*ff20*/  ISETP.GE.AND P1, PT, R14, c[0x0][0x3c8], PT ;  /* 0x0000f2000e007a0c */ /* 0x000fe40003f26270 */
[----:B----4-:R-:W-:Y:S01]  /*ff30*/  @!P3 LEA R2, P5, R5, R0, 0x2 ;  /* 0x000000000502b211 */ /* 0x010fe200078a10ff */
[----:B------:R-:W-:Y:S01]  /*ff40*/  @!P4 IMAD.MOV.U32 R6, RZ, RZ, R0 ;  /* 0x000000ffff06c224 */ /* 0x000fe200078e0000 */
[C---:B------:R-:W-:Y:S01]  /*ff50*/  IADD3 R15, R225.reuse, 0x10, RZ ;  /* 0x00000010e10f7810 */ /* 0x040fe20007ffe0ff */
[----:B------:R-:W-:Y:S01]  /*ff60*/  @!P4 IMAD.MOV.U32 R7, RZ, RZ, R4 ;  /* 0x000000ffff07c224 */ /* 0x000fe200078e0004 */
[----:B---3--:R-:W-:-:S02]  /*ff70*/  IADD3 R12, R225, 0x20, RZ ;  /* 0x00000020e10c7810 */ /* 0x008fc40007ffe0ff */
[----:B------:R-:W-:Y:S01]  /*ff80*/  @!P3 LEA.HI.X R3, R5, R4, R8, 0x2, P5 ;  /* 0x000000040503b211 */ /* 0x000fe200028f1408 */
[----:B------:R-:W-:Y:S01]  /*ff90*/  @!P4 IMAD.WIDE R6, R225, 0x4, R6 ;  /* 0x00000004e106c825 */ /* 0x000fe200078e0206 */
[----:B------:R-:W-:Y:S02]  /*ffa0*/  @!P2 LEA R8, P6, R13, R0, 0x2 ;  /* 0x000000000d08a211 */ /* 0x000fe400078c10ff */
[----:B------:R-:W-:Y:S02]  /*ffb0*/  SHF.R.S32.HI R15, RZ, 0x1f, R15 ;  /* 0x0000001fff0f7819 */ /* 0x000fe4000001140f */
[----:B------:R-:W-:Y:S01]  /*ffc0*/  ISETP.GE.AND P0, PT, R12, c[0x0][0x3c8], PT ;  /* 0x0000f2000c007a0c */ /* 0x000fe20003f06270 */
[----:B------:R1:W-:Y:S01]  /*ffd0*/  @!P4 ST.E.64 [R6.64], R96 ;  /* 0x000000600600c985 */ /* 0x0003e2000c101b08 */
[----:B------:R-:W-:Y:S02]  /*ffe0*/  IADD3 R10, R225, 0x28, RZ ;  /* 0x00000028e10a7810 */ /* 0x000fe40007ffe0ff */
[----:B------:R-:W-:Y:S01]  /*fff0*/  @!P2 LEA.HI.X R9, R13, R4, R15, 0x2, P6 ;  /* 0x000000040d09a211 */ /* 0x000fe200030f140f */
[----:B------:R2:W-:Y:S01]  /*10000*/  @!P3 ST.E.64 [R2.64], R84 ;  /* 0x000000540200b985 */ /* 0x0005e2000c101b08 */
[----:B------:R-:W-:-:S02]  /*10010*/  IADD3 R15, R225, 0x18, RZ ;  /* 0x00000018e10f7810 */ /* 0x000fc40007ffe0ff */
[----:B------:R-:W-:Y:S01]  /*10020*/  ISETP.GE.AND P5, PT, R10, c[0x0][0x3c8], PT ;  /* 0x0000f2000a007a0c */ /* 0x000fe20003fa6270 */
[----:B------:R3:W-:Y:S01]  /*10030*/  @!P2 ST.E.64 [R8.64], R132 ;  /* 0x000000840800a985 */ /* 0x0007e2000c101b08 */
[----:B------:R-:W-:Y:S02]  /*10040*/  SHF.R.S32.HI R15, RZ, 0x1f, R15 ;  /* 0x0000001fff0f7819 */ /* 0x000fe4000001140f */
[C---:B------:R-:W-:Y:S02]  /*10050*/  IADD3 R11, R225.reuse, 0x30, RZ ;  /* 0x00000030e10b7810 */ /* 0x040fe40007ffe0ff */
[----:B------:R-:W-:Y:S02]  /*10060*/  IADD3 R13, R225, 0x20, RZ ;  /* 0x00000020e10d7810 */ /* 0x000fe40007ffe0ff */
[----:B------:R-:W-:Y:S02]  /*10070*/  ISETP.GE.AND P4, PT, R11, c[0x0][0x3c8], PT ;  /* 0x0000f2000b007a0c */ /* 0x000fe40003f86270 */
[----:B------:R-:W-:-:S02]  /*10080*/  IADD3 R5, R225, 0x38, RZ ;  /* 0x00000038e1057810 */ /* 0x000fc40007ffe0ff */
[----:B------:R-:W-:Y:S02]  /*10090*/  SHF.R.S32.HI R13, RZ, 0x1f, R13 ;  /* 0x0000001fff0d7819 */ /* 0x000fe4000001140d */
[----:B-1----:R-:W-:-:S04]  /*100a0*/  @!P1 LEA R6, P3, R14, R0, 0x2 ;  /* 0x000000000e069211 */ /* 0x002fc800078610ff */
[----:B------:R-:W-:Y:S02]  /*100b0*/  @!P1 LEA.HI.X R7, R14, R4, R15, 0x2, P3 ;  /* 0x000000040e079211 */ /* 0x000fe400018f140f */
[C---:B--2---:R-:W-:Y:S02]  /*100c0*/  @!P0 LEA R2, P6, R12.reuse, R0, 0x2 ;  /* 0x000000000c028211 */ /* 0x044fe400078c10ff */
[----:B------:R-:W-:Y:S01]  /*100d0*/  IADD3 R15, R225, 0x28, RZ ;  /* 0x00000028e10f7810 */ /* 0x000fe20007ffe0ff */
[----:B------:R1:W-:Y:S01]  /*100e0*/  @!P1 ST.E.64 [R6.64], R106 ;  /* 0x0000006a06009985 */ /* 0x0003e2000c101b08 */
[----:B------:R-:W-:Y:S02]  /*100f0*/  ISETP.GE.AND P3, PT, R5, c[0x0][0x3c8], PT ;  /* 0x0000f20005007a0c */ /* 0x000fe40003f66270 */
[----:B------:R-:W-:Y:S02]  /*10100*/  @!P0 LEA.HI.X R3, R12, R4, R13, 0x2, P6 ;  /* 0x000000040c038211 */ /* 0x000fe400030f140d */
[----:B---3--:R-:W-:-:S02]  /*10110*/  @!P5 LEA R8, P1, R10, R0, 0x2 ;  /* 0x000000000a08d211 */ /* 0x008fc400078210ff */
[----:B------:R-:W-:Y:S01]  /*10120*/  SHF.R.S32.HI R15, RZ, 0x1f, R15 ;  /* 0x0000001fff0f7819 */ /* 0x000fe2000001140f */
[----:B------:R2:W-:Y:S01]  /*10130*/  @!P0 ST.E.64 [R2.64], R88 ;  /* 0x0000005802008985 */ /* 0x0005e2000c101b08 */
[----:B------:R-:W-:Y:S02]  /*10140*/  IADD3 R13, R225, 0x40, RZ ;  /* 0x00000040e10d7810 */ /* 0x000fe40007ffe0ff */
[----:B------:R-:W-:Y:S02]  /*10150*/  @!P5 LEA.HI.X R9, R10, R4, R15, 0x2, P1 ;  /* 0x000000040a09d211 */ /* 0x000fe400008f140f */
[----:B------:R-:W-:Y:S02]  /*10160*/  ISETP.GE.AND P2, PT, R13, c[0x0][0x3c8], PT ;  /* 0x0000f2000d007a0c */ /* 0x000fe40003f46270 */
[C---:B------:R-:W-:Y:S01]  /*10170*/  IADD3 R15, R225.reuse, 0x30, RZ ;  /* 0x00000030e10f7810 */ /* 0x040fe20007ffe0ff */
[----:B------:R3:W-:Y:S01]  /*10180*/  @!P5 ST.E.64 [R8.64], R122 ;  /* 0x0000007a0800d985 */ /* 0x0007e2000c101b08 */
[----:B------:R-:W-:-:S02]  /*10190*/  IADD3 R10, R225, 0x38, RZ ;  /* 0x00000038e10a7810 */ /* 0x000fc40007ffe0ff */
[----:B------:R-:W-:Y:S02]  /*101a0*/  SHF.R.S32.HI R15, RZ, 0x1f, R15 ;  /* 0x0000001fff0f7819 */ /* 0x000fe4000001140f */
[C---:B------:R-:W-:Y:S02]  /*101b0*/  IADD3 R12, R225.reuse, 0x50, RZ ;  /* 0x00000050e10c7810 */ /* 0x040fe40007ffe0ff */
[----:B------:R-:W-:Y:S02]  /*101c0*/  SHF.R.S32.HI R10, RZ, 0x1f, R10 ;  /* 0x0000001fff0a7819 */ /* 0x000fe4000001140a */
[----:B------:R-:W-:Y:S02]  /*101d0*/  IADD3 R14, R225, 0x48, RZ ;  /* 0x00000048e10e7810 */ /* 0x000fe40007ffe0ff */
[----:B-1----:R-:W-:Y:S02]  /*101e0*/  @!P4 LEA R6, P0, R11, R0, 0x2 ;  /* 0x000000000b06c211 */ /* 0x002fe400078010ff */
[----:B------:R-:W-:-:S02]  /*101f0*/  ISETP.GE.AND P1, PT, R14, c[0x0][0x3c8], PT ;  /* 0x0000f2000e007a0c */ /* 0x000fc40003f26270 */
[----:B------:R-:W-:Y:S02]  /*10200*/  @!P4 LEA.HI.X R7, R11, R4, R15, 0x2, P0 ;  /* 0x000000040b07c211 */ /* 0x000fe400000f140f */
[----:B------:R-:W-:Y:S02]  /*10210*/  ISETP.GE.AND P0, PT, R12, c[0x0][0x3c8], PT ;  /* 0x0000f2000c007a0c */ /* 0x000fe40003f06270 */
[----:B--2---:R-:W-:Y:S01]  /*10220*/  @!P3 LEA R2, P6, R5, R0, 0x2 ;  /* 0x000000000502b211 */ /* 0x004fe200078c10ff */
[----:B------:R1:W-:Y:S01]  /*10230*/  @!P4 ST.E.64 [R6.64], R110 ;  /* 0x0000006e0600c985 */ /* 0x0003e2000c101b08 */
[----:B------:R-:W-:Y:S02]  /*10240*/  IADD3 R15, R225, 0x40, RZ ;  /* 0x00000040e10f7810 */ /* 0x000fe40007ffe0ff */
[----:B------:R-:W-:Y:S02]  /*10250*/  @!P3 LEA.HI.X R3, R5, R4, R10, 0x2, P6 ;  /* 0x000000040503b211 */ /* 0x000fe400030f140a */
[----:B------:R-:W-:-:S02]  /*10260*/  SHF.R.S32.HI R15, RZ, 0x1f, R15 ;  /* 0x0000001fff0f7819 */ /* 0x000fc4000001140f */
[----:B---3--:R-:W-:Y:S01]  /*10270*/  @!P2 LEA R8, P6, R13, R0, 0x2 ;  /* 0x000000000d08a211 */ /* 0x008fe200078c10ff */
        /* <DEDUP_REMOVED lines=8> */
[----:B------:R-:W-:Y:S02]  /*10300*/  IADD3 R15, R225, 0x48, RZ ;  /* 0x00000048e10f7810 */ /* 0x000fe40007ffe0ff */
[----:B------:R-:W-:Y:S02]  /*10310*/  ISETP.GE.AND P4, PT, R11, c[0x0][0x3c8], PT ;  /* 0x0000f2000b007a0c */ /* 0x000fe40003f86270 */
[----:B------:R-:W-:Y:S02]  /*10320*/  SHF.R.S32.HI R15, RZ, 0x1f, R15 ;  /* 0x0000001fff0f7819 */ /* 0x000fe4000001140f */
[----:B------:R-:W-:Y:S02]  /*10330*/  IADD3 R5, R225, 0x68, RZ ;  /* 0x00000068e1057810 */ /* 0x000fe40007ffe0ff */
[----:B-1----:R-:W-:-:S02]  /*10340*/  @!P1 LEA R6, P3, R14, R0, 0x2 ;  /* 0x000000000e069211 */ /* 0x002fc400078610ff */
[----:B------:R-:W-:Y:S02]  /*10350*/  ISETP.GE.AND P2, PT, R252, c[0x0][0x3c8], PT ;  /* 0x0000f200fc007a0c */ /* 0x000fe40003f46270 */
[----:B------:R-:W-:Y:S02]  /*10360*/  @!P1 LEA.HI.X R7, R14, R4, R15, 0x2, P3 ;  /* 0x000000040e079211 */ /* 0x000fe400018f140f */
[----:B------:R-:W-:Y:S02]  /*10370*/  ISETP.GE.AND P3, PT, R5, c[0x0][0x3c8], PT ;  /* 0x0000f20005007a0c */ /* 0x000fe40003f66270 */
[C---:B--2---:R-:W-:Y:S01]  /*10380*/  @!P0 LEA R2, P6, R12.reuse, R0, 0x2 ;  /* 0x000000000c028211 */ /* 0x044fe200078c10ff */
[----:B------:R1:W-:Y:S01]  /*10390*/  @!P1 ST.E.64 [R6.64], R114 ;  /* 0x0000007206009985 */ /* 0x0003e2000c101b08 */
[----:B------:R-:W-:Y:S02]  /*103a0*/  ISETP.GE.AND P1, PT, R251, c[0x0][0x3c8], PT ;  /* 0x0000f200fb007a0c */ /* 0x000fe40003f26270 */
[----:B------:R-:W-:-:S02]  /*103b0*/  @!P0 LEA.HI.X R3, R12, R4, R13, 0x2, P6 ;  /* 0x000000040c038211 */ /* 0x000fc400030f140d */
[C---:B------:R-:W-:Y:S02]  /*103c0*/  IADD3 R12, R225.reuse, 0x58, RZ ;  /* 0x00000058e10c7810 */ /* 0x040fe40007ffe0ff */
[C---:B---3--:R-:W-:Y:S01]  /*103d0*/  @!P5 LEA R8, P6, R10.reuse, R0, 0x2 ;  /* 0x000000000a08d211 */ /* 0x048fe200078c10ff */
[----:B------:R2:W-:Y:S01]  /*103e0*/  @!P0 ST.E.64 [R2.64], R46 ;  /* 0x0000002e02008985 */ /* 0x0005e2000c101b08 */
[----:B------:R-:W-:Y:S02]  /*103f0*/  SHF.R.S32.HI R12, RZ, 0x1f, R12 ;  /* 0x0000001fff0c7819 */ /* 0x000fe4000001140c */
[----:B------:R-:W-:Y:S02]  /*10400*/  SHF.R.S32.HI R13, RZ, 0x1f, R246 ;  /* 0x0000001fff0d7819 */ /* 0x000fe400000114f6 */
[----:B------:R-:W-:Y:S02]  /*10410*/  @!P5 LEA.HI.X R9, R10, R4, R12, 0x2, P6 ;  /* 0x000000040a09d211 */ /* 0x000fe400030f140c */
[----:B------:R-:W-:-:S02]  /*10420*/  IADD3 R12, R225, 0x60, RZ ;  /* 0x00000060e10c7810 */ /* 0x000fc40007ffe0ff */
[----:B------:R-:W-:Y:S01]  /*10430*/  IADD3 R10, R225, 0x68, RZ ;  /* 0x00000068e10a7810 */ /* 0x000fe20007ffe0ff */
[----:B------:R3:W-:Y:S01]  /*10440*/  @!P5 ST.E.64 [R8.64], R130 ;  /* 0x000000820800d985 */ /* 0x0007e2000c101b08 */
[----:B------:R-:W-:Y:S02]  /*10450*/  SHF.R.S32.HI R12, RZ, 0x1f, R12 ;  /* 0x0000001fff0c7819 */ /* 0x000fe4000001140c */
[----:B------:R-:W-:Y:S02]  /*10460*/  SHF.R.S32.HI R10, RZ, 0x1f, R10 ;  /* 0x0000001fff0a7819 */ /* 0x000fe4000001140a */
        /* <DEDUP_REMOVED lines=8> */
[----:B------:R-:W-:Y:S01]  /*104f0*/  SHF.R.S32.HI R10, RZ, 0x1f, R251 ;  /* 0x0000001fff0a7819 */ /* 0x000fe200000114fb */
[----:B------:R2:W-:Y:S01]  /*10500*/  @!P3 ST.E.64 [R2.64], R50 ;  /* 0x000000320200b985 */ /* 0x0005e2000c101b08 */
[C---:B---3--:R-:W-:Y:S02]  /*10510*/  @!P2 LEA R8, P5, R252.reuse, R0, 0x2 ;  /* 0x00000000fc08a211 */ /* 0x048fe400078a10ff */
[----:B------:R-:W-:Y:S02]  /*10520*/  SHF.R.S32.HI R5, RZ, 0x1f, R250 ;  /* 0x0000001fff057819 */ /* 0x000fe400000114fa */
[----:B------:R-:W-:Y:S02]  /*10530*/  @!P2 LEA.HI.X R9, R252, R4, R11, 0x2, P5 ;  /* 0x00000004fc09a211 */ /* 0x000fe400028f140b */
[----:B------:R-:W-:Y:S02]  /*10540*/  ISETP.GE.AND P5, PT, R248, c[0x0][0x3c8], PT ;  /* 0x0000f200f8007a0c */ /* 0x000fe40003fa6270 */
[----:B------:R-:W-:Y:S01]  /*10550*/  SHF.R.S32.HI R12, RZ, 0x1f, R245 ;  /* 0x0000001fff0c7819 */ /* 0x000fe200000114f5 */
[----:B------:R-:W-:Y:S01]  /*10560*/  @!P2 ST.E.64 [R8.64], R134 ;  /* 0x000000860800a985 */ /* 0x000fe2000c101b08 */
[----:B------:R-:W-:-:S02]  /*10570*/  ISETP.GE.AND P2, PT, R246, c[0x0][0x3c8], PT ;  /* 0x0000f200f6007a0c */ /* 0x000fc40003f46270 */
        /* <DEDUP_REMOVED lines=38> */
.L_x_2732:
        /* <DEDUP_REMOVED lines=19> */
.L_x_2753:
        /* <DEDUP_REMOVED lines=55> */
.L_x_2755:
[----:B------:R-:W-:Y:S05]  /*10c80*/  BSYNC B0 ;  /* 0x0000000000007941 */ /* 0x000fea0003800000 */
.L_x_2754:
        /* <DEDUP_REMOVED lines=34> */
.L_x_2826:
[----:B------:R-:W-:Y:S05]  /*10eb0*/  BRA.DIV ~URZ, `(.L_x_2757) ;  /* 0x000037027f007947 */ /* 0x000fea000b800000 */
[----:B------:R3:W4:Y:S02]  /*10ec0*/  SHFL.IDX PT, R0, R12, RZ, 0x181f ;  /* 0x00181fff0c007589 */ /* 0x00072400000e0000 */
.L_x_2827:
        /* <DEDUP_REMOVED lines=20> */
.L_x_2759:
[----:B------:R-:W-:Y:S05]  /*11010*/  BSYNC B0 ;  /* 0x0000000000007941 */ /* 0x000fea0003800000 */
.L_x_2758:
[----:B------:R-:W-:Y:S05]  /*11020*/  BRA.DIV ~URZ, `(.L_x_2760) ;  /* 0x000036027f007947 */ /* 0x000fea000b800000 */
[----:B--2---:R2:W1:Y:S04]  /*11030*/  SHFL.IDX PT, R8, R9, 0x1, 0x181f ;  /* 0x00381f0009087f89 */ /* 0x00446800000e0000 */
[----:B----4-:R2:W4:Y:S02]  /*11040*/  SHFL.IDX PT, R0, R12, 0x1, 0x181f ;  /* 0x00381f000c007f89 */ /* 0x01052400000e0000 */
.L_x_2828:
        /* <DEDUP_REMOVED lines=19> */
.L_x_2762:
[----:B------:R-:W-:Y:S05]  /*11180*/  BSYNC B0 ;  /* 0x0000000000007941 */ /* 0x000fea0003800000 */
.L_x_2761:
[----:B------:R-:W-:Y:S05]  /*11190*/  BRA.DIV ~URZ, `(.L_x_2763) ;  /* 0x000035627f007947 */ /* 0x000fea000b800000 */
[----:B-1----:R1:W2:Y:S02]  /*111a0*/  SHFL.IDX PT, R8, R9, 0x2, 0x181f ;  /* 0x00581f0009087f89 */ /* 0x0022a400000e0000 */
.L_x_2829:
[----:B------:R-:W-:Y:S05]  /*111b0*/  BRA.DIV ~URZ, `(.L_x_2764) ;  /* 0x000035b27f007947 */ /* 0x000fea000b800000 */
[----:B----4-:R4:W1:Y:S02]  /*111c0*/  SHFL.IDX PT, R0, R12, 0x2, 0x181f ;  /* 0x00581f000c007f89 */ /* 0x01086400000e0000 */
.L_x_2830:
        /* <DEDUP_REMOVED lines=19> */
.L_x_2766:
[----:B------:R-:W-:Y:S05]  /*11300*/  BSYNC B0 ;  /* 0x0000000000007941 */ /* 0x000fea0003800000 */
.L_x_2765:
[----:B------:R-:W-:Y:S05]  /*11310*/  BRA.DIV ~URZ, `(.L_x_2767) ;  /* 0x000034c27f007947 */ /* 0x000fea000b800000 */
[----:B--2---:R2:W3:Y:S04]  /*11320*/  SHFL.IDX PT, R8, R9, 0x3, 0x181f ;  /* 0x00781f0009087f89 */ /* 0x0044e800000e0000 */
[----:B-1----:R2:W1:Y:S02]  /*11330*/  SHFL.IDX PT, R0, R12, 0x3, 0x181f ;  /* 0x00781f000c007f89 */ /* 0x00246400000e0000 */
.L_x_2831:
        /* <DEDUP_REMOVED lines=18> */
.L_x_2747:
[----:B------:R-:W-:Y:S05]  /*11460*/  BSYNC B1 ;  /* 0x0000000000017941 */ /* 0x000fea0003800000 */
.L_x_2731:
[----:B------:R-:W-:-:S13]  /*11470*/  ISETP.NE.AND P0, PT, RZ, UR6, PT ;  /* 0x00000006ff007c0c */ /* 0x000fda000bf05270 */
[----:B------:R-:W-:Y:S01]  /*11480*/  @P0 WARPSYNC 0xffffffff ;  /* 0xffffffff00000948 */ /* 0x000fe20003800000 */
[----:B------:R-:W-:Y:S06]  /*11490*/  @P0 BAR.SYNC.DEFER_BLOCKING 0x5, 0x100 ;  /* 0x0144000000000b1d */ /* 0x000fec0000010000 */
[----:B------:R-:W4:Y:S04]  /*114a0*/  @P0 LDS.128 R228, [0x24100] ;  /* 0x02410000ffe40984 */ /* 0x000f280000000c00 */
[----:B------:R-:W-:Y:S06]  /*114b0*/  @P0 BAR.ARV 0x4, 0x100 ;  /* 0x0104000000000b1d */ /* 0x000fec0000002000 */
[----:B------:R-:W-:Y:S05]  /*114c0*/  @P0 BRA `(.L_x_2768) ;  /* 0x00000f7000000947 */ /* 0x000fea0003800000 */
[----:B-1--4-:R-:W1:Y:S01]  /*114d0*/  S2R R0, SR_TID.X ;  /* 0x0000000000007919 */ /* 0x012e620000002100 */
[----:B---3--:R-:W-:Y:S01]  /*114e0*/  IMAD.MOV.U32 R7, RZ, RZ, RZ ;  /* 0x000000ffff077224 */ /* 0x008fe200078e00ff */
[----:B-1----:R-:W-:-:S04]  /*114f0*/  LOP3.LUT R13, R0, 0x1f, RZ, 0xc0, !PT ;  /* 0x0000001f000d7812 */ /* 0x002fc800078ec0ff */
[----:B------:R-:W-:Y:S01]  /*11500*/  ISETP.NE.AND P5, PT, R13, 0x1f, PT ;  /* 0x0000001f0d00780c */ /* 0x000fe20003fa5270 */
[----:B------:R-:W-:Y:S10]  /*11510*/  BRA.DIV ~URZ, `(.L_x_2769) ;  /* 0x000033927f007947 */ /* 0x000ff4000b800000 */
[----:B--2---:R1:W2:Y:S02]  /*11520*/  SHFL.IDX PT, R9, R28, RZ, 0x1f ;  /* 0x00001fff1c097589 */ /* 0x0042a400000e0000 */
.L_x_2832:
[----:B------:R-:W-:Y:S05]  /*11530*/  BRA.DIV ~URZ, `(.L_x_2770) ;  /* 0x000033e27f007947 */ /* 0x000fea000b800000 */
[----:B------:R3:W4:Y:S02]  /*11540*/  SHFL.IDX PT, R8, R28, 0x1, 0x1f ;  /* 0x00201f001c087f89 */ /* 0x00072400000e0000 */
.L_x_2833:
        /* <DEDUP_REMOVED lines=18> */
.L_x_2834:
        /* <DEDUP_REMOVED lines=16> */
.L_x_2835:
[----:B---3--:R-:W-:Y:S01]  /*11770*/  IMAD R0, R0, c[0x0][0x538], RZ ;  /* 0x00014e0000007a24 */ /* 0x008fe200078e02ff */
[----:B------:R-:W-:Y:S04]  /*11780*/  BSSY B1, `(.L_x_2773) ;  /* 0x00000c6000017945 */ /* 0x000fe80003800000 */
[----:B----4-:R-:W-:-:S04]  /*11790*/  IADD3 R8, R0, R8, RZ ;  /* 0x0000000800087210 */ /* 0x010fc80007ffe0ff */
[----:B--2---:R-:W-:-:S13]  /*117a0*/  ISETP.GT.AND P6, PT, R8, R9, PT ;  /* 0x000000090800720c */ /* 0x004fda0003fc4270 */
[----:B------:R-:W-:Y:S05]  /*117b0*/  @P6 BRA `(.L_x_2774) ;  /* 0x0000024000006947 */ /* 0x000fea0003800000 */
.L_x_2778:
        /* <DEDUP_REMOVED lines=16> */
.L_x_2836:
        /* <DEDUP_REMOVED lines=16> */
.L_x_2837:
[----:B--2---:R-:W-:-:S05]  /*119c0*/  IMAD R0, R0, c[0x0][0x538], RZ ;  /* 0x00014e0000007a24 */ /* 0x004fca00078e02ff */
[----:B------:R-:W-:-:S04]  /*119d0*/  IADD3 R8, R0, R8, RZ ;  /* 0x0000000800087210 */ /* 0x000fc80007ffe0ff */
[----:B------:R-:W-:-:S13]  /*119e0*/  ISETP.GT.AND P6, PT, R8, R9, PT ;  /* 0x000000090800720c */ /* 0x000fda0003fc4270 */
[----:B-1----:R-:W-:Y:S05]  /*119f0*/  @!P6 BRA `(.L_x_2778) ;  /* 0xfffffdc00000e947 */ /* 0x002fea000383ffff */
.L_x_2774:
[----:B------:R-:W-:-:S05]  /*11a00*/  IADD3 R8, -R0, R8, RZ ;  /* 0x0000000800087210 */ /* 0x000fca0007ffe1ff */
[----:B------:R-:W-:-:S05]  /*11a10*/  IMAD R0, R4, c[0x0][0x538], R8 ;  /* 0x00014e0004007a24 */ /* 0x000fca00078e0208 */
[----:B------:R-:W-:Y:S01]  /*11a20*/  ISETP.GT.AND P0, PT, R0, R9, PT ;  /* 0x000000090000720c */ /* 0x000fe20003f04270 */
[----:B------:R-:W-:-:S12]  /*11a30*/  BRA.DIV ~URZ, `(.L_x_2779) ;  /* 0x000033427f007947 */ /* 0x000fd8000b800000 */
[----:B------:R-:W-:-:S04]  /*11a40*/  VOTE.ANY R5, PT, !P0 ;  /* 0x0000000000057806 */ /* 0x000fc800040e0100 */
.L_x_2838:
[----:B------:R-:W2:Y:S02]  /*11a50*/  POPC R0, R5 ;  /* 0x0000000500007309 */ /* 0x000ea40000000000 */
[----:B--2---:R-:W-:Y:S01]  /*11a60*/  IADD3 R231, R0, R231, RZ ;  /* 0x000000e700e77210 */ /* 0x004fe20007ffe0ff */
[----:B------:R-:W-:Y:S05]  /*11a70*/  BRA.DIV ~URZ, `(.L_x_2780) ;  /* 0x000033527f007947 */ /* 0x000fea000b800000 */
[----:B------:R2:W3:Y:S04]  /*11a80*/  SHFL.IDX PT, R11, R6, R0, 0x1f ;  /* 0x00001f00060b7589 */ /* 0x0004e800000e0000 */
[----:B------:R2:W4:Y:S02]  /*11a90*/  SHFL.IDX PT, R7, R7, R0, 0x1f ;  /* 0x00001f0007077589 */ /* 0x00052400000e0000 */
.L_x_2839:
[----:B------:R-:W-:Y:S01]  /*11aa0*/  ISETP.NE.AND P0, PT, R5, RZ, PT ;  /* 0x000000ff0500720c */ /* 0x000fe20003f05270 */
[----:B------:R-:W-:-:S12]  /*11ab0*/  BSSY B0, `(.L_x_2781) ;  /* 0x0000005000007945 */ /* 0x000fd80003800000 */
[----:B------:R-:W-:Y:S05]  /*11ac0*/  @!P0 BRA `(.L_x_2782) ;  /* 0x0000003000008947 */ /* 0x000fea0003800000 */
[----:B--2---:R-:W-:Y:S01]  /*11ad0*/  IADD3 R0, R0, -0x1, RZ ;  /* 0xffffffff00007810 */ /* 0x004fe20007ffe0ff */
[----:B------:R-:W-:Y:S05]  /*11ae0*/  BRA.DIV ~URZ, `(.L_x_2783) ;  /* 0x000033b27f007947 */ /* 0x000fea000b800000 */
[----:B------:R2:W1:Y:S02]  /*11af0*/  SHFL.IDX PT, R10, R4, R0, 0x1f ;  /* 0x00001f00040a7589 */ /* 0x00046400000e0000 */
.L_x_2782:
[----:B------:R-:W-:Y:S05]  /*11b00*/  BSYNC B0 ;  /* 0x0000000000007941 */ /* 0x000fea0003800000 */
.L_x_2781:
        /* <DEDUP_REMOVED lines=67> */
.L_x_2785:
        /* <DEDUP_REMOVED lines=66> */
.L_x_2786:
[----:B------:R-:W-:Y:S05]  /*12360*/  BSYNC B0 ;  /* 0x0000000000007941 */ /* 0x000fea0003800000 */
.L_x_2784:
[----:B------:R-:W-:-:S04]  /*12370*/  LOP3.LUT R0, RZ, R0, RZ, 0x33, !PT ;  /* 0x00000000ff007212 */ /* 0x000fc800078e33ff */
[----:B------:R-:W-:Y:S01]  /*12380*/  IADD3 R229, R0, R11, RZ ;  /* 0x0000000b00e57210 */ /* 0x000fe20007ffe0ff */
[----:B------:R-:W-:Y:S05]  /*12390*/  BRA `(.L_x_2787) ;  /* 0x0000004000007947 */ /* 0x000fea0003800000 */
.L_x_2775:
[----:B------:R-:W-:Y:S01]  /*123a0*/  IMAD.MOV.U32 R228, RZ, RZ, R9 ;  /* 0x000000ffffe47224 */ /* 0x000fe200078e0009 */
[----:B------:R-:W-:Y:S01]  /*123b0*/  MOV R230, RZ ;  /* 0x000000ff00e67202 */ /* 0x000fe20000000f00 */
[----:B------:R-:W-:Y:S01]  /*123c0*/  IMAD.MOV.U32 R229, RZ, RZ, RZ ;  /* 0x000000ffffe57224 */ /* 0x000fe200078e00ff */
[----:B------:R-:W-:Y:S02]  /*123d0*/  MOV R231, c[0x0][0x53c] ;  /* 0x00014f0000e77a02 */ /* 0x000fe40000000f00 */
.L_x_2787:
[----:B------:R-:W-:Y:S05]  /*123e0*/  BSYNC B1 ;  /* 0x0000000000017941 */ /* 0x000fea0003800000 */
.L_x_2773:
[----:B------:R-:W-:Y:S01]  /*123f0*/  WARPSYNC 0xffffffff ;  /* 0xffffffff00007948 */ /* 0x000fe20003800000 */
[----:B------:R-:W-:Y:S01]  /*12400*/  BAR.SYNC.DEFER_BLOCKING 0x4, 0x100 ;  /* 0x0104000000007b1d */ /* 0x000fe20000010000 */
[----:B------:R-:W-:-:S13]  /*12410*/  ISETP.NE.AND P0, PT, R13, RZ, PT ;  /* 0x000000ff0d00720c */ /* 0x000fda0003f05270 */
[----:B------:R2:W-:Y:S04]  /*12420*/  @!P0 STS.128 [0x24100], R228 ;  /* 0x024100e4ff008388 */ /* 0x0005e80000000c00 */
[----:B------:R-:W-:Y:S06]  /*12430*/  BAR.ARV 0x5, 0x100 ;  /* 0x0144000000007b1d */ /* 0x000fec0000002000 */
.L_x_2768:
[----:B----4-:R-:W-:-:S13]  /*12440*/  ISETP.GE.AND P0, PT, R231, c[0x0][0x53c], PT ;  /* 0x00014f00e7007a0c */ /* 0x010fda0003f06270 */
[----:B-123--:R-:W-:Y:S01]  /*12450*/  @P0 CALL.REL.NOINC `(.L_x_2788) ;  /* 0x0000001000000944 */ /* 0x00efe20003c00000 */
[----:B------:R-:W-:Y:S05]  /*12460*/  BRA `(.L_x_2789) ;  /* 0xfffef62000007947 */ /* 0x000fea000383ffff */
.L_x_2788:
[----:B------:R-:W-:Y:S05]  /*12470*/  EXIT ;  /* 0x000000000000794d */ /* 0x000fea0003800000 */
.L_x_2664:
[----:B------:R-:W-:Y:S01]  /*12480*/  IMAD.MOV.U32 R0, RZ, RZ, R5 ;  /* 0x000000ffff007224 */ /* 0x000fe200078e0005 */
[----:B------:R-:W-:Y:S02]  /*12490*/  MOV R2, 0x1 ;  /* 0x0000000100027802 */ /* 0x000fe40000000f00 */
[----:B------:R-:W-:Y:S02]  /*124a0*/  MOV R3, 0x124c0 ;  /* 0x000124c000037802 */ /* 0x000fe40000000f00 */
[----:B-1----:R-:W-:Y:S05]  /*124b0*/  CALL.REL.NOINC `($__internal_46_$__cuda_sm70_shflsync_up_p) ;  /* 0x00002af000007944 */ /* 0x002fea0003c00000 */
[----:B------:R-:W-:Y:S01]  /*124c0*/  MOV R0, R4 ;  /* 0x0000000400007202 */ /* 0x000fe20000000f00 */
[----:B------:R-:W-:Y:S05]  /*124d0*/  BRA `(.L_x_2790) ;  /* 0xfffedf6000007947 */ /* 0x000fea000383ffff */
.L_x_2665:
[----:B------:R-:W-:Y:S01]  /*124e0*/  IMAD.MOV.U32 R0, RZ, RZ, R5 ;  /* 0x000000ffff007224 */ /* 0x000fe200078e0005 */
[----:B------:R-:W-:Y:S02]  /*124f0*/  MOV R2, 0x2 ;  /* 0x0000000200027802 */ /* 0x000fe40000000f00 */
[----:B------:R-:W-:Y:S02]  /*12500*/  MOV R3, 0x12520 ;  /* 0x0001252000037802 */ /* 0x000fe40000000f00 */
[----:B-1----:R-:W-:Y:S05]  /*12510*/  CALL.REL.NOINC `($__internal_46_$__cuda_sm70_shflsync_up_p) ;  /* 0x00002a9000007944 */ /* 0x002fea0003c00000 */
[----:B------:R-:W-:Y:S01]  /*12520*/  SEL R0, R4, RZ, P4 ;  /* 0x000000ff04007207 */ /* 0x000fe20002000000 */
[----:B------:R-:W-:Y:S01]  /*12530*/  IMAD.MOV.U32 R2, RZ, RZ, 0x4 ;  /* 0x00000004ff027424 */ /* 0x000fe200078e00ff */
[----:B------:R-:W-:-:S03]  /*12540*/  MOV R3, 0x12570 ;  /* 0x0001257000037802 */ /* 0x000fc60000000f00 */
[----:B------:R-:W-:Y:S02]  /*12550*/  IMAD.IADD R0, R5, 0x1, R0 ;  /* 0x0000000105007824 */ /* 0x000fe400078e0200 */
[----:B------:R-:W-:Y:S05]  /*12560*/  CALL.REL.NOINC `($__internal_46_$__cuda_sm70_shflsync_up_p) ;  /* 0x00002a4000007944 */ /* 0x000fea0003c00000 */
        /* <DEDUP_REMOVED lines=12> */
[----:B------:R-:W-:Y:S02]  /*12630*/  MOV R29, 0x1f ;  /* 0x0000001f001d7802 */ /* 0x000fe40000000f00 */
[----:B------:R-:W-:Y:S01]  /*12640*/  MOV R3, 0x12680 ;  /* 0x0001268000037802 */ /* 0x000fe20000000f00 */
[----:B------:R-:W-:-:S04]  /*12650*/  IMAD.IADD R4, R0, 0x1, R4 ;  /* 0x0000000100047824 */ /* 0x000fc800078e0204 */
[----:B------:R-:W-:Y:S02]  /*12660*/  IMAD.MOV.U32 R30, RZ, RZ, R4 ;  /* 0x000000ffff1e7224 */ /* 0x000fe400078e0004 */
[----:B------:R-:W-:Y:S05]  /*12670*/  CALL.REL.NOINC `($__internal_45_$__cuda_sm70_shflsync_idx_p) ;  /* 0x000028d000007944 */ /* 0x000fea0003c00000 */
[----:B------:R-:W-:Y:S01]  /*12680*/  MOV R0, R29 ;  /* 0x0000001d00007202 */ /* 0x000fe20000000f00 */
[----:B------:R-:W-:Y:S05]  /*12690*/  BRA `(.L_x_2791) ;  /* 0xfffedea000007947 */ /* 0x000fea000383ffff */
.L_x_2667:
[----:B------:R-:W-:Y:S02]  /*126a0*/  SEL R0, RZ, 0x1, P0 ;  /* 0x00000001ff007807 */ /* 0x000fe40000000000 */
[----:B------:R-:W-:Y:S02]  /*126b0*/  MOV R2, 0x126d0 ;  /* 0x000126d000027802 */ /* 0x000fe40000000f00 */
[----:B-1----:R-:W-:Y:S05]  /*126c0*/  CALL.REL.NOINC `($__internal_47_$__cuda_sm70_votesync_ballot) ;  /* 0x0000295000007944 */ /* 0x002fea0003c00000 */
[----:B------:R-:W-:Y:S01]  /*126d0*/  MOV R6, R0 ;  /* 0x0000000000067202 */ /* 0x000fe20000000f00 */
[----:B------:R-:W-:Y:S05]  /*126e0*/  BRA `(.L_x_2792) ;  /* 0xfffedee000007947 */ /* 0x000fea000383ffff */
.L_x_2668:
[----:B------:R-:W-:Y:S01]  /*126f0*/  IMAD.MOV.U32 R30, RZ, RZ, R9 ;  /* 0x000000ffff1e7224 */ /* 0x000fe200078e0009 */
[----:B------:R-:W-:Y:S01]  /*12700*/  MOV R2, R0 ;  /* 0x0000000000027202 */ /* 0x000fe20000000f00 */
[----:B------:R-:W-:Y:S01]  /*12710*/  IMAD.MOV.U32 R29, RZ, RZ, 0x1f ;  /* 0x0000001fff1d7424 */ /* 0x000fe200078e00ff */
[----:B------:R-:W-:Y:S02]  /*12720*/  MOV R3, 0x12740 ;  /* 0x0001274000037802 */ /* 0x000fe40000000f00 */
[----:B------:R-:W-:Y:S05]  /*12730*/  CALL.REL.NOINC `($__internal_45_$__cuda_sm70_shflsync_idx_p) ;  /* 0x0000281000007944 */ /* 0x000fea0003c00000 */
[----:B------:R-:W-:Y:S01]  /*12740*/  IMAD.MOV.U32 R229, RZ, RZ, R29 ;  /* 0x000000ffffe57224 */ /* 0x000fe200078e001d */
[----:B------:R-:W-:Y:S01]  /*12750*/  MOV R30, R8 ;  /* 0x00000008001e7202 */ /* 0x000fe20000000f00 */
[----:B------:R-:W-:Y:S01]  /*12760*/  IMAD.MOV.U32 R5, RZ, RZ, RZ ;  /* 0x000000ffff057224 */ /* 0x000fe200078e00ff */
[----:B------:R-:W-:Y:S01]  /*12770*/  MOV R2, R0 ;  /* 0x0000000000027202 */ /* 0x000fe20000000f00 */
[----:B------:R-:W-:Y:S01]  /*12780*/  IMAD.MOV.U32 R29, RZ, RZ, 0x1f ;  /* 0x0000001fff1d7424 */ /* 0x000fe200078e00ff */
[----:B------:R-:W-:-:S02]  /*12790*/  MOV R3, 0x127b0 ;  /* 0x000127b000037802 */ /* 0x000fc40000000f00 */
[----:B------:R-:W-:Y:S05]  /*127a0*/  CALL.REL.NOINC `($__internal_45_$__cuda_sm70_shflsync_idx_p) ;  /* 0x000027a000007944 */ /* 0x000fea0003c00000 */
[----:B------:R-:W-:Y:S01]  /*127b0*/  MOV R9, R29 ;  /* 0x0000001d00097202 */ /* 0x000fe20000000f00 */
[----:B------:R-:W-:Y:S05]  /*127c0*/  BRA `(.L_x_2793) ;  /* 0xfffede6000007947 */ /* 0x000fea000383ffff */
.L_x_2671:
[----:B------:R-:W-:Y:S01]  /*127d0*/  IMAD.MOV.U32 R30, RZ, RZ, R4 ;  /* 0x000000ffff1e7224 */ /* 0x000fe200078e0004 */
[----:B------:R-:W-:-:S02]  /*127e0*/  MOV R29, 0x1f ;  /* 0x0000001f001d7802 */ /* 0x000fc40000000f00 */
[----:B------:R-:W-:Y:S02]  /*127f0*/  MOV R3, 0x12810 ;  /* 0x0001281000037802 */ /* 0x000fe40000000f00 */
[----:B-123--:R-:W-:Y:S05]  /*12800*/  CALL.REL.NOINC `($__internal_45_$__cuda_sm70_shflsync_idx_p) ;  /* 0x0000274000007944 */ /* 0x00efea0003c00000 */
[----:B------:R-:W-:Y:S01]  /*12810*/  MOV R5, R29 ;  /* 0x0000001d00057202 */ /* 0x000fe20000000f00 */
[----:B------:R-:W-:Y:S05]  /*12820*/  BRA `(.L_x_2670) ;  /* 0xfffede6000007947 */ /* 0x000fea000383ffff */
.L_x_2682:
[----:B------:R-:W-:Y:S01]  /*12830*/  IMAD.MOV.U32 R30, RZ, RZ, R9 ;  /* 0x000000ffff1e7224 */ /* 0x000fe200078e0009 */
[----:B------:R-:W-:Y:S01]  /*12840*/  MOV R2, RZ ;  /* 0x000000ff00027202 */ /* 0x000fe20000000f00 */
[----:B------:R-:W-:Y:S01]  /*12850*/  IMAD.MOV.U32 R29, RZ, RZ, 0x181f ;  /* 0x0000181fff1d7424 */ /* 0x000fe200078e00ff */
[----:B------:R-:W-:Y:S02]  /*12860*/  MOV R3, 0x12880 ;  /* 0x0001288000037802 */ /* 0x000fe40000000f00 */
[----:B-----5:R-:W-:Y:S05]  /*12870*/  CALL.REL.NOINC `($__internal_45_$__cuda_sm70_shflsync_idx_p) ;  /* 0x000026d000007944 */ /* 0x020fea0003c00000 */
[----:B------:R-:W-:Y:S01]  /*12880*/  MOV R8, R29 ;  /* 0x0000001d00087202 */ /* 0x000fe20000000f00 */
[----:B------:R-:W-:Y:S05]  /*12890*/  BRA `(.L_x_2794) ;  /* 0xfffefeb000007947 */ /* 0x000fea000383ffff */
.L_x_2683:
[----:B------:R-:W-:Y:S01]  /*128a0*/  IMAD.MOV.U32 R30, RZ, RZ, R12 ;  /* 0x000000ffff1e7224 */ /* 0x000fe200078e000c */
[----:B------:R-:W-:Y:S01]  /*128b0*/  MOV R2, RZ ;  /* 0x000000ff00027202 */ /* 0x000fe20000000f00 */
[----:B------:R-:W-:Y:S01]  /*128c0*/  IMAD.MOV.U32 R29, RZ, RZ, 0x181f ;  /* 0x0000181fff1d7424 */ /* 0x000fe200078e00ff */
[----:B------:R-:W-:Y:S02]  /*128d0*/  MOV R3, 0x128f0 ;  /* 0x000128f000037802 */ /* 0x000fe40000000f00 */
[----:B-12--5:R-:W-:Y:S05]  /*128e0*/  CALL.REL.NOINC `($__internal_45_$__cuda_sm70_shflsync_idx_p) ;  /* 0x0000266000007944 */ /* 0x026fea0003c00000 */
[----:B------:R-:W-:Y:S01]  /*128f0*/  MOV R0, R29 ;  /* 0x0000001d00007202 */ /* 0x000fe20000000f00 */
[----:B------:R-:W-:Y:S05]  /*12900*/  BRA `(.L_x_2795) ;  /* 0xfffefe6000007947 */ /* 0x000fea000383ffff */
.L_x_2686:
[----:B------:R-:W-:Y:S01]  /*12910*/  IMAD.MOV.U32 R30, RZ, RZ, R9 ;  /* 0x000000ffff1e7224 */ /* 0x000fe200078e0009 */
[----:B--2---:R-:W-:Y:S01]  /*12920*/  MOV R2, 0x1 ;  /* 0x0000000100027802 */ /* 0x004fe20000000f00 */
[----:B------:R-:W-:Y:S01]  /*12930*/  IMAD.MOV.U32 R29, RZ, RZ, 0x181f ;  /* 0x0000181fff1d7424 */ /* 0x000fe200078e00ff */
[----:B------:R-:W-:-:S02]  /*12940*/  MOV R3, 0x12960 ;  /* 0x0001296000037802 */ /* 0x000fc40000000f00 */
[----:B-1-345:R-:W-:Y:S05]  /*12950*/  CALL.REL.NOINC `($__internal_45_$__cuda_sm70_shflsync_idx_p) ;  /* 0x000025f000007944 */ /* 0x03afea0003c00000 */
[----:B------:R-:W-:Y:S01]  /*12960*/  IMAD.MOV.U32 R8, RZ, RZ, R29 ;  /* 0x000000ffff087224 */ /* 0x000fe200078e001d */
[----:B------:R-:W-:Y:S01]  /*12970*/  MOV R2, 0x1 ;  /* 0x0000000100027802 */ /* 0x000fe20000000f00 */
[----:B------:R-:W-:Y:S01]  /*12980*/  IMAD.MOV.U32 R30, RZ, RZ, R12 ;  /* 0x000000ffff1e7224 */ /* 0x000fe200078e000c */
[----:B------:R-:W-:-:S02]  /*12990*/  MOV R29, 0x181f ;  /* 0x0000181f001d7802 */ /* 0x000fc40000000f00 */
[----:B------:R-:W-:Y:S02]  /*129a0*/  MOV R3, 0x129c0 ;  /* 0x000129c000037802 */ /* 0x000fe40000000f00 */
[----:B------:R-:W-:Y:S05]  /*129b0*/  CALL.REL.NOINC `($__internal_45_$__cuda_sm70_shflsync_idx_p) ;  /* 0x0000259000007944 */ /* 0x000fea0003c00000 */
[----:B------:R-:W-:Y:S01]  /*129c0*/  MOV R0, R29 ;  /* 0x0000001d00007202 */ /* 0x000fe20000000f00 */
[----:B------:R-:W-:Y:S05]  /*129d0*/  BRA `(.L_x_2796) ;  /* 0xfffeff1000007947 */ /* 0x000fea000383ffff */
.L_x_2689:
[----:B------:R-:W-:Y:S01]  /*129e0*/  IMAD.MOV.U32 R30, RZ, RZ, R9 ;  /* 0x000000ffff1e7224 */ /* 0x000fe200078e0009 */
[----:B-1----:R-:W-:Y:S01]  /*129f0*/  MOV R2, 0x2 ;  /* 0x0000000200027802 */ /* 0x002fe20000000f00 */
[----:B------:R-:W-:Y:S01]  /*12a00*/  IMAD.MOV.U32 R29, RZ, RZ, 0x181f ;  /* 0x0000181fff1d7424 */ /* 0x000fe200078e00ff */
[----:B------:R-:W-:Y:S02]  /*12a10*/  MOV R3, 0x12a30 ;  /* 0x00012a3000037802 */ /* 0x000fe40000000f00 */
[----:B--2345:R-:W-:Y:S05]  /*12a20*/  CALL.REL.NOINC `($__internal_45_$__cuda_sm70_shflsync_idx_p) ;  /* 0x0000252000007944 */ /* 0x03cfea0003c00000 */
[----:B------:R-:W-:Y:S01]  /*12a30*/  MOV R8, R29 ;  /* 0x0000001d00087202 */ /* 0x000fe20000000f00 */
[----:B------:R-:W-:Y:S05]  /*12a40*/  BRA `(.L_x_2797) ;  /* 0xffff000000007947 */ /* 0x000fea000383ffff */
.L_x_2690:
[----:B------:R-:W-:Y:S01]  /*12a50*/  IMAD.MOV.U32 R30, RZ, RZ, R12 ;  /* 0x000000ffff1e7224 */ /* 0x000fe200078e000c */
[----:B------:R-:W-:Y:S01]  /*12a60*/  MOV R2, 0x2 ;  /* 0x0000000200027802 */ /* 0x000fe20000000f00 */
[----:B------:R-:W-:Y:S01]  /*12a70*/  IMAD.MOV.U32 R29, RZ, RZ, 0x181f ;  /* 0x0000181fff1d7424 */ /* 0x000fe200078e00ff */
[----:B------:R-:W-:Y:S02]  /*12a80*/  MOV R3, 0x12aa0 ;  /* 0x00012aa000037802 */ /* 0x000fe40000000f00 */
[----:B-12345:R-:W-:Y:S05]  /*12a90*/  CALL.REL.NOINC `($__internal_45_$__cuda_sm70_shflsync_idx_p) ;  /* 0x000024b000007944 */ /* 0x03efea0003c00000 */
[----:B------:R-:W-:Y:S01]  /*12aa0*/  MOV R0, R29 ;  /* 0x0000001d00007202 */ /* 0x000fe20000000f00 */
[----:B------:R-:W-:Y:S05]  /*12ab0*/  BRA `(.L_x_2798) ;  /* 0xfffeffb000007947 */ /* 0x000fea000383ffff */
.L_x_2693:
[----:B------:R-:W-:Y:S01]  /*12ac0*/  IMAD.MOV.U32 R30, RZ, RZ, R9 ;  /* 0x000000ffff1e7224 */ /* 0x000fe200078e0009 */
[----:B-1----:R-:W-:Y:S01]  /*12ad0*/  MOV R2, 0x3 ;  /* 0x0000000300027802 */ /* 0x002fe20000000f00 */
[----:B------:R-:W-:Y:S01]  /*12ae0*/  IMAD.MOV.U32 R29, RZ, RZ, 0x181f ;  /* 0x0000181fff1d7424 */ /* 0x000fe200078e00ff */
[----:B------:R-:W-:-:S02]  /*12af0*/  MOV R3, 0x12b10 ;  /* 0x00012b1000037802 */ /* 0x000fc40000000f00 */
[----:B--2345:R-:W-:Y:S05]  /*12b00*/  CALL.REL.NOINC `($__internal_45_$__cuda_sm70_shflsync_idx_p) ;  /* 0x0000244000007944 */ /* 0x03cfea0003c00000 */
        /* <DEDUP_REMOVED lines=8> */
.L_x_2696:
[----:B------:R-:W-:Y:S01]  /*12b90*/  IMAD.MOV.U32 R30, RZ, RZ, R9 ;  /* 0x000000ffff1e7224 */ /* 0x000fe200078e0009 */
[----:B------:R-:W-:Y:S01]  /*12ba0*/  MOV R2, RZ ;  /* 0x000000ff00027202 */ /* 0x000fe20000000f00 */
[----:B------:R-:W-:Y:S01]  /*12bb0*/  IMAD.MOV.U32 R29, RZ, RZ, 0x181f ;  /* 0x0000181fff1d7424 */ /* 0x000fe200078e00ff */
[----:B------:R-:W-:Y:S02]  /*12bc0*/  MOV R3, 0x12be0 ;  /* 0x00012be000037802 */ /* 0x000fe40000000f00 */
[----:B------:R-:W-:Y:S05]  /*12bd0*/  CALL.REL.NOINC `($__internal_45_$__cuda_sm70_shflsync_idx_p) ;  /* 0x0000237000007944 */ /* 0x000fea0003c00000 */
[----:B------:R-:W-:Y:S01]  /*12be0*/  MOV R8, R29 ;  /* 0x0000001d00087202 */ /* 0x000fe20000000f00 */
[----:B------:R-:W-:Y:S05]  /*12bf0*/  BRA `(.L_x_2800) ;  /* 0xffff0ab000007947 */ /* 0x000fea000383ffff */
.L_x_2697:
[----:B------:R-:W-:Y:S01]  /*12c00*/  IMAD.MOV.U32 R30, RZ, RZ, R12 ;  /* 0x000000ffff1e7224 */ /* 0x000fe200078e000c */
[----:B------:R-:W-:Y:S01]  /*12c10*/  MOV R2, RZ ;  /* 0x000000ff00027202 */ /* 0x000fe20000000f00 */
[----:B------:R-:W-:Y:S01]  /*12c20*/  IMAD.MOV.U32 R29, RZ, RZ, 0x181f ;  /* 0x0000181fff1d7424 */ /* 0x000fe200078e00ff */
[----:B------:R-:W-:Y:S02]  /*12c30*/  MOV R3, 0x12c50 ;  /* 0x00012c5000037802 */ /* 0x000fe40000000f00 */
[----:B-12---:R-:W-:Y:S05]  /*12c40*/  CALL.REL.NOINC `($__internal_45_$__cuda_sm70_shflsync_idx_p) ;  /* 0x0000230000007944 */ /* 0x006fea0003c00000 */
[C---:B------:R-:W-:Y:S01]  /*12c50*/  IADD3 R6, P6, R29.reuse, R17, RZ ;  /* 0x000000111d067210 */ /* 0x040fe20007fde0ff */
[----:B------:R-:W-:Y:S01]  /*12c60*/  IMAD.MOV.U32 R30, RZ, RZ, R9 ;  /* 0x000000ffff1e7224 */ /* 0x000fe200078e0009 */
[----:B------:R-:W-:-:S02]  /*12c70*/  IADD3 R4, P5, R29, R18, RZ ;  /* 0x000000121d047210 */ /* 0x000fc40007fbe0ff */
[----:B------:R-:W-:Y:S01]  /*12c80*/  IADD3 R2, P0, R29, R19, RZ ;  /* 0x000000131d027210 */ /* 0x000fe20007f1e0ff */
[C---:B------:R-:W-:Y:S01]  /*12c90*/  IMAD.X R7, R8.reuse, 0x1, R14, P6 ;  /* 0x0000000108077824 */ /* 0x040fe200030e060e */
[----:B------:R-:W-:Y:S01]  /*12ca0*/  ISETP.GE.AND P6, PT, R193, c[0x0][0x1d4], PT ;  /* 0x00007500c1007a0c */ /* 0x000fe20003fc6270 */
[C---:B------:R-:W-:Y:S01]  /*12cb0*/  IMAD.X R5, R8.reuse, 0x1, R16, P5 ;  /* 0x0000000108057824 */ /* 0x040fe200028e0610 */
        /* <DEDUP_REMOVED lines=15> */
[----:B-1----:R-:W-:Y:S05]  /*12db0*/  CALL.REL.NOINC `($__internal_45_$__cuda_sm70_shflsync_idx_p) ;  /* 0x0000219000007944 */ /* 0x002fea0003c00000 */
        /* <DEDUP_REMOVED lines=8> */
.L_x_2700:
[----:B------:R-:W-:Y:S01]  /*12e40*/  IMAD.MOV.U32 R30, RZ, RZ, R13 ;  /* 0x000000ffff1e7224 */ /* 0x000fe200078e000d */
[----:B------:R-:W-:Y:S01]  /*12e50*/  MOV R2, RZ ;  /* 0x000000ff00027202 */ /* 0x000fe20000000f00 */
[----:B------:R-:W-:Y:S01]  /*12e60*/  IMAD.MOV.U32 R29, RZ, RZ, 0x181f ;  /* 0x0000181fff1d7424 */ /* 0x000fe200078e00ff */
[----:B------:R-:W-:Y:S02]  /*12e70*/  MOV R3, 0x12e90 ;  /* 0x00012e9000037802 */ /* 0x000fe40000000f00 */
[----:B-1234-:R-:W-:Y:S05]  /*12e80*/  CALL.REL.NOINC `($__internal_45_$__cuda_sm70_shflsync_idx_p) ;  /* 0x000020c000007944 */ /* 0x01efea0003c00000 */
[----:B------:R-:W-:Y:S01]  /*12e90*/  MOV R12, R29 ;  /* 0x0000001d000c7202 */ /* 0x000fe20000000f00 */
[----:B------:R-:W-:Y:S05]  /*12ea0*/  BRA `(.L_x_2802) ;  /* 0xffff0d7000007947 */ /* 0x000fea000383ffff */
.L_x_2701:
[----:B------:R-:W-:Y:S01]  /*12eb0*/  IMAD.MOV.U32 R30, RZ, RZ, R20 ;  /* 0x000000ffff1e7224 */ /* 0x000fe200078e0014 */
[----:B------:R-:W-:Y:S01]  /*12ec0*/  MOV R2, RZ ;  /* 0x000000ff00027202 */ /* 0x000fe20000000f00 */
[----:B------:R-:W-:Y:S01]  /*12ed0*/  IMAD.MOV.U32 R29, RZ, RZ, 0x181f ;  /* 0x0000181fff1d7424 */ /* 0x000fe200078e00ff */
[----:B------:R-:W-:Y:S02]  /*12ee0*/  MOV R3, 0x12f00 ;  /* 0x00012f0000037802 */ /* 0x000fe40000000f00 */
[----:B-1234-:R-:W-:Y:S05]  /*12ef0*/  CALL.REL.NOINC `($__internal_45_$__cuda_sm70_shflsync_idx_p) ;  /* 0x0000205000007944 */ /* 0x01efea0003c00000 */
[C---:B------:R-:W-:Y:S01]  /*12f00*/  IADD3 R16, P0, R29.reuse, R24, RZ ;  /* 0x000000181d107210 */ /* 0x040fe20007f1e0ff */
[----:B------:R-:W-:Y:S01]  /*12f10*/  IMAD.MOV.U32 R30, RZ, RZ, R13 ;  /* 0x000000ffff1e7224 */ /* 0x000fe200078e000d */
[----:B------:R-:W-:-:S02]  /*12f20*/  IADD3 R14, P1, R29, R25, RZ ;  /* 0x000000191d0e7210 */ /* 0x000fc40007f3e0ff */
[----:B------:R-:W-:Y:S01]  /*12f30*/  ISETP.GE.AND P6, PT, R193, c[0x0][0x1d4], PT ;  /* 0x00007500c1007a0c */ /* 0x000fe20003fc6270 */
[C---:B------:R-:W-:Y:S01]  /*12f40*/  IMAD.X R17, R12.reuse, 0x1, R21, P0 ;  /* 0x000000010c117824 */ /* 0x040fe200000e0615 */
        /* <DEDUP_REMOVED lines=26> */
.L_x_2704:
[----:B------:R-:W-:Y:S01]  /*130f0*/  IMAD.MOV.U32 R30, RZ, RZ, R5 ;  /* 0x000000ffff1e7224 */ /* 0x000fe200078e0005 */
[----:B------:R-:W-:Y:S01]  /*13100*/  MOV R2, RZ ;  /* 0x000000ff00027202 */ /* 0x000fe20000000f00 */
[----:B------:R-:W-:Y:S01]  /*13110*/  IMAD.MOV.U32 R29, RZ, RZ, 0x181f ;  /* 0x0000181fff1d7424 */ /* 0x000fe200078e00ff */
[----:B------:R-:W-:Y:S02]  /*13120*/  MOV R3, 0x13140 ;  /* 0x0001314000037802 */ /* 0x000fe40000000f00 */
[----:B------:R-:W-:Y:S05]  /*13130*/  CALL.REL.NOINC `($__internal_45_$__cuda_sm70_shflsync_idx_p) ;  /* 0x00001e1000007944 */ /* 0x000fea0003c00000 */
[----:B------:R-:W-:Y:S01]  /*13140*/  MOV R4, R29 ;  /* 0x0000001d00047202 */ /* 0x000fe20000000f00 */
[----:B------:R-:W-:Y:S05]  /*13150*/  BRA `(.L_x_2804) ;  /* 0xffff35b000007947 */ /* 0x000fea000383ffff */
.L_x_2705:
[----:B------:R-:W-:Y:S01]  /*13160*/  IMAD.MOV.U32 R30, RZ, RZ, R12 ;  /* 0x000000ffff1e7224 */ /* 0x000fe200078e000c */
[----:B------:R-:W-:Y:S01]  /*13170*/  MOV R2, RZ ;  /* 0x000000ff00027202 */ /* 0x000fe20000000f00 */
[----:B------:R-:W-:Y:S01]  /*13180*/  IMAD.MOV.U32 R29, RZ, RZ, 0x181f ;  /* 0x0000181fff1d7424 */ /* 0x000fe200078e00ff */
[----:B------:R-:W-:Y:S02]  /*13190*/  MOV R3, 0x131b0 ;  /* 0x000131b000037802 */ /* 0x000fe40000000f00 */
[----:B-12---:R-:W-:Y:S05]  /*131a0*/  CALL.REL.NOINC `($__internal_45_$__cuda_sm70_shflsync_idx_p) ;  /* 0x00001da000007944 */ /* 0x006fea0003c00000 */
        /* <DEDUP_REMOVED lines=22> */
[----:B-1----:R-:W-:Y:S05]  /*13310*/  CALL.REL.NOINC `($__internal_45_$__cuda_sm70_shflsync_idx_p) ;  /* 0x00001c3000007944 */ /* 0x002fea0003c00000 */
[----:B------:R-:W-:Y:S01]  /*13320*/  IMAD.MOV.U32 R4, RZ, RZ, R29 ;  /* 0x000000ffff047224 */ /* 0x000fe200078e001d */
[----:B------:R-:W-:Y:S01]  /*13330*/  MOV R2, 0x1 ;  /* 0x0000000100027802 */ /* 0x000fe20000000f00 */
[----:B------:R-:W-:Y:S01]  /*13340*/  IMAD.MOV.U32 R30, RZ, RZ, R12 ;  /* 0x000000ffff1e7224 */ /* 0x000fe200078e000c */
[----:B------:R-:W-:Y:S02]  /*13350*/  MOV R29, 0x181f ;  /* 0x0000181f001d7802 */ /* 0x000fe40000000f00 */
[----:B------:R-:W-:Y:S02]  /*13360*/  MOV R3, 0x13380 ;  /* 0x0001338000037802 */ /* 0x000fe40000000f00 */
[----:B------:R-:W-:Y:S05]  /*13370*/  CALL.REL.NOINC `($__internal_45_$__cuda_sm70_shflsync_idx_p) ;  /* 0x00001bd000007944 */ /* 0x000fea0003c00000 */
[----:B------:R-:W-:Y:S01]  /*13380*/  MOV R0, R29 ;  /* 0x0000001d00007202 */ /* 0x000fe20000000f00 */
[----:B------:R-:W-:Y:S05]  /*13390*/  BRA `(.L_x_2805) ;  /* 0xffff34c000007947 */ /* 0x000fea000383ffff */
.L_x_2709:
[----:B------:R-:W-:Y:S01]  /*133a0*/  MOV R2, RZ ;  /* 0x000000ff00027202 */ /* 0x000fe20000000f00 */
[----:B------:R-:W-:Y:S01]  /*133b0*/  IMAD.MOV.U32 R30, RZ, RZ, R12 ;  /* 0x000000ffff1e7224 */ /* 0x000fe200078e000c */
[----:B------:R-:W-:Y:S01]  /*133c0*/  MOV R3, 0x133f0 ;  /* 0x000133f000037802 */ /* 0x000fe20000000f00 */
[----:B------:R-:W-:Y:S02]  /*133d0*/  IMAD.MOV.U32 R29, RZ, RZ, 0x181f ;  /* 0x0000181fff1d7424 */ /* 0x000fe400078e00ff */
[----:B-1234-:R-:W-:Y:S05]  /*133e0*/  CALL.REL.NOINC `($__internal_45_$__cuda_sm70_shflsync_idx_p) ;  /* 0x00001b6000007944 */ /* 0x01efea0003c00000 */
[----:B------:R-:W-:Y:S01]  /*133f0*/  MOV R5, R29 ;  /* 0x0000001d00057202 */ /* 0x000fe20000000f00 */
[----:B------:R-:W-:-:S05]  /*13400*/  BRA `(.L_x_2806) ;  /* 0xffff398000007947 */ /* 0x000fca000383ffff */
.L_x_2710:
[----:B------:R-:W-:Y:S01]  /*13410*/  MOV R2, RZ ;  /* 0x000000ff00027202 */ /* 0x000fe20000000f00 */
[----:B------:R-:W-:Y:S01]  /*13420*/  IMAD.MOV.U32 R30, RZ, RZ, R14 ;  /* 0x000000ffff1e7224 */ /* 0x000fe200078e000e */
[----:B------:R-:W-:Y:S01]  /*13430*/  MOV R3, 0x13460 ;  /* 0x0001346000037802 */ /* 0x000fe20000000f00 */
[----:B------:R-:W-:Y:S02]  /*13440*/  IMAD.MOV.U32 R29, RZ, RZ, 0x181f ;  /* 0x0000181fff1d7424 */ /* 0x000fe400078e00ff */
[----:B-1234-:R-:W-:Y:S05]  /*13450*/  CALL.REL.NOINC `($__internal_45_$__cuda_sm70_shflsync_idx_p) ;  /* 0x00001af000007944 */ /* 0x01efea0003c00000 */
[----:B------:R-:W-:Y:S01]  /*13460*/  ISETP.GE.AND P6, PT, R193, c[0x0][0x1d4], PT ;  /* 0x00007500c1007a0c */ /* 0x000fe20003fc6270 */
[----:B------:R-:W-:Y:S01]  /*13470*/  IMAD R4, R199, 0x6000, R223 ;  /* 0x00006000c7047824 */ /* 0x000fe200078e02df */
[----:B------:R-:W-:Y:S01]  /*13480*/  IADD3 R2, P0, R29, R22, RZ ;  /* 0x000000161d027210 */ /* 0x000fe20007f1e0ff */
[----:B------:R-:W-:Y:S01]  /*13490*/  IMAD.MOV.U32 R30, RZ, RZ, R12 ;  /* 0x000000ffff1e7224 */ /* 0x000fe200078e000c */
[----:B------:R-:W-:Y:S02]  /*134a0*/  ISETP.GE.AND P5, PT, R201, c[0x0][0x1d4], PT ;  /* 0x00007500c9007a0c */ /* 0x000fe40003fa6270 */
[----:B------:R-:W-:Y:S01]  /*134b0*/  IADD3 R6, P1, R29, R23, RZ ;  /* 0x000000171d067210 */ /* 0x000fe20007f3e0ff */
[C---:B------:R-:W-:Y:S01]  /*134c0*/  IMAD.X R3, R5.reuse, 0x1, R15, P0 ;  /* 0x0000000105037824 */ /* 0x040fe200000e060f */
        /* <DEDUP_REMOVED lines=16> */
[----:B------:R-:W-:Y:S05]  /*135d0*/  CALL.REL.NOINC `($__internal_45_$__cuda_sm70_shflsync_idx_p) ;  /* 0x0000197000007944 */ /* 0x000fea0003c00000 */
[----:B------:R-:W-:Y:S01]  /*135e0*/  MOV R2, 0x1 ;  /* 0x0000000100027802 */ /* 0x000fe20000000f00 */
[----:B------:R-:W-:Y:S01]  /*135f0*/  IMAD.MOV.U32 R5, RZ, RZ, R29 ;  /* 0x000000ffff057224 */ /* 0x000fe200078e001d */
[----:B------:R-:W-:Y:S01]  /*13600*/  MOV R29, 0x181f ;  /* 0x0000181f001d7802 */ /* 0x000fe20000000f00 */
[----:B------:R-:W-:Y:S01]  /*13610*/  IMAD.MOV.U32 R30, RZ, RZ, R14 ;  /* 0x000000ffff1e7224 */ /* 0x000fe200078e000e */
[----:B------:R-:W-:Y:S02]  /*13620*/  MOV R3, 0x13640 ;  /* 0x0001364000037802 */ /* 0x000fe40000000f00 */
[----:B------:R-:W-:Y:S05]  /*13630*/  CALL.REL.NOINC `($__internal_45_$__cuda_sm70_shflsync_idx_p) ;  /* 0x0000191000007944 */ /* 0x000fea0003c00000 */
[----:B------:R-:W-:Y:S01]  /*13640*/  MOV R2, R29 ;  /* 0x0000001d00027202 */ /* 0x000fe20000000f00 */
[----:B------:R-:W-:-:S05]  /*13650*/  BRA `(.L_x_2807) ;  /* 0xffff389000007947 */ /* 0x000fca000383ffff */
.L_x_2713:
[----:B------:R-:W-:Y:S01]  /*13660*/  MOV R2, RZ ;  /* 0x000000ff00027202 */ /* 0x000fe20000000f00 */
[----:B------:R-:W-:Y:S01]  /*13670*/  IMAD.MOV.U32 R30, RZ, RZ, R5 ;  /* 0x000000ffff1e7224 */ /* 0x000fe200078e0005 */
[----:B------:R-:W-:Y:S01]  /*13680*/  MOV R3, 0x136b0 ;  /* 0x000136b000037802 */ /* 0x000fe20000000f00 */
[----:B------:R-:W-:Y:S02]  /*13690*/  IMAD.MOV.U32 R29, RZ, RZ, 0x181f ;  /* 0x0000181fff1d7424 */ /* 0x000fe400078e00ff */
[----:B------:R-:W-:Y:S05]  /*136a0*/  CALL.REL.NOINC `($__internal_45_$__cuda_sm70_shflsync_idx_p) ;  /* 0x000018a000007944 */ /* 0x000fea0003c00000 */
[----:B------:R-:W-:Y:S01]  /*136b0*/  MOV R4, R29 ;  /* 0x0000001d00047202 */ /* 0x000fe20000000f00 */
[----:B------:R-:W-:-:S05]  /*136c0*/  BRA `(.L_x_2808) ;  /* 0xffff683000007947 */ /* 0x000fca000383ffff */
.L_x_2714:
[----:B------:R-:W-:Y:S01]  /*136d0*/  MOV R2, RZ ;  /* 0x000000ff00027202 */ /* 0x000fe20000000f00 */
[----:B------:R-:W-:Y:S01]  /*136e0*/  IMAD.MOV.U32 R30, RZ, RZ, R12 ;  /* 0x000000ffff1e7224 */ /* 0x000fe200078e000c */
[----:B------:R-:W-:Y:S01]  /*136f0*/  MOV R3, 0x13720 ;  /* 0x0001372000037802 */ /* 0x000fe20000000f00 */
[----:B------:R-:W-:Y:S02]  /*13700*/  IMAD.MOV.U32 R29, RZ, RZ, 0x181f ;  /* 0x0000181fff1d7424 */ /* 0x000fe400078e00ff */
[----:B-12---:R-:W-:Y:S05]  /*13710*/  CALL.REL.NOINC `($__internal_45_$__cuda_sm70_shflsync_idx_p) ;  /* 0x0000183000007944 */ /* 0x006fea0003c00000 */
[----:B------:R-:W-:Y:S01]  /*13720*/  ISETP.GE.AND P6, PT, R193, c[0x0][0x1d4], PT ;  /* 0x00007500c1007a0c */ /* 0x000fe20003fc6270 */
[----:B------:R-:W-:Y:S01]  /*13730*/  IMAD R0, R199, 0x6000, R224 ;  /* 0x00006000c7007824 */ /* 0x000fe200078e02e0 */
[----:B------:R-:W-:Y:S01]  /*13740*/  IADD3 R2, P0, R29, R16, RZ ;  /* 0x000000101d027210 */ /* 0x000fe20007f1e0ff */
[----:B------:R-:W-:Y:S01]  /*13750*/  IMAD.MOV.U32 R30, RZ, RZ, R5 ;  /* 0x000000ffff1e7224 */ /* 0x000fe200078e0005 */
[----:B------:R-:W-:Y:S02]  /*13760*/  ISETP.GE.AND P5, PT, R201, c[0x0][0x1d4], PT ;  /* 0x00007500c9007a0c */ /* 0x000fe40003fa6270 */
[C---:B------:R-:W-:Y:S01]  /*13770*/  IADD3 R6, P1, R29.reuse, R17, RZ ;  /* 0x000000111d067210 */ /* 0x040fe20007f3e0ff */
[----:B------:R-:W-:Y:S01]  /*13780*/  IMAD.X R3, R4, 0x1, R13, P0 ;  /* 0x0000000104037824 */ /* 0x000fe200000e060d */
        /* <DEDUP_REMOVED lines=16> */
[----:B--2---:R-:W-:Y:S05]  /*13890*/  CALL.REL.NOINC `($__internal_45_$__cuda_sm70_shflsync_idx_p) ;  /* 0x000016b000007944 */ /* 0x004fea0003c00000 */
        /* <DEDUP_REMOVED lines=8> */
.L_x_2719:
[----:B------:R-:W-:Y:S01]  /*13920*/  MOV R2, RZ ;  /* 0x000000ff00027202 */ /* 0x000fe20000000f00 */
[----:B------:R-:W-:Y:S01]  /*13930*/  IMAD.MOV.U32 R30, RZ, RZ, R12 ;  /* 0x000000ffff1e7224 */ /* 0x000fe200078e000c */
[----:B------:R-:W-:Y:S01]  /*13940*/  MOV R3, 0x13970 ;  /* 0x0001397000037802 */ /* 0x000fe20000000f00 */
[----:B------:R-:W-:Y:S02]  /*13950*/  IMAD.MOV.U32 R29, RZ, RZ, 0x181f ;  /* 0x0000181fff1d7424 */ /* 0x000fe400078e00ff */
[----:B-1234-:R-:W-:Y:S05]  /*13960*/  CALL.REL.NOINC `($__internal_45_$__cuda_sm70_shflsync_idx_p) ;  /* 0x000015e000007944 */ /* 0x01efea0003c00000 */
[----:B------:R-:W-:Y:S01]  /*13970*/  MOV R5, R29 ;  /* 0x0000001d00057202 */ /* 0x000fe20000000f00 */
[----:B------:R-:W-:-:S05]  /*13980*/  BRA `(.L_x_2810) ;  /* 0xffff6bd000007947 */ /* 0x000fca000383ffff */
.L_x_2720:
        /* <DEDUP_REMOVED lines=37> */
.L_x_2721:
[----:B------:R-:W-:Y:S02]  /*13be0*/  MOV R3, 0x2 ;  /* 0x0000000200037802 */ /* 0x000fe40000000f00 */
[----:B------:R-:W-:Y:S02]  /*13bf0*/  MOV R2, 0x13c10 ;  /* 0x00013c1000027802 */ /* 0x000fe40000000f00 */
[----:B------:R-:W-:Y:S05]  /*13c00*/  CALL.REL.NOINC `($__internal_44_$__cuda_sm70_shflsync_bfly_p) ;  /* 0x0000130000007944 */ /* 0x000fea0003c00000 */
[----:B------:R-:W-:Y:S01]  /*13c10*/  MOV R2, R16 ;  /* 0x0000001000027202 */ /* 0x000fe20000000f00 */
[----:B------:R-:W-:-:S05]  /*13c20*/  BRA `(.L_x_2812) ;  /* 0xffff7bc000007947 */ /* 0x000fca000383ffff */
.L_x_2724:
[----:B------:R-:W-:Y:S01]  /*13c30*/  MOV R2, RZ ;  /* 0x000000ff00027202 */ /* 0x000fe20000000f00 */
[----:B------:R-:W-:Y:S01]  /*13c40*/  IMAD.MOV.U32 R30, RZ, RZ, R5 ;  /* 0x000000ffff1e7224 */ /* 0x000fe200078e0005 */
[----:B------:R-:W-:Y:S01]  /*13c50*/  MOV R3, 0x13c80 ;  /* 0x00013c8000037802 */ /* 0x000fe20000000f00 */
[----:B------:R-:W-:Y:S02]  /*13c60*/  IMAD.MOV.U32 R29, RZ, RZ, 0x181f ;  /* 0x0000181fff1d7424 */ /* 0x000fe400078e00ff */
[----:B------:R-:W-:Y:S05]  /*13c70*/  CALL.REL.NOINC `($__internal_45_$__cuda_sm70_shflsync_idx_p) ;  /* 0x000012d000007944 */ /* 0x000fea0003c00000 */
[----:B------:R-:W-:Y:S01]  /*13c80*/  MOV R4, R29 ;  /* 0x0000001d00047202 */ /* 0x000fe20000000f00 */
[----:B------:R-:W-:-:S05]  /*13c90*/  BRA `(.L_x_2813) ;  /* 0xffff954000007947 */ /* 0x000fca000383ffff */
.L_x_2725:
        /* <DEDUP_REMOVED lines=37> */
.L_x_2727:
[----:B------:R-:W-:Y:S01]  /*13ef0*/  IMAD.MOV.U32 R4, RZ, RZ, R204 ;  /* 0x000000ffff047224 */ /* 0x000fe200078e00cc */
[----:B------:R-:W-:-:S02]  /*13f00*/  MOV R3, 0x2 ;  /* 0x0000000200037802 */ /* 0x000fc40000000f00 */
[----:B------:R-:W-:Y:S02]  /*13f10*/  MOV R2, 0x13f30 ;  /* 0x00013f3000027802 */ /* 0x000fe40000000f00 */
[----:B------:R-:W-:Y:S05]  /*13f20*/  CALL.REL.NOINC `($__internal_44_$__cuda_sm70_shflsync_bfly_p) ;  /* 0x00000fe000007944 */ /* 0x000fea0003c00000 */
[----:B------:R-:W-:Y:S01]  /*13f30*/  MOV R0, R16 ;  /* 0x0000001000007202 */ /* 0x000fe20000000f00 */
[----:B------:R-:W-:Y:S05]  /*13f40*/  BRA `(.L_x_2815) ;  /* 0xffff960000007947 */ /* 0x000fea000383ffff */
.L_x_2728:
[----:B------:R-:W-:Y:S01]  /*13f50*/  IMAD.MOV.U32 R4, RZ, RZ, R0 ;  /* 0x000000ffff047224 */ /* 0x000fe200078e0000 */
[----:B------:R-:W-:Y:S02]  /*13f60*/  MOV R3, 0x1 ;  /* 0x0000000100037802 */ /* 0x000fe40000000f00 */
[----:B------:R-:W-:Y:S02]  /*13f70*/  MOV R2, 0x13f90 ;  /* 0x00013f9000027802 */ /* 0x000fe40000000f00 */
[----:B-1----:R-:W-:Y:S05]  /*13f80*/  CALL.REL.NOINC `($__internal_44_$__cuda_sm70_shflsync_bfly_p) ;  /* 0x00000f8000007944 */ /* 0x002fea0003c00000 */
[----:B------:R-:W-:Y:S01]  /*13f90*/  FADD.FTZ R0, R0, R16 ;  /* 0x0000001000007221 */ /* 0x000fe20000010000 */
[----:B------:R-:W-:Y:S02]  /*13fa0*/  MOV R4, R203 ;  /* 0x000000cb00047202 */ /* 0x000fe40000000f00 */
[----:B------:R-:W-:Y:S02]  /*13fb0*/  MOV R3, 0x2 ;  /* 0x0000000200037802 */ /* 0x000fe40000000f00 */
[----:B------:R-:W-:Y:S02]  /*13fc0*/  MOV R2, 0x13fe0 ;  /* 0x00013fe000027802 */ /* 0x000fe40000000f00 */
[----:B------:R-:W-:Y:S05]  /*13fd0*/  CALL.REL.NOINC `($__internal_44_$__cuda_sm70_shflsync_bfly_p) ;  /* 0x00000f3000007944 */ /* 0x000fea0003c00000 */
[----:B------:R-:W-:Y:S01]  /*13fe0*/  FADD.FTZ R4, R203, R16 ;  /* 0x00000010cb047221 */ /* 0x000fe20000010000 */
[----:B------:R-:W-:-:S02]  /*13ff0*/  MOV R3, 0x1 ;  /* 0x0000000100037802 */ /* 0x000fc40000000f00 */
[----:B------:R-:W-:Y:S02]  /*14000*/  MOV R2, 0x14020 ;  /* 0x0001402000027802 */ /* 0x000fe40000000f00 */
[----:B------:R-:W-:Y:S05]  /*14010*/  CALL.REL.NOINC `($__internal_44_$__cuda_sm70_shflsync_bfly_p) ;  /* 0x00000ef000007944 */ /* 0x000fea0003c00000 */
[----:B------:R-:W-:Y:S01]  /*14020*/  MOV R3, R16 ;  /* 0x0000001000037202 */ /* 0x000fe20000000f00 */
[----:B------:R-:W-:Y:S05]  /*14030*/  BRA `(.L_x_2816) ;  /* 0xffff958000007947 */ /* 0x000fea000383ffff */
.L_x_2735:
[----:B--234-:R-:W-:Y:S01]  /*14040*/  IMAD.MOV.U32 R30, RZ, RZ, R9 ;  /* 0x000000ffff1e7224 */ /* 0x01cfe200078e0009 */
[----:B------:R-:W-:Y:S01]  /*14050*/  MOV R2, RZ ;  /* 0x000000ff00027202 */ /* 0x000fe20000000f00 */
[----:B------:R-:W-:Y:S01]  /*14060*/  IMAD.MOV.U32 R29, RZ, RZ, 0x181f ;  /* 0x0000181fff1d7424 */ /* 0x000fe200078e00ff */
[----:B------:R-:W-:Y:S02]  /*14070*/  MOV R3, 0x14090 ;  /* 0x0001409000037802 */ /* 0x000fe40000000f00 */
[----:B-1----:R-:W-:Y:S05]  /*14080*/  CALL.REL.NOINC `($__internal_45_$__cuda_sm70_shflsync_idx_p) ;  /* 0x00000ec000007944 */ /* 0x002fea0003c00000 */
[----:B------:R-:W-:Y:S01]  /*14090*/  MOV R8, R29 ;  /* 0x0000001d00087202 */ /* 0x000fe20000000f00 */
[----:B------:R-:W-:Y:S05]  /*140a0*/  BRA `(.L_x_2817) ;  /* 0xffffac8000007947 */ /* 0x000fea000383ffff */
.L_x_2736:
[----:B------:R-:W-:Y:S01]  /*140b0*/  IMAD.MOV.U32 R30, RZ, RZ, R11 ;  /* 0x000000ffff1e7224 */ /* 0x000fe200078e000b */
[----:B------:R-:W-:Y:S01]  /*140c0*/  MOV R2, RZ ;  /* 0x000000ff00027202 */ /* 0x000fe20000000f00 */
[----:B------:R-:W-:Y:S01]  /*140d0*/  IMAD.MOV.U32 R29, RZ, RZ, 0x181f ;  /* 0x0000181fff1d7424 */ /* 0x000fe200078e00ff */
[----:B------:R-:W-:Y:S02]  /*140e0*/  MOV R3, 0x14100 ;  /* 0x0001410000037802 */ /* 0x000fe40000000f00 */
[----:B-123--:R-:W-:Y:S05]  /*140f0*/  CALL.REL.NOINC `($__internal_45_$__cuda_sm70_shflsync_idx_p) ;  /* 0x00000e5000007944 */ /* 0x00efea0003c00000 */
[----:B------:R-:W-:Y:S01]  /*14100*/  MOV R0, R29 ;  /* 0x0000001d00007202 */ /* 0x000fe20000000f00 */
[----:B------:R-:W-:Y:S05]  /*14110*/  BRA `(.L_x_2818) ;  /* 0xffffac3000007947 */ /* 0x000fea000383ffff */
.L_x_2739:
[----:B------:R-:W-:Y:S01]  /*14120*/  IMAD.MOV.U32 R30, RZ, RZ, R9 ;  /* 0x000000ffff1e7224 */ /* 0x000fe200078e0009 */
[----:B--2---:R-:W-:Y:S01]  /*14130*/  MOV R2, 0x1 ;  /* 0x0000000100027802 */ /* 0x004fe20000000f00 */
[----:B------:R-:W-:Y:S01]  /*14140*/  IMAD.MOV.U32 R29, RZ, RZ, 0x181f ;  /* 0x0000181fff1d7424 */ /* 0x000fe200078e00ff */
[----:B------:R-:W-:-:S02]  /*14150*/  MOV R3, 0x14170 ;  /* 0x0001417000037802 */ /* 0x000fc40000000f00 */
[----:B-1-34-:R-:W-:Y:S05]  /*14160*/  CALL.REL.NOINC `($__internal_45_$__cuda_sm70_shflsync_idx_p) ;  /* 0x00000de000007944 */ /* 0x01afea0003c00000 */
        /* <DEDUP_REMOVED lines=8> */
.L_x_2742:
[----:B------:R-:W-:Y:S01]  /*141f0*/  IMAD.MOV.U32 R30, RZ, RZ, R9 ;  /* 0x000000ffff1e7224 */ /* 0x000fe200078e0009 */
[----:B--2---:R-:W-:Y:S01]  /*14200*/  MOV R2, 0x2 ;  /* 0x0000000200027802 */ /* 0x004fe20000000f00 */
[----:B------:R-:W-:Y:S01]  /*14210*/  IMAD.MOV.U32 R29, RZ, RZ, 0x181f ;  /* 0x0000181fff1d7424 */ /* 0x000fe200078e00ff */
[----:B------:R-:W-:Y:S02]  /*14220*/  MOV R3, 0x14240 ;  /* 0x0001424000037802 */ /* 0x000fe40000000f00 */
[----:B-1-34-:R-:W-:Y:S05]  /*14230*/  CALL.REL.NOINC `($__internal_45_$__cuda_sm70_shflsync_idx_p) ;  /* 0x00000d1000007944 */ /* 0x01afea0003c00000 */
[----:B------:R-:W-:Y:S01]  /*14240*/  MOV R8, R29 ;  /* 0x0000001d00087202 */ /* 0x000fe20000000f00 */
[----:B------:R-:W-:Y:S05]  /*14250*/  BRA `(.L_x_2820) ;  /* 0xffffadc000007947 */ /* 0x000fea000383ffff */
.L_x_2743:
[----:B------:R-:W-:Y:S01]  /*14260*/  IMAD.MOV.U32 R30, RZ, RZ, R11 ;  /* 0x000000ffff1e7224 */ /* 0x000fe200078e000b */
[----:B--2---:R-:W-:Y:S01]  /*14270*/  MOV R2, 0x2 ;  /* 0x0000000200027802 */ /* 0x004fe20000000f00 */
[----:B------:R-:W-:Y:S01]  /*14280*/  IMAD.MOV.U32 R29, RZ, RZ, 0x181f ;  /* 0x0000181fff1d7424 */ /* 0x000fe200078e00ff */
[----:B------:R-:W-:Y:S02]  /*14290*/  MOV R3, 0x142b0 ;  /* 0x000142b000037802 */ /* 0x000fe40000000f00 */
[----:B-1-34-:R-:W-:Y:S05]  /*142a0*/  CALL.REL.NOINC `($__internal_45_$__cuda_sm70_shflsync_idx_p) ;  /* 0x00000ca000007944 */ /* 0x01afea0003c00000 */
[----:B------:R-:W-:Y:S01]  /*142b0*/  MOV R0, R29 ;  /* 0x0000001d00007202 */ /* 0x000fe20000000f00 */
[----:B------:R-:W-:Y:S05]  /*142c0*/  BRA `(.L_x_2821) ;  /* 0xffffad7000007947 */ /* 0x000fea000383ffff */
.L_x_2746:
[----:B------:R-:W-:Y:S01]  /*142d0*/  IMAD.MOV.U32 R30, RZ, RZ, R9 ;  /* 0x000000ffff1e7224 */ /* 0x000fe200078e0009 */
[----:B---3--:R-:W-:Y:S01]  /*142e0*/  MOV R2, 0x3 ;  /* 0x0000000300027802 */ /* 0x008fe20000000f00 */
        /* <DEDUP_REMOVED lines=11> */
.L_x_2748:
[----:B------:R-:W-:Y:S01]  /*143a0*/  IMAD.MOV.U32 R30, RZ, RZ, R5 ;  /* 0x000000ffff1e7224 */ /* 0x000fe200078e0005 */
[----:B------:R-:W-:Y:S01]  /*143b0*/  MOV R2, RZ ;  /* 0x000000ff00027202 */ /* 0x000fe20000000f00 */
[----:B------:R-:W-:Y:S01]  /*143c0*/  IMAD.MOV.U32 R29, RZ, RZ, 0x1c1f ;  /* 0x00001c1fff1d7424 */ /* 0x000fe200078e00ff */
[----:B------:R-:W-:Y:S02]  /*143d0*/  MOV R3, 0x143f0 ;  /* 0x000143f000037802 */ /* 0x000fe40000000f00 */
[----:B------:R-:W-:Y:S05]  /*143e0*/  CALL.REL.NOINC `($__internal_45_$__cuda_sm70_shflsync_idx_p) ;  /* 0x00000b6000007944 */ /* 0x000fea0003c00000 */
[----:B------:R-:W-:Y:S01]  /*143f0*/  MOV R4, R29 ;  /* 0x0000001d00047202 */ /* 0x000fe20000000f00 */
[----:B------:R-:W-:Y:S05]  /*14400*/  BRA `(.L_x_2823) ;  /* 0xffffb0e000007947 */ /* 0x000fea000383ffff */
.L_x_2749:
[----:B------:R-:W-:Y:S01]  /*14410*/  IMAD.MOV.U32 R30, RZ, RZ, R12 ;  /* 0x000000ffff1e7224 */ /* 0x000fe200078e000c */
[----:B------:R-:W-:Y:S01]  /*14420*/  MOV R2, RZ ;  /* 0x000000ff00027202 */ /* 0x000fe20000000f00 */
[----:B------:R-:W-:Y:S01]  /*14430*/  IMAD.MOV.U32 R29, RZ, RZ, 0x1c1f ;  /* 0x00001c1fff1d7424 */ /* 0x000fe200078e00ff */
[----:B------:R-:W-:Y:S02]  /*14440*/  MOV R3, 0x14460 ;  /* 0x0001446000037802 */ /* 0x000fe40000000f00 */
[----:B-12---:R-:W-:Y:S05]  /*14450*/  CALL.REL.NOINC `($__internal_45_$__cuda_sm70_shflsync_idx_p) ;  /* 0x00000af000007944 */ /* 0x006fea0003c00000 */
[----:B------:R-:W-:Y:S01]  /*14460*/  MOV R0, R29 ;  /* 0x0000001d00007202 */ /* 0x000fe20000000f00 */
[----:B------:R-:W-:Y:S05]  /*14470*/  BRA `(.L_x_2824) ;  /* 0xffffb09000007947 */ /* 0x000fea000383ffff */
.L_x_2752:
[----:B------:R-:W-:Y:S01]  /*14480*/  IMAD.MOV.U32 R30, RZ, RZ, R5 ;  /* 0x000000ffff1e7224 */ /* 0x000fe200078e0005 */
[----:B----4-:R-:W-:Y:S01]  /*14490*/  MOV R2, 0x1 ;  /* 0x0000000100027802 */ /* 0x010fe20000000f00 */
[----:B------:R-:W-:Y:S01]  /*144a0*/  IMAD.MOV.U32 R29, RZ, RZ, 0x1c1f ;  /* 0x00001c1fff1d7424 */ /* 0x000fe200078e00ff */
[----:B------:R-:W-:-:S02]  /*144b0*/  MOV R3, 0x144d0 ;  /* 0x000144d000037802 */ /* 0x000fc40000000f00 */
[----:B-123--:R-:W-:Y:S05]  /*144c0*/  CALL.REL.NOINC `($__internal_45_$__cuda_sm70_shflsync_idx_p) ;  /* 0x00000a8000007944 */ /* 0x00efea0003c00000 */
        /* <DEDUP_REMOVED lines=8> */
.L_x_2756:
[----:B------:R-:W-:Y:S01]  /*14550*/  IMAD.MOV.U32 R30, RZ, RZ, R9 ;  /* 0x000000ffff1e7224 */ /* 0x000fe200078e0009 */
[----:B------:R-:W-:Y:S01]  /*14560*/  MOV R2, RZ ;  /* 0x000000ff00027202 */ /* 0x000fe20000000f00 */
[----:B------:R-:W-:Y:S01]  /*14570*/  IMAD.MOV.U32 R29, RZ, RZ, 0x181f ;  /* 0x0000181fff1d7424 */ /* 0x000fe200078e00ff */
[----:B------:R-:W-:Y:S02]  /*14580*/  MOV R3, 0x145a0 ;  /* 0x000145a000037802 */ /* 0x000fe40000000f00 */
[----:B------:R-:W-:Y:S05]  /*14590*/  CALL.REL.NOINC `($__internal_45_$__cuda_sm70_shflsync_idx_p) ;  /* 0x000009b000007944 */ /* 0x000fea0003c00000 */
[----:B------:R-:W-:Y:S01]  /*145a0*/  MOV R8, R29 ;  /* 0x0000001d00087202 */ /* 0x000fe20000000f00 */
[----:B------:R-:W-:Y:S05]  /*145b0*/  BRA `(.L_x_2826) ;  /* 0xffffc8f000007947 */ /* 0x000fea000383ffff */
.L_x_2757:
[----:B------:R-:W-:Y:S01]  /*145c0*/  IMAD.MOV.U32 R30, RZ, RZ, R12 ;  /* 0x000000ffff1e7224 */ /* 0x000fe200078e000c */
[----:B------:R-:W-:Y:S01]  /*145d0*/  MOV R2, RZ ;  /* 0x000000ff00027202 */ /* 0x000fe20000000f00 */
[----:B------:R-:W-:Y:S01]  /*145e0*/  IMAD.MOV.U32 R29, RZ, RZ, 0x181f ;  /* 0x0000181fff1d7424 */ /* 0x000fe200078e00ff */
[----:B------:R-:W-:Y:S02]  /*145f0*/  MOV R3, 0x14610 ;  /* 0x0001461000037802 */ /* 0x000fe40000000f00 */
[----:B-12---:R-:W-:Y:S05]  /*14600*/  CALL.REL.NOINC `($__internal_45_$__cuda_sm70_shflsync_idx_p) ;  /* 0x0000094000007944 */ /* 0x006fea0003c00000 */
[----:B------:R-:W-:Y:S01]  /*14610*/  MOV R0, R29 ;  /* 0x0000001d00007202 */ /* 0x000fe20000000f00 */
[----:B------:R-:W-:Y:S05]  /*14620*/  BRA `(.L_x_2827) ;  /* 0xffffc8a000007947 */ /* 0x000fea000383ffff */
.L_x_2760:
        /* <DEDUP_REMOVED lines=13> */
.L_x_2763:
[----:B------:R-:W-:Y:S01]  /*14700*/  IMAD.MOV.U32 R30, RZ, RZ, R9 ;  /* 0x000000ffff1e7224 */ /* 0x000fe200078e0009 */
[----:B-1----:R-:W-:Y:S01]  /*14710*/  MOV R2, 0x2 ;  /* 0x0000000200027802 */ /* 0x002fe20000000f00 */
[----:B------:R-:W-:Y:S01]  /*14720*/  IMAD.MOV.U32 R29, RZ, RZ, 0x181f ;  /* 0x0000181fff1d7424 */ /* 0x000fe200078e00ff */
[----:B------:R-:W-:Y:S02]  /*14730*/  MOV R3, 0x14750 ;  /* 0x0001475000037802 */ /* 0x000fe40000000f00 */
[----:B--234-:R-:W-:Y:S05]  /*14740*/  CALL.REL.NOINC `($__internal_45_$__cuda_sm70_shflsync_idx_p) ;  /* 0x0000080000007944 */ /* 0x01cfea0003c00000 */
[----:B------:R-:W-:Y:S01]  /*14750*/  MOV R8, R29 ;  /* 0x0000001d00087202 */ /* 0x000fe20000000f00 */
[----:B------:R-:W-:Y:S05]  /*14760*/  BRA `(.L_x_2829) ;  /* 0xffffca4000007947 */ /* 0x000fea000383ffff */
.L_x_2764:
[----:B------:R-:W-:Y:S01]  /*14770*/  IMAD.MOV.U32 R30, RZ, RZ, R12 ;  /* 0x000000ffff1e7224 */ /* 0x000fe200078e000c */
[----:B------:R-:W-:Y:S01]  /*14780*/  MOV R2, 0x2 ;  /* 0x0000000200027802 */ /* 0x000fe20000000f00 */
[----:B------:R-:W-:Y:S01]  /*14790*/  IMAD.MOV.U32 R29, RZ, RZ, 0x181f ;  /* 0x0000181fff1d7424 */ /* 0x000fe200078e00ff */
[----:B------:R-:W-:Y:S02]  /*147a0*/  MOV R3, 0x147c0 ;  /* 0x000147c000037802 */ /* 0x000fe40000000f00 */
[----:B-1234-:R-:W-:Y:S05]  /*147b0*/  CALL.REL.NOINC `($__internal_45_$__cuda_sm70_shflsync_idx_p) ;  /* 0x0000079000007944 */ /* 0x01efea0003c00000 */
[----:B------:R-:W-:Y:S01]  /*147c0*/  MOV R0, R29 ;  /* 0x0000001d00007202 */ /* 0x000fe20000000f00 */
[----:B------:R-:W-:Y:S05]  /*147d0*/  BRA `(.L_x_2830) ;  /* 0xffffc9f000007947 */ /* 0x000fea000383ffff */
.L_x_2767:
[----:B------:R-:W-:Y:S01]  /*147e0*/  IMAD.MOV.U32 R30, RZ, RZ, R9 ;  /* 0x000000ffff1e7224 */ /* 0x000fe200078e0009 */
[----:B-1----:R-:W-:Y:S01]  /*147f0*/  MOV R2, 0x3 ;  /* 0x0000000300027802 */ /* 0x002fe20000000f00 */
[----:B------:R-:W-:Y:S01]  /*14800*/  IMAD.MOV.U32 R29, RZ, RZ, 0x181f ;  /* 0x0000181fff1d7424 */ /* 0x000fe200078e00ff */
[----:B------:R-:W-:-:S02]  /*14810*/  MOV R3, 0x14830 ;  /* 0x0001483000037802 */ /* 0x000fc40000000f00 */
[----:B--234-:R-:W-:Y:S05]  /*14820*/  CALL.REL.NOINC `($__internal_45_$__cuda_sm70_shflsync_idx_p) ;  /* 0x0000072000007944 */ /* 0x01cfea0003c00000 */
        /* <DEDUP_REMOVED lines=8> */
.L_x_2769:
[----:B------:R-:W-:Y:S01]  /*148b0*/  IMAD.MOV.U32 R30, RZ, RZ, R28 ;  /* 0x000000ffff1e7224 */ /* 0x000fe200078e001c */
[----:B------:R-:W-:Y:S01]  /*148c0*/  MOV R2, RZ ;  /* 0x000000ff00027202 */ /* 0x000fe20000000f00 */
[----:B------:R-:W-:Y:S01]  /*148d0*/  IMAD.MOV.U32 R29, RZ, RZ, 0x1f ;  /* 0x0000001fff1d7424 */ /* 0x000fe200078e00ff */
[----:B------:R-:W-:Y:S02]  /*148e0*/  MOV R3, 0x14900 ;  /* 0x0001490000037802 */ /* 0x000fe40000000f00 */
[----:B--2---:R-:W-:Y:S05]  /*148f0*/  CALL.REL.NOINC `($__internal_45_$__cuda_sm70_shflsync_idx_p) ;  /* 0x0000065000007944 */ /* 0x004fea0003c00000 */
[----:B------:R-:W-:Y:S01]  /*14900*/  MOV R9, R29 ;  /* 0x0000001d00097202 */ /* 0x000fe20000000f00 */
[----:B------:R-:W-:Y:S05]  /*14910*/  BRA `(.L_x_2832) ;  /* 0xffffcc1000007947 */ /* 0x000fea000383ffff */
.L_x_2770:
[----:B------:R-:W-:Y:S01]  /*14920*/  IMAD.MOV.U32 R30, RZ, RZ, R28 ;  /* 0x000000ffff1e7224 */ /* 0x000fe200078e001c */
[----:B------:R-:W-:Y:S01]  /*14930*/  MOV R2, 0x1 ;  /* 0x0000000100027802 */ /* 0x000fe20000000f00 */
[----:B------:R-:W-:Y:S01]  /*14940*/  IMAD.MOV.U32 R29, RZ, RZ, 0x1f ;  /* 0x0000001fff1d7424 */ /* 0x000fe200078e00ff */
[----:B------:R-:W-:Y:S02]  /*14950*/  MOV R3, 0x14970 ;  /* 0x0001497000037802 */ /* 0x000fe40000000f00 */
[----:B-12---:R-:W-:Y:S05]  /*14960*/  CALL.REL.NOINC `($__internal_45_$__cuda_sm70_shflsync_idx_p) ;  /* 0x000005e000007944 */ /* 0x006fea0003c00000 */
[----:B------:R-:W-:Y:S01]  /*14970*/  MOV R8, R29 ;  /* 0x0000001d00087202 */ /* 0x000fe20000000f00 */
[----:B------:R-:W-:Y:S05]  /*14980*/  BRA `(.L_x_2833) ;  /* 0xffffcbc000007947 */ /* 0x000fea000383ffff */
.L_x_2771:
[----:B------:R-:W-:Y:S02]  /*14990*/  MOV R2, 0x1 ;  /* 0x0000000100027802 */ /* 0x000fe40000000f00 */
[----:B------:R-:W-:-:S02]  /*149a0*/  MOV R3, 0x149c0 ;  /* 0x000149c000037802 */ /* 0x000fc40000000f00 */
[----:B-1234-:R-:W-:Y:S05]  /*149b0*/  CALL.REL.NOINC `($__internal_46_$__cuda_sm70_shflsync_up_p) ;  /* 0x000005f000007944 */ /* 0x01efea0003c00000 */
[----:B------:R-:W-:Y:S05]  /*149c0*/  BRA `(.L_x_2834) ;  /* 0xffffcca000007947 */ /* 0x000fea000383ffff */
.L_x_2772:
[----:B------:R-:W-:Y:S02]  /*149d0*/  MOV R2, 0x2 ;  /* 0x0000000200027802 */ /* 0x000fe40000000f00 */
[----:B------:R-:W-:-:S02]  /*149e0*/  MOV R3, 0x14a00 ;  /* 0x00014a0000037802 */ /* 0x000fc40000000f00 */
[----:B--2-4-:R-:W-:Y:S05]  /*149f0*/  CALL.REL.NOINC `($__internal_46_$__cuda_sm70_shflsync_up_p) ;  /* 0x000005b000007944 */ /* 0x014fea0003c00000 */
        /* <DEDUP_REMOVED lines=24> */
.L_x_2776:
[----:B------:R-:W-:Y:S02]  /*14b80*/  MOV R2, 0x1 ;  /* 0x0000000100027802 */ /* 0x000fe40000000f00 */
[----:B------:R-:W-:Y:S02]  /*14b90*/  MOV R3, 0x14bb0 ;  /* 0x00014bb000037802 */ /* 0x000fe40000000f00 */
[----:B------:R-:W-:Y:S05]  /*14ba0*/  CALL.REL.NOINC `($__internal_46_$__cuda_sm70_shflsync_up_p) ;  /* 0x0000040000007944 */ /* 0x000fea0003c00000 */
[----:B------:R-:W-:Y:S01]  /*14bb0*/  MOV R2, R4 ;  /* 0x0000000400027202 */ /* 0x000fe20000000f00 */
[----:B------:R-:W-:Y:S05]  /*14bc0*/  BRA `(.L_x_2836) ;  /* 0xffffccf000007947 */ /* 0x000fea000383ffff */
.L_x_2777:
[----:B------:R-:W-:Y:S02]  /*14bd0*/  MOV R2, 0x2 ;  /* 0x0000000200027802 */ /* 0x000fe40000000f00 */
[----:B------:R-:W-:Y:S02]  /*14be0*/  MOV R3, 0x14c00 ;  /* 0x00014c0000037802 */ /* 0x000fe40000000f00 */
        /* <DEDUP_REMOVED lines=25> */
.L_x_2779:
[----:B------:R-:W-:Y:S02]  /*14d80*/  SEL R0, RZ, 0x1, P0 ;  /* 0x00000001ff007807 */ /* 0x000fe40000000000 */
[----:B------:R-:W-:Y:S02]  /*14d90*/  MOV R2, 0x14db0 ;  /* 0x00014db000027802 */ /* 0x000fe40000000f00 */
[----:B-1----:R-:W-:Y:S05]  /*14da0*/  CALL.REL.NOINC `($__internal_47_$__cuda_sm70_votesync_ballot) ;  /* 0x0000027000007944 */ /* 0x002fea0003c00000 */
[----:B------:R-:W-:Y:S01]  /*14db0*/  MOV R5, R0 ;  /* 0x0000000000057202 */ /* 0x000fe20000000f00 */
[----:B------:R-:W-:Y:S05]  /*14dc0*/  BRA `(.L_x_2838) ;  /* 0xffffcc8000007947 */ /* 0x000fea000383ffff */
.L_x_2780:
[----:B------:R-:W-:Y:S01]  /*14dd0*/  IMAD.MOV.U32 R30, RZ, RZ, R6 ;  /* 0x000000ffff1e7224 */ /* 0x000fe200078e0006 */
[----:B------:R-:W-:Y:S01]  /*14de0*/  MOV R2, R0 ;  /* 0x0000000000027202 */ /* 0x000fe20000000f00 */
[----:B------:R-:W-:Y:S01]  /*14df0*/  IMAD.MOV.U32 R29, RZ, RZ, 0x1f ;  /* 0x0000001fff1d7424 */ /* 0x000fe200078e00ff */
[----:B------:R-:W-:Y:S02]  /*14e00*/  MOV R3, 0x14e20 ;  /* 0x00014e2000037802 */ /* 0x000fe40000000f00 */
[----:B-1----:R-:W-:Y:S05]  /*14e10*/  CALL.REL.NOINC `($__internal_45_$__cuda_sm70_shflsync_idx_p) ;  /* 0x0000013000007944 */ /* 0x002fea0003c00000 */
[----:B------:R-:W-:Y:S01]  /*14e20*/  IMAD.MOV.U32 R11, RZ, RZ, R29 ;  /* 0x000000ffff0b7224 */ /* 0x000fe200078e001d */
[----:B------:R-:W-:Y:S01]  /*14e30*/  MOV R2, R0 ;  /* 0x0000000000027202 */ /* 0x000fe20000000f00 */
[----:B------:R-:W-:Y:S01]  /*14e40*/  IMAD.MOV.U32 R30, RZ, RZ, R7 ;  /* 0x000000ffff1e7224 */ /* 0x000fe200078e0007 */
[----:B------:R-:W-:-:S02]  /*14e50*/  MOV R29, 0x1f ;  /* 0x0000001f001d7802 */ /* 0x000fc40000000f00 */
[----:B------:R-:W-:Y:S02]  /*14e60*/  MOV R3, 0x14e80 ;  /* 0x00014e8000037802 */ /* 0x000fe40000000f00 */
[----:B------:R-:W-:Y:S05]  /*14e70*/  CALL.REL.NOINC `($__internal_45_$__cuda_sm70_shflsync_idx_p) ;  /* 0x000000d000007944 */ /* 0x000fea0003c00000 */
[----:B------:R-:W-:Y:S01]  /*14e80*/  MOV R7, R29 ;  /* 0x0000001d00077202 */ /* 0x000fe20000000f00 */
[----:B------:R-:W-:Y:S05]  /*14e90*/  BRA `(.L_x_2839) ;  /* 0xffffcc0000007947 */ /* 0x000fea000383ffff */
.L_x_2783:
[----:B------:R-:W-:Y:S01]  /*14ea0*/  IMAD.MOV.U32 R30, RZ, RZ, R4 ;  /* 0x000000ffff1e7224 */ /* 0x000fe200078e0004 */
[----:B------:R-:W-:Y:S01]  /*14eb0*/  MOV R2, R0 ;  /* 0x0000000000027202 */ /* 0x000fe20000000f00 */
[----:B------:R-:W-:Y:S01]  /*14ec0*/  IMAD.MOV.U32 R29, RZ, RZ, 0x1f ;  /* 0x0000001fff1d7424 */ /* 0x000fe200078e00ff */
[----:B------:R-:W-:Y:S02]  /*14ed0*/  MOV R3, 0x14ef0 ;  /* 0x00014ef000037802 */ /* 0x000fe40000000f00 */
[----:B-1-34-:R-:W-:Y:S05]  /*14ee0*/  CALL.REL.NOINC `($__internal_45_$__cuda_sm70_shflsync_idx_p) ;  /* 0x0000006000007944 */ /* 0x01afea0003c00000 */
[----:B------:R-:W-:Y:S01]  /*14ef0*/  MOV R10, R29 ;  /* 0x0000001d000a7202 */ /* 0x000fe20000000f00 */
[----:B------:R-:W-:Y:S05]  /*14f00*/  BRA `(.L_x_2782) ;  /* 0xffffcbf000007947 */ /* 0x000fea000383ffff */
        .weak           $__internal_44_$__cuda_sm70_shflsync_bfly_p
        .type           $__internal_44_$__cuda_sm70_shflsync_bfly_p,@function
        .size           $__internal_44_$__cuda_sm70_shflsync_bfly_p,($__internal_45_$__cuda_sm70_shflsync_idx_p - $__internal_44_$__cuda_sm70_shflsync_bfly_p)
$__internal_44_$__cuda_sm70_shflsync_bfly_p:
[----:B------:R-:W-:Y:S04]  /*14f10*/  WARPSYNC R180 ;  /* 0x000000b400007348 */ /* 0x000fe80003800000 */
[----:B------:R1:W2:Y:S02]  /*14f20*/  SHFL.BFLY PT, R16, R4, R3, R182 ;  /* 0x0c00000304107389 */ /* 0x0002a400000e00b6 */
[----:B-1----:R-:W-:-:S04]  /*14f30*/  MOV R3, 0x0 ;  /* 0x0000000000037802 */ /* 0x002fc80000000f00 */
[----:B--2---:R-:W-:Y:S05]  /*14f40*/  RET.REL.NODEC R2 `(_ZN7cutlass13device_kernelIN5flash19enable_sm80_to_sm89INS1_16FlashAttnFwdSm80INS1_25CollectiveMainloopFwdSm80ILi8ELi2ELb0EN4cute5tupleIJNS5_1CILi128EEENS7_ILi64EEENS7_ILi192EEEEEELi192ENS_10bfloat16_tEfNS_4arch4Sm80ELb1ELb0ELb1ELb1ELb1ELb0ELb1ELb1EEENS1_21CollectiveEpilogueFwdINS6_IJS8_SA_S9_EEENS6_IJNS7_ILi1EEESI_SI_EEESC_SE_Li256ELb1ELb1ELb1ELb0EEENS1_36VarlenDynamicPersistentTileSchedulerILi128ELi64ELi256ELi256ELb1ELb1ELb0ELb1ELb1ELb1EEEEEEEEEvNT_6ParamsE) ;  /* 0xfffeb0b002007950 */ /* 0x004fea0003c3ffff */
        .weak           $__internal_45_$__cuda_sm70_shflsync_idx_p
        .type           $__internal_45_$__cuda_sm70_shflsync_idx_p,@function
        .size           $__internal_45_$__cuda_sm70_shflsync_idx_p,($__internal_46_$__cuda_sm70_shflsync_up_p - $__internal_45_$__cuda_sm70_shflsync_idx_p)
$__internal_45_$__cuda_sm70_shflsync_idx_p:
[----:B------:R-:W-:-:S04]  /*14f50*/  MOV R31, 0xffffffff ;  /* 0xffffffff001f7802 */ /* 0x000fc80000000f00 */
[----:B------:R-:W-:Y:S04]  /*14f60*/  WARPSYNC R31 ;  /* 0x0000001f00007348 */ /* 0x000fe80003800000 */
[----:B------:R1:W2:Y:S02]  /*14f70*/  SHFL.IDX PT, R29, R30, R2, R29 ;  /* 0x000000021e1d7389 */ /* 0x0002a400000e001d */
[----:B-1----:R-:W-:Y:S02]  /*14f80*/  MOV R2, R3 ;  /* 0x0000000300027202 */ /* 0x002fe40000000f00 */
[----:B------:R-:W-:-:S04]  /*14f90*/  MOV R3, 0x0 ;  /* 0x0000000000037802 */ /* 0x000fc80000000f00 */
[----:B--2---:R-:W-:Y:S05]  /*14fa0*/  RET.REL.NODEC R2 `(_ZN7cutlass13device_kernelIN5flash19enable_sm80_to_sm89INS1_16FlashAttnFwdSm80INS1_25CollectiveMainloopFwdSm80ILi8ELi2ELb0EN4cute5tupleIJNS5_1CILi128EEENS7_ILi64EEENS7_ILi192EEEEEELi192ENS_10bfloat16_tEfNS_4arch4Sm80ELb1ELb0ELb1ELb1ELb1ELb0ELb1ELb1EEENS1_21CollectiveEpilogueFwdINS6_IJS8_SA_S9_EEENS6_IJNS7_ILi1EEESI_SI_EEESC_SE_Li256ELb1ELb1ELb1ELb0EEENS1_36VarlenDynamicPersistentTileSchedulerILi128ELi64ELi256ELi256ELb1ELb1ELb0ELb1ELb1ELb1EEEEEEEEEvNT_6ParamsE) ;  /* 0xfffeb05002007950 */ /* 0x004fea0003c3ffff */
        .weak           $__internal_46_$__cuda_sm70_shflsync_up_p
        .type           $__internal_46_$__cuda_sm70_shflsync_up_p,@function
        .size           $__internal_46_$__cuda_sm70_shflsync_up_p,($__internal_47_$__cuda_sm70_votesync_ballot - $__internal_46_$__cuda_sm70_shflsync_up_p)
$__internal_46_$__cuda_sm70_shflsync_up_p:
[----:B------:R-:W-:Y:S02]  /*14fb0*/  IMAD.MOV.U32 R4, RZ, RZ, RZ ;  /* 0x000000ffff047224 */ /* 0x000fe400078e00ff */
[----:B------:R-:W-:-:S04]  /*14fc0*/  IMAD.MOV.U32 R11, RZ, RZ, -0x1 ;  /* 0xffffffffff0b7424 */ /* 0x000fc800078e00ff */
[----:B------:R-:W-:Y:S04]  /*14fd0*/  WARPSYNC R11 ;  /* 0x0000000b00007348 */ /* 0x000fe80003800000 */
[----:B------:R1:W2:Y:S02]  /*14fe0*/  SHFL.UP PT, R4, R0, R2, R4 ;  /* 0x0400000200047389 */ /* 0x0002a400000e0004 */
[----:B-1----:R-:W-:Y:S02]  /*14ff0*/  MOV R2, R3 ;  /* 0x0000000300027202 */ /* 0x002fe40000000f00 */
[----:B------:R-:W-:-:S04]  /*15000*/  MOV R3, 0x0 ;  /* 0x0000000000037802 */ /* 0x000fc80000000f00 */
[----:B--2---:R-:W-:Y:S05]  /*15010*/  RET.REL.NODEC R2 `(_ZN7cutlass13device_kernelIN5flash19enable_sm80_to_sm89INS1_16FlashAttnFwdSm80INS1_25CollectiveMainloopFwdSm80ILi8ELi2ELb0EN4cute5tupleIJNS5_1CILi128EEENS7_ILi64EEENS7_ILi192EEEEEELi192ENS_10bfloat16_tEfNS_4arch4Sm80ELb1ELb0ELb1ELb1ELb1ELb0ELb1ELb1EEENS1_21CollectiveEpilogueFwdINS6_IJS8_SA_S9_EEENS6_IJNS7_ILi1EEESI_SI_EEESC_SE_Li256ELb1ELb1ELb1ELb0EEENS1_36VarlenDynamicPersistentTileSchedulerILi128ELi64ELi256ELi256ELb1ELb1ELb0ELb1ELb1ELb1EEEEEEEEEvNT_6ParamsE) ;  /* 0xfffeafe002007950 */ /* 0x004fea0003c3ffff */
        .weak           $__internal_47_$__cuda_sm70_votesync_ballot
        .type           $__internal_47_$__cuda_sm70_votesync_ballot,@function
        .size           $__internal_47_$__cuda_sm70_votesync_ballot,(.L_x_3167 - $__internal_47_$__cuda_sm70_votesync_ballot)
$__internal_47_$__cuda_sm70_votesync_ballot:
[----:B------:R-:W-:Y:S01]  /*15020*/  ISETP.NE.U32.AND P0, PT, R0, 0x1, PT ;  /* 0x000000010000780c */ /* 0x000fe20003f05070 */
[----:B------:R-:W-:-:S04]  /*15030*/  IMAD.MOV.U32 R3, RZ, RZ, -0x1 ;  /* 0xffffffffff037424 */ /* 0x000fc800078e00ff */
[----:B------:R-:W-:Y:S08]  /*15040*/  WARPSYNC R3 ;  /* 0x0000000300007348 */ /* 0x000ff00003800000 */
[----:B------:R-:W-:-:S04]  /*15050*/  VOTE.ANY R0, PT, !P0 ;  /* 0x0000000000007806 */ /* 0x000fc800040e0100 */
[----:B------:R-:W-:Y:S01]  /*15060*/  LOP3.LUT R0, R0, R3, RZ, 0xc0, !PT ;  /* 0x0000000300007212 */ /* 0x000fe200078ec0ff */
[----:B------:R-:W-:-:S04]  /*15070*/  IMAD.MOV.U32 R3, RZ, RZ, 0x0 ;  /* 0x00000000ff037424 */ /* 0x000fc800078e00ff */
[----:B------:R-:W-:Y:S05]  /*15080*/  RET.REL.NODEC R2 `(_ZN7cutlass13device_kernelIN5flash19enable_sm80_to_sm89INS1_16FlashAttnFwdSm80INS1_25CollectiveMainloopFwdSm80ILi8ELi2ELb0EN4cute5tupleIJNS5_1CILi128EEENS7_ILi64EEENS7_ILi192EEEEEELi192ENS_10bfloat16_tEfNS_4arch4Sm80ELb1ELb0ELb1ELb1ELb1ELb0ELb1ELb1EEENS1_21CollectiveEpilogueFwdINS6_IJS8_SA_S9_EEENS6_IJNS7_ILi1EEESI_SI_EEESC_SE_Li256ELb1ELb1ELb1ELb0EEENS1_36VarlenDynamicPersistentTileSchedulerILi128ELi64ELi256ELi256ELb1ELb1ELb0ELb1ELb1ELb1EEEEEEEEEvNT_6ParamsE) ;  /* 0xfffeaf7002007950 */ /* 0x000fea0003c3ffff */
.L_x_2840:
        /* <DEDUP_REMOVED lines=15> */
.L_x_3167:


//--------------------- .text._ZN7cutlass13device_kernelIN5flash19enable_sm80_to_sm89INS1_16FlashAttnFwdSm80INS1_25CollectiveMainloopFwdSm80ILi8ELi2ELb0EN4cute5tupleIJNS5_1CILi128EEENS7_ILi64EEENS7_ILi192EEEEEELi192ENS_10bfloat16_tEfNS_4arch4Sm80ELb1ELb0ELb1ELb1ELb1ELb1ELb1ELb1EEENS1_21CollectiveEpilogueFwdINS6_IJS8_SA_S9_EEENS6_IJNS7_ILi1EEESI_SI_EEESC_SE_Li256ELb1ELb1ELb1ELb0EEENS1_36VarlenDynamicPersistentTileSchedulerILi128ELi64ELi256ELi256ELb1ELb1ELb0ELb1ELb1ELb1EEEEEEEEEvNT_6ParamsE --------------------------
	.section	.text._ZN7cutlass13device_kernelIN5flash19enable_sm80_to_sm89INS1_16FlashAttnFwdSm80INS1_25CollectiveMainloopFwdSm80ILi8ELi2ELb0EN4cute5tupleIJNS5_1CILi128EEENS7_ILi64EEENS7_ILi192EEEEEELi192ENS_10bfloat16_tEfNS_4arch4Sm80ELb1ELb0ELb1ELb1ELb1ELb1ELb1ELb1EEENS1_21CollectiveEpilogueFwdINS6_IJS8_SA_S9_EEENS6_IJNS7_ILi1EEESI_SI_EEESC_SE_Li256ELb1ELb1ELb1ELb0EEENS1_36VarlenDynamicPersistentTileSchedulerILi128ELi64ELi256ELi256ELb1ELb1ELb0ELb1ELb1ELb1EEEEEEEEEvNT_6ParamsE,"ax",@progbits
	.sectioninfo	@"SHI_REGISTERS=255"
	.align	128
.text._ZN7cutlass13device_kernelIN5flash19enable_sm80_to_sm89INS1_16FlashAttnFwdSm80INS1_25CollectiveMainloopFwdSm80ILi8ELi2ELb0EN4cute5tupleIJNS5_1CILi128EEENS7_ILi64EEENS7_ILi192EEEEEELi192ENS_10bfloat16_tEfNS_4arch4Sm80ELb1ELb0ELb1ELb1ELb1ELb1ELb1ELb1EEENS1_21CollectiveEpilogueFwdINS6_IJS8_SA_S9_EEENS6_IJNS7_ILi1EEESI_SI_EEESC_SE_Li256ELb1ELb1ELb1ELb0EEENS1_36VarlenDynamicPersistentTileSchedulerILi128ELi64ELi256ELi256ELb1ELb1ELb0ELb1ELb1ELb1EEEEEEEEEvNT_6ParamsE:
        .type           _ZN7cutlass13device_kernelIN5flash19enable_sm80_to_sm89INS1_16FlashAttnFwdSm80INS1_25CollectiveMainloopFwdSm80ILi8ELi2ELb0EN4cute5tupleIJNS5_1CILi128EEENS7_ILi64EEENS7_ILi192EEEEEELi192ENS_10bfloat16_tEfNS_4arch4Sm80ELb1ELb0ELb1ELb1ELb1ELb1ELb1ELb1EEENS1_21CollectiveEpilogueFwdINS6_IJS8_SA_S9_EEENS6_IJNS7_ILi1EEESI_SI_EEESC_SE_Li256ELb1ELb1ELb1ELb0EEENS1_36VarlenDynamicPersistentTileSchedulerILi128ELi64ELi256ELi256ELb1ELb1ELb0ELb1ELb1ELb1EEEEEEEEEvNT_6ParamsE,@function
        .size           _ZN7cutlass13device_kernelIN5flash19enable_sm80_to_sm89INS1_16FlashAttnFwdSm80INS1_25CollectiveMainloopFwdSm80ILi8ELi2ELb0EN4cute5tupleIJNS5_1CILi128EEENS7_ILi64EEENS7_ILi192EEEEEELi192ENS_10bfloat16_tEfNS_4arch4Sm80ELb1ELb0ELb1ELb1ELb1ELb1ELb1ELb1EEENS1_21CollectiveEpilogueFwdINS6_IJS8_SA_S9_EEENS6_IJNS7_ILi1EEESI_SI_EEESC_SE_Li256ELb1ELb1ELb1ELb0EEENS1_36VarlenDynamicPersistentTileSchedulerILi128ELi64ELi256ELi256ELb1ELb1ELb0ELb1ELb1ELb1EEEEEEEEEvNT_6ParamsE,(.L_x_3172 - _ZN7cutlass13device_kernelIN5flash19enable_sm80_to_sm89INS1_16FlashAttnFwdSm80INS1_25CollectiveMainloopFwdSm80ILi8ELi2ELb0EN4cute5tupleIJNS5_1CILi128EEENS7_ILi64EEENS7_ILi192EEEEEELi192ENS_10bfloat16_tEfNS_4arch4Sm80ELb1ELb0ELb1ELb1ELb1ELb1ELb1ELb1EEENS1_21CollectiveEpilogueFwdINS6_IJS8_SA_S9_EEENS6_IJNS7_ILi1EEESI_SI_EEESC_SE_Li256ELb1ELb1ELb1ELb0EEENS1_36VarlenDynamicPersistentTileSchedulerILi128ELi64ELi256ELi256ELb1ELb1ELb0ELb1ELb1ELb1EEEEEEEEEvNT_6ParamsE)
        .other          _ZN7cutlass13device_kernelIN5flash19enable_sm80_to_sm89INS1_16FlashAttnFwdSm80INS1_25CollectiveMainloopFwdSm80ILi8ELi2ELb0EN4cute5tupleIJNS5_1CILi128EEENS7_ILi64EEENS7_ILi192EEEEEELi192ENS_10bfloat16_tEfNS_4arch4Sm80ELb1ELb0ELb1ELb1ELb1ELb1ELb1ELb1EEENS1_21CollectiveEpilogueFwdINS6_IJS8_SA_S9_EEENS6_IJNS7_ILi1EEESI_SI_EEESC_SE_Li256ELb1ELb1ELb1ELb0EEENS1_36VarlenDynamicPersistentTileSchedulerILi128ELi64ELi256ELi256ELb1ELb1ELb0ELb1ELb1ELb1EEEEEEEEEvNT_6ParamsE,@"STO_CUDA_ENTRY STV_DEFAULT"
_ZN7cutlass13device_kernelIN5flash19enable_sm80_to_sm89INS1_16FlashAttnFwdSm80INS1_25CollectiveMainloopFwdSm80ILi8ELi2ELb0EN4cute5tupleIJNS5_1CILi128EEENS7_ILi64EEENS7_ILi192EEEEEELi192ENS_10bfloat16_tEfNS_4arch4Sm80ELb1ELb0ELb1ELb1ELb1ELb1ELb1ELb1EEENS1_21CollectiveEpilogueFwdINS6_IJS8_SA_S9_EEENS6_IJNS7_ILi1EEESI_SI_EEESC_SE_Li256ELb1ELb1ELb1ELb0EEENS1_36VarlenDynamicPersistentTileSchedulerILi128ELi64ELi256ELi256ELb1ELb1ELb0ELb1ELb1ELb1EEEEEEEEEvNT_6ParamsE:
[----:B------:R-:W-:-:S03]  /*0000*/  MOV R1, c[0x0][0x28] ;  /* 0x00000a0000017a02 */ /* 0x000fc60000000f00 */
[----:B------:R-:W1:Y:S01]  /*0010*/  S2R R2, SR_TID.X ;  /* 0x0000000000027919 */ /* 0x000e620000002100 */
[----:B------:R-:W-:Y:S01]  /*0020*/  IADD3 R1, R1, -0x70, RZ ;  /* 0xffffff9001017810 */ /* 0x000fe20007ffe0ff */
[----:B------:R-:W-:Y:S01]  /*0030*/  ULDC.64 UR8, c[0x0][0x118] ;  /* 0x0000460000087ab9 */ /* 0x000fe20000000a00 */
[----:B-1----:R-:W-:-:S05]  /*0040*/  SHF.R.U32.HI R0, RZ, 0x5, R2 ;  /* 0x00000005ff007819 */ /* 0x002fca0000011602 */
[----:B------:R-:W1:Y:S02]  /*0050*/  SHFL.IDX PT, R3, R0, RZ, 0x1f ;  /* 0x00001fff00037589 */ /* 0x000e6400000e0000 */
[----:B-1----:R-:W-:Y:S02]  /*0060*/  ISETP.NE.AND P0, PT, R3, RZ, PT ;  /* 0x000000ff0300720c */ /* 0x002fe40003f05270 */
[----:B------:R-:W-:Y:S11]  /*0070*/  STL [R1+0x68], R3 ;  /* 0x0000680301007387 */ /* 0x000ff60000100800 */
[----:B------:R-:W-:Y:S06]  /*0080*/  @P0 BAR.SYNC.DEFER_BLOCKING 0x5, 0x100 ;  /* 0x0144000000000b1d */ /* 0x000fec0000010000 */
[----:B------:R-:W1:Y:S04]  /*0090*/  @P0 LDS.128 R4, [0x24100] ;  /* 0x02410000ff040984 */ /* 0x000e680000000c00 */
[----:B-1----:R1:W-:Y:S04]  /*00a0*/  @P0 STL.64 [R1], R4 ;  /* 0x0000000401000387 */ /* 0x0023e80000100a00 */
[----:B------:R1:W-:Y:S04]  /*00b0*/  @P0 STL.64 [R1+0x8], R6 ;  /* 0x0000080601000387 */ /* 0x0003e80000100a00 */
[----:B------:R-:W-:Y:S06]  /*00c0*/  @P0 BAR.ARV 0x4, 0x100 ;  /* 0x0104000000000b1d */ /* 0x000fec0000002000 */
[----:B------:R-:W-:Y:S05]  /*00d0*/  @P0 BRA `(.L_x_2841) ;  /* 0x00000fd000000947 */ /* 0x000fea0003800000 */
[----:B------:R-:W-:Y:S01]  /*00e0*/  LOP3.LUT R13, R2, 0x1f, RZ, 0xc0, !PT ;  /* 0x0000001f020d7812 */ /* 0x000fe200078ec0ff */
[----:B------:R-:W-:-:S03]  /*00f0*/  CS2R R8, SRZ ;  /* 0x0000000000087805 */ /* 0x000fc6000001ff00 */
[----:B------:R-:W-:-:S04]  /*0100*/  ISETP.NE.AND P6, PT, R13, 0x1f, PT ;  /* 0x0000001f0d00780c */ /* 0x000fc80003fc5270 */
[----:B------:R-:W-:-:S13]  /*0110*/  ISETP.GE.OR P0, PT, R13, c[0x0][0x53c], !P6 ;  /* 0x00014f000d007a0c */ /* 0x000fda0007706670 */
[----:B-1----:R-:W-:Y:S02]  /*0120*/  @!P0 IMAD.MOV.U32 R4, RZ, RZ, 0x4 ;  /* 0x00000004ff048424 */ /* 0x002fe400078e00ff */
[----:B------:R-:W-:Y:S02]  /*0130*/  @!P0 IMAD.MOV.U32 R2, RZ, RZ, 0x4 ;  /* 0x00000004ff028424 */ /* 0x000fe400078e00ff */
[----:B------:R-:W-:-:S04]  /*0140*/  @!P0 IMAD.WIDE.U32 R4, R13, R4, c[0x0][0x580] ;  /* 0x000160000d048625 */ /* 0x000fc800078e0004 */
[C---:B------:R-:W-:Y:S01]  /*0150*/  @!P0 IMAD.WIDE.U32 R2, R13.reuse, R2, c[0x0][0x578] ;  /* 0x00015e000d028625 */ /* 0x040fe200078e0002 */
[----:B------:R-:W2:Y:S04]  /*0160*/  @!P0 LDG.E R9, [R4.64] ;  /* 0x0000000804098981 */ /* 0x000ea8000c1e1900 */
[----:B------:R-:W2:Y:S01]  /*0170*/  @!P0 LDG.E R8, [R2.64] ;  /* 0x0000000802088981 */ /* 0x000ea2000c1e1900 */
[C---:B------:R-:W-:Y:S01]  /*0180*/  ISETP.NE.AND P5, PT, R13.reuse, RZ, PT ;  /* 0x000000ff0d00720c */ /* 0x040fe20003fa5270 */
[----:B------:R-:W1:Y:S01]  /*0190*/  S2UR UR4, SR_CTAID.X ;  /* 0x00000000000479c3 */ /* 0x000e620000002500 */
        /* <DEDUP_REMOVED lines=28> */
.L_x_2846:
        /* <DEDUP_REMOVED lines=16> */
.L_x_3048:
        /* <DEDUP_REMOVED lines=16> */
.L_x_3049:
[----:B--2---:R-:W-:-:S05]  /*0560*/  IMAD R0, R0, c[0x0][0x538], RZ ;  /* 0x00014e0000007a24 */ /* 0x004fca00078e02ff */
[----:B------:R-:W-:-:S04]  /*0570*/  IADD3 R6, R0, R6, RZ ;  /* 0x0000000600067210 */ /* 0x000fc80007ffe0ff */
[----:B------:R-:W-:-:S13]  /*0580*/  ISETP.GT.AND P0, PT, R6, UR4, PT ;  /* 0x0000000406007c0c */ /* 0x000fda000bf04270 */
[----:B-1----:R-:W-:Y:S05]  /*0590*/  @!P0 BRA `(.L_x_2846) ;  /* 0xfffffdc000008947 */ /* 0x002fea000383ffff */
.L_x_2842:
[----:B------:R-:W-:-:S05]  /*05a0*/  IADD3 R10, -R0, R6, RZ ;  /* 0x00000006000a7210 */ /* 0x000fca0007ffe1ff */
[----:B------:R-:W-:-:S05]  /*05b0*/  IMAD R0, R4, c[0x0][0x538], R10 ;  /* 0x00014e0004007a24 */ /* 0x000fca00078e020a */
[----:B------:R-:W-:Y:S01]  /*05c0*/  ISETP.GT.AND P0, PT, R0, UR4, PT ;  /* 0x0000000400007c0c */ /* 0x000fe2000bf04270 */
[----:B------:R-:W-:-:S12]  /*05d0*/  BRA.DIV ~URZ, `(.L_x_2847) ;  /* 0x0001f8527f007947 */ /* 0x000fd8000b800000 */
[----:B------:R-:W-:-:S04]  /*05e0*/  VOTE.ANY R6, PT, !P0 ;  /* 0x0000000000067806 */ /* 0x000fc800040e0100 */
.L_x_3050:
[----:B------:R-:W1:Y:S02]  /*05f0*/  POPC R0, R6 ;  /* 0x0000000600007309 */ /* 0x000e640000000000 */
[----:B-1----:R-:W-:-:S05]  /*0600*/  IADD3 R2, R0, R7, RZ ;  /* 0x0000000700027210 */ /* 0x002fca0007ffe0ff */
[----:B------:R1:W-:Y:S01]  /*0610*/  STL [R1+0xc], R2 ;  /* 0x00000c0201007387 */ /* 0x0003e20000100800 */
[----:B------:R-:W-:Y:S05]  /*0620*/  BRA.DIV ~URZ, `(.L_x_2848) ;  /* 0x0001f8527f007947 */ /* 0x000fea000b800000 */
[----:B------:R2:W3:Y:S01]  /*0630*/  SHFL.IDX PT, R12, R9, R0, 0x1f ;  /* 0x00001f00090c7589 */ /* 0x0004e200000e0000 */
[----:B------:R-:W-:-:S03]  /*0640*/  MOV R5, RZ ;  /* 0x000000ff00057202 */ /* 0x000fc60000000f00 */
[----:B------:R2:W4:Y:S04]  /*0650*/  SHFL.IDX PT, R9, R8, R0, 0x1f ;  /* 0x00001f0008097589 */ /* 0x00052800000e0000 */
.L_x_3051:
[----:B------:R-:W-:Y:S01]  /*0660*/  ISETP.NE.AND P0, PT, R6, RZ, PT ;  /* 0x000000ff0600720c */ /* 0x000fe20003f05270 */
[----:B------:R-:W-:-:S12]  /*0670*/  BSSY B0, `(.L_x_2849) ;  /* 0x0000005000007945 */ /* 0x000fd80003800000 */
[----:B------:R-:W-:Y:S05]  /*0680*/  @!P0 BRA `(.L_x_2850) ;  /* 0x0000003000008947 */ /* 0x000fea0003800000 */
[----:B-1----:R-:W-:Y:S01]  /*0690*/  IADD3 R2, R0, -0x1, RZ ;  /* 0xffffffff00027810 */ /* 0x002fe20007ffe0ff */
[----:B------:R-:W-:Y:S05]  /*06a0*/  BRA.DIV ~URZ, `(.L_x_2851) ;  /* 0x0001f8b27f007947 */ /* 0x000fea000b800000 */
[----:B------:R1:W2:Y:S02]  /*06b0*/  SHFL.IDX PT, R5, R4, R2, 0x1f ;  /* 0x00001f0204057589 */ /* 0x0002a400000e0000 */
.L_x_2850:
[----:B------:R-:W-:Y:S05]  /*06c0*/  BSYNC B0 ;  /* 0x0000000000007941 */ /* 0x000fea0003800000 */
.L_x_2849:
[----:B--2---:R-:W-:Y:S01]  /*06d0*/  IMAD R0, R5, c[0x0][0x538], R10 ;  /* 0x00014e0005007a24 */ /* 0x004fe200078e020a */
[----:B----4-:R-:W-:Y:S01]  /*06e0*/  ISETP.NE.AND P0, PT, R9, 0x1, PT ;  /* 0x000000010900780c */ /* 0x010fe20003f05270 */
[----:B------:R-:W-:Y:S03]  /*06f0*/  BSSY B0, `(.L_x_2852) ;  /* 0x0000089000007945 */ /* 0x000fe60003800000 */
[----:B------:R2:W-:Y:S01]  /*0700*/  STL [R1], R0 ;  /* 0x0000000001007387 */ /* 0x0005e20000100800 */
[----:B------:R-:W-:-:S08]  /*0710*/  IADD3 R11, -R0, UR4, RZ ;  /* 0x00000004000b7c10 */ /* 0x000fd0000fffe1ff */
[----:B------:R-:W-:Y:S05]  /*0720*/  @!P0 BRA `(.L_x_2853) ;  /* 0x000003f000008947 */ /* 0x000fea0003800000 */
[-C--:B--23--:R-:W-:Y:S02]  /*0730*/  IABS R0, R12.reuse ;  /* 0x0000000c00007213 */ /* 0x08cfe40000000000 */
[----:B------:R-:W-:-:S03]  /*0740*/  IABS R6, R12 ;  /* 0x0000000c00067213 */ /* 0x000fc60000000000 */
[----:B------:R-:W-:Y:S01]  /*0750*/  IMAD.MOV.U32 R5, RZ, RZ, R0 ;  /* 0x000000ffff057224 */ /* 0x000fe200078e0000 */
[----:B------:R-:W-:-:S03]  /*0760*/  IABS R0, R9 ;  /* 0x0000000900007213 */ /* 0x000fc60000000000 */
[----:B-1----:R-:W1:Y:S02]  /*0770*/  I2F.RP R2, R5 ;  /* 0x0000000500027306 */ /* 0x002e640000209400 */
        /* <DEDUP_REMOVED lines=55> */
[----:B------:R-:W-:-:S05]  /*0af0*/  IMAD R2, R3, 0x10000, R2 ;  /* 0x0001000003027824 */ /* 0x000fca00078e0202 */
[----:B------:R1:W-:Y:S01]  /*0b00*/  STL [R1+0x8], R2 ;  /* 0x0000080201007387 */ /* 0x0003e20000100800 */
[----:B------:R-:W-:Y:S05]  /*0b10*/  BRA `(.L_x_2854) ;  /* 0x0000046000007947 */ /* 0x000fea0003800000 */
.L_x_2853:
[----:B------:R-:W4:Y:S01]  /*0b20*/  LDL R3, [R1+0xc] ;  /* 0x00000c0001037983 */ /* 0x000f220000100800 */
[----:B-1----:R-:W-:-:S04]  /*0b30*/  IMAD.MOV.U32 R2, RZ, RZ, 0x4 ;  /* 0x00000004ff027424 */ /* 0x002fc800078e00ff */
[----:B----4-:R-:W-:-:S05]  /*0b40*/  IMAD.WIDE R2, R3, R2, c[0x0][0x590] ;  /* 0x0001640003027625 */ /* 0x010fca00078e0202 */
[----:B------:R-:W4:Y:S02]  /*0b50*/  LDG.E R7, [R2.64] ;  /* 0x0000000802077981 */ /* 0x000f24000c1e1900 */
[----:B---34-:R-:W-:-:S05]  /*0b60*/  IMAD R9, R7, R12, RZ ;  /* 0x0000000c07097224 */ /* 0x018fca00078e02ff */
[-C--:B--2---:R-:W-:Y:S02]  /*0b70*/  IABS R0, R9.reuse ;  /* 0x0000000900007213 */ /* 0x084fe40000000000 */
        /* <DEDUP_REMOVED lines=62> */
[----:B------:R-:W-:-:S05]  /*0f60*/  IMAD R2, R0, R2, R3 ;  /* 0x0000000200027224 */ /* 0x000fca00078e0203 */
[----:B------:R1:W-:Y:S02]  /*0f70*/  STL [R1+0x8], R2 ;  /* 0x0000080201007387 */ /* 0x0003e40000100800 */
.L_x_2854:
[----:B------:R-:W-:Y:S05]  /*0f80*/  BSYNC B0 ;  /* 0x0000000000007941 */ /* 0x000fea0003800000 */
.L_x_2852:
[----:B------:R-:W-:-:S04]  /*0f90*/  LOP3.LUT R0, RZ, R0, RZ, 0x33, !PT ;  /* 0x00000000ff007212 */ /* 0x000fc800078e33ff */
[----:B------:R-:W-:-:S05]  /*0fa0*/  IADD3 R0, R0, R12, RZ ;  /* 0x0000000c00007210 */ /* 0x000fca0007ffe0ff */
[----:B------:R2:W-:Y:S01]  /*0fb0*/  STL [R1+0x4], R0 ;  /* 0x0000040001007387 */ /* 0x0005e20000100800 */
[----:B------:R-:W-:Y:S05]  /*0fc0*/  BRA `(.L_x_2855) ;  /* 0x0000006000007947 */ /* 0x000fea0003800000 */
.L_x_2843:
[----:B------:R-:W-:Y:S01]  /*0fd0*/  MOV R0, UR4 ;  /* 0x0000000400007c02 */ /* 0x000fe20008000f00 */
[----:B------:R-:W-:Y:S04]  /*0fe0*/  STL [R1+0x4], RZ ;  /* 0x000004ff01007387 */ /* 0x000fe80000100800 */
[----:B------:R1:W-:Y:S04]  /*0ff0*/  STL [R1], R0 ;  /* 0x0000000001007387 */ /* 0x0003e80000100800 */
[----:B------:R2:W-:Y:S01]  /*1000*/  STL [R1+0x8], RZ ;  /* 0x000008ff01007387 */ /* 0x0005e20000100800 */
[----:B-1----:R-:W-:-:S05]  /*1010*/  MOV R0, c[0x0][0x53c] ;  /* 0x00014f0000007a02 */ /* 0x002fca0000000f00 */
[----:B------:R2:W-:Y:S02]  /*1020*/  STL [R1+0xc], R0 ;  /* 0x00000c0001007387 */ /* 0x0005e40000100800 */
.L_x_2855:
[----:B------:R-:W3:Y:S04]  /*1030*/  LDL R4, [R1] ;  /* 0x0000000001047983 */ /* 0x000ee80000100800 */
[----:B------:R-:W3:Y:S04]  /*1040*/  LDL R5, [R1+0x4] ;  /* 0x0000040001057983 */ /* 0x000ee80000100800 */
[----:B------:R-:W3:Y:S04]  /*1050*/  LDL R6, [R1+0x8] ;  /* 0x0000080001067983 */ /* 0x000ee80000100800 */
[----:B------:R-:W3:Y:S01]  /*1060*/  LDL R7, [R1+0xc] ;  /* 0x00000c0001077983 */ /* 0x000ee20000100800 */
[----:B------:R-:W-:Y:S01]  /*1070*/  ISETP.NE.AND P0, PT, R13, RZ, PT ;  /* 0x000000ff0d00720c */ /* 0x000fe20003f05270 */
[----:B------:R-:W-:-:S12]  /*1080*/  WARPSYNC 0xffffffff ;  /* 0xffffffff00007948 */ /* 0x000fd80003800000 */
[----:B---3--:R3:W-:Y:S04]  /*1090*/  @!P0 STS.128 [0x24100], R4 ;  /* 0x02410004ff008388 */ /* 0x0087e80000000c00 */
[----:B------:R-:W-:Y:S06]  /*10a0*/  BAR.ARV 0x5, 0x100 ;  /* 0x0144000000007b1d */ /* 0x000fec0000002000 */
.L_x_2841:
[----:B--2---:R-:W2:Y:S02]  /*10b0*/  LDL R0, [R1+0xc] ;  /* 0x00000c0001007983 */ /* 0x004ea40000100800 */
[----:B--2---:R-:W-:-:S13]  /*10c0*/  ISETP.GE.AND P0, PT, R0, c[0x0][0x53c], PT ;  /* 0x00014f0000007a0c */ /* 0x004fda0003f06270 */
[----:B------:R-:W-:Y:S05]  /*10d0*/  @P0 EXIT ;  /* 0x000000000000094d */ /* 0x000fea0003800000 */
[----:B------:R-:W2:Y:S01]  /*10e0*/  S2R R14, SR_TID.X ;  /* 0x00000000000e7919 */ /* 0x000ea20000002100 */
[----:B------:R-:W-:Y:S02]  /*10f0*/  ULDC UR4, c[0x0][0x2ac] ;  /* 0x0000ab0000047ab9 */ /* 0x000fe40000000800 */
[----:B------:R-:W-:Y:S02]  /*1100*/  ULDC UR6, c[0x0][0x1d0] ;  /* 0x0000740000067ab9 */ /* 0x000fe40000000800 */
[----:B------:R-:W-:Y:S01]  /*1110*/  UIMAD UR6, UR4, UR6, URZ ;  /* 0x00000006040672a4 */ /* 0x000fe2000f8e023f */
[----:B--2---:R-:W-:-:S04]  /*1120*/  SHF.R.S32.HI R12, RZ, 0x1f, R14 ;  /* 0x0000001fff0c7819 */ /* 0x004fc8000001140e */
[CC--:B-1----:R-:W-:Y:S02]  /*1130*/  LEA.HI R2, R12.reuse, R14.reuse, RZ, 0x4 ;  /* 0x0000000e0c027211 */ /* 0x0c2fe400078f20ff */
[-C--:B------:R-:W-:Y:S02]  /*1140*/  LEA.HI R11, R12, R14.reuse, RZ, 0x3 ;  /* 0x0000000e0c0b7211 */ /* 0x080fe400078f18ff */
[----:B------:R-:W-:Y:S02]  /*1150*/  LOP3.LUT R0, R2, 0xfffffff0, RZ, 0xc0, !PT ;  /* 0xfffffff002007812 */ /* 0x000fe400078ec0ff */
[----:B------:R-:W-:Y:S02]  /*1160*/  SHF.R.S32.HI R251, RZ, 0x3, R11 ;  /* 0x00000003fffb7819 */ /* 0x000fe4000001140b */
[----:B---3--:R-:W-:Y:S01]  /*1170*/  LOP3.LUT R4, R11, 0xfffffff8, RZ, 0xc0, !PT ;  /* 0xfffffff80b047812 */ /* 0x008fe200078ec0ff */
[----:B------:R-:W-:Y:S01]  /*1180*/  IMAD.IADD R0, R14, 0x1, -R0 ;  /* 0x000000010e007824 */ /* 0x000fe200078e0a00 */
[----:B------:R-:W-:Y:S01]  /*1190*/  SHF.R.S32.HI R3, RZ, 0x4, R2 ;  /* 0x00000004ff037819 */ /* 0x000fe20000011402 */
[----:B------:R-:W-:Y:S01]  /*11a0*/  IMAD.SHL.U32 R5, R251, 0x40, RZ ;  /* 0x00000040fb057824 */ /* 0x000fe200078e00ff */
[----:B------:R-:W-:Y:S01]  /*11b0*/  LEA.HI R8, R12, R14, RZ, 0x6 ;  /* 0x0000000e0c087211 */ /* 0x000fe200078f30ff */
[----:B------:R-:W-:Y:S01]  /*11c0*/  IMAD.IADD R22, R14, 0x1, -R4 ;  /* 0x000000010e167824 */ /* 0x000fe200078e0a04 */
[----:B------:R-:W-:-:S02]  /*11d0*/  SHF.R.S32.HI R6, RZ, 0x1f, R0 ;  /* 0x0000001fff067819 */ /* 0x000fc40000011400 */
[----:B------:R-:W-:Y:S01]  /*11e0*/  LEA.HI R4, R2, R3, RZ, 0x1 ;  /* 0x0000000302047211 */ /* 0x000fe200078f08ff */
[----:B------:R-:W-:Y:S01]  /*11f0*/  IMAD.SHL.U32 R216, R22, 0x8, RZ ;  /* 0x0000000816d87824 */ /* 0x000fe200078e00ff */
[----:B------:R-:W-:Y:S01]  /*1200*/  LEA.HI R13, R6, R0, RZ, 0x3 ;  /* 0x00000000060d7211 */ /* 0x000fe200078f18ff */
[----:B------:R-:W-:Y:S01]  /*1210*/  IMAD R231, R22, 0x20, R251 ;  /* 0x0000002016e77824 */ /* 0x000fe200078e02fb */
[----:B------:R-:W-:Y:S02]  /*1220*/  LOP3.LUT R2, R5, 0x1c0, RZ, 0xc0, !PT ;  /* 0x000001c005027812 */ /* 0x000fe400078ec0ff */
[----:B------:R-:W-:Y:S02]  /*1230*/  LOP3.LUT R6, R4, 0xfffffffe, RZ, 0xc0, !PT ;  /* 0xfffffffe04067812 */ /* 0x000fe400078ec0ff */
[----:B------:R-:W-:Y:S02]  /*1240*/  SHF.R.U32.HI R5, RZ, 0x3, R2 ;  /* 0x00000003ff057819 */ /* 0x000fe40000011602 */
[----:B------:R-:W-:Y:S01]  /*1250*/  LOP3.LUT R4, R13, 0xfffffff8, RZ, 0xc0, !PT ;  /* 0xfffffff80d047812 */ /* 0x000fe200078ec0ff */
[----:B------:R-:W-:Y:S01]  /*1260*/  IMAD.IADD R9, R3, 0x1, -R6 ;  /* 0x0000000103097824 */ /* 0x000fe200078e0a06 */
[----:B------:R-:W-:-:S02]  /*1270*/  LOP3.LUT R2, R2, 0x38, R216, 0xf8, !PT ;  /* 0x0000003802027812 */ /* 0x000fc400078ef8d8 */
[----:B------:R-:W-:Y:S01]  /*1280*/  LEA.HI R3, R12, R14, RZ, 0x5 ;  /* 0x0000000e0c037211 */ /* 0x000fe200078f28ff */
[----:B------:R-:W-:Y:S01]  /*1290*/  IMAD.IADD R6, R0, 0x1, -R4 ;  /* 0x0000000100067824 */ /* 0x000fe200078e0a04 */
[----:B------:R-:W-:Y:S01]  /*12a0*/  LOP3.LUT R7, R2, R5, RZ, 0x3c, !PT ;  /* 0x0000000502077212 */ /* 0x000fe200078e3cff */
[----:B------:R-:W-:Y:S01]  /*12b0*/  IMAD.SHL.U32 R0, R22, 0x40, RZ ;  /* 0x0000004016007824 */ /* 0x000fe200078e00ff */
[----:B------:R-:W-:Y:S02]  /*12c0*/  LOP3.LUT R2, R3, 0xffffffe0, RZ, 0xc0, !PT ;  /* 0xffffffe003027812 */ /* 0x000fe400078ec0ff */
[--C-:B------:R-:W-:Y:S02]  /*12d0*/  SHF.R.S32.HI R10, RZ, 0x5, R3.reuse ;  /* 0x00000005ff0a7819 */ /* 0x100fe40000011403 */
[----:B------:R-:W-:Y:S01]  /*12e0*/  LOP3.LUT R0, R0, 0x1c0, RZ, 0xc0, !PT ;  /* 0x000001c000007812 */ /* 0x000fe200078ec0ff */
[----:B------:R-:W-:Y:S01]  /*12f0*/  IMAD.IADD R19, R14, 0x1, -R2 ;  /* 0x000000010e137824 */ /* 0x000fe200078e0a02 */
[----:B------:R-:W-:Y:S01]  /*1300*/  SHF.R.S32.HI R3, RZ, 0x1f, R3 ;  /* 0x0000001fff037819 */ /* 0x000fe20000011403 */
[----:B------:R-:W-:Y:S01]  /*1310*/  IMAD.SHL.U32 R151, R10, 0x200, RZ ;  /* 0x000002000a977824 */ /* 0x000fe200078e00ff */
[----:B------:R-:W-:-:S02]  /*1320*/  LOP3.LUT R5, R0, 0x8, R11, 0xf8, !PT ;  /* 0x0000000800057812 */ /* 0x000fc400078ef80b */
[----:B------:R-:W-:Y:S01]  /*1330*/  LEA.HI R2, R3, R10, RZ, 0x3 ;  /* 0x0000000a03027211 */ /* 0x000fe200078f18ff */
[----:B------:R-:W-:Y:S01]  /*1340*/  IMAD.SHL.U32 R3, R8, 0x8, RZ ;  /* 0x0000000808037824 */ /* 0x000fe200078e00ff */
[----:B------:R-:W-:Y:S02]  /*1350*/  SHF.R.S32.HI R11, RZ, 0x1f, R19 ;  /* 0x0000001fff0b7819 */ /* 0x000fe40000011413 */
[----:B------:R-:W-:Y:S02]  /*1360*/  SHF.R.U32.HI R4, RZ, 0x3, R0 ;  /* 0x00000003ff047819 */ /* 0x000fe40000011600 */
[----:B------:R-:W-:Y:S02]  /*1370*/  LOP3.LUT R0, R2, 0xffffff8, RZ, 0xc0, !PT ;  /* 0x0ffffff802007812 */ /* 0x000fe400078ec0ff */
[----:B------:R-:W-:Y:S02]  /*1380*/  LEA.HI R11, R11, R19, RZ, 0x2 ;  /* 0x000000130b0b7211 */ /* 0x000fe400078f10ff */
[----:B------:R-:W-:Y:S01]  /*1390*/  LOP3.LUT R144, R7, 0x7ffffe00, R3, 0xf8, !PT ;  /* 0x7ffffe0007907812 */ /* 0x000fe200078ef803 */
[----:B------:R-:W-:Y:S01]  /*13a0*/  IMAD.IADD R3, R10, 0x1, -R0 ;  /* 0x000000010a037824 */ /* 0x000fe200078e0a00 */
[----:B------:R-:W-:Y:S01]  /*13b0*/  SHF.R.S32.HI R2, RZ, 0x2, R11 ;  /* 0x00000002ff027819 */ /* 0x000fe2000001140b */
[----:B------:R-:W-:Y:S01]  /*13c0*/  IMAD.SHL.U32 R0, R6, 0x40, RZ ;  /* 0x0000004006007824 */ /* 0x000fe200078e00ff */
[----:B------:R-:W-:Y:S01]  /*13d0*/  LEA.HI R7, R12, R14, RZ, 0x2 ;  /* 0x0000000e0c077211 */ /* 0x000fe200078f10ff */
[----:B------:R-:W-:Y:S01]  /*13e0*/  IMAD.SHL.U32 R10, R10, 0x400, RZ ;  /* 0x000004000a0a7824 */ /* 0x000fe200078e00ff */
[----:B------:R-:W-:Y:S01]  /*13f0*/  LOP3.LUT R8, R5, R4, RZ, 0x3c, !PT ;  /* 0x0000000405087212 */ /* 0x000fe200078e3cff */
[----:B------:R-:W-:Y:S01]  /*1400*/  IMAD R18, R3, 0x10, R2 ;  /* 0x0000001003127824 */ /* 0x000fe200078e0202 */
[----:B------:R-:W-:Y:S01]  /*1410*/  LOP3.LUT R2, R7, 0xfffffffc, RZ, 0xc0, !PT ;  /* 0xfffffffc07027812 */ /* 0x000fe200078ec0ff */
[----:B------:R-:W-:Y:S01]  /*1420*/  IMAD.SHL.U32 R4, R9, 0x8, RZ ;  /* 0x0000000809047824 */ /* 0x000fe200078e00ff */
[--C-:B------:R-:W-:Y:S01]  /*1430*/  SHF.R.S32.HI R227, RZ, 0x2, R7.reuse ;  /* 0x00000002ffe37819 */ /* 0x100fe20000011407 */
[----:B------:R-:W-:Y:S01]  /*1440*/  IMAD.SHL.U32 R144, R144, 0x2, RZ ;  /* 0x0000000290907824 */ /* 0x000fe200078e00ff */
[----:B------:R-:W-:Y:S01]  /*1450*/  SHF.R.S32.HI R3, RZ, 0x1f, R7 ;  /* 0x0000001fff037819 */ /* 0x000fe20000011407 */
[----:B------:R-:W-:Y:S01]  /*1460*/  IMAD.IADD R21, R14, 0x1, -R2 ;  /* 0x000000010e157824 */ /* 0x000fe200078e0a02 */
[----:B------:R-:W-:Y:S01]  /*1470*/  LOP3.LUT R0, R0, 0x1c0, RZ, 0xc0, !PT ;  /* 0x000001c000007812 */ /* 0x000fe200078ec0ff */
[----:B------:R-:W-:Y:S01]  /*1480*/  STL [R1+0x6c], R18 ;  /* 0x00006c1201007387 */ /* 0x000fe20000100800 */
[----:B------:R-:W-:Y:S01]  /*1490*/  LEA.HI R3, R3, R227, RZ, 0x3 ;  /* 0x000000e303037211 */ /* 0x000fe200078f18ff */
[C---:B------:R-:W-:Y:S01]  /*14a0*/  IMAD.SHL.U32 R110, R21.reuse, 0x4, RZ ;  /* 0x00000004156e7824 */ /* 0x040fe200078e00ff */
[----:B------:R-:W-:Y:S01]  /*14b0*/  LOP3.LUT R5, R0, 0x8, R4, 0xf8, !PT ;  /* 0x0000000800057812 */ /* 0x000fe200078ef804 */
[----:B------:R-:W-:Y:S01]  /*14c0*/  IMAD.SHL.U32 R104, R21, 0x8, RZ ;  /* 0x0000000815687824 */ /* 0x000fe200078e00ff */
[----:B------:R-:W-:-:S02]  /*14d0*/  R2P PR, R6, 0x6 ;  /* 0x0000000606007804 */ /* 0x000fc40000000000 */
[----:B------:R-:W-:Y:S01]  /*14e0*/  SHF.R.U32.HI R4, RZ, 0x3, R0 ;  /* 0x00000003ff047819 */ /* 0x000fe20000011600 */
[----:B------:R-:W-:Y:S01]  /*14f0*/  IMAD R0, R9, 0x200, R8 ;  /* 0x0000020009007824 */ /* 0x000fe200078e0208 */
[----:B------:R-:W-:Y:S02]  /*1500*/  IADD3 R6, R227, 0x40, RZ ;  /* 0x00000040e3067810 */ /* 0x000fe40007ffe0ff */
[----:B------:R-:W-:Y:S02]  /*1510*/  LOP3.LUT R3, R3, 0xfffffff8, RZ, 0xc0, !PT ;  /* 0xfffffff803037812 */ /* 0x000fe400078ec0ff */
[----:B------:R-:W-:Y:S01]  /*1520*/  IADD3 R146, R110, 0x20, RZ ;  /* 0x000000206e927810 */ /* 0x000fe20007ffe0ff */
[----:B------:R-:W-:Y:S01]  /*1530*/  IMAD.SHL.U32 R2, R6, 0x40, RZ ;  /* 0x0000004006027824 */ /* 0x000fe200078e00ff */
[----:B------:R-:W-:Y:S01]  /*1540*/  LOP3.LUT R9, R5, R4, RZ, 0x3c, !PT ;  /* 0x0000000405097212 */ /* 0x000fe200078e3cff */
[----:B------:R-:W-:Y:S01]  /*1550*/  IMAD.IADD R5, R227, 0x1, -R3 ;  /* 0x00000001e3057824 */ /* 0x000fe200078e0a03 */
[----:B------:R-:W-:Y:S01]  /*1560*/  SHF.R.S32.HI R4, RZ, 0x1f, R6 ;  /* 0x0000001fff047819 */ /* 0x000fe20000011406 */
[----:B------:R-:W-:Y:S01]  /*1570*/  IMAD.IADD R109, R110, 0x1, R146 ;  /* 0x000000016e6d7824 */ /* 0x000fe200078e0292 */
[----:B------:R-:W-:-:S02]  /*1580*/  LOP3.LUT R20, R2, 0x1c0, RZ, 0xc0, !PT ;  /* 0x000001c002147812 */ /* 0x000fc400078ec0ff */
[----:B------:R-:W-:Y:S01]  /*1590*/  LEA.HI R3, R4, R6, RZ, 0x3 ;  /* 0x0000000604037211 */ /* 0x000fe200078f18ff */
[----:B------:R-:W-:Y:S01]  /*15a0*/  IMAD.SHL.U32 R4, R5, 0x40, RZ ;  /* 0x0000004005047824 */ /* 0x000fe200078e00ff */
[----:B------:R-:W-:Y:S01]  /*15b0*/  IADD3 R145, R110, 0x40, RZ ;  /* 0x000000406e917810 */ /* 0x000fe20007ffe0ff */
[----:B------:R1:W-:Y:S01]  /*15c0*/  STL [R1+0x10], R5 ;  /* 0x0000100501007387 */ /* 0x0003e20000100800 */
[----:B------:R-:W-:Y:S01]  /*15d0*/  SHF.R.S32.HI R2, RZ, 0x1f, R109 ;  /* 0x0000001fff027819 */ /* 0x000fe2000001146d */
[----:B------:R-:W-:Y:S01]  /*15e0*/  IMAD.SHL.U32 R3, R3, 0x40, RZ ;  /* 0x0000004003037824 */ /* 0x000fe200078e00ff */
[----:B------:R-:W-:Y:S01]  /*15f0*/  LOP3.LUT R233, R4, 0x1c0, RZ, 0xc0, !PT ;  /* 0x000001c004e97812 */ /* 0x000fe200078ec0ff */
[----:B------:R-:W-:Y:S01]  /*1600*/  IMAD.IADD R108, R110, 0x1, R145 ;  /* 0x000000016e6c7824 */ /* 0x000fe200078e0291 */
[CC--:B------:R-:W-:Y:S02]  /*1610*/  LEA.HI R4, R2.reuse, R109.reuse, RZ, 0x6 ;  /* 0x0000006d02047211 */ /* 0x0c0fe400078f30ff */
[----:B------:R-:W-:-:S02]  /*1620*/  LEA.HI R8, R2, R109, RZ, 0x3 ;  /* 0x0000006d02087211 */ /* 0x000fc400078f18ff */
[----:B------:R-:W-:Y:S01]  /*1630*/  LOP3.LUT R16, R3, 0xfffffe00, RZ, 0xc0, !PT ;  /* 0xfffffe0003107812 */ /* 0x000fe200078ec0ff */
[----:B------:R-:W-:Y:S01]  /*1640*/  IMAD.SHL.U32 R2, R4, 0x80, RZ ;  /* 0x0000008004027824 */ /* 0x000fe200078e00ff */
[----:B------:R-:W-:Y:S02]  /*1650*/  SHF.R.U32.HI R150, RZ, 0x3, R233 ;  /* 0x00000003ff967819 */ /* 0x000fe400000116e9 */
[----:B------:R-:W-:Y:S01]  /*1660*/  SHF.R.U32.HI R17, RZ, 0x3, R20 ;  /* 0x00000003ff117819 */ /* 0x000fe20000011614 */
[----:B------:R-:W-:Y:S01]  /*1670*/  STL [R1+0x34], R16 ;  /* 0x0000341001007387 */ /* 0x000fe20000100800 */
[----:B------:R-:W-:Y:S02]  /*1680*/  LOP3.LUT R4, R20, 0x38, R8, 0xf8, !PT ;  /* 0x0000003814047812 */ /* 0x000fe400078ef808 */
[----:B------:R-:W-:Y:S02]  /*1690*/  SHF.R.S32.HI R3, RZ, 0x1f, R108 ;  /* 0x0000001fff037819 */ /* 0x000fe4000001146c */
[----:B------:R-:W-:-:S02]  /*16a0*/  LOP3.LUT R2, R2, 0xffffe000, RZ, 0xc0, !PT ;  /* 0xffffe00002027812 */ /* 0x000fc400078ec0ff */
[----:B------:R-:W-:Y:S02]  /*16b0*/  LOP3.LUT R4, R4, R17, RZ, 0x3c, !PT ;  /* 0x0000001104047212 */ /* 0x000fe400078e3cff */
[----:B------:R-:W-:Y:S02]  /*16c0*/  LEA.HI R7, R3, R108, RZ, 0x3 ;  /* 0x0000006c03077211 */ /* 0x000fe400078f18ff */
[----:B-1----:R-:W-:Y:S02]  /*16d0*/  LOP3.LUT R5, R233, 0x38, R8, 0xf8, !PT ;  /* 0x00000038e9057812 */ /* 0x002fe400078ef808 */
[----:B------:R-:W-:Y:S02]  /*16e0*/  IADD3 R14, R4, R2, R16 ;  /* 0x00000002040e7210 */ /* 0x000fe40007ffe010 */
[----:B------:R-:W-:Y:S02]  /*16f0*/  LOP3.LUT R6, R5, R150, RZ, 0x3c, !PT ;  /* 0x0000009605067212 */ /* 0x000fe400078e3cff */
[----:B------:R-:W-:-:S02]  /*1700*/  LEA.HI R5, R3, R108, RZ, 0x6 ;  /* 0x0000006c03057211 */ /* 0x000fc400078f30ff */
[----:B------:R-:W-:Y:S01]  /*1710*/  IADD3 R15, R6, R2, R151 ;  /* 0x00000002060f7210 */ /* 0x000fe20007ffe097 */
[----:B------:R-:W-:Y:S01]  /*1720*/  IMAD.SHL.U32 R6, R13, 0x40, RZ ;  /* 0x000000400d067824 */ /* 0x000fe200078e00ff */
[--C-:B------:R-:W-:Y:S01]  /*1730*/  LOP3.LUT R4, R233, 0x38, R7.reuse, 0xf8, !PT ;  /* 0x00000038e9047812 */ /* 0x100fe200078ef807 */
[----:B------:R-:W-:Y:S01]  /*1740*/  IMAD.SHL.U32 R2, R5, 0x80, RZ ;  /* 0x0000008005027824 */ /* 0x000fe200078e00ff */
[----:B------:R-:W-:Y:S02]  /*1750*/  LOP3.LUT R3, R20, 0x38, R7, 0xf8, !PT ;  /* 0x0000003814037812 */ /* 0x000fe400078ef807 */
[----:B------:R-:W-:Y:S02]  /*1760*/  LOP3.LUT R5, R4, R150, RZ, 0x3c, !PT ;  /* 0x0000009604057212 */ /* 0x000fe400078e3cff */
[----:B------:R-:W-:Y:S02]  /*1770*/  LOP3.LUT R2, R2, 0xffffe000, RZ, 0xc0, !PT ;  /* 0xffffe00002027812 */ /* 0x000fe400078ec0ff */
[----:B------:R-:W-:-:S02]  /*1780*/  LOP3.LUT R4, R3, R17, RZ, 0x3c, !PT ;  /* 0x0000001103047212 */ /* 0x000fc400078e3cff */
[-C--:B------:R-:W-:Y:S02]  /*1790*/  IADD3 R13, R5, R2.reuse, R151 ;  /* 0x00000002050d7210 */ /* 0x080fe40007ffe097 */
[----:B------:R-:W-:Y:S02]  /*17a0*/  LEA.HI R5, R21, R21, RZ, 0x1 ;  /* 0x0000001515057211 */ /* 0x000fe400078f08ff */
[----:B------:R-:W-:Y:S02]  /*17b0*/  LOP3.LUT R3, R6, 0xfffffe00, RZ, 0xc0, !PT ;  /* 0xfffffe0006037812 */ /* 0x000fe400078ec0ff */
[----:B------:R-:W-:Y:S02]  /*17c0*/  LOP3.LUT R5, R5, 0x1ffffffe, RZ, 0xc0, !PT ;  /* 0x1ffffffe05057812 */ /* 0x000fe400078ec0ff */
[----:B------:R-:W-:Y:S01]  /*17d0*/  IADD3 R12, R4, R2, R16 ;  /* 0x00000002040c7210 */ /* 0x000fe20007ffe010 */
[----:B------:R-:W-:Y:S01]  /*17e0*/  IMAD.MOV.U32 R4, RZ, RZ, 0x20 ;  /* 0x00000020ff047424 */ /* 0x000fe200078e00ff */
[----:B------:R-:W-:Y:S01]  /*17f0*/  IADD3 R2, R9, R3, R10 ;  /* 0x0000000309027210 */ /* 0x000fe20007ffe00a */
[----:B------:R-:W-:Y:S01]  /*1800*/  IMAD.MOV.U32 R10, RZ, RZ, 0x40 ;  /* 0x00000040ff0a7424 */ /* 0x000fe200078e00ff */
[----:B------:R-:W-:-:S02]  /*1810*/  IADD3 R149, R110, 0x10, RZ ;  /* 0x000000106e957810 */ /* 0x000fc40007ffe0ff */
[----:B------:R-:W-:Y:S01]  /*1820*/  LOP3.LUT R3, R9, R3, RZ, 0xfc, !PT ;  /* 0x0000000309037212 */ /* 0x000fe200078efcff */
[----:B------:R-:W-:Y:S01]  /*1830*/  IMAD.IADD R9, R21, 0x1, -R5 ;  /* 0x0000000115097824 */ /* 0x000fe200078e0a05 */
[----:B------:R-:W-:Y:S02]  /*1840*/  LOP3.LUT R6, R11, 0x7ffffffc, RZ, 0xc0, !PT ;  /* 0x7ffffffc0b067812 */ /* 0x000fe400078ec0ff */
[----:B------:R-:W-:Y:S02]  /*1850*/  LOP3.LUT R5, R20, 0x38, R104, 0xf8, !PT ;  /* 0x0000003814057812 */ /* 0x000fe400078ef868 */
[----:B------:R-:W-:Y:S01]  /*1860*/  SHF.R.S32.HI R20, RZ, 0x1f, R149 ;  /* 0x0000001fff147819 */ /* 0x000fe20000011495 */
[----:B------:R-:W-:Y:S01]  /*1870*/  IMAD.IADD R6, R19, 0x1, -R6 ;  /* 0x0000000113067824 */ /* 0x000fe200078e0a06 */
[C---:B------:R-:W-:Y:S02]  /*1880*/  IADD3 R148, R110.reuse, 0x30, RZ ;  /* 0x000000306e947810 */ /* 0x040fe40007ffe0ff */
[----:B------:R-:W-:Y:S01]  /*1890*/  SHF.R.S32.HI R11, RZ, 0x1f, R146 ;  /* 0x0000001fff0b7819 */ /* 0x000fe20000011492 */
[----:B------:R1:W-:Y:S01]  /*18a0*/  STL [R1+0x48], R20 ;  /* 0x0000481401007387 */ /* 0x0003e20000100800 */
[----:B------:R-:W-:Y:S01]  /*18b0*/  IADD3 R147, R110, 0x50, RZ ;  /* 0x000000506e937810 */ /* 0x000fe20007ffe0ff */
[----:B------:R-:W-:Y:S01]  /*18c0*/  IMAD.SHL.U32 R252, R6, 0x2, RZ ;  /* 0x0000000206fc7824 */ /* 0x000fe200078e00ff */
[----:B------:R-:W-:Y:S01]  /*18d0*/  SHF.R.S32.HI R21, RZ, 0x1f, R148 ;  /* 0x0000001fff157819 */ /* 0x000fe20000011494 */
[----:B------:R2:W-:Y:S01]  /*18e0*/  STL [R1+0x44], R11 ;  /* 0x0000440b01007387 */ /* 0x0005e20000100800 */
[----:B------:R-:W-:Y:S01]  /*18f0*/  LOP3.LUT R5, R16, R5, R17, 0xf6, !PT ;  /* 0x0000000510057212 */ /* 0x000fe200078ef611 */
[----:B------:R-:W-:Y:S01]  /*1900*/  IMAD R6, R9, 0x8, R18 ;  /* 0x0000000809067824 */ /* 0x000fe200078e0212 */
[----:B------:R-:W-:Y:S01]  /*1910*/  IADD3 R34, R252, 0x8, RZ ;  /* 0x00000008fc227810 */ /* 0x000fe20007ffe0ff */
[----:B------:R-:W-:Y:S01]  /*1920*/  STL [R1+0x40], R21 ;  /* 0x0000401501007387 */ /* 0x000fe20000100800 */
[----:B------:R-:W-:-:S02]  /*1930*/  LEA R5, R5, 0x18100, 0x1 ;  /* 0x0001810005057811 */ /* 0x000fc400078e08ff */
[C---:B------:R-:W-:Y:S02]  /*1940*/  IADD3 R33, R252.reuse, 0x10, RZ ;  /* 0x00000010fc217810 */ /* 0x040fe40007ffe0ff */
[C---:B------:R-:W-:Y:S02]  /*1950*/  IADD3 R32, R252.reuse, 0x18, RZ ;  /* 0x00000018fc207810 */ /* 0x040fe40007ffe0ff */
[C---:B------:R-:W-:Y:S02]  /*1960*/  IADD3 R31, R252.reuse, 0x20, RZ ;  /* 0x00000020fc1f7810 */ /* 0x040fe40007ffe0ff */
[C---:B------:R-:W-:Y:S02]  /*1970*/  IADD3 R29, R252.reuse, 0x30, RZ ;  /* 0x00000030fc1d7810 */ /* 0x040fe40007ffe0ff */
[C---:B------:R-:W-:Y:S02]  /*1980*/  IADD3 R28, R252.reuse, 0x38, RZ ;  /* 0x00000038fc1c7810 */ /* 0x040fe40007ffe0ff */
[----:B------:R-:W-:-:S02]  /*1990*/  IADD3 R26, R252, 0x48, RZ ;  /* 0x00000048fc1a7810 */ /* 0x000fc40007ffe0ff */
[----:B------:R-:W-:Y:S02]  /*19a0*/  SEL R184, R4, 0xffffffe0, !P1 ;  /* 0xffffffe004b87807 */ /* 0x000fe40004800000 */
[----:B-1----:R-:W-:Y:S02]  /*19b0*/  SHF.R.S32.HI R20, RZ, 0x1f, R145 ;  /* 0x0000001fff147819 */ /* 0x002fe40000011491 */
[C---:B------:R-:W-:Y:S02]  /*19c0*/  IADD3 R25, R252.reuse, 0x50, RZ ;  /* 0x00000050fc197810 */ /* 0x040fe40007ffe0ff */
[----:B--2---:R-:W-:Y:S01]  /*19d0*/  SHF.R.S32.HI R11, RZ, 0x1f, R147 ;  /* 0x0000001fff0b7819 */ /* 0x004fe20000011493 */
[----:B------:R1:W-:Y:S01]  /*19e0*/  STL [R1+0x3c], R20 ;  /* 0x00003c1401007387 */ /* 0x0003e20000100800 */
[C---:B------:R-:W-:Y:S02]  /*19f0*/  IADD3 R23, R252.reuse, 0x60, RZ ;  /* 0x00000060fc177810 */ /* 0x040fe40007ffe0ff */
[----:B------:R-:W-:Y:S01]  /*1a00*/  IADD3 R22, R252, 0x68, RZ ;  /* 0x00000068fc167810 */ /* 0x000fe20007ffe0ff */
[----:B------:R-:W-:Y:S01]  /*1a10*/  STL [R1+0x38], R11 ;  /* 0x0000380b01007387 */ /* 0x000fe20000100800 */
[----:B------:R-:W-:-:S02]  /*1a20*/  SHF.R.S32.HI R4, RZ, 0x1f, R33 ;  /* 0x0000001fff047819 */ /* 0x000fc40000011421 */
[----:B------:R-:W-:Y:S01]  /*1a30*/  SHF.R.S32.HI R235, RZ, 0x3, R8 ;  /* 0x00000003ffeb7819 */ /* 0x000fe20000011408 */
[----:B------:R-:W-:Y:S01]  /*1a40*/  STL [R1+0x64], R6 ;  /* 0x0000640601007387 */ /* 0x000fe20000100800 */
[C---:B------:R-:W-:Y:S02]  /*1a50*/  IADD3 R19, R252.reuse, 0x80, RZ ;  /* 0x00000080fc137810 */ /* 0x040fe40007ffe0ff */
[C---:B------:R-:W-:Y:S01]  /*1a60*/  IADD3 R17, R252.reuse, 0x90, RZ ;  /* 0x00000090fc117810 */ /* 0x040fe20007ffe0ff */
[----:B------:R2:W-:Y:S01]  /*1a70*/  STL [R1+0x60], R5 ;  /* 0x0000600501007387 */ /* 0x0005e20000100800 */
[----:B------:R-:W-:Y:S02]  /*1a80*/  SHF.R.S32.HI R4, RZ, 0x1f, R31 ;  /* 0x0000001fff047819 */ /* 0x000fe4000001141f */
[----:B------:R-:W-:Y:S02]  /*1a90*/  SHF.R.S32.HI R234, RZ, 0x3, R7 ;  /* 0x00000003ffea7819 */ /* 0x000fe40000011407 */
[----:B------:R-:W-:-:S02]  /*1aa0*/  IADD3 R16, R252, 0x98, RZ ;  /* 0x00000098fc107810 */ /* 0x000fc40007ffe0ff */
[C---:B------:R-:W-:Y:S02]  /*1ab0*/  IADD3 R8, R252.reuse, 0xa8, RZ ;  /* 0x000000a8fc087810 */ /* 0x040fe40007ffe0ff */
[----:B------:R-:W-:Y:S02]  /*1ac0*/  SHF.R.S32.HI R4, RZ, 0x1f, R28 ;  /* 0x0000001fff047819 */ /* 0x000fe4000001141c */
[C---:B------:R-:W-:Y:S02]  /*1ad0*/  IADD3 R7, R252.reuse, 0xb0, RZ ;  /* 0x000000b0fc077810 */ /* 0x040fe40007ffe0ff */
[----:B-1----:R-:W-:Y:S02]  /*1ae0*/  IADD3 R20, R252, 0x78, RZ ;  /* 0x00000078fc147810 */ /* 0x002fe40007ffe0ff */
[----:B------:R-:W-:Y:S02]  /*1af0*/  SHF.R.S32.HI R4, RZ, 0x1f, R25 ;  /* 0x0000001fff047819 */ /* 0x000fe40000011419 */
[----:B------:R-:W-:-:S02]  /*1b00*/  SHF.R.S32.HI R4, RZ, 0x1f, R22 ;  /* 0x0000001fff047819 */ /* 0x000fc40000011416 */
[----:B------:R-:W-:Y:S02]  /*1b10*/  SHF.R.S32.HI R4, RZ, 0x1f, R19 ;  /* 0x0000001fff047819 */ /* 0x000fe40000011413 */
[----:B------:R-:W-:Y:S02]  /*1b20*/  SHF.R.S32.HI R4, RZ, 0x1f, R16 ;  /* 0x0000001fff047819 */ /* 0x000fe40000011410 */
[----:B------:R-:W-:Y:S02]  /*1b30*/  SHF.R.S32.HI R4, RZ, 0x1f, R7 ;  /* 0x0000001fff047819 */ /* 0x000fe40000011407 */
[----:B--2---:R-:W-:Y:S02]  /*1b40*/  SHF.R.S32.HI R5, RZ, 0x1f, R34 ;  /* 0x0000001fff057819 */ /* 0x004fe40000011422 */
        /* <DEDUP_REMOVED lines=8> */
[----:B------:R-:W-:Y:S02]  /*1bd0*/  LEA R4, R14, 0x18100, 0x1 ;  /* 0x000181000e047811 */ /* 0x000fe400078e08ff */
[----:B------:R-:W-:Y:S01]  /*1be0*/  LEA R180, R2, 0x18100, 0x1 ;  /* 0x0001810002b47811 */ /* 0x000fe200078e08ff */
[----:B------:R-:W-:Y:S01]  /*1bf0*/  STL [R1+0x5c], R5 ;  /* 0x00005c0501007387 */ /* 0x000fe20000100800 */
[----:B------:R-:W-:Y:S02]  /*1c00*/  LEA R2, R13, 0x18100, 0x1 ;  /* 0x000181000d027811 */ /* 0x000fe400078e08ff */
[----:B------:R-:W-:Y:S01]  /*1c10*/  LEA R186, R3, 0x100, 0x1 ;  /* 0x0000010003ba7811 */ /* 0x000fe200078e08ff */
[----:B------:R-:W-:Y:S01]  /*1c20*/  STL [R1+0x58], R4 ;  /* 0x0000580401007387 */ /* 0x000fe20000100800 */
[----:B------:R-:W-:Y:S01]  /*1c30*/  LEA R185, R0, 0xc100, 0x1 ;  /* 0x0000c10000b97811 */ /* 0x000fe200078e08ff */
[----:B------:R-:W-:Y:S01]  /*1c40*/  IMAD.IADD R181, R180, 0x1, R184 ;  /* 0x00000001b4b57824 */ /* 0x000fe200078e02b8 */
[----:B------:R-:W-:Y:S01]  /*1c50*/  SEL R0, R10, 0xffffffc0, !P2 ;  /* 0xffffffc00a007807 */ /* 0x000fe20005000000 */
[----:B------:R1:W-:Y:S01]  /*1c60*/  STL [R1+0x54], R2 ;  /* 0x0000540201007387 */ /* 0x0003e20000100800 */
[----:B------:R-:W-:-:S02]  /*1c70*/  LEA R3, R12, 0x18100, 0x1 ;  /* 0x000181000c037811 */ /* 0x000fc400078e08ff */
[----:B------:R-:W-:Y:S01]  /*1c80*/  IADD3 R218, R216, 0x40, RZ ;  /* 0x00000040d8da7810 */ /* 0x000fe20007ffe0ff */
[----:B------:R-:W-:Y:S01]  /*1c90*/  IMAD.IADD R187, R0, 0x1, R186 ;  /* 0x0000000100bb7824 */ /* 0x000fe200078e02ba */
[----:B------:R-:W-:Y:S01]  /*1ca0*/  IADD3 R219, R216, 0x80, RZ ;  /* 0x00000080d8db7810 */ /* 0x000fe20007ffe0ff */
[----:B------:R-:W-:Y:S01]  /*1cb0*/  STL [R1+0x50], R3 ;  /* 0x0000500301007387 */ /* 0x000fe20000100800 */
[--C-:B------:R-:W-:Y:S01]  /*1cc0*/  IMAD.IADD R183, R180, 0x1, R0.reuse ;  /* 0x00000001b4b77824 */ /* 0x100fe200078e0200 */
[C---:B------:R-:W-:Y:S01]  /*1cd0*/  IADD3 R224, R104.reuse, 0x60, RZ ;  /* 0x0000006068e07810 */ /* 0x040fe20007ffe0ff */
[----:B------:R-:W-:Y:S01]  /*1ce0*/  IMAD.IADD R182, R181, 0x1, R0 ;  /* 0x00000001b5b67824 */ /* 0x000fe200078e0200 */
[C---:B------:R-:W-:Y:S02]  /*1cf0*/  IADD3 R223, R104.reuse, 0x80, RZ ;  /* 0x0000008068df7810 */ /* 0x040fe40007ffe0ff */
[----:B------:R-:W-:Y:S02]  /*1d00*/  IADD3 R222, R104, 0xa0, RZ ;  /* 0x000000a068de7810 */ /* 0x000fe40007ffe0ff */
[----:B------:R-:W-:-:S02]  /*1d10*/  IADD3 R30, R252, 0x28, RZ ;  /* 0x00000028fc1e7810 */ /* 0x000fc40007ffe0ff */
[C---:B------:R-:W-:Y:S02]  /*1d20*/  IADD3 R27, R252.reuse, 0x40, RZ ;  /* 0x00000040fc1b7810 */ /* 0x040fe40007ffe0ff */
[C---:B------:R-:W-:Y:S02]  /*1d30*/  IADD3 R24, R252.reuse, 0x58, RZ ;  /* 0x00000058fc187810 */ /* 0x040fe40007ffe0ff */
[C---:B------:R-:W-:Y:S02]  /*1d40*/  IADD3 R21, R252.reuse, 0x70, RZ ;  /* 0x00000070fc157810 */ /* 0x040fe40007ffe0ff */
[C---:B------:R-:W-:Y:S02]  /*1d50*/  IADD3 R18, R252.reuse, 0x88, RZ ;  /* 0x00000088fc127810 */ /* 0x040fe40007ffe0ff */
[----:B------:R-:W-:Y:S01]  /*1d60*/  IADD3 R9, R252, 0xa0, RZ ;  /* 0x000000a0fc097810 */ /* 0x000fe20007ffe0ff */
[----:B-1----:R-:W-:Y:S01]  /*1d70*/  IMAD.IADD R2, R184, 0x1, R186 ;  /* 0x00000001b8027824 */ /* 0x002fe200078e02ba */
[----:B------:R-:W-:-:S02]  /*1d80*/  IADD3 R6, R252, 0xb8, RZ ;  /* 0x000000b8fc067810 */ /* 0x000fc40007ffe0ff */
[----:B------:R-:W-:Y:S02]  /*1d90*/  SHF.R.S32.HI R217, RZ, 0x1f, R216 ;  /* 0x0000001fffd97819 */ /* 0x000fe400000114d8 */
        /* <DEDUP_REMOVED lines=9> */
[----:B------:R-:W-:Y:S02]  /*1e30*/  SHF.R.S32.HI R30, RZ, 0x1f, R30 ;  /* 0x0000001fff1e7819 */ /* 0x000fe4000001141e */
[----:B------:R-:W-:Y:S02]  /*1e40*/  SHF.R.S32.HI R27, RZ, 0x1f, R27 ;  /* 0x0000001fff1b7819 */ /* 0x000fe4000001141b */
[----:B------:R-:W-:-:S02]  /*1e50*/  SHF.R.S32.HI R24, RZ, 0x1f, R24 ;  /* 0x0000001fff187819 */ /* 0x000fc40000011418 */
[----:B------:R-:W-:Y:S01]  /*1e60*/  SHF.R.S32.HI R21, RZ, 0x1f, R21 ;  /* 0x0000001fff157819 */ /* 0x000fe20000011415 */
[----:B-1----:R-:W-:Y:S01]  /*1e70*/  IMAD.IADD R2, R0, 0x1, R2 ;  /* 0x0000000100027824 */ /* 0x002fe200078e0202 */
[----:B------:R-:W-:Y:S01]  /*1e80*/  SHF.R.S32.HI R18, RZ, 0x1f, R18 ;  /* 0x0000001fff127819 */ /* 0x000fe20000011412 */
[----:B------:R-:W-:Y:S01]  /*1e90*/  IMAD.IADD R0, R184, 0x1, R187 ;  /* 0x00000001b8007824 */ /* 0x000fe200078e02bb */
[----:B------:R-:W-:Y:S02]  /*1ea0*/  SHF.R.S32.HI R9, RZ, 0x1f, R9 ;  /* 0x0000001fff097819 */ /* 0x000fe40000011409 */
[----:B------:R-:W-:Y:S02]  /*1eb0*/  SHF.R.S32.HI R6, RZ, 0x1f, R6 ;  /* 0x0000001fff067819 */ /* 0x000fe40000011406 */
[----:B------:R1:W-:Y:S04]  /*1ec0*/  STL [R1+0x24], R0 ;  /* 0x0000240001007387 */ /* 0x0003e80000100800 */
[----:B------:R1:W-:Y:S02]  /*1ed0*/  STL [R1+0x4c], R2 ;  /* 0x00004c0201007387 */ /* 0x0003e40000100800 */
.L_x_3047:
[----:B-1----:R-:W2:Y:S01]  /*1ee0*/  LDL R0, [R1+0xc] ;  /* 0x00000c0001007983 */ /* 0x002ea20000100800 */
[----:B------:R-:W-:Y:S01]  /*1ef0*/  IMAD.MOV.U32 R2, RZ, RZ, 0x4 ;  /* 0x00000004ff027424 */ /* 0x000fe200078e00ff */
[----:B------:R-:W-:-:S02]  /*1f00*/  ISETP.NE.U32.AND P0, PT, RZ, c[0x0][0x370], PT ;  /* 0x0000dc00ff007a0c */ /* 0x000fc40003f05070 */
[----:B------:R-:W-:Y:S02]  /*1f10*/  ISETP.NE.U32.AND P4, PT, RZ, c[0x0][0x360], PT ;  /* 0x0000d800ff007a0c */ /* 0x000fe40003f85070 */
[----:B------:R-:W-:Y:S01]  /*1f20*/  ISETP.NE.AND.EX P1, PT, RZ, c[0x0][0x374], PT, P0 ;  /* 0x0000dd00ff007a0c */ /* 0x000fe20003f25300 */
[----:B--2---:R-:W-:-:S05]  /*1f30*/  IMAD.WIDE R2, R0, R2, c[0x0][0x588] ;  /* 0x0001620000027625 */ /* 0x004fca00078e0202 */
[----:B------:R-:W2:Y:S01]  /*1f40*/  LDG.E R24, [R2.64] ;  /* 0x0000000802187981 */ /* 0x000ea2000c1e1900 */
[----:B------:R-:W-:Y:S01]  /*1f50*/  ISETP.NE.AND.EX P4, PT, RZ, c[0x0][0x364], PT, P4 ;  /* 0x0000d900ff007a0c */ /* 0x000fe20003f85340 */
[----:B------:R-:W-:Y:S01]  /*1f60*/  IMAD.MOV.U32 R248, RZ, RZ, RZ ;  /* 0x000000fffff87224 */ /* 0x000fe200078e00ff */
[----:B------:R-:W-:Y:S02]  /*1f70*/  ISETP.NE.U32.AND P3, PT, RZ, c[0x0][0x348], PT ;  /* 0x0000d200ff007a0c */ /* 0x000fe40003f65070 */
[----:B------:R-:W-:Y:S02]  /*1f80*/  ISETP.NE.U32.AND P5, PT, RZ, c[0x0][0x350], PT ;  /* 0x0000d400ff007a0c */ /* 0x000fe40003fa5070 */
[----:B------:R-:W-:Y:S02]  /*1f90*/  ISETP.NE.U32.AND P6, PT, RZ, c[0x0][0x358], PT ;  /* 0x0000d600ff007a0c */ /* 0x000fe40003fc5070 */
[----:B------:R-:W-:Y:S02]  /*1fa0*/  ISETP.NE.AND.EX P3, PT, RZ, c[0x0][0x34c], PT, P3 ;  /* 0x0000d300ff007a0c */ /* 0x000fe40003f65330 */
[----:B------:R-:W-:-:S02]  /*1fb0*/  ISETP.NE.AND.EX P5, PT, RZ, c[0x0][0x354], PT, P5 ;  /* 0x0000d500ff007a0c */ /* 0x000fc40003fa5350 */
[----:B------:R-:W-:Y:S01]  /*1fc0*/  ISETP.NE.AND.EX P6, PT, RZ, c[0x0][0x35c], PT, P6 ;  /* 0x0000d700ff007a0c */ /* 0x000fe20003fc5360 */
[----:B------:R-:W-:Y:S02]  /*1fd0*/  IMAD.MOV.U32 R139, RZ, RZ, RZ ;  /* 0x000000ffff8b7224 */ /* 0x000fe400078e00ff */
[----:B------:R-:W-:Y:S02]  /*1fe0*/  IMAD.MOV.U32 R20, RZ, RZ, RZ ;  /* 0x000000ffff147224 */ /* 0x000fe400078e00ff */
[----:B------:R-:W-:Y:S01]  /*1ff0*/  IMAD.MOV.U32 R13, RZ, RZ, RZ ;  /* 0x000000ffff0d7224 */ /* 0x000fe200078e00ff */
[----:B--2---:R-:W-:Y:S01]  /*2000*/  SHF.R.S32.HI R21, RZ, 0x1f, R24 ;  /* 0x0000001fff157819 */ /* 0x004fe20000011418 */
[C---:B------:R-:W-:Y:S01]  /*2010*/  IMAD.SHL.U32 R22, R24.reuse, 0x4, RZ ;  /* 0x0000000418167824 */ /* 0x040fe200078e00ff */
[C---:B------:R-:W-:Y:S01]  /*2020*/  @P1 LEA R4, P0, R24.reuse, c[0x0][0x370], 0x2 ;  /* 0x0000dc0018041a11 */ /* 0x040fe200078010ff */
[----:B------:R1:W-:Y:S01]  /*2030*/  STL [R1+0x1c], R24 ;  /* 0x00001c1801007387 */ /* 0x0003e20000100800 */
[----:B------:R-:W-:-:S02]  /*2040*/  SHF.L.U64.HI R16, R24, 0x2, R21 ;  /* 0x0000000218107819 */ /* 0x000fc40000010215 */
[----:B------:R-:W-:Y:S01]  /*2050*/  @P1 LEA.HI.X R5, R24, c[0x0][0x374], R21, 0x2, P0 ;  /* 0x0000dd0018051a11 */ /* 0x000fe200000f1415 */
[----:B------:R1:W-:Y:S01]  /*2060*/  STL [R1+0x28], R21 ;  /* 0x0000281501007387 */ /* 0x0003e20000100800 */
[C---:B------:R-:W-:Y:S02]  /*2070*/  @P4 IADD3 R2, P0, R22.reuse, c[0x0][0x360], RZ ;  /* 0x0000d80016024a10 */ /* 0x040fe40007f1e0ff */
[----:B------:R-:W-:Y:S01]  /*2080*/  IADD3 R6, P2, R22, c[0x0][0x348], RZ ;  /* 0x0000d20016067a10 */ /* 0x000fe20007f5e0ff */
[----:B------:R2:W5:Y:S01]  /*2090*/  @P1 LDG.E R248, [R4.64] ;  /* 0x0000000804f81981 */ /* 0x000562000c1e1900 */
[----:B------:R-:W-:-:S03]  /*20a0*/  @P4 IADD3.X R3, R16, c[0x0][0x364], RZ, P0, !PT ;  /* 0x0000d90010034a10 */ /* 0x000fc600007fe4ff */
[----:B------:R1:W-:Y:S04]  /*20b0*/  STL [R1+0x14], R22 ;  /* 0x0000141601007387 */ /* 0x0003e80000100800 */
[----:B------:R3:W5:Y:S01]  /*20c0*/  @P4 LDG.E R250, [R2.64] ;  /* 0x0000000802fa4981 */ /* 0x000762000c1e1900 */
[----:B------:R-:W-:-:S03]  /*20d0*/  IADD3.X R7, R16, c[0x0][0x34c], RZ, P2, !PT ;  /* 0x0000d30010077a10 */ /* 0x000fc600017fe4ff */
[----:B------:R1:W-:Y:S04]  /*20e0*/  STL [R1+0x18], R16 ;  /* 0x0000181001007387 */ /* 0x0003e80000100800 */
[----:B------:R1:W5:Y:S01]  /*20f0*/  @P3 LDG.E R139, [R6.64] ;  /* 0x00000008068b3981 */ /* 0x000362000c1e1900 */
[----:B--2---:R-:W-:-:S04]  /*2100*/  IADD3 R4, P1, R22, c[0x0][0x350], RZ ;  /* 0x0000d40016047a10 */ /* 0x004fc80007f3e0ff */
[----:B------:R-:W-:Y:S02]  /*2110*/  IADD3.X R5, R16, c[0x0][0x354], RZ, P1, !PT ;  /* 0x0000d50010057a10 */ /* 0x000fe40000ffe4ff */
[----:B---3--:R-:W-:-:S03]  /*2120*/  IADD3 R2, P0, R22, c[0x0][0x358], RZ ;  /* 0x0000d60016027a10 */ /* 0x008fc60007f1e0ff */
[----:B------:R1:W5:Y:S01]  /*2130*/  @P5 LDG.E R20, [R4.64] ;  /* 0x0000000804145981 */ /* 0x000362000c1e1900 */
[----:B------:R-:W-:-:S05]  /*2140*/  IADD3.X R3, R16, c[0x0][0x35c], RZ, P0, !PT ;  /* 0x0000d70010037a10 */ /* 0x000fca00007fe4ff */
[----:B------:R1:W5:Y:S01]  /*2150*/  @P6 LDG.E R13, [R2.64] ;  /* 0x00000008020d6981 */ /* 0x000362000c1e1900 */
[----:B------:R-:W-:Y:S01]  /*2160*/  YIELD ;  /* 0x0000000000007946 */ /* 0x000fe20003800000 */
[----:B------:R-:W-:Y:S05]  /*2170*/  @P4 BRA `(.L_x_2856) ;  /* 0x0000005000004947 */ /* 0x000fea0003800000 */
[----:B-----5:R-:W-:Y:S01]  /*2180*/  MOV R250, c[0x0][0x168] ;  /* 0x00005a0000fa7a02 */ /* 0x020fe20000000f00 */
[----:B------:R-:W-:Y:S05]  /*2190*/  @!P3 BRA `(.L_x_2856) ;  /* 0x000000300000b947 */ /* 0x000fea0003800000 */
[----:B------:R-:W2:Y:S04]  /*21a0*/  LDG.E R8, [R6.64] ;  /* 0x0000000806087981 */ /* 0x000ea8000c1e1900 */
[----:B------:R-:W2:Y:S02]  /*21b0*/  LDG.E R0, [R6.64+0x4] ;  /* 0x0000040806007981 */ /* 0x000ea4000c1e1900 */
[----:B--2---:R-:W-:Y:S02]  /*21c0*/  IADD3 R250, -R8, R0, RZ ;  /* 0x0000000008fa7210 */ /* 0x004fe40007ffe1ff */
.L_x_2856:
[----:B------:R-:W-:-:S04]  /*21d0*/  ISETP.NE.U32.AND P0, PT, RZ, c[0x0][0x368], PT ;  /* 0x0000da00ff007a0c */ /* 0x000fc80003f05070 */
[----:B------:R-:W-:-:S13]  /*21e0*/  ISETP.NE.AND.EX P0, PT, RZ, c[0x0][0x36c], PT, P0 ;  /* 0x0000db00ff007a0c */ /* 0x000fda0003f05300 */
[----:B------:R-:W-:Y:S05]  /*21f0*/  @!P0 BRA `(.L_x_2857) ;  /* 0x0000004000008947 */ /* 0x000fea0003800000 */
[----:B-1----:R-:W-:-:S04]  /*2200*/  IADD3 R4, P0, R22, c[0x0][0x368], RZ ;  /* 0x0000da0016047a10 */ /* 0x002fc80007f1e0ff */
[----:B------:R-:W-:-:S05]  /*2210*/  IADD3.X R5, R16, c[0x0][0x36c], RZ, P0, !PT ;  /* 0x0000db0010057a10 */ /* 0x000fca00007fe4ff */
[----:B------:R1:W5:Y:S01]  /*2220*/  LDG.E R15, [R4.64] ;  /* 0x00000008040f7981 */ /* 0x000362000c1e1900 */
[----:B------:R-:W-:Y:S05]  /*2230*/  BRA `(.L_x_2858) ;  /* 0x0000005000007947 */ /* 0x000fea0003800000 */
.L_x_2857:
[----:B------:R-:W-:Y:S01]  /*2240*/  MOV R15, UR6 ;  /* 0x00000006000f7c02 */ /* 0x000fe20008000f00 */
[----:B------:R-:W-:Y:S05]  /*2250*/  @!P5 BRA `(.L_x_2858) ;  /* 0x000000300000d947 */ /* 0x000fea0003800000 */
[----:B-1----:R-:W2:Y:S04]  /*2260*/  LDG.E R6, [R4.64] ;  /* 0x0000000804067981 */ /* 0x002ea8000c1e1900 */
[----:B------:R-:W2:Y:S02]  /*2270*/  LDG.E R0, [R4.64+0x4] ;  /* 0x0000040804007981 */ /* 0x000ea4000c1e1900 */
[----:B--2---:R-:W-:Y:S02]  /*2280*/  IADD3 R15, -R6, R0, RZ ;  /* 0x00000000060f7210 */ /* 0x004fe40007ffe1ff */
.L_x_2858:
[----:B------:R-:W2:Y:S04]  /*2290*/  LDL.LU R0, [R1+0x4] ;  /* 0x0000040001007983 */ /* 0x000ea80000300800 */
[----:B-1----:R1:W3:Y:S04]  /*22a0*/  @P6 LDG.E R5, [R2.64] ;  /* 0x0000000802056981 */ /* 0x0022e8000c1e1900 */
[----:B------:R1:W3:Y:S04]  /*22b0*/  @P6 LDG.E R4, [R2.64+0x4] ;  /* 0x0000040802046981 */ /* 0x0002e8000c1e1900 */
[----:B------:R-:W4:Y:S01]  /*22c0*/  LDL R14, [R1+0x8] ;  /* 0x00000800010e7983 */ /* 0x000f220000100800 */
[----:B------:R-:W-:-:S04]  /*22d0*/  ISETP.NE.U32.AND P0, PT, RZ, c[0x0][0x378], PT ;  /* 0x0000de00ff007a0c */ /* 0x000fc80003f05070 */
[----:B------:R-:W-:Y:S01]  /*22e0*/  ISETP.NE.AND.EX P1, PT, RZ, c[0x0][0x37c], PT, P0 ;  /* 0x0000df00ff007a0c */ /* 0x000fe20003f25300 */
[----:B------:R-:W-:-:S05]  /*22f0*/  IMAD.MOV.U32 R6, RZ, RZ, c[0x0][0x2c4] ;  /* 0x0000b100ff067624 */ /* 0x000fca00078e00ff */
[----:B------:R-:W-:Y:S01]  /*2300*/  ISETP.NE.AND P2, PT, R6, 0x1, PT ;  /* 0x000000010600780c */ /* 0x000fe20003f45270 */
[----:B-----5:R-:W-:Y:S02]  /*2310*/  IMAD.MOV.U32 R138, RZ, RZ, R15 ;  /* 0x000000ffff8a7224 */ /* 0x020fe400078e000f */
[----:B------:R-:W-:-:S04]  /*2320*/  IMAD.MOV.U32 R67, RZ, RZ, c[0x0][0x228] ;  /* 0x00008a00ff437624 */ /* 0x000fc800078e00ff */
[----:B-1----:R-:W-:Y:S01]  /*2330*/  @P1 IADD3 R2, P0, R22, c[0x0][0x378], RZ ;  /* 0x0000de0016021a10 */ /* 0x002fe20007f1e0ff */
[----:B------:R-:W-:-:S03]  /*2340*/  IMAD.IADD R7, R15, 0x1, -R248 ;  /* 0x000000010f077824 */ /* 0x000fc600078e0af8 */
[----:B------:R-:W-:-:S05]  /*2350*/  @P1 IADD3.X R3, R16, c[0x0][0x37c], RZ, P0, !PT ;  /* 0x0000df0010031a10 */ /* 0x000fca00007fe4ff */
[----:B------:R4:W5:Y:S01]  /*2360*/  @P1 LDG.E R138, [R2.64] ;  /* 0x00000008028a1981 */ /* 0x000962000c1e1900 */
[----:B------:R-:W-:Y:S01]  /*2370*/  LOP3.LUT R232, R232, 0xffffffbf, RZ, 0xc0, !PT ;  /* 0xffffffbfe8e87812 */ /* 0x000fe200078ec0ff */
[----:B------:R-:W-:Y:S03]  /*2380*/  BSSY B0, `(.L_x_2859) ;  /* 0x000003c000007945 */ /* 0x000fe60003800000 */
[----:B------:R-:W-:Y:S01]  /*2390*/  @P2 LOP3.LUT R232, R232, 0x40, RZ, 0xfc, !PT ;  /* 0x00000040e8e82812 */ /* 0x000fe200078efcff */
[----:B--2---:R-:W-:-:S05]  /*23a0*/  IMAD.SHL.U32 R0, R0, 0x80, RZ ;  /* 0x0000008000007824 */ /* 0x004fca00078e00ff */
[----:B------:R1:W-:Y:S01]  /*23b0*/  STL [R1+0x4], R0 ;  /* 0x0000040001007387 */ /* 0x0003e20000100800 */
[----:B---3--:R-:W-:-:S04]  /*23c0*/  @P6 IMAD.IADD R67, R4, 0x1, -R5 ;  /* 0x0000000104436824 */ /* 0x008fc800078e0a05 */
[----:B------:R-:W-:Y:S01]  /*23d0*/  IMAD.IADD R249, R7, 0x1, R67 ;  /* 0x0000000107f97824 */ /* 0x000fe200078e0243 */
[----:B----4-:R-:W-:-:S04]  /*23e0*/  LOP3.LUT R3, R14, 0xff000000, RZ, 0xc0, !PT ;  /* 0xff0000000e037812 */ /* 0x010fc800078ec0ff */
[----:B------:R-:W-:Y:S02]  /*23f0*/  IADD3 R119, R249, 0x40, -R250 ;  /* 0x00000040f9777810 */ /* 0x000fe40007ffe8fa */
[----:B-1----:R-:W-:-:S05]  /*2400*/  IADD3 R0, R0, 0x7f, RZ ;  /* 0x0000007f00007810 */ /* 0x002fca0007ffe0ff */
[----:B------:R-:W-:-:S05]  /*2410*/  @P2 IMAD.HI.U32 R2, R0, c[0x0][0x2c8], RZ ;  /* 0x0000b20000022a27 */ /* 0x000fca00078e00ff */
[----:B------:R-:W-:Y:S02]  /*2420*/  @P2 SHF.R.U32.HI R0, RZ, c[0x0][0x2cc], R2 ;  /* 0x0000b300ff002a19 */ /* 0x000fe40000011602 */
[----:B------:R-:W-:-:S03]  /*2430*/  IADD3 R2, R249, 0x3f, RZ ;  /* 0x0000003ff9027810 */ /* 0x000fc60007ffe0ff */
[----:B------:R-:W-:Y:S01]  /*2440*/  IMAD.IADD R0, R119, 0x1, R0 ;  /* 0x0000000177007824 */ /* 0x000fe200078e0200 */
[----:B------:R-:W-:Y:S02]  /*2450*/  SHF.R.S32.HI R4, RZ, 0x1f, R2 ;  /* 0x0000001fff047819 */ /* 0x000fe40000011402 */
[----:B------:R-:W-:Y:S02]  /*2460*/  LOP3.LUT R8, R14, 0xff0000, RZ, 0xc0, !PT ;  /* 0x00ff00000e087812 */ /* 0x000fe400078ec0ff */
[----:B------:R-:W-:Y:S02]  /*2470*/  SHF.R.U32.HI R6, RZ, 0x8, R3 ;  /* 0x00000008ff067819 */ /* 0x000fe40000011603 */
[----:B------:R-:W-:Y:S02]  /*2480*/  SHF.R.S32.HI R5, RZ, 0x1f, R0 ;  /* 0x0000001fff057819 */ /* 0x000fe40000011400 */
[----:B------:R-:W-:Y:S02]  /*2490*/  LEA.HI R3, R4, R2, RZ, 0x6 ;  /* 0x0000000204037211 */ /* 0x000fe400078f30ff */
[----:B------:R-:W-:-:S02]  /*24a0*/  LEA.HI R2, R8, R6, RZ, 0x10 ;  /* 0x0000000608027211 */ /* 0x000fc400078f80ff */
[----:B------:R-:W-:Y:S02]  /*24b0*/  LEA.HI R0, R5, R0, RZ, 0x6 ;  /* 0x0000000005007211 */ /* 0x000fe400078f30ff */
[----:B------:R-:W-:Y:S02]  /*24c0*/  SHF.R.U32.HI R9, RZ, 0x10, R2 ;  /* 0x00000010ff097819 */ /* 0x000fe40000011602 */
[----:B------:R-:W-:Y:S02]  /*24d0*/  LOP3.LUT R17, R2, 0xff, RZ, 0xc0, !PT ;  /* 0x000000ff02117812 */ /* 0x000fe400078ec0ff */
[----:B------:R-:W-:Y:S02]  /*24e0*/  SHF.R.S32.HI R118, RZ, 0x6, R3 ;  /* 0x00000006ff767819 */ /* 0x000fe40000011403 */
[----:B------:R-:W-:Y:S01]  /*24f0*/  SHF.R.S32.HI R0, RZ, 0x6, R0 ;  /* 0x00000006ff007819 */ /* 0x000fe20000011400 */
[----:B------:R1:W-:Y:S03]  /*2500*/  STL [R1+0x2c], R9 ;  /* 0x00002c0901007387 */ /* 0x0003e60000100800 */
[----:B------:R-:W-:Y:S01]  /*2510*/  IMNMX R6, R118, R0, PT ;  /* 0x0000000076067217 */ /* 0x000fe20003800200 */
[----:B------:R1:W-:Y:S03]  /*2520*/  STL [R1+0x30], R17 ;  /* 0x0000301101007387 */ /* 0x0003e60000100800 */
[----:B------:R-:W-:-:S02]  /*2530*/  ISETP.GE.AND P0, PT, R6, 0x1, PT ;  /* 0x000000010600780c */ /* 0x000fc40003f06270 */
[----:B------:R-:W-:Y:S01]  /*2540*/  ISETP.NE.AND P1, PT, R9, RZ, PT ;  /* 0x000000ff0900720c */ /* 0x000fe20003f25270 */
[----:B------:R-:W-:-:S03]  /*2550*/  IMAD.MOV.U32 R0, RZ, RZ, RZ ;  /* 0x000000ffff007224 */ /* 0x000fc600078e00ff */
[----:B------:R-:W-:-:S07]  /*2560*/  SEL R116, R9, c[0x0][0x338], P1 ;  /* 0x0000ce0009747a07 */ /* 0x000fce0000800000 */
        /* <DEDUP_REMOVED lines=13> */
[----:B-1----:R-:W-:Y:S02]  /*2640*/  IMAD.MOV R9, RZ, RZ, -R0 ;  /* 0x000000ffff097224 */ /* 0x002fe400078e0a00 */
        /* <DEDUP_REMOVED lines=15> */
.L_x_2860:
[----:B------:R-:W-:Y:S05]  /*2740*/  BSYNC B0 ;  /* 0x0000000000007941 */ /* 0x000fea0003800000 */
.L_x_2859:
[----:B------:R-:W-:-:S04]  /*2750*/  IMAD R2, R17, R0, RZ ;  /* 0x0000000011027224 */ /* 0x000fc800078e02ff */
        /* <DEDUP_REMOVED lines=15> */
[----:B------:R-:W-:Y:S02]  /*2850*/  SHF.R.S32.HI R2, RZ, 0x1f, R13 ;  /* 0x0000001fff027819 */ /* 0x000fe4000001140d */
[C---:B------:R-:W-:Y:S01]  /*2860*/  IADD3 R0, P0, R251.reuse, R13, RZ ;  /* 0x0000000dfb007210 */ /* 0x040fe20007f1e0ff */
[----:B------:R-:W-:Y:S01]  /*2870*/  IMAD.MOV.U32 R13, RZ, RZ, c[0x0][0x238] ;  /* 0x00008e00ff0d7624 */ /* 0x000fe200078e00ff */
[----:B------:R-:W-:Y:S02]  /*2880*/  LOP3.LUT R23, R14, 0xffff, RZ, 0xc0, !PT ;  /* 0x0000ffff0e177812 */ /* 0x000fe400078ec0ff */
[----:B-1----:R-:W-:Y:S01]  /*2890*/  LEA.HI.X.SX32 R17, R251, R2, 0x1, P0 ;  /* 0x00000002fb117211 */ /* 0x002fe200000f0eff */
[----:B------:R-:W-:Y:S01]  /*28a0*/  IMAD.WIDE.U32 R2, R0, c[0x0][0x238], R216 ;  /* 0x00008e0000027a25 */ /* 0x000fe200078e00d8 */
[----:B------:R-:W-:Y:S02]  /*28b0*/  SEL R12, R21, RZ, !P6 ;  /* 0x000000ff150c7207 */ /* 0x000fe40007000000 */
[----:B------:R-:W-:Y:S01]  /*28c0*/  IADD3 R18, R8, -0x1, RZ ;  /* 0xffffffff08127810 */ /* 0x000fe20007ffe0ff */
[----:B------:R-:W-:Y:S01]  /*28d0*/  IMAD R4, R17, c[0x0][0x238], RZ ;  /* 0x00008e0011047a24 */ /* 0x000fe200078e02ff */
[----:B------:R-:W-:Y:S01]  /*28e0*/  SEL R9, R24, RZ, !P6 ;  /* 0x000000ff18097207 */ /* 0x000fe20007000000 */
[----:B------:R-:W-:Y:S01]  /*28f0*/  IMAD R5, R12, c[0x0][0x248], RZ ;  /* 0x000092000c057a24 */ /* 0x000fe200078e02ff */
[----:B------:R-:W-:Y:S01]  /*2900*/  MOV R121, 0x6 ;  /* 0x0000000600797802 */ /* 0x000fe20000000f00 */
[----:B------:R-:W-:Y:S01]  /*2910*/  IMAD R4, R0, c[0x0][0x23c], R4 ;  /* 0x00008f0000047a24 */ /* 0x000fe200078e0204 */
[----:B------:R-:W-:Y:S01]  /*2920*/  SHF.R.S32.HI R19, RZ, 0x1f, R18 ;  /* 0x0000001fff137819 */ /* 0x000fe20000011412 */
[----:B------:R-:W-:Y:S01]  /*2930*/  IMAD R5, R9, c[0x0][0x24c], R5 ;  /* 0x0000930009057a24 */ /* 0x000fe200078e0205 */
        /* <DEDUP_REMOVED lines=8> */
[----:B------:R-:W-:Y:S01]  /*29c0*/  IMAD R3, R23, c[0x0][0x244], R3 ;  /* 0x0000910017037a24 */ /* 0x000fe200078e0203 */
[----:B------:R-:W-:Y:S01]  /*29d0*/  P2R R14, PR, RZ, 0x10 ;  /* 0x00000010ff0e7803 */ /* 0x000fe20000000000 */
[----:B------:R-:W-:Y:S01]  /*29e0*/  IMAD R4, R18, -0x40, R4 ;  /* 0xffffffc012047824 */ /* 0x000fe200078e0204 */
[----:B------:R-:W-:Y:S01]  /*29f0*/  ISETP.GE.AND P6, PT, R216, c[0x0][0x1d4], PT ;  /* 0x00007500d8007a0c */ /* 0x000fe20003fc6270 */
[----:B------:R-:W-:Y:S01]  /*2a00*/  IMAD.WIDE.U32 R78, R9, c[0x0][0x248], R2 ;  /* 0x00009200094e7a25 */ /* 0x000fe200078e0002 */
[----:B------:R-:W-:Y:S02]  /*2a10*/  ISETP.GE.AND P5, PT, R218, c[0x0][0x1d4], PT ;  /* 0x00007500da007a0c */ /* 0x000fe40003fa6270 */
[C---:B------:R-:W-:Y:S01]  /*2a20*/  ISETP.GE.AND P1, PT, R4.reuse, 0x21, PT ;  /* 0x000000210400780c */ /* 0x040fe20003f26270 */
[----:B------:R-:W-:Y:S01]  /*2a30*/  IMAD.SHL.U32 R126, R13, 0x40, RZ ;  /* 0x000000400d7e7824 */ /* 0x000fe200078e00ff */
[----:B------:R-:W-:Y:S01]  /*2a40*/  ISETP.GE.AND P2, PT, R4, 0x1, PT ;  /* 0x000000010400780c */ /* 0x000fe20003f46270 */
[----:B------:R-:W-:-:S02]  /*2a50*/  IMAD R3, R125, R18, RZ ;  /* 0x000000127d037224 */ /* 0x000fc400078e02ff */
[----:B------:R-:W-:Y:S02]  /*2a60*/  IMAD.IADD R75, R79, 0x1, R5 ;  /* 0x000000014f4b7824 */ /* 0x000fe400078e0205 */
[----:B------:R-:W-:Y:S02]  /*2a70*/  IMAD.MOV.U32 R74, RZ, RZ, R78 ;  /* 0x000000ffff4a7224 */ /* 0x000fe400078e004e */
[-C--:B------:R-:W-:Y:S02]  /*2a80*/  IMAD R3, R19, R126.reuse, R3 ;  /* 0x0000007e13037224 */ /* 0x080fe400078e0203 */
[----:B------:R-:W-:-:S04]  /*2a90*/  IMAD.WIDE.U32 R6, R18, R126, R74 ;  /* 0x0000007e12067225 */ /* 0x000fc800078e004a */
[----:B------:R-:W-:Y:S01]  /*2aa0*/  IMAD.SHL.U32 R127, R13, 0x20, RZ ;  /* 0x000000200d7f7824 */ /* 0x000fe200078e00ff */
[----:B------:R-:W-:Y:S02]  /*2ab0*/  IADD3 R3, R7, R3, RZ ;  /* 0x0000000307037210 */ /* 0x000fe40007ffe0ff */
[C---:B------:R-:W-:Y:S02]  /*2ac0*/  @P2 LEA R4, P3, R6.reuse, c[0x0][0x220], 0x1 ;  /* 0x0000880006042a11 */ /* 0x040fe400078608ff */
[----:B------:R-:W-:Y:S02]  /*2ad0*/  @P1 IADD3 R7, P0, R127, R6, RZ ;  /* 0x000000067f071210 */ /* 0x000fe40007f1e0ff */
[----:B------:R-:W-:Y:S02]  /*2ae0*/  @P2 LEA.HI.X R5, R6, c[0x0][0x224], R3, 0x1, P3 ;  /* 0x0000890006052a11 */ /* 0x000fe400018f0c03 */
[----:B------:R-:W-:Y:S01]  /*2af0*/  @P4 IADD3 R6, P3, R22, c[0x0][0x340], RZ ;  /* 0x0000d00016064a10 */ /* 0x000fe20007f7e0ff */
[----:B------:R-:W-:Y:S01]  /*2b00*/  @P1 IMAD.X R13, R3, 0x1, R122, P0 ;  /* 0x00000001030d1824 */ /* 0x000fe200000e067a */
[----:B------:R-:W-:Y:S01]  /*2b10*/  @P1 LEA R2, P0, R7, c[0x0][0x220], 0x1 ;  /* 0x0000880007021a11 */ /* 0x000fe200078008ff */
[----:B------:R-:W-:Y:S01]  /*2b20*/  @!PT LDS RZ, [RZ] ;  /* 0x00000000fffff984 */ /* 0x000fe20000000800 */
[----:B------:R-:W-:Y:S01]  /*2b30*/  @!PT LDS RZ, [RZ] ;  /* 0x00000000fffff984 */ /* 0x000fe20000000800 */
[----:B------:R-:W-:Y:S01]  /*2b40*/  @!PT LDS RZ, [RZ] ;  /* 0x00000000fffff984 */ /* 0x000fe20000000800 */
[----:B------:R1:W-:Y:S01]  /*2b50*/  @P2 LDGSTS.E.BYPASS.LTC128B.128 [R144+0xc100], [R4.64], !P6 ;  /* 0x0c10000004902fae */ /* 0x0003e2000f101d48 */
[----:B------:R-:W-:-:S02]  /*2b60*/  ISETP.GE.AND P4, PT, R219, c[0x0][0x1d4], PT ;  /* 0x00007500db007a0c */ /* 0x000fc40003f86270 */
[----:B------:R-:W-:Y:S01]  /*2b70*/  @P1 LEA.HI.X R3, R7, c[0x0][0x224], R13, 0x1, P0 ;  /* 0x0000890007031a11 */ /* 0x000fe200000f0c0d */
[----:B------:R1:W-:Y:S01]  /*2b80*/  @P2 LDGSTS.E.BYPASS.LTC128B.128 [R144+0xe100], [R4.64+0x80], !P5 ;  /* 0x0e10008004902fae */ /* 0x0003e2000e901d48 */
[----:B------:R-:W-:-:S09]  /*2b90*/  ISETP.NE.AND P0, PT, R14, RZ, PT ;  /* 0x000000ff0e00720c */ /* 0x000fd20003f05270 */
[----:B------:R1:W-:Y:S04]  /*2ba0*/  @P2 LDGSTS.E.BYPASS.LTC128B.128 [R144+0x10100], [R4.64+0x100], !P4 ;  /* 0x1010010004902fae */ /* 0x0003e8000e101d48 */
[----:B------:R-:W-:Y:S01]  /*2bb0*/  @P0 IADD3.X R7, R16, c[0x0][0x344], RZ, P3, !PT ;  /* 0x0000d10010070a10 */ /* 0x000fe20001ffe4ff */
[----:B------:R2:W-:Y:S04]  /*2bc0*/  @P1 LDGSTS.E.BYPASS.LTC128B.128 [R144+0xd100], [R2.64], !P6 ;  /* 0x0d10000002901fae */ /* 0x0005e8000f101d48 */
        /* <DEDUP_REMOVED lines=9> */
[----:B------:R-:W-:Y:S01]  /*2c60*/  SHF.L.U64.HI R124, R131, R121, c[0x0][0x25c] ;  /* 0x00009700837c7619 */ /* 0x000fe20000010279 */
[----:B-1----:R-:W-:Y:S01]  /*2c70*/  IMAD R4, R17, c[0x0][0x258], RZ ;  /* 0x0000960011047a24 */ /* 0x002fe200078e02ff */
[----:B------:R-:W-:Y:S01]  /*2c80*/  SHF.R.S32.HI R111, RZ, 0x1f, R110 ;  /* 0x0000001fff6f7819 */ /* 0x000fe2000001146e */
[C---:B------:R-:W-:Y:S01]  /*2c90*/  IMAD.SHL.U32 R130, R131.reuse, 0x40, RZ ;  /* 0x0000004083827824 */ /* 0x040fe200078e00ff */
[----:B------:R-:W-:Y:S01]  /*2ca0*/  SHF.L.U32 R131, R131, 0x5, RZ ;  /* 0x0000000583837819 */ /* 0x000fe200000006ff */
[----:B------:R-:W-:Y:S02]  /*2cb0*/  IMAD.SHL.U32 R117, R117, 0x2, RZ ;  /* 0x0000000275757824 */ /* 0x000fe400078e00ff */
[----:B------:R-:W-:Y:S02]  /*2cc0*/  IMAD.MOV.U32 R28, RZ, RZ, R18 ;  /* 0x000000ffff1c7224 */ /* 0x000fe400078e0012 */
[----:B------:R-:W-:Y:S02]  /*2cd0*/  IMAD R73, R23, c[0x0][0x1ec], R69 ;  /* 0x00007b0017497a24 */ /* 0x000fe400078e0245 */
[----:B--2---:R-:W-:-:S04]  /*2ce0*/  IMAD.WIDE.U32 R2, R0, c[0x0][0x258], R216 ;  /* 0x0000960000027a25 */ /* 0x004fc800078e00d8 */
[----:B------:R-:W-:-:S04]  /*2cf0*/  IMAD R0, R0, c[0x0][0x25c], R4 ;  /* 0x0000970000007a24 */ /* 0x000fc800078e0204 */
[----:B------:R-:W-:Y:S02]  /*2d00*/  IMAD.IADD R3, R3, 0x1, R0 ;  /* 0x0000000103037824 */ /* 0x000fe400078e0200 */
[----:B------:R-:W-:Y:S01]  /*2d10*/  IMAD R0, R12, c[0x0][0x268], RZ ;  /* 0x00009a000c007a24 */ /* 0x000fe200078e02ff */
[----:B------:R-:W-:Y:S01]  /*2d20*/  SHF.R.S32.HI R12, RZ, 0x1f, R227 ;  /* 0x0000001fff0c7819 */ /* 0x000fe200000114e3 */
        /* <DEDUP_REMOVED lines=8> */
[----:B------:R-:W-:Y:S01]  /*2db0*/  IMAD R0, R124, R18, RZ ;  /* 0x000000127c007224 */ /* 0x000fe200078e02ff */
[----:B------:R-:W-:Y:S01]  /*2dc0*/  BAR.SYNC.DEFER_BLOCKING 0x0 ;  /* 0x0000000000007b1d */ /* 0x000fe20000010000 */
[----:B------:R-:W-:Y:S01]  /*2dd0*/  IMAD.MOV.U32 R2, RZ, RZ, R76 ;  /* 0x000000ffff027224 */ /* 0x000fe200078e004c */
[----:B------:R-:W-:Y:S01]  /*2de0*/  ISETP.GE.AND P3, PT, R109, c[0x0][0x27c], PT ;  /* 0x00009f006d007a0c */ /* 0x000fe20003f66270 */
[----:B------:R-:W-:Y:S01]  /*2df0*/  IMAD.MOV.U32 R3, RZ, RZ, R92 ;  /* 0x000000ffff037224 */ /* 0x000fe200078e005c */
[----:B------:R-:W-:Y:S01]  /*2e00*/  LOP3.LUT R232, R232, 0xfffffffd, RZ, 0xc0, !PT ;  /* 0xfffffffde8e87812 */ /* 0x000fe200078ec0ff */
[-C--:B------:R-:W-:Y:S01]  /*2e10*/  IMAD R0, R19, R130.reuse, R0 ;  /* 0x0000008213007224 */ /* 0x080fe200078e0200 */
[----:B------:R-:W1:Y:S01]  /*2e20*/  S2R R25, SR_TID.X ;  /* 0x0000000000197919 */ /* 0x000e620000002100 */
[----:B------:R-:W-:Y:S01]  /*2e30*/  IMAD.WIDE.U32 R2, R18, R130, R2 ;  /* 0x0000008212027225 */ /* 0x000fe200078e0002 */
[----:B------:R-:W-:-:S03]  /*2e40*/  ULDC.U8 UR5, c[0x0][0x298] ;  /* 0x0000a60000057ab9 */ /* 0x000fc60000000000 */
[----:B------:R-:W-:Y:S01]  /*2e50*/  IMAD.IADD R0, R3, 0x1, R0 ;  /* 0x0000000103007824 */ /* 0x000fe200078e0200 */
[----:B------:R-:W-:Y:S01]  /*2e60*/  @P2 LEA R6, P0, R2, c[0x0][0x250], 0x1 ;  /* 0x0000940002062a11 */ /* 0x000fe200078008ff */
[----:B------:R-:W-:Y:S02]  /*2e70*/  IMAD.IADD R114, R15, 0x1, R20 ;  /* 0x000000010f727824 */ /* 0x000fe400078e0214 */
[----:B------:R-:W-:Y:S01]  /*2e80*/  IMAD.WIDE.U32 R90, R16, c[0x0][0x2b0], RZ ;  /* 0x0000ac00105a7a25 */ /* 0x000fe200078e00ff */
[----:B------:R-:W-:Y:S02]  /*2e90*/  @P2 LEA.HI.X R7, R2, c[0x0][0x254], R0, 0x1, P0 ;  /* 0x0000950002072a11 */ /* 0x000fe400000f0c00 */
[----:B------:R-:W-:Y:S01]  /*2ea0*/  @P1 IADD3 R2, P0, R131, R2, RZ ;  /* 0x0000000283021210 */ /* 0x000fe20007f1e0ff */
[----:B------:R-:W-:Y:S02]  /*2eb0*/  IMAD.MOV.U32 R129, RZ, RZ, c[0x0][0x290] ;  /* 0x0000a400ff817624 */ /* 0x000fe400078e00ff */
[----:B------:R-:W-:-:S02]  /*2ec0*/  IMAD.MOV.U32 R128, RZ, RZ, c[0x0][0x280] ;  /* 0x0000a000ff807624 */ /* 0x000fc400078e00ff */
[----:B------:R-:W-:Y:S01]  /*2ed0*/  @P1 IMAD.X R0, R0, 0x1, R123, P0 ;  /* 0x0000000100001824 */ /* 0x000fe200000e067b */
[C---:B------:R-:W-:Y:S01]  /*2ee0*/  @P1 LEA R4, P0, R2.reuse, c[0x0][0x250], 0x1 ;  /* 0x0000940002041a11 */ /* 0x040fe200078008ff */
[----:B------:R-:W-:Y:S01]  /*2ef0*/  @!PT LDS RZ, [RZ] ;  /* 0x00000000fffff984 */ /* 0x000fe20000000800 */
[----:B------:R-:W-:Y:S01]  /*2f00*/  @!PT LDS RZ, [RZ] ;  /* 0x00000000fffff984 */ /* 0x000fe20000000800 */
[----:B------:R-:W-:Y:S01]  /*2f10*/  @!PT LDS RZ, [RZ] ;  /* 0x00000000fffff984 */ /* 0x000fe20000000800 */
[----:B------:R2:W-:Y:S03]  /*2f20*/  @P2 LDGSTS.E.BYPASS.LTC128B.128 [R144+0x100], [R6.64], !P6 ;  /* 0x0010000006902fae */ /* 0x0005e6000f101d48 */
[----:B------:R-:W-:Y:S01]  /*2f30*/  @P1 LEA.HI.X R5, R2, c[0x0][0x254], R0, 0x1, P0 ;  /* 0x0000950002051a11 */ /* 0x000fe200000f0c00 */
[----:B------:R2:W-:Y:S01]  /*2f40*/  @P2 LDGSTS.E.BYPASS.LTC128B.128 [R144+0x2100], [R6.64+0x80], !P5 ;  /* 0x0210008006902fae */ /* 0x0005e2000e901d48 */
[----:B------:R-:W-:Y:S01]  /*2f50*/  ISETP.GT.AND P0, PT, R28, R31, PT ;  /* 0x0000001f1c00720c */ /* 0x000fe20003f04270 */
[----:B------:R-:W-:Y:S01]  /*2f60*/  IMAD.MOV.U32 R133, RZ, RZ, 0x1 ;  /* 0x00000001ff857424 */ /* 0x000fe200078e00ff */
[----:B-1----:R-:W-:Y:S01]  /*2f70*/  SHF.R.S32.HI R24, RZ, 0x1f, R25 ;  /* 0x0000001fff187819 */ /* 0x002fe20000011419 */
[----:B------:R2:W-:Y:S03]  /*2f80*/  @P2 LDGSTS.E.BYPASS.LTC128B.128 [R144+0x4100], [R6.64+0x100], !P4 ;  /* 0x0410010006902fae */ /* 0x0005e6000e101d48 */
[----:B------:R-:W-:Y:S01]  /*2f90*/  LEA.HI R24, R24, R25, RZ, 0x2 ;  /* 0x0000001918187211 */ /* 0x000fe200078f10ff */
[----:B------:R1:W-:Y:S03]  /*2fa0*/  @P1 LDGSTS.E.BYPASS.LTC128B.128 [R144+0x1100], [R4.64], !P6 ;  /* 0x0110000004901fae */ /* 0x0003e6000f101d48 */
[----:B------:R-:W-:Y:S01]  /*2fb0*/  LOP3.LUT R24, R24, 0xfffffffc, RZ, 0xc0, !PT ;  /* 0xfffffffc18187812 */ /* 0x000fe200078ec0ff */
[----:B------:R1:W-:Y:S02]  /*2fc0*/  @P1 LDGSTS.E.BYPASS.LTC128B.128 [R144+0x3100], [R4.64+0x80], !P5 ;  /* 0x0310008004901fae */ /* 0x0003e4000e901d48 */
[----:B------:R-:W-:-:S02]  /*2fd0*/  @P0 IADD3 R0, R8, -0x2, RZ ;  /* 0xfffffffe08000810 */ /* 0x000fc40007ffe0ff */
[----:B------:R1:W-:Y:S01]  /*2fe0*/  @P1 LDGSTS.E.BYPASS.LTC128B.128 [R144+0x5100], [R4.64+0x100], !P4 ;  /* 0x0510010004901fae */ /* 0x0003e2000e101d48 */
[----:B------:R-:W-:Y:S01]  /*2ff0*/  IMAD.IADD R24, R25, 0x1, -R24 ;  /* 0x0000000119187824 */ /* 0x000fe200078e0a18 */
[----:B------:R-:W-:Y:S01]  /*3000*/  @P0 SHF.R.S32.HI R3, RZ, 0x1f, R0 ;  /* 0x0000001fff030819 */ /* 0x000fe20000011400 */
[----:B------:R-:W-:Y:S01]  /*3010*/  @P0 IMAD R2, R125, R0, RZ ;  /* 0x000000007d020224 */ /* 0x000fe200078e02ff */
[----:B------:R-:W0:Y:S01]  /*3020*/  LDGDEPBAR ;  /* 0x00000000000079af */ /* 0x000e220000000000 */
[----:B------:R-:W-:-:S04]  /*3030*/  @P0 IMAD.WIDE.U32 R8, R0, R126, R74 ;  /* 0x0000007e00080225 */ /* 0x000fc800078e004a */
[----:B------:R-:W-:Y:S01]  /*3040*/  @P0 IMAD R3, R3, R126, R2 ;  /* 0x0000007e03030224 */ /* 0x000fe200078e0202 */
[----:B------:R-:W-:Y:S01]  /*3050*/  @P0 LEA R2, P2, R8, c[0x0][0x220], 0x1 ;  /* 0x0000880008020a11 */ /* 0x000fe200078408ff */
[----:B------:R-:W-:Y:S02]  /*3060*/  IMAD R0, R12, c[0x0][0x290], RZ ;  /* 0x0000a4000c007a24 */ /* 0x000fe400078e02ff */
[----:B------:R-:W-:Y:S02]  /*3070*/  @P0 IMAD.IADD R3, R9, 0x1, R3 ;  /* 0x0000000109030824 */ /* 0x000fe400078e0203 */
[----:B--2---:R-:W-:-:S03]  /*3080*/  IMAD.WIDE.U32 R6, R227, c[0x0][0x290], R104 ;  /* 0x0000a400e3067a25 */ /* 0x004fc600078e0068 */
[----:B------:R-:W-:Y:S01]  /*3090*/  @P0 LEA.HI.X R3, R8, c[0x0][0x224], R3, 0x1, P2 ;  /* 0x0000890008030a11 */ /* 0x000fe200010f0c03 */
[----:B------:R-:W-:Y:S01]  /*30a0*/  IMAD.MOV.U32 R8, RZ, RZ, R6 ;  /* 0x000000ffff087224 */ /* 0x000fe200078e0006 */
[----:B------:R-:W-:Y:S01]  /*30b0*/  ISETP.GE.AND P2, PT, R104, c[0x0][0x27c], PT ;  /* 0x00009f0068007a0c */ /* 0x000fe20003f46270 */
[----:B------:R-:W-:Y:S01]  /*30c0*/  IMAD R6, R12, c[0x0][0x280], RZ ;  /* 0x0000a0000c067a24 */ /* 0x000fe200078e02ff */
[----:B------:R-:W-:Y:S01]  /*30d0*/  SEL R12, RZ, c[0x0][0x27c], !P3 ;  /* 0x00009f00ff0c7a07 */ /* 0x000fe20005800000 */
[----:B------:R2:W-:Y:S01]  /*30e0*/  @P0 LDGSTS.E.BYPASS.LTC128B.128 [R144+0x12100], [R2.64], !P6 ;  /* 0x1210000002900fae */ /* 0x0005e2000f101d48 */
[C---:B------:R-:W-:Y:S02]  /*30f0*/  IMAD R0, R227.reuse, c[0x0][0x294], R0 ;  /* 0x0000a500e3007a24 */ /* 0x040fe400078e0200 */
[----:B------:R-:W-:Y:S01]  /*3100*/  IMAD R15, R227, c[0x0][0x284], R6 ;  /* 0x0000a100e30f7a24 */ /* 0x000fe200078e0206 */
[----:B-1----:R-:W-:Y:S01]  /*3110*/  @P0 LEA R4, P1, R127, R2, 0x1 ;  /* 0x000000027f040211 */ /* 0x002fe200078208ff */
[----:B------:R2:W-:Y:S01]  /*3120*/  @P0 LDGSTS.E.BYPASS.LTC128B.128 [R144+0x14100], [R2.64+0x80], !P5 ;  /* 0x1410008002900fae */ /* 0x0005e2000e901d48 */
[----:B------:R-:W-:Y:S01]  /*3130*/  SEL R6, RZ, c[0x0][0x27c], !P2 ;  /* 0x00009f00ff067a07 */ /* 0x000fe20005000000 */
[----:B------:R-:W-:Y:S01]  /*3140*/  IMAD.IADD R9, R7, 0x1, R0 ;  /* 0x0000000107097824 */ /* 0x000fe200078e0200 */
[----:B------:R-:W-:Y:S01]  /*3150*/  @P0 LEA.HI.X R5, R127, R3, R122, 0x1, P1 ;  /* 0x000000037f050211 */ /* 0x000fe200008f0c7a */
[----:B------:R2:W-:Y:S01]  /*3160*/  @P0 LDGSTS.E.BYPASS.LTC128B.128 [R144+0x16100], [R2.64+0x100], !P4 ;  /* 0x1610010002900fae */ /* 0x0005e2000e101d48 */
[----:B------:R-:W-:Y:S01]  /*3170*/  IMAD.IADD R12, R109, 0x1, R12 ;  /* 0x000000016d0c7824 */ /* 0x000fe200078e020c */
[----:B------:R-:W-:Y:S01]  /*3180*/  @P2 LOP3.LUT R232, R232, 0x2, RZ, 0xfc, !PT ;  /* 0x00000002e8e82812 */ /* 0x000fe200078efcff */
[----:B------:R-:W-:Y:S01]  /*3190*/  IMAD.WIDE.U32 R88, R23, c[0x0][0x210], RZ ;  /* 0x0000840017587a25 */ /* 0x000fe200078e00ff */
[----:B------:R1:W-:Y:S02]  /*31a0*/  @P0 LDGSTS.E.BYPASS.LTC128B.128 [R144+0x13100], [R4.64], !P6 ;  /* 0x1310000004900fae */ /* 0x0003e4000f101d48 */
[----:B------:R-:W-:Y:S01]  /*31b0*/  SHF.R.S32.HI R18, RZ, 0x1f, R12 ;  /* 0x0000001fff127819 */ /* 0x000fe2000001140c */
[----:B------:R-:W-:Y:S01]  /*31c0*/  IMAD R132, R24, 0x40, R227 ;  /* 0x0000004018847824 */ /* 0x000fe200078e02e3 */
[----:B------:R1:W-:Y:S01]  /*31d0*/  @P0 LDGSTS.E.BYPASS.LTC128B.128 [R144+0x15100], [R4.64+0x80], !P5 ;  /* 0x1510008004900fae */ /* 0x0003e2000e901d48 */
[----:B------:R-:W-:-:S02]  /*31e0*/  LOP3.LUT R232, R232, 0xfffffffe, RZ, 0xc0, !PT ;  /* 0xfffffffee8e87812 */ /* 0x000fc400078ec0ff */
[-C--:B------:R-:W-:Y:S01]  /*31f0*/  LEA.HI R13, R18, R12.reuse, RZ, 0x3 ;  /* 0x0000000c120d7211 */ /* 0x080fe200078f18ff */
[----:B------:R1:W-:Y:S01]  /*3200*/  @P0 LDGSTS.E.BYPASS.LTC128B.128 [R144+0x17100], [R4.64+0x100], !P4 ;  /* 0x1710010004900fae */ /* 0x0003e2000e101d48 */
[----:B------:R-:W-:Y:S02]  /*3210*/  ISETP.GE.AND P0, PT, R108, c[0x0][0x27c], PT ;  /* 0x00009f006c007a0c */ /* 0x000fe40003f06270 */
[----:B------:R-:W-:Y:S01]  /*3220*/  LEA.HI R18, R18, R12, RZ, 0x6 ;  /* 0x0000000c12127211 */ /* 0x000fe200078f30ff */
[----:B------:R-:W0:Y:S01]  /*3230*/  LDGDEPBAR ;  /* 0x00000000000079af */ /* 0x000e220000000000 */
[----:B------:R-:W-:-:S03]  /*3240*/  @P3 LOP3.LUT R232, R232, 0x1, RZ, 0xfc, !PT ;  /* 0x00000001e8e83812 */ /* 0x000fc600078efcff */
[----:B------:R-:W-:Y:S01]  /*3250*/  IMAD.SHL.U32 R18, R18, 0x40, RZ ;  /* 0x0000004012127824 */ /* 0x000fe200078e00ff */
[----:B------:R-:W-:-:S04]  /*3260*/  LOP3.LUT R232, R232, 0xfffffffb, RZ, 0xc0, !PT ;  /* 0xfffffffbe8e87812 */ /* 0x000fc800078ec0ff */
[----:B------:R-:W-:Y:S01]  /*3270*/  LOP3.LUT R18, R18, 0xfffff000, RZ, 0xc0, !PT ;  /* 0xfffff00012127812 */ /* 0x000fe200078ec0ff */
[----:B--2---:R-:W-:Y:S01]  /*3280*/  IMAD.WIDE.U32 R2, R227, c[0x0][0x280], R104 ;  /* 0x0000a000e3027a25 */ /* 0x004fe200078e0068 */
[----:B------:R-:W-:-:S03]  /*3290*/  @P0 LOP3.LUT R232, R232, 0x4, RZ, 0xfc, !PT ;  /* 0x00000004e8e80812 */ /* 0x000fc600078efcff */
[----:B------:R-:W-:Y:S02]  /*32a0*/  IMAD.IADD R7, R3, 0x1, R15 ;  /* 0x0000000103077824 */ /* 0x000fe400078e020f */
[----:B------:R-:W-:Y:S02]  /*32b0*/  IMAD.IADD R3, R104, 0x1, R6 ;  /* 0x0000000168037824 */ /* 0x000fe400078e0206 */
[----:B------:R-:W-:-:S03]  /*32c0*/  IMAD.MOV.U32 R6, RZ, RZ, R2 ;  /* 0x000000ffff067224 */ /* 0x000fc600078e0002 */
[----:B------:R-:W-:Y:S01]  /*32d0*/  SHF.R.S32.HI R2, RZ, 0x1f, R3 ;  /* 0x0000001fff027819 */ /* 0x000fe20000011403 */
[----:B-1----:R-:W-:-:S03]  /*32e0*/  IMAD.WIDE.U32 R4, R227, c[0x0][0x290], R110 ;  /* 0x0000a400e3047a25 */ /* 0x002fc600078e006e */
[-C--:B------:R-:W-:Y:S01]  /*32f0*/  LEA.HI R19, R2, R3.reuse, RZ, 0x6 ;  /* 0x0000000302137211 */ /* 0x080fe200078f30ff */
[----:B------:R-:W-:Y:S01]  /*3300*/  IMAD.IADD R5, R0, 0x1, R5 ;  /* 0x0000000100057824 */ /* 0x000fe200078e0205 */
[----:B------:R-:W-:Y:S02]  /*3310*/  SEL R0, RZ, c[0x0][0x27c], !P0 ;  /* 0x00009f00ff007a07 */ /* 0x000fe40004000000 */
[----:B------:R-:W-:Y:S01]  /*3320*/  LEA.HI R14, R2, R3, RZ, 0x3 ;  /* 0x00000003020e7211 */ /* 0x000fe200078f18ff */
[----:B------:R-:W-:-:S04]  /*3330*/  IMAD.WIDE.U32 R2, R227, c[0x0][0x280], R110 ;  /* 0x0000a000e3027a25 */ /* 0x000fc800078e006e */
[----:B------:R-:W-:Y:S02]  /*3340*/  IMAD.IADD R0, R108, 0x1, R0 ;  /* 0x000000016c007824 */ /* 0x000fe400078e0200 */
[----:B------:R-:W-:Y:S02]  /*3350*/  IMAD.SHL.U32 R19, R19, 0x40, RZ ;  /* 0x0000004013137824 */ /* 0x000fe400078e00ff */
[----:B------:R-:W-:Y:S01]  /*3360*/  IMAD.IADD R3, R15, 0x1, R3 ;  /* 0x000000010f037824 */ /* 0x000fe200078e0203 */
[----:B------:R-:W-:Y:S02]  /*3370*/  SHF.R.S32.HI R17, RZ, 0x1f, R0 ;  /* 0x0000001fff117819 */ /* 0x000fe40000011400 */
[----:B------:R-:W-:Y:S02]  /*3380*/  LOP3.LUT R15, R233, 0x38, R13, 0xf8, !PT ;  /* 0x00000038e90f7812 */ /* 0x000fe400078ef80d */
[CC--:B------:R-:W-:Y:S02]  /*3390*/  LEA.HI R12, R17.reuse, R0.reuse, RZ, 0x3 ;  /* 0x00000000110c7211 */ /* 0x0c0fe400078f18ff */
[----:B------:R-:W-:-:S02]  /*33a0*/  LEA.HI R0, R17, R0, RZ, 0x6 ;  /* 0x0000000011007211 */ /* 0x000fc400078f30ff */
[----:B------:R-:W-:Y:S02]  /*33b0*/  LOP3.LUT R17, R233, 0x38, R14, 0xf8, !PT ;  /* 0x00000038e9117812 */ /* 0x000fe400078ef80e */
[----:B------:R-:W-:Y:S01]  /*33c0*/  LOP3.LUT R21, R19, 0xfffff000, RZ, 0xc0, !PT ;  /* 0xfffff00013157812 */ /* 0x000fe200078ec0ff */
[----:B------:R-:W-:Y:S01]  /*33d0*/  IMAD.SHL.U32 R0, R0, 0x40, RZ ;  /* 0x0000004000007824 */ /* 0x000fe200078e00ff */
[-C--:B------:R-:W-:Y:S02]  /*33e0*/  LOP3.LUT R19, R17, R150.reuse, RZ, 0x3c, !PT ;  /* 0x0000009611137212 */ /* 0x080fe400078e3cff */
[----:B------:R-:W-:Y:S02]  /*33f0*/  LOP3.LUT R17, R15, R150, RZ, 0x3c, !PT ;  /* 0x000000960f117212 */ /* 0x000fe400078e3cff */
[----:B------:R-:W-:Y:S02]  /*3400*/  LOP3.LUT R20, R233, 0x38, R12, 0xf8, !PT ;  /* 0x00000038e9147812 */ /* 0x000fe400078ef80c */
[----:B------:R-:W-:-:S02]  /*3410*/  IADD3 R112, R17, R18, R151 ;  /* 0x0000001211707210 */ /* 0x000fc40007ffe097 */
[----:B------:R-:W2:Y:S01]  /*3420*/  LDL R18, [R1+0x10] ;  /* 0x0000100001127983 */ /* 0x000ea20000100800 */
[----:B------:R-:W-:Y:S02]  /*3430*/  LOP3.LUT R15, R0, 0xfffff000, RZ, 0xc0, !PT ;  /* 0xfffff000000f7812 */ /* 0x000fe400078ec0ff */
[----:B------:R-:W-:Y:S02]  /*3440*/  LOP3.LUT R232, R232, 0xfffffff7, RZ, 0xc0, !PT ;  /* 0xfffffff7e8e87812 */ /* 0x000fe400078ec0ff */
[----:B------:R-:W-:Y:S02]  /*3450*/  LOP3.LUT R0, R20, R150, RZ, 0x3c, !PT ;  /* 0x0000009614007212 */ /* 0x000fe400078e3cff */
[----:B------:R-:W-:Y:S02]  /*3460*/  ISETP.NE.AND P1, PT, R133, c[0x0][0x2b8], PT ;  /* 0x0000ae0085007a0c */ /* 0x000fe40003f25270 */
[----:B------:R-:W-:Y:S01]  /*3470*/  IADD3 R107, R0, R15, R151 ;  /* 0x0000000f006b7210 */ /* 0x000fe20007ffe097 */
[----:B------:R-:W-:Y:S01]  /*3480*/  IMAD R0, R22, c[0x0][0x2b0], RZ ;  /* 0x0000ac0016007a24 */ /* 0x000fe200078e02ff */
[----:B-----5:R-:W-:Y:S01]  /*3490*/  SHF.R.S32.HI R15, RZ, 0x1f, R138 ;  /* 0x0000001fff0f7819 */ /* 0x020fe2000001148a */
[----:B------:R-:W-:Y:S01]  /*34a0*/  IMAD.WIDE.U32 R86, R138, c[0x0][0x290], R8 ;  /* 0x0000a4008a567a25 */ /* 0x000fe200078e0008 */
[----:B------:R-:W-:-:S02]  /*34b0*/  LOP3.LUT R72, R14, 0xfffffff8, RZ, 0xc0, !PT ;  /* 0xfffffff80e487812 */ /* 0x000fc400078ec0ff */
[----:B------:R-:W-:Y:S01]  /*34c0*/  LOP3.LUT R71, R13, 0xfffffff8, RZ, 0xc0, !PT ;  /* 0xfffffff80d477812 */ /* 0x000fe200078ec0ff */
[----:B------:R-:W-:Y:S01]  /*34d0*/  IMAD R17, R16, c[0x0][0x2b4], R0 ;  /* 0x0000ad0010117a24 */ /* 0x000fe200078e0200 */
[----:B------:R-:W-:Y:S01]  /*34e0*/  LOP3.LUT R0, R233, 0x18, R104, 0xf8, !PT ;  /* 0x00000018e9007812 */ /* 0x000fe200078ef868 */
[C---:B------:R-:W-:Y:S01]  /*34f0*/  IMAD R16, R15.reuse, c[0x0][0x290], RZ ;  /* 0x0000a4000f107a24 */ /* 0x040fe200078e02ff */
[----:B------:R-:W-:Y:S01]  /*3500*/  LOP3.LUT R70, R12, 0xfffffff8, RZ, 0xc0, !PT ;  /* 0xfffffff80c467812 */ /* 0x000fe200078ec0ff */
[----:B------:R-:W-:Y:S01]  /*3510*/  IMAD R15, R15, c[0x0][0x280], RZ ;  /* 0x0000a0000f0f7a24 */ /* 0x000fe200078e02ff */
[----:B------:R-:W-:Y:S01]  /*3520*/  SHF.L.U64.HI R120, R129, R121, c[0x0][0x294] ;  /* 0x0000a50081787619 */ /* 0x000fe20000010279 */
[C---:B------:R-:W-:Y:S01]  /*3530*/  IMAD R16, R138.reuse, c[0x0][0x294], R16 ;  /* 0x0000a5008a107a24 */ /* 0x040fe200078e0210 */
[----:B------:R-:W-:Y:S01]  /*3540*/  IADD3 R113, R19, R21, R151 ;  /* 0x0000001513717210 */ /* 0x000fe20007ffe097 */
[C---:B------:R-:W-:Y:S02]  /*3550*/  IMAD R15, R138.reuse, c[0x0][0x284], R15 ;  /* 0x0000a1008a0f7a24 */ /* 0x040fe400078e020f */
[----:B------:R-:W-:Y:S01]  /*3560*/  IMAD.WIDE.U32 R84, R138, c[0x0][0x280], R6 ;  /* 0x0000a0008a547a25 */ /* 0x000fe200078e0006 */
[----:B------:R-:W-:-:S03]  /*3570*/  SHF.L.U64.HI R121, R128, R121, c[0x0][0x284] ;  /* 0x0000a10080797619 */ /* 0x000fc60000010279 */
[----:B------:R-:W-:-:S04]  /*3580*/  IMAD.WIDE.U32 R82, R138, c[0x0][0x290], R4 ;  /* 0x0000a4008a527a25 */ /* 0x000fc800078e0004 */
[----:B------:R-:W-:Y:S01]  /*3590*/  IMAD.WIDE.U32 R80, R138, c[0x0][0x280], R2 ;  /* 0x0000a0008a507a25 */ /* 0x000fe200078e0002 */
[----:B------:R-:W-:Y:S02]  /*35a0*/  LOP3.LUT R0, R151, R0, R150, 0xf6, !PT ;  /* 0x0000000097007212 */ /* 0x000fe400078ef696 */
[----:B------:R-:W-:Y:S01]  /*35b0*/  SHF.R.S32.HI R102, RZ, 0x3, R14 ;  /* 0x00000003ff667819 */ /* 0x000fe2000001140e */
[----:B------:R-:W-:Y:S01]  /*35c0*/  IMAD.MOV.U32 R32, RZ, RZ, RZ ;  /* 0x000000ffff207224 */ /* 0x000fe200078e00ff */
[----:B------:R-:W-:Y:S01]  /*35d0*/  SHF.R.S32.HI R101, RZ, 0x3, R13 ;  /* 0x00000003ff657819 */ /* 0x000fe2000001140d */
[----:B------:R-:W-:Y:S01]  /*35e0*/  IMAD.MOV.U32 R35, RZ, RZ, 0x1 ;  /* 0x00000001ff237424 */ /* 0x000fe200078e00ff */
[----:B------:R-:W-:Y:S01]  /*35f0*/  SHF.R.S32.HI R100, RZ, 0x3, R12 ;  /* 0x00000003ff647819 */ /* 0x000fe2000001140c */
[----:B------:R-:W-:Y:S01]  /*3600*/  IMAD.SHL.U32 R129, R129, 0x40, RZ ;  /* 0x0000004081817824 */ /* 0x000fe200078e00ff */
[----:B------:R-:W-:Y:S01]  /*3610*/  SHF.R.S32.HI R96, RZ, 0x1f, R72 ;  /* 0x0000001fff607819 */ /* 0x000fe20000011448 */
[----:B------:R-:W-:Y:S01]  /*3620*/  IMAD.SHL.U32 R128, R128, 0x40, RZ ;  /* 0x0000004080807824 */ /* 0x000fe200078e00ff */
[----:B------:R-:W-:Y:S01]  /*3630*/  SHF.R.S32.HI R95, RZ, 0x1f, R71 ;  /* 0x0000001fff5f7819 */ /* 0x000fe20000011447 */
[----:B------:R-:W-:Y:S01]  /*3640*/  IMAD R106, R23, c[0x0][0x214], R89 ;  /* 0x00008500176a7a24 */ /* 0x000fe200078e0259 */
[----:B------:R-:W-:Y:S01]  /*3650*/  SHF.R.S32.HI R94, RZ, 0x1f, R70 ;  /* 0x0000001fff5e7819 */ /* 0x000fe20000011446 */
[----:B------:R-:W-:-:S02]  /*3660*/  IMAD.IADD R103, R91, 0x1, R17 ;  /* 0x000000015b677824 */ /* 0x000fc400078e0211 */
[----:B------:R-:W-:Y:S02]  /*3670*/  IMAD.IADD R99, R87, 0x1, R16 ;  /* 0x0000000157637824 */ /* 0x000fe400078e0210 */
[----:B------:R-:W-:Y:S02]  /*3680*/  IMAD.IADD R97, R16, 0x1, R83 ;  /* 0x0000000110617824 */ /* 0x000fe400078e0253 */
[----:B------:R-:W-:Y:S02]  /*3690*/  IMAD.IADD R98, R85, 0x1, R15 ;  /* 0x0000000155627824 */ /* 0x000fe400078e020f */
[----:B------:R-:W-:Y:S01]  /*36a0*/  IMAD.IADD R93, R15, 0x1, R81 ;  /* 0x000000010f5d7824 */ /* 0x000fe200078e0251 */
[----:B--2---:R-:W-:-:S13]  /*36b0*/  LOP3.LUT P0, RZ, R18, 0x4, RZ, 0xc0, !PT ;  /* 0x0000000412ff7812 */ /* 0x004fda000780c0ff */
[----:B------:R-:W-:Y:S02]  /*36c0*/  @P0 LOP3.LUT R232, R232, 0x8, RZ, 0xfc, !PT ;  /* 0x00000008e8e80812 */ /* 0x000fe400078efcff */
[----:B------:R-:W-:Y:S02]  /*36d0*/  ISETP.LE.AND P0, PT, R133, c[0x0][0x27c], PT ;  /* 0x00009f0085007a0c */ /* 0x000fe40003f03270 */
[----:B------:R-:W-:-:S04]  /*36e0*/  LOP3.LUT R232, R232, 0xffffffdf, RZ, 0xc0, !PT ;  /* 0xffffffdfe8e87812 */ /* 0x000fc800078ec0ff */
[----:B------:R-:W-:-:S04]  /*36f0*/  LOP3.LUT R232, R232, 0xffffffef, RZ, 0xc0, !PT ;  /* 0xffffffefe8e87812 */ /* 0x000fc800078ec0ff */
[----:B------:R-:W-:-:S04]  /*3700*/  @P1 LOP3.LUT R232, R232, 0x10, RZ, 0xfc, !PT ;  /* 0x00000010e8e81812 */ /* 0x000fc800078efcff */
[----:B------:R-:W-:Y:S02]  /*3710*/  @P0 LOP3.LUT R232, R232, 0x20, RZ, 0xfc, !PT ;  /* 0x00000020e8e80812 */ /* 0x000fe400078efcff */
.L_x_2886:
[----:B------:R-:W-:Y:S01]  /*3720*/  ISETP.NE.AND P1, PT, R133, c[0x0][0x2b8], PT ;  /* 0x0000ae0085007a0c */ /* 0x000fe20003f25270 */
[----:B------:R-:W-:Y:S01]  /*3730*/  IMAD.SHL.U32 R8, R28, 0x40, RZ ;  /* 0x000000401c087824 */ /* 0x000fe200078e00ff */
[----:B------:R-:W2:Y:S01]  /*3740*/  LDL R9, [R1+0x10] ;  /* 0x0000100001097983 */ /* 0x000ea20000100800 */
[----:B------:R-:W-:Y:S01]  /*3750*/  IMAD.MOV.U32 R60, RZ, RZ, RZ ;  /* 0x000000ffff3c7224 */ /* 0x000fe200078e00ff */
[----:B------:R-:W-:Y:S04]  /*3760*/  DEPBAR.LE SB0, 0x2 ;  /* 0x000080800000791a */ /* 0x000fe80000000000 */
[----:B-1----:R-:W-:Y:S01]  /*3770*/  IMAD.IADD R2, R132, 0x1, R8 ;  /* 0x0000000184027824 */ /* 0x002fe200078e0208 */
        /* <DEDUP_REMOVED lines=17> */
[C---:B------:R-:W-:Y:S01]  /*3890*/  LEA R61, R2.reuse, 0x100, 0x1 ;  /* 0x00000100023d7811 */ /* 0x040fe200078e08ff */
[----:B------:R-:W-:Y:S01]  /*38a0*/  BAR.SYNC.DEFER_BLOCKING 0x0 ;  /* 0x0000000000007b1d */ /* 0x000fe20000010000 */
[----:B--2---:R-:W-:Y:S11]  /*38b0*/  LOP3.LUT P2, RZ, R9, 0x4, RZ, 0xc0, !PT ;  /* 0x0000000409ff7812 */ /* 0x004ff6000784c0ff */
[----:B------:R-:W-:Y:S02]  /*38c0*/  @!UPT UIADD3 URZ, URZ, URZ, URZ ;  /* 0x0000003f3f3ff290 */ /* 0x000fe4000fffe03f */
[----:B------:R-:W-:Y:S02]  /*38d0*/  @P2 IADD3 R5, R2, -0x20, RZ ;  /* 0xffffffe002052810 */ /* 0x000fe40007ffe0ff */
[----:B------:R-:W-:Y:S02]  /*38e0*/  ISETP.LE.AND P2, PT, R133, c[0x0][0x27c], PT ;  /* 0x00009f0085007a0c */ /* 0x000fe40003f43270 */
[----:B------:R-:W-:Y:S11]  /*38f0*/  LEA R62, R5, 0x100, 0x1 ;  /* 0x00000100053e7811 */ /* 0x000ff600078e08ff */
[----:B----4-:R-:W-:-:S05]  /*3900*/  @!P2 BRA `(.L_x_2863) ;  /* 0x00003b100000a947 */ /* 0x010fca0003800000 */
[----:B-1----:R-:W-:Y:S01]  /*3910*/  IMAD.WIDE.U32 R2, R63, c[0x0][0x1e0], RZ ;  /* 0x000078003f027a25 */ /* 0x002fe200078e00ff */
        /* <DEDUP_REMOVED lines=84> */
.L_x_2866:
[----:B------:R-:W-:Y:S05]  /*3e60*/  BSYNC B0 ;  /* 0x0000000000007941 */ /* 0x000fea0003800000 */
.L_x_2865:
        /* <DEDUP_REMOVED lines=36> */
[----:B------:R-:W-:Y:S01]  /*40b0*/  ISETP.GE.AND P0, PT, R110, c[0x0][0x27c], PT ;  /* 0x00009f006e007a0c */ /* 0x000fe20003f06270 */
[----:B------:R-:W1:Y:S01]  /*40c0*/  LDS.128 R12, [R61+0xc000] ;  /* 0x00c000003d0c7984 */ /* 0x000e620000000c00 */
[----:B------:R-:W-:Y:S01]  /*40d0*/  MOV R4, R2 ;  /* 0x0000000200047202 */ /* 0x000fe20000000f00 */
[----:B------:R-:W-:Y:S02]  /*40e0*/  IMAD.MOV.U32 R30, RZ, RZ, R16 ;  /* 0x000000ffff1e7224 */ /* 0x000fe400078e0010 */
[--C-:B------:R-:W-:Y:S08]  /*40f0*/  IMAD.MOV.U32 R46, RZ, RZ, R17.reuse ;  /* 0x000000ffff2e7224 */ /* 0x100ff000078e0011 */
[----:B--2---:R-:W-:Y:S02]  /*4100*/  @!P0 SHF.R.U64 R33, R16, 0x10, R17 ;  /* 0x0000001010218819 */ /* 0x004fe40000001211 */
[----:B------:R-:W-:Y:S02]  /*4110*/  @!P0 SHF.R.U64 R5, R2, 0x10, R3 ;  /* 0x0000001002058819 */ /* 0x000fe40000001203 */
[----:B------:R-:W-:Y:S02]  /*4120*/  @!P0 PRMT R33, R30, 0x5410, R33 ;  /* 0x000054101e218816 */ /* 0x000fe40000000021 */
[----:B------:R-:W-:Y:S02]  /*4130*/  @!P0 PRMT R4, R4, 0x5410, R5 ;  /* 0x0000541004048816 */ /* 0x000fe40000000005 */
[----:B------:R-:W-:Y:S01]  /*4140*/  @!P0 SHF.R.U32.HI R34, RZ, 0x10, R17 ;  /* 0x00000010ff228819 */ /* 0x000fe20000011611 */
[----:B------:R-:W-:Y:S01]  /*4150*/  @!P0 IMAD.U32 R30, R33, 0x10000, RZ ;  /* 0x00010000211e8824 */ /* 0x000fe200078e00ff */
[--C-:B------:R-:W-:Y:S01]  /*4160*/  @!P0 SHF.R.U32.HI R16, RZ, 0x10, R3.reuse ;  /* 0x00000010ff108819 */ /* 0x100fe20000011603 */
[----:B------:R-:W-:Y:S01]  /*4170*/  IMAD.MOV.U32 R17, RZ, RZ, R3 ;  /* 0x000000ffff117224 */ /* 0x000fe200078e0003 */
[----:B------:R-:W-:Y:S02]  /*4180*/  @!P0 SHF.L.U32 R3, R4, 0x10, RZ ;  /* 0x0000001004038819 */ /* 0x000fe400000006ff */
[----:B------:R-:W-:Y:S02]  /*4190*/  @!P0 PRMT R34, R46, 0x5410, R34 ;  /* 0x000054102e228816 */ /* 0x000fe40000000022 */
[----:B------:R-:W-:Y:S02]  /*41a0*/  @!P0 LOP3.LUT R4, R4, 0xffff0000, RZ, 0xc0, !PT ;  /* 0xffff000004048812 */ /* 0x000fe400078ec0ff */
[----:B------:R-:W-:Y:S02]  /*41b0*/  @!P0 PRMT R16, R17, 0x5410, R16 ;  /* 0x0000541011108816 */ /* 0x000fe40000000010 */
[----:B------:R-:W-:Y:S02]  /*41c0*/  @!P0 SHF.L.U32 R17, R34, 0x10, RZ ;  /* 0x0000001022118819 */ /* 0x000fe400000006ff */
[----:B------:R-:W-:Y:S01]  /*41d0*/  @!P0 LOP3.LUT R33, R33, 0xffff0000, RZ, 0xc0, !PT ;  /* 0xffff000021218812 */ /* 0x000fe200078ec0ff */
[C---:B-1----:R-:W-:Y:S01]  /*41e0*/  @!P0 IMAD.U32 R5, R12.reuse, 0x10000, RZ ;  /* 0x000100000c058824 */ /* 0x042fe200078e00ff */
[----:B------:R-:W-:Y:S05]  /*41f0*/  @!P0 LOP3.LUT R2, R12, 0xffff0000, RZ, 0xc0, !PT ;  /* 0xffff00000c028812 */ /* 0x000fea00078ec0ff */
[C---:B------:R-:W-:Y:S02]  /*4200*/  @!P0 FMUL.FTZ R46, R2.reuse, R30 ;  /* 0x0000001e022e8220 */ /* 0x040fe40000410000 */
[-C--:B------:R-:W-:Y:S02]  /*4210*/  @!P0 FMUL.FTZ R2, R2, R3.reuse ;  /* 0x0000000302028220 */ /* 0x080fe40000410000 */
[----:B------:R-:W-:Y:S01]  /*4220*/  @!P0 FFMA.FTZ R46, R5, R3, -R46 ;  /* 0x00000003052e8223 */ /* 0x000fe2000001082e */
[C---:B------:R-:W-:Y:S01]  /*4230*/  @!P0 LOP3.LUT R3, R13.reuse, 0xffff0000, RZ, 0xc0, !PT ;  /* 0xffff00000d038812 */ /* 0x040fe200078ec0ff */
[----:B------:R-:W-:Y:S02]  /*4240*/  @!P0 FFMA.FTZ R2, R30, R5, R2 ;  /* 0x000000051e028223 */ /* 0x000fe40000010002 */
[----:B------:R-:W-:Y:S02]  /*4250*/  @!P0 IMAD.U32 R5, R13, 0x10000, RZ ;  /* 0x000100000d058824 */ /* 0x000fe400078e00ff */
[C---:B------:R-:W-:Y:S02]  /*4260*/  @!P0 FMUL.FTZ R30, R3.reuse, R33 ;  /* 0x00000021031e8220 */ /* 0x040fe40000410000 */
[-C--:B------:R-:W-:Y:S02]  /*4270*/  @!P0 FMUL.FTZ R3, R3, R4.reuse ;  /* 0x0000000403038220 */ /* 0x080fe40000410000 */
[----:B------:R-:W-:Y:S01]  /*4280*/  @!P0 FFMA.FTZ R55, R5, R4, -R30 ;  /* 0x0000000405378223 */ /* 0x000fe2000001081e */
[----:B------:R-:W-:Y:S01]  /*4290*/  @!P0 LOP3.LUT R4, R14, 0xffff0000, RZ, 0xc0, !PT ;  /* 0xffff00000e048812 */ /* 0x000fe200078ec0ff */
        /* <DEDUP_REMOVED lines=19> */
[C---:B----4-:R-:W-:Y:S02]  /*43d0*/  LEA R16, P1, R104.reuse, R52, 0x1 ;  /* 0x0000003468107211 */ /* 0x050fe400078208ff */
[----:B------:R-:W-:Y:S01]  /*43e0*/  @!P0 F2FP.BF16.PACK_AB R2, R5, R34 ;  /* 0x000000220502823e */ /* 0x000fe200000010ff */
[----:B------:R-:W-:Y:S01]  /*43f0*/  @!P0 IMAD.MOV.U32 R14, RZ, RZ, R3 ;  /* 0x000000ffff0e8224 */ /* 0x000fe200078e0003 */
[----:B---3--:R-:W-:Y:S02]  /*4400*/  LEA.HI.X R17, R104, R53, R105, 0x1, P1 ;  /* 0x0000003568117211 */ /* 0x008fe400008f0c69 */
[----:B------:R-:W-:Y:S02]  /*4410*/  @!P0 MOV R13, R30 ;  /* 0x0000001e000d8202 */ /* 0x000fe40000000f00 */
[----:B------:R-:W-:Y:S05]  /*4420*/  @!P0 MOV R15, R2 ;  /* 0x00000002000f8202 */ /* 0x000fea0000000f00 */
[----:B------:R1:W-:Y:S02]  /*4430*/  ST.E.128 [R16.64], R12 ;  /* 0x0000000c10007985 */ /* 0x0003e4000c101d08 */
.L_x_2869:
[----:B------:R-:W-:Y:S05]  /*4440*/  BSYNC B0 ;  /* 0x0000000000007941 */ /* 0x000fea0003800000 */
.L_x_2868:
        /* <DEDUP_REMOVED lines=16> */
[----:B--2---:R-:W-:Y:S02]  /*4550*/  @!P0 PRMT R33, R47, 0x5432, R4 ;  /* 0x000054322f218816 */ /* 0x004fe40000000004 */
        /* <DEDUP_REMOVED lines=29> */
[----:B------:R-:W-:Y:S01]  /*4730*/  IMAD.SHL.U32 R7, R235, 0x8, RZ ;  /* 0x00000008eb077824 */ /* 0x000fe200078e00ff */
[----:B------:R-:W-:Y:S01]  /*4740*/  @!P0 F2FP.BF16.PACK_AB R17, R2, R47 ;  /* 0x0000002f0211823e */ /* 0x000fe200000010ff */
[----:B------:R-:W-:Y:S01]  /*4750*/  @!P0 FFMA.FTZ R37, R34, R6, -R37 ;  /* 0x0000000622258223 */ /* 0x000fe20000010825 */
[----:B------:R-:W-:Y:S01]  /*4760*/  @!P0 F2FP.BF16.PACK_AB R3, R4, R46 ;  /* 0x0000002e0403823e */ /* 0x000fe200000010ff */
[----:B------:R-:W-:Y:S01]  /*4770*/  @!P0 FFMA.FTZ R5, R33, R34, R5 ;  /* 0x0000002221058223 */ /* 0x000fe20000010005 */
[----:B----4-:R-:W-:Y:S01]  /*4780*/  LEA R6, P1, R7, R52, 0x1 ;  /* 0x0000003407067211 */ /* 0x010fe200078208ff */
[----:B------:R-:W-:Y:S01]  /*4790*/  @!P0 IMAD.MOV.U32 R13, RZ, RZ, R16 ;  /* 0x000000ffff0d8224 */ /* 0x000fe200078e0010 */
[----:B------:R-:W-:Y:S01]  /*47a0*/  @!P0 MOV R12, R17 ;  /* 0x00000011000c8202 */ /* 0x000fe20000000f00 */
[----:B------:R-:W-:Y:S01]  /*47b0*/  @!P0 IMAD.MOV.U32 R14, RZ, RZ, R3 ;  /* 0x000000ffff0e8224 */ /* 0x000fe200078e0003 */
[----:B------:R-:W-:Y:S02]  /*47c0*/  @!P0 F2FP.BF16.PACK_AB R2, R5, R37 ;  /* 0x000000250502823e */ /* 0x000fe400000010ff */
[----:B---3--:R-:W-:Y:S02]  /*47d0*/  LEA.HI.X.SX32 R7, R7, R53, 0x1, P1 ;  /* 0x0000003507077211 */ /* 0x008fe400008f0eff */
[----:B------:R-:W-:Y:S05]  /*47e0*/  @!P0 MOV R15, R2 ;  /* 0x00000002000f8202 */ /* 0x000fea0000000f00 */
[----:B------:R1:W-:Y:S02]  /*47f0*/  ST.E.128 [R6.64], R12 ;  /* 0x0000000c06007985 */ /* 0x0003e4000c101d08 */
.L_x_2871:
[----:B------:R-:W-:Y:S05]  /*4800*/  BSYNC B0 ;  /* 0x0000000000007941 */ /* 0x000fea0003800000 */
.L_x_2870:
        /* <DEDUP_REMOVED lines=39> */
[----:B--2---:R-:W-:Y:S01]  /*4a80*/  @!P0 FFMA.FTZ R34, R17, R5, -R30 ;  /* 0x0000000511228223 */ /* 0x004fe2000001081e */
        /* <DEDUP_REMOVED lines=21> */
.L_x_2873:
[----:B------:R-:W-:Y:S05]  /*4be0*/  BSYNC B0 ;  /* 0x0000000000007941 */ /* 0x000fea0003800000 */
.L_x_2872:
        /* <DEDUP_REMOVED lines=28> */
[----:B--2---:R-:W-:Y:S01]  /*4db0*/  @!P0 FFMA.FTZ R34, R9, R7, -R19 ;  /* 0x0000000709228223 */ /* 0x004fe20000010813 */
        /* <DEDUP_REMOVED lines=29> */
.L_x_2875:
[----:B------:R-:W-:Y:S05]  /*4f90*/  BSYNC B0 ;  /* 0x0000000000007941 */ /* 0x000fea0003800000 */
.L_x_2874:
        /* <DEDUP_REMOVED lines=58> */
.L_x_2877:
[----:B------:R-:W-:Y:S05]  /*5340*/  BSYNC B0 ;  /* 0x0000000000007941 */ /* 0x000fea0003800000 */
.L_x_2876:
        /* <DEDUP_REMOVED lines=58> */
.L_x_2864:
        /* <DEDUP_REMOVED lines=47> */
.L_x_2879:
[----:B------:R-:W-:Y:S05]  /*59e0*/  BSYNC B0 ;  /* 0x0000000000007941 */ /* 0x000fea0003800000 */
.L_x_2878:
        /* <DEDUP_REMOVED lines=37> */
[----:B------:R-:W-:Y:S02]  /*5c40*/  IMAD.MOV.U32 R21, RZ, RZ, R12 ;  /* 0x000000ffff157224 */ /* 0x000fe400078e000c */
[----:B--2---:R-:W-:Y:S01]  /*5c50*/  IMAD.MOV.U32 R33, RZ, RZ, R14 ;  /* 0x000000ffff217224 */ /* 0x004fe200078e000e */
[----:B------:R-:W-:Y:S01]  /*5c60*/  SHF.R.S32.HI R3, RZ, 0x1f, R2 ;  /* 0x0000001fff037819 */ /* 0x000fe20000011402 */
[----:B------:R-:W-:Y:S03]  /*5c70*/  IMAD.MOV.U32 R20, RZ, RZ, R5 ;  /* 0x000000ffff147224 */ /* 0x000fe600078e0005 */
[----:B------:R-:W-:Y:S03]  /*5c80*/  LEA.HI R2, R3, R2, RZ, 0x4 ;  /* 0x0000000203027211 */ /* 0x000fe600078f20ff */
[--C-:B------:R-:W-:Y:S02]  /*5c90*/  @!P0 SHF.R.U64 R12, R12, 0x10, R13.reuse ;  /* 0x000000100c0c8819 */ /* 0x100fe4000000120d */
[----:B------:R-:W-:Y:S02]  /*5ca0*/  LEA.HI.SX32 R2, R2, R102, 0x1c ;  /* 0x0000006602027211 */ /* 0x000fe400078fe2ff */
[----:B------:R-:W-:Y:S02]  /*5cb0*/  @!P0 SHF.R.U32.HI R36, RZ, 0x10, R13 ;  /* 0x00000010ff248819 */ /* 0x000fe4000001160d */
[----:B------:R-:W-:Y:S01]  /*5cc0*/  SHF.R.S32.HI R3, RZ, 0x1f, R2 ;  /* 0x0000001fff037819 */ /* 0x000fe20000011402 */
[----:B------:R-:W-:Y:S01]  /*5cd0*/  IMAD.SHL.U32 R59, R2, 0x8, RZ ;  /* 0x00000008023b7824 */ /* 0x000fe200078e00ff */
[--C-:B------:R-:W-:Y:S02]  /*5ce0*/  @!P0 SHF.R.U64 R34, R14, 0x10, R15.reuse ;  /* 0x000000100e228819 */ /* 0x100fe4000000120f */
        /* <DEDUP_REMOVED lines=12> */
[----:B------:R-:W-:Y:S01]  /*5db0*/  @!P0 PRMT R51, R37, 0x5410, R36 ;  /* 0x0000541025338816 */ /* 0x000fe20000000024 */
[----:B------:R-:W-:Y:S01]  /*5dc0*/  IMAD.IADD R4, R58, 0x1, R4 ;  /* 0x000000013a047824 */ /* 0x000fe200078e0204 */
[----:B------:R-:W-:Y:S01]  /*5dd0*/  @!P0 SHF.R.U32.HI R8, RZ, 0x10, R5 ;  /* 0x00000010ff088819 */ /* 0x000fe20000011605 */
        /* <DEDUP_REMOVED lines=99> */
.L_x_2881:
[----:B------:R-:W-:Y:S05]  /*6410*/  BSYNC B0 ;  /* 0x0000000000007941 */ /* 0x000fea0003800000 */
.L_x_2880:
        /* <DEDUP_REMOVED lines=16> */
[----:B------:R-:W-:Y:S02]  /*6520*/  @!P0 PRMT R9, R52, 0x5410, R6 ;  /* 0x0000541034098816 */ /* 0x000fe40000000006 */
[----:B------:R-:W-:Y:S01]  /*6530*/  @!P0 PRMT R5, R22, 0x5432, R5 ;  /* 0x0000543216058816 */ /* 0x000fe20000000005 */
[----:B------:R-:W-:Y:S01]  /*6540*/  IMAD.SHL.U32 R2, R2, 0x200, RZ ;  /* 0x0000020002027824 */ /* 0x000fe200078e00ff */
[----:B------:R-:W-:Y:S02]  /*6550*/  LOP3.LUT R3, R233, 0x38, R48, 0xf8, !PT ;  /* 0x00000038e9037812 */ /* 0x000fe400078ef830 */
[----:B------:R-:W-:Y:S02]  /*6560*/  @!P0 SHF.R.U64 R4, R18, 0x10, R19 ;  /* 0x0000001012048819 */ /* 0x000fe40000001213 */
[----:B------:R-:W-:Y:S02]  /*6570*/  LOP3.LUT R3, R3, R150, RZ, 0x3c, !PT ;  /* 0x0000009603037212 */ /* 0x000fe400078e3cff */
[----:B------:R-:W-:Y:S02]  /*6580*/  LOP3.LUT R2, R2, 0x7ffff000, RZ, 0xc0, !PT ;  /* 0x7ffff00002027812 */ /* 0x000fe400078ec0ff */
[----:B------:R-:W-:Y:S02]  /*6590*/  @!P0 SHF.R.U32.HI R16, RZ, 0x10, R43 ;  /* 0x00000010ff108819 */ /* 0x000fe4000001162b */
[----:B------:R-:W-:Y:S01]  /*65a0*/  IADD3 R2, R3, R2, R151 ;  /* 0x0000000203027210 */ /* 0x000fe20007ffe097 */
[----:B------:R-:W-:Y:S01]  /*65b0*/  IMAD.IADD R3, R112, 0x1, R58 ;  /* 0x0000000170037824 */ /* 0x000fe200078e023a */
[----:B------:R-:W-:Y:S02]  /*65c0*/  @!P0 PRMT R21, R52, 0x5432, R7 ;  /* 0x0000543234158816 */ /* 0x000fe40000000007 */
[----:B------:R-:W-:Y:S01]  /*65d0*/  @!P0 SHF.L.U32 R6, R9, 0x10, RZ ;  /* 0x0000001009068819 */ /* 0x000fe200000006ff */
[----:B------:R-:W-:Y:S01]  /*65e0*/  IMAD.IADD R2, R58, 0x1, R2 ;  /* 0x000000013a027824 */ /* 0x000fe200078e0202 */
[----:B------:R-:W-:Y:S01]  /*65f0*/  @!P0 SHF.R.U64 R8, R42, 0x10, R43 ;  /* 0x000000102a088819 */ /* 0x000fe2000000122b */
[----:B------:R-:W-:Y:S01]  /*6600*/  IMAD.SHL.U32 R3, R3, 0x2, RZ ;  /* 0x0000000203037824 */ /* 0x000fe200078e00ff */
[C---:B--2---:R-:W-:Y:S01]  /*6610*/  @!P0 PRMT R33, R53.reuse, 0x5432, R16 ;  /* 0x0000543235218816 */ /* 0x044fe20000000010 */
[----:B------:R-:W-:Y:S01]  /*6620*/  IMAD.SHL.U32 R2, R2, 0x2, RZ ;  /* 0x0000000202027824 */ /* 0x000fe200078e00ff */
[----:B------:R-:W-:Y:S02]  /*6630*/  @!P0 PRMT R34, R53, 0x5410, R8 ;  /* 0x0000541035228816 */ /* 0x000fe40000000008 */
[----:B------:R1:W2:Y:S01]  /*6640*/  LDS.128 R36, [R3+0xc100] ;  /* 0x00c1000003247984 */ /* 0x0002a20000000c00 */
[----:B------:R-:W-:Y:S07]  /*6650*/  @!P0 LOP3.LUT R9, R9, 0xffff0000, RZ, 0xc0, !PT ;  /* 0xffff000009098812 */ /* 0x000fee00078ec0ff */
[----:B------:R5:W4:Y:S01]  /*6660*/  LDS.128 R12, [R2+0xc100] ;  /* 0x00c10000020c7984 */ /* 0x000b220000000c00 */
[----:B-1----:R-:W-:Y:S01]  /*6670*/  @!P0 SHF.R.U32.HI R3, RZ, 0x10, R19 ;  /* 0x00000010ff038819 */ /* 0x002fe20000011613 */
[C---:B------:R-:W-:Y:S01]  /*6680*/  @!P0 IMAD.U32 R19, R21.reuse, 0x10000, RZ ;  /* 0x0001000015138824 */ /* 0x040fe200078e00ff */
[----:B------:R-:W-:Y:S02]  /*6690*/  @!P0 LOP3.LUT R21, R21, 0xffff0000, RZ, 0xc0, !PT ;  /* 0xffff000015158812 */ /* 0x000fe400078ec0ff */
[C---:B------:R-:W-:Y:S02]  /*66a0*/  @!P0 PRMT R16, R23.reuse, 0x5432, R3 ;  /* 0x0000543217108816 */ /* 0x040fe40000000003 */
[----:B-----5:R-:W-:Y:S02]  /*66b0*/  @!P0 SHF.R.U32.HI R2, RZ, 0x10, R17 ;  /* 0x00000010ff028819 */ /* 0x020fe40000011611 */
[----:B------:R-:W-:Y:S01]  /*66c0*/  @!P0 PRMT R17, R23, 0x5410, R4 ;  /* 0x0000541017118816 */ /* 0x000fe20000000004 */
[----:B------:R-:W-:Y:S01]  /*66d0*/  @!P0 IMAD.U32 R4, R5, 0x10000, RZ ;  /* 0x0001000005048824 */ /* 0x000fe200078e00ff */
[----:B------:R-:W-:Y:S01]  /*66e0*/  @!P0 PRMT R7, R22, 0x5410, R2 ;  /* 0x0000541016078816 */ /* 0x000fe20000000002 */
[----:B--2---:R-:W-:Y:S02]  /*66f0*/  @!P0 IMAD.U32 R8, R36, 0x10000, RZ ;  /* 0x0001000024088824 */ /* 0x004fe400078e00ff */
[----:B------:R-:W-:Y:S02]  /*6700*/  @!P0 IMAD.U32 R20, R37, 0x10000, RZ ;  /* 0x0001000025148824 */ /* 0x000fe400078e00ff */
[----:B----4-:R-:W-:Y:S01]  /*6710*/  @!P0 IMAD.U32 R2, R12, 0x10000, RZ ;  /* 0x000100000c028824 */ /* 0x010fe200078e00ff */
[----:B------:R-:W-:Y:S03]  /*6720*/  @!P0 SHF.L.U32 R3, R13, 0x10, RZ ;  /* 0x000000100d038819 */ /* 0x000fe600000006ff */
[C---:B------:R-:W-:Y:S02]  /*6730*/  @!P0 FMUL.FTZ R18, R2.reuse, R6 ;  /* 0x0000000602128220 */ /* 0x040fe40000410000 */
[-C--:B------:R-:W-:Y:S02]  /*6740*/  @!P0 FMUL.FTZ R2, R2, R4.reuse ;  /* 0x0000000402028220 */ /* 0x080fe40000410000 */
[----:B------:R-:W-:Y:S02]  /*6750*/  @!P0 FFMA.FTZ R49, R8, R4, -R18 ;  /* 0x0000000408318223 */ /* 0x000fe40000010812 */
[----:B------:R-:W-:Y:S01]  /*6760*/  @!P0 FFMA.FTZ R2, R6, R8, R2 ;  /* 0x0000000806028223 */ /* 0x000fe20000010002 */
[----:B------:R-:W-:Y:S01]  /*6770*/  @!P0 LOP3.LUT R6, R12, 0xffff0000, RZ, 0xc0, !PT ;  /* 0xffff00000c068812 */ /* 0x000fe200078ec0ff */
[C---:B------:R-:W-:Y:S01]  /*6780*/  @!P0 IMAD.U32 R8, R7.reuse, 0x10000, RZ ;  /* 0x0001000007088824 */ /* 0x040fe200078e00ff */
[----:B------:R-:W-:Y:S01]  /*6790*/  @!P0 LOP3.LUT R7, R7, 0xffff0000, RZ, 0xc0, !PT ;  /* 0xffff000007078812 */ /* 0x000fe200078ec0ff */
[C---:B------:R-:W-:Y:S02]  /*67a0*/  @!P0 FMUL.FTZ R18, R3.reuse, R19 ;  /* 0x0000001303128220 */ /* 0x040fe40000410000 */
[-C--:B------:R-:W-:Y:S02]  /*67b0*/  @!P0 FMUL.FTZ R4, R3, R8.reuse ;  /* 0x0000000803048220 */ /* 0x080fe40000410000 */
[----:B------:R-:W-:Y:S01]  /*67c0*/  @!P0 FFMA.FTZ R42, R20, R8, -R18 ;  /* 0x00000008142a8223 */ /* 0x000fe20000010812 */
[----:B------:R-:W-:Y:S01]  /*67d0*/  @!P0 LOP3.LUT R8, R5, 0xffff0000, RZ, 0xc0, !PT ;  /* 0xffff000005088812 */ /* 0x000fe200078ec0ff */
[----:B------:R-:W-:Y:S01]  /*67e0*/  @!P0 FMUL.FTZ R22, R6, R9 ;  /* 0x0000000906168220 */ /* 0x000fe20000410000 */
[----:B------:R-:W-:Y:S02]  /*67f0*/  @!P0 LOP3.LUT R18, R36, 0xffff0000, RZ, 0xc0, !PT ;  /* 0xffff000024128812 */ /* 0x000fe400078ec0ff */
[----:B------:R-:W-:Y:S01]  /*6800*/  @!P0 LOP3.LUT R5, R13, 0xffff0000, RZ, 0xc0, !PT ;  /* 0xffff00000d058812 */ /* 0x000fe200078ec0ff */
[-C--:B------:R-:W-:Y:S02]  /*6810*/  @!P0 FMUL.FTZ R3, R6, R8.reuse ;  /* 0x0000000806038220 */ /* 0x080fe40000410000 */
[----:B------:R-:W-:Y:S01]  /*6820*/  @!P0 FFMA.FTZ R43, R18, R8, -R22 ;  /* 0x00000008122b8223 */ /* 0x000fe20000010816 */
[----:B------:R-:W-:Y:S01]  /*6830*/  @!P0 LOP3.LUT R22, R37, 0xffff0000, RZ, 0xc0, !PT ;  /* 0xffff000025168812 */ /* 0x000fe200078ec0ff */
[----:B------:R-:W-:Y:S01]  /*6840*/  @!P0 FMUL.FTZ R6, R5, R21 ;  /* 0x0000001505068220 */ /* 0x000fe20000410000 */
[----:B------:R-:W-:Y:S01]  /*6850*/  @!P0 SHF.L.U32 R8, R17, 0x10, RZ ;  /* 0x0000001011088819 */ /* 0x000fe200000006ff */
[----:B------:R-:W-:Y:S02]  /*6860*/  @!P0 FFMA.FTZ R3, R9, R18, R3 ;  /* 0x0000001209038223 */ /* 0x000fe40000010003 */
[-C--:B------:R-:W-:Y:S02]  /*6870*/  @!P0 FFMA.FTZ R40, R22, R7.reuse, -R6 ;  /* 0x0000000716288223 */ /* 0x080fe40000010806 */
[----:B------:R-:W-:Y:S02]  /*6880*/  @!P0 IMAD.U32 R9, R34, 0x10000, RZ ;  /* 0x0001000022098824 */ /* 0x000fe400078e00ff */
[----:B------:R-:W-:Y:S01]  /*6890*/  @!P0 IMAD.U32 R6, R14, 0x10000, RZ ;  /* 0x000100000e068824 */ /* 0x000fe200078e00ff */
[----:B------:R-:W-:Y:S01]  /*68a0*/  @!P0 F2FP.BF16.PACK_AB R40, R40, R42 ;  /* 0x0000002a2828823e */ /* 0x000fe200000010ff */
[----:B------:R-:W-:Y:S02]  /*68b0*/  @!P0 FMUL.FTZ R5, R5, R7 ;  /* 0x0000000705058220 */ /* 0x000fe40000410000 */
[----:B------:R-:W-:Y:S02]  /*68c0*/  @!P0 FFMA.FTZ R4, R19, R20, R4 ;  /* 0x0000001413048223 */ /* 0x000fe40000010004 */
[----:B------:R-:W-:Y:S02]  /*68d0*/  @!P0 IMAD.U32 R18, R38, 0x10000, RZ ;  /* 0x0001000026128824 */ /* 0x000fe400078e00ff */
[C---:B------:R-:W-:Y:S02]  /*68e0*/  @!P0 FMUL.FTZ R20, R6.reuse, R9 ;  /* 0x0000000906148220 */ /* 0x040fe40000410000 */
[----:B------:R-:W-:Y:S02]  /*68f0*/  @!P0 FMUL.FTZ R6, R6, R8 ;  /* 0x0000000806068220 */ /* 0x000fe40000410000 */
[----:B------:R-:W-:Y:S01]  /*6900*/  @!P0 FFMA.FTZ R5, R21, R22, R5 ;  /* 0x0000001615058223 */ /* 0x000fe20000010005 */
[C---:B------:R-:W-:Y:S01]  /*6910*/  @!P0 LOP3.LUT R21, R33.reuse, 0xffff0000, RZ, 0xc0, !PT ;  /* 0xffff000021158812 */ /* 0x040fe200078ec0ff */
[----:B------:R-:W-:Y:S01]  /*6920*/  @!P0 IMAD.U32 R19, R33, 0x10000, RZ ;  /* 0x0001000021138824 */ /* 0x000fe200078e00ff */
[----:B------:R-:W-:Y:S01]  /*6930*/  @!P0 LOP3.LUT R22, R39, 0xffff0000, RZ, 0xc0, !PT ;  /* 0xffff000027168812 */ /* 0x000fe200078ec0ff */
[----:B------:R-:W-:Y:S01]  /*6940*/  @!P0 IMAD.U32 R7, R15, 0x10000, RZ ;  /* 0x000100000f078824 */ /* 0x000fe200078e00ff */
[----:B------:R-:W-:Y:S01]  /*6950*/  @!P0 F2FP.BF16.PACK_AB R33, R43, R49 ;  /* 0x000000312b21823e */ /* 0x000fe200000010ff */
[----:B------:R-:W-:Y:S01]  /*6960*/  @!P0 FFMA.FTZ R6, R9, R18, R6 ;  /* 0x0000001209068223 */ /* 0x000fe20000010006 */
[----:B------:R-:W-:Y:S01]  /*6970*/  @!P0 F2FP.BF16.PACK_AB R4, R5, R4 ;  /* 0x000000040504823e */ /* 0x000fe200000010ff */
[----:B------:R-:W-:Y:S02]  /*6980*/  @!P0 IMAD.U32 R9, R16, 0x10000, RZ ;  /* 0x0001000010098824 */ /* 0x000fe400078e00ff */
[----:B------:R-:W-:Y:S01]  /*6990*/  @!P0 FFMA.FTZ R41, R18, R8, -R20 ;  /* 0x0000000812298223 */ /* 0x000fe20000010814 */
[----:B------:R-:W-:Y:S01]  /*69a0*/  @!P0 SHF.L.U32 R20, R39, 0x10, RZ ;  /* 0x0000001027148819 */ /* 0x000fe200000006ff */
[C---:B------:R-:W-:Y:S02]  /*69b0*/  @!P0 FMUL.FTZ R18, R7.reuse, R19 ;  /* 0x0000001307128220 */ /* 0x040fe40000410000 */
[-C--:B------:R-:W-:Y:S01]  /*69c0*/  @!P0 FMUL.FTZ R8, R7, R9.reuse ;  /* 0x0000000907088220 */ /* 0x080fe20000410000 */
[----:B------:R-:W-:Y:S01]  /*69d0*/  @!P0 LOP3.LUT R7, R15, 0xffff0000, RZ, 0xc0, !PT ;  /* 0xffff00000f078812 */ /* 0x000fe200078ec0ff */
[----:B------:R-:W-:Y:S01]  /*69e0*/  @!P0 FFMA.FTZ R23, R20, R9, -R18 ;  /* 0x0000000914178223 */ /* 0x000fe20000010812 */
[----:B------:R-:W-:Y:S01]  /*69f0*/  @!P0 LOP3.LUT R9, R16, 0xffff0000, RZ, 0xc0, !PT ;  /* 0xffff000010098812 */ /* 0x000fe200078ec0ff */
[----:B------:R-:W-:Y:S01]  /*6a00*/  @!P0 IMAD.MOV.U32 R36, RZ, RZ, R33 ;  /* 0x000000ffff248224 */ /* 0x000fe200078e0021 */
[----:B------:R-:W-:Y:S01]  /*6a10*/  @!P0 LOP3.LUT R18, R34, 0xffff0000, RZ, 0xc0, !PT ;  /* 0xffff000022128812 */ /* 0x000fe200078ec0ff */
[C---:B------:R-:W-:Y:S02]  /*6a20*/  @!P0 FMUL.FTZ R16, R7.reuse, R21 ;  /* 0x0000001507108220 */ /* 0x040fe40000410000 */
[----:B------:R-:W-:Y:S02]  /*6a30*/  @!P0 IMAD.MOV.U32 R37, RZ, RZ, R40 ;  /* 0x000000ffff258224 */ /* 0x000fe400078e0028 */
[-C--:B------:R-:W-:Y:S02]  /*6a40*/  @!P0 FFMA.FTZ R16, R22, R9.reuse, -R16 ;  /* 0x0000000916108223 */ /* 0x080fe40000010810 */
[----:B------:R-:W-:Y:S01]  /*6a50*/  @!P0 FMUL.FTZ R9, R7, R9 ;  /* 0x0000000907098220 */ /* 0x000fe20000410000 */
[----:B------:R-:W-:Y:S01]  /*6a60*/  @!P0 LOP3.LUT R7, R14, 0xffff0000, RZ, 0xc0, !PT ;  /* 0xffff00000e078812 */ /* 0x000fe200078ec0ff */
[----:B------:R-:W-:Y:S01]  /*6a70*/  @!P0 IMAD.MOV.U32 R13, RZ, RZ, R4 ;  /* 0x000000ffff0d8224 */ /* 0x000fe200078e0004 */
[----:B------:R-:W-:Y:S02]  /*6a80*/  @!P0 F2FP.BF16.PACK_AB R23, R16, R23 ;  /* 0x000000171017823e */ /* 0x000fe400000010ff */
[----:B------:R-:W-:Y:S01]  /*6a90*/  @!P0 LOP3.LUT R16, R17, 0xffff0000, RZ, 0xc0, !PT ;  /* 0xffff000011108812 */ /* 0x000fe200078ec0ff */
[C---:B------:R-:W-:Y:S01]  /*6aa0*/  @!P0 FMUL.FTZ R34, R7.reuse, R18 ;  /* 0x0000001207228220 */ /* 0x040fe20000410000 */
[----:B------:R-:W-:Y:S01]  /*6ab0*/  @!P0 LOP3.LUT R17, R38, 0xffff0000, RZ, 0xc0, !PT ;  /* 0xffff000026118812 */ /* 0x000fe200078ec0ff */
[----:B------:R-:W-:Y:S02]  /*6ac0*/  @!P0 IMAD.MOV.U32 R39, RZ, RZ, R23 ;  /* 0x000000ffff278224 */ /* 0x000fe400078e0017 */
[-C--:B------:R-:W-:Y:S02]  /*6ad0*/  @!P0 FMUL.FTZ R7, R7, R16.reuse ;  /* 0x0000001007078220 */ /* 0x080fe40000410000 */
[----:B------:R-:W-:Y:S01]  /*6ae0*/  @!P0 FFMA.FTZ R34, R17, R16, -R34 ;  /* 0x0000001011228223 */ /* 0x000fe20000010822 */
[----:B------:R-:W-:Y:S01]  /*6af0*/  @!P0 F2FP.BF16.PACK_AB R16, R3, R2 ;  /* 0x000000020310823e */ /* 0x000fe200000010ff */
[----:B------:R-:W-:Y:S02]  /*6b00*/  @!P0 FFMA.FTZ R7, R18, R17, R7 ;  /* 0x0000001112078223 */ /* 0x000fe40000010007 */
[----:B------:R-:W-:Y:S01]  /*6b10*/  @!P0 FFMA.FTZ R8, R19, R20, R8 ;  /* 0x0000001413088223 */ /* 0x000fe20000010008 */
[----:B------:R-:W-:Y:S01]  /*6b20*/  @!P0 F2FP.BF16.PACK_AB R17, R34, R41 ;  /* 0x000000292211823e */ /* 0x000fe200000010ff */
[----:B------:R-:W-:Y:S01]  /*6b30*/  @!P0 FFMA.FTZ R9, R21, R22, R9 ;  /* 0x0000001615098223 */ /* 0x000fe20000010009 */
[----:B------:R-:W-:Y:S02]  /*6b40*/  @!P0 F2FP.BF16.PACK_AB R3, R7, R6 ;  /* 0x000000060703823e */ /* 0x000fe400000010ff */
[----:B------:R-:W-:Y:S01]  /*6b50*/  @!P0 MOV R12, R16 ;  /* 0x00000010000c8202 */ /* 0x000fe20000000f00 */
[----:B------:R-:W-:Y:S01]  /*6b60*/  @!P0 IMAD.MOV.U32 R38, RZ, RZ, R17 ;  /* 0x000000ffff268224 */ /* 0x000fe200078e0011 */
        /* <DEDUP_REMOVED lines=9> */
.L_x_2883:
[----:B------:R-:W-:Y:S05]  /*6c00*/  BSYNC B0 ;  /* 0x0000000000007941 */ /* 0x000fea0003800000 */
.L_x_2882:
        /* <DEDUP_REMOVED lines=19> */
[--C-:B------:R-:W-:Y:S02]  /*6d40*/  @!P0 SHF.R.U64 R7, R44, 0x10, R45.reuse ;  /* 0x000000102c078819 */ /* 0x100fe4000000122d */
[----:B------:R-:W-:Y:S02]  /*6d50*/  LOP3.LUT R3, R3, R150, RZ, 0x3c, !PT ;  /* 0x0000009603037212 */ /* 0x000fe400078e3cff */
[----:B------:R-:W-:Y:S02]  /*6d60*/  LOP3.LUT R2, R2, 0x7ffff000, RZ, 0xc0, !PT ;  /* 0x7ffff00002027812 */ /* 0x000fe400078ec0ff */
[----:B------:R-:W-:Y:S02]  /*6d70*/  @!P0 SHF.R.U32.HI R6, RZ, 0x10, R45 ;  /* 0x00000010ff068819 */ /* 0x000fe4000001162d */
[----:B------:R-:W-:Y:S01]  /*6d80*/  IADD3 R2, R3, R2, R151 ;  /* 0x0000000203027210 */ /* 0x000fe20007ffe097 */
[----:B------:R-:W-:Y:S01]  /*6d90*/  IMAD.IADD R3, R107, 0x1, R58 ;  /* 0x000000016b037824 */ /* 0x000fe200078e023a */
[----:B------:R-:W-:Y:S02]  /*6da0*/  @!P0 SHF.R.U64 R9, R46, 0x10, R47 ;  /* 0x000000102e098819 */ /* 0x000fe4000000122f */
[----:B------:R-:W-:Y:S01]  /*6db0*/  @!P0 PRMT R7, R54, 0x5410, R7 ;  /* 0x0000541036078816 */ /* 0x000fe20000000007 */
[----:B------:R-:W-:Y:S01]  /*6dc0*/  IMAD.IADD R2, R58, 0x1, R2 ;  /* 0x000000013a027824 */ /* 0x000fe200078e0202 */
[----:B------:R-:W-:Y:S01]  /*6dd0*/  @!P0 SHF.R.U32.HI R8, RZ, 0x10, R47 ;  /* 0x00000010ff088819 */ /* 0x000fe2000001162f */
[----:B------:R-:W-:Y:S01]  /*6de0*/  IMAD.SHL.U32 R3, R3, 0x2, RZ ;  /* 0x0000000203037824 */ /* 0x000fe200078e00ff */
[----:B------:R-:W-:Y:S01]  /*6df0*/  @!P0 LOP3.LUT R18, R7, 0xffff0000, RZ, 0xc0, !PT ;  /* 0xffff000007128812 */ /* 0x000fe200078ec0ff */
[----:B------:R-:W-:Y:S01]  /*6e00*/  IMAD.SHL.U32 R2, R2, 0x2, RZ ;  /* 0x0000000202027824 */ /* 0x000fe200078e00ff */
[----:B------:R-:W-:Y:S02]  /*6e10*/  @!P0 PRMT R26, R55, 0x5432, R9 ;  /* 0x00005432371a8816 */ /* 0x000fe40000000009 */
[----:B------:R1:W3:Y:S01]  /*6e20*/  LDS.128 R36, [R3+0xc100] ;  /* 0x00c1000003247984 */ /* 0x0002e20000000c00 */
[----:B------:R-:W-:Y:S02]  /*6e30*/  @!P0 SHF.L.U32 R9, R7, 0x10, RZ ;  /* 0x0000001007098819 */ /* 0x000fe400000006ff */
[----:B------:R-:W-:Y:S05]  /*6e40*/  @!P0 PRMT R22, R54, 0x5432, R6 ;  /* 0x0000543236168816 */ /* 0x000fea0000000006 */
[----:B------:R4:W5:Y:S01]  /*6e50*/  LDS.128 R12, [R2+0xc100] ;  /* 0x00c10000020c7984 */ /* 0x0009620000000c00 */
[----:B-1----:R-:W-:Y:S04]  /*6e60*/  @!P0 SHF.R.U32.HI R3, RZ, 0x10, R25 ;  /* 0x00000010ff038819 */ /* 0x002fe80000011619 */
[----:B------:R-:W-:Y:S02]  /*6e70*/  @!P0 PRMT R6, R29, 0x5410, R3 ;  /* 0x000054101d068816 */ /* 0x000fe40000000003 */
[----:B----4-:R-:W-:Y:S02]  /*6e80*/  @!P0 SHF.R.U64 R2, R24, 0x10, R25 ;  /* 0x0000001018028819 */ /* 0x010fe40000001219 */
[----:B------:R-:W-:Y:S02]  /*6e90*/  @!P0 PRMT R24, R55, 0x5410, R8 ;  /* 0x0000541037188816 */ /* 0x000fe40000000008 */
[----:B------:R-:W-:Y:S02]  /*6ea0*/  @!P0 PRMT R8, R30, 0x5410, R5 ;  /* 0x000054101e088816 */ /* 0x000fe40000000005 */
[----:B--2---:R-:W-:Y:S02]  /*6eb0*/  @!P0 LOP3.LUT R33, R24, 0xffff0000, RZ, 0xc0, !PT ;  /* 0xffff000018218812 */ /* 0x004fe400078ec0ff */
[----:B------:R-:W-:Y:S01]  /*6ec0*/  @!P0 PRMT R2, R29, 0x5432, R2 ;  /* 0x000054321d028816 */ /* 0x000fe20000000002 */
[C---:B---3--:R-:W-:Y:S01]  /*6ed0*/  @!P0 IMAD.U32 R17, R36.reuse, 0x10000, RZ ;  /* 0x0001000024118824 */ /* 0x048fe200078e00ff */
[----:B------:R-:W-:Y:S01]  /*6ee0*/  @!P0 LOP3.LUT R19, R36, 0xffff0000, RZ, 0xc0, !PT ;  /* 0xffff000024138812 */ /* 0x000fe200078ec0ff */
[C---:B------:R-:W-:Y:S01]  /*6ef0*/  @!P0 IMAD.U32 R21, R37.reuse, 0x10000, RZ ;  /* 0x0001000025158824 */ /* 0x040fe200078e00ff */
[----:B------:R-:W-:Y:S01]  /*6f00*/  @!P0 LOP3.LUT R23, R37, 0xffff0000, RZ, 0xc0, !PT ;  /* 0xffff000025178812 */ /* 0x000fe200078ec0ff */
[----:B------:R-:W-:Y:S01]  /*6f10*/  @!P0 IMAD.U32 R7, R2, 0x10000, RZ ;  /* 0x0001000002078824 */ /* 0x000fe200078e00ff */
[C---:B------:R-:W-:Y:S01]  /*6f20*/  @!P0 LOP3.LUT R34, R39.reuse, 0xffff0000, RZ, 0xc0, !PT ;  /* 0xffff000027228812 */ /* 0x040fe200078ec0ff */
[----:B------:R-:W-:Y:S01]  /*6f30*/  @!P0 IMAD.U32 R29, R24, 0x10000, RZ ;  /* 0x00010000181d8824 */ /* 0x000fe200078e00ff */
[----:B------:R-:W-:Y:S01]  /*6f40*/  @!P0 LOP3.LUT R27, R38, 0xffff0000, RZ, 0xc0, !PT ;  /* 0xffff0000261b8812 */ /* 0x000fe200078ec0ff */
[C---:B-----5:R-:W-:Y:S01]  /*6f50*/  @!P0 IMAD.U32 R4, R12.reuse, 0x10000, RZ ;  /* 0x000100000c048824 */ /* 0x060fe200078e00ff */
[----:B------:R-:W-:Y:S01]  /*6f60*/  @!P0 LOP3.LUT R3, R12, 0xffff0000, RZ, 0xc0, !PT ;  /* 0xffff00000c038812 */ /* 0x000fe200078ec0ff */
[----:B------:R-:W-:Y:S01]  /*6f70*/  @!P0 IMAD.U32 R30, R39, 0x10000, RZ ;  /* 0x00010000271e8824 */ /* 0x000fe200078e00ff */
        /* <DEDUP_REMOVED lines=23> */
[----:B------:R-:W-:Y:S01]  /*70f0*/  @!P0 FMUL.FTZ R24, R6, R29 ;  /* 0x0000001d06188220 */ /* 0x000fe20000410000 */
[----:B------:R-:W-:Y:S01]  /*7100*/  @!P0 LOP3.LUT R7, R15, 0xffff0000, RZ, 0xc0, !PT ;  /* 0xffff00000f078812 */ /* 0x000fe200078ec0ff */
[----:B------:R-:W-:Y:S01]  /*7110*/  @!P0 FFMA.FTZ R3, R18, R19, R3 ;  /* 0x0000001312038223 */ /* 0x000fe20000010003 */
[----:B------:R-:W-:Y:S01]  /*7120*/  @!P0 F2FP.BF16.PACK_AB R19, R47, R50 ;  /* 0x000000322f13823e */ /* 0x000fe200000010ff */
[----:B------:R-:W-:Y:S02]  /*7130*/  @!P0 FMUL.FTZ R8, R6, R9 ;  /* 0x0000000906088220 */ /* 0x000fe40000410000 */
[C---:B------:R-:W-:Y:S02]  /*7140*/  @!P0 FMUL.FTZ R25, R7.reuse, R33 ;  /* 0x0000002107198220 */ /* 0x040fe40000410000 */
[----:B------:R-:W-:Y:S02]  /*7150*/  @!P0 FFMA.FTZ R44, R30, R9, -R24 ;  /* 0x000000091e2c8223 */ /* 0x000fe40000010818 */
[-C--:B------:R-:W-:Y:S01]  /*7160*/  @!P0 FMUL.FTZ R9, R7, R17.reuse ;  /* 0x0000001107098220 */ /* 0x080fe20000410000 */
[----:B------:R-:W-:Y:S01]  /*7170*/  @!P0 LOP3.LUT R7, R14, 0xffff0000, RZ, 0xc0, !PT ;  /* 0xffff00000e078812 */ /* 0x000fe200078ec0ff */
[C---:B------:R-:W-:Y:S01]  /*7180*/  @!P0 IMAD.U32 R24, R26.reuse, 0x10000, RZ ;  /* 0x000100001a188824 */ /* 0x040fe200078e00ff */
[----:B------:R-:W-:Y:S01]  /*7190*/  @!P0 LOP3.LUT R26, R26, 0xffff0000, RZ, 0xc0, !PT ;  /* 0xffff00001a1a8812 */ /* 0x000fe200078ec0ff */
[----:B------:R-:W-:Y:S02]  /*71a0*/  @!P0 IMAD.U32 R6, R14, 0x10000, RZ ;  /* 0x000100000e068824 */ /* 0x000fe400078e00ff */
[----:B------:R-:W-:Y:S01]  /*71b0*/  @!P0 FFMA.FTZ R43, R34, R17, -R25 ;  /* 0x00000011222b8223 */ /* 0x000fe20000010819 */
[----:B------:R-:W-:Y:S01]  /*71c0*/  @!P0 SHF.L.U32 R25, R38, 0x10, RZ ;  /* 0x0000001026198819 */ /* 0x000fe200000006ff */
[C---:B------:R-:W-:Y:S01]  /*71d0*/  @!P0 IMAD.U32 R17, R16.reuse, 0x10000, RZ ;  /* 0x0001000010118824 */ /* 0x040fe200078e00ff */
[----:B------:R-:W-:Y:S01]  /*71e0*/  @!P0 LOP3.LUT R16, R16, 0xffff0000, RZ, 0xc0, !PT ;  /* 0xffff000010108812 */ /* 0x000fe200078ec0ff */
[C---:B------:R-:W-:Y:S01]  /*71f0*/  @!P0 FMUL.FTZ R40, R6.reuse, R24 ;  /* 0x0000001806288220 */ /* 0x040fe20000410000 */
[----:B------:R-:W-:Y:S01]  /*7200*/  @!P0 F2FP.BF16.PACK_AB R18, R43, R44 ;  /* 0x0000002c2b12823e */ /* 0x000fe200000010ff */
        /* <DEDUP_REMOVED lines=8> */
[----:B------:R-:W-:Y:S01]  /*7290*/  @!P0 FFMA.FTZ R5, R22, R23, R5 ;  /* 0x0000001716058223 */ /* 0x000fe20000010005 */
[----:B------:R-:W-:Y:S01]  /*72a0*/  @!P0 F2FP.BF16.PACK_AB R16, R3, R2 ;  /* 0x000000020310823e */ /* 0x000fe200000010ff */
[----:B------:R-:W-:Y:S02]  /*72b0*/  @!P0 FFMA.FTZ R6, R24, R25, R6 ;  /* 0x0000001918068223 */ /* 0x000fe40000010006 */
[----:B------:R-:W-:Y:S01]  /*72c0*/  @!P0 FFMA.FTZ R7, R26, R27, R7 ;  /* 0x0000001b1a078223 */ /* 0x000fe20000010007 */
[----:B------:R-:W-:Y:S01]  /*72d0*/  @!P0 F2FP.BF16.PACK_AB R4, R5, R4 ;  /* 0x000000040504823e */ /* 0x000fe200000010ff */
[----:B------:R-:W-:Y:S01]  /*72e0*/  @!P0 FFMA.FTZ R8, R29, R30, R8 ;  /* 0x0000001e1d088223 */ /* 0x000fe20000010008 */
[----:B------:R-:W-:Y:S01]  /*72f0*/  @!P0 MOV R12, R16 ;  /* 0x00000010000c8202 */ /* 0x000fe20000000f00 */
        /* <DEDUP_REMOVED lines=18> */
.L_x_2863:
[----:B-1----:R-:W-:Y:S01]  /*7420*/  IMAD.WIDE.U32 R2, R63, c[0x0][0x1e0], RZ ;  /* 0x000078003f027a25 */ /* 0x002fe200078e00ff */
        /* <DEDUP_REMOVED lines=12> */
[----:B------:R-:W1:Y:S08]  /*74f0*/  SHFL.IDX PT, R2, R3, RZ, 0x1c1f ;  /* 0x001c1fff03027589 */ /* 0x000e7000000e0000 */
[----:B------:R2:W3:Y:S02]  /*7500*/  SHFL.IDX PT, R3, R4, RZ, 0x1c1f ;  /* 0x001c1fff04037589 */ /* 0x0004e400000e0000 */
[----:B--2---:R-:W-:Y:S05]  /*7510*/  IMAD.IADD R4, R67, 0x1, -R8 ;  /* 0x0000000143047824 */ /* 0x004fea00078e0a08 */
[----:B------:R-:W-:Y:S04]  /*7520*/  IMNMX R64, R4, 0x40, PT ;  /* 0x0000004004407817 */ /* 0x000fe80003800200 */
[----:B------:R-:W-:Y:S11]  /*7530*/  ISETP.GT.AND P0, PT, R64, R227, PT ;  /* 0x000000e34000720c */ /* 0x000ff60003f04270 */
[----:B------:R-:W-:Y:S02]  /*7540*/  @!UPT UIADD3 URZ, URZ, URZ, URZ ;  /* 0x0000003f3f3ff290 */ /* 0x000fe4000fffe03f */
[----:B------:R-:W-:-:S05]  /*7550*/  @!P0 BRA `(.L_x_2867) ;  /* 0x0000020000008947 */ /* 0x000fca0003800000 */
[----:B-1-3--:R-:W-:Y:S02]  /*7560*/  ISETP.GE.AND P1, PT, R104, c[0x0][0x1d4], PT ;  /* 0x0000750068007a0c */ /* 0x00afe40003f26270 */
[----:B------:R-:W-:Y:S02]  /*7570*/  ISETP.GE.AND P3, PT, R224, c[0x0][0x1d4], PT ;  /* 0x00007500e0007a0c */ /* 0x000fe40003f66270 */
[C---:B------:R-:W-:Y:S09]  /*7580*/  ISETP.GE.AND P2, PT, R223.reuse, c[0x0][0x1d4], PT ;  /* 0x00007500df007a0c */ /* 0x040ff20003f46270 */
[----:B------:R-:W1:Y:S01]  /*7590*/  @!P1 LDS.128 R12, [R61+0xc000] ;  /* 0x00c000003d0c9984 */ /* 0x000e620000000c00 */
        /* <DEDUP_REMOVED lines=28> */
.L_x_2867:
[----:B-1-3--:R-:W-:Y:S05]  /*7760*/  BSYNC B1 ;  /* 0x0000000000017941 */ /* 0x00afea0003800000 */
.L_x_2862:
[----:B------:R-:W-:Y:S01]  /*7770*/  ISETP.GT.AND P0, PT, R28, R31, PT ;  /* 0x0000001f1c00720c */ /* 0x000fe20003f04270 */
[----:B-----5:R-:W-:Y:S01]  /*7780*/  IMAD R8, R66, c[0x0][0x218], RZ ;  /* 0x0000860042087a24 */ /* 0x020fe200078e02ff */
[C---:B------:R-:W-:Y:S01]  /*7790*/  ISETP.GE.AND P1, PT, R35.reuse, 0x1, PT ;  /* 0x000000012300780c */ /* 0x040fe20003f26270 */
[----:B------:R-:W-:Y:S01]  /*77a0*/  BSSY B0, `(.L_x_2884) ;  /* 0x000004a000007945 */ /* 0x000fe20003800000 */
[C---:B--2---:R-:W-:Y:S01]  /*77b0*/  IADD3 R3, R35.reuse, 0x1, RZ ;  /* 0x0000000123037810 */ /* 0x044fe20007ffe0ff */
        /* <DEDUP_REMOVED lines=36> */
[----:B------:R2:W3:Y:S01]  /*7a00*/  SHFL.IDX PT, R5, R3, RZ, 0x1c1f ;  /* 0x001c1fff03057589 */ /* 0x0004e200000e0000 */
[----:B------:R-:W-:Y:S04]  /*7a10*/  DEPBAR.LE SB0, 0x2 ;  /* 0x000080800000791a */ /* 0x000fe80000000000 */
[----:B------:R-:W-:Y:S06]  /*7a20*/  BAR.SYNC.DEFER_BLOCKING 0x0 ;  /* 0x0000000000007b1d */ /* 0x000fec0000010000 */
[----:B------:R-:W-:-:S05]  /*7a30*/  @!P0 BRA `(.L_x_2885) ;  /* 0x0000020000008947 */ /* 0x000fca0003800000 */
[----:B-123--:R-:W-:Y:S02]  /*7a40*/  ISETP.GE.AND P1, PT, R104, c[0x0][0x1d4], PT ;  /* 0x0000750068007a0c */ /* 0x00efe40003f26270 */
        /* <DEDUP_REMOVED lines=31> */
.L_x_2885:
[----:B-123--:R-:W-:Y:S05]  /*7c40*/  BSYNC B0 ;  /* 0x0000000000007941 */ /* 0x00efea0003800000 */
.L_x_2884:
        /* <DEDUP_REMOVED lines=33> */
.L_x_2861:
[----:B------:R-:W2:Y:S01]  /*7e60*/  LDL R16, [R1+0x4] ;  /* 0x0000040001107983 */ /* 0x000ea20000100800 */
[----:B------:R-:W-:-:S05]  /*7e70*/  IMAD.MOV.U32 R0, RZ, RZ, c[0x0][0x2c4] ;  /* 0x0000b100ff007624 */ /* 0x000fca00078e00ff */
[----:B------:R-:W-:Y:S01]  /*7e80*/  ISETP.NE.AND P3, PT, R0, 0x1, PT ;  /* 0x000000010000780c */ /* 0x000fe20003f65270 */
[----:B------:R-:W-:Y:S01]  /*7e90*/  BSSY B0, `(.L_x_2887) ;  /* 0x0000028000007945 */ /* 0x000fe20003800000 */
[----:B--2---:R-:W-:-:S11]  /*7ea0*/  IADD3 R0, R16, 0x7f, RZ ;  /* 0x0000007f10007810 */ /* 0x004fd60007ffe0ff */
[----:B-1----:R-:W-:-:S05]  /*7eb0*/  @P3 IMAD.HI.U32 R2, R0, c[0x0][0x2c8], RZ ;  /* 0x0000b20000023a27 */ /* 0x002fca00078e00ff */
[----:B------:R-:W-:-:S05]  /*7ec0*/  @P3 SHF.R.U32.HI R0, RZ, c[0x0][0x2cc], R2 ;  /* 0x0000b300ff003a19 */ /* 0x000fca0000011602 */
[----:B------:R-:W-:-:S05]  /*7ed0*/  IMAD.IADD R0, R119, 0x1, R0 ;  /* 0x0000000177007824 */ /* 0x000fca00078e0200 */
[----:B------:R-:W-:-:S04]  /*7ee0*/  SHF.R.S32.HI R2, RZ, 0x1f, R0 ;  /* 0x0000001fff027819 */ /* 0x000fc80000011400 */
[----:B------:R-:W-:-:S04]  /*7ef0*/  LEA.HI R0, R2, R0, RZ, 0x6 ;  /* 0x0000000002007211 */ /* 0x000fc800078f30ff */
[----:B------:R-:W-:-:S04]  /*7f00*/  SHF.R.S32.HI R0, RZ, 0x6, R0 ;  /* 0x00000006ff007819 */ /* 0x000fc80000011400 */
[----:B------:R-:W-:-:S04]  /*7f10*/  IMNMX R6, R118, R0, PT ;  /* 0x0000000076067217 */ /* 0x000fc80003800200 */
[----:B------:R-:W-:Y:S01]  /*7f20*/  ISETP.GE.AND P0, PT, R6, 0x1, PT ;  /* 0x000000010600780c */ /* 0x000fe20003f06270 */
[----:B------:R-:W-:-:S12]  /*7f30*/  IMAD.MOV.U32 R0, RZ, RZ, RZ ;  /* 0x000000ffff007224 */ /* 0x000fd800078e00ff */
        /* <DEDUP_REMOVED lines=29> */
.L_x_2888:
[----:B------:R-:W-:Y:S05]  /*8110*/  BSYNC B0 ;  /* 0x0000000000007941 */ /* 0x000fea0003800000 */
.L_x_2887:
[----:B------:R-:W2:Y:S01]  /*8120*/  LDL R2, [R1+0x30] ;  /* 0x0000300001027983 */ /* 0x000ea20000100800 */
[----:B------:R-:W-:Y:S01]  /*8130*/  MOV R17, RZ ;  /* 0x000000ff00117202 */ /* 0x000fe20000000f00 */
[----:B------:R-:W-:Y:S01]  /*8140*/  IMAD.MOV.U32 R22, RZ, RZ, RZ ;  /* 0x000000ffff167224 */ /* 0x000fe200078e00ff */
        /* <DEDUP_REMOVED lines=54> */
[----:B------:R-:W2:Y:S04]  /*84b0*/  LDL R3, [R1+0x14] ;  /* 0x0000140001037983 */ /* 0x000ea80000100800 */
[----:B------:R-:W3:Y:S04]  /*84c0*/  LDL R7, [R1+0x18] ;  /* 0x0000180001077983 */ /* 0x000ee80000100800 */
[----:B------:R-:W4:Y:S04]  /*84d0*/  LDL R4, [R1+0x8] ;  /* 0x0000080001047983 */ /* 0x000f280000100800 */
[----:B------:R-:W4:Y:S04]  /*84e0*/  LDL R5, [R1+0x28] ;  /* 0x0000280001057983 */ /* 0x000f280000100800 */
[----:B------:R-:W4:Y:S01]  /*84f0*/  LDL R8, [R1+0x1c] ;  /* 0x00001c0001087983 */ /* 0x000f220000100800 */
[----:B------:R-:W-:-:S04]  /*8500*/  ISETP.NE.U32.AND P0, PT, RZ, c[0x0][0x340], PT ;  /* 0x0000d000ff007a0c */ /* 0x000fc80003f05070 */
[----:B------:R-:W-:Y:S02]  /*8510*/  ISETP.NE.AND.EX P1, PT, RZ, c[0x0][0x344], PT, P0 ;  /* 0x0000d100ff007a0c */ /* 0x000fe40003f25300 */
[----:B------:R-:W-:-:S05]  /*8520*/  SHF.R.S32.HI R0, RZ, 0x1f, R139 ;  /* 0x0000001fff007819 */ /* 0x000fca000001148b */
[----:B------:R-:W-:-:S04]  /*8530*/  IMAD R0, R0, c[0x0][0x178], RZ ;  /* 0x00005e0000007a24 */ /* 0x000fc800078e02ff */
[----:B------:R-:W-:Y:S02]  /*8540*/  IMAD R0, R139, c[0x0][0x17c], R0 ;  /* 0x00005f008b007a24 */ /* 0x000fe400078e0200 */
[----:B--2---:R-:W-:-:S04]  /*8550*/  @P1 IADD3 R2, P0, R3, c[0x0][0x340], RZ ;  /* 0x0000d00003021a10 */ /* 0x004fc80007f1e0ff */
[----:B---3--:R-:W-:-:S05]  /*8560*/  @P1 IADD3.X R3, R7, c[0x0][0x344], RZ, P0, !PT ;  /* 0x0000d10007031a10 */ /* 0x008fca00007fe4ff */
[----:B------:R1:W5:Y:S01]  /*8570*/  @P1 LDG.E R14, [R2.64] ;  /* 0x00000008020e1981 */ /* 0x000362000c1e1900 */
[----:B------:R-:W-:Y:S02]  /*8580*/  ISETP.NE.U32.AND P0, PT, RZ, c[0x0][0x348], PT ;  /* 0x0000d200ff007a0c */ /* 0x000fe40003f05070 */
[----:B----4-:R-:W-:Y:S01]  /*8590*/  LOP3.LUT R15, R4, 0xffff, RZ, 0xc0, !PT ;  /* 0x0000ffff040f7812 */ /* 0x010fe200078ec0ff */
[----:B------:R-:W-:Y:S01]  /*85a0*/  IMAD.IADD R4, R231, 0x1, R16 ;  /* 0x00000001e7047824 */ /* 0x000fe200078e0210 */
[----:B------:R-:W-:Y:S02]  /*85b0*/  ISETP.NE.AND.EX P0, PT, RZ, c[0x0][0x34c], PT, P0 ;  /* 0x0000d300ff007a0c */ /* 0x000fe40003f05300 */
[----:B------:R-:W-:Y:S01]  /*85c0*/  ISETP.GE.AND P5, PT, R216, c[0x0][0x198], PT ;  /* 0x00006600d8007a0c */ /* 0x000fe20003fa6270 */
[----:B------:R-:W-:Y:S01]  /*85d0*/  @P3 IMAD.HI.U32 R7, R4, c[0x0][0x2c8], RZ ;  /* 0x0000b20004073a27 */ /* 0x000fe200078e00ff */
[----:B------:R-:W-:Y:S02]  /*85e0*/  SEL R6, R5, RZ, !P0 ;  /* 0x000000ff05067207 */ /* 0x000fe40004000000 */
[----:B------:R-:W-:-:S02]  /*85f0*/  SEL R5, R8, RZ, !P0 ;  /* 0x000000ff08057207 */ /* 0x000fc40004000000 */
        /* <DEDUP_REMOVED lines=8> */
[----:B------:R-:W-:Y:S01]  /*8680*/  IMAD.WIDE.U32 R2, R15, c[0x0][0x1b8], R2 ;  /* 0x00006e000f027a25 */ /* 0x000fe200078e0002 */
[----:B------:R-:W-:Y:S02]  /*8690*/  ISETP.GE.AND P3, PT, R219, c[0x0][0x198], PT ;  /* 0x00006600db007a0c */ /* 0x000fe40003f66270 */
        /* <DEDUP_REMOVED lines=21> */
.L_x_3052:
[----:B------:R-:W-:Y:S05]  /*87f0*/  BRA.DIV ~URZ, `(.L_x_2891) ;  /* 0x000178327f007947 */ /* 0x000fea000b800000 */
[----:B------:R3:W4:Y:S02]  /*8800*/  SHFL.IDX PT, R0, R13, RZ, 0x181f ;  /* 0x00181fff0d007589 */ /* 0x00072400000e0000 */
.L_x_3053:
        /* <DEDUP_REMOVED lines=16> */
.L_x_2893:
[----:B------:R-:W-:Y:S05]  /*8910*/  BSYNC B0 ;  /* 0x0000000000007941 */ /* 0x000fea0003800000 */
.L_x_2892:
[----:B------:R-:W-:Y:S05]  /*8920*/  BRA.DIV ~URZ, `(.L_x_2894) ;  /* 0x000177727f007947 */ /* 0x000fea000b800000 */
[----:B--2---:R2:W1:Y:S04]  /*8930*/  SHFL.IDX PT, R4, R12, 0x1, 0x181f ;  /* 0x00381f000c047f89 */ /* 0x00446800000e0000 */
[----:B----4-:R2:W4:Y:S02]  /*8940*/  SHFL.IDX PT, R0, R13, 0x1, 0x181f ;  /* 0x00381f000d007f89 */ /* 0x01052400000e0000 */
.L_x_3054:
        /* <DEDUP_REMOVED lines=16> */
.L_x_2896:
[----:B------:R-:W-:Y:S05]  /*8a50*/  BSYNC B0 ;  /* 0x0000000000007941 */ /* 0x000fea0003800000 */
.L_x_2895:
[----:B------:R-:W-:Y:S05]  /*8a60*/  BRA.DIV ~URZ, `(.L_x_2897) ;  /* 0x000177027f007947 */ /* 0x000fea000b800000 */
[----:B-1----:R1:W2:Y:S02]  /*8a70*/  SHFL.IDX PT, R4, R12, 0x2, 0x181f ;  /* 0x00581f000c047f89 */ /* 0x0022a400000e0000 */
.L_x_3055:
[----:B------:R-:W-:Y:S05]  /*8a80*/  BRA.DIV ~URZ, `(.L_x_2898) ;  /* 0x000177527f007947 */ /* 0x000fea000b800000 */
[----:B----4-:R4:W1:Y:S02]  /*8a90*/  SHFL.IDX PT, R0, R13, 0x2, 0x181f ;  /* 0x00581f000d007f89 */ /* 0x01086400000e0000 */
.L_x_3056:
        /* <DEDUP_REMOVED lines=16> */
.L_x_2900:
[----:B------:R-:W-:Y:S05]  /*8ba0*/  BSYNC B0 ;  /* 0x0000000000007941 */ /* 0x000fea0003800000 */
.L_x_2899:
[----:B------:R-:W-:Y:S05]  /*8bb0*/  BRA.DIV ~URZ, `(.L_x_2901) ;  /* 0x000176927f007947 */ /* 0x000fea000b800000 */
[----:B--2---:R2:W3:Y:S04]  /*8bc0*/  SHFL.IDX PT, R4, R12, 0x3, 0x181f ;  /* 0x00781f000c047f89 */ /* 0x0044e800000e0000 */
[----:B-1----:R2:W1:Y:S02]  /*8bd0*/  SHFL.IDX PT, R0, R13, 0x3, 0x181f ;  /* 0x00781f000d007f89 */ /* 0x00246400000e0000 */
.L_x_3057:
[----:B------:R-:W-:Y:S01]  /*8be0*/  IADD3 R2, R5, 0x60, RZ ;  /* 0x0000006005027810 */ /* 0x000fe20007ffe0ff */
[----:B-----5:R-:W-:-:S03]  /*8bf0*/  IMAD.WIDE.U32 R238, R14, c[0x0][0x2b0], RZ ;  /* 0x0000ac000eee7a25 */ /* 0x020fc600078e00ff */
[----:B------:R-:W-:-:S13]  /*8c00*/  ISETP.GE.AND P0, PT, R2, R52, PT ;  /* 0x000000340200720c */ /* 0x000fda0003f06270 */
        /* <DEDUP_REMOVED lines=41> */
[----:B------:R-:W-:Y:S01]  /*8ea0*/  SHF.L.U64.HI R18, R219, 0x1, R229 ;  /* 0x00000001db127819 */ /* 0x000fe200000102e5 */
[----:B------:R-:W-:Y:S02]  /*8eb0*/  IMAD R211, R0, c[0x0][0x2b8], R2 ;  /* 0x0000ae0000d37a24 */ /* 0x000fe400078e0202 */
[----:B------:R-:W-:Y:S02]  /*8ec0*/  IMAD R242, R15, c[0x0][0x1ec], R237 ;  /* 0x00007b000ff27a24 */ /* 0x000fe400078e02ed */
[----:B------:R-:W-:-:S04]  /*8ed0*/  IMAD.WIDE.U32 R2, R211, c[0x0][0x1e0], RZ ;  /* 0x00007800d3027a25 */ /* 0x000fc800078e00ff */
[----:B------:R-:W-:Y:S02]  /*8ee0*/  IMAD R107, R106, -0x40, R249 ;  /* 0xffffffc06a6b7824 */ /* 0x000fe400078e02f9 */
        /* <DEDUP_REMOVED lines=8> */
[----:B------:R-:W-:-:S04]  /*8f70*/  IMAD R0, R211, c[0x0][0x1e4], R0 ;  /* 0x00007900d3007a24 */ /* 0x000fc800078e0200 */
[----:B------:R-:W-:Y:S02]  /*8f80*/  IMAD.IADD R3, R3, 0x1, R0 ;  /* 0x0000000103037824 */ /* 0x000fe400078e0200 */
[----:B------:R-:W-:Y:S02]  /*8f90*/  @P1 ISETP.GE.AND P5, PT, R218, c[0x0][0x1d4], PT ;  /* 0x00007500da001a0c */ /* 0x000fe40003fa6270 */
[----:B------:R-:W-:Y:S02]  /*8fa0*/  @P1 ISETP.GE.AND P4, PT, R219, c[0x0][0x1d4], PT ;  /* 0x00007500db001a0c */ /* 0x000fe40003f86270 */
[----:B---3--:R-:W-:Y:S01]  /*8fb0*/  SHF.R.S32.HI R7, RZ, 0x1f, R196 ;  /* 0x0000001fff077819 */ /* 0x008fe200000114c4 */
[----:B------:R-:W-:-:S04]  /*8fc0*/  IMAD.WIDE.U32 R2, R196, c[0x0][0x1f0], R2 ;  /* 0x00007c00c4027a25 */ /* 0x000fc800078e0002 */
[C---:B------:R-:W-:Y:S02]  /*8fd0*/  IMAD R0, R7.reuse, c[0x0][0x1f0], RZ ;  /* 0x00007c0007007a24 */ /* 0x040fe400078e02ff */
[----:B------:R-:W-:Y:S02]  /*8fe0*/  IMAD R7, R7, c[0x0][0x218], RZ ;  /* 0x0000860007077a24 */ /* 0x000fe400078e02ff */
[----:B------:R-:W-:Y:S01]  /*8ff0*/  IMAD R5, R196, c[0x0][0x1f4], R0 ;  /* 0x00007d00c4057a24 */ /* 0x000fe200078e0200 */
[----:B------:R-:W-:Y:S01]  /*9000*/  IADD3 R0, P0, R2, R236, RZ ;  /* 0x000000ec02007210 */ /* 0x000fe20007f1e0ff */
[----:B--2-4-:R-:W-:-:S03]  /*9010*/  IMAD R13, R196, c[0x0][0x21c], R7 ;  /* 0x00008700c40d7a24 */ /* 0x014fc600078e0207 */
[----:B------:R-:W-:Y:S01]  /*9020*/  IADD3.X R2, R242, R3, R5, P0, !PT ;  /* 0x00000003f2027210 */ /* 0x000fe200007fe405 */
[----:B------:R-:W-:Y:S01]  /*9030*/  IMAD R5, R211, c[0x0][0x20c], R4 ;  /* 0x00008300d3057a24 */ /* 0x000fe200078e0204 */
[----:B------:R-:W-:-:S04]  /*9040*/  LEA R6, P0, R0, c[0x0][0x1c8], 0x1 ;  /* 0x0000720000067a11 */ /* 0x000fc800078008ff */
[----:B------:R-:W-:Y:S01]  /*9050*/  LEA.HI.X R12, R0, c[0x0][0x1cc], R2, 0x1, P0 ;  /* 0x00007300000c7a11 */ /* 0x000fe200000f0c02 */
[----:B------:R-:W-:Y:S01]  /*9060*/  IMAD.WIDE.U32 R2, R211, c[0x0][0x208], RZ ;  /* 0x00008200d3027a25 */ /* 0x000fe200078e00ff */
[----:B------:R-:W1:Y:S01]  /*9070*/  SHFL.IDX PT, R0, R6, RZ, 0x181f ;  /* 0x00181fff06007589 */ /* 0x000e6200000e0000 */
[----:B------:R-:W-:Y:S02]  /*9080*/  @P1 ISETP.GE.AND P0, PT, R216, c[0x0][0x1d4], PT ;  /* 0x00007500d8001a0c */ /* 0x000fe40003f06270 */
[----:B------:R-:W-:Y:S01]  /*9090*/  IMAD.IADD R3, R3, 0x1, R5 ;  /* 0x0000000103037824 */ /* 0x000fe200078e0205 */
[----:B------:R-:W2:Y:S03]  /*90a0*/  SHFL.IDX PT, R8, R12, RZ, 0x181f ;  /* 0x00181fff0c087589 */ /* 0x000ea600000e0000 */
[----:B------:R-:W-:Y:S01]  /*90b0*/  IMAD.WIDE.U32 R2, R196, c[0x0][0x218], R2 ;  /* 0x00008600c4027a25 */ /* 0x000fe200078e0002 */
[----:B------:R3:W4:Y:S04]  /*90c0*/  SHFL.IDX PT, R9, R6, 0x1, 0x181f ;  /* 0x00381f0006097f89 */ /* 0x00072800000e0000 */
[----:B------:R-:W5:Y:S01]  /*90d0*/  SHFL.IDX PT, R12, R12, 0x1, 0x181f ;  /* 0x00381f000c0c7f89 */ /* 0x000f6200000e0000 */
[----:B-1----:R-:W-:-:S04]  /*90e0*/  @P1 LEA R4, P2, R216, R0, 0x1 ;  /* 0x00000000d8041211 */ /* 0x002fc800078408ff */
[----:B--2---:R-:W-:-:S05]  /*90f0*/  @P1 LEA.HI.X R5, R216, R8, R217, 0x1, P2 ;  /* 0x00000008d8051211 */ /* 0x004fca00010f0cd9 */
[----:B------:R1:W-:Y:S01]  /*9100*/  @P1 LDGSTS.E.BYPASS.LTC128B.128 [R144+0xc100], [R4.64], !P0 ;  /* 0x0c10000004901fae */ /* 0x0003e2000c101d48 */
[----:B---3--:R-:W-:-:S04]  /*9110*/  @P1 LEA R6, P0, R218, R0, 0x1 ;  /* 0x00000000da061211 */ /* 0x008fc800078008ff */
[----:B------:R-:W-:Y:S02]  /*9120*/  @P1 LEA.HI.X R7, R218, R8, R230, 0x1, P0 ;  /* 0x00000008da071211 */ /* 0x000fe400000f0ce6 */
[----:B------:R-:W-:-:S03]  /*9130*/  ISETP.GE.AND P0, PT, R14, 0x21, PT ;  /* 0x000000210e00780c */ /* 0x000fc60003f06270 */
[----:B------:R4:W-:Y:S01]  /*9140*/  @P1 LDGSTS.E.BYPASS.LTC128B.128 [R144+0xe100], [R6.64], !P5 ;  /* 0x0e10000006901fae */ /* 0x0009e2000e901d48 */
[C---:B-1----:R-:W-:Y:S02]  /*9150*/  @P1 LEA R4, P3, R219.reuse, R0, 0x1 ;  /* 0x00000000db041211 */ /* 0x042fe400078608ff */
[----:B------:R-:W-:Y:S02]  /*9160*/  IADD3 R0, P2, R2, R240, RZ ;  /* 0x000000f002007210 */ /* 0x000fe40007f5e0ff */
[----:B------:R-:W-:Y:S02]  /*9170*/  @P1 LEA.HI.X R5, R219, R8, R229, 0x1, P3 ;  /* 0x00000008db051211 */ /* 0x000fe400018f0ce5 */
[----:B------:R-:W-:Y:S02]  /*9180*/  IADD3.X R2, R247, R3, R13, P2, !PT ;  /* 0x00000003f7027210 */ /* 0x000fe400017fe40d */
[----:B------:R-:W-:Y:S01]  /*9190*/  LEA R15, P2, R0, c[0x0][0x1f8], 0x1 ;  /* 0x00007e00000f7a11 */ /* 0x000fe200078408ff */
[----:B------:R1:W-:Y:S01]  /*91a0*/  @P1 LDGSTS.E.BYPASS.LTC128B.128 [R144+0x10100], [R4.64], !P4 ;  /* 0x1010000004901fae */ /* 0x0003e2000e101d48 */
[----:B----4-:R-:W-:-:S02]  /*91b0*/  @P0 LEA R6, P1, R216, R9, 0x1 ;  /* 0x00000009d8060211 */ /* 0x010fc400078208ff */
[----:B------:R-:W-:Y:S01]  /*91c0*/  LEA.HI.X R17, R0, c[0x0][0x1fc], R2, 0x1, P2 ;  /* 0x00007f0000117a11 */ /* 0x000fe200010f0c02 */
[----:B------:R-:W2:Y:S01]  /*91d0*/  SHFL.IDX PT, R8, R15, RZ, 0x181f ;  /* 0x00181fff0f087589 */ /* 0x000ea200000e0000 */
[----:B------:R-:W-:Y:S02]  /*91e0*/  @P0 ISETP.GE.AND P4, PT, R216, c[0x0][0x1d4], PT ;  /* 0x00007500d8000a0c */ /* 0x000fe40003f86270 */
[----:B------:R-:W-:Y:S01]  /*91f0*/  @P0 ISETP.GE.AND P3, PT, R218, c[0x0][0x1d4], PT ;  /* 0x00007500da000a0c */ /* 0x000fe20003f66270 */
[----:B------:R-:W3:Y:S01]  /*9200*/  SHFL.IDX PT, R13, R17, RZ, 0x181f ;  /* 0x00181fff110d7589 */ /* 0x000ee200000e0000 */
[----:B-----5:R-:W-:Y:S02]  /*9210*/  @P0 LEA.HI.X R7, R216, R12, R217, 0x1, P1 ;  /* 0x0000000cd8070211 */ /* 0x020fe400008f0cd9 */
[----:B------:R-:W-:Y:S01]  /*9220*/  @P0 ISETP.GE.AND P2, PT, R219, c[0x0][0x1d4], PT ;  /* 0x00007500db000a0c */ /* 0x000fe20003f46270 */
[----:B------:R4:W5:Y:S06]  /*9230*/  SHFL.IDX PT, R0, R15, 0x1, 0x181f ;  /* 0x00381f000f007f89 */ /* 0x00096c00000e0000 */
[----:B------:R5:W-:Y:S01]  /*9240*/  @P0 LDGSTS.E.BYPASS.LTC128B.128 [R144+0xd100], [R6.64], !P4 ;  /* 0x0d10000006900fae */ /* 0x000be2000e101d48 */
[----:B------:R-:W-:-:S02]  /*9250*/  ISETP.GE.AND P4, PT, R218, c[0x0][0x1d4], PT ;  /* 0x00007500da007a0c */ /* 0x000fc40003f86270 */
[----:B-1----:R-:W-:-:S04]  /*9260*/  @P0 LEA R4, P1, R218, R9, 0x1 ;  /* 0x00000009da040211 */ /* 0x002fc800078208ff */
[-C--:B------:R-:W-:Y:S02]  /*9270*/  @P0 LEA.HI.X R5, R218, R12.reuse, R230, 0x1, P1 ;  /* 0x0000000cda050211 */ /* 0x080fe400008f0ce6 */
[C---:B------:R-:W-:Y:S01]  /*9280*/  @P0 LEA R2, P1, R219.reuse, R9, 0x1 ;  /* 0x00000009db020211 */ /* 0x040fe200078208ff */
[C---:B----4-:R-:W-:Y:S02]  /*9290*/  IMAD.SHL.U32 R15, R216.reuse, 0x2, RZ ;  /* 0x00000002d80f7824 */ /* 0x050fe400078e00ff */
        /* <DEDUP_REMOVED lines=10> */
[----:B------:R-:W-:Y:S02]  /*9340*/  ISETP.GT.AND P4, PT, R106, R226, PT ;  /* 0x000000e26a00720c */ /* 0x000fe40003f84270 */
[----:B--2---:R-:W-:Y:S01]  /*9350*/  IADD3 R4, P0, R8, R15, RZ ;  /* 0x0000000f08047210 */ /* 0x004fe20007f1e0ff */
[----:B-1----:R-:W-:-:S04]  /*9360*/  IMAD.SHL.U32 R17, R218, 0x2, RZ ;  /* 0x00000002da117824 */ /* 0x002fc800078e00ff */
[----:B---3--:R-:W-:Y:S01]  /*9370*/  IMAD.X R5, R13, 0x1, R16, P0 ;  /* 0x000000010d057824 */ /* 0x008fe200000e0610 */
[----:B----4-:R-:W-:-:S04]  /*9380*/  IADD3 R2, P0, R8, R17, RZ ;  /* 0x0000001108027210 */ /* 0x010fc80007f1e0ff */
[----:B------:R1:W-:Y:S01]  /*9390*/  LDGSTS.E.BYPASS.LTC128B.128 [R144+0x100], [R4.64], !P2 ;  /* 0x0010000004907fae */ /* 0x0003e2000d101d48 */
[----:B------:R-:W-:Y:S01]  /*93a0*/  ISETP.GE.AND P2, PT, R219, c[0x0][0x1d4], PT ;  /* 0x00007500db007a0c */ /* 0x000fe20003f46270 */
[----:B------:R-:W-:Y:S01]  /*93b0*/  IMAD.X R3, R13, 0x1, R20, P0 ;  /* 0x000000010d037824 */ /* 0x000fe200000e0614 */
[----:B-----5:R-:W-:Y:S02]  /*93c0*/  IADD3 R6, P0, R0, R15, RZ ;  /* 0x0000000f00067210 */ /* 0x020fe40007f1e0ff */
[----:B------:R-:W-:Y:S02]  /*93d0*/  ISETP.LT.OR P5, PT, R14, 0x1, P2 ;  /* 0x000000010e00780c */ /* 0x000fe400017a1670 */
[----:B------:R2:W-:Y:S01]  /*93e0*/  LDGSTS.E.BYPASS.LTC128B.128 [R144+0x2100], [R2.64], !P1 ;  /* 0x0210000002907fae */ /* 0x0005e2000c901d48 */
[----:B------:R-:W-:Y:S01]  /*93f0*/  IADD3 R8, P1, R8, R19, RZ ;  /* 0x0000001308087210 */ /* 0x000fe20007f3e0ff */
[----:B------:R-:W-:-:S04]  /*9400*/  IMAD.X R7, R12, 0x1, R16, P0 ;  /* 0x000000010c077824 */ /* 0x000fc800000e0610 */
[----:B------:R-:W-:Y:S01]  /*9410*/  IMAD.X R9, R13, 0x1, R18, P1 ;  /* 0x000000010d097824 */ /* 0x000fe200008e0612 */
[----:B------:R-:W-:-:S04]  /*9420*/  ISETP.LT.OR P1, PT, R14, 0x21, P2 ;  /* 0x000000210e00780c */ /* 0x000fc80001721670 */
[----:B------:R3:W-:Y:S04]  /*9430*/  LDGSTS.E.BYPASS.LTC128B.128 [R144+0x4100], [R8.64], !P5 ;  /* 0x0410000008907fae */ /* 0x0007e8000e901d48 */
[----:B------:R3:W-:Y:S01]  /*9440*/  LDGSTS.E.BYPASS.LTC128B.128 [R144+0x1100], [R6.64], !P6 ;  /* 0x0110000006907fae */ /* 0x0007e2000f101d48 */
[----:B------:R-:W-:Y:S02]  /*9450*/  ISETP.GT.AND P6, PT, R231, 0x3f, PT ;  /* 0x0000003fe700780c */ /* 0x000fe40003fc4270 */
[----:B-1----:R-:W-:-:S05]  /*9460*/  IADD3 R4, P0, R0, R17, RZ ;  /* 0x0000001100047210 */ /* 0x002fca0007f1e0ff */
[----:B------:R-:W-:Y:S01]  /*9470*/  IMAD.X R5, R12, 0x1, R20, P0 ;  /* 0x000000010c057824 */ /* 0x000fe200000e0614 */
[----:B--2---:R-:W-:-:S04]  /*9480*/  IADD3 R2, P0, R0, R19, RZ ;  /* 0x0000001300027210 */ /* 0x004fc80007f1e0ff */
[----:B------:R3:W-:Y:S01]  /*9490*/  LDGSTS.E.BYPASS.LTC128B.128 [R144+0x3100], [R4.64], !P3 ;  /* 0x0310000004907fae */ /* 0x0007e2000d901d48 */
[----:B------:R-:W-:-:S05]  /*94a0*/  IMAD.X R3, R12, 0x1, R18, P0 ;  /* 0x000000010c037824 */ /* 0x000fca00000e0612 */
[----:B------:R3:W-:Y:S04]  /*94b0*/  LDGSTS.E.BYPASS.LTC128B.128 [R144+0x5100], [R2.64], !P1 ;  /* 0x0510000002907fae */ /* 0x0007e8000c901d48 */
[----:B------:R-:W0:Y:S01]  /*94c0*/  LDGDEPBAR ;  /* 0x00000000000079af */ /* 0x000e220000000000 */
[----:B------:R-:W-:Y:S05]  /*94d0*/  @!P4 BRA `(.L_x_2903) ;  /* 0x000004600000c947 */ /* 0x000fea0003800000 */
[----:B------:R-:W-:Y:S01]  /*94e0*/  ISETP.NE.AND P2, PT, R21, 0x1, PT ;  /* 0x000000011500780c */ /* 0x000fe20003f45270 */
[----:B---3--:R-:W-:Y:S02]  /*94f0*/  IMAD R2, R106, 0x40, R248 ;  /* 0x000000406a027824 */ /* 0x008fe400078e02f8 */
        /* <DEDUP_REMOVED lines=27> */
.L_x_3058:
        /* <DEDUP_REMOVED lines=20> */
.L_x_3059:
        /* <DEDUP_REMOVED lines=21> */
.L_x_2903:
[----:B------:R-:W-:Y:S05]  /*9940*/  BSYNC B0 ;  /* 0x0000000000007941 */ /* 0x000fea0003800000 */
.L_x_2902:
[----:B------:R-:W-:Y:S01]  /*9950*/  ISETP.LT.AND P0, PT, RZ, c[0x0][0x27c], PT ;  /* 0x00009f00ff007a0c */ /* 0x000fe20003f01270 */
[----:B------:R-:W0:Y:S01]  /*9960*/  LDGDEPBAR ;  /* 0x00000000000079af */ /* 0x000e220000000000 */
[----:B------:R-:W-:Y:S11]  /*9970*/  BSSY B2, `(.L_x_2906) ;  /* 0x0000710000027945 */ /* 0x000ff60003800000 */
[----:B------:R-:W-:Y:S05]  /*9980*/  @P0 BRA `(.L_x_2907) ;  /* 0x0000002000000947 */ /* 0x000fea0003800000 */
[----:B------:R-:W-:-:S04]  /*9990*/  DEPBAR.LE SB0, 0x3 ;  /* 0x000080c00000791a */ /* 0x000fc80000000000 */
[----:B------:R-:W-:Y:S05]  /*99a0*/  BRA `(.L_x_2908) ;  /* 0x000070c000007947 */ /* 0x000fea0003800000 */
.L_x_2907:
[----:B-1-3--:R-:W2:Y:S01]  /*99b0*/  LDL R2, [R1+0x4] ;  /* 0x0000040001027983 */ /* 0x00aea20000100800 */
[----:B------:R-:W-:Y:S01]  /*99c0*/  ULDC.U8 UR4, c[0x0][0x298] ;  /* 0x0000a60000047ab9 */ /* 0x000fe20000000000 */
[----:B------:R-:W-:Y:S01]  /*99d0*/  SHF.R.S32.HI R0, RZ, 0x1f, R138 ;  /* 0x0000001fff007819 */ /* 0x000fe2000001148a */
[----:B------:R-:W-:Y:S01]  /*99e0*/  IMAD.WIDE.U32 R4, R138, c[0x0][0x280], RZ ;  /* 0x0000a0008a047a25 */ /* 0x000fe200078e00ff */
[----:B------:R-:W1:Y:S01]  /*99f0*/  S2R R3, SR_TID.X ;  /* 0x0000000000037919 */ /* 0x000e620000002100 */
[----:B------:R-:W-:Y:S02]  /*9a00*/  ISETP.NE.AND P0, PT, RZ, UR4, PT ;  /* 0x00000004ff007c0c */ /* 0x000fe4000bf05270 */
[----:B-1----:R-:W-:-:S04]  /*9a10*/  SHF.R.S32.HI R8, RZ, 0x1f, R3 ;  /* 0x0000001fff087819 */ /* 0x002fc80000011403 */
[----:B------:R-:W-:-:S04]  /*9a20*/  LEA.HI R8, R8, R3, RZ, 0x2 ;  /* 0x0000000308087211 */ /* 0x000fc800078f10ff */
[----:B------:R-:W-:-:S04]  /*9a30*/  LOP3.LUT R8, R8, 0xfffffffc, RZ, 0xc0, !PT ;  /* 0xfffffffc08087812 */ /* 0x000fc800078ec0ff */
[----:B------:R-:W-:Y:S02]  /*9a40*/  IADD3 R8, -R8, R3, RZ ;  /* 0x0000000308087210 */ /* 0x000fe40007ffe1ff */
[----:B--2---:R-:W-:Y:S01]  /*9a50*/  IADD3 R35, R227, R2, RZ ;  /* 0x00000002e3237210 */ /* 0x004fe20007ffe0ff */
[C---:B------:R-:W-:Y:S02]  /*9a60*/  IMAD R2, R0.reuse, c[0x0][0x280], RZ ;  /* 0x0000a00000027a24 */ /* 0x040fe400078e02ff */
[----:B------:R-:W-:Y:S02]  /*9a70*/  IMAD R0, R0, c[0x0][0x290], RZ ;  /* 0x0000a40000007a24 */ /* 0x000fe400078e02ff */
[C---:B------:R-:W-:Y:S02]  /*9a80*/  IMAD R7, R138.reuse, c[0x0][0x284], R2 ;  /* 0x0000a1008a077a24 */ /* 0x040fe400078e0202 */
[C---:B------:R-:W-:Y:S02]  /*9a90*/  IMAD R6, R138.reuse, c[0x0][0x294], R0 ;  /* 0x0000a5008a067a24 */ /* 0x040fe400078e0200 */
[----:B------:R-:W-:Y:S01]  /*9aa0*/  IMAD.WIDE.U32 R2, R138, c[0x0][0x290], RZ ;  /* 0x0000a4008a027a25 */ /* 0x000fe200078e00ff */
[----:B------:R-:W-:-:S03]  /*9ab0*/  IADD3 R7, R7, R5, RZ ;  /* 0x0000000507077210 */ /* 0x000fc60007ffe0ff */
[----:B------:R-:W-:Y:S02]  /*9ac0*/  IMAD R0, R8, 0x40, R35 ;  /* 0x0000004008007824 */ /* 0x000fe400078e0223 */
[----:B------:R-:W-:Y:S01]  /*9ad0*/  IMAD.IADD R6, R6, 0x1, R3 ;  /* 0x0000000106067824 */ /* 0x000fe200078e0203 */
[----:B------:R-:W-:Y:S05]  /*9ae0*/  @!P0 BRA `(.L_x_2909) ;  /* 0x0000381000008947 */ /* 0x000fea0003800000 */
[----:B------:R-:W-:Y:S02]  /*9af0*/  IMAD.MOV.U32 R8, RZ, RZ, c[0x0][0x2c4] ;  /* 0x0000b100ff087624 */ /* 0x000fe400078e00ff */
[----:B------:R-:W-:Y:S01]  /*9b00*/  IMAD.MOV.U32 R5, RZ, RZ, R7 ;  /* 0x000000ffff057224 */ /* 0x000fe200078e0007 */
[----:B------:R-:W-:Y:S01]  /*9b10*/  MOV R7, R6 ;  /* 0x0000000600077202 */ /* 0x000fe20000000f00 */
[----:B------:R-:W-:Y:S01]  /*9b20*/  IMAD.MOV.U32 R6, RZ, RZ, R2 ;  /* 0x000000ffff067224 */ /* 0x000fe200078e0002 */
[----:B------:R-:W-:-:S13]  /*9b30*/  ISETP.NE.AND P1, PT, R8, 0x1, PT ;  /* 0x000000010800780c */ /* 0x000fda0003f25270 */
[----:B------:R-:W-:-:S05]  /*9b40*/  @P1 IMAD.HI.U32 R3, R0, c[0x0][0x2c8], RZ ;  /* 0x0000b20000031a27 */ /* 0x000fca00078e00ff */
[----:B------:R-:W-:-:S04]  /*9b50*/  @P1 SHF.R.U32.HI R0, RZ, c[0x0][0x2cc], R3 ;  /* 0x0000b300ff001a19 */ /* 0x000fc80000011603 */
[----:B------:R-:W-:Y:S01]  /*9b60*/  SHF.R.S32.HI R3, RZ, 0x1f, R0 ;  /* 0x0000001fff037819 */ /* 0x000fe20000011400 */
[----:B------:R-:W-:-:S04]  /*9b70*/  IMAD.WIDE.U32 R4, R0, c[0x0][0x280], R4 ;  /* 0x0000a00000047a25 */ /* 0x000fc800078e0004 */
[C---:B------:R-:W-:Y:S01]  /*9b80*/  IMAD R9, R3.reuse, c[0x0][0x280], RZ ;  /* 0x0000a00003097a24 */ /* 0x040fe200078e02ff */
[----:B------:R-:W-:Y:S01]  /*9b90*/  LEA R48, P1, R4, c[0x0][0x270], 0x1 ;  /* 0x00009c0004307a11 */ /* 0x000fe200078208ff */
[----:B------:R-:W-:Y:S02]  /*9ba0*/  IMAD R8, R3, c[0x0][0x290], RZ ;  /* 0x0000a40003087a24 */ /* 0x000fe400078e02ff */
[----:B------:R-:W-:-:S04]  /*9bb0*/  IMAD.WIDE.U32 R2, R0, c[0x0][0x290], R6 ;  /* 0x0000a40000027a25 */ /* 0x000fc800078e0006 */
[----:B------:R-:W-:Y:S01]  /*9bc0*/  IMAD R6, R0, c[0x0][0x284], R9 ;  /* 0x0000a10000067a24 */ /* 0x000fe200078e0209 */
[----:B------:R-:W-:Y:S01]  /*9bd0*/  LEA R49, P0, R2, c[0x0][0x288], 0x1 ;  /* 0x0000a20002317a11 */ /* 0x000fe200078008ff */
[----:B------:R-:W-:-:S03]  /*9be0*/  IMAD R0, R0, c[0x0][0x294], R8 ;  /* 0x0000a50000007a24 */ /* 0x000fc600078e0208 */
[----:B------:R-:W-:Y:S02]  /*9bf0*/  IADD3 R6, R5, R6, RZ ;  /* 0x0000000605067210 */ /* 0x000fe40007ffe0ff */
[----:B------:R-:W-:Y:S02]  /*9c00*/  IADD3 R0, R3, R0, RZ ;  /* 0x0000000003007210 */ /* 0x000fe40007ffe0ff */
[----:B------:R-:W-:Y:S02]  /*9c10*/  LEA.HI.X R43, R4, c[0x0][0x274], R6, 0x1, P1 ;  /* 0x00009d00042b7a11 */ /* 0x000fe400008f0c06 */
[----:B------:R-:W-:Y:S01]  /*9c20*/  LEA.HI.X R42, R2, c[0x0][0x28c], R0, 0x1, P0 ;  /* 0x0000a300022a7a11 */ /* 0x000fe200000f0c00 */
[----:B------:R-:W-:Y:S05]  /*9c30*/  BRA.DIV ~URZ, `(.L_x_2910) ;  /* 0x000169927f007947 */ /* 0x000fea000b800000 */
[----:B------:R1:W2:Y:S02]  /*9c40*/  SHFL.IDX PT, R5, R43, RZ, 0x1c1f ;  /* 0x001c1fff2b057589 */ /* 0x0002a400000e0000 */
.L_x_3060:
[----:B------:R-:W-:Y:S05]  /*9c50*/  BRA.DIV ~URZ, `(.L_x_2911) ;  /* 0x000169e27f007947 */ /* 0x000fea000b800000 */
[----:B------:R3:W4:Y:S04]  /*9c60*/  SHFL.IDX PT, R4, R48, RZ, 0x1c1f ;  /* 0x001c1fff30047589 */ /* 0x00072800000e0000 */
[----:B------:R3:W1:Y:S04]  /*9c70*/  SHFL.IDX PT, R6, R42, RZ, 0x1c1f ;  /* 0x001c1fff2a067589 */ /* 0x00066800000e0000 */
[----:B------:R3:W2:Y:S02]  /*9c80*/  SHFL.IDX PT, R0, R49, RZ, 0x1c1f ;  /* 0x001c1fff31007589 */ /* 0x0006a400000e0000 */
.L_x_3061:
        /* <DEDUP_REMOVED lines=16> */
[----:B---3--:R-:W3:Y:S04]  /*9d90*/  LDL R3, [R1+0x48] ;  /* 0x0000480001037983 */ /* 0x008ee80000100800 */
[----:B----4-:R-:W4:Y:S04]  /*9da0*/  LDL R14, [R1+0x44] ;  /* 0x00004400010e7983 */ /* 0x010f280000100800 */
[----:B--2---:R-:W2:Y:S01]  /*9db0*/  LDL R13, [R1+0x40] ;  /* 0x00004000010d7983 */ /* 0x004ea20000100800 */
[----:B------:R-:W-:-:S02]  /*9dc0*/  ISETP.GE.AND P0, PT, R149, c[0x0][0x27c], PT ;  /* 0x00009f0095007a0c */ /* 0x000fc40003f06270 */
[----:B------:R-:W-:Y:S01]  /*9dd0*/  ISETP.GE.AND P1, PT, R146, c[0x0][0x27c], PT ;  /* 0x00009f0092007a0c */ /* 0x000fe20003f26270 */
[----:B------:R-:W2:Y:S04]  /*9de0*/  LDL R12, [R1+0x3c] ;  /* 0x00003c00010c7983 */ /* 0x000ea80000100800 */
[----:B------:R-:W2:Y:S06]  /*9df0*/  LDL R32, [R1+0x38] ;  /* 0x0000380001207983 */ /* 0x000eac0000100800 */
[----:B------:R-:W-:-:S05]  /*9e00*/  @!P0 IMAD.SHL.U32 R2, R149, 0x2, RZ ;  /* 0x0000000295028824 */ /* 0x000fca00078e00ff */
[----:B------:R-:W-:Y:S01]  /*9e10*/  @!P0 IADD3 R8, P2, R4, R2, RZ ;  /* 0x0000000204088210 */ /* 0x000fe20007f5e0ff */
[----:B------:R-:W-:Y:S01]  /*9e20*/  CS2R R22, SRZ ;  /* 0x0000000000167805 */ /* 0x000fe2000001ff00 */
[----:B------:R-:W-:Y:S01]  /*9e30*/  CS2R R24, SRZ ;  /* 0x0000000000187805 */ /* 0x000fe2000001ff00 */
[----:B------:R-:W-:Y:S01]  /*9e40*/  @!P1 IMAD.SHL.U32 R7, R146, 0x2, RZ ;  /* 0x0000000292079824 */ /* 0x000fe200078e00ff */
        /* <DEDUP_REMOVED lines=10> */
[----:B---3--:R-:W-:-:S05]  /*9ef0*/  @!P0 SHF.L.U64.HI R3, R149, 0x1, R3 ;  /* 0x0000000195038819 */ /* 0x008fca0000010203 */
[----:B------:R-:W-:Y:S01]  /*9f00*/  @!P0 IMAD.X R9, R5, 0x1, R3, P2 ;  /* 0x0000000105098824 */ /* 0x000fe200010e0603 */
[----:B------:R-:W-:-:S04]  /*9f10*/  @!P0 IADD3 R2, P2, R0, R2, RZ ;  /* 0x0000000200028210 */ /* 0x000fc80007f5e0ff */
[----:B------:R3:W5:Y:S01]  /*9f20*/  @!P0 LD.E.64 R22, [R8.64] ;  /* 0x0000000808168980 */ /* 0x000762000c101b00 */
[----:B-1----:R-:W-:-:S05]  /*9f30*/  @!P0 IMAD.X R3, R6, 0x1, R3, P2 ;  /* 0x0000000106038824 */ /* 0x002fca00010e0603 */
[----:B------:R4:W5:Y:S01]  /*9f40*/  @!P0 LD.E.64 R24, [R2.64] ;  /* 0x0000000802188980 */ /* 0x000962000c101b00 */
[----:B------:R-:W-:Y:S02]  /*9f50*/  ISETP.GE.AND P0, PT, R148, c[0x0][0x27c], PT ;  /* 0x00009f0094007a0c */ /* 0x000fe40003f06270 */
[----:B---3--:R-:W-:Y:S02]  /*9f60*/  @!P1 IADD3 R8, P2, R4, R7, RZ ;  /* 0x0000000704089210 */ /* 0x008fe40007f5e0ff */
[----:B----4-:R-:W-:-:S05]  /*9f70*/  @!P1 SHF.L.U64.HI R3, R146, 0x1, R14 ;  /* 0x0000000192039819 */ /* 0x010fca000001020e */
[----:B------:R-:W-:Y:S01]  /*9f80*/  @!P1 IMAD.X R9, R5, 0x1, R3, P2 ;  /* 0x0000000105099824 */ /* 0x000fe200010e0603 */
[----:B------:R-:W-:-:S03]  /*9f90*/  @!P1 IADD3 R2, P2, R0, R7, RZ ;  /* 0x0000000700029210 */ /* 0x000fc60007f5e0ff */
[----:B------:R-:W-:Y:S01]  /*9fa0*/  @!P0 IMAD.SHL.U32 R7, R148, 0x2, RZ ;  /* 0x0000000294078824 */ /* 0x000fe200078e00ff */
[----:B------:R1:W5:Y:S01]  /*9fb0*/  @!P1 LD.E.64 R26, [R8.64] ;  /* 0x00000008081a9980 */ /* 0x000362000c101b00 */
[----:B------:R-:W-:Y:S01]  /*9fc0*/  @!P1 IMAD.X R3, R6, 0x1, R3, P2 ;  /* 0x0000000106039824 */ /* 0x000fe200010e0603 */
[----:B------:R-:W-:-:S04]  /*9fd0*/  ISETP.GE.AND P2, PT, R145, c[0x0][0x27c], PT ;  /* 0x00009f0091007a0c */ /* 0x000fc80003f46270 */
[----:B------:R2:W5:Y:S01]  /*9fe0*/  @!P1 LD.E.64 R28, [R2.64] ;  /* 0x00000008021c9980 */ /* 0x000562000c101b00 */
[----:B-1----:R-:W-:Y:S02]  /*9ff0*/  @!P0 IADD3 R8, P1, R4, R7, RZ ;  /* 0x0000000704088210 */ /* 0x002fe40007f3e0ff */
[----:B--2---:R-:W-:-:S05]  /*a000*/  @!P0 SHF.L.U64.HI R3, R148, 0x1, R13 ;  /* 0x0000000194038819 */ /* 0x004fca000001020d */
[----:B------:R-:W-:Y:S01]  /*a010*/  @!P0 IMAD.X R9, R5, 0x1, R3, P1 ;  /* 0x0000000105098824 */ /* 0x000fe200008e0603 */
[----:B------:R-:W-:Y:S01]  /*a020*/  @!P0 IADD3 R2, P1, R0, R7, RZ ;  /* 0x0000000700028210 */ /* 0x000fe20007f3e0ff */
[----:B------:R-:W-:-:S03]  /*a030*/  @!P2 IMAD.SHL.U32 R14, R145, 0x2, RZ ;  /* 0x00000002910ea824 */ /* 0x000fc600078e00ff */
[----:B------:R1:W5:Y:S01]  /*a040*/  @!P0 LD.E.64 R30, [R8.64] ;  /* 0x00000008081e8980 */ /* 0x000362000c101b00 */
[----:B------:R-:W-:Y:S01]  /*a050*/  @!P0 IMAD.X R3, R6, 0x1, R3, P1 ;  /* 0x0000000106038824 */ /* 0x000fe200008e0603 */
[----:B------:R-:W-:Y:S02]  /*a060*/  @!P2 SHF.L.U64.HI R7, R145, 0x1, R12 ;  /* 0x000000019107a819 */ /* 0x000fe4000001020c */
[----:B------:R-:W-:Y:S02]  /*a070*/  ISETP.GE.AND P1, PT, R110, c[0x0][0x27c], PT ;  /* 0x00009f006e007a0c */ /* 0x000fe40003f26270 */
[----:B------:R2:W5:Y:S01]  /*a080*/  @!P0 LD.E.64 R36, [R2.64] ;  /* 0x0000000802248980 */ /* 0x000562000c101b00 */
[-C--:B------:R-:W-:Y:S02]  /*a090*/  @!P2 IADD3 R12, P3, R4, R14.reuse, RZ ;  /* 0x0000000e040ca210 */ /* 0x080fe40007f7e0ff */
[----:B-1----:R-:W-:-:S05]  /*a0a0*/  @!P2 IADD3 R8, P0, R0, R14, RZ ;  /* 0x0000000e0008a210 */ /* 0x002fca0007f1e0ff */
[----:B------:R-:W-:Y:S01]  /*a0b0*/  @!P2 IMAD.X R9, R6, 0x1, R7, P0 ;  /* 0x000000010609a824 */ /* 0x000fe200000e0607 */
[----:B------:R-:W-:Y:S02]  /*a0c0*/  ISETP.GE.AND P0, PT, R147, c[0x0][0x27c], PT ;  /* 0x00009f0093007a0c */ /* 0x000fe40003f06270 */
[----:B--2---:R-:W-:Y:S02]  /*a0d0*/  @!P1 IMAD.MOV.U32 R2, RZ, RZ, R4 ;  /* 0x000000ffff029224 */ /* 0x004fe400078e0004 */
[----:B------:R-:W-:Y:S01]  /*a0e0*/  @!P1 IMAD.MOV.U32 R3, RZ, RZ, R5 ;  /* 0x000000ffff039224 */ /* 0x000fe200078e0005 */
[----:B------:R1:W5:Y:S01]  /*a0f0*/  @!P2 LD.E.64 R40, [R8.64] ;  /* 0x000000080828a980 */ /* 0x000362000c101b00 */
[----:B------:R-:W-:Y:S02]  /*a100*/  @!P1 IMAD.MOV.U32 R14, RZ, RZ, R0 ;  /* 0x000000ffff0e9224 */ /* 0x000fe400078e0000 */
[----:B------:R-:W-:Y:S02]  /*a110*/  @!P1 IMAD.MOV.U32 R15, RZ, RZ, R6 ;  /* 0x000000ffff0f9224 */ /* 0x000fe400078e0006 */
[----:B------:R-:W-:-:S04]  /*a120*/  @!P1 IMAD.WIDE R20, R110, 0x2, R2 ;  /* 0x000000026e149825 */ /* 0x000fc800078e0202 */
[----:B------:R-:W-:Y:S01]  /*a130*/  @!P1 IMAD.WIDE R14, R110, 0x2, R14 ;  /* 0x000000026e0e9825 */ /* 0x000fe200078e020e */
[----:B------:R1:W5:Y:S03]  /*a140*/  @!P1 LD.E.64 R16, [R20.64] ;  /* 0x0000000814109980 */ /* 0x000366000c101b00 */
[C---:B------:R-:W-:Y:S01]  /*a150*/  @!P0 IMAD.SHL.U32 R2, R147.reuse, 0x2, RZ ;  /* 0x0000000293028824 */ /* 0x040fe200078e00ff */
[----:B------:R1:W5:Y:S01]  /*a160*/  @!P1 LD.E.64 R18, [R14.64] ;  /* 0x000000080e129980 */ /* 0x000362000c101b00 */
[----:B------:R-:W-:-:S03]  /*a170*/  @!P0 SHF.L.U64.HI R3, R147, 0x1, R32 ;  /* 0x0000000193038819 */ /* 0x000fc60000010220 */
[----:B------:R-:W-:Y:S01]  /*a180*/  @!P0 IADD3 R4, P1, R4, R2, RZ ;  /* 0x0000000204048210 */ /* 0x000fe20007f3e0ff */
[----:B------:R-:W-:-:S04]  /*a190*/  @!P2 IMAD.X R13, R5, 0x1, R7, P3 ;  /* 0x00000001050da824 */ /* 0x000fc800018e0607 */
[--C-:B------:R-:W-:Y:S01]  /*a1a0*/  @!P0 IMAD.X R5, R5, 0x1, R3.reuse, P1 ;  /* 0x0000000105058824 */ /* 0x100fe200008e0603 */
[----:B------:R-:W-:Y:S01]  /*a1b0*/  @!P0 IADD3 R2, P1, R0, R2, RZ ;  /* 0x0000000200028210 */ /* 0x000fe20007f3e0ff */
[----:B------:R1:W5:Y:S04]  /*a1c0*/  @!P2 LD.E.64 R38, [R12.64] ;  /* 0x000000080c26a980 */ /* 0x000368000c101b00 */
[----:B------:R-:W-:Y:S01]  /*a1d0*/  @!P0 IMAD.X R3, R6, 0x1, R3, P1 ;  /* 0x0000000106038824 */ /* 0x000fe200008e0603 */
[----:B------:R1:W5:Y:S04]  /*a1e0*/  @!P0 LD.E.64 R44, [R4.64] ;  /* 0x00000008042c8980 */ /* 0x000368000c101b00 */
[----:B------:R1:W5:Y:S03]  /*a1f0*/  @!P0 LD.E.64 R46, [R2.64] ;  /* 0x00000008022e8980 */ /* 0x000366000c101b00 */
.L_x_2913:
[----:B------:R-:W-:Y:S05]  /*a200*/  BSYNC B0 ;  /* 0x0000000000007941 */ /* 0x000fea0003800000 */
.L_x_2912:
[----:B-1--45:R-:W-:Y:S01]  /*a210*/  IMAD.MOV.U32 R4, RZ, RZ, R44 ;  /* 0x000000ffff047224 */ /* 0x032fe200078e002c */
[----:B--2---:R-:W-:Y:S01]  /*a220*/  MOV R0, R39 ;  /* 0x0000002700007202 */ /* 0x004fe20000000f00 */
[----:B------:R-:W-:-:S02]  /*a230*/  IMAD.MOV.U32 R3, RZ, RZ, R45 ;  /* 0x000000ffff037224 */ /* 0x000fc400078e002d */
        /* <DEDUP_REMOVED lines=38> */
.L_x_3062:
[----:B------:R-:W-:Y:S01]  /*a4a0*/  IADD3 R2, R35, 0x40, RZ ;  /* 0x0000004023027810 */ /* 0x000fe20007ffe0ff */
[----:B------:R-:W-:Y:S01]  /*a4b0*/  BSSY B0, `(.L_x_2915) ;  /* 0x0000055000007945 */ /* 0x000fe20003800000 */
[----:B------:R-:W-:Y:S01]  /*a4c0*/  CS2R R62, SRZ ;  /* 0x00000000003e7805 */ /* 0x000fe2000001ff00 */
[----:B------:R-:W-:Y:S01]  /*a4d0*/  CS2R R56, SRZ ;  /* 0x0000000000387805 */ /* 0x000fe2000001ff00 */
[----:B------:R-:W-:Y:S01]  /*a4e0*/  ISETP.GE.AND P0, PT, R2, R52, PT ;  /* 0x000000340200720c */ /* 0x000fe20003f06270 */
        /* <DEDUP_REMOVED lines=8> */
[----:B------:R-:W-:-:S04]  /*a570*/  CS2R R34, SRZ ;  /* 0x0000000000227805 */ /* 0x000fc8000001ff00 */
[----:B------:R-:W-:Y:S05]  /*a580*/  @P0 BRA `(.L_x_2916) ;  /* 0x0000047000000947 */ /* 0x000fea0003800000 */
[----:B------:R-:W3:Y:S04]  /*a590*/  LDL R3, [R1+0x48] ;  /* 0x0000480001037983 */ /* 0x000ee80000100800 */
[----:B----4-:R-:W4:Y:S04]  /*a5a0*/  LDL R14, [R1+0x44] ;  /* 0x00004400010e7983 */ /* 0x010f280000100800 */
[----:B--2---:R-:W2:Y:S01]  /*a5b0*/  LDL R13, [R1+0x40] ;  /* 0x00004000010d7983 */ /* 0x004ea20000100800 */
[C---:B------:R-:W-:Y:S02]  /*a5c0*/  ISETP.GE.AND P0, PT, R149.reuse, c[0x0][0x27c], PT ;  /* 0x00009f0095007a0c */ /* 0x040fe40003f06270 */
        /* <DEDUP_REMOVED lines=21> */
[----:B------:R-:W-:-:S05]  /*a720*/  @!P0 IMAD.X R3, R6, 0x1, R3, P2 ;  /* 0x0000000106038824 */ /* 0x000fca00010e0603 */
[----:B------:R4:W5:Y:S01]  /*a730*/  @!P0 LD.E.64 R48, [R2.64] ;  /* 0x0000000802308980 */ /* 0x000962000c101b00 */
[----:B------:R-:W-:Y:S02]  /*a740*/  ISETP.GE.AND P0, PT, R148, c[0x0][0x27c], PT ;  /* 0x00009f0094007a0c */ /* 0x000fe40003f06270 */
[----:B-1----:R-:W-:Y:S02]  /*a750*/  @!P1 IADD3 R8, P2, R4, R7, RZ ;  /* 0x0000000704089210 */ /* 0x002fe40007f5e0ff */
        /* <DEDUP_REMOVED lines=23> */
[----:B------:R-:W-:Y:S02]  /*a8d0*/  @!P1 IMAD.MOV.U32 R3, RZ, RZ, R5 ;  /* 0x000000ffff039224 */ /* 0x000fe400078e0005 */
        /* <DEDUP_REMOVED lines=12> */
[----:B------:R-:W-:Y:S01]  /*a9a0*/  CS2R R60, SRZ ;  /* 0x00000000003c7805 */ /* 0x000fe2000001ff00 */
[----:B------:R1:W5:Y:S03]  /*a9b0*/  @!P2 LD.E.64 R62, [R12.64] ;  /* 0x000000080c3ea980 */ /* 0x000366000c101b00 */
[----:B------:R-:W-:Y:S01]  /*a9c0*/  @!P0 IMAD.X R3, R6, 0x1, R3, P1 ;  /* 0x0000000106038824 */ /* 0x000fe200008e0603 */
[----:B------:R1:W5:Y:S04]  /*a9d0*/  @!P0 LD.E.64 R66, [R4.64] ;  /* 0x0000000804428980 */ /* 0x000368000c101b00 */
[----:B------:R1:W5:Y:S04]  /*a9e0*/  @!P2 LD.E.64 R60, [R8.64] ;  /* 0x00000008083ca980 */ /* 0x000368000c101b00 */
[----:B------:R1:W5:Y:S02]  /*a9f0*/  @!P0 LD.E.64 R64, [R2.64] ;  /* 0x0000000802408980 */ /* 0x000364000c101b00 */
.L_x_2916:
[----:B------:R-:W-:Y:S05]  /*aa00*/  BSYNC B0 ;  /* 0x0000000000007941 */ /* 0x000fea0003800000 */
.L_x_2915:
[----:B------:R-:W3:Y:S04]  /*aa10*/  LDL R6, [R1+0x4] ;  /* 0x0000040001067983 */ /* 0x000ee80000100800 */
[----:B-12---:R-:W2:Y:S01]  /*aa20*/  LDL R5, [R1+0x10] ;  /* 0x0000100001057983 */ /* 0x006ea20000100800 */
[----:B----45:R-:W-:Y:S01]  /*aa30*/  IMAD.MOV.U32 R4, RZ, RZ, R66 ;  /* 0x000000ffff047224 */ /* 0x030fe200078e0042 */
[----:B------:R-:W-:-:S04]  /*aa40*/  DEPBAR.LE SB0, 0x3 ;  /* 0x000080c00000791a */ /* 0x000fc80000000000 */
[----:B------:R-:W-:Y:S01]  /*aa50*/  IMAD.MOV.U32 R3, RZ, RZ, R67 ;  /* 0x000000ffff037224 */ /* 0x000fe200078e0043 */
[----:B------:R-:W-:Y:S01]  /*aa60*/  WARPSYNC 0xffffffff ;  /* 0xffffffff00007948 */ /* 0x000fe20003800000 */
[----:B------:R-:W-:Y:S01]  /*aa70*/  IMAD.MOV.U32 R2, RZ, RZ, R62 ;  /* 0x000000ffff027224 */ /* 0x000fe200078e003e */
[----:B------:R-:W-:Y:S01]  /*aa80*/  BSSY B1, `(.L_x_2917) ;  /* 0x0000159000017945 */ /* 0x000fe20003800000 */
[----:B------:R-:W-:Y:S01]  /*aa90*/  IMAD.MOV.U32 R0, RZ, RZ, R63 ;  /* 0x000000ffff007224 */ /* 0x000fe200078e003f */
[----:B------:R-:W-:Y:S01]  /*aaa0*/  PRMT R90, R3, 0x5410, R4 ;  /* 0x00005410035a7816 */ /* 0x000fe20000000004 */
        /* <DEDUP_REMOVED lines=24> */
[----:B------:R-:W-:-:S04]  /*ac30*/  MOV R4, R49 ;  /* 0x0000003100047202 */ /* 0x000fc80000000f00 */
[----:B------:R-:W-:Y:S01]  /*ac40*/  PRMT R83, R0, 0x5410, R2 ;  /* 0x0000541000537816 */ /* 0x000fe20000000002 */
[----:B------:R-:W-:Y:S01]  /*ac50*/  IMAD.MOV.U32 R2, RZ, RZ, R48 ;  /* 0x000000ffff027224 */ /* 0x000fe200078e0030 */
[----:B------:R-:W-:-:S04]  /*ac60*/  LOP3.LUT R0, R233, 0x18, R104, 0xf8, !PT ;  /* 0x00000018e9007812 */ /* 0x000fc800078ef868 */
[----:B------:R-:W-:Y:S02]  /*ac70*/  LOP3.LUT R0, R151, R0, R150, 0xf6, !PT ;  /* 0x0000000097007212 */ /* 0x000fe400078ef696 */
[----:B------:R-:W-:Y:S01]  /*ac80*/  PRMT R80, R80, 0x5410, R2 ;  /* 0x0000541050507816 */ /* 0x000fe20000000002 */
[----:B------:R-:W-:Y:S02]  /*ac90*/  IMAD.MOV.U32 R2, RZ, RZ, R34 ;  /* 0x000000ffff027224 */ /* 0x000fe400078e0022 */
[----:B------:R-:W-:Y:S01]  /*aca0*/  IMAD.SHL.U32 R20, R0, 0x2, RZ ;  /* 0x0000000200147824 */ /* 0x000fe200078e00ff */
[----:B------:R-:W-:Y:S01]  /*acb0*/  PRMT R80, R4, 0x7610, R80 ;  /* 0x0000761004507816 */ /* 0x000fe20000000050 */
[----:B------:R-:W-:-:S03]  /*acc0*/  IMAD.MOV.U32 R0, RZ, RZ, R35 ;  /* 0x000000ffff007224 */ /* 0x000fc600078e0023 */
[----:B------:R-:W-:Y:S02]  /*acd0*/  IADD3 R21, R20, 0x18140, RZ ;  /* 0x0001814014157810 */ /* 0x000fe40007ffe0ff */
[----:B------:R-:W-:Y:S01]  /*ace0*/  PRMT R76, R0, 0x5410, R2 ;  /* 0x00005410004c7816 */ /* 0x000fe20000000002 */
[----:B------:R-:W-:Y:S01]  /*acf0*/  BAR.SYNC.DEFER_BLOCKING 0x0 ;  /* 0x0000000000007b1d */ /* 0x000fe20000010000 */
[----:B---3--:R-:W-:Y:S01]  /*ad00*/  IMAD.IADD R3, R52, 0x1, -R6 ;  /* 0x0000000134037824 */ /* 0x008fe200078e0a06 */
[----:B--2---:R-:W-:-:S04]  /*ad10*/  LOP3.LUT P0, RZ, R5, 0x4, RZ, 0xc0, !PT ;  /* 0x0000000405ff7812 */ /* 0x004fc8000780c0ff */
[----:B------:R-:W-:Y:S02]  /*ad20*/  IMNMX R52, R3, 0x80, PT ;  /* 0x0000008003347817 */ /* 0x000fe40003800200 */
[----:B------:R-:W-:Y:S02]  /*ad30*/  IADD3 R3, R20, 0x18100, RZ ;  /* 0x0001810014037810 */ /* 0x000fe40007ffe0ff */
[----:B------:R-:W-:-:S05]  /*ad40*/  ISETP.GE.AND P1, PT, R227, R52, PT ;  /* 0x00000034e300720c */ /* 0x000fca0003f26270 */
[----:B------:R-:W-:-:S08]  /*ad50*/  @P0 IADD3 R21, R3, -0x40, RZ ;  /* 0xffffffc003150810 */ /* 0x000fd00007ffe0ff */
[----:B------:R-:W-:Y:S05]  /*ad60*/  @P1 BRA `(.L_x_2918) ;  /* 0x000012a000001947 */ /* 0x000fea0003800000 */
[----:B------:R-:W-:Y:S01]  /*ad70*/  ISETP.GE.AND P0, PT, R110, c[0x0][0x27c], PT ;  /* 0x00009f006e007a0c */ /* 0x000fe20003f06270 */
[----:B------:R-:W-:-:S12]  /*ad80*/  BSSY B0, `(.L_x_2919) ;  /* 0x0000030000007945 */ /* 0x000fd80003800000 */
[----:B------:R-:W-:Y:S05]  /*ad90*/  @P0 BRA `(.L_x_2920) ;  /* 0x000002e000000947 */ /* 0x000fea0003800000 */
[----:B------:R-:W1:Y:S01]  /*ada0*/  LDS.128 R4, [R20+0x18100] ;  /* 0x0181000014047984 */ /* 0x000e620000000c00 */
[----:B------:R-:W-:Y:S02]  /*adb0*/  SHF.R.U32.HI R0, RZ, 0x10, R17 ;  /* 0x00000010ff007819 */ /* 0x000fe40000011611 */
[--C-:B------:R-:W-:Y:S02]  /*adc0*/  SHF.R.U32.HI R2, RZ, 0x10, R19.reuse ;  /* 0x00000010ff027819 */ /* 0x100fe40000011613 */
[----:B------:R-:W-:Y:S02]  /*add0*/  SHF.R.U64 R9, R18, 0x10, R19 ;  /* 0x0000001012097819 */ /* 0x000fe40000001213 */
[----:B------:R-:W-:Y:S02]  /*ade0*/  PRMT R8, R68, 0x5410, R0 ;  /* 0x0000541044087816 */ /* 0x000fe40000000000 */
[C---:B------:R-:W-:Y:S02]  /*adf0*/  PRMT R0, R53.reuse, 0x5410, R2 ;  /* 0x0000541035007816 */ /* 0x040fe40000000002 */
[----:B------:R-:W-:-:S02]  /*ae00*/  PRMT R12, R53, 0x5432, R9 ;  /* 0x00005432350c7816 */ /* 0x000fc40000000009 */
[----:B------:R-:W-:Y:S01]  /*ae10*/  SHF.R.U64 R3, R16, 0x10, R17 ;  /* 0x0000001010037819 */ /* 0x000fe20000001211 */
[----:B------:R-:W-:Y:S01]  /*ae20*/  IMAD.U32 R16, R8, 0x10000, RZ ;  /* 0x0001000008107824 */ /* 0x000fe200078e00ff */
[C---:B------:R-:W-:Y:S01]  /*ae30*/  LOP3.LUT R19, R0.reuse, 0xffff0000, RZ, 0xc0, !PT ;  /* 0xffff000000137812 */ /* 0x040fe200078ec0ff */
[----:B------:R-:W-:Y:S01]  /*ae40*/  IMAD.U32 R17, R0, 0x10000, RZ ;  /* 0x0001000000117824 */ /* 0x000fe200078e00ff */
[----:B------:R-:W-:Y:S02]  /*ae50*/  LOP3.LUT R18, R8, 0xffff0000, RZ, 0xc0, !PT ;  /* 0xffff000008127812 */ /* 0x000fe400078ec0ff */
[----:B------:R-:W-:Y:S02]  /*ae60*/  PRMT R13, R68, 0x5432, R3 ;  /* 0x00005432440d7816 */ /* 0x000fe40000000003 */
        /* <DEDUP_REMOVED lines=33> */
.L_x_2920:
[----:B------:R-:W-:Y:S05]  /*b080*/  BSYNC B0 ;  /* 0x0000000000007941 */ /* 0x000fea0003800000 */
.L_x_2919:
[----:B------:R-:W-:Y:S01]  /*b090*/  ISETP.GE.AND P0, PT, R149, c[0x0][0x27c], PT ;  /* 0x00009f0095007a0c */ /* 0x000fe20003f06270 */
[----:B------:R-:W-:-:S12]  /*b0a0*/  BSSY B0, `(.L_x_2921) ;  /* 0x0000030000007945 */ /* 0x000fd80003800000 */
[----:B------:R-:W-:Y:S05]  /*b0b0*/  @P0 BRA `(.L_x_2922) ;  /* 0x000002e000000947 */ /* 0x000fea0003800000 */
[----:B-1----:R-:W1:Y:S01]  /*b0c0*/  LDS.128 R4, [R21] ;  /* 0x0000000015047984 */ /* 0x002e620000000c00 */
        /* <DEDUP_REMOVED lines=44> */
[----:B------:R1:W-:Y:S02]  /*b390*/  STS.128 [R21], R4 ;  /* 0x0000000415007388 */ /* 0x0003e40000000c00 */
.L_x_2922:
[----:B------:R-:W-:Y:S05]  /*b3a0*/  BSYNC B0 ;  /* 0x0000000000007941 */ /* 0x000fea0003800000 */
.L_x_2921:
        /* <DEDUP_REMOVED lines=49> */
.L_x_2924:
[----:B------:R-:W-:Y:S05]  /*b6c0*/  BSYNC B0 ;  /* 0x0000000000007941 */ /* 0x000fea0003800000 */
.L_x_2923:
        /* <DEDUP_REMOVED lines=49> */
.L_x_2926:
[----:B------:R-:W-:Y:S05]  /*b9e0*/  BSYNC B0 ;  /* 0x0000000000007941 */ /* 0x000fea0003800000 */
.L_x_2925:
        /* <DEDUP_REMOVED lines=49> */
.L_x_2928:
[----:B------:R-:W-:Y:S05]  /*bd00*/  BSYNC B0 ;  /* 0x0000000000007941 */ /* 0x000fea0003800000 */
.L_x_2927:
        /* <DEDUP_REMOVED lines=48> */
.L_x_2918:
[----:B------:R-:W-:Y:S05]  /*c010*/  BSYNC B1 ;  /* 0x0000000000017941 */ /* 0x000fea0003800000 */
.L_x_2917:
        /* <DEDUP_REMOVED lines=52> */
.L_x_2930:
[----:B------:R-:W-:Y:S05]  /*c360*/  BSYNC B0 ;  /* 0x0000000000007941 */ /* 0x000fea0003800000 */
.L_x_2929:
        /* <DEDUP_REMOVED lines=49> */
.L_x_2932:
[----:B------:R-:W-:Y:S05]  /*c680*/  BSYNC B0 ;  /* 0x0000000000007941 */ /* 0x000fea0003800000 */
.L_x_2931:
        /* <DEDUP_REMOVED lines=49> */
.L_x_2934:
[----:B------:R-:W-:Y:S05]  /*c9a0*/  BSYNC B0 ;  /* 0x0000000000007941 */ /* 0x000fea0003800000 */
.L_x_2933:
        /* <DEDUP_REMOVED lines=49> */
.L_x_2936:
[----:B------:R-:W-:Y:S05]  /*ccc0*/  BSYNC B0 ;  /* 0x0000000000007941 */ /* 0x000fea0003800000 */
.L_x_2935:
        /* <DEDUP_REMOVED lines=49> */
.L_x_2938:
[----:B------:R-:W-:Y:S05]  /*cfe0*/  BSYNC B0 ;  /* 0x0000000000007941 */ /* 0x000fea0003800000 */
.L_x_2937:
        /* <DEDUP_REMOVED lines=49> */
.L_x_2909:
        /* <DEDUP_REMOVED lines=22> */
.L_x_3063:
[----:B------:R-:W-:Y:S05]  /*d460*/  BRA.DIV ~URZ, `(.L_x_2940) ;  /* 0x000135027f007947 */ /* 0x000fea000b800000 */
[----:B------:R3:W4:Y:S01]  /*d470*/  SHFL.IDX PT, R8, R23, RZ, 0x1c1f ;  /* 0x001c1fff17087589 */ /* 0x00072200000e0000 */
[----:B--2---:R-:W-:-:S03]  /*d480*/  MOV R9, R0 ;  /* 0x0000000000097202 */ /* 0x004fc60000000f00 */
[----:B------:R3:W2:Y:S04]  /*d490*/  SHFL.IDX PT, R20, R21, RZ, 0x1c1f ;  /* 0x001c1fff15147589 */ /* 0x0006a800000e0000 */
[----:B------:R3:W1:Y:S02]  /*d4a0*/  SHFL.IDX PT, R3, R24, RZ, 0x1c1f ;  /* 0x001c1fff18037589 */ /* 0x00066400000e0000 */
.L_x_3064:
        /* <DEDUP_REMOVED lines=16> */
[----:B------:R-:W-:Y:S01]  /*d5b0*/  ISETP.GE.AND P0, PT, R104, c[0x0][0x27c], PT ;  /* 0x00009f0068007a0c */ /* 0x000fe20003f06270 */
[----:B------:R-:W-:Y:S01]  /*d5c0*/  CS2R R30, SRZ ;  /* 0x00000000001e7805 */ /* 0x000fe2000001ff00 */
[----:B------:R-:W-:Y:S01]  /*d5d0*/  ISETP.GE.AND P2, PT, R109, c[0x0][0x27c], PT ;  /* 0x00009f006d007a0c */ /* 0x000fe20003f46270 */
[----:B------:R-:W-:Y:S01]  /*d5e0*/  CS2R R28, SRZ ;  /* 0x00000000001c7805 */ /* 0x000fe2000001ff00 */
[----:B------:R-:W-:Y:S01]  /*d5f0*/  CS2R R38, SRZ ;  /* 0x0000000000267805 */ /* 0x000fe2000001ff00 */
[----:B------:R-:W-:Y:S01]  /*d600*/  CS2R R36, SRZ ;  /* 0x0000000000247805 */ /* 0x000fe2000001ff00 */
[----:B------:R-:W-:Y:S01]  /*d610*/  CS2R R46, SRZ ;  /* 0x00000000002e7805 */ /* 0x000fe2000001ff00 */
[----:B------:R-:W-:-:S06]  /*d620*/  CS2R R44, SRZ ;  /* 0x00000000002c7805 */ /* 0x000fcc000001ff00 */
[C---:B------:R-:W-:Y:S01]  /*d630*/  @!P0 IMAD.SHL.U32 R2, R104.reuse, 0x2, RZ ;  /* 0x0000000268028824 */ /* 0x040fe200078e00ff */
[----:B------:R-:W-:Y:S02]  /*d640*/  @!P0 SHF.L.U64.HI R0, R104, 0x1, R105 ;  /* 0x0000000168008819 */ /* 0x000fe40000010269 */
[----:B------:R-:W-:Y:S02]  /*d650*/  @!P2 SHF.L.U32 R4, R235, 0x3, RZ ;  /* 0x00000003eb04a819 */ /* 0x000fe400000006ff */
[-C--:B----4-:R-:W-:Y:S02]  /*d660*/  @!P0 IADD3 R18, P1, R8, R2.reuse, RZ ;  /* 0x0000000208128210 */ /* 0x090fe40007f3e0ff */
[----:B-1----:R-:W-:Y:S01]  /*d670*/  @!P0 IADD3 R16, P3, R3, R2, RZ ;  /* 0x0000000203108210 */ /* 0x002fe20007f7e0ff */
[----:B------:R-:W-:Y:S01]  /*d680*/  @!P2 IMAD.WIDE R12, R4, 0x2, R8 ;  /* 0x00000002040ca825 */ /* 0x000fe200078e0208 */
[----:B------:R-:W-:Y:S02]  /*d690*/  @!P0 IADD3.X R19, R9, R0, RZ, P1, !PT ;  /* 0x0000000009138210 */ /* 0x000fe40000ffe4ff */
[----:B------:R-:W-:Y:S01]  /*d6a0*/  ISETP.GE.AND P1, PT, R108, c[0x0][0x27c], PT ;  /* 0x00009f006c007a0c */ /* 0x000fe20003f26270 */
[----:B--2---:R-:W-:Y:S01]  /*d6b0*/  @!P0 IMAD.X R17, R20, 0x1, R0, P3 ;  /* 0x0000000114118824 */ /* 0x004fe200018e0600 */
[----:B------:R-:W-:Y:S01]  /*d6c0*/  MOV R2, R3 ;  /* 0x0000000300027202 */ /* 0x000fe20000000f00 */
[----:B------:R-:W-:Y:S01]  /*d6d0*/  IMAD.MOV.U32 R3, RZ, RZ, R20 ;  /* 0x000000ffff037224 */ /* 0x000fe200078e0014 */
[----:B------:R1:W5:Y:S03]  /*d6e0*/  @!P2 LD.E.128 R28, [R12.64] ;  /* 0x000000080c1ca980 */ /* 0x000366000c101d00 */
[----:B------:R-:W-:Y:S01]  /*d6f0*/  @!P2 IMAD.WIDE R6, R4, 0x2, R2 ;  /* 0x000000020406a825 */ /* 0x000fe200078e0202 */
[----:B------:R-:W-:Y:S01]  /*d700*/  CS2R R42, SRZ ;  /* 0x00000000002a7805 */ /* 0x000fe2000001ff00 */
[----:B------:R-:W-:Y:S01]  /*d710*/  CS2R R40, SRZ ;  /* 0x0000000000287805 */ /* 0x000fe2000001ff00 */
[----:B------:R-:W-:-:S02]  /*d720*/  CS2R R14, SRZ ;  /* 0x00000000000e7805 */ /* 0x000fc4000001ff00 */
[----:B------:R2:W5:Y:S01]  /*d730*/  @!P2 LD.E.128 R36, [R6.64] ;  /* 0x000000080624a980 */ /* 0x000562000c101d00 */
[----:B------:R-:W-:-:S04]  /*d740*/  @!P1 IMAD.SHL.U32 R0, R234, 0x8, RZ ;  /* 0x00000008ea009824 */ /* 0x000fc800078e00ff */
[----:B------:R-:W-:-:S04]  /*d750*/  @!P1 IMAD.WIDE R4, R0, 0x2, R8 ;  /* 0x0000000200049825 */ /* 0x000fc800078e0208 */
[----:B------:R-:W-:Y:S01]  /*d760*/  @!P1 IMAD.WIDE R2, R0, 0x2, R2 ;  /* 0x0000000200029825 */ /* 0x000fe200078e0202 */
[----:B------:R4:W5:Y:S04]  /*d770*/  @!P1 LD.E.128 R44, [R4.64] ;  /* 0x00000008042c9980 */ /* 0x000968000c101d00 */
[----:B------:R3:W5:Y:S01]  /*d780*/  @!P1 LD.E.128 R40, [R2.64] ;  /* 0x0000000802289980 */ /* 0x000762000c101d00 */
[----:B-1----:R-:W-:-:S06]  /*d790*/  CS2R R12, SRZ ;  /* 0x00000000000c7805 */ /* 0x002fcc000001ff00 */
[----:B------:R3:W5:Y:S01]  /*d7a0*/  @!P0 LD.E.128 R12, [R18.64] ;  /* 0x00000008120c8980 */ /* 0x000762000c101d00 */
[----:B--2---:R-:W-:Y:S01]  /*d7b0*/  CS2R R6, SRZ ;  /* 0x0000000000067805 */ /* 0x004fe2000001ff00 */
[----:B----4-:R-:W-:-:S06]  /*d7c0*/  CS2R R4, SRZ ;  /* 0x0000000000047805 */ /* 0x010fcc000001ff00 */
[----:B------:R3:W5:Y:S02]  /*d7d0*/  @!P0 LD.E.128 R4, [R16.64] ;  /* 0x0000000810048980 */ /* 0x000764000c101d00 */
.L_x_2942:
[----:B------:R-:W-:Y:S05]  /*d7e0*/  BSYNC B0 ;  /* 0x0000000000007941 */ /* 0x000fea0003800000 */
.L_x_2941:
[----:B----45:R-:W-:Y:S01]  /*d7f0*/  IMAD.MOV.U32 R8, RZ, RZ, R46 ;  /* 0x000000ffff087224 */ /* 0x030fe200078e002e */
[----:B------:R-:W-:Y:S01]  /*d800*/  MOV R0, R45 ;  /* 0x0000002d00007202 */ /* 0x000fe20000000f00 */
[----:B-1-3--:R-:W-:Y:S02]  /*d810*/  IMAD.MOV.U32 R3, RZ, RZ, R47 ;  /* 0x000000ffff037224 */ /* 0x00afe400078e002f */
        /* <DEDUP_REMOVED lines=34> */
[----:B------:R1:W3:Y:S04]  /*da40*/  SHFL.IDX PT, R9, R22, 0x1, 0x1c1f ;  /* 0x003c1f0016097f89 */ /* 0x0002e800000e0000 */
[----:B------:R1:W4:Y:S04]  /*da50*/  SHFL.IDX PT, R8, R23, 0x1, 0x1c1f ;  /* 0x003c1f0017087f89 */ /* 0x00032800000e0000 */
[----:B--2---:R1:W2:Y:S04]  /*da60*/  SHFL.IDX PT, R20, R21, 0x1, 0x1c1f ;  /* 0x003c1f0015147f89 */ /* 0x0042a800000e0000 */
[----:B------:R1:W1:Y:S02]  /*da70*/  SHFL.IDX PT, R2, R24, 0x1, 0x1c1f ;  /* 0x003c1f0018027f89 */ /* 0x00026400000e0000 */
.L_x_3065:
        /* <DEDUP_REMOVED lines=24> */
[----:B------:R-:W-:-:S04]  /*dc00*/  @!P0 SHF.L.U64.HI R3, R104, 0x1, R105 ;  /* 0x0000000168038819 */ /* 0x000fc80000010269 */
[-C--:B----4-:R-:W-:Y:S02]  /*dc10*/  @!P0 IADD3 R18, P1, R8, R0.reuse, RZ ;  /* 0x0000000008128210 */ /* 0x090fe40007f3e0ff */
[----:B-1----:R-:W-:-:S03]  /*dc20*/  @!P0 IADD3 R16, P3, R2, R0, RZ ;  /* 0x0000000002108210 */ /* 0x002fc60007f7e0ff */
[----:B---3--:R-:W-:Y:S01]  /*dc30*/  @!P0 IMAD.X R19, R9, 0x1, R3, P1 ;  /* 0x0000000109138824 */ /* 0x008fe200008e0603 */
[----:B------:R-:W-:Y:S02]  /*dc40*/  ISETP.GE.AND P1, PT, R108, c[0x0][0x27c], PT ;  /* 0x00009f006c007a0c */ /* 0x000fe40003f26270 */
[----:B--2---:R-:W-:Y:S01]  /*dc50*/  @!P0 IADD3.X R17, R20, R3, RZ, P3, !PT ;  /* 0x0000000314118210 */ /* 0x004fe20001ffe4ff */
[----:B------:R-:W-:Y:S01]  /*dc60*/  IMAD.MOV.U32 R3, RZ, RZ, R20 ;  /* 0x000000ffff037224 */ /* 0x000fe200078e0014 */
[----:B------:R-:W-:Y:S01]  /*dc70*/  @!P2 SHF.L.U32 R20, R235, 0x3, RZ ;  /* 0x00000003eb14a819 */ /* 0x000fe200000006ff */
[----:B------:R-:W-:Y:S01]  /*dc80*/  CS2R R70, SRZ ;  /* 0x0000000000467805 */ /* 0x000fe2000001ff00 */
[----:B------:R-:W-:Y:S01]  /*dc90*/  CS2R R68, SRZ ;  /* 0x0000000000447805 */ /* 0x000fe2000001ff00 */
[----:B------:R-:W-:Y:S01]  /*dca0*/  CS2R R50, SRZ ;  /* 0x0000000000327805 */ /* 0x000fe2000001ff00 */
[----:B------:R-:W-:Y:S01]  /*dcb0*/  CS2R R48, SRZ ;  /* 0x0000000000307805 */ /* 0x000fe2000001ff00 */
[----:B------:R-:W-:Y:S01]  /*dcc0*/  @!P2 IMAD.WIDE R22, R20, 0x2, R8 ;  /* 0x000000021416a825 */ /* 0x000fe200078e0208 */
[----:B------:R-:W-:-:S03]  /*dcd0*/  CS2R R58, SRZ ;  /* 0x00000000003a7805 */ /* 0x000fc6000001ff00 */
[----:B------:R-:W-:Y:S01]  /*dce0*/  @!P1 IMAD.SHL.U32 R0, R234, 0x8, RZ ;  /* 0x00000008ea009824 */ /* 0x000fe200078e00ff */
[----:B------:R-:W-:Y:S01]  /*dcf0*/  CS2R R56, SRZ ;  /* 0x0000000000387805 */ /* 0x000fe2000001ff00 */
[----:B------:R-:W-:Y:S01]  /*dd00*/  @!P2 IMAD.WIDE R20, R20, 0x2, R2 ;  /* 0x000000021414a825 */ /* 0x000fe200078e0202 */
[----:B------:R1:W5:Y:S03]  /*dd10*/  @!P2 LD.E.128 R60, [R22.64] ;  /* 0x00000008163ca980 */ /* 0x000366000c101d00 */
[C---:B------:R-:W-:Y:S01]  /*dd20*/  @!P1 IMAD.WIDE R8, R0.reuse, 0x2, R8 ;  /* 0x0000000200089825 */ /* 0x040fe200078e0208 */
[----:B------:R1:W5:Y:S03]  /*dd30*/  @!P2 LD.E.128 R64, [R20.64] ;  /* 0x000000081440a980 */ /* 0x000366000c101d00 */
[----:B------:R-:W-:Y:S01]  /*dd40*/  @!P1 IMAD.WIDE R2, R0, 0x2, R2 ;  /* 0x0000000200029825 */ /* 0x000fe200078e0202 */
[----:B------:R1:W5:Y:S04]  /*dd50*/  @!P1 LD.E.128 R72, [R8.64] ;  /* 0x0000000808489980 */ /* 0x000368000c101d00 */
[----:B------:R1:W5:Y:S04]  /*dd60*/  @!P1 LD.E.128 R68, [R2.64] ;  /* 0x0000000802449980 */ /* 0x000368000c101d00 */
[----:B------:R1:W5:Y:S04]  /*dd70*/  @!P0 LD.E.128 R48, [R18.64] ;  /* 0x0000000812308980 */ /* 0x000368000c101d00 */
[----:B------:R1:W5:Y:S02]  /*dd80*/  @!P0 LD.E.128 R56, [R16.64] ;  /* 0x0000000810388980 */ /* 0x000364000c101d00 */
.L_x_2945:
[----:B------:R-:W-:Y:S05]  /*dd90*/  BSYNC B0 ;  /* 0x0000000000007941 */ /* 0x000fea0003800000 */
.L_x_2944:
[----:B-1-3--:R-:W3:Y:S01]  /*dda0*/  LDL R9, [R1+0x4] ;  /* 0x0000040001097983 */ /* 0x00aee20000100800 */
[----:B-----5:R-:W-:Y:S01]  /*ddb0*/  IMAD.MOV.U32 R0, RZ, RZ, R74 ;  /* 0x000000ffff007224 */ /* 0x020fe200078e004a */
[----:B------:R-:W-:-:S04]  /*ddc0*/  DEPBAR.LE SB0, 0x3 ;  /* 0x000080c00000791a */ /* 0x000fc80000000000 */
[----:B----4-:R-:W-:Y:S01]  /*ddd0*/  IMAD.MOV.U32 R8, RZ, RZ, R75 ;  /* 0x000000ffff087224 */ /* 0x010fe200078e004b */
[----:B------:R-:W-:Y:S01]  /*dde0*/  WARPSYNC 0xffffffff ;  /* 0xffffffff00007948 */ /* 0x000fe20003800000 */
[----:B------:R-:W-:Y:S01]  /*ddf0*/  IMAD.MOV.U32 R3, RZ, RZ, R72 ;  /* 0x000000ffff037224 */ /* 0x000fe200078e0048 */
[----:B------:R-:W-:Y:S01]  /*de00*/  BSSY B1, `(.L_x_2946) ;  /* 0x0000174000017945 */ /* 0x000fe20003800000 */
[----:B------:R-:W-:Y:S01]  /*de10*/  IMAD.MOV.U32 R2, RZ, RZ, R73 ;  /* 0x000000ffff027224 */ /* 0x000fe200078e0049 */
[----:B------:R-:W-:Y:S01]  /*de20*/  PRMT R96, R8, 0x5410, R0 ;  /* 0x0000541008607816 */ /* 0x000fe20000000000 */
[----:B------:R-:W-:Y:S01]  /*de30*/  IMAD.MOV.U32 R0, RZ, RZ, R62 ;  /* 0x000000ffff007224 */ /* 0x000fe200078e003e */
[----:B------:R-:W-:Y:S02]  /*de40*/  MOV R8, R63 ;  /* 0x0000003f00087202 */ /* 0x000fe40000000f00 */
[----:B------:R-:W-:Y:S01]  /*de50*/  PRMT R95, R2, 0x5410, R3 ;  /* 0x00005410025f7816 */ /* 0x000fe20000000003 */
[----:B------:R-:W-:Y:S01]  /*de60*/  IMAD.MOV.U32 R3, RZ, RZ, R60 ;  /* 0x000000ffff037224 */ /* 0x000fe200078e003c */
[----:B------:R-:W-:Y:S01]  /*de70*/  PRMT R92, R92, 0x5410, R0 ;  /* 0x000054105c5c7816 */ /* 0x000fe20000000000 */
[----:B------:R-:W-:-:S02]  /*de80*/  IMAD.MOV.U32 R0, RZ, RZ, R50 ;  /* 0x000000ffff007224 */ /* 0x000fc400078e0032 */
        /* <DEDUP_REMOVED lines=12> */
[----:B------:R-:W-:Y:S02]  /*df50*/  PRMT R94, R8, 0x7610, R94 ;  /* 0x00007610085e7816 */ /* 0x000fe4000000005e */
[----:B------:R-:W-:Y:S01]  /*df60*/  PRMT R87, R2, 0x5410, R3 ;  /* 0x0000541002577816 */ /* 0x000fe20000000003 */
[----:B------:R-:W-:Y:S01]  /*df70*/  IMAD.MOV.U32 R2, RZ, RZ, R69 ;  /* 0x000000ffff027224 */ /* 0x000fe200078e0045 */
[----:B------:R-:W-:Y:S02]  /*df80*/  MOV R3, R68 ;  /* 0x0000004400037202 */ /* 0x000fe40000000f00 */
        /* <DEDUP_REMOVED lines=9> */
[----:B------:R-:W-:-:S04]  /*e020*/  MOV R3, R59 ;  /* 0x0000003b00037202 */ /* 0x000fc80000000f00 */
[----:B------:R-:W-:Y:S01]  /*e030*/  PRMT R85, R0, 0x5410, R2 ;  /* 0x0000541000557816 */ /* 0x000fe20000000002 */
[----:B------:R-:W-:Y:S01]  /*e040*/  BAR.SYNC.DEFER_BLOCKING 0x0 ;  /* 0x0000000000007b1d */ /* 0x000fe20000010000 */
[----:B---3--:R-:W-:-:S05]  /*e050*/  IMAD.IADD R8, R52, 0x1, -R9 ;  /* 0x0000000134087824 */ /* 0x008fca00078e0a09 */
[----:B------:R-:W-:Y:S01]  /*e060*/  IMNMX R76, R8, 0x80, PT ;  /* 0x00000080084c7817 */ /* 0x000fe20003800200 */
[----:B------:R-:W-:-:S03]  /*e070*/  IMAD.MOV.U32 R8, RZ, RZ, R58 ;  /* 0x000000ffff087224 */ /* 0x000fc600078e003a */
[----:B------:R-:W-:Y:S02]  /*e080*/  ISETP.GE.AND P0, PT, R227, R76, PT ;  /* 0x0000004ce300720c */ /* 0x000fe40003f06270 */
[----:B------:R-:W-:-:S11]  /*e090*/  PRMT R86, R3, 0x5410, R8 ;  /* 0x0000541003567816 */ /* 0x000fd60000000008 */
[----:B------:R-:W-:Y:S05]  /*e0a0*/  @P0 BRA `(.L_x_2947) ;  /* 0x0000149000000947 */ /* 0x000fea0003800000 */
[----:B------:R-:W-:Y:S01]  /*e0b0*/  ISETP.GE.AND P0, PT, R104, c[0x0][0x27c], PT ;  /* 0x00009f0068007a0c */ /* 0x000fe20003f06270 */
[----:B------:R-:W-:-:S12]  /*e0c0*/  BSSY B0, `(.L_x_2948) ;  /* 0x0000071000007945 */ /* 0x000fd80003800000 */
[----:B------:R-:W-:Y:S05]  /*e0d0*/  @P0 BRA `(.L_x_2949) ;  /* 0x000006f000000947 */ /* 0x000fea0003800000 */
[----:B------:R-:W1:Y:S01]  /*e0e0*/  S2R R16, SR_TID.X ;  /* 0x0000000000107919 */ /* 0x000e620000002100 */
[----:B------:R-:W-:Y:S01]  /*e0f0*/  IMAD.MOV.U32 R0, RZ, RZ, c[0x0][0x27c] ;  /* 0x00009f00ff007624 */ /* 0x000fe200078e00ff */
[--C-:B------:R-:W-:Y:S02]  /*e100*/  SHF.R.U64 R4, R4, 0x10, R5.reuse ;  /* 0x0000001004047819 */ /* 0x100fe40000001205 */
[----:B------:R-:W-:Y:S02]  /*e110*/  SHF.R.U32.HI R5, RZ, 0x10, R5 ;  /* 0x00000010ff057819 */ /* 0x000fe40000011605 */
[----:B-1----:R-:W-:-:S04]  /*e120*/  SHF.R.S32.HI R9, RZ, 0x1f, R16 ;  /* 0x0000001fff097819 */ /* 0x002fc80000011410 */
[----:B------:R-:W-:-:S04]  /*e130*/  LEA.HI R9, R9, R16, RZ, 0x2 ;  /* 0x0000001009097211 */ /* 0x000fc800078f10ff */
[----:B------:R-:W-:-:S05]  /*e140*/  LOP3.LUT R9, R9, 0xfffffffc, RZ, 0xc0, !PT ;  /* 0xfffffffc09097812 */ /* 0x000fca00078ec0ff */
[----:B------:R-:W-:-:S05]  /*e150*/  IMAD.IADD R9, R16, 0x1, -R9 ;  /* 0x0000000110097824 */ /* 0x000fca00078e0a09 */
[----:B------:R-:W-:Y:S02]  /*e160*/  LEA.HI R0, R0, R9, RZ, 0x1d ;  /* 0x0000000900007211 */ /* 0x000fe400078fe8ff */
[----:B------:R-:W-:Y:S02]  /*e170*/  SHF.R.U64 R9, R14, 0x10, R15 ;  /* 0x000000100e097819 */ /* 0x000fe4000000120f */
[----:B------:R-:W-:Y:S01]  /*e180*/  SHF.R.S32.HI R3, RZ, 0x1f, R0 ;  /* 0x0000001fff037819 */ /* 0x000fe20000011400 */
[----:B------:R-:W-:-:S03]  /*e190*/  IMAD.SHL.U32 R2, R0, 0x8, RZ ;  /* 0x0000000800027824 */ /* 0x000fc600078e00ff */
[----:B------:R-:W-:Y:S02]  /*e1a0*/  LEA.HI R0, R3, R0, RZ, 0x3 ;  /* 0x0000000003007211 */ /* 0x000fe400078f18ff */
[C---:B------:R-:W-:Y:S02]  /*e1b0*/  LOP3.LUT R2, R233.reuse, 0x38, R2, 0xf8, !PT ;  /* 0x00000038e9027812 */ /* 0x040fe400078ef802 */
[----:B------:R-:W-:Y:S01]  /*e1c0*/  LOP3.LUT R3, R233, 0x38, R104, 0xf8, !PT ;  /* 0x00000038e9037812 */ /* 0x000fe200078ef868 */
[----:B------:R-:W-:Y:S01]  /*e1d0*/  IMAD.SHL.U32 R0, R0, 0x400, RZ ;  /* 0x0000040000007824 */ /* 0x000fe200078e00ff */
[----:B------:R-:W-:-:S04]  /*e1e0*/  LOP3.LUT R2, R2, R150, RZ, 0x3c, !PT ;  /* 0x0000009602027212 */ /* 0x000fc800078e3cff */
[----:B------:R-:W-:-:S04]  /*e1f0*/  LOP3.LUT R0, R0, 0x7fffe000, RZ, 0xc0, !PT ;  /* 0x7fffe00000007812 */ /* 0x000fc800078ec0ff */
[----:B------:R-:W-:Y:S02]  /*e200*/  IADD3 R0, R2, R0, R151 ;  /* 0x0000000002007210 */ /* 0x000fe40007ffe097 */
[----:B------:R-:W-:Y:S02]  /*e210*/  LOP3.LUT R2, R151, R3, R150, 0xf6, !PT ;  /* 0x0000000397027212 */ /* 0x000fe400078ef696 */
[----:B------:R-:W-:Y:S01]  /*e220*/  SHF.R.U64 R3, R12, 0x10, R13 ;  /* 0x000000100c037819 */ /* 0x000fe2000000120d */
[----:B------:R-:W-:Y:S01]  /*e230*/  IMAD.SHL.U32 R27, R0, 0x2, RZ ;  /* 0x00000002001b7824 */ /* 0x000fe200078e00ff */
[----:B------:R-:W-:Y:S01]  /*e240*/  SHF.R.U32.HI R0, RZ, 0x10, R15 ;  /* 0x00000010ff007819 */ /* 0x000fe2000001160f */
[----:B------:R-:W-:Y:S01]  /*e250*/  IMAD.SHL.U32 R26, R2, 0x2, RZ ;  /* 0x00000002021a7824 */ /* 0x000fe200078e00ff */
[--C-:B------:R-:W-:Y:S02]  /*e260*/  SHF.R.U64 R15, R6, 0x10, R7.reuse ;  /* 0x00000010060f7819 */ /* 0x100fe40000001207 */
[----:B------:R-:W1:Y:S01]  /*e270*/  LDS.128 R16, [R27+0x18100] ;  /* 0x018100001b107984 */ /* 0x000e620000000c00 */
[----:B------:R-:W-:-:S02]  /*e280*/  SHF.R.U32.HI R6, RZ, 0x10, R7 ;  /* 0x00000010ff067819 */ /* 0x000fc40000011607 */
[----:B------:R-:W-:Y:S01]  /*e290*/  SHF.R.U32.HI R2, RZ, 0x10, R13 ;  /* 0x00000010ff027819 */ /* 0x000fe2000001160d */
[----:B--2---:R-:W2:Y:S01]  /*e2a0*/  LDS.128 R20, [R26+0x18100] ;  /* 0x018100001a147984 */ /* 0x004ea20000000c00 */
[----:B------:R-:W-:Y:S02]  /*e2b0*/  PRMT R8, R25, 0x5432, R3 ;  /* 0x0000543219087816 */ /* 0x000fe40000000003 */
[----:B------:R-:W-:Y:S02]  /*e2c0*/  PRMT R7, R53, 0x5410, R4 ;  /* 0x0000541035077816 */ /* 0x000fe40000000004 */
[----:B------:R-:W-:Y:S01]  /*e2d0*/  PRMT R12, R25, 0x5410, R2 ;  /* 0x00005410190c7816 */ /* 0x000fe20000000002 */
[----:B------:R-:W-:Y:S01]  /*e2e0*/  IMAD.U32 R13, R8, 0x10000, RZ ;  /* 0x00010000080d7824 */ /* 0x000fe200078e00ff */
[C---:B------:R-:W-:Y:S01]  /*e2f0*/  PRMT R24, R54.reuse, 0x5410, R0 ;  /* 0x0000541036187816 */ /* 0x040fe20000000000 */
[----:B------:R-:W-:Y:S01]  /*e300*/  IMAD.U32 R14, R7, 0x10000, RZ ;  /* 0x00010000070e7824 */ /* 0x000fe200078e00ff */
[----:B------:R-:W-:-:S02]  /*e310*/  PRMT R25, R54, 0x5432, R9 ;  /* 0x0000543236197816 */ /* 0x000fc40000000009 */
[----:B------:R-:W-:Y:S01]  /*e320*/  PRMT R9, R53, 0x5432, R5 ;  /* 0x0000543235097816 */ /* 0x000fe20000000005 */
[----:B------:R-:W-:Y:S01]  /*e330*/  IMAD.U32 R5, R12, 0x10000, RZ ;  /* 0x000100000c057824 */ /* 0x000fe200078e00ff */
[----:B------:R-:W-:Y:S02]  /*e340*/  LOP3.LUT R8, R8, 0xffff0000, RZ, 0xc0, !PT ;  /* 0xffff000008087812 */ /* 0x000fe400078ec0ff */
[----:B------:R-:W-:Y:S01]  /*e350*/  PRMT R15, R55, 0x5432, R15 ;  /* 0x00005432370f7816 */ /* 0x000fe2000000000f */
[C---:B------:R-:W-:Y:S01]  /*e360*/  IMAD.U32 R33, R9.reuse, 0x10000, RZ ;  /* 0x0001000009217824 */ /* 0x040fe200078e00ff */
[----:B------:R-:W-:Y:S01]  /*e370*/  LOP3.LUT R9, R9, 0xffff0000, RZ, 0xc0, !PT ;  /* 0xffff000009097812 */ /* 0x000fe200078ec0ff */
[----:B-1----:R-:W-:-:S04]  /*e380*/  IMAD.U32 R0, R16, 0x10000, RZ ;  /* 0x0001000010007824 */ /* 0x002fc800078e00ff */
[C---:B------:R-:W-:Y:S02]  /*e390*/  FMUL.FTZ R4, R0.reuse, R14 ;  /* 0x0000000e00047220 */ /* 0x040fe40000410000 */
[----:B------:R-:W-:Y:S01]  /*e3a0*/  FMUL.FTZ R3, R0, R13 ;  /* 0x0000000d00037220 */ /* 0x000fe20000410000 */
[----:B------:R-:W-:Y:S01]  /*e3b0*/  SHF.L.U32 R0, R17, 0x10, RZ ;  /* 0x0000001011007819 */ /* 0x000fe200000006ff */
[----:B--2---:R-:W-:-:S04]  /*e3c0*/  IMAD.U32 R2, R20, 0x10000, RZ ;  /* 0x0001000014027824 */ /* 0x004fc800078e00ff */
[C---:B------:R-:W-:Y:S01]  /*e3d0*/  FFMA.FTZ R35, R2.reuse, R14, R3 ;  /* 0x0000000e02237223 */ /* 0x040fe20000010003 */
[----:B------:R-:W-:Y:S01]  /*e3e0*/  PRMT R14, R55, 0x5410, R6 ;  /* 0x00005410370e7816 */ /* 0x000fe20000000006 */
[----:B------:R-:W-:Y:S01]  /*e3f0*/  FFMA.FTZ R52, R2, R13, -R4 ;  /* 0x0000000d02347223 */ /* 0x000fe20000010804 */
[C---:B------:R-:W-:Y:S01]  /*e400*/  LOP3.LUT R6, R21.reuse, 0xffff0000, RZ, 0xc0, !PT ;  /* 0xffff000015067812 */ /* 0x040fe200078ec0ff */
[C---:B------:R-:W-:Y:S02]  /*e410*/  FMUL.FTZ R3, R0.reuse, R33 ;  /* 0x0000002100037220 */ /* 0x040fe40000410000 */
[----:B------:R-:W-:Y:S02]  /*e420*/  IMAD.U32 R2, R21, 0x10000, RZ ;  /* 0x0001000015027824 */ /* 0x000fe400078e00ff */
[-C--:B------:R-:W-:Y:S02]  /*e430*/  FMUL.FTZ R0, R0, R5.reuse ;  /* 0x0000000500007220 */ /* 0x080fe40000410000 */
[----:B------:R-:W-:Y:S01]  /*e440*/  FFMA.FTZ R34, R2, R5, -R3 ;  /* 0x0000000502227223 */ /* 0x000fe20000010803 */
[----:B------:R-:W-:Y:S01]  /*e450*/  LOP3.LUT R3, R20, 0xffff0000, RZ, 0xc0, !PT ;  /* 0xffff000014037812 */ /* 0x000fe200078ec0ff */
[----:B------:R-:W-:Y:S01]  /*e460*/  FFMA.FTZ R33, R2, R33, R0 ;  /* 0x0000002102217223 */ /* 0x000fe20000010000 */
[----:B------:R-:W-:Y:S01]  /*e470*/  SHF.L.U32 R0, R23, 0x10, RZ ;  /* 0x0000001017007819 */ /* 0x000fe200000006ff */
[C---:B------:R-:W-:Y:S01]  /*e480*/  IMAD.U32 R13, R14.reuse, 0x10000, RZ ;  /* 0x000100000e0d7824 */ /* 0x040fe200078e00ff */
[----:B------:R-:W-:Y:S01]  /*e490*/  LOP3.LUT R14, R14, 0xffff0000, RZ, 0xc0, !PT ;  /* 0xffff00000e0e7812 */ /* 0x000fe200078ec0ff */
[----:B------:R-:W-:-:S02]  /*e4a0*/  IMAD.U32 R2, R19, 0x10000, RZ ;  /* 0x0001000013027824 */ /* 0x000fc400078e00ff */
[----:B------:R-:W-:Y:S02]  /*e4b0*/  IMAD.U32 R5, R24, 0x10000, RZ ;  /* 0x0001000018057824 */ /* 0x000fe400078e00ff */
[C---:B------:R-:W-:Y:S02]  /*e4c0*/  FMUL.FTZ R4, R2.reuse, R13 ;  /* 0x0000000d02047220 */ /* 0x040fe40000410000 */
[-C--:B------:R-:W-:Y:S02]  /*e4d0*/  FMUL.FTZ R2, R2, R5.reuse ;  /* 0x0000000502027220 */ /* 0x080fe40000410000 */
[C---:B------:R-:W-:Y:S01]  /*e4e0*/  FFMA.FTZ R32, R0.reuse, R5, -R4 ;  /* 0x0000000500207223 */ /* 0x040fe20000010804 */
[----:B------:R-:W-:Y:S01]  /*e4f0*/  LOP3.LUT R4, R23, 0xffff0000, RZ, 0xc0, !PT ;  /* 0xffff000017047812 */ /* 0x000fe200078ec0ff */
[----:B------:R-:W-:Y:S01]  /*e500*/  FFMA.FTZ R21, R0, R13, R2 ;  /* 0x0000000d00157223 */ /* 0x000fe20000010002 */
[C---:B------:R-:W-:Y:S01]  /*e510*/  LOP3.LUT R13, R22.reuse, 0xffff0000, RZ, 0xc0, !PT ;  /* 0xffff0000160d7812 */ /* 0x040fe200078ec0ff */
[----:B------:R-:W-:Y:S01]  /*e520*/  IMAD.U32 R5, R22, 0x10000, RZ ;  /* 0x0001000016057824 */ /* 0x000fe200078e00ff */
[----:B------:R-:W-:-:S02]  /*e530*/  LOP3.LUT R22, R7, 0xffff0000, RZ, 0xc0, !PT ;  /* 0xffff000007167812 */ /* 0x000fc400078ec0ff */
[----:B------:R-:W-:Y:S02]  /*e540*/  LOP3.LUT R2, R16, 0xffff0000, RZ, 0xc0, !PT ;  /* 0xffff000010027812 */ /* 0x000fe400078ec0ff */
[----:B------:R-:W-:-:S03]  /*e550*/  LOP3.LUT R0, R17, 0xffff0000, RZ, 0xc0, !PT ;  /* 0xffff000011007812 */ /* 0x000fc600078ec0ff */
[C---:B------:R-:W-:Y:S02]  /*e560*/  FMUL.FTZ R7, R2.reuse, R22 ;  /* 0x0000001602077220 */ /* 0x040fe40000410000 */
[-C--:B------:R-:W-:Y:S02]  /*e570*/  FMUL.FTZ R2, R2, R8.reuse ;  /* 0x0000000802027220 */ /* 0x080fe40000410000 */
[C---:B------:R-:W-:Y:S01]  /*e580*/  FFMA.FTZ R20, R3.reuse, R8, -R7 ;  /* 0x0000000803147223 */ /* 0x040fe20000010807 */
[----:B------:R-:W-:Y:S01]  /*e590*/  LOP3.LUT R7, R12, 0xffff0000, RZ, 0xc0, !PT ;  /* 0xffff00000c077812 */ /* 0x000fe200078ec0ff */
[----:B------:R-:W-:Y:S01]  /*e5a0*/  FFMA.FTZ R17, R3, R22, R2 ;  /* 0x0000001603117223 */ /* 0x000fe20000010002 */
[----:B------:R-:W-:Y:S01]  /*e5b0*/  LOP3.LUT R12, R24, 0xffff0000, RZ, 0xc0, !PT ;  /* 0xffff0000180c7812 */ /* 0x000fe200078ec0ff */
[C---:B------:R-:W-:Y:S02]  /*e5c0*/  FMUL.FTZ R2, R0.reuse, R9 ;  /* 0x0000000900027220 */ /* 0x040fe40000410000 */
[----:B------:R-:W-:-:S02]  /*e5d0*/  FMUL.FTZ R0, R0, R7 ;  /* 0x0000000700007220 */ /* 0x000fc40000410000 */
[C---:B------:R-:W-:Y:S01]  /*e5e0*/  IMAD.U32 R22, R15.reuse, 0x10000, RZ ;  /* 0x000100000f167824 */ /* 0x040fe200078e00ff */
[----:B------:R-:W-:Y:S01]  /*e5f0*/  LOP3.LUT R15, R15, 0xffff0000, RZ, 0xc0, !PT ;  /* 0xffff00000f0f7812 */ /* 0x000fe200078ec0ff */
[----:B------:R-:W-:Y:S02]  /*e600*/  IMAD.U32 R3, R18, 0x10000, RZ ;  /* 0x0001000012037824 */ /* 0x000fe400078e00ff */
[----:B------:R-:W-:Y:S01]  /*e610*/  FFMA.FTZ R16, R6, R7, -R2 ;  /* 0x0000000706107223 */ /* 0x000fe20000010802 */
[----:B------:R-:W-:Y:S01]  /*e620*/  LOP3.LUT R2, R18, 0xffff0000, RZ, 0xc0, !PT ;  /* 0xffff000012027812 */ /* 0x000fe200078ec0ff */
[----:B------:R-:W-:Y:S01]  /*e630*/  FFMA.FTZ R9, R6, R9, R0 ;  /* 0x0000000906097223 */ /* 0x000fe20000010000 */
[----:B------:R-:W-:Y:S01]  /*e640*/  LOP3.LUT R0, R19, 0xffff0000, RZ, 0xc0, !PT ;  /* 0xffff000013007812 */ /* 0x000fe200078ec0ff */
[----:B------:R-:W-:Y:S02]  /*e650*/  IMAD.U32 R7, R25, 0x10000, RZ ;  /* 0x0001000019077824 */ /* 0x000fe400078e00ff */
[----:B------:R-:W-:-:S02]  /*e660*/  FMUL.FTZ R6, R3, R22 ;  /* 0x0000001603067220 */ /* 0x000fc40000410000 */
[-C--:B------:R-:W-:Y:S02]  /*e670*/  FMUL.FTZ R3, R3, R7.reuse ;  /* 0x0000000703037220 */ /* 0x080fe40000410000 */
[----:B------:R-:W-:Y:S01]  /*e680*/  FFMA.FTZ R8, R5, R7, -R6 ;  /* 0x0000000705087223 */ /* 0x000fe20000010806 */
[----:B------:R-:W-:Y:S01]  /*e690*/  LOP3.LUT R6, R25, 0xffff0000, RZ, 0xc0, !PT ;  /* 0xffff000019067812 */ /* 0x000fe200078ec0ff */
[----:B------:R-:W-:Y:S02]  /*e6a0*/  FFMA.FTZ R7, R5, R22, R3 ;  /* 0x0000001605077223 */ /* 0x000fe40000010003 */
[C---:B------:R-:W-:Y:S02]  /*e6b0*/  FMUL.FTZ R5, R2.reuse, R15 ;  /* 0x0000000f02057220 */ /* 0x040fe40000410000 */
[----:B------:R-:W-:Y:S02]  /*e6c0*/  FMUL.FTZ R3, R2, R6 ;  /* 0x0000000602037220 */ /* 0x000fe40000410000 */
[----:B------:R-:W-:-:S02]  /*e6d0*/  FMUL.FTZ R2, R0, R14 ;  /* 0x0000000e00027220 */ /* 0x000fc40000410000 */
[----:B------:R-:W-:Y:S02]  /*e6e0*/  FMUL.FTZ R0, R0, R12 ;  /* 0x0000000c00007220 */ /* 0x000fe40000410000 */
[----:B------:R-:W-:Y:S01]  /*e6f0*/  FFMA.FTZ R6, R13, R6, -R5 ;  /* 0x000000060d067223 */ /* 0x000fe20000010805 */
[----:B------:R-:W-:Y:S01]  /*e700*/  F2FP.BF16.PACK_AB R5, R9, R33 ;  /* 0x000000210905723e */ /* 0x000fe200000010ff */
[----:B------:R-:W-:Y:S01]  /*e710*/  FFMA.FTZ R3, R13, R15, R3 ;  /* 0x0000000f0d037223 */ /* 0x000fe20000010003 */
[----:B------:R-:W-:Y:S01]  /*e720*/  F2FP.BF16.PACK_AB R13, R16, R34 ;  /* 0x00000022100d723e */ /* 0x000fe200000010ff */
[----:B------:R-:W-:Y:S01]  /*e730*/  FFMA.FTZ R2, R4, R12, -R2 ;  /* 0x0000000c04027223 */ /* 0x000fe20000010802 */
[----:B------:R-:W-:Y:S01]  /*e740*/  F2FP.BF16.PACK_AB R12, R20, R52 ;  /* 0x00000034140c723e */ /* 0x000fe200000010ff */
[----:B------:R-:W-:Y:S01]  /*e750*/  FFMA.FTZ R0, R4, R14, R0 ;  /* 0x0000000e04007223 */ /* 0x000fe20000010000 */
[----:B------:R-:W-:Y:S02]  /*e760*/  F2FP.BF16.PACK_AB R14, R6, R8 ;  /* 0x00000008060e723e */ /* 0x000fe400000010ff */
[----:B------:R-:W-:-:S02]  /*e770*/  F2FP.BF16.PACK_AB R6, R3, R7 ;  /* 0x000000070306723e */ /* 0x000fc400000010ff */
[----:B------:R-:W-:Y:S02]  /*e780*/  F2FP.BF16.PACK_AB R15, R2, R32 ;  /* 0x00000020020f723e */ /* 0x000fe400000010ff */
[----:B------:R-:W-:Y:S02]  /*e790*/  F2FP.BF16.PACK_AB R4, R17, R35 ;  /* 0x000000231104723e */ /* 0x000fe400000010ff */
[----:B------:R-:W-:Y:S01]  /*e7a0*/  F2FP.BF16.PACK_AB R7, R0, R21 ;  /* 0x000000150007723e */ /* 0x000fe200000010ff */
[----:B------:R1:W-:Y:S04]  /*e7b0*/  STS.128 [R26+0x18100], R12 ;  /* 0x0181000c1a007388 */ /* 0x0003e80000000c00 */
[----:B------:R1:W-:Y:S02]  /*e7c0*/  STS.128 [R27+0x18100], R4 ;  /* 0x018100041b007388 */ /* 0x0003e40000000c00 */
.L_x_2949:
[----:B------:R-:W-:Y:S05]  /*e7d0*/  BSYNC B0 ;  /* 0x0000000000007941 */ /* 0x000fea0003800000 */
.L_x_2948:
[----:B------:R-:W-:Y:S01]  /*e7e0*/  ISETP.GE.AND P0, PT, R109, c[0x0][0x27c], PT ;  /* 0x00009f006d007a0c */ /* 0x000fe20003f06270 */
[----:B------:R-:W-:-:S12]  /*e7f0*/  BSSY B0, `(.L_x_2950) ;  /* 0x000006a000007945 */ /* 0x000fd80003800000 */
[----:B------:R-:W-:Y:S05]  /*e800*/  @P0 BRA `(.L_x_2951) ;  /* 0x0000068000000947 */ /* 0x000fea0003800000 */
[----:B------:R-:W3:Y:S01]  /*e810*/  LDL R52, [R1+0x5c] ;  /* 0x00005c0001347983 */ /* 0x000ee20000100800 */
[----:B------:R-:W-:Y:S01]  /*e820*/  IMAD.MOV.U32 R0, RZ, RZ, c[0x0][0x27c] ;  /* 0x00009f00ff007624 */ /* 0x000fe200078e00ff */
[----:B------:R-:W-:Y:S02]  /*e830*/  SHF.R.U64 R9, R36, 0x10, R37 ;  /* 0x0000001024097819 */ /* 0x000fe40000001225 */
[----:B------:R-:W-:Y:S02]  /*e840*/  SHF.R.U32.HI R21, RZ, 0x10, R39 ;  /* 0x00000010ff157819 */ /* 0x000fe40000011627 */
[----:B------:R-:W-:Y:S02]  /*e850*/  LEA.HI R0, R0, R235, RZ, 0x1d ;  /* 0x000000eb00007211 */ /* 0x000fe400078fe8ff */
[----:B------:R-:W-:Y:S02]  /*e860*/  PRMT R17, R77, 0x5432, R9 ;  /* 0x000054324d117816 */ /* 0x000fe40000000009 */
[----:B------:R-:W-:Y:S01]  /*e870*/  SHF.R.S32.HI R2, RZ, 0x1f, R0 ;  /* 0x0000001fff027819 */ /* 0x000fe20000011400 */
[----:B------:R-:W-:Y:S01]  /*e880*/  IMAD.SHL.U32 R3, R0, 0x8, RZ ;  /* 0x0000000800037824 */ /* 0x000fe200078e00ff */
[----:B------:R-:W-:-:S02]  /*e890*/  SHF.R.U32.HI R16, RZ, 0x10, R37 ;  /* 0x00000010ff107819 */ /* 0x000fc40000011625 */
[----:B------:R-:W-:Y:S02]  /*e8a0*/  LEA.HI R0, R2, R0, RZ, 0x3 ;  /* 0x0000000002007211 */ /* 0x000fe400078f18ff */
[----:B------:R-:W-:Y:S02]  /*e8b0*/  LOP3.LUT R2, R233, 0x38, R3, 0xf8, !PT ;  /* 0x00000038e9027812 */ /* 0x000fe400078ef803 */
[----:B--2---:R-:W-:Y:S01]  /*e8c0*/  SHF.R.U64 R20, R38, 0x10, R39 ;  /* 0x0000001026147819 */ /* 0x004fe20000001227 */
[----:B------:R-:W-:Y:S01]  /*e8d0*/  IMAD.SHL.U32 R0, R0, 0x400, RZ ;  /* 0x0000040000007824 */ /* 0x000fe200078e00ff */
[----:B------:R-:W-:Y:S02]  /*e8e0*/  LOP3.LUT R2, R2, R150, RZ, 0x3c, !PT ;  /* 0x0000009602027212 */ /* 0x000fe400078e3cff */
[----:B------:R-:W-:Y:S02]  /*e8f0*/  SHF.R.U64 R3, R30, 0x10, R31 ;  /* 0x000000101e037819 */ /* 0x000fe4000000121f */
[----:B------:R-:W-:-:S02]  /*e900*/  LOP3.LUT R0, R0, 0x7fffe000, RZ, 0xc0, !PT ;  /* 0x7fffe00000007812 */ /* 0x000fc400078ec0ff */
[----:B------:R-:W-:Y:S02]  /*e910*/  PRMT R25, R78, 0x5410, R21 ;  /* 0x000054104e197816 */ /* 0x000fe40000000015 */
[----:B------:R-:W-:Y:S02]  /*e920*/  IADD3 R0, R2, R0, R151 ;  /* 0x0000000002007210 */ /* 0x000fe40007ffe097 */
[----:B------:R-:W-:Y:S01]  /*e930*/  SHF.R.U32.HI R8, RZ, 0x10, R31 ;  /* 0x00000010ff087819 */ /* 0x000fe2000001161f */
[----:B------:R-:W-:Y:S01]  /*e940*/  IMAD.U32 R31, R17, 0x10000, RZ ;  /* 0x00010000111f7824 */ /* 0x000fe200078e00ff */
[--C-:B------:R-:W-:Y:S01]  /*e950*/  SHF.R.U32.HI R2, RZ, 0x10, R29.reuse ;  /* 0x00000010ff027819 */ /* 0x100fe2000001161d */
[----:B------:R-:W-:Y:S01]  /*e960*/  IMAD.SHL.U32 R32, R0, 0x2, RZ ;  /* 0x0000000200207824 */ /* 0x000fe200078e00ff */
[----:B------:R-:W-:Y:S01]  /*e970*/  SHF.R.U64 R0, R28, 0x10, R29 ;  /* 0x000000101c007819 */ /* 0x000fe2000000121d */
[----:B------:R-:W-:Y:S01]  /*e980*/  IMAD.U32 R34, R25, 0x10000, RZ ;  /* 0x0001000019227824 */ /* 0x000fe200078e00ff */
[----:B------:R-:W-:-:S02]  /*e990*/  PRMT R16, R77, 0x5410, R16 ;  /* 0x000054104d107816 */ /* 0x000fc40000000010 */
[----:B-1----:R-:W1:Y:S01]  /*e9a0*/  LDS.128 R4, [R32+0x18100] ;  /* 0x0181000020047984 */ /* 0x002e620000000c00 */
[----:B------:R-:W-:Y:S02]  /*e9b0*/  PRMT R19, R79, 0x5432, R0 ;  /* 0x000054324f137816 */ /* 0x000fe40000000000 */
[----:B------:R-:W-:Y:S01]  /*e9c0*/  PRMT R26, R78, 0x5432, R20 ;  /* 0x000054324e1a7816 */ /* 0x000fe20000000014 */
[----:B------:R-:W-:Y:S01]  /*e9d0*/  IMAD.U32 R35, R16, 0x10000, RZ ;  /* 0x0001000010237824 */ /* 0x000fe200078e00ff */
[C---:B------:R-:W-:Y:S01]  /*e9e0*/  PRMT R28, R80.reuse, 0x5432, R3 ;  /* 0x00005432501c7816 */ /* 0x040fe20000000003 */
[----:B------:R-:W-:Y:S01]  /*e9f0*/  IMAD.U32 R30, R19, 0x10000, RZ ;  /* 0x00010000131e7824 */ /* 0x000fe200078e00ff */
[----:B------:R-:W-:Y:S02]  /*ea00*/  PRMT R27, R80, 0x5410, R8 ;  /* 0x00005410501b7816 */ /* 0x000fe40000000008 */
[----:B------:R-:W-:Y:S02]  /*ea10*/  PRMT R18, R79, 0x5410, R2 ;  /* 0x000054104f127816 */ /* 0x000fe40000000002 */
[----:B------:R-:W-:-:S02]  /*ea20*/  LOP3.LUT R16, R16, 0xffff0000, RZ, 0xc0, !PT ;  /* 0xffff000010107812 */ /* 0x000fc400078ec0ff */
[----:B-1----:R-:W-:Y:S01]  /*ea30*/  LOP3.LUT R9, R4, 0xffff0000, RZ, 0xc0, !PT ;  /* 0xffff000004097812 */ /* 0x002fe200078ec0ff */
[----:B------:R-:W-:Y:S01]  /*ea40*/  IMAD.U32 R2, R7, 0x10000, RZ ;  /* 0x0001000007027824 */ /* 0x000fe200078e00ff */
[----:B------:R-:W-:Y:S02]  /*ea50*/  LOP3.LUT R3, R6, 0xffff0000, RZ, 0xc0, !PT ;  /* 0xffff000006037812 */ /* 0x000fe400078ec0ff */
[----:B------:R-:W-:Y:S02]  /*ea60*/  SHF.L.U32 R8, R5, 0x10, RZ ;  /* 0x0000001005087819 */ /* 0x000fe400000006ff */
[----:B------:R-:W-:Y:S02]  /*ea70*/  LOP3.LUT R0, R7, 0xffff0000, RZ, 0xc0, !PT ;  /* 0xffff000007007812 */ /* 0x000fe400078ec0ff */
[----:B------:R-:W-:Y:S01]  /*ea80*/  LOP3.LUT R5, R5, 0xffff0000, RZ, 0xc0, !PT ;  /* 0xffff000005057812 */ /* 0x000fe200078ec0ff */
[----:B---3--:R-:W1:Y:S02]  /*ea90*/  LDS.128 R12, [R52] ;  /* 0x00000000340c7984 */ /* 0x008e640000000c00 */
[C---:B-1----:R-:W-:Y:S01]  /*eaa0*/  IMAD.U32 R21, R12.reuse, 0x10000, RZ ;  /* 0x000100000c157824 */ /* 0x042fe200078e00ff */
[----:B------:R-:W-:Y:S01]  /*eab0*/  LOP3.LUT R24, R12, 0xffff0000, RZ, 0xc0, !PT ;  /* 0xffff00000c187812 */ /* 0x000fe200078ec0ff */
[----:B------:R-:W-:Y:S01]  /*eac0*/  IMAD.U32 R12, R4, 0x10000, RZ ;  /* 0x00010000040c7824 */ /* 0x000fe200078e00ff */
[C---:B------:R-:W-:Y:S01]  /*ead0*/  SHF.L.U32 R20, R13.reuse, 0x10, RZ ;  /* 0x000000100d147819 */ /* 0x040fe200000006ff */
[C---:B------:R-:W-:Y:S01]  /*eae0*/  IMAD.U32 R23, R14.reuse, 0x10000, RZ ;  /* 0x000100000e177824 */ /* 0x040fe200078e00ff */
[----:B------:R-:W-:Y:S01]  /*eaf0*/  LOP3.LUT R22, R13, 0xffff0000, RZ, 0xc0, !PT ;  /* 0xffff00000d167812 */ /* 0x000fe200078ec0ff */
[----:B------:R-:W-:Y:S01]  /*eb00*/  IMAD.U32 R13, R15, 0x10000, RZ ;  /* 0x000100000f0d7824 */ /* 0x000fe200078e00ff */
[----:B------:R-:W-:-:S02]  /*eb10*/  LOP3.LUT R29, R14, 0xffff0000, RZ, 0xc0, !PT ;  /* 0xffff00000e1d7812 */ /* 0x000fc400078ec0ff */
[----:B------:R-:W-:Y:S01]  /*eb20*/  LOP3.LUT R14, R15, 0xffff0000, RZ, 0xc0, !PT ;  /* 0xffff00000f0e7812 */ /* 0x000fe200078ec0ff */
[-C--:B------:R-:W-:Y:S01]  /*eb30*/  FMUL.FTZ R15, R12, R31.reuse ;  /* 0x0000001f0c0f7220 */ /* 0x080fe20000410000 */
[----:B------:R-:W-:Y:S01]  /*eb40*/  SHF.L.U32 R4, R6, 0x10, RZ ;  /* 0x0000001006047819 */ /* 0x000fe200000006ff */
[-C--:B------:R-:W-:Y:S02]  /*eb50*/  FMUL.FTZ R6, R12, R30.reuse ;  /* 0x0000001e0c067220 */ /* 0x080fe40000410000 */
[C---:B------:R-:W-:Y:S02]  /*eb60*/  FFMA.FTZ R33, R21.reuse, R30, -R15 ;  /* 0x0000001e15217223 */ /* 0x040fe4000001080f */
[----:B------:R-:W-:Y:S01]  /*eb70*/  FFMA.FTZ R31, R21, R31, R6 ;  /* 0x0000001f151f7223 */ /* 0x000fe20000010006 */
[----:B------:R-:W-:Y:S01]  /*eb80*/  SHF.L.U32 R21, R27, 0x10, RZ ;  /* 0x000000101b157819 */ /* 0x000fe200000006ff */
[----:B------:R-:W-:Y:S02]  /*eb90*/  IMAD.U32 R15, R18, 0x10000, RZ ;  /* 0x00010000120f7824 */ /* 0x000fe400078e00ff */
[----:B------:R-:W-:-:S02]  /*eba0*/  FMUL.FTZ R12, R8, R35 ;  /* 0x00000023080c7220 */ /* 0x000fc40000410000 */
[-C--:B------:R-:W-:Y:S02]  /*ebb0*/  FMUL.FTZ R7, R8, R15.reuse ;  /* 0x0000000f08077220 */ /* 0x080fe40000410000 */
[----:B------:R-:W-:Y:S01]  /*ebc0*/  FFMA.FTZ R30, R20, R15, -R12 ;  /* 0x0000000f141e7223 */ /* 0x000fe2000001080c */
[----:B------:R-:W-:Y:S01]  /*ebd0*/  LOP3.LUT R15, R17, 0xffff0000, RZ, 0xc0, !PT ;  /* 0xffff0000110f7812 */ /* 0x000fe200078ec0ff */
[C---:B------:R-:W-:Y:S02]  /*ebe0*/  FMUL.FTZ R6, R2.reuse, R34 ;  /* 0x0000002202067220 */ /* 0x040fe40000410000 */
[----:B------:R-:W-:Y:S02]  /*ebf0*/  FMUL.FTZ R2, R2, R21 ;  /* 0x0000001502027220 */ /* 0x000fe40000410000 */
[----:B------:R-:W-:Y:S01]  /*ec00*/  FFMA.FTZ R20, R20, R35, R7 ;  /* 0x0000002314147223 */ /* 0x000fe20000010007 */
[----:B------:R-:W-:Y:S01]  /*ec10*/  LOP3.LUT R7, R19, 0xffff0000, RZ, 0xc0, !PT ;  /* 0xffff000013077812 */ /* 0x000fe200078ec0ff */
[----:B------:R-:W-:-:S02]  /*ec20*/  FFMA.FTZ R21, R13, R21, -R6 ;  /* 0x000000150d157223 */ /* 0x000fc40000010806 */
[----:B------:R-:W-:Y:S01]  /*ec30*/  FFMA.FTZ R17, R13, R34, R2 ;  /* 0x000000220d117223 */ /* 0x000fe20000010002 */
[----:B------:R-:W-:Y:S01]  /*ec40*/  LOP3.LUT R13, R18, 0xffff0000, RZ, 0xc0, !PT ;  /* 0xffff0000120d7812 */ /* 0x000fe200078ec0ff */
[C---:B------:R-:W-:Y:S01]  /*ec50*/  FMUL.FTZ R2, R9.reuse, R15 ;  /* 0x0000000f09027220 */ /* 0x040fe20000410000 */
[C---:B------:R-:W-:Y:S01]  /*ec60*/  LOP3.LUT R18, R26.reuse, 0xffff0000, RZ, 0xc0, !PT ;  /* 0xffff00001a127812 */ /* 0x040fe200078ec0ff */
[----:B------:R-:W-:Y:S02]  /*ec70*/  IMAD.U32 R19, R26, 0x10000, RZ ;  /* 0x000100001a137824 */ /* 0x000fe400078e00ff */
[-C--:B------:R-:W-:Y:S02]  /*ec80*/  FFMA.FTZ R12, R24, R7.reuse, -R2 ;  /* 0x00000007180c7223 */ /* 0x080fe40000010802 */
[----:B------:R-:W-:Y:S02]  /*ec90*/  FMUL.FTZ R6, R9, R7 ;  /* 0x0000000709067220 */ /* 0x000fe40000410000 */
[----:B------:R-:W-:Y:S01]  /*eca0*/  FMUL.FTZ R2, R5, R13 ;  /* 0x0000000d05027220 */ /* 0x000fe20000410000 */
[----:B------:R-:W-:Y:S01]  /*ecb0*/  F2FP.BF16.PACK_AB R12, R12, R33 ;  /* 0x000000210c0c723e */ /* 0x000fe200000010ff */
[----:B------:R-:W-:-:S02]  /*ecc0*/  IMAD.U32 R8, R28, 0x10000, RZ ;  /* 0x000100001c087824 */ /* 0x000fc400078e00ff */
[-C--:B------:R-:W-:Y:S02]  /*ecd0*/  FMUL.FTZ R7, R5, R16.reuse ;  /* 0x0000001005077220 */ /* 0x080fe40000410000 */
[----:B------:R-:W-:Y:S02]  /*ece0*/  FMUL.FTZ R5, R4, R19 ;  /* 0x0000001304057220 */ /* 0x000fe40000410000 */
[----:B------:R-:W-:Y:S01]  /*ecf0*/  FFMA.FTZ R9, R22, R16, R2 ;  /* 0x0000001016097223 */ /* 0x000fe20000010002 */
[----:B------:R-:W-:Y:S01]  /*ed00*/  LOP3.LUT R16, R25, 0xffff0000, RZ, 0xc0, !PT ;  /* 0xffff000019107812 */ /* 0x000fe200078ec0ff */
[----:B------:R-:W-:Y:S01]  /*ed10*/  FFMA.FTZ R15, R24, R15, R6 ;  /* 0x0000000f180f7223 */ /* 0x000fe20000010006 */
[----:B------:R-:W-:Y:S01]  /*ed20*/  LOP3.LUT R6, R28, 0xffff0000, RZ, 0xc0, !PT ;  /* 0xffff00001c067812 */ /* 0x000fe200078ec0ff */
[-C--:B------:R-:W-:Y:S02]  /*ed30*/  FMUL.FTZ R2, R4, R8.reuse ;  /* 0x0000000804027220 */ /* 0x080fe40000410000 */
[----:B------:R-:W-:Y:S01]  /*ed40*/  FFMA.FTZ R8, R23, R8, -R5 ;  /* 0x0000000817087223 */ /* 0x000fe20000010805 */
[----:B------:R-:W-:Y:S01]  /*ed50*/  LOP3.LUT R5, R27, 0xffff0000, RZ, 0xc0, !PT ;  /* 0xffff00001b057812 */ /* 0x000fe200078ec0ff */
[----:B------:R-:W-:-:S02]  /*ed60*/  FFMA.FTZ R13, R22, R13, -R7 ;  /* 0x0000000d160d7223 */ /* 0x000fc40000010807 */
[----:B------:R-:W-:Y:S02]  /*ed70*/  FFMA.FTZ R7, R23, R19, R2 ;  /* 0x0000001317077223 */ /* 0x000fe40000010002 */
[----:B------:R-:W-:Y:S01]  /*ed80*/  FMUL.FTZ R4, R3, R18 ;  /* 0x0000001203047220 */ /* 0x000fe20000410000 */
[----:B------:R-:W-:Y:S01]  /*ed90*/  F2FP.BF16.PACK_AB R13, R13, R30 ;  /* 0x0000001e0d0d723e */ /* 0x000fe200000010ff */
[----:B------:R-:W-:Y:S02]  /*eda0*/  FMUL.FTZ R3, R3, R6 ;  /* 0x0000000603037220 */ /* 0x000fe40000410000 */
        /* <DEDUP_REMOVED lines=11> */
[----:B------:R-:W-:-:S03]  /*ee60*/  F2FP.BF16.PACK_AB R7, R0, R17 ;  /* 0x000000110007723e */ /* 0x000fc600000010ff */
[----:B------:R1:W-:Y:S04]  /*ee70*/  STS.128 [R52], R12 ;  /* 0x0000000c34007388 */ /* 0x0003e80000000c00 */
[----:B------:R1:W-:Y:S02]  /*ee80*/  STS.128 [R32+0x18100], R4 ;  /* 0x0181000420007388 */ /* 0x0003e40000000c00 */
.L_x_2951:
[----:B------:R-:W-:Y:S05]  /*ee90*/  BSYNC B0 ;  /* 0x0000000000007941 */ /* 0x000fea0003800000 */
.L_x_2950:
[----:B------:R-:W-:-:S13]  /*eea0*/  ISETP.GE.AND P0, PT, R108, c[0x0][0x27c], PT ;  /* 0x00009f006c007a0c */ /* 0x000fda0003f06270 */
        /* <DEDUP_REMOVED lines=9> */
[----:B------:R-:W-:Y:S01]  /*ef40*/  SHF.R.U32.HI R16, RZ, 0x10, R41 ;  /* 0x00000010ff107819 */ /* 0x000fe20000011629 */
[----:B-1----:R-:W-:Y:S01]  /*ef50*/  IMAD.U32 R32, R17, 0x10000, RZ ;  /* 0x0001000011207824 */ /* 0x002fe200078e00ff */
[----:B------:R-:W-:-:S02]  /*ef60*/  LEA.HI R0, R2, R0, RZ, 0x3 ;  /* 0x0000000002007211 */ /* 0x000fc400078f18ff */
[----:B------:R-:W-:Y:S02]  /*ef70*/  LOP3.LUT R2, R233, 0x38, R3, 0xf8, !PT ;  /* 0x00000038e9027812 */ /* 0x000fe400078ef803 */
[----:B--2---:R-:W-:Y:S01]  /*ef80*/  SHF.R.U64 R20, R42, 0x10, R43 ;  /* 0x000000102a147819 */ /* 0x004fe2000000122b */
[----:B------:R-:W-:Y:S01]  /*ef90*/  IMAD.SHL.U32 R0, R0, 0x400, RZ ;  /* 0x0000040000007824 */ /* 0x000fe200078e00ff */
[----:B------:R-:W-:Y:S02]  /*efa0*/  LOP3.LUT R2, R2, R150, RZ, 0x3c, !PT ;  /* 0x0000009602027212 */ /* 0x000fe400078e3cff */
[----:B------:R-:W-:Y:S02]  /*efb0*/  SHF.R.U64 R3, R46, 0x10, R47 ;  /* 0x000000102e037819 */ /* 0x000fe4000000122f */
[----:B------:R-:W-:Y:S02]  /*efc0*/  LOP3.LUT R0, R0, 0x7fffe000, RZ, 0xc0, !PT ;  /* 0x7fffe00000007812 */ /* 0x000fe400078ec0ff */
[----:B------:R-:W-:-:S02]  /*efd0*/  PRMT R25, R82, 0x5410, R21 ;  /* 0x0000541052197816 */ /* 0x000fc40000000015 */
[----:B------:R-:W-:Y:S02]  /*efe0*/  IADD3 R0, R2, R0, R151 ;  /* 0x0000000002007210 */ /* 0x000fe40007ffe097 */
[----:B------:R-:W-:Y:S01]  /*eff0*/  SHF.R.U32.HI R8, RZ, 0x10, R47 ;  /* 0x00000010ff087819 */ /* 0x000fe2000001162f */
[----:B------:R-:W-:Y:S01]  /*f000*/  IMAD.U32 R34, R25, 0x10000, RZ ;  /* 0x0001000019227824 */ /* 0x000fe200078e00ff */
[--C-:B------:R-:W-:Y:S01]  /*f010*/  SHF.R.U32.HI R2, RZ, 0x10, R45.reuse ;  /* 0x00000010ff027819 */ /* 0x100fe2000001162d */
[----:B------:R-:W-:Y:S01]  /*f020*/  IMAD.SHL.U32 R30, R0, 0x2, RZ ;  /* 0x00000002001e7824 */ /* 0x000fe200078e00ff */
[----:B------:R-:W-:Y:S02]  /*f030*/  SHF.R.U64 R0, R44, 0x10, R45 ;  /* 0x000000102c007819 */ /* 0x000fe4000000122d */
[----:B------:R-:W-:Y:S02]  /*f040*/  PRMT R16, R81, 0x5410, R16 ;  /* 0x0000541051107816 */ /* 0x000fe40000000010 */
[----:B------:R-:W1:Y:S01]  /*f050*/  LDS.128 R4, [R30+0x18100] ;  /* 0x018100001e047984 */ /* 0x000e620000000c00 */
[----:B------:R-:W-:-:S02]  /*f060*/  PRMT R19, R83, 0x5432, R0 ;  /* 0x0000543253137816 */ /* 0x000fc40000000000 */
[----:B------:R-:W-:Y:S01]  /*f070*/  PRMT R26, R82, 0x5432, R20 ;  /* 0x00005432521a7816 */ /* 0x000fe20000000014 */
[----:B------:R-:W-:Y:S01]  /*f080*/  IMAD.U32 R35, R16, 0x10000, RZ ;  /* 0x0001000010237824 */ /* 0x000fe200078e00ff */
[C---:B------:R-:W-:Y:S01]  /*f090*/  PRMT R28, R84.reuse, 0x5432, R3 ;  /* 0x00005432541c7816 */ /* 0x040fe20000000003 */
[----:B------:R-:W-:Y:S01]  /*f0a0*/  IMAD.U32 R31, R19, 0x10000, RZ ;  /* 0x00010000131f7824 */ /* 0x000fe200078e00ff */
[----:B------:R-:W-:Y:S02]  /*f0b0*/  PRMT R27, R84, 0x5410, R8 ;  /* 0x00005410541b7816 */ /* 0x000fe40000000008 */
[----:B------:R-:W-:Y:S02]  /*f0c0*/  PRMT R18, R83, 0x5410, R2 ;  /* 0x0000541053127816 */ /* 0x000fe40000000002 */
[----:B------:R-:W-:Y:S02]  /*f0d0*/  LOP3.LUT R16, R16, 0xffff0000, RZ, 0xc0, !PT ;  /* 0xffff000010107812 */ /* 0x000fe400078ec0ff */
[----:B-1----:R-:W-:Y:S01]  /*f0e0*/  LOP3.LUT R9, R4, 0xffff0000, RZ, 0xc0, !PT ;  /* 0xffff000004097812 */ /* 0x002fe200078ec0ff */
[----:B------:R-:W-:Y:S01]  /*f0f0*/  IMAD.U32 R2, R7, 0x10000, RZ ;  /* 0x0001000007027824 */ /* 0x000fe200078e00ff */
[----:B------:R-:W-:-:S02]  /*f100*/  LOP3.LUT R3, R6, 0xffff0000, RZ, 0xc0, !PT ;  /* 0xffff000006037812 */ /* 0x000fc400078ec0ff */
        /* <DEDUP_REMOVED lines=67> */
.L_x_2947:
[----:B------:R-:W-:Y:S05]  /*f540*/  BSYNC B1 ;  /* 0x0000000000017941 */ /* 0x000fea0003800000 */
.L_x_2946:
[----:B------:R-:W-:-:S04]  /*f550*/  IADD3 R0, R227, 0x40, RZ ;  /* 0x00000040e3007810 */ /* 0x000fc80007ffe0ff */
[----:B------:R-:W-:-:S13]  /*f560*/  ISETP.GE.AND P0, PT, R0, R76, PT ;  /* 0x0000004c0000720c */ /* 0x000fda0003f06270 */
[----:B------:R-:W-:Y:S05]  /*f570*/  @P0 BRA `(.L_x_2908) ;  /* 0x000014f000000947 */ /* 0x000fea0003800000 */
[----:B------:R3:W5:Y:S01]  /*f580*/  LDL R37, [R1+0x34] ;  /* 0x0000340001257983 */ /* 0x0007620000100800 */
        /* <DEDUP_REMOVED lines=10> */
[----:B-1----:R-:W4:Y:S04]  /*f630*/  LDL R36, [R1+0x60] ;  /* 0x0000600001247983 */ /* 0x002f280000100800 */
[----:B------:R-:W1:Y:S02]  /*f640*/  S2R R0, SR_TID.X ;  /* 0x0000000000007919 */ /* 0x000e640000002100 */
[----:B-1----:R-:W-:-:S04]  /*f650*/  SHF.R.S32.HI R2, RZ, 0x1f, R0 ;  /* 0x0000001fff027819 */ /* 0x002fc80000011400 */
[----:B------:R-:W-:-:S04]  /*f660*/  LEA.HI R2, R2, R0, RZ, 0x2 ;  /* 0x0000000002027211 */ /* 0x000fc800078f10ff */
[----:B------:R-:W-:-:S05]  /*f670*/  LOP3.LUT R2, R2, 0xfffffffc, RZ, 0xc0, !PT ;  /* 0xfffffffc02027812 */ /* 0x000fca00078ec0ff */
[----:B------:R-:W-:Y:S02]  /*f680*/  IMAD.IADD R2, R0, 0x1, -R2 ;  /* 0x0000000100027824 */ /* 0x000fe400078e0a02 */
[----:B------:R-:W-:-:S05]  /*f690*/  IMAD.MOV.U32 R0, RZ, RZ, c[0x0][0x27c] ;  /* 0x00009f00ff007624 */ /* 0x000fca00078e00ff */
[----:B------:R-:W-:-:S04]  /*f6a0*/  LEA.HI R0, R0, R2, RZ, 0x1d ;  /* 0x0000000200007211 */ /* 0x000fc800078fe8ff */
[----:B------:R-:W-:Y:S01]  /*f6b0*/  SHF.R.S32.HI R3, RZ, 0x1f, R0 ;  /* 0x0000001fff037819 */ /* 0x000fe20000011400 */
[----:B------:R-:W-:-:S03]  /*f6c0*/  IMAD.SHL.U32 R2, R0, 0x8, RZ ;  /* 0x0000000800027824 */ /* 0x000fc600078e00ff */
[----:B------:R-:W-:Y:S02]  /*f6d0*/  LEA.HI R0, R3, R0, RZ, 0x3 ;  /* 0x0000000003007211 */ /* 0x000fe400078f18ff */
[----:B------:R-:W-:-:S03]  /*f6e0*/  LOP3.LUT R2, R39, 0x38, R2, 0xf8, !PT ;  /* 0x0000003827027812 */ /* 0x000fc600078ef802 */
[----:B------:R-:W-:Y:S01]  /*f6f0*/  IMAD.SHL.U32 R0, R0, 0x400, RZ ;  /* 0x0000040000007824 */ /* 0x000fe200078e00ff */
[----:B------:R-:W-:-:S04]  /*f700*/  LOP3.LUT R2, R2, R38, RZ, 0x3c, !PT ;  /* 0x0000002602027212 */ /* 0x000fc800078e3cff */
[----:B------:R-:W-:-:S04]  /*f710*/  LOP3.LUT R0, R0, 0x7fffe000, RZ, 0xc0, !PT ;  /* 0x7fffe00000007812 */ /* 0x000fc800078ec0ff */
[----:B-----5:R-:W-:-:S05]  /*f720*/  IADD3 R0, R2, R0, R37 ;  /* 0x0000000002007210 */ /* 0x020fca0007ffe025 */
[----:B------:R-:W-:-:S05]  /*f730*/  IMAD.SHL.U32 R30, R0, 0x2, RZ ;  /* 0x00000002001e7824 */ /* 0x000fca00078e00ff */
[----:B------:R-:W1:Y:S01]  /*f740*/  LDS.128 R4, [R30+0x18100] ;  /* 0x018100001e047984 */ /* 0x000e620000000c00 */
[----:B------:R-:W-:Y:S02]  /*f750*/  SHF.R.U64 R9, R56, 0x10, R57 ;  /* 0x0000001038097819 */ /* 0x000fe40000001239 */
[----:B------:R-:W-:Y:S02]  /*f760*/  SHF.R.U64 R0, R48, 0x10, R49 ;  /* 0x0000001030007819 */ /* 0x000fe40000001231 */
[----:B------:R-:W-:Y:S02]  /*f770*/  SHF.R.U32.HI R21, RZ, 0x10, R59 ;  /* 0x00000010ff157819 */ /* 0x000fe4000001163b */
[----:B------:R-:W-:Y:S02]  /*f780*/  PRMT R17, R85, 0x5432, R9 ;  /* 0x0000543255117816 */ /* 0x000fe40000000009 */
[----:B------:R-:W-:Y:S02]  /*f790*/  SHF.R.U32.HI R16, RZ, 0x10, R57 ;  /* 0x00000010ff107819 */ /* 0x000fe40000011639 */
[----:B------:R-:W-:-:S02]  /*f7a0*/  PRMT R19, R87, 0x5432, R0 ;  /* 0x0000543257137816 */ /* 0x000fc40000000000 */
[----:B--2---:R-:W-:Y:S02]  /*f7b0*/  SHF.R.U64 R20, R58, 0x10, R59 ;  /* 0x000000103a147819 */ /* 0x004fe4000000123b */
[----:B------:R-:W-:Y:S01]  /*f7c0*/  PRMT R25, R86, 0x5410, R21 ;  /* 0x0000541056197816 */ /* 0x000fe20000000015 */
[----:B------:R-:W-:Y:S01]  /*f7d0*/  IMAD.U32 R32, R17, 0x10000, RZ ;  /* 0x0001000011207824 */ /* 0x000fe200078e00ff */
[----:B------:R-:W-:Y:S02]  /*f7e0*/  SHF.R.U64 R3, R50, 0x10, R51 ;  /* 0x0000001032037819 */ /* 0x000fe40000001233 */
[----:B------:R-:W-:Y:S02]  /*f7f0*/  SHF.R.U32.HI R2, RZ, 0x10, R49 ;  /* 0x00000010ff027819 */ /* 0x000fe40000011631 */
[----:B------:R-:W-:Y:S02]  /*f800*/  SHF.R.U32.HI R8, RZ, 0x10, R51 ;  /* 0x00000010ff087819 */ /* 0x000fe40000011633 */
[----:B------:R-:W-:-:S02]  /*f810*/  PRMT R16, R85, 0x5410, R16 ;  /* 0x0000541055107816 */ /* 0x000fc40000000010 */
[----:B------:R-:W-:Y:S02]  /*f820*/  SHF.L.U32 R31, R19, 0x10, RZ ;  /* 0x00000010131f7819 */ /* 0x000fe400000006ff */
[----:B------:R-:W-:Y:S02]  /*f830*/  PRMT R26, R86, 0x5432, R20 ;  /* 0x00005432561a7816 */ /* 0x000fe40000000014 */
[----:B------:R-:W-:Y:S01]  /*f840*/  PRMT R28, R88, 0x5432, R3 ;  /* 0x00005432581c7816 */ /* 0x000fe20000000003 */
[----:B------:R-:W-:Y:S01]  /*f850*/  IMAD.U32 R35, R16, 0x10000, RZ ;  /* 0x0001000010237824 */ /* 0x000fe200078e00ff */
[----:B------:R-:W-:Y:S02]  /*f860*/  PRMT R18, R87, 0x5410, R2 ;  /* 0x0000541057127816 */ /* 0x000fe40000000002 */
[----:B------:R-:W-:Y:S02]  /*f870*/  PRMT R27, R88, 0x5410, R8 ;  /* 0x00005410581b7816 */ /* 0x000fe40000000008 */
[----:B------:R-:W-:-:S02]  /*f880*/  SHF.L.U32 R34, R25, 0x10, RZ ;  /* 0x0000001019227819 */ /* 0x000fc400000006ff */
[----:B-1----:R-:W-:Y:S01]  /*f890*/  LOP3.LUT R9, R4, 0xffff0000, RZ, 0xc0, !PT ;  /* 0xffff000004097812 */ /* 0x002fe200078ec0ff */
[----:B------:R-:W-:Y:S01]  /*f8a0*/  IMAD.U32 R8, R5, 0x10000, RZ ;  /* 0x0001000005087824 */ /* 0x000fe200078e00ff */
[----:B------:R-:W-:Y:S01]  /*f8b0*/  LOP3.LUT R3, R6, 0xffff0000, RZ, 0xc0, !PT ;  /* 0xffff000006037812 */ /* 0x000fe200078ec0ff */
[C---:B------:R-:W-:Y:S01]  /*f8c0*/  IMAD.U32 R2, R7.reuse, 0x10000, RZ ;  /* 0x0001000007027824 */ /* 0x040fe200078e00ff */
[----:B------:R-:W-:Y:S02]  /*f8d0*/  LOP3.LUT R0, R7, 0xffff0000, RZ, 0xc0, !PT ;  /* 0xffff000007007812 */ /* 0x000fe400078ec0ff */
[----:B------:R-:W-:Y:S02]  /*f8e0*/  LOP3.LUT R5, R5, 0xffff0000, RZ, 0xc0, !PT ;  /* 0xffff000005057812 */ /* 0x000fe400078ec0ff */
[----:B------:R-:W-:Y:S01]  /*f8f0*/  LOP3.LUT R16, R16, 0xffff0000, RZ, 0xc0, !PT ;  /* 0xffff000010107812 */ /* 0x000fe200078ec0ff */
[----:B----4-:R-:W1:Y:S02]  /*f900*/  LDS.128 R12, [R36] ;  /* 0x00000000240c7984 */ /* 0x010e640000000c00 */
[C---:B-1----:R-:W-:Y:S01]  /*f910*/  IMAD.U32 R21, R12.reuse, 0x10000, RZ ;  /* 0x000100000c157824 */ /* 0x042fe200078e00ff */
[----:B------:R-:W-:Y:S01]  /*f920*/  LOP3.LUT R24, R12, 0xffff0000, RZ, 0xc0, !PT ;  /* 0xffff00000c187812 */ /* 0x000fe200078ec0ff */
[----:B------:R-:W-:Y:S01]  /*f930*/  IMAD.U32 R12, R4, 0x10000, RZ ;  /* 0x00010000040c7824 */ /* 0x000fe200078e00ff */
[C---:B------:R-:W-:Y:S01]  /*f940*/  LOP3.LUT R22, R13.reuse, 0xffff0000, RZ, 0xc0, !PT ;  /* 0xffff00000d167812 */ /* 0x040fe200078ec0ff */
[----:B------:R-:W-:Y:S01]  /*f950*/  IMAD.U32 R20, R13, 0x10000, RZ ;  /* 0x000100000d147824 */ /* 0x000fe200078e00ff */
[C---:B------:R-:W-:Y:S01]  /*f960*/  LOP3.LUT R29, R14.reuse, 0xffff0000, RZ, 0xc0, !PT ;  /* 0xffff00000e1d7812 */ /* 0x040fe200078ec0ff */
[----:B------:R-:W-:Y:S01]  /*f970*/  IMAD.U32 R23, R14, 0x10000, RZ ;  /* 0x000100000e177824 */ /* 0x000fe200078e00ff */
[C---:B------:R-:W-:Y:S01]  /*f980*/  SHF.L.U32 R13, R15.reuse, 0x10, RZ ;  /* 0x000000100f0d7819 */ /* 0x040fe200000006ff */
[----:B------:R-:W-:Y:S01]  /*f990*/  IMAD.U32 R4, R6, 0x10000, RZ ;  /* 0x0001000006047824 */ /* 0x000fe200078e00ff */
[----:B------:R-:W-:Y:S01]  /*f9a0*/  LOP3.LUT R14, R15, 0xffff0000, RZ, 0xc0, !PT ;  /* 0xffff00000f0e7812 */ /* 0x000fe200078ec0ff */
[----:B------:R-:W-:-:S02]  /*f9b0*/  FMUL.FTZ R15, R12, R32 ;  /* 0x000000200c0f7220 */ /* 0x000fc40000410000 */
[-C--:B------:R-:W-:Y:S02]  /*f9c0*/  FMUL.FTZ R6, R12, R31.reuse ;  /* 0x0000001f0c067220 */ /* 0x080fe40000410000 */
[C---:B------:R-:W-:Y:S02]  /*f9d0*/  FFMA.FTZ R33, R21.reuse, R31, -R15 ;  /* 0x0000001f15217223 */ /* 0x040fe4000001080f */
[----:B------:R-:W-:Y:S02]  /*f9e0*/  IMAD.U32 R15, R18, 0x10000, RZ ;  /* 0x00010000120f7824 */ /* 0x000fe400078e00ff */
[----:B------:R-:W-:Y:S02]  /*f9f0*/  FMUL.FTZ R12, R8, R35 ;  /* 0x00000023080c7220 */ /* 0x000fe40000410000 */
[----:B------:R-:W-:Y:S02]  /*fa00*/  FFMA.FTZ R32, R21, R32, R6 ;  /* 0x0000002015207223 */ /* 0x000fe40000010006 */
[----:B------:R-:W-:-:S02]  /*fa10*/  IMAD.U32 R21, R27, 0x10000, RZ ;  /* 0x000100001b157824 */ /* 0x000fc400078e00ff */
        /* <DEDUP_REMOVED lines=10> */
[C---:B------:R-:W-:Y:S02]  /*fac0*/  FMUL.FTZ R2, R9.reuse, R15 ;  /* 0x0000000f09027220 */ /* 0x040fe40000410000 */
[----:B------:R-:W-:Y:S02]  /*fad0*/  IMAD.U32 R19, R26, 0x10000, RZ ;  /* 0x000100001a137824 */ /* 0x000fe400078e00ff */
[-C--:B------:R-:W-:Y:S02]  /*fae0*/  FFMA.FTZ R12, R24, R7.reuse, -R2 ;  /* 0x00000007180c7223 */ /* 0x080fe40000010802 */
[----:B------:R-:W-:Y:S02]  /*faf0*/  FMUL.FTZ R6, R9, R7 ;  /* 0x0000000709067220 */ /* 0x000fe40000410000 */
[----:B------:R-:W-:-:S02]  /*fb00*/  FMUL.FTZ R2, R5, R13 ;  /* 0x0000000d05027220 */ /* 0x000fc40000410000 */
[----:B------:R-:W-:Y:S02]  /*fb10*/  IMAD.U32 R8, R28, 0x10000, RZ ;  /* 0x000100001c087824 */ /* 0x000fe400078e00ff */
[-C--:B------:R-:W-:Y:S02]  /*fb20*/  FMUL.FTZ R7, R5, R16.reuse ;  /* 0x0000001005077220 */ /* 0x080fe40000410000 */
[----:B------:R-:W-:Y:S01]  /*fb30*/  FMUL.FTZ R5, R4, R19 ;  /* 0x0000001304057220 */ /* 0x000fe20000410000 */
[----:B------:R-:W-:Y:S01]  /*fb40*/  LOP3.LUT R18, R26, 0xffff0000, RZ, 0xc0, !PT ;  /* 0xffff00001a127812 */ /* 0x000fe200078ec0ff */
[----:B------:R-:W-:Y:S01]  /*fb50*/  FFMA.FTZ R9, R22, R16, R2 ;  /* 0x0000001016097223 */ /* 0x000fe20000010002 */
[----:B------:R-:W-:Y:S01]  /*fb60*/  LOP3.LUT R16, R25, 0xffff0000, RZ, 0xc0, !PT ;  /* 0xffff000019107812 */ /* 0x000fe200078ec0ff */
[----:B------:R-:W-:Y:S01]  /*fb70*/  FFMA.FTZ R15, R24, R15, R6 ;  /* 0x0000000f180f7223 */ /* 0x000fe20000010006 */
[----:B------:R-:W-:Y:S01]  /*fb80*/  LOP3.LUT R6, R28, 0xffff0000, RZ, 0xc0, !PT ;  /* 0xffff00001c067812 */ /* 0x000fe200078ec0ff */
[----:B------:R-:W-:-:S02]  /*fb90*/  FMUL.FTZ R2, R4, R8 ;  /* 0x0000000804027220 */ /* 0x000fc40000410000 */
[----:B------:R-:W-:Y:S01]  /*fba0*/  FFMA.FTZ R8, R23, R8, -R5 ;  /* 0x0000000817087223 */ /* 0x000fe20000010805 */
[----:B------:R-:W-:Y:S01]  /*fbb0*/  LOP3.LUT R5, R27, 0xffff0000, RZ, 0xc0, !PT ;  /* 0xffff00001b057812 */ /* 0x000fe200078ec0ff */
[----:B------:R-:W-:Y:S02]  /*fbc0*/  FFMA.FTZ R13, R22, R13, -R7 ;  /* 0x0000000d160d7223 */ /* 0x000fe40000010807 */
[----:B------:R-:W-:Y:S02]  /*fbd0*/  FFMA.FTZ R7, R23, R19, R2 ;  /* 0x0000001317077223 */ /* 0x000fe40000010002 */
[C---:B------:R-:W-:Y:S02]  /*fbe0*/  FMUL.FTZ R4, R3.reuse, R18 ;  /* 0x0000001203047220 */ /* 0x040fe40000410000 */
[----:B------:R-:W-:Y:S02]  /*fbf0*/  FMUL.FTZ R3, R3, R6 ;  /* 0x0000000603037220 */ /* 0x000fe40000410000 */
[----:B------:R-:W-:-:S02]  /*fc00*/  FMUL.FTZ R2, R0, R16 ;  /* 0x0000001000027220 */ /* 0x000fc40000410000 */
[-C--:B------:R-:W-:Y:S02]  /*fc10*/  FMUL.FTZ R0, R0, R5.reuse ;  /* 0x0000000500007220 */ /* 0x080fe40000410000 */
[C---:B------:R-:W-:Y:S02]  /*fc20*/  FFMA.FTZ R6, R29.reuse, R6, -R4 ;  /* 0x000000061d067223 */ /* 0x040fe40000010804 */
[----:B------:R-:W-:Y:S02]  /*fc30*/  FFMA.FTZ R3, R29, R18, R3 ;  /* 0x000000121d037223 */ /* 0x000fe40000010003 */
[C---:B------:R-:W-:Y:S02]  /*fc40*/  FFMA.FTZ R2, R14.reuse, R5, -R2 ;  /* 0x000000050e027223 */ /* 0x040fe40000010802 */
[----:B------:R-:W-:Y:S01]  /*fc50*/  FFMA.FTZ R0, R14, R16, R0 ;  /* 0x000000100e007223 */ /* 0x000fe20000010000 */
[----:B------:R-:W-:Y:S02]  /*fc60*/  F2FP.BF16.PACK_AB R4, R15, R32 ;  /* 0x000000200f04723e */ /* 0x000fe400000010ff */
[----:B------:R-:W-:-:S02]  /*fc70*/  F2FP.BF16.PACK_AB R14, R6, R8 ;  /* 0x00000008060e723e */ /* 0x000fc400000010ff */
[----:B------:R-:W-:Y:S02]  /*fc80*/  F2FP.BF16.PACK_AB R12, R12, R33 ;  /* 0x000000210c0c723e */ /* 0x000fe400000010ff */
[----:B------:R-:W-:Y:S02]  /*fc90*/  F2FP.BF16.PACK_AB R13, R13, R31 ;  /* 0x0000001f0d0d723e */ /* 0x000fe400000010ff */
[----:B------:R-:W-:Y:S02]  /*fca0*/  F2FP.BF16.PACK_AB R6, R3, R7 ;  /* 0x000000070306723e */ /* 0x000fe400000010ff */
[----:B------:R-:W-:Y:S02]  /*fcb0*/  F2FP.BF16.PACK_AB R15, R2, R21 ;  /* 0x00000015020f723e */ /* 0x000fe400000010ff */
[----:B------:R-:W-:Y:S02]  /*fcc0*/  F2FP.BF16.PACK_AB R5, R9, R20 ;  /* 0x000000140905723e */ /* 0x000fe400000010ff */
[----:B------:R-:W-:Y:S01]  /*fcd0*/  F2FP.BF16.PACK_AB R7, R0, R17 ;  /* 0x000000110007723e */ /* 0x000fe200000010ff */
[----:B------:R1:W-:Y:S04]  /*fce0*/  STS.128 [R36], R12 ;  /* 0x0000000c24007388 */ /* 0x0003e80000000c00 */
[----:B------:R1:W-:Y:S02]  /*fcf0*/  STS.128 [R30+0x18100], R4 ;  /* 0x018100041e007388 */ /* 0x0003e40000000c00 */
.L_x_2953:
[----:B------:R-:W-:Y:S05]  /*fd00*/  BSYNC B0 ;  /* 0x0000000000007941 */ /* 0x000fea0003800000 */
.L_x_2952:
[----:B------:R-:W-:Y:S01]  /*fd10*/  ISETP.GE.AND P0, PT, R109, c[0x0][0x27c], PT ;  /* 0x00009f006d007a0c */ /* 0x000fe20003f06270 */
[----:B------:R-:W-:-:S12]  /*fd20*/  BSSY B0, `(.L_x_2954) ;  /* 0x000006a000007945 */ /* 0x000fd80003800000 */
[----:B------:R-:W-:Y:S05]  /*fd30*/  @P0 BRA `(.L_x_2955) ;  /* 0x0000068000000947 */ /* 0x000fea0003800000 */
[----:B-1----:R-:W4:Y:S01]  /*fd40*/  LDL R36, [R1+0x58] ;  /* 0x0000580001247983 */ /* 0x002f220000100800 */
        /* <DEDUP_REMOVED lines=17> */
[----:B-----5:R-:W-:Y:S02]  /*fe60*/  IADD3 R0, R2, R0, R37 ;  /* 0x0000000002007210 */ /* 0x020fe40007ffe025 */
        /* <DEDUP_REMOVED lines=21> */
[----:B----4-:R-:W1:Y:S02]  /*ffc0*/  LDS.128 R12, [R36] ;  /* 0x00000000240c7984 */ /* 0x010e640000000c00 */
        /* <DEDUP_REMOVED lines=63> */
.L_x_2955:
[----:B------:R-:W-:Y:S05]  /*103c0*/  BSYNC B0 ;  /* 0x0000000000007941 */ /* 0x000fea0003800000 */
.L_x_2954:
[----:B------:R-:W-:-:S13]  /*103d0*/  ISETP.GE.AND P0, PT, R108, c[0x0][0x27c], PT ;  /* 0x00009f006c007a0c */ /* 0x000fda0003f06270 */
        /* <DEDUP_REMOVED lines=105> */
.L_x_2908:
[----:B------:R-:W-:Y:S05]  /*10a70*/  BSYNC B2 ;  /* 0x0000000000027941 */ /* 0x000fea0003800000 */
.L_x_2906:
[----:B-1-3--:R-:W1:Y:S01]  /*10a80*/  S2R R2, SR_TID.X ;  /* 0x0000000000027919 */ /* 0x00ae620000002100 */
[----:B------:R-:W-:-:S04]  /*10a90*/  DEPBAR.LE SB0, 0x2 ;  /* 0x000080800000791a */ /* 0x000fc80000000000 */
[----:B------:R-:W-:Y:S01]  /*10aa0*/  WARPSYNC 0xffffffff ;  /* 0xffffffff00007948 */ /* 0x000fe20003800000 */
[----:B------:R-:W-:Y:S06]  /*10ab0*/  BAR.SYNC.DEFER_BLOCKING 0x0 ;  /* 0x0000000000007b1d */ /* 0x000fec0000010000 */
[----:B------:R-:W-:Y:S01]  /*10ac0*/  BSSY B0, `(.L_x_2956) ;  /* 0x0000053000007945 */ /* 0x000fe20003800000 */
[----:B-1----:R-:W-:-:S04]  /*10ad0*/  SHF.R.S32.HI R0, RZ, 0x1f, R2 ;  /* 0x0000001fff007819 */ /* 0x002fc80000011402 */
[----:B------:R-:W-:Y:S01]  /*10ae0*/  LEA.HI R0, R0, R2, RZ, 0x3 ;  /* 0x0000000200007211 */ /* 0x000fe200078f18ff */
[----:B--2---:R1:W2:Y:S03]  /*10af0*/  LDSM.16.M88.4 R20, [R180] ;  /* 0x00000000b414783b */ /* 0x0042a60000000200 */
[----:B------:R-:W-:Y:S01]  /*10b00*/  LOP3.LUT R0, R0, 0xfffffff8, RZ, 0xc0, !PT ;  /* 0xfffffff800007812 */ /* 0x000fe200078ec0ff */
[----:B-----5:R1:W3:Y:S04]  /*10b10*/  LDSM.16.M88.4 R36, [R185] ;  /* 0x00000000b924783b */ /* 0x0202e80000000200 */
[----:B------:R-:W-:Y:S01]  /*10b20*/  IMAD.IADD R0, R2, 0x1, -R0 ;  /* 0x0000000102007824 */ /* 0x000fe200078e0a00 */
[----:B------:R1:W4:Y:S04]  /*10b30*/  LDSM.16.M88.4 R48, [R185+0x800] ;  /* 0x00080000b930783b */ /* 0x0003280000000200 */
[----:B------:R-:W-:Y:S01]  /*10b40*/  LOP3.LUT P0, RZ, R0, 0x2, RZ, 0xc0, !PT ;  /* 0x0000000200ff7812 */ /* 0x000fe2000780c0ff */
[----:B------:R-:W-:Y:S01]  /*10b50*/  IMAD.MOV.U32 R0, RZ, RZ, 0x20 ;  /* 0x00000020ff007424 */ /* 0x000fe200078e00ff */
[----:B------:R1:W1:Y:S04]  /*10b60*/  LDSM.16.M88.4 R72, [R185+0x1000] ;  /* 0x00100000b948783b */ /* 0x0002680000000200 */
[----:B------:R-:W-:Y:S01]  /*10b70*/  SEL R179, R0, 0xffffffe0, !P0 ;  /* 0xffffffe000b37807 */ /* 0x000fe20004000000 */
[----:B------:R1:W1:Y:S04]  /*10b80*/  LDSM.16.M88.4 R60, [R185+0x1800] ;  /* 0x00180000b93c783b */ /* 0x0002680000000200 */
[----:B------:R-:W-:Y:S01]  /*10b90*/  IMAD.IADD R4, R185, 0x1, R179 ;  /* 0x00000001b9047824 */ /* 0x000fe200078e02b3 */
[----:B------:R1:W1:Y:S04]  /*10ba0*/  LDSM.16.M88.4 R16, [R181] ;  /* 0x00000000b510783b */ /* 0x0002680000000200 */
[----:B------:R1:W1:Y:S04]  /*10bb0*/  LDSM.16.M88.4 R40, [R4] ;  /* 0x000000000428783b */ /* 0x0002680000000200 */
[----:B------:R1:W1:Y:S04]  /*10bc0*/  LDSM.16.M88.4 R80, [R4+0x800] ;  /* 0x000800000450783b */ /* 0x0002680000000200 */
[----:B------:R1:W1:Y:S04]  /*10bd0*/  LDSM.16.M88.4 R96, [R4+0x1000] ;  /* 0x001000000460783b */ /* 0x0002680000000200 */
[----:B------:R1:W1:Y:S01]  /*10be0*/  LDSM.16.M88.4 R120, [R4+0x1800] ;  /* 0x001800000478783b */ /* 0x0002620000000200 */
[----:B------:R-:W-:Y:S05]  /*10bf0*/  @!P4 BRA `(.L_x_2957) ;  /* 0x000003f00000c947 */ /* 0x000fea0003800000 */
[----:B--2---:R-:W-:Y:S01]  /*10c00*/  SHF.R.S32.HI R0, RZ, 0x1f, R211 ;  /* 0x0000001fff007819 */ /* 0x004fe200000114d3 */
        /* <DEDUP_REMOVED lines=19> */
[----:B------:R2:W4:Y:S02]  /*10d40*/  SHFL.IDX PT, R5, R12, RZ, 0x181f ;  /* 0x00181fff0c057589 */ /* 0x00052400000e0000 */
.L_x_3066:
        /* <DEDUP_REMOVED lines=10> */
[C---:B------:R-:W-:Y:S01]  /*10df0*/  IMAD.X R3, R5.reuse, 0x1, R27, P3 ;  /* 0x0000000105037824 */ /* 0x040fe200018e061b */
        /* <DEDUP_REMOVED lines=10> */
.L_x_3067:
        /* <DEDUP_REMOVED lines=8> */
[-C--:B---3--:R-:W-:Y:S02]  /*10f20*/  IADD3.X R9, RZ, R5.reuse, R26, P1, P0 ;  /* 0x00000005ff097210 */ /* 0x088fe40000fe041a */
        /* <DEDUP_REMOVED lines=12> */
.L_x_2957:
[----:B--2---:R-:W-:Y:S05]  /*10ff0*/  BSYNC B0 ;  /* 0x0000000000007941 */ /* 0x004fea0003800000 */
.L_x_2956:
[----:B------:R-:W2:Y:S04]  /*11000*/  S2R R2, SR_TID.X ;  /* 0x0000000000027919 */ /* 0x000ea80000002100 */
[----:B------:R-:W0:Y:S04]  /*11010*/  LDGDEPBAR ;  /* 0x00000000000079af */ /* 0x000e280000000000 */
[----:B------:R-:W5:Y:S04]  /*11020*/  LDL R9, [R1+0x4] ;  /* 0x0000040001097983 */ /* 0x000f680000100800 */
[----:B------:R-:W5:Y:S04]  /*11030*/  LDL R8, [R1+0x64] ;  /* 0x0000640001087983 */ /* 0x000f680000100800 */
[----:B----4-:R-:W4:Y:S04]  /*11040*/  LDL R177, [R1+0x20] ;  /* 0x0000200001b17983 */ /* 0x010f280000100800 */
[----:B---3--:R-:W3:Y:S01]  /*11050*/  LDL R189, [R1+0x4c] ;  /* 0x00004c0001bd7983 */ /* 0x008ee20000100800 */
[----:B--2---:R-:W-:Y:S01]  /*11060*/  SHF.R.S32.HI R0, RZ, 0x1f, R2 ;  /* 0x0000001fff007819 */ /* 0x004fe20000011402 */
[----:B------:R-:W-:-:S02]  /*11070*/  IMAD.MOV.U32 R136, RZ, RZ, c[0x0][0x2c4] ;  /* 0x0000b100ff887624 */ /* 0x000fc400078e00ff */
[----:B------:R-:W2:Y:S01]  /*11080*/  LDL R176, [R1+0x24] ;  /* 0x0000240001b07983 */ /* 0x000ea20000100800 */
[----:B------:R-:W-:-:S04]  /*11090*/  LEA.HI R0, R0, R2, RZ, 0x3 ;  /* 0x0000000200007211 */ /* 0x000fc800078f18ff */
[----:B------:R-:W-:-:S05]  /*110a0*/  LOP3.LUT R0, R0, 0xfffffff8, RZ, 0xc0, !PT ;  /* 0xfffffff800007812 */ /* 0x000fca00078ec0ff */
[----:B------:R-:W-:-:S05]  /*110b0*/  IMAD.IADD R0, R2, 0x1, -R0 ;  /* 0x0000000102007824 */ /* 0x000fca00078e0a00 */
[----:B------:R-:W-:Y:S01]  /*110c0*/  LOP3.LUT P0, RZ, R0, 0x4, RZ, 0xc0, !PT ;  /* 0x0000000400ff7812 */ /* 0x000fe2000780c0ff */
[----:B------:R-:W-:Y:S01]  /*110d0*/  IMAD.MOV.U32 R0, RZ, RZ, 0x40 ;  /* 0x00000040ff007424 */ /* 0x000fe200078e00ff */
[----:B------:R-:W-:Y:S01]  /*110e0*/  WARPSYNC 0xffffffff ;  /* 0xffffffff00007948 */ /* 0x000fe20003800000 */
[C---:B------:R-:W-:Y:S01]  /*110f0*/  HMMA.16816.F32.BF16 R24, R20.reuse, R36, RZ ;  /* 0x000000241418723c */ /* 0x040fe200000418ff */
[----:B------:R-:W-:Y:S02]  /*11100*/  LDSM.16.M88.4 R12, [R183] ;  /* 0x00000000b70c783b */ /* 0x000fe40000000200 */
[----:B------:R-:W-:Y:S02]  /*11110*/  SEL R178, R0, 0xffffffc0, !P0 ;  /* 0xffffffc000b27807 */ /* 0x000fe40004000000 */
[----:B------:R-:W-:Y:S03]  /*11120*/  LDSM.16.M88.4 R84, [R185+0x2000] ;  /* 0x00200000b954783b */ /* 0x000fe60000000200 */
[----:B------:R-:W-:Y:S01]  /*11130*/  IMAD.IADD R2, R185, 0x1, R178 ;  /* 0x00000001b9027824 */ /* 0x000fe200078e02b2 */
[----:B-1----:R-:W-:Y:S01]  /*11140*/  HMMA.16816.F32.BF16 R68, R20, R60, RZ ;  /* 0x0000003c1444723c */ /* 0x002fe200000418ff */
[----:B------:R-:W-:Y:S04]  /*11150*/  LDSM.16.M88.4 R112, [R4+0x2000] ;  /* 0x002000000470783b */ /* 0x000fe80000000200 */
[----:B------:R-:W1:Y:S01]  /*11160*/  LDSM.16.M88.4 R44, [R2] ;  /* 0x00000000022c783b */ /* 0x000e620000000200 */
[----:B------:R-:W-:-:S02]  /*11170*/  IADD3 R0, R178, R185, R179 ;  /* 0x000000b9b2007210 */ /* 0x000fc40007ffe0b3 */
[----:B------:R-:W-:Y:S01]  /*11180*/  HMMA.16816.F32.BF16 R32, R20, R38, RZ ;  /* 0x000000261420723c */ /* 0x000fe200000418ff */
[----:B------:R-:W-:Y:S04]  /*11190*/  LDSM.16.M88.4 R76, [R2+0x800] ;  /* 0x00080000024c783b */ /* 0x000fe80000000200 */
[----:B------:R-:W-:Y:S03]  /*111a0*/  LDSM.16.M88.4 R64, [R0] ;  /* 0x000000000040783b */ /* 0x000fe60000000200 */
[----:B------:R-:W-:Y:S01]  /*111b0*/  HMMA.16816.F32.BF16 R28, R16, R40, R24 ;  /* 0x00000028101c723c */ /* 0x000fe20000041818 */
[----:B------:R-:W1:Y:S04]  /*111c0*/  LDSM.16.M88.4 R24, [R182] ;  /* 0x00000000b618783b */ /* 0x000e680000000200 */
[----:B------:R-:W-:Y:S03]  /*111d0*/  LDSM.16.M88.4 R88, [R2+0x1000] ;  /* 0x001000000258783b */ /* 0x000fe60000000200 */
[C---:B------:R-:W-:Y:S01]  /*111e0*/  HMMA.16816.F32.BF16 R36, R20.reuse, R48, RZ ;  /* 0x000000301424723c */ /* 0x040fe200000418ff */
[----:B------:R-:W-:Y:S04]  /*111f0*/  LDSM.16.M88.4 R92, [R0+0x800] ;  /* 0x00080000005c783b */ /* 0x000fe80000000200 */
[----:B------:R-:W-:Y:S03]  /*11200*/  LDSM.16.M88.4 R100, [R0+0x1000] ;  /* 0x001000000064783b */ /* 0x000fe60000000200 */
[----:B------:R-:W-:Y:S01]  /*11210*/  HMMA.16816.F32.BF16 R60, R20, R62, RZ ;  /* 0x0000003e143c723c */ /* 0x000fe200000418ff */
[----:B------:R-:W-:Y:S04]  /*11220*/  LDSM.16.M88.4 R116, [R185+0x2800] ;  /* 0x00280000b974783b */ /* 0x000fe80000000200 */
[----:B------:R-:W-:Y:S04]  /*11230*/  LDSM.16.M88.4 R124, [R2+0x2000] ;  /* 0x00200000027c783b */ /* 0x000fe80000000200 */
[----:B------:R-:W-:Y:S01]  /*11240*/  LDSM.16.M88.4 R132, [R0+0x2000] ;  /* 0x002000000084783b */ /* 0x000fe20000000200 */
[----:B-1----:R-:W-:Y:S03]  /*11250*/  HMMA.16816.F32.BF16 R28, R12, R44, R28 ;  /* 0x0000002c0c1c723c */ /* 0x002fe6000004181c */
[----:B------:R-:W-:Y:S05]  /*11260*/  LDSM.16.M88.4 R128, [R185+0x4000] ;  /* 0x00400000b980783b */ /* 0x000fea0000000200 */
[C---:B------:R-:W-:Y:S01]  /*11270*/  HMMA.16816.F32.BF16 R40, R16.reuse, R42, R32 ;  /* 0x0000002a1028723c */ /* 0x040fe20000041820 */
[----:B------:R-:W1:Y:S07]  /*11280*/  LDSM.16.M88.4 R32, [R180+0x4000] ;  /* 0x00400000b420783b */ /* 0x000e6e0000000200 */
[----:B------:R-:W-:Y:S08]  /*11290*/  HMMA.16816.F32.BF16 R56, R16, R80, R36 ;  /* 0x000000501038723c */ /* 0x000ff00000041824 */
[----:B------:R-:W-:Y:S08]  /*112a0*/  HMMA.16816.F32.BF16 R36, R20, R50, RZ ;  /* 0x000000321424723c */ /* 0x000ff000000418ff */
[----:B------:R-:W-:Y:S08]  /*112b0*/  HMMA.16816.F32.BF16 R52, R24, R64, R28 ;  /* 0x000000401834723c */ /* 0x000ff0000004181c */
[----:B------:R-:W-:Y:S08]  /*112c0*/  HMMA.16816.F32.BF16 R28, R20, R72, RZ ;  /* 0x00000048141c723c */ /* 0x000ff000000418ff */
[----:B------:R-:W-:Y:S01]  /*112d0*/  HMMA.16816.F32.BF16 R44, R12, R46, R40 ;  /* 0x0000002e0c2c723c */ /* 0x000fe20000041828 */
[----:B------:R-:W1:Y:S07]  /*112e0*/  LDSM.16.M88.4 R40, [R181+0x4000] ;  /* 0x00400000b528783b */ /* 0x000e6e0000000200 */
[----:B------:R-:W-:Y:S08]  /*112f0*/  HMMA.16816.F32.BF16 R72, R20, R74, RZ ;  /* 0x0000004a1448723c */ /* 0x000ff000000418ff */
[C---:B------:R-:W-:Y:S01]  /*11300*/  HMMA.16816.F32.BF16 R48, R16.reuse, R82, R36 ;  /* 0x000000521030723c */ /* 0x040fe20000041824 */
[----:B------:R-:W1:Y:S04]  /*11310*/  LDSM.16.M88.4 R80, [R2+0x1800] ;  /* 0x001800000250783b */ /* 0x000e680000000200 */
[----:B------:R-:W5:Y:S03]  /*11320*/  LDSM.16.M88.4 R36, [R183+0x4000] ;  /* 0x00400000b724783b */ /* 0x000f660000000200 */
[----:B------:R-:W-:Y:S08]  /*11330*/  HMMA.16816.F32.BF16 R28, R16, R96, R28 ;  /* 0x00000060101c723c */ /* 0x000ff0000004181c */
[----:B------:R-:W-:Y:S08]  /*11340*/  HMMA.16816.F32.BF16 R56, R12, R76, R56 ;  /* 0x0000004c0c38723c */ /* 0x000ff00000041838 */
[----:B------:R-:W-:Y:S08]  /*11350*/  HMMA.16816.F32.BF16 R44, R24, R66, R44 ;  /* 0x00000042182c723c */ /* 0x000ff0000004182c */
[----:B-1----:R-:W-:Y:S08]  /*11360*/  HMMA.16816.F32.BF16 R20, R32, R84, R52 ;  /* 0x000000542014723c */ /* 0x002ff00000041834 */
[C---:B------:R-:W-:Y:S01]  /*11370*/  HMMA.16816.F32.BF16 R72, R16.reuse, R98, R72 ;  /* 0x000000621048723c */ /* 0x040fe20000041848 */
[----:B------:R-:W-:Y:S07]  /*11380*/  LDSM.16.M88.4 R96, [R185+0x3000] ;  /* 0x00300000b960783b */ /* 0x000fee0000000200 */
[C---:B------:R-:W-:Y:S01]  /*11390*/  HMMA.16816.F32.BF16 R64, R16.reuse, R120, R68 ;  /* 0x000000781040723c */ /* 0x040fe20000041844 */
[----:B------:R-:W-:Y:S07]  /*113a0*/  LDSM.16.M88.4 R68, [R185+0x3800] ;  /* 0x00380000b944783b */ /* 0x000fee0000000200 */
[----:B------:R-:W-:Y:S01]  /*113b0*/  HMMA.16816.F32.BF16 R60, R16, R122, R60 ;  /* 0x0000007a103c723c */ /* 0x000fe2000004183c */
[----:B------:R-:W-:Y:S07]  /*113c0*/  LDSM.16.M88.4 R120, [R4+0x2800] ;  /* 0x002800000478783b */ /* 0x000fee0000000200 */
[C---:B------:R-:W-:Y:S01]  /*113d0*/  HMMA.16816.F32.BF16 R52, R12.reuse, R78, R48 ;  /* 0x0000004e0c34723c */ /* 0x040fe20000041830 */
[----:B------:R-:W1:Y:S07]  /*113e0*/  LDSM.16.M88.4 R76, [R0+0x1800] ;  /* 0x00180000004c783b */ /* 0x000e6e0000000200 */
[----:B------:R-:W-:Y:S01]  /*113f0*/  HMMA.16816.F32.BF16 R48, R12, R88, R28 ;  /* 0x000000580c30723c */ /* 0x000fe2000004181c */
[----:B------:R-:W1:Y:S07]  /*11400*/  LDSM.16.M88.4 R28, [R182+0x4000] ;  /* 0x00400000b61c783b */ /* 0x000e6e0000000200 */
[----:B------:R-:W-:Y:S08]  /*11410*/  HMMA.16816.F32.BF16 R56, R24, R92, R56 ;  /* 0x0000005c1838723c */ /* 0x000ff00000041838 */
[----:B------:R-:W-:Y:S08]  /*11420*/  HMMA.16816.F32.BF16 R16, R40, R112, R20 ;  /* 0x000000702810723c */ /* 0x000ff00000041814 */
[C---:B------:R-:W-:Y:S01]  /*11430*/  HMMA.16816.F32.BF16 R72, R12.reuse, R90, R72 ;  /* 0x0000005a0c48723c */ /* 0x040fe20000041848 */
[----:B------:R-:W-:Y:S07]  /*11440*/  LDSM.16.M88.4 R88, [R2+0x2800] ;  /* 0x002800000258783b */ /* 0x000fee0000000200 */
[----:B------:R-:W-:Y:S08]  /*11450*/  HMMA.16816.F32.BF16 R64, R12, R80, R64 ;  /* 0x000000500c40723c */ /* 0x000ff00000041840 */
[----:B------:R-:W-:Y:S01]  /*11460*/  HMMA.16816.F32.BF16 R20, R32, R86, R44 ;  /* 0x000000562014723c */ /* 0x000fe2000004182c */
[----:B------:R-:W1:Y:S07]  /*11470*/  LDSM.16.M88.4 R84, [R4+0x3000] ;  /* 0x003000000454783b */ /* 0x000e6e0000000200 */
[----:B------:R-:W-:Y:S01]  /*11480*/  HMMA.16816.F32.BF16 R60, R12, R82, R60 ;  /* 0x000000520c3c723c */ /* 0x000fe2000004183c */
[----:B------:R-:W-:Y:S07]  /*11490*/  LDSM.16.M88.4 R80, [R2+0x3800] ;  /* 0x003800000250783b */ /* 0x000fee0000000200 */
[C---:B------:R-:W-:Y:S01]  /*114a0*/  HMMA.16816.F32.BF16 R52, R24.reuse, R94, R52 ;  /* 0x0000005e1834723c */ /* 0x040fe20000041834 */
[----:B------:R-:W-:Y:S07]  /*114b0*/  LDSM.16.M88.4 R92, [R0+0x3000] ;  /* 0x00300000005c783b */ /* 0x000fee0000000200 */
[----:B------:R-:W-:Y:S08]  /*114c0*/  HMMA.16816.F32.BF16 R44, R24, R100, R48 ;  /* 0x00000064182c723c */ /* 0x000ff00000041830 */
[----:B------:R-:W-:Y:S08]  /*114d0*/  HMMA.16816.F32.BF16 R56, R32, R116, R56 ;  /* 0x000000742038723c */ /* 0x000ff00000041838 */
[----:B-----5:R-:W-:Y:S08]  /*114e0*/  HMMA.16816.F32.BF16 R12, R36, R124, R16 ;  /* 0x0000007c240c723c */ /* 0x020ff00000041810 */
[C---:B------:R-:W-:Y:S01]  /*114f0*/  HMMA.16816.F32.BF16 R72, R24.reuse, R102, R72 ;  /* 0x000000661848723c */ /* 0x040fe20000041848 */
[----:B------:R-:W-:Y:S07]  /*11500*/  LDSM.16.M88.4 R100, [R2+0x3000] ;  /* 0x003000000264783b */ /* 0x000fee0000000200 */
[----:B-1----:R-:W-:Y:S08]  /*11510*/  HMMA.16816.F32.BF16 R64, R24, R76, R64 ;  /* 0x0000004c1840723c */ /* 0x002ff00000041840 */
[----:B------:R-:W-:Y:S01]  /*11520*/  HMMA.16816.F32.BF16 R16, R40, R114, R20 ;  /* 0x000000722810723c */ /* 0x000fe20000041814 */
[----:B------:R-:W-:Y:S04]  /*11530*/  LDSM.16.M88.4 R20, [R180+0x8000] ;  /* 0x00800000b414783b */ /* 0x000fe80000000200 */
[----:B------:R-:W-:Y:S03]  /*11540*/  LDSM.16.M88.4 R112, [R185+0x4800] ;  /* 0x00480000b970783b */ /* 0x000fe60000000200 */
[----:B------:R-:W-:Y:S01]  /*11550*/  HMMA.16816.F32.BF16 R60, R24, R78, R60 ;  /* 0x0000004e183c723c */ /* 0x000fe2000004183c */
[----:B------:R-:W1:Y:S07]  /*11560*/  LDSM.16.M88.4 R76, [R4+0x3800] ;  /* 0x00380000044c783b */ /* 0x000e6e0000000200 */
[C---:B------:R-:W-:Y:S01]  /*11570*/  HMMA.16816.F32.BF16 R48, R32.reuse, R118, R52 ;  /* 0x000000762030723c */ /* 0x040fe20000041834 */
[----:B------:R-:W5:Y:S07]  /*11580*/  LDSM.16.M88.4 R116, [R0+0x2800] ;  /* 0x002800000074783b */ /* 0x000f6e0000000200 */
[----:B------:R-:W-:Y:S08]  /*11590*/  HMMA.16816.F32.BF16 R44, R32, R96, R44 ;  /* 0x00000060202c723c */ /* 0x000ff0000004182c */
[----:B------:R-:W-:Y:S08]  /*115a0*/  HMMA.16816.F32.BF16 R56, R40, R120, R56 ;  /* 0x000000782838723c */ /* 0x000ff00000041838 */
[----:B------:R-:W-:Y:S08]  /*115b0*/  HMMA.16816.F32.BF16 R24, R28, R132, R12 ;  /* 0x000000841c18723c */ /* 0x000ff0000004180c */
[C---:B------:R-:W-:Y:S01]  /*115c0*/  HMMA.16816.F32.BF16 R72, R32.reuse, R98, R72 ;  /* 0x000000622048723c */ /* 0x040fe20000041848 */
[----:B------:R-:W-:Y:S07]  /*115d0*/  LDSM.16.M88.4 R96, [R0+0x4000] ;  /* 0x004000000060783b */ /* 0x000fee0000000200 */
[----:B------:R-:W-:Y:S08]  /*115e0*/  HMMA.16816.F32.BF16 R64, R32, R68, R64 ;  /* 0x000000442040723c */ /* 0x000ff00000041840 */
[----:B------:R-:W-:Y:S01]  /*115f0*/  HMMA.16816.F32.BF16 R12, R36, R126, R16 ;  /* 0x0000007e240c723c */ /* 0x000fe20000041810 */
[----:B------:R-:W-:Y:S04]  /*11600*/  LDSM.16.M88.4 R16, [R181+0x8000] ;  /* 0x00800000b510783b */ /* 0x000fe80000000200 */
[----:B------:R-:W1:Y:S03]  /*11610*/  LDSM.16.M88.4 R124, [R4+0x4000] ;  /* 0x00400000047c783b */ /* 0x000e660000000200 */
[----:B------:R-:W-:Y:S08]  /*11620*/  HMMA.16816.F32.BF16 R60, R32, R70, R60 ;  /* 0x00000046203c723c */ /* 0x000ff0000004183c */
[C---:B------:R-:W-:Y:S01]  /*11630*/  HMMA.16816.F32.BF16 R52, R40.reuse, R122, R48 ;  /* 0x0000007a2834723c */ /* 0x040fe20000041830 */
[----:B------:R-:W-:Y:S07]  /*11640*/  LDSM.16.M88.4 R120, [R2+0x4000] ;  /* 0x004000000278783b */ /* 0x000fee0000000200 */
[----:B------:R-:W-:Y:S08]  /*11650*/  HMMA.16816.F32.BF16 R48, R40, R84, R44 ;  /* 0x000000542830723c */ /* 0x000ff0000004182c */
[----:B------:R-:W-:Y:S08]  /*11660*/  HMMA.16816.F32.BF16 R44, R36, R88, R56 ;  /* 0x00000058242c723c */ /* 0x000ff00000041838 */
[C---:B------:R-:W-:Y:S01]  /*11670*/  HMMA.16816.F32.BF16 R72, R40.reuse, R86, R72 ;  /* 0x000000562848723c */ /* 0x040fe20000041848 */
[----:B------:R-:W-:Y:S07]  /*11680*/  LDSM.16.M88.4 R84, [R185+0x5000] ;  /* 0x00500000b954783b */ /* 0x000fee0000000200 */
[----:B-1----:R-:W-:Y:S08]  /*11690*/  HMMA.16816.F32.BF16 R68, R40, R76, R64 ;  /* 0x0000004c2844723c */ /* 0x002ff00000041840 */
[----:B------:R-:W-:Y:S08]  /*116a0*/  HMMA.16816.F32.BF16 R24, R20, R128, R24 ;  /* 0x000000801418723c */ /* 0x000ff00000041818 */
[----:B------:R-:W-:Y:S01]  /*116b0*/  HMMA.16816.F32.BF16 R32, R28, R134, R12 ;  /* 0x000000861c20723c */ /* 0x000fe2000004180c */
[----:B------:R-:W1:Y:S07]  /*116c0*/  LDSM.16.M88.4 R12, [R183+0x8000] ;  /* 0x00800000b70c783b */ /* 0x000e6e0000000200 */
[----:B------:R-:W-:Y:S01]  /*116d0*/  HMMA.16816.F32.BF16 R60, R40, R78, R60 ;  /* 0x0000004e283c723c */ /* 0x000fe2000004183c */
[----:B------:R-:W1:Y:S07]  /*116e0*/  LDSM.16.M88.4 R76, [R0+0x3800] ;  /* 0x00380000004c783b */ /* 0x000e6e0000000200 */
[C---:B------:R-:W-:Y:S01]  /*116f0*/  HMMA.16816.F32.BF16 R56, R36.reuse, R90, R52 ;  /* 0x0000005a2438723c */ /* 0x040fe20000041834 */
[----:B------:R-:W1:Y:S07]  /*11700*/  LDSM.16.M88.4 R88, [R4+0x4800] ;  /* 0x004800000458783b */ /* 0x000e6e0000000200 */
[----:B------:R-:W-:Y:S08]  /*11710*/  HMMA.16816.F32.BF16 R52, R36, R100, R48 ;  /* 0x000000642434723c */ /* 0x000ff00000041830 */
[----:B-----5:R-:W-:Y:S08]  /*11720*/  HMMA.16816.F32.BF16 R48, R28, R116, R44 ;  /* 0x000000741c30723c */ /* 0x020ff0000004182c */
[C---:B------:R-:W-:Y:S01]  /*11730*/  HMMA.16816.F32.BF16 R64, R36.reuse, R102, R72 ;  /* 0x000000662440723c */ /* 0x040fe20000041848 */
[----:B------:R-:W-:Y:S07]  /*11740*/  LDSM.16.M88.4 R72, [R2+0x4800] ;  /* 0x004800000248783b */ /* 0x000fee0000000200 */
[----:B------:R-:W-:Y:S08]  /*11750*/  HMMA.16816.F32.BF16 R68, R36, R80, R68 ;  /* 0x000000502444723c */ /* 0x000ff00000041844 */
[----:B------:R-:W-:Y:S01]  /*11760*/  HMMA.16816.F32.BF16 R44, R16, R124, R24 ;  /* 0x0000007c102c723c */ /* 0x000fe20000041818 */
[----:B------:R-:W5:Y:S07]  /*11770*/  LDSM.16.M88.4 R24, [R182+0x8000] ;  /* 0x00800000b618783b */ /* 0x000f6e0000000200 */
[----:B------:R-:W-:Y:S08]  /*11780*/  HMMA.16816.F32.BF16 R40, R20, R130, R32 ;  /* 0x000000821428723c */ /* 0x000ff00000041820 */
[----:B------:R-:W-:Y:S01]  /*11790*/  HMMA.16816.F32.BF16 R36, R36, R82, R60 ;  /* 0x000000522424723c */ /* 0x000fe2000004183c */
[----:B------:R-:W2:Y:S07]  /*117a0*/  LDSM.16.M88.4 R80, [R185+0x5800] ;  /* 0x00580000b950783b */ /* 0x000eae0000000200 */
[C---:B------:R-:W-:Y:S08]  /*117b0*/  HMMA.16816.F32.BF16 R32, R28.reuse, R118, R56 ;  /* 0x000000761c20723c */ /* 0x040ff00000041838 */
[----:B------:R-:W-:Y:S08]  /*117c0*/  HMMA.16816.F32.BF16 R52, R28, R92, R52 ;  /* 0x0000005c1c34723c */ /* 0x000ff00000041834 */
[----:B------:R-:W-:Y:S08]  /*117d0*/  HMMA.16816.F32.BF16 R48, R20, R112, R48 ;  /* 0x000000701430723c */ /* 0x000ff00000041830 */
[----:B------:R-:W-:Y:S08]  /*117e0*/  HMMA.16816.F32.BF16 R56, R28, R94, R64 ;  /* 0x0000005e1c38723c */ /* 0x000ff00000041840 */
[----:B-1----:R-:W-:Y:S08]  /*117f0*/  HMMA.16816.F32.BF16 R44, R12, R120, R44 ;  /* 0x000000780c2c723c */ /* 0x002ff0000004182c */
[----:B------:R-:W-:Y:S08]  /*11800*/  HMMA.16816.F32.BF16 R92, R28, R78, R36 ;  /* 0x0000004e1c5c723c */ /* 0x000ff00000041824 */
[----:B------:R-:W-:Y:S08]  /*11810*/  HMMA.16816.F32.BF16 R36, R20, R114, R32 ;  /* 0x000000721424723c */ /* 0x000ff00000041820 */
[----:B------:R-:W-:Y:S08]  /*11820*/  HMMA.16816.F32.BF16 R40, R16, R126, R40 ;  /* 0x0000007e1028723c */ /* 0x000ff00000041828 */
[----:B------:R-:W-:Y:S01]  /*11830*/  HMMA.16816.F32.BF16 R60, R20, R84, R52 ;  /* 0x00000054143c723c */ /* 0x000fe20000041834 */
[----:B------:R-:W1:Y:S07]  /*11840*/  LDSM.16.M88.4 R52, [R4+0x5000] ;  /* 0x005000000434783b */ /* 0x000e6e0000000200 */
[----:B------:R-:W-:Y:S08]  /*11850*/  HMMA.16816.F32.BF16 R32, R16, R88, R48 ;  /* 0x000000581020723c */ /* 0x000ff00000041830 */
[----:B------:R-:W-:Y:S01]  /*11860*/  HMMA.16816.F32.BF16 R64, R28, R76, R68 ;  /* 0x0000004c1c40723c */ /* 0x000fe20000041844 */
[----:B------:R-:W1:Y:S07]  /*11870*/  LDSM.16.M88.4 R68, [R0+0x4800] ;  /* 0x004800000044783b */ /* 0x000e6e0000000200 */
[----:B-----5:R-:W-:Y:S08]  /*11880*/  HMMA.16816.F32.BF16 R48, R24, R96, R44 ;  /* 0x000000601830723c */ /* 0x020ff0000004182c */
[----:B------:R-:W-:Y:S08]  /*11890*/  HMMA.16816.F32.BF16 R44, R16, R90, R36 ;  /* 0x0000005a102c723c */ /* 0x000ff00000041824 */
[C---:B------:R-:W-:Y:S08]  /*118a0*/  HMMA.16816.F32.BF16 R28, R12.reuse, R122, R40 ;  /* 0x0000007a0c1c723c */ /* 0x040ff00000041828 */
[----:B------:R-:W-:Y:S08]  /*118b0*/  HMMA.16816.F32.BF16 R40, R12, R72, R32 ;  /* 0x000000480c28723c */ /* 0x000ff00000041820 */
[C---:B------:R-:W-:Y:S08]  /*118c0*/  HMMA.16816.F32.BF16 R56, R20.reuse, R86, R56 ;  /* 0x000000561438723c */ /* 0x040ff00000041838 */
[----:B--2---:R-:W-:Y:S01]  /*118d0*/  HMMA.16816.F32.BF16 R76, R20, R80, R64 ;  /* 0x00000050144c723c */ /* 0x004fe20000041840 */
[----:B------:R-:W2:Y:S07]  /*118e0*/  LDSM.16.M88.4 R64, [R2+0x5000] ;  /* 0x005000000240783b */ /* 0x000eae0000000200 */
[----:B-1----:R-:W-:Y:S01]  /*118f0*/  HMMA.16816.F32.BF16 R36, R16, R52, R60 ;  /* 0x000000341024723c */ /* 0x002fe2000004183c */
[----:B------:R-:W1:Y:S01]  /*11900*/  LDSM.16.M88.4 R60, [R4+0x5800] ;  /* 0x00580000043c783b */ /* 0x000e620000000200 */
[----:B------:R-:W-:-:S06]  /*11910*/  FMUL.FTZ R3, R48, c[0x0][0x320] ;  /* 0x0000c80030037a20 */ /* 0x000fcc0000410000 */
[----:B------:R-:W-:Y:S01]  /*11920*/  HMMA.16816.F32.BF16 R32, R12, R74, R44 ;  /* 0x0000004a0c20723c */ /* 0x000fe2000004182c */
[----:B------:R5:W1:Y:S07]  /*11930*/  MUFU.TANH R73, R3 ;  /* 0x0000000300497308 */ /* 0x000a6e0000002400 */
[C---:B------:R-:W-:Y:S08]  /*11940*/  HMMA.16816.F32.BF16 R40, R24.reuse, R68, R40 ;  /* 0x000000441828723c */ /* 0x040ff00000041828 */
[----:B------:R-:W-:Y:S01]  /*11950*/  HMMA.16816.F32.BF16 R28, R24, R98, R28 ;  /* 0x00000062181c723c */ /* 0x000fe2000004181c */
[----:B-----5:R-:W-:-:S07]  /*11960*/  FMUL.FTZ R3, R49, c[0x0][0x320] ;  /* 0x0000c80031037a20 */ /* 0x020fce0000410000 */
[----:B------:R-:W-:Y:S01]  /*11970*/  HMMA.16816.F32.BF16 R44, R16, R54, R56 ;  /* 0x00000036102c723c */ /* 0x000fe20000041838 */
[----:B------:R-:W5:Y:S01]  /*11980*/  LDSM.16.M88.4 R52, [R0+0x5000] ;  /* 0x005000000034783b */ /* 0x000f620000000200 */
[----:B------:R1:W1:Y:S06]  /*11990*/  MUFU.TANH R72, R3 ;  /* 0x0000000300487308 */ /* 0x00026c0000002400 */
[----:B------:R-:W-:Y:S01]  /*119a0*/  HMMA.16816.F32.BF16 R20, R20, R82, R92 ;  /* 0x000000521414723c */ /* 0x000fe2000004185c */
[----:B-1----:R-:W-:-:S04]  /*119b0*/  FMUL.FTZ R3, R50, c[0x0][0x320] ;  /* 0x0000c80032037a20 */ /* 0x002fc80000410000 */
[----:B------:R1:W-:Y:S03]  /*119c0*/  MUFU.TANH R80, R3 ;  /* 0x0000000300507308 */ /* 0x0003e60000002400 */
[----:B------:R-:W-:Y:S08]  /*119d0*/  HMMA.16816.F32.BF16 R32, R24, R70, R32 ;  /* 0x000000461820723c */ /* 0x000ff00000041820 */
[----:B--2---:R-:W-:Y:S01]  /*119e0*/  HMMA.16816.F32.BF16 R36, R12, R64, R36 ;  /* 0x000000400c24723c */ /* 0x004fe20000041824 */
[----:B-1----:R-:W-:-:S02]  /*119f0*/  FMUL.FTZ R3, R51, c[0x0][0x320] ;  /* 0x0000c80033037a20 */ /* 0x002fc40000410000 */
[----:B------:R1:W2:Y:S02]  /*11a00*/  LDSM.16.M88.4 R48, [R2+0x5800] ;  /* 0x005800000230783b */ /* 0x0002a40000000200 */
[----:B------:R3:W-:Y:S03]  /*11a10*/  MUFU.TANH R74, R3 ;  /* 0x00000003004a7308 */ /* 0x0007e60000002400 */
[----:B------:R-:W-:Y:S01]  /*11a20*/  HMMA.16816.F32.BF16 R4, R16, R60, R76 ;  /* 0x0000003c1004723c */ /* 0x000fe2000004184c */
[----:B---3--:R-:W-:Y:S02]  /*11a30*/  FMUL.FTZ R3, R28, c[0x0][0x320] ;  /* 0x0000c8001c037a20 */ /* 0x008fe40000410000 */
[----:B-1----:R-:W-:Y:S02]  /*11a40*/  FMUL.FTZ R2, R40, c[0x0][0x320] ;  /* 0x0000c80028027a20 */ /* 0x002fe40000410000 */
[----:B------:R1:W3:Y:S08]  /*11a50*/  MUFU.TANH R68, R3 ;  /* 0x0000000300447308 */ /* 0x0002f00000002400 */
[----:B------:R2:W-:Y:S01]  /*11a60*/  MUFU.TANH R57, R2 ;  /* 0x0000000200397308 */ /* 0x0005e20000002400 */
[----:B-1----:R-:W-:-:S02]  /*11a70*/  FMUL.FTZ R3, R29, c[0x0][0x320] ;  /* 0x0000c8001d037a20 */ /* 0x002fc40000410000 */
[----:B--2---:R-:W-:-:S05]  /*11a80*/  FMUL.FTZ R2, R41, c[0x0][0x320] ;  /* 0x0000c80029027a20 */ /* 0x004fca0000410000 */
[----:B------:R1:W2:Y:S01]  /*11a90*/  MUFU.TANH R58, R3 ;  /* 0x00000003003a7308 */ /* 0x0002a20000002400 */
[----:B------:R-:W-:Y:S01]  /*11aa0*/  HMMA.16816.F32.BF16 R16, R16, R62, R20 ;  /* 0x0000003e1010723c */ /* 0x000fe20000041814 */
[----:B------:R2:W3:Y:S01]  /*11ab0*/  LDSM.16.M88.4 R20, [R0+0x5800] ;  /* 0x005800000014783b */ /* 0x0004e20000000200 */
[----:B------:R-:W-:Y:S01]  /*11ac0*/  ISETP.NE.AND P1, PT, R136, 0x1, PT ;  /* 0x000000018800780c */ /* 0x000fe20003f25270 */
[----:B------:R-:W-:Y:S01]  /*11ad0*/  IMAD.IADD R225, R8, 0x1, R9 ;  /* 0x0000000108e17824 */ /* 0x000fe200078e0209 */
[----:B------:R-:W-:-:S04]  /*11ae0*/  DEPBAR.LE SB0, 0x2 ;  /* 0x000080800000791a */ /* 0x000fc80000000000 */
[----:B------:R2:W2:Y:S01]  /*11af0*/  MUFU.TANH R56, R2 ;  /* 0x0000000200387308 */ /* 0x0004a20000002400 */
[----:B-1----:R-:W-:Y:S01]  /*11b00*/  FMUL.FTZ R3, R30, c[0x0][0x320] ;  /* 0x0000c8001e037a20 */ /* 0x002fe20000410000 */
[----:B-----5:R-:W-:Y:S01]  /*11b10*/  HMMA.16816.F32.BF16 R36, R24, R52, R36 ;  /* 0x000000341824723c */ /* 0x020fe20000041824 */
[----:B--2---:R-:W-:-:S07]  /*11b20*/  FMUL.FTZ R0, R34, c[0x0][0x320] ;  /* 0x0000c80022007a20 */ /* 0x004fce0000410000 */
[----:B------:R-:W-:Y:S01]  /*11b30*/  HMMA.16816.F32.BF16 R4, R12, R48, R4 ;  /* 0x000000300c04723c */ /* 0x000fe20000041804 */
[----:B------:R-:W-:Y:S01]  /*11b40*/  FMUL.FTZ R2, R42, c[0x0][0x320] ;  /* 0x0000c8002a027a20 */ /* 0x000fe20000410000 */
[----:B------:R1:W-:Y:S01]  /*11b50*/  MUFU.TANH R69, R3 ;  /* 0x0000000300457308 */ /* 0x0003e20000002400 */
[----:B------:R-:W-:Y:S01]  /*11b60*/  IMAD.MOV.U32 R9, RZ, RZ, 0x1 ;  /* 0x00000001ff097424 */ /* 0x000fe200078e00ff */
[----:B------:R-:W-:Y:S06]  /*11b70*/  BAR.SYNC.DEFER_BLOCKING 0x0 ;  /* 0x0000000000007b1d */ /* 0x000fec0000010000 */
[----:B------:R2:W-:Y:S01]  /*11b80*/  MUFU.TANH R59, R2 ;  /* 0x00000002003b7308 */ /* 0x0005e20000002400 */
[----:B-1----:R-:W-:-:S02]  /*11b90*/  FMUL.FTZ R3, R31, c[0x0][0x320] ;  /* 0x0000c8001f037a20 */ /* 0x002fc40000410000 */
[----:B------:R-:W-:Y:S01]  /*11ba0*/  HMMA.16816.F32.BF16 R28, R12, R66, R44 ;  /* 0x000000420c1c723c */ /* 0x000fe2000004182c */
[----:B--2---:R-:W-:-:S07]  /*11bb0*/  FMUL.FTZ R2, R43, c[0x0][0x320] ;  /* 0x0000c8002b027a20 */ /* 0x004fce0000410000 */
[----:B------:R-:W-:Y:S01]  /*11bc0*/  HMMA.16816.F32.BF16 R16, R12, R50, R16 ;  /* 0x000000320c10723c */ /* 0x000fe20000041810 */
[----:B------:R-:W-:Y:S01]  /*11bd0*/  LDSM.16.MT88.4 R60, [R176+0x800] ;  /* 0x00080000b03c783b */ /* 0x000fe20000004200 */
[----:B------:R1:W-:Y:S03]  /*11be0*/  MUFU.TANH R44, R2 ;  /* 0x00000002002c7308 */ /* 0x0003e60000002400 */
[----:B------:R-:W-:Y:S01]  /*11bf0*/  LDSM.16.MT88.4 R76, [R186+0x2800] ;  /* 0x00280000ba4c783b */ /* 0x000fe20000004200 */
[----:B-1----:R-:W-:-:S04]  /*11c00*/  FMUL.FTZ R2, R32, c[0x0][0x320] ;  /* 0x0000c80020027a20 */ /* 0x002fc80000410000 */
[----:B------:R1:W2:Y:S08]  /*11c10*/  MUFU.TANH R41, R2 ;  /* 0x0000000200297308 */ /* 0x0002b00000002400 */
[----:B------:R5:W-:Y:S01]  /*11c20*/  MUFU.TANH R43, R0 ;  /* 0x00000000002b7308 */ /* 0x000be20000002400 */
[----:B-1----:R-:W-:-:S07]  /*11c30*/  FMUL.FTZ R2, R33, c[0x0][0x320] ;  /* 0x0000c80021027a20 */ /* 0x002fce0000410000 */
[----:B------:R1:W-:Y:S01]  /*11c40*/  MUFU.TANH R40, R2 ;  /* 0x0000000200287308 */ /* 0x0003e20000002400 */
[----:B-----5:R-:W-:Y:S02]  /*11c50*/  IMAD.MOV.U32 R0, RZ, RZ, R225 ;  /* 0x000000ffff007224 */ /* 0x020fe400078e00e1 */
[----:B-1----:R-:W-:-:S05]  /*11c60*/  @P1 IMAD.HI.U32 R2, R225, c[0x0][0x2c8], RZ ;  /* 0x0000b200e1021a27 */ /* 0x002fca00078e00ff */
[----:B------:R-:W-:-:S05]  /*11c70*/  @P1 SHF.R.U32.HI R0, RZ, c[0x0][0x2cc], R2 ;  /* 0x0000b300ff001a19 */ /* 0x000fca0000011602 */
[----:B------:R-:W1:Y:S04]  /*11c80*/  SHFL.IDX PT, R2, R0, RZ, 0x1c1f ;  /* 0x001c1fff00027589 */ /* 0x000e6800000e0000 */
[----:B------:R5:W1:Y:S01]  /*11c90*/  SHFL.IDX PT, R8, R0, 0x1, 0x1c1f ;  /* 0x003c1f0000087f89 */ /* 0x000a6200000e0000 */
[C---:B------:R-:W-:Y:S01]  /*11ca0*/  HMMA.16816.F32.BF16 R28, R24.reuse, R54, R28 ;  /* 0x00000036181c723c */ /* 0x040fe2000004181c */
[----:B------:R2:W-:Y:S02]  /*11cb0*/  MUFU.TANH R64, R3 ;  /* 0x0000000300407308 */ /* 0x0005e40000002400 */
[----:B------:R-:W-:Y:S05]  /*11cc0*/  LDSM.16.MT88.4 R52, [R187] ;  /* 0x00000000bb34783b */ /* 0x000fea0000004200 */
[----:B---3--:R-:W-:Y:S01]  /*11cd0*/  HMMA.16816.F32.BF16 R4, R24, R20, R4 ;  /* 0x000000141804723c */ /* 0x008fe20000041804 */
[----:B--2---:R-:W-:-:S02]  /*11ce0*/  FMUL.FTZ R3, R35, c[0x0][0x320] ;  /* 0x0000c80023037a20 */ /* 0x004fc40000410000 */
[----:B-----5:R-:W-:-:S04]  /*11cf0*/  FMUL.FTZ R0, R36, c[0x0][0x320] ;  /* 0x0000c80024007a20 */ /* 0x020fc80000410000 */
[----:B------:R2:W3:Y:S08]  /*11d00*/  MUFU.TANH R33, R0 ;  /* 0x0000000000217308 */ /* 0x0004f00000002400 */
[----:B------:R5:W-:Y:S01]  /*11d10*/  MUFU.TANH R42, R3 ;  /* 0x00000003002a7308 */ /* 0x000be20000002400 */
[----:B--2---:R-:W-:-:S05]  /*11d20*/  IMAD R0, R106, -0x40, R9 ;  /* 0xffffffc06a007824 */ /* 0x004fca00078e0209 */
[----:B------:R-:W-:Y:S01]  /*11d30*/  IADD3 R0, -R252, R0, R249 ;  /* 0x00000000fc007210 */ /* 0x000fe20007ffe1f9 */
[----:B-----5:R-:W-:-:S04]  /*11d40*/  FMUL.FTZ R3, R37, c[0x0][0x320] ;  /* 0x0000c80025037a20 */ /* 0x020fc80000410000 */
[----:B------:R-:W-:Y:S01]  /*11d50*/  IMAD.IADD R0, R0, 0x1, -R250 ;  /* 0x0000000100007824 */ /* 0x000fe200078e0afa */
[----:B------:R2:W5:Y:S03]  /*11d60*/  MUFU.TANH R32, R3 ;  /* 0x0000000300207308 */ /* 0x0005660000002400 */
[C---:B-1----:R-:W-:Y:S02]  /*11d70*/  IMAD.IADD R2, R0.reuse, 0x1, R2 ;  /* 0x0000000100027824 */ /* 0x042fe400078e0202 */
[----:B------:R-:W-:Y:S01]  /*11d80*/  IMAD.IADD R0, R0, 0x1, R8 ;  /* 0x0000000100007824 */ /* 0x000fe200078e0208 */
[----:B------:R-:W-:Y:S01]  /*11d90*/  HMMA.16816.F32.BF16 R24, R24, R22, R16 ;  /* 0x000000161818723c */ /* 0x000fe20000041810 */
[----:B--2---:R-:W-:-:S04]  /*11da0*/  FMUL.FTZ R3, R38, c[0x0][0x320] ;  /* 0x0000c80026037a20 */ /* 0x004fc80000410000 */
[----:B------:R1:W-:Y:S02]  /*11db0*/  MUFU.TANH R35, R3 ;  /* 0x0000000300237308 */ /* 0x0003e40000002400 */
[----:B-1----:R-:W-:-:S05]  /*11dc0*/  IMAD.IADD R3, R107, 0x1, -R252 ;  /* 0x000000016b037824 */ /* 0x002fca00078e0afc */
[C---:B------:R-:W-:Y:S02]  /*11dd0*/  IMNMX R2, R3.reuse, R2, PT ;  /* 0x0000000203027217 */ /* 0x040fe40003800200 */
[----:B------:R-:W-:Y:S01]  /*11de0*/  IMNMX R0, R3, R0, PT ;  /* 0x0000000003007217 */ /* 0x000fe20003800200 */
[----:B------:R-:W-:-:S04]  /*11df0*/  FMUL.FTZ R3, R28, c[0x0][0x320] ;  /* 0x0000c8001c037a20 */ /* 0x000fc80000410000 */
[----:B------:R1:W2:Y:S01]  /*11e00*/  MUFU.TANH R19, R3 ;  /* 0x0000000300137308 */ /* 0x0002a20000002400 */
[----:B------:R-:W-:Y:S01]  /*11e10*/  FMUL.FTZ R9, R39, c[0x0][0x320] ;  /* 0x0000c80027097a20 */ /* 0x000fe20000410000 */
[C---:B------:R-:W-:Y:S02]  /*11e20*/  ISETP.GT.AND P0, PT, R2.reuse, RZ, PT ;  /* 0x000000ff0200720c */ /* 0x040fe40003f04270 */
[----:B------:R-:W-:Y:S01]  /*11e30*/  ISETP.GT.AND P1, PT, R2, 0x1, PT ;  /* 0x000000010200780c */ /* 0x000fe20003f24270 */
[----:B-1----:R-:W-:-:S04]  /*11e40*/  FMUL.FTZ R3, R29, c[0x0][0x320] ;  /* 0x0000c8001d037a20 */ /* 0x002fc80000410000 */
[----:B------:R1:W-:Y:S01]  /*11e50*/  MUFU.TANH R16, R3 ;  /* 0x0000000300107308 */ /* 0x0003e20000002400 */
[----:B------:R-:W-:Y:S02]  /*11e60*/  ISETP.GT.AND P2, PT, R2, 0x8, PT ;  /* 0x000000080200780c */ /* 0x000fe40003f44270 */
[----:B------:R-:W-:Y:S02]  /*11e70*/  FSEL R8, R73, -INF , P0 ;  /* 0xff80000049087808 */ /* 0x000fe40000000000 */
[----:B------:R-:W-:-:S03]  /*11e80*/  FSEL R12, R72, -INF , P1 ;  /* 0xff800000480c7808 */ /* 0x000fc60000800000 */
[----:B------:R-:W-:Y:S01]  /*11e90*/  MUFU.TANH R34, R9 ;  /* 0x0000000900227308 */ /* 0x000fe20000002400 */
[----:B-1----:R-:W-:-:S07]  /*11ea0*/  FMUL.FTZ R3, R4, c[0x0][0x320] ;  /* 0x0000c80004037a20 */ /* 0x002fce0000410000 */
[----:B------:R1:W1:Y:S01]  /*11eb0*/  MUFU.TANH R20, R3 ;  /* 0x0000000300147308 */ /* 0x0002620000002400 */
[----:B------:R-:W-:Y:S02]  /*11ec0*/  ISETP.GT.AND P3, PT, R2, 0x9, PT ;  /* 0x000000090200780c */ /* 0x000fe40003f64270 */
[----:B------:R-:W-:Y:S01]  /*11ed0*/  FSEL R13, R68, -INF , P2 ;  /* 0xff800000440d7808 */ /* 0x000fe20001000000 */
[----:B-1----:R-:W-:-:S04]  /*11ee0*/  FMUL.FTZ R3, R5, c[0x0][0x320] ;  /* 0x0000c80005037a20 */ /* 0x002fc80000410000 */
[----:B------:R1:W1:Y:S01]  /*11ef0*/  MUFU.TANH R9, R3 ;  /* 0x0000000300097308 */ /* 0x0002620000002400 */
[C---:B------:R-:W-:Y:S02]  /*11f00*/  ISETP.GT.AND P0, PT, R2.reuse, 0x10, PT ;  /* 0x000000100200780c */ /* 0x040fe40003f04270 */
[----:B------:R-:W-:Y:S02]  /*11f10*/  ISETP.GT.AND P1, PT, R2, 0x11, PT ;  /* 0x000000110200780c */ /* 0x000fe40003f24270 */
[----:B------:R-:W-:Y:S01]  /*11f20*/  FSEL R14, R58, -INF , P3 ;  /* 0xff8000003a0e7808 */ /* 0x000fe20001800000 */
[----:B-1----:R-:W-:-:S04]  /*11f30*/  FMUL.FTZ R3, R24, c[0x0][0x320] ;  /* 0x0000c80018037a20 */ /* 0x002fc80000410000 */
[----:B------:R1:W1:Y:S01]  /*11f40*/  MUFU.TANH R5, R3 ;  /* 0x0000000300057308 */ /* 0x0002620000002400 */
[----:B------:R-:W-:Y:S02]  /*11f50*/  ISETP.GT.AND P2, PT, R2, 0x18, PT ;  /* 0x000000180200780c */ /* 0x000fe40003f44270 */
[----:B------:R-:W-:Y:S02]  /*11f60*/  FSEL R15, R57, -INF , P0 ;  /* 0xff800000390f7808 */ /* 0x000fe40000000000 */
[----:B------:R-:W-:Y:S02]  /*11f70*/  FSEL R18, R56, -INF , P1 ;  /* 0xff80000038127808 */ /* 0x000fe40000800000 */
[C---:B------:R-:W-:Y:S02]  /*11f80*/  ISETP.GT.AND P0, PT, R2.reuse, 0x20, PT ;  /* 0x000000200200780c */ /* 0x040fe40003f04270 */
[----:B------:R-:W-:Y:S02]  /*11f90*/  ISETP.GT.AND P1, PT, R2, 0x21, PT ;  /* 0x000000210200780c */ /* 0x000fe40003f24270 */
[----:B-1----:R-:W-:-:S04]  /*11fa0*/  FMNMX.FTZ R3, R8, R12, !PT ;  /* 0x0000000c08037209 */ /* 0x002fc80007810000 */
[----:B------:R-:W-:Y:S02]  /*11fb0*/  FMNMX.FTZ R3, R13, R3, !PT ;  /* 0x000000030d037209 */ /* 0x000fe40007810000 */
[----:B------:R-:W-:Y:S02]  /*11fc0*/  ISETP.GT.AND P3, PT, R2, 0x19, PT ;  /* 0x000000190200780c */ /* 0x000fe40003f64270 */
[----:B------:R-:W-:Y:S02]  /*11fd0*/  FMNMX.FTZ R3, R14, R3, !PT ;  /* 0x000000030e037209 */ /* 0x000fe40007810000 */
[----:B------:R-:W-:Y:S02]  /*11fe0*/  FSEL R17, R41, -INF , P2 ;  /* 0xff80000029117808 */ /* 0x000fe40001000000 */
[----:B------:R-:W-:Y:S02]  /*11ff0*/  ISETP.GT.AND P2, PT, R2, 0x28, PT ;  /* 0x000000280200780c */ /* 0x000fe40003f44270 */
[----:B---3--:R-:W-:-:S02]  /*12000*/  FSEL R103, R33, -INF , P0 ;  /* 0xff80000021677808 */ /* 0x008fc40000000000 */
[----:B-----5:R-:W-:Y:S02]  /*12010*/  FSEL R102, R32, -INF , P1 ;  /* 0xff80000020667808 */ /* 0x020fe40000800000 */
[C---:B------:R-:W-:Y:S02]  /*12020*/  ISETP.GT.AND P0, PT, R2.reuse, 0x30, PT ;  /* 0x000000300200780c */ /* 0x040fe40003f04270 */
[----:B------:R-:W-:Y:S02]  /*12030*/  ISETP.GT.AND P1, PT, R2, 0x31, PT ;  /* 0x000000310200780c */ /* 0x000fe40003f24270 */
[----:B------:R-:W-:Y:S02]  /*12040*/  FMNMX.FTZ R3, R15, R3, !PT ;  /* 0x000000030f037209 */ /* 0x000fe40007810000 */
[----:B------:R-:W-:Y:S02]  /*12050*/  FSEL R23, R40, -INF , P3 ;  /* 0xff80000028177808 */ /* 0x000fe40001800000 */
[----:B------:R-:W-:-:S02]  /*12060*/  ISETP.GT.AND P3, PT, R2, 0x29, PT ;  /* 0x000000290200780c */ /* 0x000fc40003f64270 */
[----:B--2---:R-:W-:Y:S02]  /*12070*/  FSEL R101, R19, -INF , P2 ;  /* 0xff80000013657808 */ /* 0x004fe40001000000 */
[----:B------:R-:W-:Y:S02]  /*12080*/  ISETP.GT.AND P2, PT, R2, 0x38, PT ;  /* 0x000000380200780c */ /* 0x000fe40003f44270 */
[----:B------:R-:W-:Y:S02]  /*12090*/  FSEL R94, R20, -INF , P0 ;  /* 0xff800000145e7808 */ /* 0x000fe40000000000 */
[----:B------:R-:W-:Y:S02]  /*120a0*/  FSEL R92, R9, -INF , P1 ;  /* 0xff800000095c7808 */ /* 0x000fe40000800000 */
[----:B------:R-:W-:Y:S02]  /*120b0*/  FMNMX.FTZ R3, R18, R3, !PT ;  /* 0x0000000312037209 */ /* 0x000fe40007810000 */
[----:B------:R-:W-:-:S02]  /*120c0*/  ISETP.GT.AND P0, PT, R0, RZ, PT ;  /* 0x000000ff0000720c */ /* 0x000fc40003f04270 */
[----:B------:R-:W-:Y:S02]  /*120d0*/  ISETP.GT.AND P1, PT, R0, 0x1, PT ;  /* 0x000000010000780c */ /* 0x000fe40003f24270 */
[----:B------:R-:W-:Y:S01]  /*120e0*/  FSEL R100, R16, -INF , P3 ;  /* 0xff80000010647808 */ /* 0x000fe20001800000 */
[----:B------:R-:W-:Y:S01]  /*120f0*/  FMUL.FTZ R6, R6, c[0x0][0x320] ;  /* 0x0000c80006067a20 */ /* 0x000fe20000410000 */
[----:B------:R-:W-:Y:S01]  /*12100*/  ISETP.GT.AND P3, PT, R2, 0x39, PT ;  /* 0x000000390200780c */ /* 0x000fe20003f64270 */
[----:B------:R-:W-:Y:S01]  /*12110*/  FMUL.FTZ R2, R30, c[0x0][0x320] ;  /* 0x0000c8001e027a20 */ /* 0x000fe20000410000 */
[----:B------:R-:W-:Y:S01]  /*12120*/  FSEL R89, R5, -INF , P2 ;  /* 0xff80000005597808 */ /* 0x000fe20001000000 */
[----:B------:R-:W-:Y:S01]  /*12130*/  FMUL.FTZ R22, R7, c[0x0][0x320] ;  /* 0x0000c80007167a20 */ /* 0x000fe20000410000 */
[----:B------:R-:W-:Y:S02]  /*12140*/  FMNMX.FTZ R3, R17, R3, !PT ;  /* 0x0000000311037209 */ /* 0x000fe40007810000 */
[----:B------:R-:W-:-:S02]  /*12150*/  ISETP.GT.AND P2, PT, R0, 0x8, PT ;  /* 0x000000080000780c */ /* 0x000fc40003f44270 */
[----:B------:R-:W-:Y:S02]  /*12160*/  FSEL R5, R80, -INF , P0 ;  /* 0xff80000050057808 */ /* 0x000fe40000000000 */
[----:B------:R-:W-:Y:S01]  /*12170*/  FSEL R7, R74, -INF , P1 ;  /* 0xff8000004a077808 */ /* 0x000fe20000800000 */
[----:B------:R-:W-:Y:S01]  /*12180*/  FMUL.FTZ R19, R25, c[0x0][0x320] ;  /* 0x0000c80019137a20 */ /* 0x000fe20000410000 */
[----:B------:R1:W-:Y:S01]  /*12190*/  MUFU.TANH R28, R2 ;  /* 0x00000002001c7308 */ /* 0x0003e20000002400 */
[----:B------:R-:W-:Y:S02]  /*121a0*/  FMNMX.FTZ R3, R23, R3, !PT ;  /* 0x0000000317037209 */ /* 0x000fe40007810000 */
[----:B------:R-:W-:-:S05]  /*121b0*/  ISETP.GT.AND P0, PT, R0, 0x9, PT ;  /* 0x000000090000780c */ /* 0x000fca0003f04270 */
[----:B------:R2:W-:Y:S01]  /*121c0*/  MUFU.TANH R25, R6 ;  /* 0x0000000600197308 */ /* 0x0005e20000002400 */
[----:B------:R-:W-:Y:S01]  /*121d0*/  FMNMX.FTZ R3, R103, R3, !PT ;  /* 0x0000000367037209 */ /* 0x000fe20007810000 */
[----:B------:R-:W-:Y:S01]  /*121e0*/  FMUL.FTZ R4, R31, c[0x0][0x320] ;  /* 0x0000c8001f047a20 */ /* 0x000fe20000410000 */
[----:B------:R-:W-:Y:S02]  /*121f0*/  ISETP.GT.AND P1, PT, R0, 0x10, PT ;  /* 0x000000100000780c */ /* 0x000fe40003f24270 */
[----:B-1----:R-:W-:Y:S02]  /*12200*/  FMNMX.FTZ R2, R5, R7, !PT ;  /* 0x0000000705027209 */ /* 0x002fe40007810000 */
[----:B------:R-:W-:Y:S02]  /*12210*/  FSEL R16, R64, -INF , P0 ;  /* 0xff80000040107808 */ /* 0x000fe40000000000 */
[----:B--2---:R-:W-:Y:S01]  /*12220*/  FSEL R6, R69, -INF , P2 ;  /* 0xff80000045067808 */ /* 0x004fe20001000000 */
[----:B------:R-:W-:Y:S01]  /*12230*/  FMUL.FTZ R29, R26, c[0x0][0x320] ;  /* 0x0000c8001a1d7a20 */ /* 0x000fe20000410000 */
[----:B------:R-:W-:Y:S01]  /*12240*/  FMNMX.FTZ R3, R102, R3, !PT ;  /* 0x0000000366037209 */ /* 0x000fe20007810000 */
[----:B------:R1:W-:Y:S01]  /*12250*/  MUFU.TANH R24, R22 ;  /* 0x0000001600187308 */ /* 0x0003e20000002400 */
[----:B------:R-:W-:Y:S01]  /*12260*/  FMNMX.FTZ R2, R6, R2, !PT ;  /* 0x0000000206027209 */ /* 0x000fe20007810000 */
[----:B------:R-:W-:Y:S01]  /*12270*/  FMUL.FTZ R27, R27, c[0x0][0x320] ;  /* 0x0000c8001b1b7a20 */ /* 0x000fe20000410000 */
[----:B------:R-:W-:Y:S01]  /*12280*/  ISETP.GT.AND P2, PT, R0, 0x11, PT ;  /* 0x000000110000780c */ /* 0x000fe20003f44270 */
[----:B------:R-:W-:Y:S01]  /*12290*/  LDSM.16.MT88.4 R64, [R186+0x2000] ;  /* 0x00200000ba40783b */ /* 0x000fe20000004200 */
[----:B------:R-:W-:-:S02]  /*122a0*/  FSEL R21, R59, -INF , P1 ;  /* 0xff8000003b157808 */ /* 0x000fc40000800000 */
[----:B------:R-:W-:Y:S01]  /*122b0*/  FMNMX.FTZ R2, R16, R2, !PT ;  /* 0x0000000210027209 */ /* 0x000fe20007810000 */
[----:B------:R-:W-:Y:S01]  /*122c0*/  MUFU.TANH R26, R4 ;  /* 0x00000004001a7308 */ /* 0x000fe20000002400 */
[----:B------:R-:W-:Y:S01]  /*122d0*/  FMNMX.FTZ R3, R101, R3, !PT ;  /* 0x0000000365037209 */ /* 0x000fe20007810000 */
[----:B------:R-:W-:Y:S01]  /*122e0*/  LDSM.16.MT88.4 R56, [R187+0x800] ;  /* 0x00080000bb38783b */ /* 0x000fe20000004200 */
[----:B------:R-:W-:Y:S02]  /*122f0*/  ISETP.GT.AND P0, PT, R0, 0x18, PT ;  /* 0x000000180000780c */ /* 0x000fe40003f04270 */
[----:B------:R-:W-:Y:S02]  /*12300*/  FSEL R20, R44, -INF , P2 ;  /* 0xff8000002c147808 */ /* 0x000fe40001000000 */
[----:B------:R-:W-:Y:S01]  /*12310*/  FMNMX.FTZ R2, R21, R2, !PT ;  /* 0x0000000215027209 */ /* 0x000fe20007810000 */
[----:B------:R-:W2:Y:S01]  /*12320*/  MUFU.TANH R4, R19 ;  /* 0x0000001300047308 */ /* 0x000ea20000002400 */
[----:B------:R-:W-:-:S02]  /*12330*/  FMNMX.FTZ R3, R100, R3, !PT ;  /* 0x0000000364037209 */ /* 0x000fc40007810000 */
[----:B------:R-:W-:Y:S02]  /*12340*/  ISETP.GT.AND P1, PT, R0, 0x19, PT ;  /* 0x000000190000780c */ /* 0x000fe40003f24270 */
[----:B-1----:R-:W-:Y:S02]  /*12350*/  FSEL R22, R43, -INF , P0 ;  /* 0xff8000002b167808 */ /* 0x002fe40000000000 */
[----:B------:R-:W-:Y:S02]  /*12360*/  FMNMX.FTZ R2, R20, R2, !PT ;  /* 0x0000000214027209 */ /* 0x000fe40007810000 */
[----:B------:R-:W-:Y:S02]  /*12370*/  FMNMX.FTZ R3, R94, R3, !PT ;  /* 0x000000035e037209 */ /* 0x000fe40007810000 */
[----:B------:R-:W-:Y:S02]  /*12380*/  ISETP.GT.AND P2, PT, R0, 0x20, PT ;  /* 0x000000200000780c */ /* 0x000fe40003f44270 */
[----:B------:R-:W-:-:S02]  /*12390*/  FSEL R44, R42, -INF , P1 ;  /* 0xff8000002a2c7808 */ /* 0x000fc40000800000 */
[----:B------:R-:W-:Y:S01]  /*123a0*/  FMNMX.FTZ R2, R22, R2, !PT ;  /* 0x0000000216027209 */ /* 0x000fe20007810000 */
[----:B------:R4:W1:Y:S01]  /*123b0*/  MUFU.TANH R19, R29 ;  /* 0x0000001d00137308 */ /* 0x0008620000002400 */
[----:B------:R-:W-:Y:S01]  /*123c0*/  FMNMX.FTZ R3, R92, R3, !PT ;  /* 0x000000035c037209 */ /* 0x000fe20007810000 */
[----:B------:R-:W-:Y:S01]  /*123d0*/  LDSM.16.MT88.4 R40, [R189] ;  /* 0x00000000bd28783b */ /* 0x000fe20000004200 */
[----:B------:R-:W-:Y:S02]  /*123e0*/  ISETP.GT.AND P0, PT, R0, 0x21, PT ;  /* 0x000000210000780c */ /* 0x000fe40003f04270 */
[----:B------:R-:W-:Y:S02]  /*123f0*/  FSEL R97, R35, -INF , P2 ;  /* 0xff80000023617808 */ /* 0x000fe40001000000 */
[----:B------:R-:W-:Y:S02]  /*12400*/  FMNMX.FTZ R2, R44, R2, !PT ;  /* 0x000000022c027209 */ /* 0x000fe40007810000 */
[----:B--2---:R-:W-:-:S02]  /*12410*/  FSEL R88, R4, -INF , P3 ;  /* 0xff80000004587808 */ /* 0x004fc40001800000 */
[----:B------:R-:W-:Y:S02]  /*12420*/  FMNMX.FTZ R3, R89, R3, !PT ;  /* 0x0000000359037209 */ /* 0x000fe40007810000 */
[----:B------:R-:W-:Y:S02]  /*12430*/  ISETP.GT.AND P1, PT, R0, 0x28, PT ;  /* 0x000000280000780c */ /* 0x000fe40003f24270 */
[----:B------:R-:W-:Y:S02]  /*12440*/  FSEL R99, R34, -INF , P0 ;  /* 0xff80000022637808 */ /* 0x000fe40000000000 */
[----:B------:R-:W-:Y:S01]  /*12450*/  FMNMX.FTZ R2, R97, R2, !PT ;  /* 0x0000000261027209 */ /* 0x000fe20007810000 */
[----:B------:R-:W2:Y:S01]  /*12460*/  MUFU.TANH R9, R27 ;  /* 0x0000001b00097308 */ /* 0x000ea20000002400 */
[----:B------:R-:W-:Y:S01]  /*12470*/  FMNMX.FTZ R3, R88, R3, !PT ;  /* 0x0000000358037209 */ /* 0x000fe20007810000 */
[----:B------:R-:W-:Y:S01]  /*12480*/  LDSM.16.MT88.4 R32, [R186+0x800] ;  /* 0x00080000ba20783b */ /* 0x000fe20000004200 */
[----:B------:R-:W-:-:S02]  /*12490*/  ISETP.GT.AND P0, PT, R0, 0x29, PT ;  /* 0x000000290000780c */ /* 0x000fc40003f04270 */
[----:B------:R-:W-:Y:S02]  /*124a0*/  FSEL R93, R28, -INF , P1 ;  /* 0xff8000001c5d7808 */ /* 0x000fe40000800000 */
[----:B------:R-:W-:Y:S01]  /*124b0*/  FMNMX.FTZ R2, R99, R2, !PT ;  /* 0x0000000263027209 */ /* 0x000fe20007810000 */
[----:B------:R-:W3:Y:S01]  /*124c0*/  SHFL.BFLY PT, R4, R3, 0x2, 0x1f ;  /* 0x0c401f0003047f89 */ /* 0x000ee200000e0000 */
[----:B------:R-:W-:Y:S02]  /*124d0*/  ISETP.GT.AND P1, PT, R0, 0x30, PT ;  /* 0x000000300000780c */ /* 0x000fe40003f24270 */
[----:B------:R-:W-:Y:S01]  /*124e0*/  FSEL R98, R26, -INF , P0 ;  /* 0xff8000001a627808 */ /* 0x000fe20000000000 */
[----:B----4-:R-:W-:Y:S01]  /*124f0*/  LDSM.16.MT88.4 R28, [R177+0x800] ;  /* 0x00080000b11c783b */ /* 0x010fe20000004200 */
        /* <DEDUP_REMOVED lines=8> */
[----:B-1----:R-:W-:Y:S02]  /*12580*/  FSEL R91, R19, -INF , P1 ;  /* 0xff800000135b7808 */ /* 0x002fe40000800000 */
[----:B------:R-:W-:Y:S02]  /*12590*/  FMNMX.FTZ R2, R95, R2, !PT ;  /* 0x000000025f027209 */ /* 0x000fe40007810000 */
[----:B--2---:R-:W-:Y:S02]  /*125a0*/  FSEL R90, R9, -INF , P0 ;  /* 0xff800000095a7808 */ /* 0x004fe40000000000 */
[----:B------:R-:W-:-:S04]  /*125b0*/  FMNMX.FTZ R2, R91, R2, !PT ;  /* 0x000000025b027209 */ /* 0x000fc80007810000 */
[----:B------:R-:W-:Y:S02]  /*125c0*/  FMNMX.FTZ R2, R90, R2, !PT ;  /* 0x000000025a027209 */ /* 0x000fe40007810000 */
[----:B---3--:R-:W-:-:S03]  /*125d0*/  FMNMX.FTZ R0, R3, R4, !PT ;  /* 0x0000000403007209 */ /* 0x008fc60007810000 */
        /* <DEDUP_REMOVED lines=11> */
[----:B--2---:R-:W-:-:S06]  /*12690*/  FFMA.FTZ R0, R12, c[0x0][0x2d0], -R2 ;  /* 0x0000b4000c007a23 */ /* 0x004fcc0000010802 */
[----:B------:R1:W2:Y:S01]  /*126a0*/  MUFU.EX2 R70, R0 ;  /* 0x0000000000467308 */ /* 0x0002a20000000800 */
[--C-:B------:R-:W-:Y:S01]  /*126b0*/  FFMA.FTZ R3, R14, c[0x0][0x2d0], -R2.reuse ;  /* 0x0000b4000e037a23 */ /* 0x100fe20000010802 */
[----:B------:R-:W-:Y:S01]  /*126c0*/  FSETP.NEU.FTZ.AND P0, PT, R8, -INF , PT ;  /* 0xff8000000800780b */ /* 0x000fe20003f1d000 */
[----:B-1----:R-:W-:-:S05]  /*126d0*/  FFMA.FTZ R0, R13, c[0x0][0x2d0], -R2 ;  /* 0x0000b4000d007a23 */ /* 0x002fca0000010802 */
[----:B------:R1:W-:Y:S08]  /*126e0*/  MUFU.EX2 R74, R0 ;  /* 0x00000000004a7308 */ /* 0x0003f00000000800 */
[----:B------:R3:W4:Y:S01]  /*126f0*/  MUFU.EX2 R81, R3 ;  /* 0x0000000300517308 */ /* 0x0007220000000800 */
[----:B-1----:R-:W-:-:S05]  /*12700*/  FMUL.FTZ R0, R8, c[0x0][0x2d0] ;  /* 0x0000b40008007a20 */ /* 0x002fca0000410000 */
[----:B------:R-:W-:Y:S01]  /*12710*/  FSEL R0, R0, RZ, P0 ;  /* 0x000000ff00007208 */ /* 0x000fe20000000000 */
[----:B---3--:R-:W-:Y:S02]  /*12720*/  FFMA.FTZ R3, R15, c[0x0][0x2d0], -R2 ;  /* 0x0000b4000f037a23 */ /* 0x008fe40000010802 */
[----:B------:R-:W-:Y:S02]  /*12730*/  LDSM.16.MT88.4 R12, [R186] ;  /* 0x00000000ba0c783b */ /* 0x000fe40000004200 */
[----:B------:R1:W-:Y:S02]  /*12740*/  MUFU.EX2 R82, R3 ;  /* 0x0000000300527308 */ /* 0x0003e40000000800 */
[----:B-1----:R-:W-:-:S06]  /*12750*/  FFMA.FTZ R3, R5, c[0x0][0x2d0], -R0 ;  /* 0x0000b40005037a23 */ /* 0x002fcc0000010800 */
[----:B------:R1:W-:Y:S02]  /*12760*/  MUFU.EX2 R69, R3 ;  /* 0x0000000300457308 */ /* 0x0003e40000000800 */
[----:B-1----:R-:W-:-:S06]  /*12770*/  FFMA.FTZ R3, R7, c[0x0][0x2d0], -R0 ;  /* 0x0000b40007037a23 */ /* 0x002fcc0000010800 */
[----:B------:R1:W3:Y:S02]  /*12780*/  MUFU.EX2 R68, R3 ;  /* 0x0000000300447308 */ /* 0x0002e40000000800 */
[--C-:B-1----:R-:W-:Y:S02]  /*12790*/  FFMA.FTZ R3, R6, c[0x0][0x2d0], -R0.reuse ;  /* 0x0000b40006037a23 */ /* 0x102fe40000010800 */
[----:B------:R-:W1:Y:S04]  /*127a0*/  LDSM.16.MT88.4 R4, [R177] ;  /* 0x00000000b104783b */ /* 0x000e680000004200 */
[----:B------:R5:W-:Y:S02]  /*127b0*/  MUFU.EX2 R73, R3 ;  /* 0x0000000300497308 */ /* 0x000be40000000800 */
[----:B-----5:R-:W-:-:S06]  /*127c0*/  FFMA.FTZ R3, R16, c[0x0][0x2d0], -R0 ;  /* 0x0000b40010037a23 */ /* 0x020fcc0000010800 */
[----:B------:R5:W1:Y:S02]  /*127d0*/  MUFU.EX2 R75, R3 ;  /* 0x00000003004b7308 */ /* 0x000a640000000800 */
[----:B-----5:R-:W-:-:S06]  /*127e0*/  FFMA.FTZ R3, R18, c[0x0][0x2d0], -R2 ;  /* 0x0000b40012037a23 */ /* 0x020fcc0000010802 */
[----:B------:R5:W1:Y:S02]  /*127f0*/  MUFU.EX2 R83, R3 ;  /* 0x0000000300537308 */ /* 0x000a640000000800 */
[----:B-----5:R-:W-:-:S06]  /*12800*/  FFMA.FTZ R3, R17, c[0x0][0x2d0], -R2 ;  /* 0x0000b40011037a23 */ /* 0x020fcc0000010802 */
[----:B------:R5:W-:Y:S02]  /*12810*/  MUFU.EX2 R86, R3 ;  /* 0x0000000300567308 */ /* 0x000be40000000800 */
[----:B-----5:R-:W-:-:S06]  /*12820*/  FFMA.FTZ R3, R23, c[0x0][0x2d0], -R2 ;  /* 0x0000b40017037a23 */ /* 0x020fcc0000010802 */
[----:B------:R5:W-:Y:S01]  /*12830*/  MUFU.EX2 R87, R3 ;  /* 0x0000000300577308 */ /* 0x000be20000000800 */
[----:B--2---:R-:W-:Y:S02]  /*12840*/  F2FP.BF16.PACK_AB R16, R70, R71 ;  /* 0x000000474610723e */ /* 0x004fe400000010ff */
[----:B----4-:R-:W-:Y:S02]  /*12850*/  F2FP.BF16.PACK_AB R18, R81, R74 ;  /* 0x0000004a5112723e */ /* 0x010fe400000010ff */
[----:B---3--:R-:W-:Y:S01]  /*12860*/  F2FP.BF16.PACK_AB R17, R68, R69 ;  /* 0x000000454411723e */ /* 0x008fe200000010ff */
[----:B-----5:R-:W-:-:S04]  /*12870*/  FFMA.FTZ R3, R21, c[0x0][0x2d0], -R0 ;  /* 0x0000b40015037a23 */ /* 0x020fc80000010800 */
[----:B------:R2:W-:Y:S01]  /*12880*/  MUFU.EX2 R72, R3 ;  /* 0x0000000300487308 */ /* 0x0005e20000000800 */
[----:B-1----:R-:W-:Y:S01]  /*12890*/  F2FP.BF16.PACK_AB R19, R75, R73 ;  /* 0x000000494b13723e */ /* 0x002fe200000010ff */
[----:B--2---:R-:W-:-:S06]  /*128a0*/  FFMA.FTZ R3, R20, c[0x0][0x2d0], -R0 ;  /* 0x0000b40014037a23 */ /* 0x004fcc0000010800 */
[----:B------:R1:W2:Y:S01]  /*128b0*/  MUFU.EX2 R80, R3 ;  /* 0x0000000300507308 */ /* 0x0002a20000000800 */
[----:B------:R-:W-:Y:S01]  /*128c0*/  HMMA.16816.F32.BF16 R24, R16, R4, RZ ;  /* 0x000000041018723c */ /* 0x000fe200000418ff */
[----:B-1----:R-:W-:-:S06]  /*128d0*/  FFMA.FTZ R3, R22, c[0x0][0x2d0], -R0 ;  /* 0x0000b40016037a23 */ /* 0x002fcc0000010800 */
[----:B------:R1:W-:Y:S01]  /*128e0*/  MUFU.EX2 R85, R3 ;  /* 0x0000000300557308 */ /* 0x0003e20000000800 */
[----:B------:R-:W-:Y:S01]  /*128f0*/  HMMA.16816.F32.BF16 R20, R16, R6, RZ ;  /* 0x000000061014723c */ /* 0x000fe200000418ff */
[----:B-1----:R-:W-:-:S07]  /*12900*/  FFMA.FTZ R3, R44, c[0x0][0x2d0], -R0 ;  /* 0x0000b4002c037a23 */ /* 0x002fce0000010800 */
[C---:B------:R-:W-:Y:S01]  /*12910*/  HMMA.16816.F32.BF16 R48, R16.reuse, R12, RZ ;  /* 0x0000000c1030723c */ /* 0x040fe200000418ff */
[----:B------:R-:W-:Y:S01]  /*12920*/  LDSM.16.MT88.4 R44, [R187+0x2000] ;  /* 0x00200000bb2c783b */ /* 0x000fe20000004200 */
[----:B------:R-:W1:Y:S05]  /*12930*/  MUFU.EX2 R84, R3 ;  /* 0x0000000300547308 */ /* 0x000e6a0000000800 */
[----:B------:R-:W-:Y:S01]  /*12940*/  F2FP.BF16.PACK_AB R12, R83, R82 ;  /* 0x00000052530c723e */ /* 0x000fe200000010ff */
[----:B------:R-:W-:Y:S01]  /*12950*/  HMMA.16816.F32.BF16 R36, R16, R14, RZ ;  /* 0x0000000e1024723c */ /* 0x000fe200000418ff */
[----:B--2---:R-:W-:-:S06]  /*12960*/  F2FP.BF16.PACK_AB R13, R80, R72 ;  /* 0x00000048500d723e */ /* 0x004fcc00000010ff */
[----:B------:R-:W-:Y:S02]  /*12970*/  F2FP.BF16.PACK_AB R14, R87, R86 ;  /* 0x00000056570e723e */ /* 0x000fe400000010ff */
[----:B-1----:R-:W-:-:S07]  /*12980*/  F2FP.BF16.PACK_AB R15, R84, R85 ;  /* 0x00000055540f723e */ /* 0x002fce00000010ff */
[C---:B------:R-:W-:Y:S08]  /*12990*/  HMMA.16816.F32.BF16 R172, R12.reuse, R28, R24 ;  /* 0x0000001c0cac723c */ /* 0x040ff00000041818 */
[----:B------:R-:W-:Y:S08]  /*129a0*/  HMMA.16816.F32.BF16 R128, R12, R30, R20 ;  /* 0x0000001e0c80723c */ /* 0x000ff00000041814 */
[C---:B------:R-:W-:Y:S08]  /*129b0*/  HMMA.16816.F32.BF16 R24, R16.reuse, R40, RZ ;  /* 0x000000281018723c */ /* 0x040ff000000418ff */
[C---:B------:R-:W-:Y:S01]  /*129c0*/  HMMA.16816.F32.BF16 R20, R16.reuse, R42, RZ ;  /* 0x0000002a1014723c */ /* 0x040fe200000418ff */
[----:B------:R-:W1:Y:S07]  /*129d0*/  LDSM.16.MT88.4 R40, [R177+0x2000] ;  /* 0x00200000b128783b */ /* 0x000e6e0000004200 */
[----:B------:R-:W-:Y:S08]  /*129e0*/  HMMA.16816.F32.BF16 R4, R16, R52, RZ ;  /* 0x000000341004723c */ /* 0x000ff000000418ff */
[C---:B------:R-:W-:Y:S08]  /*129f0*/  HMMA.16816.F32.BF16 R112, R12.reuse, R32, R48 ;  /* 0x000000200c70723c */ /* 0x040ff00000041830 */
[C---:B------:R-:W-:Y:S01]  /*12a00*/  HMMA.16816.F32.BF16 R120, R12.reuse, R34, R36 ;  /* 0x000000220c78723c */ /* 0x040fe20000041824 */
[----:B------:R-:W2:Y:S04]  /*12a10*/  LDSM.16.MT88.4 R32, [R177+0x2800] ;  /* 0x00280000b120783b */ /* 0x000ea80000004200 */
[----:B------:R-:W3:Y:S03]  /*12a20*/  LDSM.16.MT88.4 R36, [R187+0x2800] ;  /* 0x00280000bb24783b */ /* 0x000ee60000004200 */
[----:B------:R-:W-:Y:S08]  /*12a30*/  HMMA.16816.F32.BF16 R168, R12, R56, R4 ;  /* 0x000000380ca8723c */ /* 0x000ff00000041804 */
[C---:B------:R-:W-:Y:S08]  /*12a40*/  HMMA.16816.F32.BF16 R4, R16.reuse, R64, RZ ;  /* 0x000000401004723c */ /* 0x040ff000000418ff */
[----:B------:R-:W-:Y:S08]  /*12a50*/  HMMA.16816.F32.BF16 R28, R16, R54, RZ ;  /* 0x00000036101c723c */ /* 0x000ff000000418ff */
[C---:B------:R-:W-:Y:S08]  /*12a60*/  HMMA.16816.F32.BF16 R164, R12.reuse, R60, R24 ;  /* 0x0000003c0ca4723c */ /* 0x040ff00000041818 */
[----:B------:R-:W-:Y:S08]  /*12a70*/  HMMA.16816.F32.BF16 R156, R12, R62, R20 ;  /* 0x0000003e0c9c723c */ /* 0x000ff00000041814 */
[C---:B-1----:R-:W-:Y:S08]  /*12a80*/  HMMA.16816.F32.BF16 R24, R16.reuse, R40, RZ ;  /* 0x000000281018723c */ /* 0x042ff000000418ff */
[----:B------:R-:W-:Y:S01]  /*12a90*/  HMMA.16816.F32.BF16 R20, R16, R42, RZ ;  /* 0x0000002a1014723c */ /* 0x000fe200000418ff */
[----:B------:R-:W1:Y:S07]  /*12aa0*/  LDSM.16.MT88.4 R40, [R176+0x2000] ;  /* 0x00200000b028783b */ /* 0x000e6e0000004200 */
[----:B------:R-:W-:Y:S08]  /*12ab0*/  HMMA.16816.F32.BF16 R160, R12, R76, R4 ;  /* 0x0000004c0ca0723c */ /* 0x000ff00000041804 */
[----:B------:R-:W-:Y:S08]  /*12ac0*/  HMMA.16816.F32.BF16 R4, R16, R44, RZ ;  /* 0x0000002c1004723c */ /* 0x000ff000000418ff */
[C---:B------:R-:W-:Y:S08]  /*12ad0*/  HMMA.16816.F32.BF16 R136, R12.reuse, R58, R28 ;  /* 0x0000003a0c88723c */ /* 0x040ff0000004181c */
[----:B--2---:R-:W-:Y:S01]  /*12ae0*/  HMMA.16816.F32.BF16 R56, R12, R32, R24 ;  /* 0x000000200c38723c */ /* 0x004fe20000041818 */
[----:B------:R-:W2:Y:S07]  /*12af0*/  LDSM.16.MT88.4 R24, [R176+0x2800] ;  /* 0x00280000b018783b */ /* 0x000eae0000004200 */
[----:B------:R-:W-:Y:S08]  /*12b00*/  HMMA.16816.F32.BF16 R28, R16, R66, RZ ;  /* 0x00000042101c723c */ /* 0x000ff000000418ff */
[----:B---3--:R-:W-:Y:S08]  /*12b10*/  HMMA.16816.F32.BF16 R64, R12, R36, R4 ;  /* 0x000000240c40723c */ /* 0x008ff00000041804 */
[----:B-1----:R-:W-:Y:S08]  /*12b20*/  HMMA.16816.F32.BF16 R4, R16, R40, RZ ;  /* 0x000000281004723c */ /* 0x002ff000000418ff */
[C---:B------:R-:W-:Y:S01]  /*12b30*/  HMMA.16816.F32.BF16 R48, R12.reuse, R78, R28 ;  /* 0x0000004e0c30723c */ /* 0x040fe2000004181c */
[----:B------:R-:W1:Y:S11]  /*12b40*/  LDSM.16.MT88.4 R28, [R186+0x4000] ;  /* 0x00400000ba1c783b */ /* 0x000e760000004200 */
[----:B------:R-:W-:Y:S04]  /*12b50*/  @!UPT UIADD3 URZ, URZ, URZ, URZ ;  /* 0x0000003f3f3ff290 */ /* 0x000fe8000fffe03f */
[----:B--2---:R-:W-:Y:S08]  /*12b60*/  HMMA.16816.F32.BF16 R140, R12, R24, R4 ;  /* 0x000000180c8c723c */ /* 0x004ff00000041804 */
[----:B------:R-:W-:Y:S11]  /*12b70*/  HMMA.16816.F32.BF16 R4, R16, R42, RZ ;  /* 0x0000002a1004723c */ /* 0x000ff600000418ff */
[----:B------:R-:W-:Y:S11]  /*12b80*/  @!UPT UIADD3 URZ, URZ, URZ, URZ ;  /* 0x0000003f3f3ff290 */ /* 0x000ff6000fffe03f */
[----:B------:R-:W-:Y:S02]  /*12b90*/  @!UPT UIADD3 URZ, URZ, URZ, URZ ;  /* 0x0000003f3f3ff290 */ /* 0x000fe4000fffe03f */
[----:B------:R-:W-:Y:S01]  /*12ba0*/  HMMA.16816.F32.BF16 R132, R12, R26, R4 ;  /* 0x0000001a0c84723c */ /* 0x000fe20000041804 */
[----:B------:R-:W2:Y:S07]  /*12bb0*/  LDSM.16.MT88.4 R24, [R186+0x4800] ;  /* 0x00480000ba18783b */ /* 0x000eae0000004200 */
[----:B-1----:R-:W-:Y:S08]  /*12bc0*/  HMMA.16816.F32.BF16 R4, R16, R28, RZ ;  /* 0x0000001c1004723c */ /* 0x002ff000000418ff */
[----:B------:R-:W-:Y:S08]  /*12bd0*/  HMMA.16816.F32.BF16 R60, R12, R34, R20 ;  /* 0x000000220c3c723c */ /* 0x000ff00000041814 */
[----:B------:R-:W-:Y:S01]  /*12be0*/  HMMA.16816.F32.BF16 R20, R16, R46, RZ ;  /* 0x0000002e1014723c */ /* 0x000fe200000418ff */
[----:B------:R-:W-:-:S07]  /*12bf0*/  FADD.FTZ R3, R71, R70 ;  /* 0x0000004647037221 */ /* 0x000fce0000010000 */
[----:B--2---:R-:W-:Y:S08]  /*12c00*/  HMMA.16816.F32.BF16 R124, R12, R24, R4 ;  /* 0x000000180c7c723c */ /* 0x004ff00000041804 */
[----:B------:R-:W-:Y:S01]  /*12c10*/  HMMA.16816.F32.BF16 R4, R16, R30, RZ ;  /* 0x0000001e1004723c */ /* 0x000fe200000418ff */
[----:B------:R-:W-:-:S07]  /*12c20*/  FADD.FTZ R3, R74, R3 ;  /* 0x000000034a037221 */ /* 0x000fce0000010000 */
[----:B------:R-:W-:Y:S07]  /*12c30*/  HMMA.16816.F32.BF16 R76, R12, R38, R20 ;  /* 0x000000260c4c723c */ /* 0x000fee0000041814 */
[----:B------:R-:W-:Y:S02]  /*12c40*/  FADD.FTZ R21, R69, R68 ;  /* 0x0000004445157221 */ /* 0x000fe40000010000 */
[----:B------:R-:W-:Y:S02]  /*12c50*/  FADD.FTZ R20, R81, R3 ;  /* 0x0000000351147221 */ /* 0x000fe40000010000 */
[----:B------:R-:W-:-:S04]  /*12c60*/  FADD.FTZ R21, R73, R21 ;  /* 0x0000001549157221 */ /* 0x000fc80000010000 */
[----:B------:R-:W-:Y:S01]  /*12c70*/  FADD.FTZ R3, R75, R21 ;  /* 0x000000154b037221 */ /* 0x000fe20000010000 */
[----:B------:R-:W-:Y:S01]  /*12c80*/  HMMA.16816.F32.BF16 R116, R12, R26, R4 ;  /* 0x0000001a0c74723c */ /* 0x000fe20000041804 */
[----:B------:R-:W-:Y:S06]  /*12c90*/  LDSM.16.MT88.4 R24, [R177+0x4800] ;  /* 0x00480000b118783b */ /* 0x000fec0000004200 */
[----:B------:R-:W-:Y:S02]  /*12ca0*/  FADD.FTZ R4, R82, R20 ;  /* 0x0000001452047221 */ /* 0x000fe40000010000 */
[----:B------:R-:W1:Y:S02]  /*12cb0*/  LDSM.16.MT88.4 R20, [R177+0x4000] ;  /* 0x00400000b114783b */ /* 0x000e640000004200 */
[----:B------:R-:W-:-:S02]  /*12cc0*/  FADD.FTZ R29, R83, R4 ;  /* 0x00000004531d7221 */ /* 0x000fc40000010000 */
[----:B-1----:R-:W-:Y:S01]  /*12cd0*/  HMMA.16816.F32.BF16 R4, R16, R20, RZ ;  /* 0x000000141004723c */ /* 0x002fe200000418ff */
[----:B------:R-:W-:Y:S02]  /*12ce0*/  FADD.FTZ R3, R72, R3 ;  /* 0x0000000348037221 */ /* 0x000fe40000010000 */
[--C-:B------:R-:W-:Y:S11]  /*12cf0*/  FFMA.FTZ R28, R103, c[0x0][0x2d0], -R2.reuse ;  /* 0x0000b400671c7a23 */ /* 0x100ff60000010802 */
[----:B------:R-:W-:Y:S10]  /*12d00*/  @!UPT UIADD3 URZ, URZ, URZ, URZ ;  /* 0x0000003f3f3ff290 */ /* 0x000ff4000fffe03f */
[----:B------:R-:W-:Y:S08]  /*12d10*/  HMMA.16816.F32.BF16 R68, R12, R24, R4 ;  /* 0x000000180c44723c */ /* 0x000ff00000041804 */
[----:B------:R-:W-:Y:S01]  /*12d20*/  HMMA.16816.F32.BF16 R4, R16, R22, RZ ;  /* 0x000000161004723c */ /* 0x000fe200000418ff */
[----:B------:R-:W-:Y:S02]  /*12d30*/  FFMA.FTZ R30, R102, c[0x0][0x2d0], -R2 ;  /* 0x0000b400661e7a23 */ /* 0x000fe40000010802 */
[----:B------:R-:W-:-:S02]  /*12d40*/  FADD.FTZ R31, R80, R3 ;  /* 0x00000003501f7221 */ /* 0x000fc40000010000 */
[--C-:B------:R-:W-:Y:S01]  /*12d50*/  FFMA.FTZ R32, R101, c[0x0][0x2d0], -R2.reuse ;  /* 0x0000b40065207a23 */ /* 0x100fe20000010802 */
[----:B------:R-:W1:Y:S01]  /*12d60*/  MUFU.EX2 R3, R28 ;  /* 0x0000001c00037308 */ /* 0x000e620000000800 */
[--C-:B------:R-:W-:Y:S02]  /*12d70*/  FFMA.FTZ R33, R100, c[0x0][0x2d0], -R2.reuse ;  /* 0x0000b40064217a23 */ /* 0x100fe40000010802 */
[--C-:B------:R-:W-:Y:S02]  /*12d80*/  FFMA.FTZ R40, R94, c[0x0][0x2d0], -R2.reuse ;  /* 0x0000b4005e287a23 */ /* 0x100fe40000010802 */
[--C-:B------:R-:W-:Y:S02]  /*12d90*/  FFMA.FTZ R41, R92, c[0x0][0x2d0], -R2.reuse ;  /* 0x0000b4005c297a23 */ /* 0x100fe40000010802 */
[--C-:B------:R-:W-:Y:S02]  /*12da0*/  FFMA.FTZ R42, R89, c[0x0][0x2d0], -R2.reuse ;  /* 0x0000b400592a7a23 */ /* 0x100fe40000010802 */
[----:B------:R-:W-:-:S02]  /*12db0*/  FFMA.FTZ R43, R88, c[0x0][0x2d0], -R2 ;  /* 0x0000b400582b7a23 */ /* 0x000fc40000010802 */
[----:B------:R2:W-:Y:S07]  /*12dc0*/  MUFU.EX2 R2, R30 ;  /* 0x0000001e00027308 */ /* 0x0005ee0000000800 */
[----:B------:R-:W-:Y:S01]  /*12dd0*/  HMMA.16816.F32.BF16 R152, R12, R26, R4 ;  /* 0x0000001a0c98723c */ /* 0x000fe20000041804 */
[----:B------:R-:W-:Y:S01]  /*12de0*/  MUFU.EX2 R20, R32 ;  /* 0x0000002000147308 */ /* 0x000fe20000000800 */
[----:B------:R-:W-:Y:S05]  /*12df0*/  LDSM.16.MT88.4 R24, [R187+0x4800] ;  /* 0x00480000bb18783b */ /* 0x000fea0000004200 */
[----:B------:R-:W-:-:S02]  /*12e00*/  FADD.FTZ R4, R86, R29 ;  /* 0x0000001d56047221 */ /* 0x000fc40000010000 */
[----:B------:R-:W-:Y:S02]  /*12e10*/  FADD.FTZ R5, R85, R31 ;  /* 0x0000001f55057221 */ /* 0x000fe40000010000 */
[----:B--2---:R-:W2:Y:S01]  /*12e20*/  LDSM.16.MT88.4 R28, [R187+0x4000] ;  /* 0x00400000bb1c783b */ /* 0x004ea20000004200 */
[--C-:B------:R-:W-:Y:S02]  /*12e30*/  FFMA.FTZ R6, R97, c[0x0][0x2d0], -R0.reuse ;  /* 0x0000b40061067a23 */ /* 0x100fe40000010800 */
[----:B------:R-:W-:Y:S02]  /*12e40*/  FADD.FTZ R22, R84, R5 ;  /* 0x0000000554167221 */ /* 0x000fe40000010000 */
[----:B------:R-:W-:Y:S02]  /*12e50*/  FFMA.FTZ R5, R99, c[0x0][0x2d0], -R0 ;  /* 0x0000b40063057a23 */ /* 0x000fe40000010800 */
[----:B------:R-:W3:Y:S01]  /*12e60*/  MUFU.EX2 R6, R6 ;  /* 0x0000000600067308 */ /* 0x000ee20000000800 */
[----:B------:R-:W-:-:S02]  /*12e70*/  FADD.FTZ R4, R87, R4 ;  /* 0x0000000457047221 */ /* 0x000fc40000010000 */
[----:B------:R-:W-:Y:S01]  /*12e80*/  FFMA.FTZ R35, R93, c[0x0][0x2d0], -R0 ;  /* 0x0000b4005d237a23 */ /* 0x000fe20000010800 */
[----:B------:R-:W-:Y:S04]  /*12e90*/  LDSM.16.MT88.4 R84, [R177+0x5800] ;  /* 0x00580000b154783b */ /* 0x000fe80000004200 */
[----:B------:R-:W4:Y:S08]  /*12ea0*/  MUFU.EX2 R5, R5 ;  /* 0x0000000500057308 */ /* 0x000f300000000800 */
[----:B------:R4:W5:Y:S01]  /*12eb0*/  MUFU.EX2 R7, R33 ;  /* 0x0000002100077308 */ /* 0x0009620000000800 */
[----:B-1----:R-:W-:-:S02]  /*12ec0*/  FADD.FTZ R4, R3, R4 ;  /* 0x0000000403047221 */ /* 0x002fc40000010000 */
[--C-:B------:R-:W-:Y:S02]  /*12ed0*/  FFMA.FTZ R34, R98, c[0x0][0x2d0], -R0.reuse ;  /* 0x0000b40062227a23 */ /* 0x100fe40000010800 */
[--C-:B------:R-:W-:Y:S02]  /*12ee0*/  FFMA.FTZ R37, R96, c[0x0][0x2d0], -R0.reuse ;  /* 0x0000b40060257a23 */ /* 0x100fe40000010800 */
[--C-:B------:R-:W-:Y:S02]  /*12ef0*/  FFMA.FTZ R36, R95, c[0x0][0x2d0], -R0.reuse ;  /* 0x0000b4005f247a23 */ /* 0x100fe40000010800 */
[--C-:B------:R-:W-:Y:S02]  /*12f00*/  FFMA.FTZ R39, R91, c[0x0][0x2d0], -R0.reuse ;  /* 0x0000b4005b277a23 */ /* 0x100fe40000010800 */
[----:B------:R-:W-:Y:S02]  /*12f10*/  FFMA.FTZ R38, R90, c[0x0][0x2d0], -R0 ;  /* 0x0000b4005a267a23 */ /* 0x000fe40000010800 */
[----:B---3--:R-:W-:-:S02]  /*12f20*/  FADD.FTZ R0, R6, R22 ;  /* 0x0000001606007221 */ /* 0x008fc40000010000 */
[C---:B------:R-:W-:Y:S01]  /*12f30*/  FADD.FTZ R21, R2.reuse, R4 ;  /* 0x0000000402157221 */ /* 0x040fe20000010000 */
[----:B------:R-:W-:Y:S01]  /*12f40*/  F2FP.BF16.PACK_AB R4, R2, R3 ;  /* 0x000000030204723e */ /* 0x000fe200000010ff */
[C---:B----4-:R-:W-:Y:S01]  /*12f50*/  FADD.FTZ R33, R5.reuse, R0 ;  /* 0x0000000005217221 */ /* 0x050fe20000010000 */
[----:B------:R-:W-:Y:S01]  /*12f60*/  F2FP.BF16.PACK_AB R5, R5, R6 ;  /* 0x000000060505723e */ /* 0x000fe200000010ff */
[----:B------:R-:W-:Y:S01]  /*12f70*/  FADD.FTZ R2, R20, R21 ;  /* 0x0000001514027221 */ /* 0x000fe20000010000 */
[C---:B-----5:R-:W-:Y:S02]  /*12f80*/  F2FP.BF16.PACK_AB R6, R7.reuse, R20 ;  /* 0x000000140706723e */ /* 0x060fe400000010ff */
[C---:B--2---:R-:W-:Y:S01]  /*12f90*/  HMMA.16816.F32.BF16 R20, R16.reuse, R28, RZ ;  /* 0x0000001c1014723c */ /* 0x044fe200000418ff */
[----:B------:R-:W-:Y:S02]  /*12fa0*/  FADD.FTZ R32, R7, R2 ;  /* 0x0000000207207221 */ /* 0x000fe40000010000 */
[----:B------:R-:W1:Y:S05]  /*12fb0*/  MUFU.EX2 R2, R35 ;  /* 0x0000002300027308 */ /* 0x000e6a0000000800 */
[----:B------:R-:W-:Y:S03]  /*12fc0*/  HMMA.16816.F32.BF16 R28, R16, R30, RZ ;  /* 0x0000001e101c723c */ /* 0x000fe600000418ff */
[----:B------:R-:W-:Y:S08]  /*12fd0*/  MUFU.EX2 R0, R34 ;  /* 0x0000002200007308 */ /* 0x000ff00000000800 */
[----:B------:R-:W-:Y:S05]  /*12fe0*/  MUFU.EX2 R3, R41 ;  /* 0x0000002900037308 */ /* 0x000fea0000000800 */
[----:B------:R-:W-:Y:S03]  /*12ff0*/  HMMA.16816.F32.BF16 R52, R12, R24, R20 ;  /* 0x000000180c34723c */ /* 0x000fe60000041814 */
[----:B------:R-:W2:Y:S01]  /*13000*/  MUFU.EX2 R20, R40 ;  /* 0x0000002800147308 */ /* 0x000ea20000000800 */
[----:B-1----:R-:W-:-:S07]  /*13010*/  FADD.FTZ R7, R2, R33 ;  /* 0x0000002102077221 */ /* 0x002fce0000010000 */
[----:B------:R-:W-:Y:S08]  /*13020*/  MUFU.EX2 R24, R42 ;  /* 0x0000002a00187308 */ /* 0x000ff00000000800 */
[----:B------:R-:W1:Y:S01]  /*13030*/  MUFU.EX2 R22, R37 ;  /* 0x0000002500167308 */ /* 0x000e620000000800 */
[----:B--2---:R-:W-:Y:S01]  /*13040*/  FADD.FTZ R25, R20, R32 ;  /* 0x0000002014197221 */ /* 0x004fe20000010000 */
[----:B------:R-:W-:Y:S06]  /*13050*/  HMMA.16816.F32.BF16 R44, R12, R26, R28 ;  /* 0x0000001a0c2c723c */ /* 0x000fec000004181c */
[----:B------:R-:W2:Y:S01]  /*13060*/  MUFU.EX2 R21, R36 ;  /* 0x0000002400157308 */ /* 0x000ea20000000800 */
[----:B------:R-:W-:-:S07]  /*13070*/  FADD.FTZ R26, R0, R7 ;  /* 0x00000007001a7221 */ /* 0x000fce0000010000 */
[----:B------:R-:W3:Y:S01]  /*13080*/  MUFU.EX2 R23, R43 ;  /* 0x0000002b00177308 */ /* 0x000ee20000000800 */
[----:B------:R-:W-:Y:S01]  /*13090*/  F2FP.BF16.PACK_AB R7, R0, R2 ;  /* 0x000000020007723e */ /* 0x000fe200000010ff */
[C---:B------:R-:W-:Y:S02]  /*130a0*/  FADD.FTZ R2, R3.reuse, R25 ;  /* 0x0000001903027221 */ /* 0x040fe40000010000 */
[----:B-1----:R-:W-:Y:S02]  /*130b0*/  FADD.FTZ R0, R22, R26 ;  /* 0x0000001a16007221 */ /* 0x002fe40000010000 */
[----:B------:R-:W-:Y:S01]  /*130c0*/  FADD.FTZ R2, R24, R2 ;  /* 0x0000000218027221 */ /* 0x000fe20000010000 */
[----:B------:R-:W-:Y:S01]  /*130d0*/  F2FP.BF16.PACK_AB R100, R3, R20 ;  /* 0x000000140364723e */ /* 0x000fe200000010ff */
[C---:B--2---:R-:W-:Y:S01]  /*130e0*/  FADD.FTZ R3, R21.reuse, R0 ;  /* 0x0000000015037221 */ /* 0x044fe20000010000 */
[----:B------:R-:W-:Y:S01]  /*130f0*/  F2FP.BF16.PACK_AB R101, R21, R22 ;  /* 0x000000161565723e */ /* 0x000fe200000010ff */
[C---:B---3--:R-:W-:Y:S01]  /*13100*/  FADD.FTZ R221, R23.reuse, R2 ;  /* 0x0000000217dd7221 */ /* 0x048fe20000010000 */
[----:B------:R-:W-:-:S02]  /*13110*/  F2FP.BF16.PACK_AB R102, R23, R24 ;  /* 0x000000181766723e */ /* 0x000fc400000010ff */
[----:B------:R-:W1:Y:S02]  /*13120*/  LDSM.16.MT88.4 R20, [R189+0x4000] ;  /* 0x00400000bd14783b */ /* 0x000e640000004200 */
[C---:B-1----:R-:W-:Y:S08]  /*13130*/  HMMA.16816.F32.BF16 R24, R16.reuse, R20, RZ ;  /* 0x000000141018723c */ /* 0x042ff000000418ff */
        /* <DEDUP_REMOVED lines=14> */
[----:B------:R-:W1:Y:S01]  /*13220*/  LDSM.16.MT88.4 R12, [R176+0x1000] ;  /* 0x00100000b00c783b */ /* 0x000e620000004200 */
[----:B------:R-:W-:Y:S08]  /*13230*/  MUFU.EX2 R2, R39 ;  /* 0x0000002700027308 */ /* 0x000ff00000000800 */
[----:B------:R2:W3:Y:S01]  /*13240*/  MUFU.EX2 R0, R38 ;  /* 0x0000002600007308 */ /* 0x0004e20000000800 */
[C---:B-1----:R-:W-:Y:S08]  /*13250*/  HMMA.16816.F32.BF16 R136, R4.reuse, R12, R164 ;  /* 0x0000000c0488723c */ /* 0x042ff000000418a4 */
[C---:B--2---:R-:W-:Y:S01]  /*13260*/  HMMA.16816.F32.BF16 R36, R4.reuse, R14, R156 ;  /* 0x0000000e0424723c */ /* 0x044fe2000004189c */
        /* <DEDUP_REMOVED lines=11> */
[----:B---3--:R-:W-:Y:S01]  /*13320*/  F2FP.BF16.PACK_AB R103, R0, R2 ;  /* 0x000000020067723e */ /* 0x008fe200000010ff */
[----:B------:R-:W-:Y:S06]  /*13330*/  LDSM.16.MT88.4 R140, [R176+0x1800] ;  /* 0x00180000b08c783b */ /* 0x000fec0000004200 */
        /* <DEDUP_REMOVED lines=13> */
[----:B------:R-:W1:Y:S07]  /*13410*/  LDSM.16.MT88.4 R44, [R186+0x3800] ;  /* 0x00380000ba2c783b */ /* 0x000e6e0000004200 */
[----:B------:R-:W-:Y:S01]  /*13420*/  HMMA.16816.F32.BF16 R160, R4, R12, R52 ;  /* 0x0000000c04a0723c */ /* 0x000fe20000041834 */
[----:B------:R-:W2:Y:S04]  /*13430*/  LDSM.16.MT88.4 R52, [R177+0x3800] ;  /* 0x00380000b134783b */ /* 0x000ea80000004200 */
[----:B------:R-:W-:Y:S03]  /*13440*/  LDSM.16.MT88.4 R12, [R176+0x5000] ;  /* 0x00500000b00c783b */ /* 0x000fe60000004200 */
[C---:B-1----:R-:W-:Y:S08]  /*13450*/  HMMA.16816.F32.BF16 R40, R100.reuse, R44, R40 ;  /* 0x0000002c6428723c */ /* 0x042ff00000041828 */
[C---:B------:R-:W-:Y:S08]  /*13460*/  HMMA.16816.F32.BF16 R44, R100.reuse, R46, R48 ;  /* 0x0000002e642c723c */ /* 0x040ff00000041830 */
[C---:B--2---:R-:W-:Y:S08]  /*13470*/  HMMA.16816.F32.BF16 R48, R100.reuse, R52, R56 ;  /* 0x000000346430723c */ /* 0x044ff00000041838 */
[C---:B------:R-:W-:Y:S01]  /*13480*/  HMMA.16816.F32.BF16 R52, R100.reuse, R54, R60 ;  /* 0x000000366434723c */ /* 0x040fe2000004183c */
[----:B------:R-:W1:Y:S07]  /*13490*/  LDSM.16.MT88.4 R60, [R187+0x3800] ;  /* 0x00380000bb3c783b */ /* 0x000e6e0000004200 */
[C---:B-1----:R-:W-:Y:S08]  /*134a0*/  HMMA.16816.F32.BF16 R56, R100.reuse, R60, R64 ;  /* 0x0000003c6438723c */ /* 0x042ff00000041840 */
[C---:B------:R-:W-:Y:S01]  /*134b0*/  HMMA.16816.F32.BF16 R64, R100.reuse, R68, R76 ;  /* 0x000000446440723c */ /* 0x040fe2000004184c */
[----:B------:R-:W1:Y:S07]  /*134c0*/  LDSM.16.MT88.4 R76, [R186+0x5800] ;  /* 0x00580000ba4c783b */ /* 0x000e6e0000004200 */
[----:B------:R-:W-:Y:S08]  /*134d0*/  HMMA.16816.F32.BF16 R60, R100, R62, R72 ;  /* 0x0000003e643c723c */ /* 0x000ff00000041848 */
[C---:B------:R-:W-:Y:S08]  /*134e0*/  HMMA.16816.F32.BF16 R24, R4.reuse, R12, R24 ;  /* 0x0000000c0418723c */ /* 0x040ff00000041818 */
[----:B------:R-:W-:Y:S01]  /*134f0*/  HMMA.16816.F32.BF16 R16, R4, R14, R16 ;  /* 0x0000000e0410723c */ /* 0x000fe20000041810 */
[----:B------:R-:W-:Y:S07]  /*13500*/  LDSM.16.MT88.4 R4, [R176+0x5800] ;  /* 0x00580000b004783b */ /* 0x000fee0000004200 */
[C---:B-1----:R-:W-:Y:S08]  /*13510*/  HMMA.16816.F32.BF16 R72, R100.reuse, R76, R88 ;  /* 0x0000004c6448723c */ /* 0x042ff00000041858 */
[----:B------:R-:W-:Y:S01]  /*13520*/  HMMA.16816.F32.BF16 R76, R100, R78, R92 ;  /* 0x0000004e644c723c */ /* 0x000fe2000004185c */
[----:B------:R-:W1:Y:S01]  /*13530*/  LDSM.16.MT88.4 R92, [R187+0x5800] ;  /* 0x00580000bb5c783b */ /* 0x000e620000004200 */
[----:B------:R-:W-:-:S04]  /*13540*/  FADD.FTZ R3, R2, R3 ;  /* 0x0000000302037221 */ /* 0x000fc80000010000 */
[----:B------:R-:W-:Y:S01]  /*13550*/  FADD.FTZ R220, R0, R3 ;  /* 0x0000000300dc7221 */ /* 0x000fe20000010000 */
[----:B------:R-:W-:-:S04]  /*13560*/  IADD3 R0, R188, -0x3, RZ ;  /* 0xfffffffdbc007810 */ /* 0x000fc80007ffe0ff */
[----:B------:R-:W-:Y:S01]  /*13570*/  ISETP.GE.AND P0, PT, R0, R226, PT ;  /* 0x000000e20000720c */ /* 0x000fe20003f06270 */
[C---:B------:R-:W-:Y:S01]  /*13580*/  HMMA.16816.F32.BF16 R68, R100.reuse, R70, R80 ;  /* 0x000000466444723c */ /* 0x040fe20000041850 */
[----:B------:R-:W-:Y:S07]  /*13590*/  BSSY B0, `(.L_x_2960) ;  /* 0x000005f000007945 */ /* 0x000fee0003800000 */
        /* <DEDUP_REMOVED lines=20> */
[----:B------:R-:W-:-:S05]  /*136e0*/  IADD3 R2, R2, -0x80, R231 ;  /* 0xffffff8002027810 */ /* 0x000fca0007ffe0e7 */
        /* <DEDUP_REMOVED lines=8> */
[----:B------:R-:W-:Y:S01]  /*13770*/  IADD3 R0, -R0, RZ, RZ ;  /* 0x000000ff00007210 */ /* 0x000fe20007ffe1ff */
[C---:B------:R-:W-:Y:S01]  /*13780*/  IMAD.SHL.U32 R17, R219.reuse, 0x2, RZ ;  /* 0x00000002db117824 */ /* 0x040fe200078e00ff */
[----:B------:R-:W-:Y:S01]  /*13790*/  SHF.L.U64.HI R18, R219, 0x1, R229 ;  /* 0x00000001db127819 */ /* 0x000fe200000102e5 */
[----:B------:R-:W-:Y:S01]  /*137a0*/  IMAD.SHL.U32 R13, R216, 0x2, RZ ;  /* 0x00000002d80d7824 */ /* 0x000fe200078e00ff */
[----:B------:R-:W-:Y:S01]  /*137b0*/  SHF.L.U64.HI R16, R218, 0x1, R230 ;  /* 0x00000001da107819 */ /* 0x000fe200000102e6 */
[----:B------:R-:W-:Y:S01]  /*137c0*/  IMAD R211, R0, c[0x0][0x2b8], R2 ;  /* 0x0000ae0000d37a24 */ /* 0x000fe200078e0202 */
[----:B------:R-:W-:Y:S02]  /*137d0*/  SHF.L.U32 R15, R218, 0x1, RZ ;  /* 0x00000001da0f7819 */ /* 0x000fe400000006ff */
[----:B------:R-:W-:Y:S01]  /*137e0*/  SHF.L.U64.HI R14, R216, 0x1, R217 ;  /* 0x00000001d80e7819 */ /* 0x000fe200000102d9 */
        /* <DEDUP_REMOVED lines=15> */
.L_x_3068:
[----:B------:R-:W-:Y:S05]  /*138e0*/  BRA.DIV ~URZ, `(.L_x_2963) ;  /* 0x0000d6827f007947 */ /* 0x000fea000b800000 */
[----:B------:R-:W3:Y:S01]  /*138f0*/  SHFL.IDX PT, R0, R12, RZ, 0x181f ;  /* 0x00181fff0c007589 */ /* 0x000ee200000e0000 */
[----:B------:R-:W-:Y:S02]  /*13900*/  ISETP.GE.AND P2, PT, R216, c[0x0][0x1d4], PT ;  /* 0x00007500d8007a0c */ /* 0x000fe40003f46270 */
[----:B------:R-:W-:-:S04]  /*13910*/  ISETP.GE.AND P1, PT, R218, c[0x0][0x1d4], PT ;  /* 0x00007500da007a0c */ /* 0x000fc80003f26270 */
[----:B------:R-:W-:Y:S02]  /*13920*/  SEL R7, RZ, 0x10, P1 ;  /* 0x00000010ff077807 */ /* 0x000fe40000800000 */
[----:B---3--:R-:W-:-:S05]  /*13930*/  IADD3 R2, P0, R0, R13, RZ ;  /* 0x0000000d00027210 */ /* 0x008fca0007f1e0ff */
[----:B--2---:R-:W-:-:S05]  /*13940*/  IMAD.X R3, R4, 0x1, R14, P0 ;  /* 0x0000000104037824 */ /* 0x004fca00000e060e */
[----:B------:R-:W-:Y:S01]  /*13950*/  @!PT LDS RZ, [RZ] ;  /* 0x00000000fffff984 */ /* 0x000fe20000000800 */
[----:B------:R-:W-:Y:S01]  /*13960*/  @!PT LDS RZ, [RZ] ;  /* 0x00000000fffff984 */ /* 0x000fe20000000800 */
[----:B------:R2:W-:Y:S02]  /*13970*/  LDGSTS.E.BYPASS.LTC128B.128 [R144+0xc100], [R2.64], !P2 ;  /* 0x0c10000002907fae */ /* 0x0005e4000d101d48 */
[----:B--2---:R-:W-:-:S05]  /*13980*/  IADD3 R2, P0, R0, R15, RZ ;  /* 0x0000000f00027210 */ /* 0x004fca0007f1e0ff */
[----:B------:R-:W-:Y:S01]  /*13990*/  IMAD.X R3, R4, 0x1, R16, P0 ;  /* 0x0000000104037824 */ /* 0x000fe200000e0610 */
[----:B------:R-:W-:-:S04]  /*139a0*/  ISETP.GE.AND P0, PT, R219, c[0x0][0x1d4], PT ;  /* 0x00007500db007a0c */ /* 0x000fc80003f06270 */
[----:B------:R2:W-:Y:S01]  /*139b0*/  LDGSTS.E.BYPASS.LTC128B.128 [R144+0xe100], [R2.64], !P1 ;  /* 0x0e10000002907fae */ /* 0x0005e2000c901d48 */
[----:B------:R-:W-:Y:S02]  /*139c0*/  SEL R6, RZ, 0x10, P0 ;  /* 0x00000010ff067807 */ /* 0x000fe40000000000 */
[----:B--2---:R-:W-:Y:S02]  /*139d0*/  IADD3 R2, P3, R0, R17, RZ ;  /* 0x0000001100027210 */ /* 0x004fe40007f7e0ff */
[----:B------:R-:W2:Y:S03]  /*139e0*/  SHFL.IDX PT, R0, R12, 0x1, 0x181f ;  /* 0x00381f000c007f89 */ /* 0x000ea600000e0000 */
[----:B------:R-:W-:Y:S02]  /*139f0*/  IMAD.X R3, R4, 0x1, R18, P3 ;  /* 0x0000000104037824 */ /* 0x000fe400018e0612 */
[----:B------:R3:W4:Y:S04]  /*13a00*/  SHFL.IDX PT, R4, R5, 0x1, 0x181f ;  /* 0x00381f0005047f89 */ /* 0x00072800000e0000 */
[----:B------:R1:W-:Y:S02]  /*13a10*/  LDGSTS.E.BYPASS.LTC128B.128 [R144+0x10100], [R2.64], !P0 ;  /* 0x1010000002907fae */ /* 0x0003e4000c101d48 */
[----:B-1-3--:R-:W-:-:S04]  /*13a20*/  SEL R5, RZ, 0x10, P2 ;  /* 0x00000010ff057807 */ /* 0x00afc80001000000 */
.L_x_3069:
[C---:B--2---:R-:W-:Y:S02]  /*13a30*/  IADD3 R2, -R5.reuse, 0x10, RZ ;  /* 0x0000001005027810 */ /* 0x044fe40007ffe1ff */
[----:B------:R-:W-:-:S02]  /*13a40*/  ISETP.NE.U32.AND P2, PT, R5, RZ, PT ;  /* 0x000000ff0500720c */ /* 0x000fc40003f45070 */
[----:B------:R-:W-:Y:S02]  /*13a50*/  LOP3.LUT R2, R2, 0xf, RZ, 0xc0, !PT ;  /* 0x0000000f02027812 */ /* 0x000fe400078ec0ff */
[----:B------:R-:W-:Y:S02]  /*13a60*/  ISETP.NE.U32.AND P3, PT, R7, RZ, PT ;  /* 0x000000ff0700720c */ /* 0x000fe40003f65070 */
[----:B------:R-:W-:-:S04]  /*13a70*/  IADD3 R2, P1, P0, R2, R0, R13 ;  /* 0x0000000002027210 */ /* 0x000fc8000783e00d */
[----:B----4-:R-:W-:-:S05]  /*13a80*/  IADD3.X R3, RZ, R4, R14, P1, P0 ;  /* 0x00000004ff037210 */ /* 0x010fca0000fe040e */
[----:B------:R-:W-:Y:S01]  /*13a90*/  @!PT LDS RZ, [RZ] ;  /* 0x00000000fffff984 */ /* 0x000fe20000000800 */
[----:B------:R-:W-:Y:S01]  /*13aa0*/  @!PT LDS RZ, [RZ] ;  /* 0x00000000fffff984 */ /* 0x000fe20000000800 */
[----:B------:R-:W-:Y:S01]  /*13ab0*/  @!PT LDS RZ, [RZ] ;  /* 0x00000000fffff984 */ /* 0x000fe20000000800 */
[----:B------:R1:W-:Y:S01]  /*13ac0*/  LDGSTS.E.BYPASS.LTC128B.128.ZFILL [R144+0xd100], [R2.64], P2 ;  /* 0x0d10000002907fae */ /* 0x0003e20009141d48 */
[----:B------:R-:W-:Y:S02]  /*13ad0*/  ISETP.NE.U32.AND P2, PT, R6, RZ, PT ;  /* 0x000000ff0600720c */ /* 0x000fe40003f45070 */
[----:B-1----:R-:W-:-:S04]  /*13ae0*/  IADD3 R2, -R7, 0x10, RZ ;  /* 0x0000001007027810 */ /* 0x002fc80007ffe1ff */
[----:B------:R-:W-:Y:S02]  /*13af0*/  LOP3.LUT R3, R2, 0xf, RZ, 0xc0, !PT ;  /* 0x0000000f02037812 */ /* 0x000fe400078ec0ff */
[----:B------:R-:W-:Y:S02]  /*13b00*/  IADD3 R2, -R6, 0x10, RZ ;  /* 0x0000001006027810 */ /* 0x000fe40007ffe1ff */
[----:B------:R-:W-:Y:S02]  /*13b10*/  IADD3 R6, P1, P0, R3, R0, R15 ;  /* 0x0000000003067210 */ /* 0x000fe4000783e00f */
[----:B------:R-:W-:Y:S02]  /*13b20*/  LOP3.LUT R2, R2, 0xf, RZ, 0xc0, !PT ;  /* 0x0000000f02027812 */ /* 0x000fe400078ec0ff */
[----:B------:R-:W-:Y:S02]  /*13b30*/  IADD3.X R7, RZ, R4, R16, P1, P0 ;  /* 0x00000004ff077210 */ /* 0x000fe40000fe0410 */
[----:B------:R-:W-:-:S03]  /*13b40*/  IADD3 R2, P1, P0, R2, R0, R17 ;  /* 0x0000000002027210 */ /* 0x000fc6000783e011 */
[----:B------:R1:W-:Y:S01]  /*13b50*/  LDGSTS.E.BYPASS.LTC128B.128.ZFILL [R144+0xf100], [R6.64], P3 ;  /* 0x0f10000006907fae */ /* 0x0003e20009941d48 */
[----:B------:R-:W-:-:S05]  /*13b60*/  IADD3.X R3, RZ, R4, R18, P1, P0 ;  /* 0x00000004ff037210 */ /* 0x000fca0000fe0412 */
[----:B------:R1:W-:Y:S04]  /*13b70*/  LDGSTS.E.BYPASS.LTC128B.128.ZFILL [R144+0x11100], [R2.64], P2 ;  /* 0x1110000002907fae */ /* 0x0003e80009141d48 */
.L_x_2961:
[----:B------:R-:W-:Y:S05]  /*13b80*/  BSYNC B0 ;  /* 0x0000000000007941 */ /* 0x000fea0003800000 */
.L_x_2960:
[----:B------:R-:W2:Y:S01]  /*13b90*/  LDL R0, [R1+0x4] ;  /* 0x0000040001007983 */ /* 0x000ea20000100800 */
[----:B-1----:R-:W-:-:S03]  /*13ba0*/  IMAD.MOV.U32 R2, RZ, RZ, c[0x0][0x2c4] ;  /* 0x0000b100ff027624 */ /* 0x002fc600078e00ff */
[----:B------:R-:W0:Y:S02]  /*13bb0*/  LDGDEPBAR ;  /* 0x00000000000079af */ /* 0x000e240000000000 */
[----:B------:R-:W-:Y:S02]  /*13bc0*/  ISETP.NE.AND P0, PT, R2, 0x1, PT ;  /* 0x000000010200780c */ /* 0x000fe40003f05270 */
[----:B------:R-:W-:Y:S01]  /*13bd0*/  IADD3 R188, R188, -0x2, RZ ;  /* 0xfffffffebcbc7810 */ /* 0x000fe20007ffe0ff */
[----:B------:R-:W-:Y:S02]  /*13be0*/  IMAD.MOV.U32 R177, RZ, RZ, 0x1 ;  /* 0x00000001ffb17424 */ /* 0x000fe400078e00ff */
[----:B------:R-:W-:-:S08]  /*13bf0*/  IMAD.MOV.U32 R214, RZ, RZ, RZ ;  /* 0x000000ffffd67224 */ /* 0x000fd000078e00ff */
[----:B--2---:R-:W-:-:S05]  /*13c00*/  @P0 IMAD.HI.U32 R2, R0, c[0x0][0x2c8], RZ ;  /* 0x0000b20000020a27 */ /* 0x004fca00078e00ff */
[----:B------:R-:W-:-:S04]  /*13c10*/  @P0 SHF.R.U32.HI R0, RZ, c[0x0][0x2cc], R2 ;  /* 0x0000b300ff000a19 */ /* 0x000fc80000011602 */
        /* <DEDUP_REMOVED lines=11> */
.L_x_2973:
        /* <DEDUP_REMOVED lines=20> */
[----:B------:R-:W-:Y:S01]  /*13e10*/  SHF.R.S32.HI R2, RZ, 0x1f, R211 ;  /* 0x0000001fff027819 */ /* 0x000fe200000114d3 */
[----:B------:R-:W-:Y:S01]  /*13e20*/  IMAD.SHL.U32 R18, R216, 0x2, RZ ;  /* 0x00000002d8127824 */ /* 0x000fe200078e00ff */
[----:B------:R-:W-:Y:S02]  /*13e30*/  SHF.R.S32.HI R5, RZ, 0x1f, R196 ;  /* 0x0000001fff057819 */ /* 0x000fe400000114c4 */
[----:B------:R-:W-:Y:S01]  /*13e40*/  SHF.L.U64.HI R27, R219, 0x1, R229 ;  /* 0x00000001db1b7819 */ /* 0x000fe200000102e5 */
[----:B------:R-:W-:Y:S01]  /*13e50*/  IMAD R4, R2, c[0x0][0x208], RZ ;  /* 0x0000820002047a24 */ /* 0x000fe200078e02ff */
[C---:B------:R-:W-:Y:S01]  /*13e60*/  SHF.L.U64.HI R25, R218.reuse, 0x1, R230 ;  /* 0x00000001da197819 */ /* 0x040fe200000102e6 */
[C---:B------:R-:W-:Y:S01]  /*13e70*/  IMAD.WIDE.U32 R2, R211.reuse, c[0x0][0x208], RZ ;  /* 0x00008200d3027a25 */ /* 0x040fe200078e00ff */
        /* <DEDUP_REMOVED lines=13> */
.L_x_3070:
        /* <DEDUP_REMOVED lines=22> */
.L_x_3071:
[C---:B------:R-:W-:Y:S02]  /*140b0*/  IADD3 R3, -R6.reuse, 0x10, RZ ;  /* 0x0000001006037810 */ /* 0x040fe40007ffe1ff */
[----:B------:R-:W-:Y:S02]  /*140c0*/  ISETP.NE.U32.AND P2, PT, R6, RZ, PT ;  /* 0x000000ff0600720c */ /* 0x000fe40003f45070 */
[----:B------:R-:W-:Y:S02]  /*140d0*/  LOP3.LUT R3, R3, 0xf, RZ, 0xc0, !PT ;  /* 0x0000000f03037812 */ /* 0x000fe400078ec0ff */
[C---:B------:R-:W-:Y:S02]  /*140e0*/  ISETP.NE.U32.AND P3, PT, R16.reuse, RZ, PT ;  /* 0x000000ff1000720c */ /* 0x040fe40003f65070 */
        /* <DEDUP_REMOVED lines=17> */
.L_x_2966:
[----:B------:R-:W-:Y:S05]  /*14200*/  BSYNC B0 ;  /* 0x0000000000007941 */ /* 0x000fea0003800000 */
.L_x_2965:
[----:B------:R-:W0:Y:S01]  /*14210*/  LDGDEPBAR ;  /* 0x00000000000079af */ /* 0x000e220000000000 */
[----:B------:R-:W-:Y:S01]  /*14220*/  WARPSYNC 0xffffffff ;  /* 0xffffffff00007948 */ /* 0x000fe20003800000 */
[C---:B--23--:R-:W-:Y:S01]  /*14230*/  HMMA.16816.F32.BF16 R4, R36.reuse, R12, RZ ;  /* 0x0000000c2404723c */ /* 0x04cfe200000418ff */
[----:B------:R-:W-:Y:S01]  /*14240*/  MOV R189, c[0x0][0x2c4] ;  /* 0x0000b10000bd7a02 */ /* 0x000fe20000000f00 */
[----:B------:R-:W-:Y:S02]  /*14250*/  BSSY B0, `(.L_x_2969) ;  /* 0x0000314000007945 */ /* 0x000fe40003800000 */
[-C--:B------:R-:W-:Y:S02]  /*14260*/  IADD3 R2, R178, R0.reuse, RZ ;  /* 0x00000000b2027210 */ /* 0x080fe40007ffe0ff */
[CC--:B------:R-:W-:Y:S02]  /*14270*/  IADD3 R8, R179.reuse, R0.reuse, RZ ;  /* 0x00000000b3087210 */ /* 0x0c0fe40007ffe0ff */
[C---:B------:R-:W-:Y:S01]  /*14280*/  HMMA.16816.F32.BF16 R12, R36.reuse, R14, RZ ;  /* 0x0000000e240c723c */ /* 0x040fe200000418ff */
[----:B------:R-:W-:Y:S02]  /*14290*/  IADD3 R3, R179, R0, R178 ;  /* 0x00000000b3037210 */ /* 0x000fe40007ffe0b2 */
[----:B------:R-:W-:Y:S02]  /*142a0*/  ISETP.NE.AND P0, PT, R189, 0x1, PT ;  /* 0x00000001bd00780c */ /* 0x000fe40003f05270 */
[----:B------:R-:W-:Y:S03]  /*142b0*/  SHF.L.U32 R215, R188, 0x6, RZ ;  /* 0x00000006bcd77819 */ /* 0x000fe600000006ff */
        /* <DEDUP_REMOVED lines=142> */
[----:B------:R2:W-:Y:S01]  /*14ba0*/  MUFU.TANH R162, R2 ;  /* 0x0000000200a27308 */ /* 0x0005e20000002400 */
[----:B-1----:R-:W-:Y:S09]  /*14bb0*/  FMUL.FTZ R0, R5, c[0x0][0x320] ;  /* 0x0000c80005007a20 */ /* 0x002ff20000410000 */
[----:B------:R1:W3:Y:S01]  /*14bc0*/  MUFU.TANH R169, R0 ;  /* 0x0000000000a97308 */ /* 0x0002e20000002400 */
[----:B--2---:R-:W-:Y:S04]  /*14bd0*/  @P0 IMAD.HI.U32 R2, R225, c[0x0][0x2c8], RZ ;  /* 0x0000b200e1020a27 */ /* 0x004fe800078e00ff */
[----:B-1----:R-:W-:Y:S05]  /*14be0*/  FMUL.FTZ R0, R6, c[0x0][0x320] ;  /* 0x0000c80006007a20 */ /* 0x002fea0000410000 */
[----:B------:R1:W-:Y:S02]  /*14bf0*/  MUFU.TANH R168, R0 ;  /* 0x0000000000a87308 */ /* 0x0003e40000002400 */
[----:B-1----:R-:W-:Y:S02]  /*14c00*/  FMUL.FTZ R0, R7, c[0x0][0x320] ;  /* 0x0000c80007007a20 */ /* 0x002fe40000410000 */
[----:B------:R-:W1:Y:S06]  /*14c10*/  LDSM.16.M88.4 R4, [R3+0x5000] ;  /* 0x005000000304783b */ /* 0x000e6c0000000200 */
[----:B------:R2:W-:Y:S02]  /*14c20*/  MUFU.TANH R163, R0 ;  /* 0x0000000000a37308 */ /* 0x0005e40000002400 */
[----:B--2---:R-:W-:Y:S08]  /*14c30*/  FMUL.FTZ R0, R13, c[0x0][0x320] ;  /* 0x0000c8000d007a20 */ /* 0x004ff00000410000 */
[----:B------:R2:W-:Y:S01]  /*14c40*/  MUFU.TANH R161, R0 ;  /* 0x0000000000a17308 */ /* 0x0005e20000002400 */
[C---:B-1----:R-:W-:Y:S08]  /*14c50*/  HMMA.16816.F32.BF16 R24, R164.reuse, R4, R24 ;  /* 0x00000004a418723c */ /* 0x042ff00000041818 */
[C---:B------:R-:W-:Y:S04]  /*14c60*/  HMMA.16816.F32.BF16 R28, R164.reuse, R6, R28 ;  /* 0x00000006a41c723c */ /* 0x040fe8000004181c */
[----:B--2---:R-:W-:Y:S04]  /*14c70*/  FMUL.FTZ R0, R14, c[0x0][0x320] ;  /* 0x0000c8000e007a20 */ /* 0x004fe80000410000 */
[----:B------:R1:W-:Y:S11]  /*14c80*/  MUFU.TANH R160, R0 ;  /* 0x0000000000a07308 */ /* 0x0003f60000002400 */
[----:B------:R-:W-:Y:S05]  /*14c90*/  @!UPT UIADD3 URZ, URZ, URZ, URZ ;  /* 0x0000003f3f3ff290 */ /* 0x000fea000fffe03f */
[----:B------:R-:W-:Y:S02]  /*14ca0*/  FMUL.FTZ R4, R29, c[0x0][0x320] ;  /* 0x0000c8001d047a20 */ /* 0x000fe40000410000 */
[----:B------:R-:W-:Y:S02]  /*14cb0*/  FMUL.FTZ R6, R31, c[0x0][0x320] ;  /* 0x0000c8001f067a20 */ /* 0x000fe40000410000 */
[----:B-1----:R-:W-:Y:S02]  /*14cc0*/  FMUL.FTZ R0, R15, c[0x0][0x320] ;  /* 0x0000c8000f007a20 */ /* 0x002fe40000410000 */
[----:B------:R1:W2:Y:S01]  /*14cd0*/  LDSM.16.M88.4 R12, [R3+0x5800] ;  /* 0x00580000030c783b */ /* 0x0002a20000000200 */
[----:B------:R-:W-:Y:S04]  /*14ce0*/  DEPBAR.LE SB0, 0x2 ;  /* 0x000080800000791a */ /* 0x000fe80000000000 */
[----:B------:R4:W5:Y:S03]  /*14cf0*/  MUFU.TANH R158, R0 ;  /* 0x00000000009e7308 */ /* 0x0009660000002400 */
[----:B------:R-:W-:Y:S01]  /*14d00*/  BAR.SYNC.DEFER_BLOCKING 0x0 ;  /* 0x0000000000007b1d */ /* 0x000fe20000010000 */
[----:B-1----:R-:W-:Y:S02]  /*14d10*/  FMUL.FTZ R3, R25, c[0x0][0x320] ;  /* 0x0000c80019037a20 */ /* 0x002fe40000410000 */
[----:B----4-:R-:W-:Y:S04]  /*14d20*/  FMUL.FTZ R0, R16, c[0x0][0x320] ;  /* 0x0000c80010007a20 */ /* 0x010fe80000410000 */
[----:B------:R1:W-:Y:S01]  /*14d30*/  MUFU.TANH R159, R0 ;  /* 0x00000000009f7308 */ /* 0x0003e20000002400 */
[C---:B--2---:R-:W-:Y:S08]  /*14d40*/  HMMA.16816.F32.BF16 R32, R164.reuse, R12, R32 ;  /* 0x0000000ca420723c */ /* 0x044ff00000041820 */
[----:B------:R-:W-:Y:S04]  /*14d50*/  HMMA.16816.F32.BF16 R36, R164, R14, R36 ;  /* 0x0000000ea424723c */ /* 0x000fe80000041824 */
[----:B-1----:R-:W-:Y:S02]  /*14d60*/  FMUL.FTZ R0, R17, c[0x0][0x320] ;  /* 0x0000c80011007a20 */ /* 0x002fe40000410000 */
[----:B------:R1:W-:Y:S10]  /*14d70*/  MUFU.TANH R17, R3 ;  /* 0x0000000300117308 */ /* 0x0003f40000002400 */
[----:B------:R-:W-:Y:S02]  /*14d80*/  FMUL.FTZ R8, R33, c[0x0][0x320] ;  /* 0x0000c80021087a20 */ /* 0x000fe40000410000 */
[----:B------:R-:W-:Y:S01]  /*14d90*/  FMUL.FTZ R9, R34, c[0x0][0x320] ;  /* 0x0000c80022097a20 */ /* 0x000fe20000410000 */
[----:B------:R2:W-:Y:S01]  /*14da0*/  MUFU.TANH R157, R0 ;  /* 0x00000000009d7308 */ /* 0x0005e20000002400 */
[----:B-1----:R-:W-:Y:S09]  /*14db0*/  FMUL.FTZ R3, R26, c[0x0][0x320] ;  /* 0x0000c8001a037a20 */ /* 0x002ff20000410000 */
[----:B------:R-:W-:Y:S01]  /*14dc0*/  MUFU.TANH R26, R3 ;  /* 0x00000003001a7308 */ /* 0x000fe20000002400 */
[----:B--2---:R-:W-:Y:S09]  /*14dd0*/  FMUL.FTZ R0, R18, c[0x0][0x320] ;  /* 0x0000c80012007a20 */ /* 0x004ff20000410000 */
[----:B------:R1:W-:Y:S02]  /*14de0*/  MUFU.TANH R156, R0 ;  /* 0x00000000009c7308 */ /* 0x0003e40000002400 */
[----:B-1----:R-:W-:Y:S02]  /*14df0*/  FMUL.FTZ R0, R19, c[0x0][0x320] ;  /* 0x0000c80013007a20 */ /* 0x002fe40000410000 */
[----:B------:R-:W-:Y:S06]  /*14e00*/  FMUL.FTZ R19, R35, c[0x0][0x320] ;  /* 0x0000c80023137a20 */ /* 0x000fec0000410000 */
[----:B------:R1:W2:Y:S10]  /*14e10*/  MUFU.TANH R155, R0 ;  /* 0x00000000009b7308 */ /* 0x0002b40000002400 */
[----:B------:R-:W-:Y:S01]  /*14e20*/  MUFU.TANH R19, R19 ;  /* 0x0000001300137308 */ /* 0x000fe20000002400 */
[----:B-1----:R-:W-:Y:S09]  /*14e30*/  FMUL.FTZ R0, R20, c[0x0][0x320] ;  /* 0x0000c80014007a20 */ /* 0x002ff20000410000 */
[----:B------:R1:W-:Y:S10]  /*14e40*/  MUFU.TANH R20, R8 ;  /* 0x0000000800147308 */ /* 0x0003f40000002400 */
[----:B------:R4:W-:Y:S01]  /*14e50*/  MUFU.TANH R154, R0 ;  /* 0x00000000009a7308 */ /* 0x0009e20000002400 */
[----:B-1----:R-:W-:Y:S02]  /*14e60*/  FMUL.FTZ R8, R36, c[0x0][0x320] ;  /* 0x0000c80024087a20 */ /* 0x002fe40000410000 */
[----:B----4-:R-:W-:Y:S07]  /*14e70*/  FMUL.FTZ R0, R21, c[0x0][0x320] ;  /* 0x0000c80015007a20 */ /* 0x010fee0000410000 */
[----:B------:R1:W-:Y:S02]  /*14e80*/  MUFU.TANH R21, R0 ;  /* 0x0000000000157308 */ /* 0x0003e40000002400 */
[----:B-1----:R-:W-:Y:S08]  /*14e90*/  FMUL.FTZ R0, R22, c[0x0][0x320] ;  /* 0x0000c80016007a20 */ /* 0x002ff00000410000 */
[----:B------:R-:W-:Y:S10]  /*14ea0*/  MUFU.TANH R22, R6 ;  /* 0x0000000600167308 */ /* 0x000ff40000002400 */
[----:B------:R1:W-:Y:S02]  /*14eb0*/  MUFU.TANH R152, R0 ;  /* 0x0000000000987308 */ /* 0x0003e40000002400 */
[----:B-1----:R-:W-:Y:S08]  /*14ec0*/  FMUL.FTZ R0, R23, c[0x0][0x320] ;  /* 0x0000c80017007a20 */ /* 0x002ff00000410000 */
[----:B------:R1:W-:Y:S10]  /*14ed0*/  MUFU.TANH R23, R4 ;  /* 0x0000000400177308 */ /* 0x0003f40000002400 */
[----:B------:R4:W2:Y:S01]  /*14ee0*/  MUFU.TANH R18, R0 ;  /* 0x0000000000127308 */ /* 0x0008a20000002400 */
[----:B-1----:R-:W-:Y:S02]  /*14ef0*/  FMUL.FTZ R4, R30, c[0x0][0x320] ;  /* 0x0000c8001e047a20 */ /* 0x002fe40000410000 */
[----:B----4-:R-:W-:Y:S07]  /*14f00*/  FMUL.FTZ R0, R24, c[0x0][0x320] ;  /* 0x0000c80018007a20 */ /* 0x010fee0000410000 */
[----:B------:R-:W-:Y:S10]  /*14f10*/  MUFU.TANH R24, R4 ;  /* 0x0000000400187308 */ /* 0x000ff40000002400 */
[----:B------:R1:W4:Y:S02]  /*14f20*/  MUFU.TANH R153, R0 ;  /* 0x0000000000997308 */ /* 0x0003240000002400 */
        /* <DEDUP_REMOVED lines=13> */
[C---:B------:R-:W-:Y:S02]  /*15000*/  ISETP.GT.AND P1, PT, R2.reuse, 0x1, PT ;  /* 0x000000010200780c */ /* 0x040fe40003f24270 */
[----:B------:R-:W-:Y:S01]  /*15010*/  ISETP.GT.AND P2, PT, R2, RZ, PT ;  /* 0x000000ff0200720c */ /* 0x000fe20003f44270 */
[----:B------:R1:W2:Y:S01]  /*15020*/  MUFU.TANH R16, R3 ;  /* 0x0000000300107308 */ /* 0x0002a20000002400 */
[----:B---3--:R-:W-:Y:S02]  /*15030*/  FSEL R4, R169, -INF , P1 ;  /* 0xff800000a9047808 */ /* 0x008fe40000800000 */
[----:B------:R-:W-:Y:S02]  /*15040*/  ISETP.GT.AND P1, PT, R0, 0x9, PT ;  /* 0x000000090000780c */ /* 0x000fe40003f24270 */
[----:B------:R-:W-:Y:S02]  /*15050*/  FSEL R5, R170, -INF , P2 ;  /* 0xff800000aa057808 */ /* 0x000fe40001000000 */
[----:B------:R-:W-:Y:S02]  /*15060*/  ISETP.GT.AND P0, PT, R0, RZ, PT ;  /* 0x000000ff0000720c */ /* 0x000fe40003f04270 */
[----:B------:R-:W-:Y:S02]  /*15070*/  ISETP.GT.AND P2, PT, R2, 0x9, PT ;  /* 0x000000090200780c */ /* 0x000fe40003f44270 */
[----:B-----5:R-:W-:Y:S02]  /*15080*/  FSEL R15, R158, -INF , P1 ;  /* 0xff8000009e0f7808 */ /* 0x020fe40000800000 */
[----:B------:R-:W-:Y:S02]  /*15090*/  ISETP.GT.AND P4, PT, R2, 0x8, PT ;  /* 0x000000080200780c */ /* 0x000fe40003f84270 */
[----:B------:R-:W-:Y:S02]  /*150a0*/  ISETP.GT.AND P1, PT, R0, 0x11, PT ;  /* 0x000000110000780c */ /* 0x000fe40003f24270 */
[----:B------:R-:W-:Y:S02]  /*150b0*/  FSEL R14, R168, -INF , P0 ;  /* 0xff800000a80e7808 */ /* 0x000fe40000000000 */
[----:B------:R-:W-:Y:S02]  /*150c0*/  FSEL R6, R161, -INF , P2 ;  /* 0xff800000a1067808 */ /* 0x000fe40001000000 */
[----:B------:R-:W-:Y:S02]  /*150d0*/  ISETP.GT.AND P0, PT, R0, 0x8, PT ;  /* 0x000000080000780c */ /* 0x000fe40003f04270 */
[----:B------:R-:W-:Y:S02]  /*150e0*/  ISETP.GT.AND P2, PT, R2, 0x11, PT ;  /* 0x000000110200780c */ /* 0x000fe40003f44270 */
[----:B------:R-:W-:Y:S02]  /*150f0*/  FSEL R7, R162, -INF , P4 ;  /* 0xff800000a2077808 */ /* 0x000fe40002000000 */
[----:B------:R-:W-:Y:S02]  /*15100*/  FSEL R162, R155, -INF , P1 ;  /* 0xff8000009ba27808 */ /* 0x000fe40000800000 */
[----:B------:R-:W-:Y:S02]  /*15110*/  ISETP.GT.AND P1, PT, R0, 0x19, PT ;  /* 0x000000190000780c */ /* 0x000fe40003f24270 */
[----:B------:R-:W-:Y:S02]  /*15120*/  FSEL R12, R160, -INF , P0 ;  /* 0xff800000a00c7808 */ /* 0x000fe40000000000 */
[----:B------:R-:W-:Y:S02]  /*15130*/  FSEL R160, R157, -INF , P2 ;  /* 0xff8000009da07808 */ /* 0x000fe40001000000 */
[----:B------:R-:W-:Y:S02]  /*15140*/  ISETP.GT.AND P2, PT, R2, 0x19, PT ;  /* 0x000000190200780c */ /* 0x000fe40003f44270 */
[----:B------:R-:W-:Y:S02]  /*15150*/  FSEL R166, R18, -INF , P1 ;  /* 0xff80000012a67808 */ /* 0x000fe40000800000 */
[----:B-1----:R-:W-:Y:S01]  /*15160*/  FMNMX.FTZ R3, R5, R106, !PT ;  /* 0x0000006a05037209 */ /* 0x002fe20007810000 */
[----:B------:R1:W3:Y:S01]  /*15170*/  MUFU.TANH R18, R8 ;  /* 0x0000000800127308 */ /* 0x0002e20000002400 */
[----:B------:R-:W-:Y:S02]  /*15180*/  FSEL R164, R21, -INF , P2 ;  /* 0xff80000015a47808 */ /* 0x000fe40001000000 */
[----:B------:R-:W-:Y:S02]  /*15190*/  FMNMX.FTZ R3, R4, R3, !PT ;  /* 0x0000000304037209 */ /* 0x000fe40007810000 */
[----:B------:R-:W-:Y:S02]  /*151a0*/  ISETP.GT.AND P3, PT, R0, 0x1, PT ;  /* 0x000000010000780c */ /* 0x000fe40003f64270 */
[----:B------:R-:W-:Y:S02]  /*151b0*/  FMNMX.FTZ R3, R7, R3, !PT ;  /* 0x0000000307037209 */ /* 0x000fe40007810000 */
[----:B------:R-:W-:Y:S01]  /*151c0*/  FSEL R13, R163, -INF , P3 ;  /* 0xff800000a30d7808 */ /* 0x000fe20001800000 */
[----:B------:R5:W-:Y:S01]  /*151d0*/  MUFU.TANH R21, R9 ;  /* 0x0000000900157308 */ /* 0x000be20000002400 */
[----:B------:R-:W-:Y:S02]  /*151e0*/  ISETP.GT.AND P3, PT, R2, 0x10, PT ;  /* 0x000000100200780c */ /* 0x000fe40003f64270 */
[----:B------:R-:W-:Y:S02]  /*151f0*/  FMNMX.FTZ R3, R6, R3, !PT ;  /* 0x0000000306037209 */ /* 0x000fe40007810000 */
[----:B------:R-:W-:Y:S02]  /*15200*/  FSEL R159, R159, -INF , P3 ;  /* 0xff8000009f9f7808 */ /* 0x000fe40001800000 */
[----:B------:R-:W-:Y:S02]  /*15210*/  ISETP.GT.AND P3, PT, R2, 0x18, PT ;  /* 0x000000180200780c */ /* 0x000fe40003f64270 */
[----:B------:R-:W-:Y:S02]  /*15220*/  FMNMX.FTZ R3, R159, R3, !PT ;  /* 0x000000039f037209 */ /* 0x000fe40007810000 */
[----:B------:R-:W-:Y:S02]  /*15230*/  FSEL R163, R154, -INF , P3 ;  /* 0xff8000009aa37808 */ /* 0x000fe40001800000 */
[----:B------:R-:W-:Y:S02]  /*15240*/  FMNMX.FTZ R3, R160, R3, !PT ;  /* 0x00000003a0037209 */ /* 0x000fe40007810000 */
[----:B------:R-:W-:Y:S02]  /*15250*/  ISETP.GT.AND P3, PT, R2, 0x20, PT ;  /* 0x000000200200780c */ /* 0x000fe40003f64270 */
[----:B------:R-:W-:Y:S02]  /*15260*/  FMNMX.FTZ R3, R163, R3, !PT ;  /* 0x00000003a3037209 */ /* 0x000fe40007810000 */
[----:B-1----:R-:W-:Y:S02]  /*15270*/  FMNMX.FTZ R8, R14, R107, !PT ;  /* 0x0000006b0e087209 */ /* 0x002fe40007810000 */
[----:B------:R-:W-:Y:S02]  /*15280*/  ISETP.GT.AND P2, PT, R2, 0x21, PT ;  /* 0x000000210200780c */ /* 0x000fe40003f44270 */
[----:B----4-:R-:W-:Y:S01]  /*15290*/  FSEL R167, R153, -INF , P3 ;  /* 0xff80000099a77808 */ /* 0x010fe20001800000 */
[----:B-----5:R-:W-:Y:S01]  /*152a0*/  FMUL.FTZ R9, R37, c[0x0][0x320] ;  /* 0x0000c80025097a20 */ /* 0x020fe20000410000 */
[----:B------:R-:W-:Y:S02]  /*152b0*/  FMNMX.FTZ R3, R164, R3, !PT ;  /* 0x00000003a4037209 */ /* 0x000fe40007810000 */
[----:B------:R-:W-:Y:S02]  /*152c0*/  FMNMX.FTZ R8, R13, R8, !PT ;  /* 0x000000080d087209 */ /* 0x000fe40007810000 */
[----:B------:R-:W-:Y:S02]  /*152d0*/  FSEL R169, R17, -INF , P2 ;  /* 0xff80000011a97808 */ /* 0x000fe40001000000 */
[----:B------:R1:W4:Y:S01]  /*152e0*/  MUFU.TANH R17, R9 ;  /* 0x0000000900117308 */ /* 0x0003220000002400 */
[----:B------:R-:W-:Y:S02]  /*152f0*/  ISETP.GT.AND P1, PT, R2, 0x28, PT ;  /* 0x000000280200780c */ /* 0x000fe40003f24270 */
[----:B------:R-:W-:Y:S02]  /*15300*/  FMNMX.FTZ R3, R167, R3, !PT ;  /* 0x00000003a7037209 */ /* 0x000fe40007810000 */
[----:B------:R-:W-:Y:S02]  /*15310*/  FMNMX.FTZ R8, R12, R8, !PT ;  /* 0x000000080c087209 */ /* 0x000fe40007810000 */
[C---:B------:R-:W-:Y:S02]  /*15320*/  ISETP.GT.AND P4, PT, R2.reuse, 0x30, PT ;  /* 0x000000300200780c */ /* 0x040fe40003f84270 */
[----:B------:R-:W-:Y:S02]  /*15330*/  FSEL R175, R25, -INF , P1 ;  /* 0xff80000019af7808 */ /* 0x000fe40000800000 */
[C---:B------:R-:W-:Y:S02]  /*15340*/  ISETP.GT.AND P5, PT, R2.reuse, 0x29, PT ;  /* 0x000000290200780c */ /* 0x040fe40003fa4270 */
[----:B------:R-:W-:Y:S02]  /*15350*/  FMNMX.FTZ R3, R169, R3, !PT ;  /* 0x00000003a9037209 */ /* 0x000fe40007810000 */
[C---:B------:R-:W-:Y:S02]  /*15360*/  ISETP.GT.AND P2, PT, R2.reuse, 0x38, PT ;  /* 0x000000380200780c */ /* 0x040fe40003f44270 */
[C---:B------:R-:W-:Y:S02]  /*15370*/  ISETP.GT.AND P1, PT, R2.reuse, 0x39, PT ;  /* 0x000000390200780c */ /* 0x040fe40003f24270 */
[----:B------:R-:W-:Y:S02]  /*15380*/  ISETP.GT.AND P3, PT, R2, 0x31, PT ;  /* 0x000000310200780c */ /* 0x000fe40003f64270 */
[----:B------:R-:W-:Y:S01]  /*15390*/  FMNMX.FTZ R2, R15, R8, !PT ;  /* 0x000000080f027209 */ /* 0x000fe20007810000 */
[----:B------:R-:W-:Y:S01]  /*153a0*/  FMUL.FTZ R8, R38, c[0x0][0x320] ;  /* 0x0000c80026087a20 */ /* 0x000fe20000410000 */
[----:B--2---:R-:W-:Y:S01]  /*153b0*/  FSEL R204, R16, -INF , P4 ;  /* 0xff80000010cc7808 */ /* 0x004fe20002000000 */
[----:B-1----:R-:W-:Y:S01]  /*153c0*/  FMUL.FTZ R9, R39, c[0x0][0x320] ;  /* 0x0000c80027097a20 */ /* 0x002fe20000410000 */
[----:B------:R-:W-:Y:S01]  /*153d0*/  FSEL R171, R23, -INF , P5 ;  /* 0xff80000017ab7808 */ /* 0x000fe20002800000 */
[----:B------:R1:W2:Y:S01]  /*153e0*/  MUFU.TANH R16, R8 ;  /* 0x0000000800107308 */ /* 0x0002a20000002400 */
[----:B------:R-:W-:Y:S02]  /*153f0*/  FMNMX.FTZ R3, R175, R3, !PT ;  /* 0x00000003af037209 */ /* 0x000fe40007810000 */
[----:B------:R-:W-:Y:S02]  /*15400*/  FSEL R201, R20, -INF , P3 ;  /* 0xff80000014c97808 */ /* 0x000fe40001800000 */
[----:B------:R-:W-:Y:S02]  /*15410*/  FMNMX.FTZ R3, R171, R3, !PT ;  /* 0x00000003ab037209 */ /* 0x000fe40007810000 */
[----:B---3--:R-:W-:Y:S02]  /*15420*/  FSEL R200, R18, -INF , P2 ;  /* 0xff80000012c87808 */ /* 0x008fe40001000000 */
[----:B------:R-:W-:Y:S01]  /*15430*/  FMNMX.FTZ R3, R204, R3, !PT ;  /* 0x00000003cc037209 */ /* 0x000fe20007810000 */
[----:B------:R-:W3:Y:S01]  /*15440*/  MUFU.TANH R9, R9 ;  /* 0x0000000900097308 */ /* 0x000ee20000002400 */
[----:B----4-:R-:W-:Y:S02]  /*15450*/  FSEL R197, R17, -INF , P1 ;  /* 0xff80000011c57808 */ /* 0x010fe40000800000 */
[----:B------:R-:W-:Y:S02]  /*15460*/  FMNMX.FTZ R3, R201, R3, !PT ;  /* 0x00000003c9037209 */ /* 0x000fe40007810000 */
[----:B------:R-:W-:Y:S02]  /*15470*/  ISETP.GT.AND P0, PT, R0, 0x10, PT ;  /* 0x000000100000780c */ /* 0x000fe40003f04270 */
[----:B------:R-:W-:Y:S02]  /*15480*/  FMNMX.FTZ R3, R200, R3, !PT ;  /* 0x00000003c8037209 */ /* 0x000fe40007810000 */
[----:B------:R-:W-:Y:S02]  /*15490*/  FSEL R161, R156, -INF , P0 ;  /* 0xff8000009ca17808 */ /* 0x000fe40000000000 */
[----:B------:R-:W-:Y:S02]  /*154a0*/  FMNMX.FTZ R3, R197, R3, !PT ;  /* 0x00000003c5037209 */ /* 0x000fe40007810000 */
[C---:B------:R-:W-:Y:S02]  /*154b0*/  ISETP.GT.AND P0, PT, R0.reuse, 0x18, PT ;  /* 0x000000180000780c */ /* 0x040fe40003f04270 */
[----:B------:R-:W-:Y:S01]  /*154c0*/  ISETP.GT.AND P1, PT, R0, 0x30, PT ;  /* 0x000000300000780c */ /* 0x000fe20003f24270 */
[----:B-1----:R-:W1:Y:S01]  /*154d0*/  SHFL.BFLY PT, R8, R3, 0x2, 0x1f ;  /* 0x0c401f0003087f89 */ /* 0x002e6200000e0000 */
[----:B------:R-:W-:Y:S02]  /*154e0*/  FSEL R165, R152, -INF , P0 ;  /* 0xff80000098a57808 */ /* 0x000fe40000000000 */
[C---:B------:R-:W-:Y:S02]  /*154f0*/  ISETP.GT.AND P0, PT, R0.reuse, 0x20, PT ;  /* 0x000000200000780c */ /* 0x040fe40003f04270 */
[----:B------:R-:W-:Y:S02]  /*15500*/  ISETP.GT.AND P3, PT, R0, 0x28, PT ;  /* 0x000000280000780c */ /* 0x000fe40003f64270 */
[----:B------:R-:W-:Y:S02]  /*15510*/  FSEL R170, R26, -INF , P0 ;  /* 0xff8000001aaa7808 */ /* 0x000fe40000000000 */
[C---:B------:R-:W-:Y:S02]  /*15520*/  ISETP.GT.AND P0, PT, R0.reuse, 0x21, PT ;  /* 0x000000210000780c */ /* 0x040fe40003f04270 */
[----:B------:R-:W-:Y:S02]  /*15530*/  FSEL R199, R21, -INF , P1 ;  /* 0xff80000015c77808 */ /* 0x000fe40000800000 */
[----:B------:R-:W-:Y:S02]  /*15540*/  FSEL R168, R27, -INF , P0 ;  /* 0xff8000001ba87808 */ /* 0x000fe40000000000 */
[C---:B------:R-:W-:Y:S02]  /*15550*/  ISETP.GT.AND P0, PT, R0.reuse, 0x29, PT ;  /* 0x000000290000780c */ /* 0x040fe40003f04270 */
[----:B------:R-:W-:Y:S02]  /*15560*/  ISETP.GT.AND P1, PT, R0, 0x38, PT ;  /* 0x000000380000780c */ /* 0x000fe40003f24270 */
[----:B------:R-:W-:Y:S02]  /*15570*/  FSEL R174, R22, -INF , P0 ;  /* 0xff80000016ae7808 */ /* 0x000fe40000000000 */
[----:B------:R-:W-:Y:S02]  /*15580*/  ISETP.GT.AND P0, PT, R0, 0x31, PT ;  /* 0x000000310000780c */ /* 0x000fe40003f04270 */
[----:B--2---:R-:W-:Y:S02]  /*15590*/  FSEL R202, R16, -INF , P1 ;  /* 0xff80000010ca7808 */ /* 0x004fe40000800000 */
[----:B------:R-:W-:Y:S02]  /*155a0*/  FSEL R198, R19, -INF , P0 ;  /* 0xff80000013c67808 */ /* 0x000fe40000000000 */
[----:B------:R-:W-:Y:S02]  /*155b0*/  ISETP.GT.AND P0, PT, R0, 0x39, PT ;  /* 0x000000390000780c */ /* 0x000fe40003f04270 */
[----:B-1----:R-:W-:Y:S02]  /*155c0*/  FMNMX.FTZ R0, R3, R8, !PT ;  /* 0x0000000803007209 */ /* 0x002fe40007810000 */
[----:B---3--:R-:W-:Y:S02]  /*155d0*/  FSEL R207, R9, -INF , P0 ;  /* 0xff80000009cf7808 */ /* 0x008fe40000000000 */
[----:B------:R-:W-:Y:S01]  /*155e0*/  FMNMX.FTZ R2, R161, R2, !PT ;  /* 0x00000002a1027209 */ /* 0x000fe20007810000 */
[----:B------:R-:W1:Y:S01]  /*155f0*/  SHFL.BFLY PT, R9, R0, 0x1, 0x1f ;  /* 0x0c201f0000097f89 */ /* 0x000e6200000e0000 */
[----:B------:R-:W-:Y:S02]  /*15600*/  FSEL R173, R24, -INF , P3 ;  /* 0xff80000018ad7808 */ /* 0x000fe40001800000 */
[----:B------:R-:W-:Y:S02]  /*15610*/  FMNMX.FTZ R2, R162, R2, !PT ;  /* 0x00000002a2027209 */ /* 0x000fe40007810000 */
[----:B------:R-:W-:Y:S02]  /*15620*/  IADD3 R156, R187, R176, RZ ;  /* 0x000000b0bb9c7210 */ /* 0x000fe40007ffe0ff */
[----:B------:R-:W-:Y:S03]  /*15630*/  FMNMX.FTZ R2, R165, R2, !PT ;  /* 0x00000002a5027209 */ /* 0x000fe60007810000 */
[----:B------:R-:W-:Y:S01]  /*15640*/  LDSM.16.MT88.4 R32, [R156] ;  /* 0x000000009c20783b */ /* 0x000fe20000004200 */
[----:B------:R-:W-:Y:S04]  /*15650*/  FMNMX.FTZ R2, R166, R2, !PT ;  /* 0x00000002a6027209 */ /* 0x000fe80007810000 */
[----:B------:R-:W-:Y:S04]  /*15660*/  FMNMX.FTZ R2, R170, R2, !PT ;  /* 0x00000002aa027209 */ /* 0x000fe80007810000 */
[----:B------:R-:W-:Y:S04]  /*15670*/  FMNMX.FTZ R2, R168, R2, !PT ;  /* 0x00000002a8027209 */ /* 0x000fe80007810000 */
[----:B------:R-:W-:Y:S02]  /*15680*/  FMNMX.FTZ R2, R173, R2, !PT ;  /* 0x00000002ad027209 */ /* 0x000fe40007810000 */
[----:B-1----:R-:W-:Y:S02]  /*15690*/  FMNMX.FTZ R9, R0, R9, !PT ;  /* 0x0000000900097209 */ /* 0x002fe40007810000 */
[----:B------:R-:W-:Y:S02]  /*156a0*/  FMNMX.FTZ R2, R174, R2, !PT ;  /* 0x00000002ae027209 */ /* 0x000fe40007810000 */
[C---:B------:R-:W-:Y:S01]  /*156b0*/  FSETP.NEU.FTZ.AND P1, PT, R9.reuse, -INF , PT ;  /* 0xff8000000900780b */ /* 0x040fe20003f3d000 */
[----:B------:R-:W-:Y:S01]  /*156c0*/  FMUL.FTZ R0, R9, c[0x0][0x2d0] ;  /* 0x0000b40009007a20 */ /* 0x000fe20000410000 */
[----:B------:R-:W-:Y:S04]  /*156d0*/  FMNMX.FTZ R2, R199, R2, !PT ;  /* 0x00000002c7027209 */ /* 0x000fe80007810000 */
[----:B------:R-:W-:Y:S02]  /*156e0*/  FSEL R157, R0, RZ, P1 ;  /* 0x000000ff009d7208 */ /* 0x000fe40000800000 */
[----:B------:R-:W-:Y:S03]  /*156f0*/  FMNMX.FTZ R2, R198, R2, !PT ;  /* 0x00000002c6027209 */ /* 0x000fe60007810000 */
[--C-:B------:R-:W-:Y:S01]  /*15700*/  FFMA.FTZ R0, R5, c[0x0][0x2d0], -R157.reuse ;  /* 0x0000b40005007a23 */ /* 0x100fe2000001089d */
[----:B------:R-:W-:Y:S03]  /*15710*/  FMNMX.FTZ R2, R202, R2, !PT ;  /* 0x00000002ca027209 */ /* 0x000fe60007810000 */
[----:B------:R1:W-:Y:S01]  /*15720*/  MUFU.EX2 R206, R0 ;  /* 0x0000000000ce7308 */ /* 0x0003e20000000800 */
[----:B------:R-:W-:Y:S05]  /*15730*/  FMNMX.FTZ R2, R207, R2, !PT ;  /* 0x00000002cf027209 */ /* 0x000fea0007810000 */
[----:B------:R-:W2:Y:S01]  /*15740*/  SHFL.BFLY PT, R3, R2, 0x2, 0x1f ;  /* 0x0c401f0002037f89 */ /* 0x000ea200000e0000 */
[--C-:B-1----:R-:W-:Y:S04]  /*15750*/  FFMA.FTZ R0, R4, c[0x0][0x2d0], -R157.reuse ;  /* 0x0000b40004007a23 */ /* 0x102fe8000001089d */
[----:B------:R1:W3:Y:S01]  /*15760*/  MUFU.EX2 R205, R0 ;  /* 0x0000000000cd7308 */ /* 0x0002e20000000800 */
[----:B--2---:R-:W-:Y:S05]  /*15770*/  FMNMX.FTZ R2, R2, R3, !PT ;  /* 0x0000000302027209 */ /* 0x004fea0007810000 */
[----:B------:R-:W2:Y:S01]  /*15780*/  SHFL.BFLY PT, R3, R2, 0x1, 0x1f ;  /* 0x0c201f0002037f89 */ /* 0x000ea200000e0000 */
[--C-:B-1----:R-:W-:Y:S01]  /*15790*/  FFMA.FTZ R0, R7, c[0x0][0x2d0], -R157.reuse ;  /* 0x0000b40007007a23 */ /* 0x102fe2000001089d */
[----:B---3--:R-:W-:Y:S03]  /*157a0*/  F2FP.BF16.PACK_AB R152, R205, R206 ;  /* 0x000000cecd98723e */ /* 0x008fe600000010ff */
[----:B------:R1:W-:Y:S01]  /*157b0*/  MUFU.EX2 R213, R0 ;  /* 0x0000000000d57308 */ /* 0x0003e20000000800 */
[----:B--2---:R-:W-:Y:S04]  /*157c0*/  FMNMX.FTZ R8, R2, R3, !PT ;  /* 0x0000000302087209 */ /* 0x004fe80007810000 */
[C---:B------:R-:W-:Y:S01]  /*157d0*/  FSETP.NEU.FTZ.AND P0, PT, R8.reuse, -INF , PT ;  /* 0xff8000000800780b */ /* 0x040fe20003f1d000 */
[----:B------:R-:W-:Y:S05]  /*157e0*/  FMUL.FTZ R2, R8, c[0x0][0x2d0] ;  /* 0x0000b40008027a20 */ /* 0x000fea0000410000 */
[----:B------:R-:W-:Y:S02]  /*157f0*/  FSEL R158, R2, RZ, P0 ;  /* 0x000000ff029e7208 */ /* 0x000fe40000000000 */
[----:B------:R-:W-:Y:S02]  /*15800*/  FSEL R2, R9, RZ, P1 ;  /* 0x000000ff09027208 */ /* 0x000fe40000800000 */
[----:B------:R-:W-:Y:S01]  /*15810*/  ISETP.GE.AND P1, PT, R214, 0x1, PT ;  /* 0x00000001d600780c */ /* 0x000fe20003f26270 */
[----:B------:R-:W-:Y:S02]  /*15820*/  FFMA.FTZ R3, R15, c[0x0][0x2d0], -R158 ;  /* 0x0000b4000f037a23 */ /* 0x000fe4000001089e */
[----:B------:R-:W-:Y:S02]  /*15830*/  FADD.FTZ R2, -R2, R106 ;  /* 0x0000006a02027221 */ /* 0x000fe40000010100 */
[----:B------:R2:W-:Y:S01]  /*15840*/  MUFU.EX2 R208, R3 ;  /* 0x0000000300d07308 */ /* 0x0005e20000000800 */
[----:B-1----:R-:W-:Y:S02]  /*15850*/  FFMA.FTZ R0, R6, c[0x0][0x2d0], -R157 ;  /* 0x0000b40006007a23 */ /* 0x002fe4000001089d */
[----:B------:R-:W-:Y:S07]  /*15860*/  FMUL.FTZ R2, R2, c[0x0][0x2d0] ;  /* 0x0000b40002027a20 */ /* 0x000fee0000410000 */
[----:B------:R1:W3:Y:S10]  /*15870*/  MUFU.EX2 R212, R0 ;  /* 0x0000000000d47308 */ /* 0x0002f40000000800 */
[----:B------:R-:W4:Y:S01]  /*15880*/  MUFU.EX2 R2, R2 ;  /* 0x0000000200027308 */ /* 0x000f220000000800 */
[----:B--2---:R-:W-:Y:S04]  /*15890*/  IADD3 R3, R186, R176, RZ ;  /* 0x000000b0ba037210 */ /* 0x004fe80007ffe0ff */
[----:B------:R-:W-:Y:S01]  /*158a0*/  IADD3 R106, R184, R3, RZ ;  /* 0x00000003b86a7210 */ /* 0x000fe20007ffe0ff */
[----:B------:R-:W2:Y:S01]  /*158b0*/  LDSM.16.MT88.4 R16, [R3] ;  /* 0x000000000310783b */ /* 0x000ea20000004200 */
[--C-:B-1----:R-:W-:Y:S01]  /*158c0*/  FFMA.FTZ R0, R14, c[0x0][0x2d0], -R158.reuse ;  /* 0x0000b4000e007a23 */ /* 0x102fe2000001089e */
[----:B---3--:R-:W-:Y:S06]  /*158d0*/  F2FP.BF16.PACK_AB R154, R212, R213 ;  /* 0x000000d5d49a723e */ /* 0x008fec00000010ff */
[----:B------:R-:W1:Y:S01]  /*158e0*/  LDSM.16.MT88.4 R24, [R106] ;  /* 0x000000006a18783b */ /* 0x000e620000004200 */
[----:B------:R3:W-:Y:S01]  /*158f0*/  MUFU.EX2 R203, R0 ;  /* 0x0000000000cb7308 */ /* 0x0007e20000000800 */
[C---:B----4-:R-:W-:Y:S02]  /*15900*/  FMUL.FTZ R4, R2.reuse, R112 ;  /* 0x0000007002047220 */ /* 0x050fe40000410000 */
        /* <DEDUP_REMOVED lines=8> */
[--C-:B---3--:R-:W-:Y:S02]  /*15990*/  FFMA.FTZ R0, R13, c[0x0][0x2d0], -R158.reuse ;  /* 0x0000b4000d007a23 */ /* 0x108fe4000001089e */
[C---:B------:R-:W-:Y:S02]  /*159a0*/  FMUL.FTZ R13, R2.reuse, R117 ;  /* 0x00000075020d7220 */ /* 0x040fe40000410000 */
[----:B------:R-:W3:Y:S01]  /*159b0*/  MUFU.EX2 R210, R0 ;  /* 0x0000000000d27308 */ /* 0x000ee20000000800 */
        /* <DEDUP_REMOVED lines=12> */
[----:B---3--:R-:W-:Y:S01]  /*15a80*/  F2FP.BF16.PACK_AB R153, R210, R203 ;  /* 0x000000cbd299723e */ /* 0x008fe200000010ff */
[--C-:B------:R-:W-:Y:S02]  /*15a90*/  FFMA.FTZ R0, R12, c[0x0][0x2d0], -R158.reuse ;  /* 0x0000b4000c007a23 */ /* 0x100fe4000001089e */
[C---:B------:R-:W-:Y:S02]  /*15aa0*/  FMUL.FTZ R12, R2.reuse, R116 ;  /* 0x00000074020c7220 */ /* 0x040fe40000410000 */
[----:B------:R3:W4:Y:S01]  /*15ab0*/  MUFU.EX2 R209, R0 ;  /* 0x0000000000d17308 */ /* 0x0007220000000800 */
        /* <DEDUP_REMOVED lines=12> */
[----:B---3--:R-:W-:Y:S01]  /*15b80*/  FSEL R0, R8, RZ, P0 ;  /* 0x000000ff08007208 */ /* 0x008fe20000000000 */
[----:B------:R-:W-:Y:S01]  /*15b90*/  FMUL.FTZ R89, R2, R89 ;  /* 0x0000005902597220 */ /* 0x000fe20000410000 */
[----:B----4-:R-:W-:Y:S01]  /*15ba0*/  F2FP.BF16.PACK_AB R155, R208, R209 ;  /* 0x000000d1d09b723e */ /* 0x010fe200000010ff */
[----:B------:R-:W-:Y:S02]  /*15bb0*/  FMUL.FTZ R92, R2, R92 ;  /* 0x0000005c025c7220 */ /* 0x000fe40000410000 */
[----:B------:R-:W-:Y:S01]  /*15bc0*/  FADD.FTZ R0, -R0, R107 ;  /* 0x0000006b00007221 */ /* 0x000fe20000010100 */
[----:B------:R-:W-:Y:S01]  /*15bd0*/  IADD3 R107, R184, R156, RZ ;  /* 0x0000009cb86b7210 */ /* 0x000fe20007ffe0ff */
[----:B------:R-:W-:Y:S02]  /*15be0*/  FMUL.FTZ R93, R2, R93 ;  /* 0x0000005d025d7220 */ /* 0x000fe40000410000 */
[----:B------:R-:W-:Y:S02]  /*15bf0*/  FMUL.FTZ R0, R0, c[0x0][0x2d0] ;  /* 0x0000b40000007a20 */ /* 0x000fe40000410000 */
[C---:B------:R-:W-:Y:S02]  /*15c00*/  FMUL.FTZ R96, R2.reuse, R96 ;  /* 0x0000006002607220 */ /* 0x040fe40000410000 */
[C---:B------:R-:W-:Y:S02]  /*15c10*/  FMUL.FTZ R97, R2.reuse, R97 ;  /* 0x0000006102617220 */ /* 0x040fe40000410000 */
[----:B------:R-:W3:Y:S01]  /*15c20*/  MUFU.EX2 R0, R0 ;  /* 0x0000000000007308 */ /* 0x000ee20000000800 */
[C---:B------:R-:W-:Y:S02]  /*15c30*/  FMUL.FTZ R100, R2.reuse, R100 ;  /* 0x0000006402647220 */ /* 0x040fe40000410000 */
[----:B------:R-:W-:Y:S02]  /*15c40*/  FMUL.FTZ R101, R2, R101 ;  /* 0x0000006502657220 */ /* 0x000fe40000410000 */
[--C-:B------:R-:W-:Y:S05]  /*15c50*/  FFMA.FTZ R124, R169, c[0x0][0x2d0], -R157.reuse ;  /* 0x0000b400a97c7a23 */ /* 0x100fea000001089d */
[----:B------:R4:W-:Y:S01]  /*15c60*/  MUFU.EX2 R169, R124 ;  /* 0x0000007c00a97308 */ /* 0x0009e20000000800 */
[C---:B---3--:R-:W-:Y:S02]  /*15c70*/  FMUL.FTZ R6, R0.reuse, R114 ;  /* 0x0000007200067220 */ /* 0x048fe40000410000 */
[C---:B------:R-:W-:Y:S02]  /*15c80*/  FMUL.FTZ R7, R0.reuse, R115 ;  /* 0x0000007300077220 */ /* 0x040fe40000410000 */
[----:B------:R-:W3:Y:S01]  /*15c90*/  LDSM.16.MT88.4 R112, [R107] ;  /* 0x000000006b70783b */ /* 0x000ee20000004200 */
        /* <DEDUP_REMOVED lines=14> */
[C---:B-1----:R-:W-:Y:S03]  /*15d80*/  HMMA.16816.F32.BF16 R16, R152.reuse, R24, R16 ;  /* 0x000000189810723c */ /* 0x042fe60000041810 */
        /* <DEDUP_REMOVED lines=11> */
[C---:B------:R-:W-:Y:S03]  /*15e40*/  HMMA.16816.F32.BF16 R24, R152.reuse, R32, R24 ;  /* 0x000000209818723c */ /* 0x040fe60000041818 */
        /* <DEDUP_REMOVED lines=11> */
[C---:B---3--:R-:W-:Y:S03]  /*15f00*/  HMMA.16816.F32.BF16 R32, R152.reuse, R112, R32 ;  /* 0x000000709820723c */ /* 0x048fe60000041820 */
        /* <DEDUP_REMOVED lines=35> */
[----:B------:R-:W5:Y:S03]  /*16140*/  LDSM.16.MT88.4 R116, [R3+0x4000] ;  /* 0x004000000374783b */ /* 0x000f660000004200 */
[C---:B------:R-:W-:Y:S02]  /*16150*/  FMUL.FTZ R102, R0.reuse, R102 ;  /* 0x0000006600667220 */ /* 0x040fe40000410000 */
[----:B------:R-:W-:Y:S02]  /*16160*/  FMUL.FTZ R103, R0, R103 ;  /* 0x0000006700677220 */ /* 0x000fe40000410000 */
[----:B----4-:R-:W-:Y:S04]  /*16170*/  FFMA.FTZ R124, R170, c[0x0][0x2d0], -R158 ;  /* 0x0000b400aa7c7a23 */ /* 0x010fe8000001089e */
[----:B------:R-:W-:Y:S02]  /*16180*/  FFMA.FTZ R2, R2, R221, R206 ;  /* 0x000000dd02027223 */ /* 0x000fe400000100ce */
[----:B------:R-:W-:Y:S02]  /*16190*/  FFMA.FTZ R0, R0, R220, R203 ;  /* 0x000000dc00007223 */ /* 0x000fe400000100cb */
[----:B------:R-:W-:Y:S02]  /*161a0*/  FADD.FTZ R2, R205, R2 ;  /* 0x00000002cd027221 */ /* 0x000fe40000010000 */
[----:B--2---:R-:W-:Y:S02]  /*161b0*/  FFMA.FTZ R120, R161, c[0x0][0x2d0], -R158 ;  /* 0x0000b400a1787a23 */ /* 0x004fe4000001089e */
[----:B------:R-:W-:Y:S02]  /*161c0*/  FADD.FTZ R0, R210, R0 ;  /* 0x00000000d2007221 */ /* 0x000fe40000010000 */
[----:B------:R2:W4:Y:S01]  /*161d0*/  MUFU.EX2 R193, R120 ;  /* 0x0000007800c17308 */ /* 0x0005220000000800 */
[----:B------:R-:W-:Y:S01]  /*161e0*/  FADD.FTZ R2, R213, R2 ;  /* 0x00000002d5027221 */ /* 0x000fe20000010000 */
[C---:B-1----:R-:W-:Y:S03]  /*161f0*/  HMMA.16816.F32.BF16 R64, R152.reuse, R112, R64 ;  /* 0x000000709840723c */ /* 0x042fe60000041840 */
[----:B------:R-:W-:Y:S02]  /*16200*/  FADD.FTZ R0, R209, R0 ;  /* 0x00000000d1007221 */ /* 0x000fe40000010000 */
[----:B------:R-:W-:Y:S02]  /*16210*/  FADD.FTZ R2, R212, R2 ;  /* 0x00000002d4027221 */ /* 0x000fe40000010000 */
[----:B------:R-:W-:Y:S01]  /*16220*/  FADD.FTZ R0, R208, R0 ;  /* 0x00000000d0007221 */ /* 0x000fe20000010000 */
[C---:B------:R-:W-:Y:S01]  /*16230*/  HMMA.16816.F32.BF16 R68, R152.reuse, R114, R68 ;  /* 0x000000729844723c */ /* 0x040fe20000041844 */
[----:B------:R-:W1:Y:S03]  /*16240*/  LDSM.16.MT88.4 R112, [R106+0x4000] ;  /* 0x004000006a70783b */ /* 0x000e660000004200 */
[----:B---3--:R-:W-:Y:S04]  /*16250*/  FADD.FTZ R2, R195, R2 ;  /* 0x00000002c3027221 */ /* 0x008fe80000010000 */
[C---:B-----5:R-:W-:Y:S04]  /*16260*/  HMMA.16816.F32.BF16 R72, R152.reuse, R116, R72 ;  /* 0x000000749848723c */ /* 0x060fe80000041848 */
[----:B--2---:R-:W-:Y:S02]  /*16270*/  FFMA.FTZ R120, R162, c[0x0][0x2d0], -R158 ;  /* 0x0000b400a2787a23 */ /* 0x004fe4000001089e */
[----:B------:R-:W-:Y:S02]  /*16280*/  MUFU.EX2 R162, R129 ;  /* 0x0000008100a27308 */ /* 0x000fe40000000800 */
[C---:B------:R-:W-:Y:S01]  /*16290*/  HMMA.16816.F32.BF16 R76, R152.reuse, R118, R76 ;  /* 0x00000076984c723c */ /* 0x040fe2000004184c */
[----:B------:R-:W2:Y:S03]  /*162a0*/  LDSM.16.MT88.4 R116, [R156+0x4000] ;  /* 0x004000009c74783b */ /* 0x000ea60000004200 */
[----:B----4-:R-:W-:Y:S04]  /*162b0*/  FADD.FTZ R0, R193, R0 ;  /* 0x00000000c1007221 */ /* 0x010fe80000010000 */
        /* <DEDUP_REMOVED lines=158> */
[----:B------:R1:W5:Y:S07]  /*16ca0*/  LDSM.16.MT88.4 R4, [R3+0x5800] ;  /* 0x005800000304783b */ /* 0x00036e0000004200 */
[C---:B--2---:R-:W-:Y:S08]  /*16cb0*/  HMMA.16816.F32.BF16 R48, R152.reuse, R12, R48 ;  /* 0x0000000c9830723c */ /* 0x044ff00000041830 */
[C---:B------:R-:W-:Y:S01]  /*16cc0*/  HMMA.16816.F32.BF16 R52, R152.reuse, R14, R52 ;  /* 0x0000000e9834723c */ /* 0x040fe20000041834 */
[----:B------:R-:W2:Y:S07]  /*16cd0*/  LDSM.16.MT88.4 R12, [R156+0x5800] ;  /* 0x005800009c0c783b */ /* 0x000eae0000004200 */
[C---:B---3--:R-:W-:Y:S04]  /*16ce0*/  HMMA.16816.F32.BF16 R56, R152.reuse, R16, R56 ;  /* 0x000000109838723c */ /* 0x048fe80000041838 */
[----:B-1----:R-:W-:Y:S02]  /*16cf0*/  FADD.FTZ R3, R165, R0 ;  /* 0x00000000a5037221 */ /* 0x002fe40000010000 */
[----:B------:R-:W-:Y:S02]  /*16d00*/  FADD.FTZ R0, R160, R2 ;  /* 0x00000002a0007221 */ /* 0x000fe40000010000 */
[C---:B------:R-:W-:Y:S04]  /*16d10*/  HMMA.16816.F32.BF16 R60, R152.reuse, R18, R60 ;  /* 0x00000012983c723c */ /* 0x040fe8000004183c */
[----:B------:R-:W-:Y:S02]  /*16d20*/  FADD.FTZ R3, R159, R3 ;  /* 0x000000039f037221 */ /* 0x000fe40000010000 */
[----:B------:R-:W-:Y:S02]  /*16d30*/  FADD.FTZ R2, R163, R0 ;  /* 0x00000000a3027221 */ /* 0x000fe40000010000 */
[C---:B----4-:R-:W-:Y:S04]  /*16d40*/  HMMA.16816.F32.BF16 R64, R152.reuse, R20, R64 ;  /* 0x000000149840723c */ /* 0x050fe80000041840 */
[----:B------:R-:W-:Y:S02]  /*16d50*/  FADD.FTZ R0, R161, R3 ;  /* 0x00000003a1007221 */ /* 0x000fe40000010000 */
[----:B------:R-:W-:Y:S01]  /*16d60*/  FADD.FTZ R3, R162, R2 ;  /* 0x00000002a2037221 */ /* 0x000fe20000010000 */
[----:B------:R-:W-:Y:S01]  /*16d70*/  IADD3 R2, R214, 0x1, RZ ;  /* 0x00000001d6027810 */ /* 0x000fe20007ffe0ff */
[C---:B------:R-:W-:Y:S04]  /*16d80*/  HMMA.16816.F32.BF16 R68, R152.reuse, R22, R68 ;  /* 0x000000169844723c */ /* 0x040fe80000041844 */
[----:B------:R-:W-:Y:S01]  /*16d90*/  FADD.FTZ R0, R157, R0 ;  /* 0x000000009d007221 */ /* 0x000fe20000010000 */
[----:B------:R-:W-:Y:S01]  /*16da0*/  SEL R214, R2, RZ, !P1 ;  /* 0x000000ff02d67207 */ /* 0x000fe20004800000 */
[----:B------:R-:W-:Y:S02]  /*16db0*/  FADD.FTZ R221, R164, R3 ;  /* 0x00000003a4dd7221 */ /* 0x000fe40000010000 */
[C---:B-----5:R-:W-:Y:S04]  /*16dc0*/  HMMA.16816.F32.BF16 R72, R152.reuse, R4, R72 ;  /* 0x000000049848723c */ /* 0x060fe80000041848 */
[----:B------:R-:W-:Y:S04]  /*16dd0*/  FADD.FTZ R220, R158, R0 ;  /* 0x000000009edc7221 */ /* 0x000fe80000010000 */
[C---:B------:R-:W-:Y:S01]  /*16de0*/  HMMA.16816.F32.BF16 R76, R152.reuse, R6, R76 ;  /* 0x00000006984c723c */ /* 0x040fe2000004184c */
[----:B------:R-:W1:Y:S07]  /*16df0*/  LDSM.16.MT88.4 R4, [R107+0x5800] ;  /* 0x005800006b04783b */ /* 0x000e6e0000004200 */
[C---:B------:R-:W-:Y:S08]  /*16e00*/  HMMA.16816.F32.BF16 R80, R152.reuse, R24, R80 ;  /* 0x000000189850723c */ /* 0x040ff00000041850 */
[C---:B------:R-:W-:Y:S08]  /*16e10*/  HMMA.16816.F32.BF16 R84, R152.reuse, R26, R84 ;  /* 0x0000001a9854723c */ /* 0x040ff00000041854 */
[C---:B--2---:R-:W-:Y:S08]  /*16e20*/  HMMA.16816.F32.BF16 R88, R152.reuse, R12, R88 ;  /* 0x0000000c9858723c */ /* 0x044ff00000041858 */
[C---:B------:R-:W-:Y:S08]  /*16e30*/  HMMA.16816.F32.BF16 R92, R152.reuse, R14, R92 ;  /* 0x0000000e985c723c */ /* 0x040ff0000004185c */
[C---:B-1----:R-:W-:Y:S07]  /*16e40*/  HMMA.16816.F32.BF16 R96, R152.reuse, R4, R96 ;  /* 0x000000049860723c */ /* 0x042fee0000041860 */
[----:B------:R-:W-:Y:S01]  /*16e50*/  IADD3 R4, R188, -0x2, RZ ;  /* 0xfffffffebc047810 */ /* 0x000fe20007ffe0ff */
[----:B------:R-:W-:Y:S03]  /*16e60*/  HMMA.16816.F32.BF16 R100, R152, R6, R100 ;  /* 0x000000069864723c */ /* 0x000fe60000041864 */
[----:B------:R-:W-:Y:S11]  /*16e70*/  ISETP.GE.AND P0, PT, R4, R226, PT ;  /* 0x000000e20400720c */ /* 0x000ff60003f06270 */
[----:B------:R-:W-:Y:S02]  /*16e80*/  @!UPT UIADD3 URZ, URZ, URZ, URZ ;  /* 0x0000003f3f3ff290 */ /* 0x000fe4000fffe03f */
[----:B------:R-:W-:-:S05]  /*16e90*/  @!P0 BRA `(.L_x_2970) ;  /* 0x000004f000008947 */ /* 0x000fca0003800000 */
[----:B------:R-:W-:Y:S01]  /*16ea0*/  IMAD.MOV.U32 R175, RZ, RZ, c[0x0][0x2b8] ;  /* 0x0000ae00ffaf7624 */ /* 0x000fe200078e00ff */
[----:B------:R-:W-:Y:S01]  /*16eb0*/  IADD3 R2, R231, R215, R248 ;  /* 0x000000d7e7027210 */ /* 0x000fe20007ffe0f8 */
[----:B------:R-:W-:Y:S01]  /*16ec0*/  IMAD.MOV.U32 R196, RZ, RZ, RZ ;  /* 0x000000ffffc47224 */ /* 0x000fe200078e00ff */
[C---:B------:R-:W-:Y:S01]  /*16ed0*/  SHF.L.U64.HI R20, R219.reuse, 0x1, R229 ;  /* 0x00000001db147819 */ /* 0x040fe200000102e5 */
[----:B------:R-:W-:Y:S01]  /*16ee0*/  IMAD.SHL.U32 R19, R219, 0x2, RZ ;  /* 0x00000002db137824 */ /* 0x000fe200078e00ff */
[----:B------:R-:W-:Y:S01]  /*16ef0*/  ISETP.NE.AND P5, PT, R175, 0x1, PT ;  /* 0x00000001af00780c */ /* 0x000fe20003fa5270 */
[----:B------:R-:W-:Y:S01]  /*16f00*/  IMAD.SHL.U32 R17, R218, 0x2, RZ ;  /* 0x00000002da117824 */ /* 0x000fe200078e00ff */
[----:B------:R-:W-:Y:S01]  /*16f10*/  IADD3 R2, R2, -0x80, RZ ;  /* 0xffffff8002027810 */ /* 0x000fe20007ffe0ff */
[----:B------:R-:W-:Y:S01]  /*16f20*/  IMAD.SHL.U32 R15, R216, 0x2, RZ ;  /* 0x00000002d80f7824 */ /* 0x000fe200078e00ff */
[----:B------:R-:W-:Y:S02]  /*16f30*/  SHF.L.U64.HI R18, R218, 0x1, R230 ;  /* 0x00000001da127819 */ /* 0x000fe400000102e6 */
        /* <DEDUP_REMOVED lines=26> */
.L_x_3072:
[----:B------:R-:W-:-:S05]  /*170e0*/  BRA.DIV ~URZ, `(.L_x_2972) ;  /* 0x0000a3f27f007947 */ /* 0x000fca000b800000 */
[----:B------:R-:W3:Y:S01]  /*170f0*/  SHFL.IDX PT, R2, R14, RZ, 0x181f ;  /* 0x00181fff0e027589 */ /* 0x000ee200000e0000 */
[----:B------:R-:W-:Y:S01]  /*17100*/  ISETP.GE.AND P3, PT, R216, c[0x0][0x1d4], PT ;  /* 0x00007500d8007a0c */ /* 0x000fe20003f66270 */
[----:B------:R-:W-:Y:S01]  /*17110*/  IMAD R0, R214, 0x6000, R11 ;  /* 0x00006000d6007824 */ /* 0x000fe200078e020b */
[----:B------:R-:W-:Y:S04]  /*17120*/  ISETP.GE.AND P1, PT, R218, c[0x0][0x1d4], PT ;  /* 0x00007500da007a0c */ /* 0x000fe80003f26270 */
[----:B------:R-:W-:Y:S02]  /*17130*/  SEL R13, RZ, 0x10, P1 ;  /* 0x00000010ff0d7807 */ /* 0x000fe40000800000 */
[----:B---3--:R-:W-:Y:S05]  /*17140*/  IADD3 R6, P0, R2, R15, RZ ;  /* 0x0000000f02067210 */ /* 0x008fea0007f1e0ff */
[----:B--2---:R-:W-:Y:S01]  /*17150*/  IMAD.X R7, R4, 0x1, R16, P0 ;  /* 0x0000000104077824 */ /* 0x004fe200000e0610 */
[----:B------:R-:W-:Y:S04]  /*17160*/  ISETP.GE.AND P0, PT, R219, c[0x0][0x1d4], PT ;  /* 0x00007500db007a0c */ /* 0x000fe80003f06270 */
[----:B------:R-:W-:Y:S01]  /*17170*/  @!PT LDS RZ, [RZ] ;  /* 0x00000000fffff984 */ /* 0x000fe20000000800 */
[----:B------:R-:W-:Y:S01]  /*17180*/  @!PT LDS RZ, [RZ] ;  /* 0x00000000fffff984 */ /* 0x000fe20000000800 */
[----:B------:R2:W-:Y:S01]  /*17190*/  LDGSTS.E.BYPASS.LTC128B.128 [R0], [R6.64], !P3 ;  /* 0x0000000006007fae */ /* 0x0005e2000d901d48 */
[----:B------:R-:W-:Y:S02]  /*171a0*/  SEL R12, RZ, 0x10, P0 ;  /* 0x00000010ff0c7807 */ /* 0x000fe40000000000 */
        /* <DEDUP_REMOVED lines=9> */
.L_x_3073:
[C---:B----4-:R-:W-:Y:S02]  /*17240*/  IADD3 R3, -R5.reuse, 0x10, RZ ;  /* 0x0000001005037810 */ /* 0x050fe40007ffe1ff */
[----:B------:R-:W-:Y:S02]  /*17250*/  ISETP.NE.U32.AND P2, PT, R5, RZ, PT ;  /* 0x000000ff0500720c */ /* 0x000fe40003f45070 */
[----:B------:R-:W-:Y:S02]  /*17260*/  LOP3.LUT R3, R3, 0xf, RZ, 0xc0, !PT ;  /* 0x0000000f03037812 */ /* 0x000fe400078ec0ff */
[----:B------:R-:W-:Y:S02]  /*17270*/  ISETP.NE.U32.AND P3, PT, R13, RZ, PT ;  /* 0x000000ff0d00720c */ /* 0x000fe40003f65070 */
        /* <DEDUP_REMOVED lines=8> */
[C---:B------:R-:W-:Y:S02]  /*17300*/  ISETP.NE.U32.AND P2, PT, R12.reuse, RZ, PT ;  /* 0x000000ff0c00720c */ /* 0x040fe40003f45070 */
[----:B-1----:R-:W-:Y:S02]  /*17310*/  IADD3 R6, P1, P0, R3, R2, R17 ;  /* 0x0000000203067210 */ /* 0x002fe4000783e011 */
[----:B------:R-:W-:Y:S02]  /*17320*/  IADD3 R3, -R12, 0x10, RZ ;  /* 0x000000100c037810 */ /* 0x000fe40007ffe1ff */
[----:B------:R-:W-:Y:S02]  /*17330*/  IADD3.X R7, RZ, R4, R18, P1, P0 ;  /* 0x00000004ff077210 */ /* 0x000fe40000fe0412 */
[----:B------:R-:W-:Y:S03]  /*17340*/  LOP3.LUT R3, R3, 0xf, RZ, 0xc0, !PT ;  /* 0x0000000f03037812 */ /* 0x000fe600078ec0ff */
[----:B------:R1:W-:Y:S01]  /*17350*/  LDGSTS.E.BYPASS.LTC128B.128.ZFILL [R0+0x3000], [R6.64], P3 ;  /* 0x0300000006007fae */ /* 0x0003e20009941d48 */
[----:B------:R-:W-:Y:S04]  /*17360*/  IADD3 R2, P1, P0, R3, R2, R19 ;  /* 0x0000000203027210 */ /* 0x000fe8000783e013 */
[----:B------:R-:W-:Y:S05]  /*17370*/  IADD3.X R3, RZ, R4, R20, P1, P0 ;  /* 0x00000004ff037210 */ /* 0x000fea0000fe0414 */
[----:B------:R1:W-:Y:S04]  /*17380*/  LDGSTS.E.BYPASS.LTC128B.128.ZFILL [R0+0x5000], [R2.64], P2 ;  /* 0x0500000002007fae */ /* 0x0003e80009141d48 */
.L_x_2970:
[----:B------:R-:W-:Y:S05]  /*17390*/  BSYNC B0 ;  /* 0x0000000000007941 */ /* 0x000fea0003800000 */
.L_x_2969:
        /* <DEDUP_REMOVED lines=9> */
.L_x_2964:
[----:B------:R-:W-:Y:S01]  /*17430*/  ISETP.GE.AND P0, PT, R188, R226, PT ;  /* 0x000000e2bc00720c */ /* 0x000fe20003f06270 */
[----:B------:R-:W-:Y:S01]  /*17440*/  IMAD.MOV.U32 R197, RZ, RZ, 0x1f ;  /* 0x0000001fffc57424 */ /* 0x000fe200078e00ff */
[----:B------:R-:W-:-:S11]  /*17450*/  MOV R195, 0xffffffff ;  /* 0xffffffff00c37802 */ /* 0x000fd60000000f00 */
[----:B------:R-:W-:Y:S05]  /*17460*/  @!P0 BRA `(.L_x_2974) ;  /* 0x0000326000008947 */ /* 0x000fea0003800000 */
[----:B------:R-:W-:Y:S02]  /*17470*/  MOV R106, R8 ;  /* 0x00000008006a7202 */ /* 0x000fe40000000f00 */
[----:B------:R-:W-:Y:S02]  /*17480*/  MOV R0, R9 ;  /* 0x0000000900007202 */ /* 0x000fe40000000f00 */
.L_x_2984:
        /* <DEDUP_REMOVED lines=40> */
.L_x_3074:
        /* <DEDUP_REMOVED lines=22> */
.L_x_3075:
        /* <DEDUP_REMOVED lines=12> */
[----:B------:R-:W-:Y:S02]  /*17930*/  ISETP.NE.U32.AND P2, PT, R9, RZ, PT ;  /* 0x000000ff0900720c */ /* 0x000fe40003f45070 */
        /* <DEDUP_REMOVED lines=8> */
.L_x_2976:
[----:B------:R-:W-:Y:S05]  /*179c0*/  BSYNC B0 ;  /* 0x0000000000007941 */ /* 0x000fea0003800000 */
.L_x_2975:
        /* <DEDUP_REMOVED lines=151> */
[----:B------:R2:W-:Y:S10]  /*18340*/  MUFU.TANH R157, R9 ;  /* 0x00000009009d7308 */ /* 0x0005f40000002400 */
[----:B------:R-:W-:Y:S01]  /*18350*/  MUFU.TANH R163, R8 ;  /* 0x0000000800a37308 */ /* 0x000fe20000002400 */
[----:B-1----:R-:W-:Y:S09]  /*18360*/  FMUL.FTZ R2, R6, c[0x0][0x320] ;  /* 0x0000c80006027a20 */ /* 0x002ff20000410000 */
[----:B------:R1:W3:Y:S01]  /*18370*/  MUFU.TANH R169, R2 ;  /* 0x0000000200a97308 */ /* 0x0002e20000002400 */
[----:B--2---:R-:W-:Y:S09]  /*18380*/  FMUL.FTZ R9, R20, c[0x0][0x320] ;  /* 0x0000c80014097a20 */ /* 0x004ff20000410000 */
[----:B------:R-:W-:Y:S01]  /*18390*/  MUFU.TANH R152, R9 ;  /* 0x0000000900987308 */ /* 0x000fe20000002400 */
[----:B-1----:R-:W-:Y:S09]  /*183a0*/  FMUL.FTZ R2, R5, c[0x0][0x320] ;  /* 0x0000c80005027a20 */ /* 0x002ff20000410000 */
[----:B------:R1:W-:Y:S02]  /*183b0*/  MUFU.TANH R162, R2 ;  /* 0x0000000200a27308 */ /* 0x0003e40000002400 */
[----:B-1----:R-:W-:Y:S02]  /*183c0*/  FMUL.FTZ R2, R7, c[0x0][0x320] ;  /* 0x0000c80007027a20 */ /* 0x002fe40000410000 */
[----:B------:R-:W1:Y:S06]  /*183d0*/  LDSM.16.M88.4 R4, [R3+0x5000] ;  /* 0x005000000304783b */ /* 0x000e6c0000000200 */
[----:B------:R2:W4:Y:S02]  /*183e0*/  MUFU.TANH R170, R2 ;  /* 0x0000000200aa7308 */ /* 0x0005240000002400 */
[----:B--2---:R-:W-:Y:S08]  /*183f0*/  FMUL.FTZ R2, R12, c[0x0][0x320] ;  /* 0x0000c8000c027a20 */ /* 0x004ff00000410000 */
[----:B------:R2:W-:Y:S01]  /*18400*/  MUFU.TANH R161, R2 ;  /* 0x0000000200a17308 */ /* 0x0005e20000002400 */
[C---:B-1----:R-:W-:Y:S07]  /*18410*/  HMMA.16816.F32.BF16 R24, R164.reuse, R4, R24 ;  /* 0x00000004a418723c */ /* 0x042fee0000041818 */
[----:B------:R-:W-:Y:S01]  /*18420*/  FMUL.FTZ R5, R21, c[0x0][0x320] ;  /* 0x0000c80015057a20 */ /* 0x000fe20000410000 */
[C---:B------:R-:W-:Y:S03]  /*18430*/  HMMA.16816.F32.BF16 R28, R164.reuse, R6, R28 ;  /* 0x00000006a41c723c */ /* 0x040fe6000004181c */
[----:B------:R-:W-:Y:S01]  /*18440*/  MUFU.TANH R107, R5 ;  /* 0x00000005006b7308 */ /* 0x000fe20000002400 */
[----:B------:R-:W-:Y:S02]  /*18450*/  FMUL.FTZ R4, R22, c[0x0][0x320] ;  /* 0x0000c80016047a20 */ /* 0x000fe40000410000 */
[----:B--2---:R-:W-:Y:S02]  /*18460*/  FMUL.FTZ R2, R14, c[0x0][0x320] ;  /* 0x0000c8000e027a20 */ /* 0x004fe40000410000 */
[----:B------:R1:W2:Y:S05]  /*18470*/  LDSM.16.M88.4 R12, [R3+0x5800] ;  /* 0x00580000030c783b */ /* 0x0002aa0000000200 */
[----:B------:R5:W2:Y:S10]  /*18480*/  MUFU.TANH R168, R2 ;  /* 0x0000000200a87308 */ /* 0x000ab40000002400 */
[----:B------:R-:W-:Y:S01]  /*18490*/  MUFU.TANH R156, R4 ;  /* 0x00000004009c7308 */ /* 0x000fe20000002400 */
[----:B-1----:R-:W-:Y:S02]  /*184a0*/  FMUL.FTZ R3, R29, c[0x0][0x320] ;  /* 0x0000c8001d037a20 */ /* 0x002fe40000410000 */
[----:B-----5:R-:W-:Y:S07]  /*184b0*/  FMUL.FTZ R2, R16, c[0x0][0x320] ;  /* 0x0000c80010027a20 */ /* 0x020fee0000410000 */
[----:B------:R1:W-:Y:S01]  /*184c0*/  MUFU.TANH R154, R2 ;  /* 0x00000002009a7308 */ /* 0x0003e20000002400 */
[C---:B--2---:R-:W-:Y:S08]  /*184d0*/  HMMA.16816.F32.BF16 R32, R164.reuse, R12, R32 ;  /* 0x0000000ca420723c */ /* 0x044ff00000041820 */
[----:B------:R-:W-:Y:S04]  /*184e0*/  HMMA.16816.F32.BF16 R36, R164, R14, R36 ;  /* 0x0000000ea424723c */ /* 0x000fe80000041824 */
[----:B-1----:R-:W-:Y:S04]  /*184f0*/  FMUL.FTZ R2, R18, c[0x0][0x320] ;  /* 0x0000c80012027a20 */ /* 0x002fe80000410000 */
[----:B------:R1:W2:Y:S08]  /*18500*/  MUFU.TANH R160, R2 ;  /* 0x0000000200a07308 */ /* 0x0002b00000002400 */
[----:B------:R-:W-:Y:S04]  /*18510*/  FMUL.FTZ R4, R35, c[0x0][0x320] ;  /* 0x0000c80023047a20 */ /* 0x000fe80000410000 */
[----:B------:R5:W-:Y:S04]  /*18520*/  MUFU.TANH R15, R4 ;  /* 0x00000004000f7308 */ /* 0x000be80000002400 */
[----:B------:R-:W-:Y:S02]  /*18530*/  FMUL.FTZ R7, R36, c[0x0][0x320] ;  /* 0x0000c80024077a20 */ /* 0x000fe40000410000 */
[----:B------:R-:W-:Y:S04]  /*18540*/  FMUL.FTZ R6, R37, c[0x0][0x320] ;  /* 0x0000c80025067a20 */ /* 0x000fe80000410000 */
[----:B------:R-:W-:Y:S01]  /*18550*/  MUFU.TANH R7, R7 ;  /* 0x0000000700077308 */ /* 0x000fe20000002400 */
[----:B-1----:R-:W-:Y:S09]  /*18560*/  FMUL.FTZ R2, R17, c[0x0][0x320] ;  /* 0x0000c80011027a20 */ /* 0x002ff20000410000 */
[----:B------:R1:W-:Y:S01]  /*18570*/  MUFU.TANH R153, R2 ;  /* 0x0000000200997308 */ /* 0x0003e20000002400 */
[----:B-----5:R-:W-:Y:S09]  /*18580*/  FMUL.FTZ R4, R38, c[0x0][0x320] ;  /* 0x0000c80026047a20 */ /* 0x020ff20000410000 */
[----:B------:R3:W-:Y:S10]  /*18590*/  MUFU.TANH R17, R3 ;  /* 0x0000000300117308 */ /* 0x0007f40000002400 */
[----:B------:R5:W-:Y:S01]  /*185a0*/  MUFU.TANH R14, R4 ;  /* 0x00000004000e7308 */ /* 0x000be20000002400 */
[----:B-1----:R-:W-:Y:S09]  /*185b0*/  FMUL.FTZ R2, R19, c[0x0][0x320] ;  /* 0x0000c80013027a20 */ /* 0x002ff20000410000 */
[----:B------:R1:W1:Y:S01]  /*185c0*/  MUFU.TANH R159, R2 ;  /* 0x00000002009f7308 */ /* 0x0002620000002400 */
[----:B---3--:R-:W-:Y:S04]  /*185d0*/  FMNMX.FTZ R3, R169, R106, !PT ;  /* 0x0000006aa9037209 */ /* 0x008fe80007810000 */
[----:B----4-:R-:W-:Y:S05]  /*185e0*/  FMNMX.FTZ R3, R170, R3, !PT ;  /* 0x00000003aa037209 */ /* 0x010fea0007810000 */
[----:B------:R-:W-:Y:S01]  /*185f0*/  MUFU.TANH R6, R6 ;  /* 0x0000000600067308 */ /* 0x000fe20000002400 */
[----:B------:R-:W-:Y:S01]  /*18600*/  FMNMX.FTZ R3, R168, R3, !PT ;  /* 0x00000003a8037209 */ /* 0x000fe20007810000 */
[----:B-----5:R-:W-:Y:S03]  /*18610*/  FMUL.FTZ R4, R39, c[0x0][0x320] ;  /* 0x0000c80027047a20 */ /* 0x020fe60000410000 */
[----:B------:R-:W-:Y:S05]  /*18620*/  FMNMX.FTZ R3, R163, R3, !PT ;  /* 0x00000003a3037209 */ /* 0x000fea0007810000 */
[----:B------:R3:W-:Y:S01]  /*18630*/  MUFU.TANH R12, R4 ;  /* 0x00000004000c7308 */ /* 0x0007e20000002400 */
[----:B--2---:R-:W-:Y:S01]  /*18640*/  FMNMX.FTZ R3, R160, R3, !PT ;  /* 0x00000003a0037209 */ /* 0x004fe20007810000 */
[----:B-1----:R-:W-:Y:S03]  /*18650*/  FMUL.FTZ R2, R23, c[0x0][0x320] ;  /* 0x0000c80017027a20 */ /* 0x002fe60000410000 */
[----:B------:R-:W-:Y:S04]  /*18660*/  FMNMX.FTZ R3, R159, R3, !PT ;  /* 0x000000039f037209 */ /* 0x000fe80007810000 */
[----:B------:R-:W-:Y:S01]  /*18670*/  FMNMX.FTZ R3, R156, R3, !PT ;  /* 0x000000039c037209 */ /* 0x000fe20007810000 */
[----:B------:R1:W2:Y:S01]  /*18680*/  MUFU.TANH R155, R2 ;  /* 0x00000002009b7308 */ /* 0x0002a20000002400 */
[----:B---3--:R-:W-:Y:S04]  /*18690*/  IADD3 R4, R214, 0x1, RZ ;  /* 0x00000001d6047810 */ /* 0x008fe80007ffe0ff */
[----:B------:R-:W-:Y:S01]  /*186a0*/  SEL R214, R4, RZ, !P0 ;  /* 0x000000ff04d67207 */ /* 0x000fe20004000000 */
[----:B-1----:R-:W-:Y:S01]  /*186b0*/  FMUL.FTZ R2, R24, c[0x0][0x320] ;  /* 0x0000c80018027a20 */ /* 0x002fe20000410000 */
[----:B--2---:R-:W-:Y:S03]  /*186c0*/  FMNMX.FTZ R3, R155, R3, !PT ;  /* 0x000000039b037209 */ /* 0x004fe60007810000 */
        /* <DEDUP_REMOVED lines=45> */
.L_x_3076:
        /* <DEDUP_REMOVED lines=42> */
[----:B------:R3:W-:Y:S01]  /*18c40*/  MUFU.EX2 R19, R29 ;  /* 0x0000001d00137308 */ /* 0x0007e20000000800 */
[C---:B------:R-:W-:Y:S02]  /*18c50*/  FMUL.FTZ R49, R2.reuse, R49 ;  /* 0x0000003102317220 */ /* 0x040fe40000410000 */
[C---:B------:R-:W-:Y:S01]  /*18c60*/  FMUL.FTZ R52, R2.reuse, R52 ;  /* 0x0000003402347220 */ /* 0x040fe20000410000 */
[C---:B-1----:R-:W-:Y:S01]  /*18c70*/  F2FP.BF16.PACK_AB R152, R3.reuse, R7 ;  /* 0x000000070398723e */ /* 0x042fe200000010ff */
[----:B------:R-:W-:Y:S02]  /*18c80*/  FADD.FTZ R6, R3, R0 ;  /* 0x0000000003067221 */ /* 0x000fe40000010000 */
[----:B------:R-:W1:Y:S01]  /*18c90*/  SHFL.BFLY PT, R0, R5, 0x2, 0x1f ;  /* 0x0c401f0005007f89 */ /* 0x000e6200000e0000 */
[C---:B------:R-:W-:Y:S02]  /*18ca0*/  FMUL.FTZ R53, R2.reuse, R53 ;  /* 0x0000003502357220 */ /* 0x040fe40000410000 */
[----:B------:R-:W4:Y:S01]  /*18cb0*/  MUFU.EX2 R13, R27 ;  /* 0x0000001b000d7308 */ /* 0x000f220000000800 */
[C---:B------:R-:W-:Y:S02]  /*18cc0*/  FMUL.FTZ R56, R2.reuse, R56 ;  /* 0x0000003802387220 */ /* 0x040fe40000410000 */
[C---:B------:R-:W-:Y:S02]  /*18cd0*/  FMUL.FTZ R57, R2.reuse, R57 ;  /* 0x0000003902397220 */ /* 0x040fe40000410000 */
[C---:B--2---:R-:W-:Y:S02]  /*18ce0*/  FMUL.FTZ R28, R2.reuse, R132 ;  /* 0x00000084021c7220 */ /* 0x044fe40000410000 */
        /* <DEDUP_REMOVED lines=8> */
[----:B-1----:R-:W-:Y:S01]  /*18d70*/  FMNMX.FTZ R0, R5, R0, !PT ;  /* 0x0000000005007209 */ /* 0x002fe20007810000 */
[C---:B------:R-:W-:Y:S01]  /*18d80*/  FMUL.FTZ R72, R2.reuse, R72 ;  /* 0x0000004802487220 */ /* 0x040fe20000410000 */
[----:B----4-:R-:W-:Y:S01]  /*18d90*/  F2FP.BF16.PACK_AB R154, R13, R17 ;  /* 0x000000110d9a723e */ /* 0x010fe200000010ff */
[C---:B------:R-:W-:Y:S02]  /*18da0*/  FMUL.FTZ R73, R2.reuse, R73 ;  /* 0x0000004902497220 */ /* 0x040fe40000410000 */
        /* <DEDUP_REMOVED lines=41> */
[----:B------:R1:W-:Y:S01]  /*19040*/  MUFU.EX2 R132, R7 ;  /* 0x0000000700847308 */ /* 0x0003e20000000800 */
[C---:B------:R-:W-:Y:S01]  /*19050*/  FMUL.FTZ R12, R2.reuse, R116 ;  /* 0x00000074020c7220 */ /* 0x040fe20000410000 */
[----:B------:R-:W-:Y:S01]  /*19060*/  F2FP.BF16.PACK_AB R116, R19, R23 ;  /* 0x000000171374723e */ /* 0x000fe200000010ff */
[----:B------:R-:W-:Y:S01]  /*19070*/  FMUL.FTZ R16, R2, R120 ;  /* 0x0000007802107220 */ /* 0x000fe20000410000 */
[----:B--2---:R-:W-:Y:S01]  /*19080*/  F2FP.BF16.PACK_AB R153, R14, R15 ;  /* 0x0000000f0e99723e */ /* 0x004fe200000010ff */
[C---:B------:R-:W-:Y:S02]  /*19090*/  FMUL.FTZ R5, R2.reuse, R113 ;  /* 0x0000007102057220 */ /* 0x040fe40000410000 */
[C---:B------:R-:W-:Y:S02]  /*190a0*/  FMUL.FTZ R17, R2.reuse, R121 ;  /* 0x0000007902117220 */ /* 0x040fe40000410000 */
[C---:B------:R-:W-:Y:S01]  /*190b0*/  FMUL.FTZ R20, R2.reuse, R124 ;  /* 0x0000007c02147220 */ /* 0x040fe20000410000 */
[----:B------:R-:W2:Y:S01]  /*190c0*/  MUFU.EX2 R133, R18 ;  /* 0x0000001200857308 */ /* 0x000ea20000000800 */
[C---:B------:R-:W-:Y:S02]  /*190d0*/  FMUL.FTZ R24, R2.reuse, R128 ;  /* 0x0000008002187220 */ /* 0x040fe40000410000 */
[----:B------:R-:W-:Y:S02]  /*190e0*/  FADD.FTZ R3, R13, R3 ;  /* 0x000000030d037221 */ /* 0x000fe40000010000 */
[----:B------:R-:W-:Y:S01]  /*190f0*/  FMUL.FTZ R13, R2, R117 ;  /* 0x00000075020d7220 */ /* 0x000fe20000410000 */
[----:B------:R-:W-:Y:S01]  /*19100*/  IADD3 R2, R186, R176, RZ ;  /* 0x000000b0ba027210 */ /* 0x000fe20007ffe0ff */
[----:B------:R-:W-:Y:S02]  /*19110*/  FADD.FTZ R3, R23, R3 ;  /* 0x0000000317037221 */ /* 0x000fe40000010000 */
[----:B---3--:R-:W-:Y:S01]  /*19120*/  FFMA.FTZ R6, R0, R220, R15 ;  /* 0x000000dc00067223 */ /* 0x008fe2000001000f */
[----:B------:R-:W-:Y:S01]  /*19130*/  MUFU.EX2 R117, R165 ;  /* 0x000000a500757308 */ /* 0x000fe20000000800 */
[----:B------:R-:W3:Y:S01]  /*19140*/  LDSM.16.MT88.4 R156, [R2] ;  /* 0x00000000029c783b */ /* 0x000ee20000004200 */
[----:B------:R-:W-:Y:S01]  /*19150*/  FADD.FTZ R107, R19, R3 ;  /* 0x00000003136b7221 */ /* 0x000fe20000010000 */
[----:B------:R-:W-:Y:S01]  /*19160*/  IADD3 R3, R184, R2, RZ ;  /* 0x00000002b8037210 */ /* 0x000fe20007ffe0ff */
[----:B-1----:R-:W-:Y:S02]  /*19170*/  FMUL.FTZ R7, R0, R115 ;  /* 0x0000007300077220 */ /* 0x002fe40000410000 */
[----:B------:R-:W-:Y:S02]  /*19180*/  FADD.FTZ R128, R14, R6 ;  /* 0x000000060e807221 */ /* 0x000fe40000010000 */
[C---:B------:R-:W-:Y:S02]  /*19190*/  FMUL.FTZ R6, R0.reuse, R114 ;  /* 0x0000007200067220 */ /* 0x040fe40000410000 */
[----:B------:R-:W1:Y:S01]  /*191a0*/  LDSM.16.MT88.4 R112, [R3] ;  /* 0x000000000370783b */ /* 0x000e620000004200 */
[C---:B------:R-:W-:Y:S01]  /*191b0*/  FMUL.FTZ R14, R0.reuse, R118 ;  /* 0x00000076000e7220 */ /* 0x040fe20000410000 */
[----:B------:R-:W-:Y:S01]  /*191c0*/  MUFU.EX2 R129, R161 ;  /* 0x000000a100817308 */ /* 0x000fe20000000800 */
[C---:B------:R-:W-:Y:S01]  /*191d0*/  FMUL.FTZ R15, R0.reuse, R119 ;  /* 0x00000077000f7220 */ /* 0x040fe20000410000 */
[----:B--2---:R-:W-:Y:S01]  /*191e0*/  F2FP.BF16.PACK_AB R155, R133, R132 ;  /* 0x00000084859b723e */ /* 0x004fe200000010ff */
[C---:B------:R-:W-:Y:S02]  /*191f0*/  FMUL.FTZ R18, R0.reuse, R122 ;  /* 0x0000007a00127220 */ /* 0x040fe40000410000 */
[C---:B------:R-:W-:Y:S02]  /*19200*/  FMUL.FTZ R19, R0.reuse, R123 ;  /* 0x0000007b00137220 */ /* 0x040fe40000410000 */
[C---:B------:R-:W-:Y:S02]  /*19210*/  FMUL.FTZ R30, R0.reuse, R134 ;  /* 0x00000086001e7220 */ /* 0x040fe40000410000 */
[C---:B------:R-:W-:Y:S01]  /*19220*/  FMUL.FTZ R31, R0.reuse, R135 ;  /* 0x00000087001f7220 */ /* 0x040fe20000410000 */
[----:B------:R-:W-:Y:S01]  /*19230*/  MUFU.EX2 R121, R174 ;  /* 0x000000ae00797308 */ /* 0x000fe20000000800 */
[C---:B------:R-:W-:Y:S02]  /*19240*/  FMUL.FTZ R38, R0.reuse, R142 ;  /* 0x0000008e00267220 */ /* 0x040fe40000410000 */
[----:B------:R-:W-:Y:S02]  /*19250*/  FMUL.FTZ R39, R0, R143 ;  /* 0x0000008f00277220 */ /* 0x000fe40000410000 */
[----:B------:R-:W-:Y:S02]  /*19260*/  FADD.FTZ R128, R132, R128 ;  /* 0x0000008084807221 */ /* 0x000fe40000010000 */
[C---:B------:R-:W-:Y:S02]  /*19270*/  FMUL.FTZ R22, R0.reuse, R126 ;  /* 0x0000007e00167220 */ /* 0x040fe40000410000 */
[C---:B------:R-:W-:Y:S01]  /*19280*/  FMUL.FTZ R23, R0.reuse, R127 ;  /* 0x0000007f00177220 */ /* 0x040fe20000410000 */
[----:B------:R-:W-:Y:S01]  /*19290*/  MUFU.EX2 R120, R173 ;  /* 0x000000ad00787308 */ /* 0x000fe20000000800 */
[C---:B------:R-:W-:Y:S02]  /*192a0*/  FMUL.FTZ R26, R0.reuse, R130 ;  /* 0x00000082001a7220 */ /* 0x040fe40000410000 */
[C---:B------:R-:W-:Y:S02]  /*192b0*/  FMUL.FTZ R27, R0.reuse, R131 ;  /* 0x00000083001b7220 */ /* 0x040fe40000410000 */
[C---:B------:R-:W-:Y:S02]  /*192c0*/  FMUL.FTZ R34, R0.reuse, R138 ;  /* 0x0000008a00227220 */ /* 0x040fe40000410000 */
[C---:B------:R-:W-:Y:S01]  /*192d0*/  FMUL.FTZ R35, R0.reuse, R139 ;  /* 0x0000008b00237220 */ /* 0x040fe20000410000 */
[C---:B---3--:R-:W-:Y:S02]  /*192e0*/  HMMA.16816.F32.BF16 R4, R152.reuse, R156, R4 ;  /* 0x0000009c9804723c */ /* 0x048fe40000041804 */
[----:B------:R-:W-:Y:S03]  /*192f0*/  MUFU.EX2 R127, R189 ;  /* 0x000000bd007f7308 */ /* 0x000fe60000000800 */
[C---:B------:R-:W-:Y:S02]  /*19300*/  FMUL.FTZ R42, R0.reuse, R42 ;  /* 0x0000002a002a7220 */ /* 0x040fe40000410000 */
[C---:B------:R-:W-:Y:S01]  /*19310*/  FMUL.FTZ R43, R0.reuse, R43 ;  /* 0x0000002b002b7220 */ /* 0x040fe20000410000 */
[C---:B------:R-:W-:Y:S04]  /*19320*/  HMMA.16816.F32.BF16 R12, R152.reuse, R158, R12 ;  /* 0x0000009e980c723c */ /* 0x040fe8000004180c */
[----:B------:R-:W-:Y:S01]  /*19330*/  MUFU.EX2 R126, R193 ;  /* 0x000000c1007e7308 */ /* 0x000fe20000000800 */
[C---:B------:R-:W-:Y:S02]  /*19340*/  FMUL.FTZ R46, R0.reuse, R46 ;  /* 0x0000002e002e7220 */ /* 0x040fe40000410000 */
[C---:B------:R-:W-:Y:S01]  /*19350*/  FMUL.FTZ R47, R0.reuse, R47 ;  /* 0x0000002f002f7220 */ /* 0x040fe20000410000 */
[C---:B-1----:R-:W-:Y:S04]  /*19360*/  HMMA.16816.F32.BF16 R16, R152.reuse, R112, R16 ;  /* 0x000000709810723c */ /* 0x042fe80000041810 */
[C---:B------:R-:W-:Y:S02]  /*19370*/  FMUL.FTZ R50, R0.reuse, R50 ;  /* 0x0000003200327220 */ /* 0x040fe40000410000 */
[----:B------:R-:W-:Y:S01]  /*19380*/  MUFU.EX2 R118, R164 ;  /* 0x000000a400767308 */ /* 0x000fe20000000800 */
[C---:B------:R-:W-:Y:S01]  /*19390*/  FMUL.FTZ R51, R0.reuse, R51 ;  /* 0x0000003300337220 */ /* 0x040fe20000410000 */
[C---:B------:R-:W-:Y:S01]  /*193a0*/  HMMA.16816.F32.BF16 R20, R152.reuse, R114, R20 ;  /* 0x000000729814723c */ /* 0x040fe20000041814 */
[----:B------:R-:W1:Y:S03]  /*193b0*/  LDSM.16.MT88.4 R112, [R106] ;  /* 0x000000006a70783b */ /* 0x000e660000004200 */
[C---:B------:R-:W-:Y:S02]  /*193c0*/  FMUL.FTZ R54, R0.reuse, R54 ;  /* 0x0000003600367220 */ /* 0x040fe40000410000 */
[C---:B------:R-:W-:Y:S02]  /*193d0*/  FMUL.FTZ R55, R0.reuse, R55 ;  /* 0x0000003700377220 */ /* 0x040fe40000410000 */
[----:B------:R-:W-:Y:S01]  /*193e0*/  MUFU.EX2 R131, R160 ;  /* 0x000000a000837308 */ /* 0x000fe20000000800 */
[C---:B------:R-:W-:Y:S03]  /*193f0*/  FMUL.FTZ R58, R0.reuse, R58 ;  /* 0x0000003a003a7220 */ /* 0x040fe60000410000 */
[C---:B------:R-:W-:Y:S02]  /*19400*/  FMUL.FTZ R59, R0.reuse, R59 ;  /* 0x0000003b003b7220 */ /* 0x040fe40000410000 */
[C---:B------:R-:W-:Y:S02]  /*19410*/  FMUL.FTZ R62, R0.reuse, R62 ;  /* 0x0000003e003e7220 */ /* 0x040fe40000410000 */
        /* <DEDUP_REMOVED lines=16> */
[C---:B-1----:R-:W-:Y:S03]  /*19520*/  HMMA.16816.F32.BF16 R24, R152.reuse, R112, R24 ;  /* 0x000000709818723c */ /* 0x042fe60000041818 */
[C---:B------:R-:W-:Y:S02]  /*19530*/  FMUL.FTZ R90, R0.reuse, R90 ;  /* 0x0000005a005a7220 */ /* 0x040fe40000410000 */
[C---:B------:R-:W-:Y:S01]  /*19540*/  FMUL.FTZ R91, R0.reuse, R91 ;  /* 0x0000005b005b7220 */ /* 0x040fe20000410000 */
[----:B------:R-:W-:Y:S01]  /*19550*/  MUFU.EX2 R162, R167 ;  /* 0x000000a700a27308 */ /* 0x000fe20000000800 */
[C---:B------:R-:W-:Y:S01]  /*19560*/  FMUL.FTZ R94, R0.reuse, R94 ;  /* 0x0000005e005e7220 */ /* 0x040fe20000410000 */
[C---:B------:R-:W-:Y:S04]  /*19570*/  HMMA.16816.F32.BF16 R28, R152.reuse, R114, R28 ;  /* 0x00000072981c723c */ /* 0x040fe8000004181c */
[----:B------:R-:W-:Y:S01]  /*19580*/  FMUL.FTZ R95, R0, R95 ;  /* 0x0000005f005f7220 */ /* 0x000fe20000410000 */
[----:B--2---:R-:W-:Y:S01]  /*19590*/  F2FP.BF16.PACK_AB R119, R164, R130 ;  /* 0x00000082a477723e */ /* 0x004fe200000010ff */
[C---:B------:R-:W-:Y:S02]  /*195a0*/  FMUL.FTZ R98, R0.reuse, R98 ;  /* 0x0000006200627220 */ /* 0x040fe40000410000 */
[C---:B------:R-:W-:Y:S01]  /*195b0*/  FMUL.FTZ R99, R0.reuse, R99 ;  /* 0x0000006300637220 */ /* 0x040fe20000410000 */
[----:B------:R-:W-:Y:S03]  /*195c0*/  MUFU.EX2 R163, R166 ;  /* 0x000000a600a37308 */ /* 0x000fe60000000800 */
[C---:B------:R-:W-:Y:S02]  /*195d0*/  FMUL.FTZ R102, R0.reuse, R102 ;  /* 0x0000006600667220 */ /* 0x040fe40000410000 */
[----:B------:R-:W-:Y:S01]  /*195e0*/  FMUL.FTZ R103, R0, R103 ;  /* 0x0000006700677220 */ /* 0x000fe20000410000 */
[----:B------:R-:W-:Y:S01]  /*195f0*/  IADD3 R0, R184, R106, RZ ;  /* 0x0000006ab8007210 */ /* 0x000fe20007ffe0ff */
[----:B------:R-:W-:Y:S03]  /*19600*/  FADD.FTZ R107, R117, R107 ;  /* 0x0000006b756b7221 */ /* 0x000fe60000010000 */
[----:B------:R-:W-:Y:S01]  /*19610*/  MUFU.EX2 R160, R168 ;  /* 0x000000a800a07308 */ /* 0x000fe20000000800 */
[----:B------:R-:W1:Y:S01]  /*19620*/  LDSM.16.MT88.4 R112, [R0] ;  /* 0x000000000070783b */ /* 0x000e620000004200 */
[C---:B------:R-:W-:Y:S01]  /*19630*/  FADD.FTZ R107, R118.reuse, R107 ;  /* 0x0000006b766b7221 */ /* 0x040fe20000010000 */
[----:B------:R-:W-:Y:S02]  /*19640*/  F2FP.BF16.PACK_AB R118, R118, R117 ;  /* 0x000000757676723e */ /* 0x000fe400000010ff */
[----:B------:R-:W-:Y:S01]  /*19650*/  F2FP.BF16.PACK_AB R117, R131, R129 ;  /* 0x000000818375723e */ /* 0x000fe200000010ff */
[----:B------:R-:W-:Y:S03]  /*19660*/  FADD.FTZ R107, R121, R107 ;  /* 0x0000006b796b7221 */ /* 0x000fe60000010000 */
[----:B------:R-:W-:Y:S01]  /*19670*/  LDSM.16.MT88.4 R140, [R0+0x1800] ;  /* 0x00180000008c783b */ /* 0x000fe20000004200 */
[----:B------:R-:W-:Y:S01]  /*19680*/  FADD.FTZ R107, R120, R107 ;  /* 0x0000006b786b7221 */ /* 0x000fe20000010000 */
[----:B------:R-:W-:Y:S03]  /*19690*/  MUFU.EX2 R161, R169 ;  /* 0x000000a900a17308 */ /* 0x000fe60000000800 */
[----:B------:R-:W-:Y:S04]  /*196a0*/  FADD.FTZ R107, R125, R107 ;  /* 0x0000006b7d6b7221 */ /* 0x000fe80000010000 */
[----:B---3--:R-:W-:Y:S03]  /*196b0*/  FADD.FTZ R107, R124, R107 ;  /* 0x0000006b7c6b7221 */ /* 0x008fe60000010000 */
[----:B------:R-:W-:Y:S01]  /*196c0*/  MUFU.EX2 R159, R170 ;  /* 0x000000aa009f7308 */ /* 0x000fe20000000800 */
[----:B------:R-:W-:Y:S09]  /*196d0*/  FADD.FTZ R107, R127, R107 ;  /* 0x0000006b7f6b7221 */ /* 0x000ff20000010000 */
[----:B------:R-:W2:Y:S01]  /*196e0*/  MUFU.EX2 R158, R175 ;  /* 0x000000af009e7308 */ /* 0x000ea20000000800 */
[C---:B-1----:R-:W-:Y:S09]  /*196f0*/  HMMA.16816.F32.BF16 R32, R152.reuse, R112, R32 ;  /* 0x000000709820723c */ /* 0x042ff20000041820 */
[----:B------:R-:W-:Y:S01]  /*19700*/  MUFU.EX2 R157, R190 ;  /* 0x000000be009d7308 */ /* 0x000fe20000000800 */
[C---:B------:R-:W-:Y:S01]  /*19710*/  HMMA.16816.F32.BF16 R36, R152.reuse, R114, R36 ;  /* 0x000000729824723c */ /* 0x040fe20000041824 */
[----:B------:R-:W1:Y:S08]  /*19720*/  LDSM.16.MT88.4 R112, [R2+0x2000] ;  /* 0x002000000270783b */ /* 0x000e700000004200 */
        /* <DEDUP_REMOVED lines=134> */
[----:B------:R2:W4:Y:S07]  /*19f90*/  LDSM.16.MT88.4 R12, [R2+0x5800] ;  /* 0x00580000020c783b */ /* 0x00052e0000004200 */
[C---:B---3--:R-:W-:Y:S08]  /*19fa0*/  HMMA.16816.F32.BF16 R56, R152.reuse, R16, R56 ;  /* 0x000000109838723c */ /* 0x048ff00000041838 */
[C---:B------:R-:W-:Y:S01]  /*19fb0*/  HMMA.16816.F32.BF16 R60, R152.reuse, R18, R60 ;  /* 0x00000012983c723c */ /* 0x040fe2000004183c */
[----:B------:R3:W5:Y:S03]  /*19fc0*/  LDSM.16.MT88.4 R16, [R0+0x5800] ;  /* 0x005800000010783b */ /* 0x0007660000004200 */
[----:B--2---:R-:W-:Y:S04]  /*19fd0*/  IADD3 R2, R188, -0x2, RZ ;  /* 0xfffffffebc027810 */ /* 0x004fe80007ffe0ff */
[C---:B-1----:R-:W-:Y:S03]  /*19fe0*/  HMMA.16816.F32.BF16 R64, R152.reuse, R4, R64 ;  /* 0x000000049840723c */ /* 0x042fe60000041840 */
[----:B------:R-:W-:Y:S05]  /*19ff0*/  ISETP.GE.AND P0, PT, R2, R226, PT ;  /* 0x000000e20200720c */ /* 0x000fea0003f06270 */
[C---:B------:R-:W-:Y:S04]  /*1a000*/  HMMA.16816.F32.BF16 R68, R152.reuse, R6, R68 ;  /* 0x000000069844723c */ /* 0x040fe80000041844 */
[----:B---3--:R-:W-:Y:S04]  /*1a010*/  FADD.FTZ R0, R164, R107 ;  /* 0x0000006ba4007221 */ /* 0x008fe80000010000 */
        /* <DEDUP_REMOVED lines=38> */
[C---:B------:R-:W-:Y:S01]  /*1a280*/  IMAD.WIDE.U32 R2, R211.reuse, c[0x0][0x1e0], RZ ;  /* 0x00007800d3027a25 */ /* 0x040fe200078e00ff */
        /* <DEDUP_REMOVED lines=14> */
.L_x_3077:
        /* <DEDUP_REMOVED lines=22> */
.L_x_3078:
        /* <DEDUP_REMOVED lines=21> */
.L_x_2981:
[----:B------:R-:W-:Y:S05]  /*1a620*/  BSYNC B0 ;  /* 0x0000000000007941 */ /* 0x000fea0003800000 */
.L_x_2980:
        /* <DEDUP_REMOVED lines=10> */
.L_x_2974:
[----:B------:R-:W-:Y:S05]  /*1a6d0*/  BRA.DIV ~URZ, `(.L_x_2985) ;  /* 0x000076227f007947 */ /* 0x000fea000b800000 */
[----:B------:R1:W2:Y:S02]  /*1a6e0*/  SHFL.BFLY PT, R0, R221, 0x2, 0x1f ;  /* 0x0c401f00dd007f89 */ /* 0x0002a400000e0000 */
.L_x_3079:
[----:B--2---:R-:W-:Y:S01]  /*1a6f0*/  FADD.FTZ R0, R0, R221 ;  /* 0x000000dd00007221 */ /* 0x004fe20000010000 */
[----:B------:R-:W-:Y:S05]  /*1a700*/  BRA.DIV ~URZ, `(.L_x_2986) ;  /* 0x000076527f007947 */ /* 0x000fea000b800000 */
[----:B------:R-:W2:Y:S04]  /*1a710*/  SHFL.BFLY PT, R2, R220, 0x2, 0x1f ;  /* 0x0c401f00dc027f89 */ /* 0x000ea800000e0000 */
[----:B------:R-:W3:Y:S01]  /*1a720*/  SHFL.BFLY PT, R5, R0, 0x1, 0x1f ;  /* 0x0c201f0000057f89 */ /* 0x000ee200000e0000 */
[----:B--2---:R-:W-:-:S02]  /*1a730*/  FADD.FTZ R4, R2, R220 ;  /* 0x000000dc02047221 */ /* 0x004fc40000010000 */
[----:B---3--:R-:W-:-:S03]  /*1a740*/  FADD.FTZ R0, R0, R5 ;  /* 0x0000000500007221 */ /* 0x008fc60000010000 */
[----:B------:R2:W3:Y:S04]  /*1a750*/  SHFL.BFLY PT, R3, R4, 0x1, 0x1f ;  /* 0x0c201f0004037f89 */ /* 0x0004e800000e0000 */
.L_x_3080:
        /* <DEDUP_REMOVED lines=72> */
[----:B------:R-:W-:Y:S02]  /*1abe0*/  FMUL.FTZ R127, R0, R47 ;  /* 0x0000002f007f7220 */ /* 0x000fe40000410000 */
[----:B-----5:R-:W-:-:S02]  /*1abf0*/  @P0 FMUL.FTZ R2, R2, 0.69314718246459960938 ;  /* 0x3f31721802020820 */ /* 0x020fc40000410000 */
        /* <DEDUP_REMOVED lines=43> */
.L_x_2889:
[----:B------:R2:W5:Y:S01]  /*1aeb0*/  LDL R7, [R1] ;  /* 0x0000000001077983 */ /* 0x0005620000100800 */
[----:B------:R-:W-:Y:S03]  /*1aec0*/  BSSY B0, `(.L_x_2987) ;  /* 0x0000012000007945 */ /* 0x000fe60003800000 */
[----:B------:R-:W3:Y:S02]  /*1aed0*/  S2R R6, SR_TID.X ;  /* 0x0000000000067919 */ /* 0x000ee40000002100 */
[----:B---3--:R-:W-:-:S13]  /*1aee0*/  LOP3.LUT P0, RZ, R6, 0xff, RZ, 0xc0, !PT ;  /* 0x000000ff06ff7812 */ /* 0x008fda000780c0ff */
[----:B------:R-:W-:Y:S05]  /*1aef0*/  @P0 BRA `(.L_x_2988) ;  /* 0x000000e000000947 */ /* 0x000fea0003800000 */
[----:B--2---:R-:W2:Y:S01]  /*1af00*/  S2R R4, SR_LANEID ;  /* 0x0000000000047919 */ /* 0x004ea20000000000 */
        /* <DEDUP_REMOVED lines=11> */
[----:B---3-5:R-:W-:-:S05]  /*1afc0*/  IADD3 R7, R3, c[0x0][0xc], R2 ;  /* 0x0000030003077a10 */ /* 0x028fca0007ffe002 */
[----:B------:R2:W-:Y:S02]  /*1afd0*/  STL [R1], R7 ;  /* 0x0000000701007387 */ /* 0x0005e40000100800 */
.L_x_2988:
[----:B--2---:R-:W-:Y:S05]  /*1afe0*/  BSYNC B0 ;  /* 0x0000000000007941 */ /* 0x004fea0003800000 */
.L_x_2987:
[----:B------:R-:W-:Y:S01]  /*1aff0*/  PRMT R0, R0, 0x9910, RZ ;  /* 0x0000991000007816 */ /* 0x000fe200000000ff */
[----:B------:R-:W-:Y:S01]  /*1b000*/  BSSY B1, `(.L_x_2989) ;  /* 0x00003ad000017945 */ /* 0x000fe20003800000 */
[----:B-----5:R-:W-:Y:S02]  /*1b010*/  IMAD.MOV.U32 R35, RZ, RZ, R7 ;  /* 0x000000ffff237224 */ /* 0x020fe400078e0007 */
[----:B------:R-:W-:-:S13]  /*1b020*/  ISETP.NE.AND P0, PT, R0, RZ, PT ;  /* 0x000000ff0000720c */ /* 0x000fda0003f05270 */
[----:B------:R-:W-:Y:S05]  /*1b030*/  @!P0 BRA `(.L_x_2990) ;  /* 0x00002e4000008947 */ /* 0x000fea0003800000 */
[----:B------:R-:W2:Y:S01]  /*1b040*/  LDL R4, [R1+0x10] ;  /* 0x0000100001047983 */ /* 0x000ea20000100800 */
[--C-:B------:R-:W-:Y:S02]  /*1b050*/  SHF.R.S32.HI R2, RZ, 0x1f, R6.reuse ;  /* 0x0000001fff027819 */ /* 0x100fe40000011406 */
[----:B------:R-:W-:Y:S01]  /*1b060*/  SHF.R.S32.HI R3, RZ, 0x1f, R6 ;  /* 0x0000001fff037819 */ /* 0x000fe20000011406 */
[----:B------:R-:W3:Y:S01]  /*1b070*/  LDL.LU R15, [R1+0x14] ;  /* 0x00001400010f7983 */ /* 0x000ee20000300800 */
[-C--:B------:R-:W-:Y:S02]  /*1b080*/  LEA.HI R2, R2, R6.reuse, RZ, 0x2 ;  /* 0x0000000602027211 */ /* 0x080fe400078f10ff */
[----:B------:R-:W-:Y:S01]  /*1b090*/  LEA.HI R3, R3, R6, RZ, 0x5 ;  /* 0x0000000603037211 */ /* 0x000fe200078f28ff */
[----:B------:R-:W4:Y:S01]  /*1b0a0*/  LDL.LU R14, [R1+0x18] ;  /* 0x00001800010e7983 */ /* 0x000f220000300800 */
[----:B------:R-:W-:Y:S02]  /*1b0b0*/  LOP3.LUT R2, R2, 0xfffffffc, RZ, 0xc0, !PT ;  /* 0xfffffffc02027812 */ /* 0x000fe400078ec0ff */
[----:B------:R-:W-:Y:S01]  /*1b0c0*/  SHF.R.S32.HI R3, RZ, 0x5, R3 ;  /* 0x00000005ff037819 */ /* 0x000fe20000011403 */
[----:B------:R-:W-:Y:S01]  /*1b0d0*/  WARPSYNC 0xffffffff ;  /* 0xffffffff00007948 */ /* 0x000fe20003800000 */
[----:B------:R-:W-:Y:S01]  /*1b0e0*/  LOP3.LUT R0, R150, R233, RZ, 0xfc, !PT ;  /* 0x000000e996007212 */ /* 0x000fe200078efcff */
[----:B------:R-:W-:-:S02]  /*1b0f0*/  IMAD.IADD R2, R6, 0x1, -R2 ;  /* 0x0000000106027824 */ /* 0x000fc400078e0a02 */
[----:B------:R-:W-:Y:S01]  /*1b100*/  IMAD.MOV.U32 R7, RZ, RZ, 0x20 ;  /* 0x00000020ff077424 */ /* 0x000fe200078e00ff */
[----:B------:R-:W-:Y:S01]  /*1b110*/  F2FP.BF16.PACK_AB R5, R89, R88 ;  /* 0x000000585905723e */ /* 0x000fe200000010ff */
[----:B------:R-:W-:Y:S02]  /*1b120*/  IMAD.SHL.U32 R3, R3, 0x400, RZ ;  /* 0x0000040003037824 */ /* 0x000fe400078e00ff */
[----:B------:R-:W-:Y:S01]  /*1b130*/  IMAD.MOV.U32 R9, RZ, RZ, 0x40 ;  /* 0x00000040ff097424 */ /* 0x000fe200078e00ff */
[----:B------:R-:W-:Y:S01]  /*1b140*/  F2FP.BF16.PACK_AB R8, R115, R114 ;  /* 0x000000727308723e */ /* 0x000fe200000010ff */
[----:B------:R-:W-:Y:S01]  /*1b150*/  IMAD R3, R2, 0x2, R3 ;  /* 0x0000000202037824 */ /* 0x000fe200078e0203 */
[----:B------:R-:W3:Y:S03]  /*1b160*/  LDL.LU R13, [R1+0x2c] ;  /* 0x00002c00010d7983 */ /* 0x000ee60000300800 */
[----:B------:R-:W-:-:S04]  /*1b170*/  IMAD.IADD R0, R3, 0x1, R0 ;  /* 0x0000000103007824 */ /* 0x000fc800078e0200 */
[----:B------:R-:W-:-:S05]  /*1b180*/  IMAD.SHL.U32 R0, R0, 0x2, RZ ;  /* 0x0000000200007824 */ /* 0x000fca00078e00ff */
[----:B------:R-:W-:Y:S02]  /*1b190*/  IADD3 R3, R0, 0x80, RZ ;  /* 0x0000008000037810 */ /* 0x000fe40007ffe0ff */
[----:B------:R-:W-:Y:S01]  /*1b1a0*/  F2FP.BF16.PACK_AB R6, R27, R26 ;  /* 0x0000001a1b06723e */ /* 0x000fe200000010ff */
[----:B------:R-:W-:Y:S01]  /*1b1b0*/  IMAD.MOV.U32 R16, RZ, RZ, c[0x0][0x388] ;  /* 0x0000e200ff107624 */ /* 0x000fe200078e00ff */
[----:B------:R-:W-:Y:S01]  /*1b1c0*/  BAR.SYNC.DEFER_BLOCKING 0x1, 0x100 ;  /* 0x0044000000007b1d */ /* 0x000fe20000010000 */
[----:B--2---:R-:W-:-:S04]  /*1b1d0*/  LOP3.LUT R2, R4, 0x1, RZ, 0xc0, !PT ;  /* 0x0000000104027812 */ /* 0x004fc800078ec0ff */
[----:B------:R-:W-:-:S04]  /*1b1e0*/  ISETP.NE.U32.AND P0, PT, R2, 0x1, PT ;  /* 0x000000010200780c */ /* 0x000fc80003f05070 */
[----:B------:R-:W-:Y:S02]  /*1b1f0*/  R2P PR, R4, 0x6 ;  /* 0x0000000604007804 */ /* 0x000fe40000000000 */
[----:B------:R-:W-:Y:S02]  /*1b200*/  F2FP.BF16.PACK_AB R4, R153, R152 ;  /* 0x000000989904723e */ /* 0x000fe400000010ff */
[----:B------:R-:W-:-:S03]  /*1b210*/  IADD3 R2, R0, 0x70, RZ ;  /* 0x0000007000027810 */ /* 0x000fc60007ffe0ff */
[----:B------:R2:W-:Y:S02]  /*1b220*/  STS [R0+0x80], R4 ;  /* 0x0000800400007388 */ /* 0x0005e40000000800 */
[----:B------:R-:W-:Y:S02]  /*1b230*/  @P0 IADD3 R2, R3, 0x10, RZ ;  /* 0x0000001003020810 */ /* 0x000fe40007ffe0ff */
[----:B------:R-:W-:-:S05]  /*1b240*/  F2FP.BF16.PACK_AB R3, R97, R96 ;  /* 0x000000606103723e */ /* 0x000fca00000010ff */
[----:B------:R1:W-:Y:S01]  /*1b250*/  STS [R0+0x480], R3 ;  /* 0x0004800300007388 */ /* 0x0003e20000000800 */
[----:B------:R-:W-:-:S03]  /*1b260*/  SEL R9, R9, 0xffffffc0, !P2 ;  /* 0xffffffc009097807 */ /* 0x000fc60005000000 */
[----:B------:R3:W-:Y:S04]  /*1b270*/  STS [R2], R6 ;  /* 0x0000000602007388 */ /* 0x0007e80000000800 */
[----:B------:R4:W-:Y:S01]  /*1b280*/  STS [R2+0x400], R5 ;  /* 0x0004000502007388 */ /* 0x0009e20000000800 */
[----:B--2---:R-:W-:Y:S02]  /*1b290*/  SEL R4, R7, 0xffffffe0, !P1 ;  /* 0xffffffe007047807 */ /* 0x004fe40004800000 */
[----:B------:R-:W-:-:S03]  /*1b2a0*/  F2FP.BF16.PACK_AB R7, R29, R28 ;  /* 0x0000001c1d07723e */ /* 0x000fc600000010ff */
[----:B-1----:R-:W-:Y:S02]  /*1b2b0*/  IMAD.IADD R3, R0, 0x1, R4 ;  /* 0x0000000100037824 */ /* 0x002fe400078e0204 */
[--C-:B------:R-:W-:Y:S01]  /*1b2c0*/  IMAD.IADD R4, R4, 0x1, R2.reuse ;  /* 0x0000000104047824 */ /* 0x100fe200078e0202 */
[----:B---3--:R-:W-:Y:S02]  /*1b2d0*/  F2FP.BF16.PACK_AB R6, R123, R122 ;  /* 0x0000007a7b06723e */ /* 0x008fe400000010ff */
[----:B----4-:R-:W-:Y:S01]  /*1b2e0*/  F2FP.BF16.PACK_AB R5, R31, R30 ;  /* 0x0000001e1f05723e */ /* 0x010fe200000010ff */
[----:B------:R1:W-:Y:S04]  /*1b2f0*/  STS [R3+0x80], R7 ;  /* 0x0000800703007388 */ /* 0x0003e80000000800 */
[----:B------:R2:W-:Y:S04]  /*1b300*/  STS [R3+0x480], R6 ;  /* 0x0004800603007388 */ /* 0x0005e80000000800 */
[----:B------:R3:W-:Y:S01]  /*1b310*/  STS [R4], R5 ;  /* 0x0000000504007388 */ /* 0x0007e20000000800 */
[----:B------:R-:W-:-:S03]  /*1b320*/  IMAD.IADD R12, R9, 0x1, R2 ;  /* 0x00000001090c7824 */ /* 0x000fc600078e0202 */
[----:B------:R4:W-:Y:S01]  /*1b330*/  STS [R4+0x400], R8 ;  /* 0x0004000804007388 */ /* 0x0009e20000000800 */
[----:B-1----:R-:W-:Y:S01]  /*1b340*/  F2FP.BF16.PACK_AB R7, R37, R36 ;  /* 0x000000242507723e */ /* 0x002fe200000010ff */
[----:B--2---:R-:W-:Y:S01]  /*1b350*/  IMAD.IADD R6, R0, 0x1, R9 ;  /* 0x0000000100067824 */ /* 0x004fe200078e0209 */
[----:B---3--:R-:W-:-:S04]  /*1b360*/  F2FP.BF16.PACK_AB R5, R93, R92 ;  /* 0x0000005c5d05723e */ /* 0x008fc800000010ff */
[----:B------:R1:W-:Y:S04]  /*1b370*/  STS [R6+0x80], R7 ;  /* 0x0000800706007388 */ /* 0x0003e80000000800 */
[----:B------:R2:W-:Y:S01]  /*1b380*/  STS [R6+0x480], R5 ;  /* 0x0004800506007388 */ /* 0x0005e20000000800 */
[----:B----4-:R-:W-:Y:S02]  /*1b390*/  F2FP.BF16.PACK_AB R8, R107, R106 ;  /* 0x0000006a6b08723e */ /* 0x010fe400000010ff */
[----:B-1----:R-:W-:Y:S02]  /*1b3a0*/  F2FP.BF16.PACK_AB R7, R39, R38 ;  /* 0x000000262707723e */ /* 0x002fe400000010ff */
[----:B--2---:R-:W-:-:S03]  /*1b3b0*/  F2FP.BF16.PACK_AB R5, R129, R128 ;  /* 0x000000808105723e */ /* 0x004fc600000010ff */
[----:B------:R1:W-:Y:S04]  /*1b3c0*/  STS [R12], R7 ;  /* 0x000000070c007388 */ /* 0x0003e80000000800 */
[----:B------:R2:W-:Y:S01]  /*1b3d0*/  STS [R12+0x400], R5 ;  /* 0x000400050c007388 */ /* 0x0005e20000000800 */
[----:B-1----:R-:W-:Y:S01]  /*1b3e0*/  F2FP.BF16.PACK_AB R7, R119, R118 ;  /* 0x000000767707723e */ /* 0x002fe200000010ff */
[----:B--2---:R-:W-:-:S05]  /*1b3f0*/  IMAD.IADD R5, R9, 0x1, R3 ;  /* 0x0000000109057824 */ /* 0x004fca00078e0203 */
[----:B------:R1:W-:Y:S04]  /*1b400*/  STS [R5+0x480], R7 ;  /* 0x0004800705007388 */ /* 0x0003e80000000800 */
[----:B------:R2:W-:Y:S01]  /*1b410*/  STS [R5+0x80], R8 ;  /* 0x0000800805007388 */ /* 0x0005e20000000800 */
[----:B-1----:R-:W-:Y:S01]  /*1b420*/  IMAD.IADD R7, R4, 0x1, R9 ;  /* 0x0000000104077824 */ /* 0x002fe200078e0209 */
[----:B------:R-:W-:Y:S02]  /*1b430*/  F2FP.BF16.PACK_AB R9, R113, R112 ;  /* 0x000000707109723e */ /* 0x000fe400000010ff */
        /* <DEDUP_REMOVED lines=37> */
[----:B------:R-:W-:Y:S04]  /*1b690*/  STS [R0+0x8080], R9 ;  /* 0x0080800900007388 */ /* 0x000fe80000000800 */
[----:B------:R1:W-:Y:S02]  /*1b6a0*/  STS [R0+0x8480], R8 ;  /* 0x0084800800007388 */ /* 0x0003e40000000800 */
[----:B-1----:R-:W-:Y:S02]  /*1b6b0*/  F2FP.BF16.PACK_AB R0, R63, R62 ;  /* 0x0000003e3f00723e */ /* 0x002fe400000010ff */
[----:B------:R-:W-:-:S03]  /*1b6c0*/  F2FP.BF16.PACK_AB R8, R73, R72 ;  /* 0x000000484908723e */ /* 0x000fc600000010ff */
        /* <DEDUP_REMOVED lines=8> */
[----:B------:R1:W-:Y:S01]  /*1b750*/  STS [R4+0x8400], R0 ;  /* 0x0084000004007388 */ /* 0x0003e20000000800 */
[----:B------:R-:W-:-:S03]  /*1b760*/  F2FP.BF16.PACK_AB R3, R125, R124 ;  /* 0x0000007c7d03723e */ /* 0x000fc600000010ff */
[----:B------:R2:W-:Y:S04]  /*1b770*/  STS [R4+0x8000], R2 ;  /* 0x0080000204007388 */ /* 0x0005e80000000800 */
[----:B------:R3:W-:Y:S01]  /*1b780*/  STS [R6+0x8080], R3 ;  /* 0x0080800306007388 */ /* 0x0007e20000000800 */
[----:B------:R-:W-:Y:S02]  /*1b790*/  ISETP.NE.U32.AND P0, PT, RZ, c[0x0][0x508], PT ;  /* 0x00014200ff007a0c */ /* 0x000fe40003f05070 */
[----:B-1----:R-:W-:Y:S02]  /*1b7a0*/  F2FP.BF16.PACK_AB R0, R79, R78 ;  /* 0x0000004e4f00723e */ /* 0x002fe400000010ff */
[----:B--2---:R-:W-:-:S03]  /*1b7b0*/  F2FP.BF16.PACK_AB R2, R75, R74 ;  /* 0x0000004a4b02723e */ /* 0x004fc600000010ff */
[----:B------:R1:W-:Y:S01]  /*1b7c0*/  STS [R6+0x8480], R0 ;  /* 0x0084800006007388 */ /* 0x0003e20000000800 */
[----:B---3--:R-:W-:-:S03]  /*1b7d0*/  F2FP.BF16.PACK_AB R3, R121, R120 ;  /* 0x000000787903723e */ /* 0x008fc600000010ff */
[----:B------:R2:W-:Y:S04]  /*1b7e0*/  STS [R12+0x8400], R2 ;  /* 0x008400020c007388 */ /* 0x0005e80000000800 */
[----:B------:R3:W-:Y:S01]  /*1b7f0*/  STS [R12+0x8000], R3 ;  /* 0x008000030c007388 */ /* 0x0007e20000000800 */
[----:B------:R-:W-:Y:S02]  /*1b800*/  ISETP.NE.AND.EX P2, PT, RZ, c[0x0][0x50c], PT, P0 ;  /* 0x00014300ff007a0c */ /* 0x000fe40003f45300 */
[----:B-1----:R-:W-:Y:S02]  /*1b810*/  F2FP.BF16.PACK_AB R0, R85, R84 ;  /* 0x000000545500723e */ /* 0x002fe400000010ff */
[----:B--2---:R-:W-:-:S03]  /*1b820*/  F2FP.BF16.PACK_AB R2, R59, R58 ;  /* 0x0000003a3b02723e */ /* 0x004fc600000010ff */
[----:B------:R1:W-:Y:S01]  /*1b830*/  STS [R5+0x8080], R0 ;  /* 0x0080800005007388 */ /* 0x0003e20000000800 */
[----:B---3--:R-:W-:-:S03]  /*1b840*/  F2FP.BF16.PACK_AB R3, R55, R54 ;  /* 0x000000363703723e */ /* 0x008fc600000010ff */
[----:B------:R2:W-:Y:S04]  /*1b850*/  STS [R5+0x8480], R2 ;  /* 0x0084800205007388 */ /* 0x0005e80000000800 */
[----:B------:R-:W-:Y:S01]  /*1b860*/  STS [R7+0x8400], R3 ;  /* 0x0084000307007388 */ /* 0x000fe20000000800 */
[----:B------:R-:W-:Y:S02]  /*1b870*/  ISETP.NE.U32.AND P3, PT, RZ, c[0x0][0x500], PT ;  /* 0x00014000ff007a0c */ /* 0x000fe40003f65070 */
[----:B-1----:R-:W-:-:S05]  /*1b880*/  F2FP.BF16.PACK_AB R0, R25, R24 ;  /* 0x000000181900723e */ /* 0x002fca00000010ff */
[----:B------:R1:W-:Y:S04]  /*1b890*/  STS [R7+0x8000], R0 ;  /* 0x0080000007007388 */ /* 0x0003e80000000800 */
[----:B------:R-:W-:Y:S01]  /*1b8a0*/  BAR.SYNC.DEFER_BLOCKING 0x1, 0x100 ;  /* 0x0044000000007b1d */ /* 0x000fe20000010000 */
[----:B------:R-:W-:Y:S02]  /*1b8b0*/  ISETP.NE.AND.EX P3, PT, RZ, c[0x0][0x504], PT, P3 ;  /* 0x00014100ff007a0c */ /* 0x000fe40003f65330 */
[C---:B------:R-:W-:Y:S02]  /*1b8c0*/  @P2 IADD3 R8, P0, R15.reuse, c[0x0][0x508], RZ ;  /* 0x000142000f082a10 */ /* 0x040fe40007f1e0ff */
[----:B------:R-:W-:Y:S01]  /*1b8d0*/  IADD3 R4, P1, R15, c[0x0][0x500], RZ ;  /* 0x000140000f047a10 */ /* 0x000fe20007f3e0ff */
[----:B--2---:R-:W-:Y:S01]  /*1b8e0*/  IMAD.MOV.U32 R2, RZ, RZ, RZ ;  /* 0x000000ffff027224 */ /* 0x004fe200078e00ff */
[----:B------:R-:W-:-:S02]  /*1b8f0*/  @P2 IADD3.X R9, R14, c[0x0][0x50c], RZ, P0, !PT ;  /* 0x000143000e092a10 */ /* 0x000fc400007fe4ff */
[----:B------:R-:W-:-:S03]  /*1b900*/  IADD3.X R5, R14, c[0x0][0x504], RZ, P1, !PT ;  /* 0x000141000e057a10 */ /* 0x000fc60000ffe4ff */
[----:B------:R2:W5:Y:S04]  /*1b910*/  @P2 LDG.E R16, [R8.64] ;  /* 0x0000000808102981 */ /* 0x000568000c1e1900 */
[----:B------:R2:W5:Y:S01]  /*1b920*/  @P3 LDG.E R2, [R4.64] ;  /* 0x0000000804023981 */ /* 0x000562000c1e1900 */
[----:B------:R-:W-:-:S04]  /*1b930*/  ISETP.NE.AND P0, PT, R13, RZ, PT ;  /* 0x000000ff0d00720c */ /* 0x000fc80003f05270 */
[----:B-1----:R-:W-:Y:S01]  /*1b940*/  SEL R0, R13, c[0x0][0x3d4], P0 ;  /* 0x0000f5000d007a07 */ /* 0x002fe20000000000 */
[----:B------:R-:W-:Y:S05]  /*1b950*/  @P2 BRA `(.L_x_2991) ;  /* 0x0000004000002947 */ /* 0x000fea0003800000 */
[----:B------:R-:W-:Y:S05]  /*1b960*/  @!P3 BRA `(.L_x_2991) ;  /* 0x000000300000b947 */ /* 0x000fea0003800000 */
[----:B-----5:R1:W3:Y:S04]  /*1b970*/  LDG.E R16, [R4.64] ;  /* 0x0000000804107981 */ /* 0x0202e8000c1e1900 */
[----:B-12---:R-:W3:Y:S02]  /*1b980*/  LDG.E R4, [R4.64+0x4] ;  /* 0x0000040804047981 */ /* 0x006ee4000c1e1900 */
[----:B---3--:R-:W-:Y:S02]  /*1b990*/  IADD3 R16, -R16, R4, RZ ;  /* 0x0000000410107210 */ /* 0x008fe40007ffe1ff */
.L_x_2991:
[----:B--2---:R-:W2:Y:S04]  /*1b9a0*/  LDL.LU R5, [R1+0x1c] ;  /* 0x00001c0001057983 */ /* 0x004ea80000300800 */
[----:B------:R-:W3:Y:S04]  /*1b9b0*/  LDL.LU R4, [R1+0x8] ;  /* 0x0000080001047983 */ /* 0x000ee80000300800 */
[----:B------:R-:W4:Y:S04]  /*1b9c0*/  LDL.LU R3, [R1+0x28] ;  /* 0x0000280001037983 */ /* 0x000f280000300800 */
[----:B------:R-:W4:Y:S04]  /*1b9d0*/  LDL R13, [R1+0x64] ;  /* 0x00006400010d7983 */ /* 0x000f280000100800 */
[----:B------:R-:W4:Y:S04]  /*1b9e0*/  LDL R32, [R1+0x4] ;  /* 0x0000040001207983 */ /* 0x000f280000100800 */
[----:B------:R-:W4:Y:S04]  /*1b9f0*/  LDL R23, [R1+0x30] ;  /* 0x0000300001177983 */ /* 0x000f280000100800 */
[----:B------:R-:W4:Y:S01]  /*1ba00*/  LDL R33, [R1+0x6c] ;  /* 0x00006c0001217983 */ /* 0x000f220000100800 */
[----:B------:R-:W-:Y:S01]  /*1ba10*/  IMAD.MOV.U32 R12, RZ, RZ, 0x368 ;  /* 0x00000368ff0c7424 */ /* 0x000fe200078e00ff */
[----:B------:R-:W-:-:S04]  /*1ba20*/  ISETP.GT.AND P2, PT, R0, 0x1, PT ;  /* 0x000000010000780c */ /* 0x000fc80003f44270 */
[----:B------:R-:W-:-:S04]  /*1ba30*/  SEL R12, R12, 0x328, P2 ;  /* 0x000003280c0c7807 */ /* 0x000fc80001000000 */
[----:B------:R1:W2:Y:S08]  /*1ba40*/  LDC.64 R6, c[0x0][R12+0x170] ;  /* 0x00005c000c067b82 */ /* 0x0002b00000000a00 */
[----:B------:R1:W2:Y:S08]  /*1ba50*/  LDC.64 R8, c[0x0][R12+0x168] ;  /* 0x00005a000c087b82 */ /* 0x0002b00000000a00 */
[----:B------:R1:W2:Y:S01]  /*1ba60*/  LDC.64 R18, c[0x0][R12+0x178] ;  /* 0x00005e000c127b82 */ /* 0x0002a20000000a00 */
[----:B------:R-:W-:-:S07]  /*1ba70*/  ISETP.NE.U32.AND P0, PT, RZ, c[0x0][0x500], PT ;  /* 0x00014000ff007a0c */ /* 0x000fce0003f05070 */
[----:B------:R1:W2:Y:S01]  /*1ba80*/  LDC.64 R20, c[0x0][R12+0x160] ;  /* 0x000058000c147b82 */ /* 0x0002a20000000a00 */
[----:B------:R-:W-:Y:S01]  /*1ba90*/  ISETP.NE.AND.EX P0, PT, RZ, c[0x0][0x504], PT, P0 ;  /* 0x00014100ff007a0c */ /* 0x000fe20003f05300 */
[----:B-1----:R-:W-:-:S05]  /*1baa0*/  IMAD.MOV.U32 R12, RZ, RZ, c[0x0][0x4e8] ;  /* 0x00013a00ff0c7624 */ /* 0x002fca00078e00ff */
[----:B------:R-:W-:Y:S01]  /*1bab0*/  ISETP.NE.AND P5, PT, R12, 0x1, PT ;  /* 0x000000010c00780c */ /* 0x000fe20003fa5270 */
[----:B------:R-:W1:Y:S01]  /*1bac0*/  S2R R86, SR_TID.X ;  /* 0x0000000000567919 */ /* 0x000e620000002100 */
[----:B--2---:R-:W-:Y:S02]  /*1bad0*/  SEL R0, R5, RZ, !P0 ;  /* 0x000000ff05007207 */ /* 0x004fe40004000000 */
[----:B---3--:R-:W-:Y:S02]  /*1bae0*/  LOP3.LUT R5, R4, 0xffff, RZ, 0xc0, !PT ;  /* 0x0000ffff04057812 */ /* 0x008fe400078ec0ff */
[----:B----4-:R-:W-:Y:S01]  /*1baf0*/  SEL R4, R3, RZ, !P0 ;  /* 0x000000ff03047207 */ /* 0x010fe20004000000 */
[----:B------:R-:W-:-:S04]  /*1bb00*/  IMAD R3, R7, R0, RZ ;  /* 0x0000000007037224 */ /* 0x000fc800078e02ff */
[----:B------:R-:W-:Y:S02]  /*1bb10*/  IMAD R4, R6, R4, R3 ;  /* 0x0000000406047224 */ /* 0x000fe400078e0203 */
[-C--:B------:R-:W-:Y:S02]  /*1bb20*/  IMAD R3, R9, R5.reuse, RZ ;  /* 0x0000000509037224 */ /* 0x080fe400078e02ff */
[----:B------:R-:W-:-:S04]  /*1bb30*/  IMAD.WIDE.U32 R8, R8, R5, RZ ;  /* 0x0000000508087225 */ /* 0x000fc800078e00ff */
[----:B------:R-:W-:-:S04]  /*1bb40*/  IMAD.WIDE.U32 R6, R6, R0, RZ ;  /* 0x0000000006067225 */ /* 0x000fc800078e00ff */
[----:B------:R-:W-:Y:S02]  /*1bb50*/  IMAD.IADD R14, R9, 0x1, R3 ;  /* 0x00000001090e7824 */ /* 0x000fe400078e0203 */
[----:B------:R-:W-:Y:S01]  /*1bb60*/  IMAD.IADD R3, R13, 0x1, R32 ;  /* 0x000000010d037824 */ /* 0x000fe200078e0220 */
[----:B-----5:R-:W-:Y:S02]  /*1bb70*/  IADD3 R12, P4, P3, R6, R8, R2 ;  /* 0x00000008060c7210 */ /* 0x020fe40007b9e002 */
[----:B------:R-:W-:Y:S01]  /*1bb80*/  SEL R6, R23, RZ, P2 ;  /* 0x000000ff17067207 */ /* 0x000fe20001000000 */
[----:B------:R-:W-:-:S04]  /*1bb90*/  @P5 IMAD.HI.U32 R8, R3, c[0x0][0x4ec], RZ ;  /* 0x00013b0003085a27 */ /* 0x000fc800078e00ff */
[----:B------:R-:W-:Y:S02]  /*1bba0*/  IMAD.IADD R15, R7, 0x1, R4 ;  /* 0x00000001070f7824 */ /* 0x000fe400078e0204 */
[-C--:B------:R-:W-:Y:S02]  /*1bbb0*/  IMAD R9, R19, R6.reuse, RZ ;  /* 0x0000000613097224 */ /* 0x080fe400078e02ff */
[----:B------:R-:W-:Y:S01]  /*1bbc0*/  IMAD.MOV.U32 R4, RZ, RZ, R3 ;  /* 0x000000ffff047224 */ /* 0x000fe200078e0003 */
[----:B------:R-:W-:Y:S01]  /*1bbd0*/  @P5 SHF.R.U32.HI R4, RZ, c[0x0][0x4f0], R8 ;  /* 0x00013c00ff045a19 */ /* 0x000fe20000011608 */
[----:B------:R-:W-:Y:S01]  /*1bbe0*/  IMAD.WIDE.U32 R6, R18, R6, RZ ;  /* 0x0000000612067225 */ /* 0x000fe200078e00ff */
[----:B------:R-:W-:-:S03]  /*1bbf0*/  SHF.R.S32.HI R8, RZ, 0x1f, R2 ;  /* 0x0000001fff087819 */ /* 0x000fc60000011402 */
[----:B------:R-:W-:Y:S02]  /*1bc00*/  IMAD.IADD R13, R7, 0x1, R9 ;  /* 0x00000001070d7824 */ /* 0x000fe400078e0209 */
[----:B------:R-:W-:Y:S01]  /*1bc10*/  IMAD.MOV R7, RZ, RZ, -R4 ;  /* 0x000000ffff077224 */ /* 0x000fe200078e0a04 */
[----:B------:R-:W-:Y:S02]  /*1bc20*/  IADD3 R6, P1, P0, R4, R12, R6 ;  /* 0x0000000c04067210 */ /* 0x000fe4000783e006 */
[----:B------:R-:W-:Y:S01]  /*1bc30*/  SHF.R.S32.HI R9, RZ, 0x1f, R4 ;  /* 0x0000001fff097819 */ /* 0x000fe20000011404 */
[----:B------:R-:W-:Y:S01]  /*1bc40*/  IMAD R4, R7, c[0x0][0x4e8], R3 ;  /* 0x00013a0007047a24 */ /* 0x000fe200078e0203 */
[----:B------:R-:W-:-:S04]  /*1bc50*/  IADD3.X R12, R15, R14, R8, P4, P3 ;  /* 0x0000000e0f0c7210 */ /* 0x000fc800027e6408 */
[----:B------:R-:W-:Y:S01]  /*1bc60*/  IADD3.X R7, R9, R12, R13, P1, P0 ;  /* 0x0000000c09077210 */ /* 0x000fe20000fe040d */
[----:B------:R-:W-:Y:S01]  /*1bc70*/  IMAD R9, R21, R4, RZ ;  /* 0x0000000415097224 */ /* 0x000fe200078e02ff */
[----:B------:R-:W-:-:S05]  /*1bc80*/  SHF.R.S32.HI R12, RZ, 0x1f, R4 ;  /* 0x0000001fff0c7819 */ /* 0x000fca0000011404 */
[C---:B------:R-:W-:Y:S02]  /*1bc90*/  IMAD R9, R20.reuse, R12, R9 ;  /* 0x0000000c14097224 */ /* 0x040fe400078e0209 */
[----:B------:R-:W-:Y:S02]  /*1bca0*/  IMAD.MOV.U32 R12, RZ, RZ, c[0x0][0x4a8] ;  /* 0x00012a00ff0c7624 */ /* 0x000fe400078e00ff */
[----:B------:R-:W-:Y:S01]  /*1bcb0*/  IMAD.WIDE.U32 R6, R20, R4, R6 ;  /* 0x0000000414067225 */ /* 0x000fe200078e0006 */
[----:B-1----:R-:W-:Y:S02]  /*1bcc0*/  SHF.R.S32.HI R23, RZ, 0x1f, R86 ;  /* 0x0000001fff177819 */ /* 0x002fe40000011456 */
        /* <DEDUP_REMOVED lines=29> */
[-C--:B--2---:R-:W-:Y:S02]  /*1bea0*/  IADD3 R12, R251, R32.reuse, RZ ;  /* 0x00000020fb0c7210 */ /* 0x084fe40007ffe0ff */
[----:B------:R-:W-:Y:S01]  /*1beb0*/  IMAD R2, R2, c[0x0][0x3a4], R8 ;  /* 0x0000e90002027a24 */ /* 0x000fe200078e0208 */
[----:B------:R-:W-:Y:S01]  /*1bec0*/  IADD3 R8, R231, R32, RZ ;  /* 0x00000020e7087210 */ /* 0x000fe20007ffe0ff */
        /* <DEDUP_REMOVED lines=38> */
.L_x_3081:
[----:B------:R-:W-:Y:S05]  /*1c130*/  BRA.DIV ~URZ, `(.L_x_2994) ;  /* 0x00005d827f007947 */ /* 0x000fea000b800000 */
[----:B------:R4:W2:Y:S02]  /*1c140*/  SHFL.IDX PT, R0, R14, RZ, 0x181f ;  /* 0x00181fff0e007589 */ /* 0x0008a400000e0000 */
.L_x_3082:
        /* <DEDUP_REMOVED lines=15> */
.L_x_2996:
[----:B------:R-:W-:Y:S05]  /*1c240*/  BSYNC B0 ;  /* 0x0000000000007941 */ /* 0x000fea0003800000 */
.L_x_2995:
[----:B------:R-:W-:Y:S05]  /*1c250*/  BRA.DIV ~URZ, `(.L_x_2997) ;  /* 0x00005cd27f007947 */ /* 0x000fea000b800000 */
[----:B---3--:R3:W4:Y:S04]  /*1c260*/  SHFL.IDX PT, R5, R13, 0x1, 0x181f ;  /* 0x00381f000d057f89 */ /* 0x00872800000e0000 */
[----:B--2---:R3:W2:Y:S02]  /*1c270*/  SHFL.IDX PT, R0, R14, 0x1, 0x181f ;  /* 0x00381f000e007f89 */ /* 0x0046a400000e0000 */
.L_x_3083:
        /* <DEDUP_REMOVED lines=16> */
.L_x_2999:
[----:B------:R-:W-:Y:S05]  /*1c380*/  BSYNC B0 ;  /* 0x0000000000007941 */ /* 0x000fea0003800000 */
.L_x_2998:
[----:B------:R-:W-:Y:S05]  /*1c390*/  BRA.DIV ~URZ, `(.L_x_3000) ;  /* 0x00005c627f007947 */ /* 0x000fea000b800000 */
[----:B----4-:R4:W3:Y:S02]  /*1c3a0*/  SHFL.IDX PT, R5, R13, 0x2, 0x181f ;  /* 0x00581f000d057f89 */ /* 0x0108e400000e0000 */
.L_x_3084:
[----:B------:R-:W-:Y:S05]  /*1c3b0*/  BRA.DIV ~URZ, `(.L_x_3001) ;  /* 0x00005cb27f007947 */ /* 0x000fea000b800000 */
[----:B--2---:R2:W4:Y:S02]  /*1c3c0*/  SHFL.IDX PT, R0, R14, 0x2, 0x181f ;  /* 0x00581f000e007f89 */ /* 0x00452400000e0000 */
.L_x_3085:
        /* <DEDUP_REMOVED lines=16> */
.L_x_3003:
[----:B------:R-:W-:Y:S05]  /*1c4d0*/  BSYNC B0 ;  /* 0x0000000000007941 */ /* 0x000fea0003800000 */
.L_x_3002:
[----:B------:R-:W-:Y:S05]  /*1c4e0*/  BRA.DIV ~URZ, `(.L_x_3004) ;  /* 0x00005bf27f007947 */ /* 0x000fea000b800000 */
[----:B---3--:R3:W2:Y:S04]  /*1c4f0*/  SHFL.IDX PT, R6, R13, 0x3, 0x181f ;  /* 0x00781f000d067f89 */ /* 0x0086a800000e0000 */
[----:B----4-:R3:W4:Y:S02]  /*1c500*/  SHFL.IDX PT, R0, R14, 0x3, 0x181f ;  /* 0x00781f000e007f89 */ /* 0x01072400000e0000 */
.L_x_3086:
        /* <DEDUP_REMOVED lines=17> */
.L_x_2992:
[----:B------:R-:W3:Y:S01]  /*1c620*/  LDL.LU R9, [R1+0x30] ;  /* 0x0000300001097983 */ /* 0x000ee20000300800 */
        /* <DEDUP_REMOVED lines=20> */
[----:B---3--:R-:W-:-:S04]  /*1c770*/  IMAD.WIDE.U32 R4, R9, c[0x0][0x448], R4 ;  /* 0x0001120009047a25 */ /* 0x008fc800078e0004 */
        /* <DEDUP_REMOVED lines=12> */
.L_x_3087:
[----:B------:R-:W-:Y:S05]  /*1c840*/  BRA.DIV ~URZ, `(.L_x_3007) ;  /* 0x000059d27f007947 */ /* 0x000fea000b800000 */
[----:B------:R4:W1:Y:S02]  /*1c850*/  SHFL.IDX PT, R0, R14, RZ, 0x1c1f ;  /* 0x001c1fff0e007589 */ /* 0x00086400000e0000 */
.L_x_3088:
        /* <DEDUP_REMOVED lines=27> */
[C---:B------:R-:W-:Y:S02]  /*1ca10*/  IADD3 R19, R252.reuse, 0x80, RZ ;  /* 0x00000080fc137810 */ /* 0x040fe40007ffe0ff */
[----:B------:R-:W-:Y:S02]  /*1ca20*/  SHF.R.S32.HI R18, RZ, 0x1f, R18 ;  /* 0x0000001fff127819 */ /* 0x000fe40000011412 */
[----:B------:R-:W-:Y:S02]  /*1ca30*/  SHF.R.S32.HI R19, RZ, 0x1f, R19 ;  /* 0x0000001fff137819 */ /* 0x000fe40000011413 */
[----:B------:R-:W-:-:S02]  /*1ca40*/  IADD3 R20, R252, 0xa8, RZ ;  /* 0x000000a8fc147810 */ /* 0x000fc40007ffe0ff */
[----:B------:R-:W-:-:S04]  /*1ca50*/  IADD3 R21, R252, 0xa8, RZ ;  /* 0x000000a8fc157810 */ /* 0x000fc80007ffe0ff */
[----:B------:R-:W-:Y:S02]  /*1ca60*/  SHF.R.S32.HI R21, RZ, 0x1f, R21 ;  /* 0x0000001fff157819 */ /* 0x000fe40000011415 */
        /* <DEDUP_REMOVED lines=11> */
[----:B------:R-:W-:Y:S02]  /*1cb20*/  SHF.R.S32.HI R17, RZ, 0x1f, R17 ;  /* 0x0000001fff117819 */ /* 0x000fe40000011411 */
[----:B------:R-:W-:Y:S02]  /*1cb30*/  ISETP.GE.AND P4, PT, R8, c[0x0][0x3c8], PT ;  /* 0x0000f20008007a0c */ /* 0x000fe40003f86270 */
        /* <DEDUP_REMOVED lines=11> */
[----:B------:R-:W-:Y:S02]  /*1cbf0*/  IADD3 R13, R252, 0x38, RZ ;  /* 0x00000038fc0d7810 */ /* 0x000fe40007ffe0ff */
[----:B------:R-:W-:Y:S02]  /*1cc00*/  ISETP.GE.AND P1, PT, R9, c[0x0][0x3c8], PT ;  /* 0x0000f20009007a0c */ /* 0x000fe40003f26270 */
[----:B------:R-:W-:Y:S02]  /*1cc10*/  SHF.R.S32.HI R17, RZ, 0x1f, R17 ;  /* 0x0000001fff117819 */ /* 0x000fe40000011411 */
[----:B------:R-:W-:-:S02]  /*1cc20*/  SHF.R.S32.HI R13, RZ, 0x1f, R13 ;  /* 0x0000001fff0d7819 */ /* 0x000fc4000001140d */
        /* <DEDUP_REMOVED lines=40> */
[----:B------:R-:W-:Y:S02]  /*1ceb0*/  IADD3 R17, R252, 0x80, RZ ;  /* 0x00000080fc117810 */ /* 0x000fe40007ffe0ff */
[----:B-1----:R-:W-:-:S02]  /*1cec0*/  @!P2 LEA R6, P5, R16, R0, 0x2 ;  /* 0x000000001006a211 */ /* 0x002fc400078a10ff */
[C---:B--2---:R-:W-:Y:S02]  /*1ced0*/  @!P1 LEA R2, P0, R9.reuse, R0, 0x2 ;  /* 0x0000000009029211 */ /* 0x044fe400078010ff */
        /* <DEDUP_REMOVED lines=22> */
[C---:B------:R-:W-:Y:S02]  /*1d040*/  @!P2 LEA R8, P0, R17.reuse, R0, 0x2 ;  /* 0x000000001108a211 */ /* 0x040fe400078010ff */
[----:B------:R-:W-:Y:S02]  /*1d050*/  ISETP.GE.AND P5, PT, R12, c[0x0][0x3c8], PT ;  /* 0x0000f2000c007a0c */ /* 0x000fe40003fa6270 */
[----:B------:R-:W-:Y:S02]  /*1d060*/  @!P2 LEA.HI.X R9, R17, R4, R19, 0x2, P0 ;  /* 0x000000041109a211 */ /* 0x000fe400000f1413 */
[C---:B------:R-:W-:Y:S02]  /*1d070*/  IADD3 R17, R252.reuse, 0xa0, RZ ;  /* 0x000000a0fc117810 */ /* 0x040fe40007ffe0ff */
[----:B------:R-:W-:Y:S01]  /*1d080*/  IADD3 R19, R252, 0xa0, RZ ;  /* 0x000000a0fc137810 */ /* 0x000fe20007ffe0ff */
[----:B------:R-:W-:Y:S01]  /*1d090*/  @!P2 ST.E.64 [R8.64], R116 ;  /* 0x000000740800a985 */ /* 0x000fe2000c101b08 */
[----:B------:R-:W-:-:S02]  /*1d0a0*/  ISETP.GE.AND P4, PT, R17, c[0x0][0x3c8], PT ;  /* 0x0000f20011007a0c */ /* 0x000fc40003f86270 */
[----:B------:R-:W-:Y:S02]  /*1d0b0*/  ISETP.GE.AND P2, PT, R20, c[0x0][0x3c8], PT ;  /* 0x0000f20014007a0c */ /* 0x000fe40003f46270 */
        /* <DEDUP_REMOVED lines=34> */
.L_x_3009:
[----:B------:R-:W-:Y:S05]  /*1d2e0*/  BSYNC B0 ;  /* 0x0000000000007941 */ /* 0x000fea0003800000 */
.L_x_3008:
[----:B------:R-:W-:Y:S05]  /*1d2f0*/  BRA.DIV ~URZ, `(.L_x_3010) ;  /* 0x00004f927f007947 */ /* 0x000fea000b800000 */
[----:B---3--:R3:W2:Y:S04]  /*1d300*/  SHFL.IDX PT, R4, R5, 0x1, 0x1c1f ;  /* 0x003c1f0005047f89 */ /* 0x0086a800000e0000 */
[----:B-1----:R3:W1:Y:S02]  /*1d310*/  SHFL.IDX PT, R0, R14, 0x1, 0x1c1f ;  /* 0x003c1f000e007f89 */ /* 0x00266400000e0000 */
.L_x_3089:
        /* <DEDUP_REMOVED lines=182> */
.L_x_2990:
[----:B------:R-:W2:Y:S04]  /*1de80*/  LDL.LU R0, [R1+0x14] ;  /* 0x0000140001007983 */ /* 0x000ea80000300800 */
[----:B------:R-:W3:Y:S01]  /*1de90*/  LDL.LU R7, [R1+0x18] ;  /* 0x0000180001077983 */ /* 0x000ee20000300800 */
[----:B------:R-:W-:Y:S02]  /*1dea0*/  ISETP.NE.U32.AND P0, PT, RZ, c[0x0][0x508], PT ;  /* 0x00014200ff007a0c */ /* 0x000fe40003f05070 */
[----:B------:R-:W-:Y:S01]  /*1deb0*/  ISETP.NE.U32.AND P3, PT, RZ, c[0x0][0x500], PT ;  /* 0x00014000ff007a0c */ /* 0x000fe20003f65070 */
[----:B------:R-:W4:Y:S01]  /*1dec0*/  LDL.LU R6, [R1+0x2c] ;  /* 0x00002c0001067983 */ /* 0x000f220000300800 */
[----:B------:R-:W-:Y:S01]  /*1ded0*/  ISETP.NE.AND.EX P2, PT, RZ, c[0x0][0x50c], PT, P0 ;  /* 0x00014300ff007a0c */ /* 0x000fe20003f45300 */
[----:B------:R-:W-:Y:S01]  /*1dee0*/  IMAD.MOV.U32 R20, RZ, RZ, c[0x0][0x388] ;  /* 0x0000e200ff147624 */ /* 0x000fe200078e00ff */
[----:B------:R-:W-:-:S02]  /*1def0*/  ISETP.NE.AND.EX P3, PT, RZ, c[0x0][0x504], PT, P3 ;  /* 0x00014100ff007a0c */ /* 0x000fc40003f65330 */
[----:B--2---:R-:W-:-:S09]  /*1df00*/  IADD3 R2, P1, R0, c[0x0][0x500], RZ ;  /* 0x0001400000027a10 */ /* 0x004fd20007f3e0ff */
[----:B------:R-:W-:Y:S01]  /*1df10*/  @P2 IADD3 R4, P0, R0, c[0x0][0x508], RZ ;  /* 0x0001420000042a10 */ /* 0x000fe20007f1e0ff */
[----:B------:R-:W-:Y:S01]  /*1df20*/  IMAD.MOV.U32 R0, RZ, RZ, RZ ;  /* 0x000000ffff007224 */ /* 0x000fe200078e00ff */
[C---:B---3--:R-:W-:Y:S02]  /*1df30*/  IADD3.X R3, R7.reuse, c[0x0][0x504], RZ, P1, !PT ;  /* 0x0001410007037a10 */ /* 0x048fe40000ffe4ff */
[----:B------:R-:W-:-:S03]  /*1df40*/  @P2 IADD3.X R5, R7, c[0x0][0x50c], RZ, P0, !PT ;  /* 0x0001430007052a10 */ /* 0x000fc600007fe4ff */
[----:B------:R2:W5:Y:S04]  /*1df50*/  @P3 LDG.E R0, [R2.64] ;  /* 0x0000000802003981 */ /* 0x000568000c1e1900 */
[----:B------:R2:W5:Y:S01]  /*1df60*/  @P2 LDG.E R20, [R4.64] ;  /* 0x0000000804142981 */ /* 0x000562000c1e1900 */
[----:B----4-:R-:W-:-:S04]  /*1df70*/  ISETP.NE.AND P0, PT, R6, RZ, PT ;  /* 0x000000ff0600720c */ /* 0x010fc80003f05270 */
[----:B------:R-:W-:Y:S01]  /*1df80*/  SEL R21, R6, c[0x0][0x3d4], P0 ;  /* 0x0000f50006157a07 */ /* 0x000fe20000000000 */
[----:B------:R-:W-:Y:S05]  /*1df90*/  @P2 BRA `(.L_x_3011) ;  /* 0x0000004000002947 */ /* 0x000fea0003800000 */
[----:B------:R-:W-:Y:S05]  /*1dfa0*/  @!P3 BRA `(.L_x_3011) ;  /* 0x000000300000b947 */ /* 0x000fea0003800000 */
[----:B--2---:R2:W3:Y:S04]  /*1dfb0*/  LDG.E R4, [R2.64] ;  /* 0x0000000802047981 */ /* 0x0044e8000c1e1900 */
[----:B--2---:R-:W3:Y:S02]  /*1dfc0*/  LDG.E R2, [R2.64+0x4] ;  /* 0x0000040802027981 */ /* 0x004ee4000c1e1900 */
[----:B---3-5:R-:W-:Y:S02]  /*1dfd0*/  IADD3 R20, -R4, R2, RZ ;  /* 0x0000000204147210 */ /* 0x028fe40007ffe1ff */
.L_x_3011:
[----:B--2---:R-:W2:Y:S04]  /*1dfe0*/  LDL.LU R5, [R1+0x8] ;  /* 0x0000080001057983 */ /* 0x004ea80000300800 */
[----:B------:R-:W3:Y:S04]  /*1dff0*/  LDL.LU R3, [R1+0x1c] ;  /* 0x00001c0001037983 */ /* 0x000ee80000300800 */
[----:B------:R-:W4:Y:S01]  /*1e000*/  LDL.LU R2, [R1+0x28] ;  /* 0x0000280001027983 */ /* 0x000f220000300800 */
[----:B------:R-:W-:Y:S01]  /*1e010*/  BSSY B0, `(.L_x_3012) ;  /* 0x0000039000007945 */ /* 0x000fe20003800000 */
[----:B-----5:R-:W-:-:S02]  /*1e020*/  SHF.R.S32.HI R19, RZ, 0x1f, R0 ;  /* 0x0000001fff137819 */ /* 0x020fc40000011400 */
[----:B------:R-:W1:Y:S02]  /*1e030*/  S2R R4, SR_TID.X ;  /* 0x0000000000047919 */ /* 0x000e640000002100 */
[----:B-1----:R-:W-:Y:S02]  /*1e040*/  ISETP.GT.AND P0, PT, R4, 0x7f, PT ;  /* 0x0000007f0400780c */ /* 0x002fe40003f04270 */
[----:B--2---:R-:W-:Y:S02]  /*1e050*/  LOP3.LUT R8, R5, 0xffff, RZ, 0xc0, !PT ;  /* 0x0000ffff05087812 */ /* 0x004fe400078ec0ff */
[----:B---3--:R-:W-:Y:S02]  /*1e060*/  SEL R9, R3, RZ, !P3 ;  /* 0x000000ff03097207 */ /* 0x008fe40005800000 */
[----:B----4-:R-:W-:-:S07]  /*1e070*/  SEL R23, R2, RZ, !P3 ;  /* 0x000000ff02177207 */ /* 0x010fce0005800000 */
[----:B------:R-:W-:Y:S05]  /*1e080*/  @P0 BRA `(.L_x_3013) ;  /* 0x0000031000000947 */ /* 0x000fea0003800000 */
[----:B------:R-:W2:Y:S01]  /*1e090*/  LDL R3, [R1+0x4] ;  /* 0x0000040001037983 */ /* 0x000ea20000100800 */
[----:B------:R-:W-:Y:S01]  /*1e0a0*/  IMAD R2, R20, c[0x0][0x4e8], RZ ;  /* 0x00013a0014027a24 */ /* 0x000fe200078e02ff */
[----:B--2---:R-:W-:-:S04]  /*1e0b0*/  IADD3 R18, R3, R4, RZ ;  /* 0x0000000403127210 */ /* 0x004fc80007ffe0ff */
[----:B------:R-:W-:-:S13]  /*1e0c0*/  ISETP.GE.AND P0, PT, R18, R2, PT ;  /* 0x000000021200720c */ /* 0x000fda0003f06270 */
[----:B------:R-:W-:Y:S05]  /*1e0d0*/  @P0 BRA `(.L_x_3013) ;  /* 0x000002c000000947 */ /* 0x000fea0003800000 */
[----:B------:R-:W2:Y:S01]  /*1e0e0*/  LDL.LU R24, [R1+0x30] ;  /* 0x0000300001187983 */ /* 0x000ea20000300800 */
        /* <DEDUP_REMOVED lines=12> */
[----:B------:R-:W-:Y:S02]  /*1e1b0*/  IMAD R12, R12, R23, R3 ;  /* 0x000000170c0c7224 */ /* 0x000fe400078e0203 */
[-C--:B----4-:R-:W-:Y:S02]  /*1e1c0*/  IMAD R13, R7, R8.reuse, RZ ;  /* 0x00000008070d7224 */ /* 0x090fe400078e02ff */
        /* <DEDUP_REMOVED lines=8> */
[----:B--2---:R-:W-:-:S05]  /*1e250*/  SEL R3, R24, RZ, P2 ;  /* 0x000000ff18037207 */ /* 0x004fca0001000000 */
[-C--:B-----5:R-:W-:Y:S02]  /*1e260*/  IMAD R12, R17, R3.reuse, RZ ;  /* 0x00000003110c7224 */ /* 0x0a0fe400078e02ff */
        /* <DEDUP_REMOVED lines=19> */
.L_x_3013:
[----:B------:R-:W-:Y:S05]  /*1e3a0*/  BSYNC B0 ;  /* 0x0000000000007941 */ /* 0x000fea0003800000 */
.L_x_3012:
[----:B------:R-:W-:-:S13]  /*1e3b0*/  ISETP.GT.AND P0, PT, R21, 0x1, PT ;  /* 0x000000011500780c */ /* 0x000fda0003f04270 */
[----:B------:R-:W-:Y:S05]  /*1e3c0*/  @P0 BRA `(.L_x_3005) ;  /* 0x0000070000000947 */ /* 0x000fea0003800000 */
[----:B------:R-:W2:Y:S01]  /*1e3d0*/  LDL.LU R12, [R1+0x4] ;  /* 0x00000400010c7983 */ /* 0x000ea20000300800 */
[----:B-1----:R-:W-:Y:S01]  /*1e3e0*/  MOV R2, c[0x0][0x4e8] ;  /* 0x00013a0000027a02 */ /* 0x002fe20000000f00 */
[----:B------:R-:W-:Y:S02]  /*1e3f0*/  IMAD R4, R19, c[0x0][0x3a0], RZ ;  /* 0x0000e80013047a24 */ /* 0x000fe400078e02ff */
[----:B------:R-:W-:Y:S01]  /*1e400*/  IMAD R5, R23, c[0x0][0x3f0], RZ ;  /* 0x0000fc0017057a24 */ /* 0x000fe200078e02ff */
[----:B------:R-:W-:Y:S01]  /*1e410*/  ISETP.NE.AND P0, PT, R2, 0x1, PT ;  /* 0x000000010200780c */ /* 0x000fe20003f05270 */
[----:B------:R-:W-:-:S04]  /*1e420*/  IMAD.WIDE.U32 R2, R0, c[0x0][0x3a0], RZ ;  /* 0x0000e80000027a25 */ /* 0x000fc800078e00ff */
[----:B------:R-:W-:Y:S02]  /*1e430*/  IMAD R0, R0, c[0x0][0x3a4], R4 ;  /* 0x0000e90000007a24 */ /* 0x000fe400078e0204 */
[----:B------:R-:W-:-:S03]  /*1e440*/  IMAD R7, R9, c[0x0][0x3f4], R5 ;  /* 0x0000fd0009077a24 */ /* 0x000fc600078e0205 */
[----:B------:R-:W-:-:S05]  /*1e450*/  IADD3 R3, R3, R0, RZ ;  /* 0x0000000003037210 */ /* 0x000fca0007ffe0ff */
[----:B------:R-:W-:-:S04]  /*1e460*/  IMAD.WIDE.U32 R2, R8, c[0x0][0x3e8], R2 ;  /* 0x0000fa0008027a25 */ /* 0x000fc800078e0002 */
[----:B------:R-:W-:-:S04]  /*1e470*/  IMAD R3, R8, c[0x0][0x3ec], R3 ;  /* 0x0000fb0008037a24 */ /* 0x000fc800078e0203 */
[----:B------:R-:W-:-:S05]  /*1e480*/  IMAD.WIDE.U32 R2, R9, c[0x0][0x3f0], R2 ;  /* 0x0000fc0009027a25 */ /* 0x000fca00078e0002 */
[----:B------:R-:W-:Y:S02]  /*1e490*/  IADD3 R3, R3, R7, RZ ;  /* 0x0000000703037210 */ /* 0x000fe40007ffe0ff */
[-C--:B--2---:R-:W-:Y:S02]  /*1e4a0*/  IADD3 R4, R231, R12.reuse, RZ ;  /* 0x0000000ce7047210 */ /* 0x084fe40007ffe0ff */
[----:B------:R-:W-:Y:S02]  /*1e4b0*/  IADD3 R13, R251, R12, RZ ;  /* 0x0000000cfb0d7210 */ /* 0x000fe40007ffe0ff */
[----:B------:R-:W-:Y:S01]  /*1e4c0*/  MOV R0, R4 ;  /* 0x0000000400007202 */ /* 0x000fe20000000f00 */
[----:B------:R-:W-:-:S05]  /*1e4d0*/  @P0 IMAD.HI.U32 R6, R4, c[0x0][0x4ec], RZ ;  /* 0x00013b0004060a27 */ /* 0x000fca00078e00ff */
[----:B------:R-:W-:-:S04]  /*1e4e0*/  @P0 SHF.R.U32.HI R0, RZ, c[0x0][0x4f0], R6 ;  /* 0x00013c00ff000a19 */ /* 0x000fc80000011606 */
[----:B------:R-:W-:Y:S01]  /*1e4f0*/  SHF.R.S32.HI R6, RZ, 0x1f, R0 ;  /* 0x0000001fff067819 */ /* 0x000fe20000011400 */
[C---:B------:R-:W-:Y:S01]  /*1e500*/  IMAD.WIDE.U32 R2, R0.reuse, c[0x0][0x3e0], R2 ;  /* 0x0000f80000027a25 */ /* 0x040fe200078e0002 */
[----:B------:R-:W-:-:S03]  /*1e510*/  IADD3 R5, -R0, RZ, RZ ;  /* 0x000000ff00057210 */ /* 0x000fc60007ffe1ff */
[----:B------:R-:W-:Y:S02]  /*1e520*/  IMAD R6, R6, c[0x0][0x3e0], RZ ;  /* 0x0000f80006067a24 */ /* 0x000fe400078e02ff */
[----:B------:R-:W-:Y:S02]  /*1e530*/  IMAD R4, R5, c[0x0][0x4e8], R4 ;  /* 0x00013a0005047a24 */ /* 0x000fe400078e0204 */
[----:B------:R-:W-:-:S03]  /*1e540*/  IMAD R6, R0, c[0x0][0x3e4], R6 ;  /* 0x0000f90000067a24 */ /* 0x000fc600078e0206 */
[----:B------:R-:W-:Y:S02]  /*1e550*/  SHF.R.S32.HI R0, RZ, 0x1f, R4 ;  /* 0x0000001fff007819 */ /* 0x000fe40000011404 */
[----:B------:R-:W-:-:S03]  /*1e560*/  IADD3 R3, R3, R6, RZ ;  /* 0x0000000603037210 */ /* 0x000fc60007ffe0ff */
[----:B------:R-:W-:Y:S02]  /*1e570*/  IMAD R0, R0, c[0x0][0x3d8], RZ ;  /* 0x0000f60000007a24 */ /* 0x000fe400078e02ff */
[----:B------:R-:W-:-:S04]  /*1e580*/  IMAD.WIDE.U32 R2, R4, c[0x0][0x3d8], R2 ;  /* 0x0000f60004027a25 */ /* 0x000fc800078e0002 */
[----:B------:R-:W-:Y:S01]  /*1e590*/  IMAD R4, R4, c[0x0][0x3dc], R0 ;  /* 0x0000f70004047a24 */ /* 0x000fe200078e0200 */
[----:B------:R-:W-:-:S04]  /*1e5a0*/  LEA R14, P0, R2, c[0x0][0x380], 0x1 ;  /* 0x0000e000020e7a11 */ /* 0x000fc800078008ff */
[----:B------:R-:W-:-:S04]  /*1e5b0*/  IADD3 R4, R3, R4, RZ ;  /* 0x0000000403047210 */ /* 0x000fc80007ffe0ff */
[----:B------:R-:W-:Y:S01]  /*1e5c0*/  LEA.HI.X R5, R2, c[0x0][0x384], R4, 0x1, P0 ;  /* 0x0000e10002057a11 */ /* 0x000fe200000f0c04 */
[----:B------:R-:W-:Y:S05]  /*1e5d0*/  BRA.DIV ~URZ, `(.L_x_3014) ;  /* 0x00003d827f007947 */ /* 0x000fea000b800000 */
[----:B------:R1:W2:Y:S02]  /*1e5e0*/  SHFL.IDX PT, R4, R5, RZ, 0x181f ;  /* 0x00181fff05047589 */ /* 0x0002a400000e0000 */
.L_x_3090:
[----:B------:R-:W-:Y:S05]  /*1e5f0*/  BRA.DIV ~URZ, `(.L_x_3015) ;  /* 0x00003dd27f007947 */ /* 0x000fea000b800000 */
[----:B------:R3:W4:Y:S02]  /*1e600*/  SHFL.IDX PT, R0, R14, RZ, 0x181f ;  /* 0x00181fff0e007589 */ /* 0x00072400000e0000 */
.L_x_3091:
        /* <DEDUP_REMOVED lines=16> */
.L_x_3017:
[----:B------:R-:W-:Y:S05]  /*1e710*/  BSYNC B0 ;  /* 0x0000000000007941 */ /* 0x000fea0003800000 */
.L_x_3016:
[----:B------:R-:W-:Y:S05]  /*1e720*/  BRA.DIV ~URZ, `(.L_x_3018) ;  /* 0x00003d127f007947 */ /* 0x000fea000b800000 */
[----:B--2---:R2:W1:Y:S04]  /*1e730*/  SHFL.IDX PT, R4, R5, 0x1, 0x181f ;  /* 0x00381f0005047f89 */ /* 0x00446800000e0000 */
[----:B----4-:R2:W4:Y:S02]  /*1e740*/  SHFL.IDX PT, R0, R14, 0x1, 0x181f ;  /* 0x00381f000e007f89 */ /* 0x01052400000e0000 */
.L_x_3092:
        /* <DEDUP_REMOVED lines=16> */
.L_x_3020:
[----:B------:R-:W-:Y:S05]  /*1e850*/  BSYNC B0 ;  /* 0x0000000000007941 */ /* 0x000fea0003800000 */
.L_x_3019:
[----:B------:R-:W-:Y:S05]  /*1e860*/  BRA.DIV ~URZ, `(.L_x_3021) ;  /* 0x00003ca27f007947 */ /* 0x000fea000b800000 */
[----:B-1----:R1:W2:Y:S02]  /*1e870*/  SHFL.IDX PT, R4, R5, 0x2, 0x181f ;  /* 0x00581f0005047f89 */ /* 0x0022a400000e0000 */
.L_x_3093:
[----:B------:R-:W-:Y:S05]  /*1e880*/  BRA.DIV ~URZ, `(.L_x_3022) ;  /* 0x00003cf27f007947 */ /* 0x000fea000b800000 */
[----:B----4-:R4:W1:Y:S02]  /*1e890*/  SHFL.IDX PT, R0, R14, 0x2, 0x181f ;  /* 0x00581f000e007f89 */ /* 0x01086400000e0000 */
.L_x_3094:
        /* <DEDUP_REMOVED lines=16> */
.L_x_3024:
[----:B------:R-:W-:Y:S05]  /*1e9a0*/  BSYNC B0 ;  /* 0x0000000000007941 */ /* 0x000fea0003800000 */
.L_x_3023:
[----:B------:R-:W-:Y:S05]  /*1e9b0*/  BRA.DIV ~URZ, `(.L_x_3025) ;  /* 0x00003c327f007947 */ /* 0x000fea000b800000 */
[----:B--2---:R2:W3:Y:S04]  /*1e9c0*/  SHFL.IDX PT, R4, R5, 0x3, 0x181f ;  /* 0x00781f0005047f89 */ /* 0x0044e800000e0000 */
[----:B-1----:R2:W1:Y:S02]  /*1e9d0*/  SHFL.IDX PT, R0, R14, 0x3, 0x181f ;  /* 0x00781f000e007f89 */ /* 0x00246400000e0000 */
.L_x_3095:
        /* <DEDUP_REMOVED lines=15> */
.L_x_3005:
[----:B------:R-:W-:Y:S05]  /*1ead0*/  BSYNC B1 ;  /* 0x0000000000017941 */ /* 0x000fea0003800000 */
.L_x_2989:
[----:B-1--4-:R-:W4:Y:S02]  /*1eae0*/  LDL R0, [R1+0x68] ;  /* 0x0000680001007983 */ /* 0x012f240000100800 */
[----:B----4-:R-:W-:-:S13]  /*1eaf0*/  ISETP.NE.AND P0, PT, R0, RZ, PT ;  /* 0x000000ff0000720c */ /* 0x010fda0003f05270 */
[----:B------:R-:W-:Y:S01]  /*1eb00*/  @P0 WARPSYNC 0xffffffff ;  /* 0xffffffff00000948 */ /* 0x000fe20003800000 */
[----:B------:R-:W-:Y:S06]  /*1eb10*/  @P0 BAR.SYNC.DEFER_BLOCKING 0x5, 0x100 ;  /* 0x0144000000000b1d */ /* 0x000fec0000010000 */
[----:B--23--:R-:W1:Y:S04]  /*1eb20*/  @P0 LDS.128 R4, [0x24100] ;  /* 0x02410000ff040984 */ /* 0x00ce680000000c00 */
[----:B-1----:R1:W-:Y:S04]  /*1eb30*/  @P0 STL.64 [R1], R4 ;  /* 0x0000000401000387 */ /* 0x0023e80000100a00 */
[----:B------:R1:W-:Y:S04]  /*1eb40*/  @P0 STL.64 [R1+0x8], R6 ;  /* 0x0000080601000387 */ /* 0x0003e80000100a00 */
[----:B------:R-:W-:Y:S06]  /*1eb50*/  @P0 BAR.ARV 0x4, 0x100 ;  /* 0x0104000000000b1d */ /* 0x000fec0000002000 */
[----:B------:R-:W-:Y:S05]  /*1eb60*/  @P0 BRA `(.L_x_3026) ;  /* 0x0000105000000947 */ /* 0x000fea0003800000 */
[----:B------:R-:W2:Y:S01]  /*1eb70*/  S2R R0, SR_TID.X ;  /* 0x0000000000007919 */ /* 0x000ea20000002100 */
[----:B------:R-:W-:Y:S01]  /*1eb80*/  IMAD.MOV.U32 R8, RZ, RZ, RZ ;  /* 0x000000ffff087224 */ /* 0x000fe200078e00ff */
[----:B--2---:R-:W-:-:S04]  /*1eb90*/  LOP3.LUT R15, R0, 0x1f, RZ, 0xc0, !PT ;  /* 0x0000001f000f7812 */ /* 0x004fc800078ec0ff */
[----:B------:R-:W-:Y:S01]  /*1eba0*/  ISETP.NE.AND P6, PT, R15, 0x1f, PT ;  /* 0x0000001f0f00780c */ /* 0x000fe20003fc5270 */
[----:B------:R-:W-:Y:S10]  /*1ebb0*/  BRA.DIV ~URZ, `(.L_x_3027) ;  /* 0x00003b027f007947 */ /* 0x000ff4000b800000 */
[----:B------:R2:W3:Y:S02]  /*1ebc0*/  SHFL.IDX PT, R9, R35, RZ, 0x1f ;  /* 0x00001fff23097589 */ /* 0x0004e400000e0000 */
.L_x_3096:
[----:B------:R-:W-:Y:S05]  /*1ebd0*/  BRA.DIV ~URZ, `(.L_x_3028) ;  /* 0x00003b527f007947 */ /* 0x000fea000b800000 */
[----:B-1----:R1:W4:Y:S02]  /*1ebe0*/  SHFL.IDX PT, R6, R35, 0x1, 0x1f ;  /* 0x00201f0023067f89 */ /* 0x00232400000e0000 */
.L_x_3097:
[----:B------:R-:W5:Y:S01]  /*1ebf0*/  LDL R0, [R1+0xc] ;  /* 0x00000c0001007983 */ /* 0x000f620000100800 */
[----:B------:R-:W-:Y:S02]  /*1ec00*/  IMAD.MOV.U32 R7, RZ, RZ, RZ ;  /* 0x000000ffff077224 */ /* 0x000fe400078e00ff */
[----:B-----5:R-:W-:-:S05]  /*1ec10*/  IMAD.IADD R0, R0, 0x1, R15 ;  /* 0x0000000100007824 */ /* 0x020fca00078e020f */
        /* <DEDUP_REMOVED lines=15> */
[----:B------:R1:W2:Y:S02]  /*1ed10*/  SHFL.UP PT, R4, R0, 0x1, RZ ;  /* 0x0420000000047989 */ /* 0x0002a400000e00ff */
.L_x_3098:
        /* <DEDUP_REMOVED lines=16> */
.L_x_3099:
[----:B--2---:R-:W-:Y:S01]  /*1ee20*/  IMAD R0, R0, c[0x0][0x538], RZ ;  /* 0x00014e0000007a24 */ /* 0x004fe200078e02ff */
[----:B------:R-:W-:Y:S04]  /*1ee30*/  BSSY B1, `(.L_x_3031) ;  /* 0x00000cf000017945 */ /* 0x000fe80003800000 */
[----:B----4-:R-:W-:-:S04]  /*1ee40*/  IADD3 R6, R0, R6, RZ ;  /* 0x0000000600067210 */ /* 0x010fc80007ffe0ff */
[----:B---3--:R-:W-:-:S13]  /*1ee50*/  ISETP.GT.AND P0, PT, R6, R9, PT ;  /* 0x000000090600720c */ /* 0x008fda0003f04270 */
[----:B------:R-:W-:Y:S05]  /*1ee60*/  @P0 BRA `(.L_x_3032) ;  /* 0x0000026000000947 */ /* 0x000fea0003800000 */
.L_x_3036:
[----:B------:R-:W2:Y:S02]  /*1ee70*/  LDL.LU R0, [R1+0xc] ;  /* 0x00000c0001007983 */ /* 0x000ea40000300800 */
[----:B--2---:R-:W-:-:S04]  /*1ee80*/  IADD3 R0, R0, 0x1f, RZ ;  /* 0x0000001f00007810 */ /* 0x004fc80007ffe0ff */
[----:B------:R-:W-:-:S13]  /*1ee90*/  ISETP.GE.AND P0, PT, R0, c[0x0][0x53c], PT ;  /* 0x00014f0000007a0c */ /* 0x000fda0003f06270 */
[----:B------:R-:W-:Y:S05]  /*1eea0*/  @P0 BRA `(.L_x_3033) ;  /* 0x00000c2000000947 */ /* 0x000fea0003800000 */
[----:B------:R2:W-:Y:S01]  /*1eeb0*/  STL [R1+0xc], R0 ;  /* 0x00000c0001007387 */ /* 0x0005e20000100800 */
[----:B------:R-:W-:Y:S02]  /*1eec0*/  MOV R7, RZ ;  /* 0x000000ff00077202 */ /* 0x000fe40000000f00 */
[----:B------:R-:W-:Y:S02]  /*1eed0*/  MOV R8, RZ ;  /* 0x000000ff00087202 */ /* 0x000fe40000000f00 */
[----:B--2---:R-:W-:-:S04]  /*1eee0*/  IADD3 R0, R0, R15, RZ ;  /* 0x0000000f00007210 */ /* 0x004fc80007ffe0ff */
[----:B------:R-:W-:-:S13]  /*1eef0*/  ISETP.GE.OR P0, PT, R0, c[0x0][0x53c], !P6 ;  /* 0x00014f0000007a0c */ /* 0x000fda0007706670 */
[----:B-1----:R-:W-:Y:S02]  /*1ef00*/  @!P0 MOV R4, 0x4 ;  /* 0x0000000400048802 */ /* 0x002fe40000000f00 */
        /* <DEDUP_REMOVED lines=8> */
.L_x_3100:
        /* <DEDUP_REMOVED lines=16> */
.L_x_3101:
[----:B--2---:R-:W-:-:S05]  /*1f090*/  IMAD R0, R0, c[0x0][0x538], RZ ;  /* 0x00014e0000007a24 */ /* 0x004fca00078e02ff */
[----:B------:R-:W-:-:S04]  /*1f0a0*/  IADD3 R6, R0, R6, RZ ;  /* 0x0000000600067210 */ /* 0x000fc80007ffe0ff */
[----:B------:R-:W-:-:S13]  /*1f0b0*/  ISETP.GT.AND P0, PT, R6, R9, PT ;  /* 0x000000090600720c */ /* 0x000fda0003f04270 */
[----:B-1----:R-:W-:Y:S05]  /*1f0c0*/  @!P0 BRA `(.L_x_3036) ;  /* 0xfffffda000008947 */ /* 0x002fea000383ffff */
.L_x_3032:
[----:B------:R-:W-:-:S05]  /*1f0d0*/  IADD3 R13, -R0, R6, RZ ;  /* 0x00000006000d7210 */ /* 0x000fca0007ffe1ff */
[----:B------:R-:W-:-:S05]  /*1f0e0*/  IMAD R0, R4, c[0x0][0x538], R13 ;  /* 0x00014e0004007a24 */ /* 0x000fca00078e020d */
[----:B------:R-:W-:Y:S01]  /*1f0f0*/  ISETP.GT.AND P0, PT, R0, R9, PT ;  /* 0x000000090000720c */ /* 0x000fe20003f04270 */
[----:B------:R-:W-:-:S12]  /*1f100*/  BRA.DIV ~URZ, `(.L_x_3037) ;  /* 0x00003a827f007947 */ /* 0x000fd8000b800000 */
[----:B------:R-:W-:-:S03]  /*1f110*/  VOTE.ANY R6, PT, !P0 ;  /* 0x0000000000067806 */ /* 0x000fc600040e0100 */
.L_x_3102:
[----:B------:R-:W2:Y:S01]  /*1f120*/  LDL.LU R2, [R1+0xc] ;  /* 0x00000c0001027983 */ /* 0x000ea20000300800 */
[----:B------:R-:W2:Y:S02]  /*1f130*/  POPC R0, R6 ;  /* 0x0000000600007309 */ /* 0x000ea40000000000 */
[----:B--2---:R-:W-:-:S05]  /*1f140*/  IADD3 R2, R0, R2, RZ ;  /* 0x0000000200027210 */ /* 0x004fca0007ffe0ff */
[----:B------:R2:W-:Y:S01]  /*1f150*/  STL [R1+0xc], R2 ;  /* 0x00000c0201007387 */ /* 0x0005e20000100800 */
[----:B------:R-:W-:Y:S05]  /*1f160*/  BRA.DIV ~URZ, `(.L_x_3038) ;  /* 0x00003a727f007947 */ /* 0x000fea000b800000 */
[----:B------:R3:W4:Y:S04]  /*1f170*/  SHFL.IDX PT, R12, R7, R0, 0x1f ;  /* 0x00001f00070c7589 */ /* 0x00072800000e0000 */
[----:B------:R3:W1:Y:S02]  /*1f180*/  SHFL.IDX PT, R5, R8, R0, 0x1f ;  /* 0x00001f0008057589 */ /* 0x00066400000e0000 */
.L_x_3103:
[----:B------:R-:W-:Y:S01]  /*1f190*/  ISETP.NE.AND P0, PT, R6, RZ, PT ;  /* 0x000000ff0600720c */ /* 0x000fe20003f05270 */
[----:B------:R-:W-:-:S12]  /*1f1a0*/  BSSY B0, `(.L_x_3039) ;  /* 0x0000005000007945 */ /* 0x000fd80003800000 */
[----:B------:R-:W-:Y:S05]  /*1f1b0*/  @!P0 BRA `(.L_x_3040) ;  /* 0x0000003000008947 */ /* 0x000fea0003800000 */
[----:B---3--:R-:W-:Y:S01]  /*1f1c0*/  IADD3 R0, R0, -0x1, RZ ;  /* 0xffffffff00007810 */ /* 0x008fe20007ffe0ff */
[----:B------:R-:W-:Y:S05]  /*1f1d0*/  BRA.DIV ~URZ, `(.L_x_3041) ;  /* 0x00003ad27f007947 */ /* 0x000fea000b800000 */
[----:B------:R3:W2:Y:S02]  /*1f1e0*/  SHFL.IDX PT, R14, R4, R0, 0x1f ;  /* 0x00001f00040e7589 */ /* 0x0006a400000e0000 */
.L_x_3040:
[----:B------:R-:W-:Y:S05]  /*1f1f0*/  BSYNC B0 ;  /* 0x0000000000007941 */ /* 0x000fea0003800000 */
.L_x_3039:
[----:B--23--:R-:W-:Y:S01]  /*1f200*/  IMAD R0, R14, c[0x0][0x538], R13 ;  /* 0x00014e000e007a24 */ /* 0x00cfe200078e020d */
[----:B-1----:R-:W-:Y:S01]  /*1f210*/  ISETP.NE.AND P0, PT, R5, 0x1, PT ;  /* 0x000000010500780c */ /* 0x002fe20003f05270 */
[----:B------:R-:W-:Y:S03]  /*1f220*/  BSSY B0, `(.L_x_3042) ;  /* 0x0000086000007945 */ /* 0x000fe60003800000 */
[----:B------:R1:W-:Y:S01]  /*1f230*/  STL [R1], R0 ;  /* 0x0000000001007387 */ /* 0x0003e20000100800 */
[----:B------:R-:W-:-:S08]  /*1f240*/  IADD3 R8, -R0, R9, RZ ;  /* 0x0000000900087210 */ /* 0x000fd00007ffe1ff */
[----:B------:R-:W-:Y:S05]  /*1f250*/  @!P0 BRA `(.L_x_3043) ;  /* 0x000003e000008947 */ /* 0x000fea0003800000 */
[-C--:B----4-:R-:W-:Y:S02]  /*1f260*/  IABS R2, R12.reuse ;  /* 0x0000000c00027213 */ /* 0x090fe40000000000 */
[----:B------:R-:W-:Y:S02]  /*1f270*/  IABS R9, R12 ;  /* 0x0000000c00097213 */ /* 0x000fe40000000000 */
[----:B-1----:R-:W1:Y:S08]  /*1f280*/  I2F.RP R0, R2 ;  /* 0x0000000200007306 */ /* 0x002e700000209400 */
        /* <DEDUP_REMOVED lines=46> */
[C---:B------:R-:W-:Y:S02]  /*1f570*/  LOP3.LUT R3, R0.reuse, R5, RZ, 0x3c, !PT ;  /* 0x0000000500037212 */ /* 0x040fe400078e3cff */
[----:B------:R-:W-:Y:S02]  /*1f580*/  IADD3 R4, -R0, RZ, RZ ;  /* 0x000000ff00047210 */ /* 0x000fe40007ffe1ff */
        /* <DEDUP_REMOVED lines=8> */
[----:B------:R-:W-:-:S05]  /*1f610*/  IMAD R0, R3, 0x10000, R0 ;  /* 0x0001000003007824 */ /* 0x000fca00078e0200 */
[----:B------:R1:W-:Y:S01]  /*1f620*/  STL [R1+0x8], R0 ;  /* 0x0000080001007387 */ /* 0x0003e20000100800 */
[----:B------:R-:W-:Y:S05]  /*1f630*/  BRA `(.L_x_3044) ;  /* 0x0000044000007947 */ /* 0x000fea0003800000 */
.L_x_3043:
[----:B-1----:R-:W2:Y:S01]  /*1f640*/  LDL R0, [R1+0xc] ;  /* 0x00000c0001007983 */ /* 0x002ea20000100800 */
[----:B------:R-:W-:-:S04]  /*1f650*/  IMAD.MOV.U32 R2, RZ, RZ, 0x4 ;  /* 0x00000004ff027424 */ /* 0x000fc800078e00ff */
[----:B--2---:R-:W-:-:S05]  /*1f660*/  IMAD.WIDE R2, R0, R2, c[0x0][0x590] ;  /* 0x0001640000027625 */ /* 0x004fca00078e0202 */
[----:B------:R-:W2:Y:S02]  /*1f670*/  LDG.E R4, [R2.64] ;  /* 0x0000000802047981 */ /* 0x000ea4000c1e1900 */
        /* <DEDUP_REMOVED lines=38> */
[----:B------:R-:W-:Y:S02]  /*1f8e0*/  MOV R7, R2 ;  /* 0x0000000200077202 */ /* 0x000fe40000000f00 */
[----:B------:R-:W-:-:S05]  /*1f8f0*/  IMAD.MOV R2, RZ, RZ, -R13 ;  /* 0x000000ffff027224 */ /* 0x000fca00078e0a0d */
[----:B-1----:R-:W1:Y:S02]  /*1f900*/  MUFU.RCP R4, R4 ;  /* 0x0000000400047308 */ /* 0x002e640000001000 */
[----:B-1----:R-:W-:-:S06]  /*1f910*/  IADD3 R4, R4, 0xffffffe, RZ ;  /* 0x0ffffffe04047810 */ /* 0x002fcc0007ffe0ff */
[----:B------:R-:W1:Y:S02]  /*1f920*/  F2I.FTZ.U32.TRUNC.NTZ R5, R4 ;  /* 0x0000000400057305 */ /* 0x000e64000021f000 */
[----:B-1----:R-:W-:-:S04]  /*1f930*/  IMAD.MOV R4, RZ, RZ, -R5 ;  /* 0x000000ffff047224 */ /* 0x002fc800078e0a05 */
[----:B------:R-:W-:Y:S02]  /*1f940*/  IMAD R8, R4, R3, RZ ;  /* 0x0000000304087224 */ /* 0x000fe400078e02ff */
[----:B------:R-:W-:-:S04]  /*1f950*/  IMAD.MOV.U32 R4, RZ, RZ, RZ ;  /* 0x000000ffff047224 */ /* 0x000fc800078e00ff */
[----:B------:R-:W-:-:S04]  /*1f960*/  IMAD.HI.U32 R5, R5, R8, R4 ;  /* 0x0000000805057227 */ /* 0x000fc800078e0004 */
        /* <DEDUP_REMOVED lines=15> */
[----:B------:R-:W-:-:S05]  /*1fa60*/  IMAD R0, R2, R3, R6 ;  /* 0x0000000302007224 */ /* 0x000fca00078e0206 */
[----:B------:R1:W-:Y:S02]  /*1fa70*/  STL [R1+0x8], R0 ;  /* 0x0000080001007387 */ /* 0x0003e40000100800 */
.L_x_3044:
[----:B------:R-:W-:Y:S05]  /*1fa80*/  BSYNC B0 ;  /* 0x0000000000007941 */ /* 0x000fea0003800000 */
.L_x_3042:
[----:B------:R-:W-:-:S04]  /*1fa90*/  LOP3.LUT R2, RZ, R2, RZ, 0x33, !PT ;  /* 0x00000002ff027212 */ /* 0x000fc800078e33ff */
[----:B-1----:R-:W-:-:S05]  /*1faa0*/  IADD3 R0, R2, R12, RZ ;  /* 0x0000000c02007210 */ /* 0x002fca0007ffe0ff */
[----:B------:R1:W-:Y:S01]  /*1fab0*/  STL [R1+0x4], R0 ;  /* 0x0000040001007387 */ /* 0x0003e20000100800 */
[----:B------:R-:W-:Y:S05]  /*1fac0*/  BRA `(.L_x_3045) ;  /* 0x0000005000007947 */ /* 0x000fea0003800000 */
.L_x_3033:
[----:B------:R-:W-:Y:S01]  /*1fad0*/  MOV R0, c[0x0][0x53c] ;  /* 0x00014f0000007a02 */ /* 0x000fe20000000f00 */
[----:B------:R2:W-:Y:S04]  /*1fae0*/  STL [R1], R9 ;  /* 0x0000000901007387 */ /* 0x0005e80000100800 */
[----:B------:R2:W-:Y:S04]  /*1faf0*/  STL [R1+0x4], RZ ;  /* 0x000004ff01007387 */ /* 0x0005e80000100800 */
[----:B------:R2:W-:Y:S04]  /*1fb00*/  STL [R1+0x8], RZ ;  /* 0x000008ff01007387 */ /* 0x0005e80000100800 */
[----:B------:R2:W-:Y:S02]  /*1fb10*/  STL [R1+0xc], R0 ;  /* 0x00000c0001007387 */ /* 0x0005e40000100800 */
.L_x_3045:
[----:B------:R-:W-:Y:S05]  /*1fb20*/  BSYNC B1 ;  /* 0x0000000000017941 */ /* 0x000fea0003800000 */
.L_x_3031:
[----:B-1----:R-:W3:Y:S04]  /*1fb30*/  LDL R4, [R1] ;  /* 0x0000000001047983 */ /* 0x002ee80000100800 */
[----:B------:R-:W3:Y:S04]  /*1fb40*/  LDL R5, [R1+0x4] ;  /* 0x0000040001057983 */ /* 0x000ee80000100800 */
[----:B------:R-:W3:Y:S04]  /*1fb50*/  LDL R6, [R1+0x8] ;  /* 0x0000080001067983 */ /* 0x000ee80000100800 */
[----:B------:R-:W3:Y:S01]  /*1fb60*/  LDL R7, [R1+0xc] ;  /* 0x00000c0001077983 */ /* 0x000ee20000100800 */
[----:B------:R-:W-:Y:S03]  /*1fb70*/  WARPSYNC 0xffffffff ;  /* 0xffffffff00007948 */ /* 0x000fe60003800000 */
[----:B------:R-:W-:Y:S01]  /*1fb80*/  BAR.SYNC.DEFER_BLOCKING 0x4, 0x100 ;  /* 0x0104000000007b1d */ /* 0x000fe20000010000 */
[----:B------:R-:W-:-:S13]  /*1fb90*/  ISETP.NE.AND P0, PT, R15, RZ, PT ;  /* 0x000000ff0f00720c */ /* 0x000fda0003f05270 */
[----:B---3--:R1:W-:Y:S04]  /*1fba0*/  @!P0 STS.128 [0x24100], R4 ;  /* 0x02410004ff008388 */ /* 0x0083e80000000c00 */
[----:B------:R-:W-:Y:S06]  /*1fbb0*/  BAR.ARV 0x5, 0x100 ;  /* 0x0144000000007b1d */ /* 0x000fec0000002000 */
.L_x_3026:
[----:B--2---:R-:W2:Y:S02]  /*1fbc0*/  LDL R0, [R1+0xc] ;  /* 0x00000c0001007983 */ /* 0x004ea40000100800 */
[----:B--2---:R-:W-:-:S13]  /*1fbd0*/  ISETP.GE.AND P0, PT, R0, c[0x0][0x53c], PT ;  /* 0x00014f0000007a0c */ /* 0x004fda0003f06270 */
[----:B-1----:R-:W-:Y:S01]  /*1fbe0*/  @P0 CALL.REL.NOINC `(.L_x_3046) ;  /* 0x0000001000000944 */ /* 0x002fe20003c00000 */
[----:B------:R-:W-:Y:S05]  /*1fbf0*/  BRA `(.L_x_3047) ;  /* 0xfffe22e000007947 */ /* 0x000fea000383ffff */
.L_x_3046:
[----:B------:R-:W-:Y:S05]  /*1fc00*/  EXIT ;  /* 0x000000000000794d */ /* 0x000fea0003800000 */
.L_x_2844:
[----:B------:R-:W-:Y:S01]  /*1fc10*/  IMAD.MOV.U32 R0, RZ, RZ, R5 ;  /* 0x000000ffff007224 */ /* 0x000fe200078e0005 */
[----:B------:R-:W-:Y:S02]  /*1fc20*/  MOV R3, 0x1 ;  /* 0x0000000100037802 */ /* 0x000fe40000000f00 */
[----:B------:R-:W-:Y:S02]  /*1fc30*/  MOV R2, 0x1fc50 ;  /* 0x0001fc5000027802 */ /* 0x000fe40000000f00 */
[----:B------:R-:W-:Y:S05]  /*1fc40*/  CALL.REL.NOINC `($__internal_50_$__cuda_sm70_shflsync_up_p) ;  /* 0x0000317000007944 */ /* 0x000fea0003c00000 */
[----:B------:R-:W-:Y:S01]  /*1fc50*/  MOV R0, R4 ;  /* 0x0000000400007202 */ /* 0x000fe20000000f00 */
[----:B------:R-:W-:Y:S05]  /*1fc60*/  BRA `(.L_x_3048) ;  /* 0xfffe07f000007947 */ /* 0x000fea000383ffff */
.L_x_2845:
[----:B------:R-:W-:Y:S01]  /*1fc70*/  IMAD.MOV.U32 R0, RZ, RZ, R5 ;  /* 0x000000ffff007224 */ /* 0x000fe200078e0005 */
[----:B------:R-:W-:Y:S02]  /*1fc80*/  MOV R3, 0x2 ;  /* 0x0000000200037802 */ /* 0x000fe40000000f00 */
[----:B------:R-:W-:Y:S02]  /*1fc90*/  MOV R2, 0x1fcb0 ;  /* 0x0001fcb000027802 */ /* 0x000fe40000000f00 */
[----:B------:R-:W-:Y:S05]  /*1fca0*/  CALL.REL.NOINC `($__internal_50_$__cuda_sm70_shflsync_up_p) ;  /* 0x0000311000007944 */ /* 0x000fea0003c00000 */
[----:B------:R-:W-:Y:S01]  /*1fcb0*/  SEL R4, R4, RZ, P4 ;  /* 0x000000ff04047207 */ /* 0x000fe20002000000 */
[----:B------:R-:W-:Y:S01]  /*1fcc0*/  IMAD.MOV.U32 R3, RZ, RZ, 0x4 ;  /* 0x00000004ff037424 */ /* 0x000fe200078e00ff */
[----:B------:R-:W-:-:S03]  /*1fcd0*/  MOV R2, 0x1fd00 ;  /* 0x0001fd0000027802 */ /* 0x000fc60000000f00 */
[----:B------:R-:W-:Y:S02]  /*1fce0*/  IMAD.IADD R0, R5, 0x1, R4 ;  /* 0x0000000105007824 */ /* 0x000fe400078e0204 */
        /* <DEDUP_REMOVED lines=13> */
[----:B------:R-:W-:Y:S02]  /*1fdc0*/  MOV R32, 0x1f ;  /* 0x0000001f00207802 */ /* 0x000fe40000000f00 */
[----:B------:R-:W-:Y:S01]  /*1fdd0*/  MOV R3, 0x1fe10 ;  /* 0x0001fe1000037802 */ /* 0x000fe20000000f00 */
[----:B------:R-:W-:-:S04]  /*1fde0*/  IMAD.IADD R4, R0, 0x1, R4 ;  /* 0x0000000100047824 */ /* 0x000fc800078e0204 */
[----:B------:R-:W-:Y:S02]  /*1fdf0*/  IMAD.MOV.U32 R33, RZ, RZ, R4 ;  /* 0x000000ffff217224 */ /* 0x000fe400078e0004 */
[----:B------:R-:W-:Y:S05]  /*1fe00*/  CALL.REL.NOINC `($__internal_49_$__cuda_sm70_shflsync_idx_p) ;  /* 0x00002f5000007944 */ /* 0x000fea0003c00000 */
[----:B------:R-:W-:Y:S01]  /*1fe10*/  MOV R0, R34 ;  /* 0x0000002200007202 */ /* 0x000fe20000000f00 */
[----:B------:R-:W-:Y:S05]  /*1fe20*/  BRA `(.L_x_3049) ;  /* 0xfffe073000007947 */ /* 0x000fea000383ffff */
.L_x_2847:
[----:B------:R-:W-:Y:S02]  /*1fe30*/  SEL R0, RZ, 0x1, P0 ;  /* 0x00000001ff007807 */ /* 0x000fe40000000000 */
[----:B------:R-:W-:Y:S02]  /*1fe40*/  MOV R2, 0x1fe60 ;  /* 0x0001fe6000027802 */ /* 0x000fe40000000f00 */
[----:B------:R-:W-:Y:S05]  /*1fe50*/  CALL.REL.NOINC `($__internal_51_$__cuda_sm70_votesync_ballot) ;  /* 0x00002fc000007944 */ /* 0x000fea0003c00000 */
[----:B------:R-:W-:Y:S01]  /*1fe60*/  MOV R6, R0 ;  /* 0x0000000000067202 */ /* 0x000fe20000000f00 */
[----:B------:R-:W-:Y:S05]  /*1fe70*/  BRA `(.L_x_3050) ;  /* 0xfffe077000007947 */ /* 0x000fea000383ffff */
.L_x_2848:
[----:B------:R-:W-:Y:S01]  /*1fe80*/  IMAD.MOV.U32 R33, RZ, RZ, R9 ;  /* 0x000000ffff217224 */ /* 0x000fe200078e0009 */
[----:B-1----:R-:W-:Y:S01]  /*1fe90*/  MOV R2, R0 ;  /* 0x0000000000027202 */ /* 0x002fe20000000f00 */
[----:B------:R-:W-:Y:S01]  /*1fea0*/  IMAD.MOV.U32 R32, RZ, RZ, 0x1f ;  /* 0x0000001fff207424 */ /* 0x000fe200078e00ff */
[----:B------:R-:W-:Y:S02]  /*1feb0*/  MOV R3, 0x1fed0 ;  /* 0x0001fed000037802 */ /* 0x000fe40000000f00 */
[----:B------:R-:W-:Y:S05]  /*1fec0*/  CALL.REL.NOINC `($__internal_49_$__cuda_sm70_shflsync_idx_p) ;  /* 0x00002e9000007944 */ /* 0x000fea0003c00000 */
[----:B------:R-:W-:Y:S01]  /*1fed0*/  IMAD.MOV.U32 R12, RZ, RZ, R34 ;  /* 0x000000ffff0c7224 */ /* 0x000fe200078e0022 */
[----:B------:R-:W-:Y:S01]  /*1fee0*/  MOV R33, R8 ;  /* 0x0000000800217202 */ /* 0x000fe20000000f00 */
[----:B------:R-:W-:Y:S01]  /*1fef0*/  IMAD.MOV.U32 R5, RZ, RZ, RZ ;  /* 0x000000ffff057224 */ /* 0x000fe200078e00ff */
[----:B------:R-:W-:Y:S01]  /*1ff00*/  MOV R2, R0 ;  /* 0x0000000000027202 */ /* 0x000fe20000000f00 */
[----:B------:R-:W-:Y:S01]  /*1ff10*/  IMAD.MOV.U32 R32, RZ, RZ, 0x1f ;  /* 0x0000001fff207424 */ /* 0x000fe200078e00ff */
[----:B------:R-:W-:-:S02]  /*1ff20*/  MOV R3, 0x1ff40 ;  /* 0x0001ff4000037802 */ /* 0x000fc40000000f00 */
[----:B------:R-:W-:Y:S05]  /*1ff30*/  CALL.REL.NOINC `($__internal_49_$__cuda_sm70_shflsync_idx_p) ;  /* 0x00002e2000007944 */ /* 0x000fea0003c00000 */
[----:B------:R-:W-:Y:S01]  /*1ff40*/  MOV R9, R34 ;  /* 0x0000002200097202 */ /* 0x000fe20000000f00 */
[----:B------:R-:W-:Y:S05]  /*1ff50*/  BRA `(.L_x_3051) ;  /* 0xfffe070000007947 */ /* 0x000fea000383ffff */
.L_x_2851:
[----:B------:R-:W-:Y:S01]  /*1ff60*/  IMAD.MOV.U32 R33, RZ, RZ, R4 ;  /* 0x000000ffff217224 */ /* 0x000fe200078e0004 */
[----:B------:R-:W-:-:S02]  /*1ff70*/  MOV R32, 0x1f ;  /* 0x0000001f00207802 */ /* 0x000fc40000000f00 */
[----:B------:R-:W-:Y:S02]  /*1ff80*/  MOV R3, 0x1ffa0 ;  /* 0x0001ffa000037802 */ /* 0x000fe40000000f00 */
[----:B--234-:R-:W-:Y:S05]  /*1ff90*/  CALL.REL.NOINC `($__internal_49_$__cuda_sm70_shflsync_idx_p) ;  /* 0x00002dc000007944 */ /* 0x01cfea0003c00000 */
[----:B------:R-:W-:Y:S01]  /*1ffa0*/  MOV R5, R34 ;  /* 0x0000002200057202 */ /* 0x000fe20000000f00 */
[----:B------:R-:W-:Y:S05]  /*1ffb0*/  BRA `(.L_x_2850) ;  /* 0xfffe070000007947 */ /* 0x000fea000383ffff */
.L_x_2890:
[----:B------:R-:W-:Y:S01]  /*1ffc0*/  IMAD.MOV.U32 R33, RZ, RZ, R12 ;  /* 0x000000ffff217224 */ /* 0x000fe200078e000c */
[----:B------:R-:W-:Y:S01]  /*1ffd0*/  MOV R2, RZ ;  /* 0x000000ff00027202 */ /* 0x000fe20000000f00 */
[----:B------:R-:W-:Y:S01]  /*1ffe0*/  IMAD.MOV.U32 R32, RZ, RZ, 0x181f ;  /* 0x0000181fff207424 */ /* 0x000fe200078e00ff */
[----:B------:R-:W-:Y:S02]  /*1fff0*/  MOV R3, 0x20010 ;  /* 0x0002001000037802 */ /* 0x000fe40000000f00 */
[----:B-----5:R-:W-:Y:S05]  /*20000*/  CALL.REL.NOINC `($__internal_49_$__cuda_sm70_shflsync_idx_p) ;  /* 0x00002d5000007944 */ /* 0x020fea0003c00000 */
[----:B------:R-:W-:Y:S01]  /*20010*/  MOV R4, R34 ;  /* 0x0000002200047202 */ /* 0x000fe20000000f00 */
[----:B------:R-:W-:Y:S05]  /*20020*/  BRA `(.L_x_3052) ;  /* 0xfffe87c000007947 */ /* 0x000fea000383ffff */
.L_x_2891:
[----:B------:R-:W-:Y:S01]  /*20030*/  IMAD.MOV.U32 R33, RZ, RZ, R13 ;  /* 0x000000ffff217224 */ /* 0x000fe200078e000d */
[----:B------:R-:W-:Y:S01]  /*20040*/  MOV R2, RZ ;  /* 0x000000ff00027202 */ /* 0x000fe20000000f00 */
[----:B------:R-:W-:Y:S01]  /*20050*/  IMAD.MOV.U32 R32, RZ, RZ, 0x181f ;  /* 0x0000181fff207424 */ /* 0x000fe200078e00ff */
[----:B------:R-:W-:Y:S02]  /*20060*/  MOV R3, 0x20080 ;  /* 0x0002008000037802 */ /* 0x000fe40000000f00 */
[----:B-12--5:R-:W-:Y:S05]  /*20070*/  CALL.REL.NOINC `($__internal_49_$__cuda_sm70_shflsync_idx_p) ;  /* 0x00002ce000007944 */ /* 0x026fea0003c00000 */
[----:B------:R-:W-:Y:S01]  /*20080*/  MOV R0, R34 ;  /* 0x0000002200007202 */ /* 0x000fe20000000f00 */
[----:B------:R-:W-:Y:S05]  /*20090*/  BRA `(.L_x_3053) ;  /* 0xfffe877000007947 */ /* 0x000fea000383ffff */
.L_x_2894:
[----:B------:R-:W-:Y:S01]  /*200a0*/  IMAD.MOV.U32 R33, RZ, RZ, R12 ;  /* 0x000000ffff217224 */ /* 0x000fe200078e000c */
[----:B--2---:R-:W-:Y:S01]  /*200b0*/  MOV R2, 0x1 ;  /* 0x0000000100027802 */ /* 0x004fe20000000f00 */
[----:B------:R-:W-:Y:S01]  /*200c0*/  IMAD.MOV.U32 R32, RZ, RZ, 0x181f ;  /* 0x0000181fff207424 */ /* 0x000fe200078e00ff */
[----:B------:R-:W-:-:S02]  /*200d0*/  MOV R3, 0x200f0 ;  /* 0x000200f000037802 */ /* 0x000fc40000000f00 */
[----:B-1-345:R-:W-:Y:S05]  /*200e0*/  CALL.REL.NOINC `($__internal_49_$__cuda_sm70_shflsync_idx_p) ;  /* 0x00002c7000007944 */ /* 0x03afea0003c00000 */
[----:B------:R-:W-:Y:S01]  /*200f0*/  IMAD.MOV.U32 R4, RZ, RZ, R34 ;  /* 0x000000ffff047224 */ /* 0x000fe200078e0022 */
[----:B------:R-:W-:Y:S01]  /*20100*/  MOV R2, 0x1 ;  /* 0x0000000100027802 */ /* 0x000fe20000000f00 */
[----:B------:R-:W-:Y:S01]  /*20110*/  IMAD.MOV.U32 R33, RZ, RZ, R13 ;  /* 0x000000ffff217224 */ /* 0x000fe200078e000d */
[----:B------:R-:W-:-:S02]  /*20120*/  MOV R32, 0x181f ;  /* 0x0000181f00207802 */ /* 0x000fc40000000f00 */
[----:B------:R-:W-:Y:S02]  /*20130*/  MOV R3, 0x20150 ;  /* 0x0002015000037802 */ /* 0x000fe40000000f00 */
[----:B------:R-:W-:Y:S05]  /*20140*/  CALL.REL.NOINC `($__internal_49_$__cuda_sm70_shflsync_idx_p) ;  /* 0x00002c1000007944 */ /* 0x000fea0003c00000 */
[----:B------:R-:W-:Y:S01]  /*20150*/  MOV R0, R34 ;  /* 0x0000002200007202 */ /* 0x000fe20000000f00 */
[----:B------:R-:W-:Y:S05]  /*20160*/  BRA `(.L_x_3054) ;  /* 0xfffe87e000007947 */ /* 0x000fea000383ffff */
.L_x_2897:
[----:B------:R-:W-:Y:S01]  /*20170*/  IMAD.MOV.U32 R33, RZ, RZ, R12 ;  /* 0x000000ffff217224 */ /* 0x000fe200078e000c */
[----:B-1----:R-:W-:Y:S01]  /*20180*/  MOV R2, 0x2 ;  /* 0x0000000200027802 */ /* 0x002fe20000000f00 */
[----:B------:R-:W-:Y:S01]  /*20190*/  IMAD.MOV.U32 R32, RZ, RZ, 0x181f ;  /* 0x0000181fff207424 */ /* 0x000fe200078e00ff */
[----:B------:R-:W-:Y:S02]  /*201a0*/  MOV R3, 0x201c0 ;  /* 0x000201c000037802 */ /* 0x000fe40000000f00 */
[----:B--2345:R-:W-:Y:S05]  /*201b0*/  CALL.REL.NOINC `($__internal_49_$__cuda_sm70_shflsync_idx_p) ;  /* 0x00002ba000007944 */ /* 0x03cfea0003c00000 */
[----:B------:R-:W-:Y:S01]  /*201c0*/  MOV R4, R34 ;  /* 0x0000002200047202 */ /* 0x000fe20000000f00 */
[----:B------:R-:W-:Y:S05]  /*201d0*/  BRA `(.L_x_3055) ;  /* 0xfffe88a000007947 */ /* 0x000fea000383ffff */
.L_x_2898:
[----:B------:R-:W-:Y:S01]  /*201e0*/  IMAD.MOV.U32 R33, RZ, RZ, R13 ;  /* 0x000000ffff217224 */ /* 0x000fe200078e000d */
[----:B------:R-:W-:Y:S01]  /*201f0*/  MOV R2, 0x2 ;  /* 0x0000000200027802 */ /* 0x000fe20000000f00 */
[----:B------:R-:W-:Y:S01]  /*20200*/  IMAD.MOV.U32 R32, RZ, RZ, 0x181f ;  /* 0x0000181fff207424 */ /* 0x000fe200078e00ff */
[----:B------:R-:W-:Y:S02]  /*20210*/  MOV R3, 0x20230 ;  /* 0x0002023000037802 */ /* 0x000fe40000000f00 */
[----:B-12345:R-:W-:Y:S05]  /*20220*/  CALL.REL.NOINC `($__internal_49_$__cuda_sm70_shflsync_idx_p) ;  /* 0x00002b3000007944 */ /* 0x03efea0003c00000 */
[----:B------:R-:W-:Y:S01]  /*20230*/  MOV R0, R34 ;  /* 0x0000002200007202 */ /* 0x000fe20000000f00 */
[----:B------:R-:W-:Y:S05]  /*20240*/  BRA `(.L_x_3056) ;  /* 0xfffe885000007947 */ /* 0x000fea000383ffff */
.L_x_2901:
[----:B------:R-:W-:Y:S01]  /*20250*/  IMAD.MOV.U32 R33, RZ, RZ, R12 ;  /* 0x000000ffff217224 */ /* 0x000fe200078e000c */
[----:B-1----:R-:W-:Y:S01]  /*20260*/  MOV R2, 0x3 ;  /* 0x0000000300027802 */ /* 0x002fe20000000f00 */
[----:B------:R-:W-:Y:S01]  /*20270*/  IMAD.MOV.U32 R32, RZ, RZ, 0x181f ;  /* 0x0000181fff207424 */ /* 0x000fe200078e00ff */
[----:B------:R-:W-:-:S02]  /*20280*/  MOV R3, 0x202a0 ;  /* 0x000202a000037802 */ /* 0x000fc40000000f00 */
[----:B--2345:R-:W-:Y:S05]  /*20290*/  CALL.REL.NOINC `($__internal_49_$__cuda_sm70_shflsync_idx_p) ;  /* 0x00002ac000007944 */ /* 0x03cfea0003c00000 */
        /* <DEDUP_REMOVED lines=8> */
.L_x_2904:
[----:B------:R-:W-:Y:S01]  /*20320*/  IMAD.MOV.U32 R33, RZ, RZ, R5 ;  /* 0x000000ffff217224 */ /* 0x000fe200078e0005 */
[----:B------:R-:W-:Y:S01]  /*20330*/  MOV R2, RZ ;  /* 0x000000ff00027202 */ /* 0x000fe20000000f00 */
[----:B------:R-:W-:Y:S01]  /*20340*/  IMAD.MOV.U32 R32, RZ, RZ, 0x181f ;  /* 0x0000181fff207424 */ /* 0x000fe200078e00ff */
[----:B------:R-:W-:Y:S02]  /*20350*/  MOV R3, 0x20370 ;  /* 0x0002037000037802 */ /* 0x000fe40000000f00 */
[----:B------:R-:W-:Y:S05]  /*20360*/  CALL.REL.NOINC `($__internal_49_$__cuda_sm70_shflsync_idx_p) ;  /* 0x000029f000007944 */ /* 0x000fea0003c00000 */
[----:B------:R-:W-:Y:S01]  /*20370*/  MOV R4, R34 ;  /* 0x0000002200047202 */ /* 0x000fe20000000f00 */
[----:B------:R-:W-:Y:S05]  /*20380*/  BRA `(.L_x_3058) ;  /* 0xfffe932000007947 */ /* 0x000fea000383ffff */
.L_x_2905:
[----:B------:R-:W-:Y:S01]  /*20390*/  IMAD.MOV.U32 R33, RZ, RZ, R14 ;  /* 0x000000ffff217224 */ /* 0x000fe200078e000e */
[----:B------:R-:W-:Y:S01]  /*203a0*/  MOV R2, RZ ;  /* 0x000000ff00027202 */ /* 0x000fe20000000f00 */
[----:B------:R-:W-:Y:S01]  /*203b0*/  IMAD.MOV.U32 R32, RZ, RZ, 0x181f ;  /* 0x0000181fff207424 */ /* 0x000fe200078e00ff */
[----:B------:R-:W-:Y:S02]  /*203c0*/  MOV R3, 0x203e0 ;  /* 0x000203e000037802 */ /* 0x000fe40000000f00 */
[----:B-12---:R-:W-:Y:S05]  /*203d0*/  CALL.REL.NOINC `($__internal_49_$__cuda_sm70_shflsync_idx_p) ;  /* 0x0000298000007944 */ /* 0x006fea0003c00000 */
[C---:B------:R-:W-:Y:S01]  /*203e0*/  IADD3 R6, P1, R34.reuse, R17, RZ ;  /* 0x0000001122067210 */ /* 0x040fe20007f3e0ff */
[----:B------:R-:W-:Y:S01]  /*203f0*/  IMAD.MOV.U32 R33, RZ, RZ, R5 ;  /* 0x000000ffff217224 */ /* 0x000fe200078e0005 */
[----:B------:R-:W-:Y:S01]  /*20400*/  IADD3 R8, P0, R34, R15, RZ ;  /* 0x0000000f22087210 */ /* 0x000fe20007f1e0ff */
[----:B------:R-:W-:Y:S01]  /*20410*/  IMAD.MOV.U32 R32, RZ, RZ, 0x181f ;  /* 0x0000181fff207424 */ /* 0x000fe200078e00ff */
[----:B------:R-:W-:Y:S01]  /*20420*/  ISETP.GE.AND P2, PT, R216, c[0x0][0x1d4], PT ;  /* 0x00007500d8007a0c */ /* 0x000fe20003f46270 */
[----:B------:R-:W-:Y:S01]  /*20430*/  IMAD.X R7, R4, 0x1, R20, P1 ;  /* 0x0000000104077824 */ /* 0x000fe200008e0614 */
[----:B------:R-:W-:Y:S01]  /*20440*/  ISETP.GE.AND P1, PT, R218, c[0x0][0x1d4], PT ;  /* 0x00007500da007a0c */ /* 0x000fe20003f26270 */
[----:B------:R-:W-:Y:S01]  /*20450*/  IMAD.X R9, R4, 0x1, R16, P0 ;  /* 0x0000000104097824 */ /* 0x000fe200000e0610 */
[----:B------:R-:W-:-:S02]  /*20460*/  ISETP.GE.AND P0, PT, R219, c[0x0][0x1d4], PT ;  /* 0x00007500db007a0c */ /* 0x000fc40003f06270 */
[----:B------:R-:W-:Y:S02]  /*20470*/  IADD3 R2, P3, R34, R19, RZ ;  /* 0x0000001322027210 */ /* 0x000fe40007f7e0ff */
        /* <DEDUP_REMOVED lines=12> */
[----:B-1----:R-:W-:Y:S05]  /*20540*/  CALL.REL.NOINC `($__internal_49_$__cuda_sm70_shflsync_idx_p) ;  /* 0x0000281000007944 */ /* 0x002fea0003c00000 */
        /* <DEDUP_REMOVED lines=8> */
.L_x_2910:
[----:B------:R-:W-:Y:S01]  /*205d0*/  IMAD.MOV.U32 R33, RZ, RZ, R43 ;  /* 0x000000ffff217224 */ /* 0x000fe200078e002b */
[----:B------:R-:W-:Y:S01]  /*205e0*/  MOV R2, RZ ;  /* 0x000000ff00027202 */ /* 0x000fe20000000f00 */
[----:B------:R-:W-:Y:S01]  /*205f0*/  IMAD.MOV.U32 R32, RZ, RZ, 0x1c1f ;  /* 0x00001c1fff207424 */ /* 0x000fe200078e00ff */
[----:B------:R-:W-:Y:S02]  /*20600*/  MOV R3, 0x20620 ;  /* 0x0002062000037802 */ /* 0x000fe40000000f00 */
[----:B------:R-:W-:Y:S05]  /*20610*/  CALL.REL.NOINC `($__internal_49_$__cuda_sm70_shflsync_idx_p) ;  /* 0x0000274000007944 */ /* 0x000fea0003c00000 */
[----:B------:R-:W-:Y:S01]  /*20620*/  MOV R5, R34 ;  /* 0x0000002200057202 */ /* 0x000fe20000000f00 */
[----:B------:R-:W-:Y:S05]  /*20630*/  BRA `(.L_x_3060) ;  /* 0xfffe961000007947 */ /* 0x000fea000383ffff */
.L_x_2911:
[----:B------:R-:W-:Y:S01]  /*20640*/  IMAD.MOV.U32 R33, RZ, RZ, R48 ;  /* 0x000000ffff217224 */ /* 0x000fe200078e0030 */
[----:B------:R-:W-:Y:S01]  /*20650*/  MOV R2, RZ ;  /* 0x000000ff00027202 */ /* 0x000fe20000000f00 */
[----:B------:R-:W-:Y:S01]  /*20660*/  IMAD.MOV.U32 R32, RZ, RZ, 0x1c1f ;  /* 0x00001c1fff207424 */ /* 0x000fe200078e00ff */
[----:B------:R-:W-:Y:S02]  /*20670*/  MOV R3, 0x20690 ;  /* 0x0002069000037802 */ /* 0x000fe40000000f00 */
[----:B-12---:R-:W-:Y:S05]  /*20680*/  CALL.REL.NOINC `($__internal_49_$__cuda_sm70_shflsync_idx_p) ;  /* 0x000026d000007944 */ /* 0x006fea0003c00000 */
[----:B------:R-:W-:Y:S01]  /*20690*/  IMAD.MOV.U32 R33, RZ, RZ, R42 ;  /* 0x000000ffff217224 */ /* 0x000fe200078e002a */
[----:B------:R-:W-:Y:S01]  /*206a0*/  MOV R32, 0x1c1f ;  /* 0x00001c1f00207802 */ /* 0x000fe20000000f00 */
[----:B------:R-:W-:Y:S01]  /*206b0*/  IMAD.MOV.U32 R2, RZ, RZ, RZ ;  /* 0x000000ffff027224 */ /* 0x000fe200078e00ff */
[----:B------:R-:W-:-:S02]  /*206c0*/  MOV R4, R34 ;  /* 0x0000002200047202 */ /* 0x000fc40000000f00 */
[----:B------:R-:W-:Y:S02]  /*206d0*/  MOV R3, 0x206f0 ;  /* 0x000206f000037802 */ /* 0x000fe40000000f00 */
[----:B------:R-:W-:Y:S05]  /*206e0*/  CALL.REL.NOINC `($__internal_49_$__cuda_sm70_shflsync_idx_p) ;  /* 0x0000267000007944 */ /* 0x000fea0003c00000 */
[----:B------:R-:W-:Y:S01]  /*206f0*/  IMAD.MOV.U32 R6, RZ, RZ, R34 ;  /* 0x000000ffff067224 */ /* 0x000fe200078e0022 */
[----:B------:R-:W-:Y:S01]  /*20700*/  MOV R2, RZ ;  /* 0x000000ff00027202 */ /* 0x000fe20000000f00 */
[----:B------:R-:W-:Y:S01]  /*20710*/  IMAD.MOV.U32 R33, RZ, RZ, R49 ;  /* 0x000000ffff217224 */ /* 0x000fe200078e0031 */
[----:B------:R-:W-:Y:S02]  /*20720*/  MOV R32, 0x1c1f ;  /* 0x00001c1f00207802 */ /* 0x000fe40000000f00 */
[----:B------:R-:W-:Y:S02]  /*20730*/  MOV R3, 0x20750 ;  /* 0x0002075000037802 */ /* 0x000fe40000000f00 */
[----:B------:R-:W-:Y:S05]  /*20740*/  CALL.REL.NOINC `($__internal_49_$__cuda_sm70_shflsync_idx_p) ;  /* 0x0000261000007944 */ /* 0x000fea0003c00000 */
[----:B------:R-:W-:Y:S01]  /*20750*/  MOV R0, R34 ;  /* 0x0000002200007202 */ /* 0x000fe20000000f00 */
[----:B------:R-:W-:Y:S05]  /*20760*/  BRA `(.L_x_3061) ;  /* 0xfffe952000007947 */ /* 0x000fea000383ffff */
.L_x_2914:
[----:B------:R-:W-:Y:S01]  /*20770*/  IMAD.MOV.U32 R33, RZ, RZ, R43 ;  /* 0x000000ffff217224 */ /* 0x000fe200078e002b */
[----:B------:R-:W-:Y:S01]  /*20780*/  MOV R2, 0x1 ;  /* 0x0000000100027802 */ /* 0x000fe20000000f00 */
[----:B------:R-:W-:Y:S01]  /*20790*/  IMAD.MOV.U32 R32, RZ, RZ, 0x1c1f ;  /* 0x00001c1fff207424 */ /* 0x000fe200078e00ff */
[----:B------:R-:W-:Y:S02]  /*207a0*/  MOV R3, 0x207c0 ;  /* 0x000207c000037802 */ /* 0x000fe40000000f00 */
[----:B---3--:R-:W-:Y:S05]  /*207b0*/  CALL.REL.NOINC `($__internal_49_$__cuda_sm70_shflsync_idx_p) ;  /* 0x000025a000007944 */ /* 0x008fea0003c00000 */
[----:B------:R-:W-:Y:S01]  /*207c0*/  IMAD.MOV.U32 R5, RZ, RZ, R34 ;  /* 0x000000ffff057224 */ /* 0x000fe200078e0022 */
[----:B------:R-:W-:Y:S01]  /*207d0*/  MOV R2, 0x1 ;  /* 0x0000000100027802 */ /* 0x000fe20000000f00 */
[----:B------:R-:W-:Y:S01]  /*207e0*/  IMAD.MOV.U32 R33, RZ, RZ, R48 ;  /* 0x000000ffff217224 */ /* 0x000fe200078e0030 */
[----:B------:R-:W-:-:S02]  /*207f0*/  MOV R32, 0x1c1f ;  /* 0x00001c1f00207802 */ /* 0x000fc40000000f00 */
[----:B------:R-:W-:Y:S02]  /*20800*/  MOV R3, 0x20820 ;  /* 0x0002082000037802 */ /* 0x000fe40000000f00 */
[----:B------:R-:W-:Y:S05]  /*20810*/  CALL.REL.NOINC `($__internal_49_$__cuda_sm70_shflsync_idx_p) ;  /* 0x0000254000007944 */ /* 0x000fea0003c00000 */
[----:B------:R-:W-:Y:S01]  /*20820*/  IMAD.MOV.U32 R33, RZ, RZ, R42 ;  /* 0x000000ffff217224 */ /* 0x000fe200078e002a */
[----:B------:R-:W-:Y:S01]  /*20830*/  MOV R32, 0x1c1f ;  /* 0x00001c1f00207802 */ /* 0x000fe20000000f00 */
[----:B------:R-:W-:Y:S01]  /*20840*/  IMAD.MOV.U32 R2, RZ, RZ, 0x1 ;  /* 0x00000001ff027424 */ /* 0x000fe200078e00ff */
[----:B------:R-:W-:Y:S02]  /*20850*/  MOV R4, R34 ;  /* 0x0000002200047202 */ /* 0x000fe40000000f00 */
[----:B------:R-:W-:Y:S02]  /*20860*/  MOV R3, 0x20880 ;  /* 0x0002088000037802 */ /* 0x000fe40000000f00 */
[----:B------:R-:W-:Y:S05]  /*20870*/  CALL.REL.NOINC `($__internal_49_$__cuda_sm70_shflsync_idx_p) ;  /* 0x000024e000007944 */ /* 0x000fea0003c00000 */
[----:B------:R-:W-:Y:S01]  /*20880*/  IMAD.MOV.U32 R6, RZ, RZ, R34 ;  /* 0x000000ffff067224 */ /* 0x000fe200078e0022 */
[----:B------:R-:W-:Y:S01]  /*20890*/  MOV R2, 0x1 ;  /* 0x0000000100027802 */ /* 0x000fe20000000f00 */
[----:B------:R-:W-:Y:S01]  /*208a0*/  IMAD.MOV.U32 R33, RZ, RZ, R49 ;  /* 0x000000ffff217224 */ /* 0x000fe200078e0031 */
[----:B------:R-:W-:Y:S02]  /*208b0*/  MOV R32, 0x1c1f ;  /* 0x00001c1f00207802 */ /* 0x000fe40000000f00 */
[----:B------:R-:W-:-:S02]  /*208c0*/  MOV R3, 0x208e0 ;  /* 0x000208e000037802 */ /* 0x000fc40000000f00 */
[----:B------:R-:W-:Y:S05]  /*208d0*/  CALL.REL.NOINC `($__internal_49_$__cuda_sm70_shflsync_idx_p) ;  /* 0x0000248000007944 */ /* 0x000fea0003c00000 */
[----:B------:R-:W-:Y:S01]  /*208e0*/  MOV R0, R34 ;  /* 0x0000002200007202 */ /* 0x000fe20000000f00 */
[----:B------:R-:W-:Y:S05]  /*208f0*/  BRA `(.L_x_3062) ;  /* 0xfffe9ba000007947 */ /* 0x000fea000383ffff */
.L_x_2939:
[----:B------:R-:W-:Y:S01]  /*20900*/  IMAD.MOV.U32 R33, RZ, RZ, R22 ;  /* 0x000000ffff217224 */ /* 0x000fe200078e0016 */
[----:B------:R-:W-:Y:S01]  /*20910*/  MOV R2, RZ ;  /* 0x000000ff00027202 */ /* 0x000fe20000000f00 */
[----:B------:R-:W-:Y:S01]  /*20920*/  IMAD.MOV.U32 R32, RZ, RZ, 0x1c1f ;  /* 0x00001c1fff207424 */ /* 0x000fe200078e00ff */
[----:B------:R-:W-:-:S02]  /*20930*/  MOV R3, 0x20950 ;  /* 0x0002095000037802 */ /* 0x000fc40000000f00 */
[----:B------:R-:W-:Y:S05]  /*20940*/  CALL.REL.NOINC `($__internal_49_$__cuda_sm70_shflsync_idx_p) ;  /* 0x0000241000007944 */ /* 0x000fea0003c00000 */
[----:B------:R-:W-:Y:S01]  /*20950*/  MOV R0, R34 ;  /* 0x0000002200007202 */ /* 0x000fe20000000f00 */
[----:B------:R-:W-:Y:S05]  /*20960*/  BRA `(.L_x_3063) ;  /* 0xfffecaf000007947 */ /* 0x000fea000383ffff */
.L_x_2940:
[----:B------:R-:W-:Y:S01]  /*20970*/  IMAD.MOV.U32 R33, RZ, RZ, R23 ;  /* 0x000000ffff217224 */ /* 0x000fe200078e0017 */
[----:B------:R-:W-:Y:S01]  /*20980*/  MOV R2, RZ ;  /* 0x000000ff00027202 */ /* 0x000fe20000000f00 */
[----:B------:R-:W-:Y:S01]  /*20990*/  IMAD.MOV.U32 R32, RZ, RZ, 0x1c1f ;  /* 0x00001c1fff207424 */ /* 0x000fe200078e00ff */
[----:B------:R-:W-:-:S02]  /*209a0*/  MOV R3, 0x209c0 ;  /* 0x000209c000037802 */ /* 0x000fc40000000f00 */
[----:B-12---:R-:W-:Y:S05]  /*209b0*/  CALL.REL.NOINC `($__internal_49_$__cuda_sm70_shflsync_idx_p) ;  /* 0x000023a000007944 */ /* 0x006fea0003c00000 */
[----:B------:R-:W-:Y:S01]  /*209c0*/  IMAD.MOV.U32 R33, RZ, RZ, R21 ;  /* 0x000000ffff217224 */ /* 0x000fe200078e0015 */
[----:B------:R-:W-:Y:S01]  /*209d0*/  MOV R2, RZ ;  /* 0x000000ff00027202 */ /* 0x000fe20000000f00 */
[----:B------:R-:W-:Y:S01]  /*209e0*/  IMAD.MOV.U32 R32, RZ, RZ, 0x1c1f ;  /* 0x00001c1fff207424 */ /* 0x000fe200078e00ff */
[----:B------:R-:W-:Y:S01]  /*209f0*/  MOV R8, R34 ;  /* 0x0000002200087202 */ /* 0x000fe20000000f00 */
[----:B------:R-:W-:Y:S01]  /*20a00*/  IMAD.MOV.U32 R9, RZ, RZ, R0 ;  /* 0x000000ffff097224 */ /* 0x000fe200078e0000 */
[----:B------:R-:W-:-:S02]  /*20a10*/  MOV R3, 0x20a30 ;  /* 0x00020a3000037802 */ /* 0x000fc40000000f00 */
[----:B------:R-:W-:Y:S05]  /*20a20*/  CALL.REL.NOINC `($__internal_49_$__cuda_sm70_shflsync_idx_p) ;  /* 0x0000233000007944 */ /* 0x000fea0003c00000 */
[----:B------:R-:W-:Y:S01]  /*20a30*/  IMAD.MOV.U32 R20, RZ, RZ, R34 ;  /* 0x000000ffff147224 */ /* 0x000fe200078e0022 */
[----:B------:R-:W-:Y:S01]  /*20a40*/  MOV R2, RZ ;  /* 0x000000ff00027202 */ /* 0x000fe20000000f00 */
[----:B------:R-:W-:Y:S01]  /*20a50*/  IMAD.MOV.U32 R33, RZ, RZ, R24 ;  /* 0x000000ffff217224 */ /* 0x000fe200078e0018 */
[----:B------:R-:W-:-:S02]  /*20a60*/  MOV R32, 0x1c1f ;  /* 0x00001c1f00207802 */ /* 0x000fc40000000f00 */
[----:B------:R-:W-:Y:S02]  /*20a70*/  MOV R3, 0x20a90 ;  /* 0x00020a9000037802 */ /* 0x000fe40000000f00 */
[----:B------:R-:W-:Y:S05]  /*20a80*/  CALL.REL.NOINC `($__internal_49_$__cuda_sm70_shflsync_idx_p) ;  /* 0x000022d000007944 */ /* 0x000fea0003c00000 */
[----:B------:R-:W-:Y:S01]  /*20a90*/  MOV R3, R34 ;  /* 0x0000002200037202 */ /* 0x000fe20000000f00 */
[----:B------:R-:W-:Y:S05]  /*20aa0*/  BRA `(.L_x_3064) ;  /* 0xfffeca0000007947 */ /* 0x000fea000383ffff */
.L_x_2943:
[----:B------:R-:W-:Y:S01]  /*20ab0*/  IMAD.MOV.U32 R33, RZ, RZ, R22 ;  /* 0x000000ffff217224 */ /* 0x000fe200078e0016 */
[----:B------:R-:W-:Y:S01]  /*20ac0*/  MOV R2, 0x1 ;  /* 0x0000000100027802 */ /* 0x000fe20000000f00 */
[----:B------:R-:W-:Y:S01]  /*20ad0*/  IMAD.MOV.U32 R32, RZ, RZ, 0x1c1f ;  /* 0x00001c1fff207424 */ /* 0x000fe200078e00ff */
[----:B------:R-:W-:Y:S02]  /*20ae0*/  MOV R3, 0x20b00 ;  /* 0x00020b0000037802 */ /* 0x000fe40000000f00 */
[----:B--2---:R-:W-:Y:S05]  /*20af0*/  CALL.REL.NOINC `($__internal_49_$__cuda_sm70_shflsync_idx_p) ;  /* 0x0000226000007944 */ /* 0x004fea0003c00000 */
[----:B------:R-:W-:Y:S01]  /*20b00*/  IMAD.MOV.U32 R0, RZ, RZ, R34 ;  /* 0x000000ffff007224 */ /* 0x000fe200078e0022 */
[----:B------:R-:W-:Y:S01]  /*20b10*/  MOV R2, 0x1 ;  /* 0x0000000100027802 */ /* 0x000fe20000000f00 */
[----:B------:R-:W-:Y:S01]  /*20b20*/  IMAD.MOV.U32 R33, RZ, RZ, R23 ;  /* 0x000000ffff217224 */ /* 0x000fe200078e0017 */
[----:B------:R-:W-:Y:S02]  /*20b30*/  MOV R32, 0x1c1f ;  /* 0x00001c1f00207802 */ /* 0x000fe40000000f00 */
[----:B------:R-:W-:Y:S02]  /*20b40*/  MOV R3, 0x20b60 ;  /* 0x00020b6000037802 */ /* 0x000fe40000000f00 */
[----:B------:R-:W-:Y:S05]  /*20b50*/  CALL.REL.NOINC `($__internal_49_$__cuda_sm70_shflsync_idx_p) ;  /* 0x0000220000007944 */ /* 0x000fea0003c00000 */
[----:B------:R-:W-:Y:S01]  /*20b60*/  IMAD.MOV.U32 R33, RZ, RZ, R21 ;  /* 0x000000ffff217224 */ /* 0x000fe200078e0015 */
[----:B------:R-:W-:Y:S01]  /*20b70*/  MOV R2, 0x1 ;  /* 0x0000000100027802 */ /* 0x000fe20000000f00 */
[----:B------:R-:W-:Y:S01]  /*20b80*/  IMAD.MOV.U32 R32, RZ, RZ, 0x1c1f ;  /* 0x00001c1fff207424 */ /* 0x000fe200078e00ff */
[----:B------:R-:W-:Y:S01]  /*20b90*/  MOV R8, R34 ;  /* 0x0000002200087202 */ /* 0x000fe20000000f00 */
[----:B------:R-:W-:Y:S01]  /*20ba0*/  IMAD.MOV.U32 R9, RZ, RZ, R0 ;  /* 0x000000ffff097224 */ /* 0x000fe200078e0000 */
[----:B------:R-:W-:-:S02]  /*20bb0*/  MOV R3, 0x20bd0 ;  /* 0x00020bd000037802 */ /* 0x000fc40000000f00 */
[----:B------:R-:W-:Y:S05]  /*20bc0*/  CALL.REL.NOINC `($__internal_49_$__cuda_sm70_shflsync_idx_p) ;  /* 0x0000219000007944 */ /* 0x000fea0003c00000 */
        /* <DEDUP_REMOVED lines=8> */
.L_x_2958:
[----:B------:R-:W-:Y:S01]  /*20c50*/  IMAD.MOV.U32 R33, RZ, RZ, R12 ;  /* 0x000000ffff217224 */ /* 0x000fe200078e000c */
[----:B------:R-:W-:Y:S01]  /*20c60*/  MOV R2, RZ ;  /* 0x000000ff00027202 */ /* 0x000fe20000000f00 */
[----:B------:R-:W-:Y:S01]  /*20c70*/  IMAD.MOV.U32 R32, RZ, RZ, 0x181f ;  /* 0x0000181fff207424 */ /* 0x000fe200078e00ff */
[----:B------:R-:W-:Y:S02]  /*20c80*/  MOV R3, 0x20ca0 ;  /* 0x00020ca000037802 */ /* 0x000fe40000000f00 */
[----:B-1-34-:R-:W-:Y:S05]  /*20c90*/  CALL.REL.NOINC `($__internal_49_$__cuda_sm70_shflsync_idx_p) ;  /* 0x000020c000007944 */ /* 0x01afea0003c00000 */
[----:B------:R-:W-:Y:S01]  /*20ca0*/  MOV R5, R34 ;  /* 0x0000002200057202 */ /* 0x000fe20000000f00 */
[----:B------:R-:W-:Y:S05]  /*20cb0*/  BRA `(.L_x_3066) ;  /* 0xffff009000007947 */ /* 0x000fea000383ffff */
.L_x_2959:
[----:B------:R-:W-:Y:S01]  /*20cc0*/  IMAD.MOV.U32 R33, RZ, RZ, R15 ;  /* 0x000000ffff217224 */ /* 0x000fe200078e000f */
[----:B------:R-:W-:Y:S01]  /*20cd0*/  MOV R2, RZ ;  /* 0x000000ff00027202 */ /* 0x000fe20000000f00 */
[----:B------:R-:W-:Y:S01]  /*20ce0*/  IMAD.MOV.U32 R32, RZ, RZ, 0x181f ;  /* 0x0000181fff207424 */ /* 0x000fe200078e00ff */
[----:B------:R-:W-:Y:S02]  /*20cf0*/  MOV R3, 0x20d10 ;  /* 0x00020d1000037802 */ /* 0x000fe40000000f00 */
[----:B-1234-:R-:W-:Y:S05]  /*20d00*/  CALL.REL.NOINC `($__internal_49_$__cuda_sm70_shflsync_idx_p) ;  /* 0x0000205000007944 */ /* 0x01efea0003c00000 */
[----:B------:R-:W-:Y:S01]  /*20d10*/  ISETP.GE.AND P2, PT, R216, c[0x0][0x1d4], PT ;  /* 0x00007500d8007a0c */ /* 0x000fe20003f46270 */
[----:B------:R-:W-:Y:S01]  /*20d20*/  IMAD.MOV.U32 R33, RZ, RZ, R12 ;  /* 0x000000ffff217224 */ /* 0x000fe200078e000c */
[C---:B------:R-:W-:Y:S01]  /*20d30*/  IADD3 R2, P0, R34.reuse, R24, RZ ;  /* 0x0000001822027210 */ /* 0x040fe20007f1e0ff */
[----:B------:R-:W-:Y:S01]  /*20d40*/  IMAD.MOV.U32 R32, RZ, RZ, 0x181f ;  /* 0x0000181fff207424 */ /* 0x000fe200078e00ff */
[----:B------:R-:W-:-:S02]  /*20d50*/  IADD3 R6, P3, R34, R25, RZ ;  /* 0x0000001922067210 */ /* 0x000fc40007f7e0ff */
[----:B------:R-:W-:Y:S01]  /*20d60*/  ISETP.GE.AND P1, PT, R218, c[0x0][0x1d4], PT ;  /* 0x00007500da007a0c */ /* 0x000fe20003f26270 */
[----:B------:R-:W-:Y:S01]  /*20d70*/  IMAD.X R3, R5, 0x1, R26, P0 ;  /* 0x0000000105037824 */ /* 0x000fe200000e061a */
[----:B------:R-:W-:Y:S01]  /*20d80*/  ISETP.GE.AND P0, PT, R219, c[0x0][0x1d4], PT ;  /* 0x00007500db007a0c */ /* 0x000fe20003f06270 */
[----:B------:R-:W-:Y:S01]  /*20d90*/  IMAD.X R7, R5, 0x1, R27, P3 ;  /* 0x0000000105077824 */ /* 0x000fe200018e061b */
[----:B------:R-:W-:Y:S02]  /*20da0*/  SEL R14, RZ, 0x10, P2 ;  /* 0x00000010ff0e7807 */ /* 0x000fe40001000000 */
[----:B------:R-:W-:Y:S01]  /*20db0*/  SEL R13, RZ, 0x10, P1 ;  /* 0x00000010ff0d7807 */ /* 0x000fe20000800000 */
[----:B------:R-:W-:Y:S01]  /*20dc0*/  @!PT LDS RZ, [RZ] ;  /* 0x00000000fffff984 */ /* 0x000fe20000000800 */
[----:B------:R-:W-:Y:S01]  /*20dd0*/  @!PT LDS RZ, [RZ] ;  /* 0x00000000fffff984 */ /* 0x000fe20000000800 */
[----:B------:R-:W-:Y:S01]  /*20de0*/  @!PT LDS RZ, [RZ] ;  /* 0x00000000fffff984 */ /* 0x000fe20000000800 */
[----:B------:R1:W-:Y:S01]  /*20df0*/  LDGSTS.E.BYPASS.LTC128B.128 [R144+0x6100], [R2.64], !P2 ;  /* 0x0610000002907fae */ /* 0x0003e2000d101d48 */
[----:B------:R-:W-:-:S05]  /*20e00*/  SEL R12, RZ, 0x10, P0 ;  /* 0x00000010ff0c7807 */ /* 0x000fca0000000000 */
[----:B------:R2:W-:Y:S01]  /*20e10*/  LDGSTS.E.BYPASS.LTC128B.128 [R144+0x8100], [R6.64], !P1 ;  /* 0x0810000006907fae */ /* 0x0005e2000c901d48 */
[----:B-1----:R-:W-:-:S05]  /*20e20*/  IADD3 R2, P3, R34, R28, RZ ;  /* 0x0000001c22027210 */ /* 0x002fca0007f7e0ff */
[----:B------:R-:W-:-:S05]  /*20e30*/  IMAD.X R3, R5, 0x1, R29, P3 ;  /* 0x0000000105037824 */ /* 0x000fca00018e061d */
[----:B------:R1:W-:Y:S02]  /*20e40*/  LDGSTS.E.BYPASS.LTC128B.128 [R144+0xa100], [R2.64], !P0 ;  /* 0x0a10000002907fae */ /* 0x0003e4000c101d48 */
[----:B-1----:R-:W-:Y:S01]  /*20e50*/  IMAD.MOV.U32 R2, RZ, RZ, 0x1 ;  /* 0x00000001ff027424 */ /* 0x002fe200078e00ff */
        /* <DEDUP_REMOVED lines=8> */
[----:B------:R-:W-:Y:S01]  /*20ee0*/  MOV R0, R34 ;  /* 0x0000002200007202 */ /* 0x000fe20000000f00 */
[----:B------:R-:W-:Y:S05]  /*20ef0*/  BRA `(.L_x_3067) ;  /* 0xfffeffa000007947 */ /* 0x000fea000383ffff */
.L_x_2962:
[----:B------:R-:W-:Y:S01]  /*20f00*/  IMAD.MOV.U32 R33, RZ, RZ, R5 ;  /* 0x000000ffff217224 */ /* 0x000fe200078e0005 */
[----:B------:R-:W-:Y:S01]  /*20f10*/  MOV R2, RZ ;  /* 0x000000ff00027202 */ /* 0x000fe20000000f00 */
[----:B------:R-:W-:Y:S01]  /*20f20*/  IMAD.MOV.U32 R32, RZ, RZ, 0x181f ;  /* 0x0000181fff207424 */ /* 0x000fe200078e00ff */
[----:B------:R-:W-:-:S02]  /*20f30*/  MOV R3, 0x20f50 ;  /* 0x00020f5000037802 */ /* 0x000fc40000000f00 */
[----:B------:R-:W-:Y:S05]  /*20f40*/  CALL.REL.NOINC `($__internal_49_$__cuda_sm70_shflsync_idx_p) ;  /* 0x00001e1000007944 */ /* 0x000fea0003c00000 */
[----:B------:R-:W-:Y:S01]  /*20f50*/  MOV R4, R34 ;  /* 0x0000002200047202 */ /* 0x000fe20000000f00 */
[----:B------:R-:W-:Y:S05]  /*20f60*/  BRA `(.L_x_3068) ;  /* 0xffff297000007947 */ /* 0x000fea000383ffff */
.L_x_2963:
[----:B------:R-:W-:Y:S01]  /*20f70*/  IMAD.MOV.U32 R33, RZ, RZ, R12 ;  /* 0x000000ffff217224 */ /* 0x000fe200078e000c */
[----:B------:R-:W-:Y:S01]  /*20f80*/  MOV R2, RZ ;  /* 0x000000ff00027202 */ /* 0x000fe20000000f00 */
[----:B------:R-:W-:Y:S01]  /*20f90*/  IMAD.MOV.U32 R32, RZ, RZ, 0x181f ;  /* 0x0000181fff207424 */ /* 0x000fe200078e00ff */
[----:B------:R-:W-:-:S02]  /*20fa0*/  MOV R3, 0x20fc0 ;  /* 0x00020fc000037802 */ /* 0x000fc40000000f00 */
[----:B-12---:R-:W-:Y:S05]  /*20fb0*/  CALL.REL.NOINC `($__internal_49_$__cuda_sm70_shflsync_idx_p) ;  /* 0x00001da000007944 */ /* 0x006fea0003c00000 */
[----:B------:R-:W-:Y:S01]  /*20fc0*/  ISETP.GE.AND P2, PT, R216, c[0x0][0x1d4], PT ;  /* 0x00007500d8007a0c */ /* 0x000fe20003f46270 */
[----:B------:R-:W-:Y:S01]  /*20fd0*/  IMAD.MOV.U32 R33, RZ, RZ, R5 ;  /* 0x000000ffff217224 */ /* 0x000fe200078e0005 */
[----:B------:R-:W-:Y:S01]  /*20fe0*/  IADD3 R2, P0, R34, R13, RZ ;  /* 0x0000000d22027210 */ /* 0x000fe20007f1e0ff */
[----:B------:R-:W-:Y:S01]  /*20ff0*/  IMAD.MOV.U32 R32, RZ, RZ, 0x181f ;  /* 0x0000181fff207424 */ /* 0x000fe200078e00ff */
        /* <DEDUP_REMOVED lines=13> */
[----:B-1----:R-:W-:-:S05]  /*210d0*/  IADD3 R2, P3, R34, R17, RZ ;  /* 0x0000001122027210 */ /* 0x002fca0007f7e0ff */
[----:B------:R-:W-:-:S05]  /*210e0*/  IMAD.X R3, R4, 0x1, R18, P3 ;  /* 0x0000000104037824 */ /* 0x000fca00018e0612 */
[----:B------:R1:W-:Y:S02]  /*210f0*/  LDGSTS.E.BYPASS.LTC128B.128 [R144+0x10100], [R2.64], !P0 ;  /* 0x1010000002907fae */ /* 0x0003e4000c101d48 */
[----:B-1----:R-:W-:Y:S01]  /*21100*/  IMAD.MOV.U32 R2, RZ, RZ, 0x1 ;  /* 0x00000001ff027424 */ /* 0x002fe200078e00ff */
[----:B------:R-:W-:Y:S02]  /*21110*/  MOV R3, 0x21130 ;  /* 0x0002113000037802 */ /* 0x000fe40000000f00 */
[----:B------:R-:W-:Y:S05]  /*21120*/  CALL.REL.NOINC `($__internal_49_$__cuda_sm70_shflsync_idx_p) ;  /* 0x00001c3000007944 */ /* 0x000fea0003c00000 */
        /* <DEDUP_REMOVED lines=8> */
.L_x_2967:
[----:B------:R-:W-:Y:S01]  /*211b0*/  MOV R2, RZ ;  /* 0x000000ff00027202 */ /* 0x000fe20000000f00 */
[----:B------:R-:W-:Y:S01]  /*211c0*/  IMAD.MOV.U32 R33, RZ, RZ, R8 ;  /* 0x000000ffff217224 */ /* 0x000fe200078e0008 */
[----:B------:R-:W-:Y:S01]  /*211d0*/  MOV R3, 0x21200 ;  /* 0x0002120000037802 */ /* 0x000fe20000000f00 */
[----:B------:R-:W-:Y:S02]  /*211e0*/  IMAD.MOV.U32 R32, RZ, RZ, 0x181f ;  /* 0x0000181fff207424 */ /* 0x000fe400078e00ff */
[----:B-1234-:R-:W-:Y:S05]  /*211f0*/  CALL.REL.NOINC `($__internal_49_$__cuda_sm70_shflsync_idx_p) ;  /* 0x00001b6000007944 */ /* 0x01efea0003c00000 */
[----:B------:R-:W-:Y:S01]  /*21200*/  MOV R5, R34 ;  /* 0x0000002200057202 */ /* 0x000fe20000000f00 */
[----:B------:R-:W-:-:S05]  /*21210*/  BRA `(.L_x_3070) ;  /* 0xffff2d3000007947 */ /* 0x000fca000383ffff */
.L_x_2968:
[----:B------:R-:W-:Y:S01]  /*21220*/  MOV R2, RZ ;  /* 0x000000ff00027202 */ /* 0x000fe20000000f00 */
[----:B------:R-:W-:Y:S01]  /*21230*/  IMAD.MOV.U32 R33, RZ, RZ, R17 ;  /* 0x000000ffff217224 */ /* 0x000fe200078e0011 */
[----:B------:R-:W-:Y:S01]  /*21240*/  MOV R3, 0x21270 ;  /* 0x0002127000037802 */ /* 0x000fe20000000f00 */
[----:B------:R-:W-:Y:S02]  /*21250*/  IMAD.MOV.U32 R32, RZ, RZ, 0x181f ;  /* 0x0000181fff207424 */ /* 0x000fe400078e00ff */
[----:B-1234-:R-:W-:Y:S05]  /*21260*/  CALL.REL.NOINC `($__internal_49_$__cuda_sm70_shflsync_idx_p) ;  /* 0x00001af000007944 */ /* 0x01efea0003c00000 */
[----:B------:R-:W-:Y:S01]  /*21270*/  ISETP.GE.AND P2, PT, R216, c[0x0][0x1d4], PT ;  /* 0x00007500d8007a0c */ /* 0x000fe20003f46270 */
[----:B------:R-:W-:Y:S01]  /*21280*/  IMAD R4, R214, 0x6000, R10 ;  /* 0x00006000d6047824 */ /* 0x000fe200078e020a */
[----:B------:R-:W-:Y:S01]  /*21290*/  IADD3 R2, P0, R34, R18, RZ ;  /* 0x0000001222027210 */ /* 0x000fe20007f1e0ff */
[----:B------:R-:W-:Y:S01]  /*212a0*/  IMAD.MOV.U32 R33, RZ, RZ, R8 ;  /* 0x000000ffff217224 */ /* 0x000fe200078e0008 */
[----:B------:R-:W-:Y:S01]  /*212b0*/  ISETP.GE.AND P1, PT, R218, c[0x0][0x1d4], PT ;  /* 0x00007500da007a0c */ /* 0x000fe20003f26270 */
[----:B------:R-:W-:Y:S01]  /*212c0*/  IMAD.MOV.U32 R32, RZ, RZ, 0x181f ;  /* 0x0000181fff207424 */ /* 0x000fe200078e00ff */
        /* <DEDUP_REMOVED lines=11> */
[----:B-1----:R-:W-:Y:S02]  /*21380*/  IADD3 R2, P3, R34, R26, RZ ;  /* 0x0000001a22027210 */ /* 0x002fe40007f7e0ff */
[----:B--2---:R-:W-:Y:S03]  /*21390*/  SEL R6, RZ, 0x10, P2 ;  /* 0x00000010ff067807 */ /* 0x004fe60001000000 */
[----:B------:R-:W-:Y:S05]  /*213a0*/  IMAD.X R3, R5, 0x1, R27, P3 ;  /* 0x0000000105037824 */ /* 0x000fea00018e061b */
[----:B------:R1:W-:Y:S02]  /*213b0*/  LDGSTS.E.BYPASS.LTC128B.128 [R4+0x4000], [R2.64], !P0 ;  /* 0x0400000002047fae */ /* 0x0003e4000c101d48 */
[----:B-1----:R-:W-:Y:S01]  /*213c0*/  MOV R3, 0x213f0 ;  /* 0x000213f000037802 */ /* 0x002fe20000000f00 */
[----:B------:R-:W-:Y:S02]  /*213d0*/  IMAD.MOV.U32 R2, RZ, RZ, 0x1 ;  /* 0x00000001ff027424 */ /* 0x000fe400078e00ff */
[----:B------:R-:W-:Y:S05]  /*213e0*/  CALL.REL.NOINC `($__internal_49_$__cuda_sm70_shflsync_idx_p) ;  /* 0x0000197000007944 */ /* 0x000fea0003c00000 */
[----:B------:R-:W-:Y:S01]  /*213f0*/  MOV R2, 0x1 ;  /* 0x0000000100027802 */ /* 0x000fe20000000f00 */
[----:B------:R-:W-:Y:S01]  /*21400*/  IMAD.MOV.U32 R5, RZ, RZ, R34 ;  /* 0x000000ffff057224 */ /* 0x000fe200078e0022 */
[----:B------:R-:W-:Y:S01]  /*21410*/  MOV R32, 0x181f ;  /* 0x0000181f00207802 */ /* 0x000fe20000000f00 */
[----:B------:R-:W-:Y:S01]  /*21420*/  IMAD.MOV.U32 R33, RZ, RZ, R17 ;  /* 0x000000ffff217224 */ /* 0x000fe200078e0011 */
[----:B------:R-:W-:Y:S02]  /*21430*/  MOV R3, 0x21450 ;  /* 0x0002145000037802 */ /* 0x000fe40000000f00 */
[----:B------:R-:W-:Y:S05]  /*21440*/  CALL.REL.NOINC `($__internal_49_$__cuda_sm70_shflsync_idx_p) ;  /* 0x0000191000007944 */ /* 0x000fea0003c00000 */
[----:B------:R-:W-:Y:S01]  /*21450*/  MOV R2, R34 ;  /* 0x0000002200027202 */ /* 0x000fe20000000f00 */
[----:B------:R-:W-:-:S05]  /*21460*/  BRA `(.L_x_3071) ;  /* 0xffff2c4000007947 */ /* 0x000fca000383ffff */
.L_x_2971:
[----:B------:R-:W-:Y:S01]  /*21470*/  MOV R2, RZ ;  /* 0x000000ff00027202 */ /* 0x000fe20000000f00 */
[----:B------:R-:W-:Y:S01]  /*21480*/  IMAD.MOV.U32 R33, RZ, RZ, R5 ;  /* 0x000000ffff217224 */ /* 0x000fe200078e0005 */
[----:B------:R-:W-:Y:S01]  /*21490*/  MOV R3, 0x214c0 ;  /* 0x000214c000037802 */ /* 0x000fe20000000f00 */
[----:B------:R-:W-:Y:S02]  /*214a0*/  IMAD.MOV.U32 R32, RZ, RZ, 0x181f ;  /* 0x0000181fff207424 */ /* 0x000fe400078e00ff */
[----:B------:R-:W-:Y:S05]  /*214b0*/  CALL.REL.NOINC `($__internal_49_$__cuda_sm70_shflsync_idx_p) ;  /* 0x000018a000007944 */ /* 0x000fea0003c00000 */
[----:B------:R-:W-:Y:S01]  /*214c0*/  MOV R4, R34 ;  /* 0x0000002200047202 */ /* 0x000fe20000000f00 */
[----:B------:R-:W-:-:S05]  /*214d0*/  BRA `(.L_x_3072) ;  /* 0xffff5c0000007947 */ /* 0x000fca000383ffff */
.L_x_2972:
[----:B------:R-:W-:Y:S01]  /*214e0*/  MOV R2, RZ ;  /* 0x000000ff00027202 */ /* 0x000fe20000000f00 */
[----:B------:R-:W-:Y:S01]  /*214f0*/  IMAD.MOV.U32 R33, RZ, RZ, R14 ;  /* 0x000000ffff217224 */ /* 0x000fe200078e000e */
[----:B------:R-:W-:Y:S01]  /*21500*/  MOV R3, 0x21530 ;  /* 0x0002153000037802 */ /* 0x000fe20000000f00 */
[----:B------:R-:W-:Y:S02]  /*21510*/  IMAD.MOV.U32 R32, RZ, RZ, 0x181f ;  /* 0x0000181fff207424 */ /* 0x000fe400078e00ff */
[----:B-12---:R-:W-:Y:S05]  /*21520*/  CALL.REL.NOINC `($__internal_49_$__cuda_sm70_shflsync_idx_p) ;  /* 0x0000183000007944 */ /* 0x006fea0003c00000 */
[----:B------:R-:W-:Y:S01]  /*21530*/  ISETP.GE.AND P2, PT, R216, c[0x0][0x1d4], PT ;  /* 0x00007500d8007a0c */ /* 0x000fe20003f46270 */
[----:B------:R-:W-:Y:S01]  /*21540*/  IMAD R0, R214, 0x6000, R11 ;  /* 0x00006000d6007824 */ /* 0x000fe200078e020b */
[----:B------:R-:W-:Y:S01]  /*21550*/  IADD3 R2, P0, R34, R15, RZ ;  /* 0x0000000f22027210 */ /* 0x000fe20007f1e0ff */
[----:B------:R-:W-:Y:S01]  /*21560*/  IMAD.MOV.U32 R33, RZ, RZ, R5 ;  /* 0x000000ffff217224 */ /* 0x000fe200078e0005 */
[----:B------:R-:W-:Y:S01]  /*21570*/  ISETP.GE.AND P1, PT, R218, c[0x0][0x1d4], PT ;  /* 0x00007500da007a0c */ /* 0x000fe20003f26270 */
[----:B------:R-:W-:Y:S01]  /*21580*/  IMAD.MOV.U32 R32, RZ, RZ, 0x181f ;  /* 0x0000181fff207424 */ /* 0x000fe200078e00ff */
        /* <DEDUP_REMOVED lines=9> */
[----:B------:R1:W-:Y:S01]  /*21620*/  LDGSTS.E.BYPASS.LTC128B.128 [R0], [R2.64], !P2 ;  /* 0x0000000002007fae */ /* 0x0003e2000d101d48 */
[----:B------:R-:W-:Y:S03]  /*21630*/  SEL R12, RZ, 0x10, P0 ;  /* 0x00000010ff0c7807 */ /* 0x000fe60000000000 */
[----:B------:R2:W-:Y:S01]  /*21640*/  LDGSTS.E.BYPASS.LTC128B.128 [R0+0x2000], [R6.64], !P1 ;  /* 0x0200000006007fae */ /* 0x0005e2000c901d48 */
[----:B-1----:R-:W-:Y:S05]  /*21650*/  IADD3 R2, P3, R34, R19, RZ ;  /* 0x0000001322027210 */ /* 0x002fea0007f7e0ff */
[----:B------:R-:W-:Y:S05]  /*21660*/  IMAD.X R3, R4, 0x1, R20, P3 ;  /* 0x0000000104037824 */ /* 0x000fea00018e0614 */
[----:B------:R1:W-:Y:S02]  /*21670*/  LDGSTS.E.BYPASS.LTC128B.128 [R0+0x4000], [R2.64], !P0 ;  /* 0x0400000002007fae */ /* 0x0003e4000c101d48 */
[----:B-1----:R-:W-:Y:S01]  /*21680*/  MOV R3, 0x216b0 ;  /* 0x000216b000037802 */ /* 0x002fe20000000f00 */
[----:B------:R-:W-:Y:S02]  /*21690*/  IMAD.MOV.U32 R2, RZ, RZ, 0x1 ;  /* 0x00000001ff027424 */ /* 0x000fe400078e00ff */
[----:B--2---:R-:W-:Y:S05]  /*216a0*/  CALL.REL.NOINC `($__internal_49_$__cuda_sm70_shflsync_idx_p) ;  /* 0x000016b000007944 */ /* 0x004fea0003c00000 */
        /* <DEDUP_REMOVED lines=8> */
.L_x_2977:
[----:B------:R-:W-:Y:S01]  /*21730*/  MOV R2, RZ ;  /* 0x000000ff00027202 */ /* 0x000fe20000000f00 */
[----:B------:R-:W-:Y:S01]  /*21740*/  IMAD.MOV.U32 R33, RZ, RZ, R9 ;  /* 0x000000ffff217224 */ /* 0x000fe200078e0009 */
[----:B------:R-:W-:Y:S01]  /*21750*/  MOV R3, 0x21780 ;  /* 0x0002178000037802 */ /* 0x000fe20000000f00 */
[----:B------:R-:W-:Y:S02]  /*21760*/  IMAD.MOV.U32 R32, RZ, RZ, 0x181f ;  /* 0x0000181fff207424 */ /* 0x000fe400078e00ff */
[----:B-1234-:R-:W-:Y:S05]  /*21770*/  CALL.REL.NOINC `($__internal_49_$__cuda_sm70_shflsync_idx_p) ;  /* 0x000015e000007944 */ /* 0x01efea0003c00000 */
[----:B------:R-:W-:Y:S01]  /*21780*/  MOV R5, R34 ;  /* 0x0000002200057202 */ /* 0x000fe20000000f00 */
[----:B------:R-:W-:-:S05]  /*21790*/  BRA `(.L_x_3074) ;  /* 0xffff5f7000007947 */ /* 0x000fca000383ffff */
.L_x_2978:
        /* <DEDUP_REMOVED lines=37> */
.L_x_2979:
[----:B------:R-:W-:Y:S02]  /*219f0*/  MOV R3, 0x2 ;  /* 0x0000000200037802 */ /* 0x000fe40000000f00 */
[----:B------:R-:W-:Y:S02]  /*21a00*/  MOV R2, 0x21a20 ;  /* 0x00021a2000027802 */ /* 0x000fe40000000f00 */
[----:B------:R-:W-:Y:S05]  /*21a10*/  CALL.REL.NOINC `($__internal_48_$__cuda_sm70_shflsync_bfly_p) ;  /* 0x0000130000007944 */ /* 0x000fea0003c00000 */
[----:B------:R-:W-:Y:S01]  /*21a20*/  MOV R2, R23 ;  /* 0x0000001700027202 */ /* 0x000fe20000000f00 */
[----:B------:R-:W-:-:S05]  /*21a30*/  BRA `(.L_x_3076) ;  /* 0xffff6f6000007947 */ /* 0x000fca000383ffff */
.L_x_2982:
[----:B------:R-:W-:Y:S01]  /*21a40*/  MOV R2, RZ ;  /* 0x000000ff00027202 */ /* 0x000fe20000000f00 */
[----:B------:R-:W-:Y:S01]  /*21a50*/  IMAD.MOV.U32 R33, RZ, RZ, R5 ;  /* 0x000000ffff217224 */ /* 0x000fe200078e0005 */
[----:B------:R-:W-:Y:S01]  /*21a60*/  MOV R3, 0x21a90 ;  /* 0x00021a9000037802 */ /* 0x000fe20000000f00 */
[----:B------:R-:W-:Y:S02]  /*21a70*/  IMAD.MOV.U32 R32, RZ, RZ, 0x181f ;  /* 0x0000181fff207424 */ /* 0x000fe400078e00ff */
[----:B------:R-:W-:Y:S05]  /*21a80*/  CALL.REL.NOINC `($__internal_49_$__cuda_sm70_shflsync_idx_p) ;  /* 0x000012d000007944 */ /* 0x000fea0003c00000 */
[----:B------:R-:W-:Y:S01]  /*21a90*/  MOV R4, R34 ;  /* 0x0000002200047202 */ /* 0x000fe20000000f00 */
[----:B------:R-:W-:-:S05]  /*21aa0*/  BRA `(.L_x_3077) ;  /* 0xffff88c000007947 */ /* 0x000fca000383ffff */
.L_x_2983:
        /* <DEDUP_REMOVED lines=37> */
.L_x_2985:
[----:B------:R-:W-:Y:S01]  /*21d00*/  IMAD.MOV.U32 R4, RZ, RZ, R221 ;  /* 0x000000ffff047224 */ /* 0x000fe200078e00dd */
[----:B------:R-:W-:-:S02]  /*21d10*/  MOV R3, 0x2 ;  /* 0x0000000200037802 */ /* 0x000fc40000000f00 */
[----:B------:R-:W-:Y:S02]  /*21d20*/  MOV R2, 0x21d40 ;  /* 0x00021d4000027802 */ /* 0x000fe40000000f00 */
[----:B------:R-:W-:Y:S05]  /*21d30*/  CALL.REL.NOINC `($__internal_48_$__cuda_sm70_shflsync_bfly_p) ;  /* 0x00000fe000007944 */ /* 0x000fea0003c00000 */
[----:B------:R-:W-:Y:S01]  /*21d40*/  MOV R0, R23 ;  /* 0x0000001700007202 */ /* 0x000fe20000000f00 */
[----:B------:R-:W-:Y:S05]  /*21d50*/  BRA `(.L_x_3079) ;  /* 0xffff899000007947 */ /* 0x000fea000383ffff */
.L_x_2986:
[----:B------:R-:W-:Y:S01]  /*21d60*/  IMAD.MOV.U32 R4, RZ, RZ, R0 ;  /* 0x000000ffff047224 */ /* 0x000fe200078e0000 */
[----:B------:R-:W-:Y:S02]  /*21d70*/  MOV R3, 0x1 ;  /* 0x0000000100037802 */ /* 0x000fe40000000f00 */
[----:B------:R-:W-:Y:S02]  /*21d80*/  MOV R2, 0x21da0 ;  /* 0x00021da000027802 */ /* 0x000fe40000000f00 */
[----:B-1----:R-:W-:Y:S05]  /*21d90*/  CALL.REL.NOINC `($__internal_48_$__cuda_sm70_shflsync_bfly_p) ;  /* 0x00000f8000007944 */ /* 0x002fea0003c00000 */
[----:B------:R-:W-:Y:S01]  /*21da0*/  FADD.FTZ R0, R0, R23 ;  /* 0x0000001700007221 */ /* 0x000fe20000010000 */
[----:B------:R-:W-:Y:S02]  /*21db0*/  MOV R4, R220 ;  /* 0x000000dc00047202 */ /* 0x000fe40000000f00 */
[----:B------:R-:W-:Y:S02]  /*21dc0*/  MOV R3, 0x2 ;  /* 0x0000000200037802 */ /* 0x000fe40000000f00 */
[----:B------:R-:W-:Y:S02]  /*21dd0*/  MOV R2, 0x21df0 ;  /* 0x00021df000027802 */ /* 0x000fe40000000f00 */
[----:B------:R-:W-:Y:S05]  /*21de0*/  CALL.REL.NOINC `($__internal_48_$__cuda_sm70_shflsync_bfly_p) ;  /* 0x00000f3000007944 */ /* 0x000fea0003c00000 */
[----:B------:R-:W-:Y:S01]  /*21df0*/  FADD.FTZ R4, R220, R23 ;  /* 0x00000017dc047221 */ /* 0x000fe20000010000 */
[----:B------:R-:W-:-:S02]  /*21e00*/  MOV R3, 0x1 ;  /* 0x0000000100037802 */ /* 0x000fc40000000f00 */
[----:B------:R-:W-:Y:S02]  /*21e10*/  MOV R2, 0x21e30 ;  /* 0x00021e3000027802 */ /* 0x000fe40000000f00 */
[----:B------:R-:W-:Y:S05]  /*21e20*/  CALL.REL.NOINC `($__internal_48_$__cuda_sm70_shflsync_bfly_p) ;  /* 0x00000ef000007944 */ /* 0x000fea0003c00000 */
[----:B------:R-:W-:Y:S01]  /*21e30*/  MOV R3, R23 ;  /* 0x0000001700037202 */ /* 0x000fe20000000f00 */
[----:B------:R-:W-:Y:S05]  /*21e40*/  BRA `(.L_x_3080) ;  /* 0xffff891000007947 */ /* 0x000fea000383ffff */
.L_x_2993:
[----:B--234-:R-:W-:Y:S01]  /*21e50*/  IMAD.MOV.U32 R33, RZ, RZ, R13 ;  /* 0x000000ffff217224 */ /* 0x01cfe200078e000d */
[----:B------:R-:W-:Y:S01]  /*21e60*/  MOV R2, RZ ;  /* 0x000000ff00027202 */ /* 0x000fe20000000f00 */
[----:B------:R-:W-:Y:S01]  /*21e70*/  IMAD.MOV.U32 R32, RZ, RZ, 0x181f ;  /* 0x0000181fff207424 */ /* 0x000fe200078e00ff */
[----:B------:R-:W-:Y:S02]  /*21e80*/  MOV R3, 0x21ea0 ;  /* 0x00021ea000037802 */ /* 0x000fe40000000f00 */
[----:B-1----:R-:W-:Y:S05]  /*21e90*/  CALL.REL.NOINC `($__internal_49_$__cuda_sm70_shflsync_idx_p) ;  /* 0x00000ec000007944 */ /* 0x002fea0003c00000 */
[----:B------:R-:W-:Y:S01]  /*21ea0*/  MOV R5, R34 ;  /* 0x0000002200057202 */ /* 0x000fe20000000f00 */
[----:B------:R-:W-:Y:S05]  /*21eb0*/  BRA `(.L_x_3081) ;  /* 0xffffa27000007947 */ /* 0x000fea000383ffff */
.L_x_2994:
[----:B------:R-:W-:Y:S01]  /*21ec0*/  IMAD.MOV.U32 R33, RZ, RZ, R14 ;  /* 0x000000ffff217224 */ /* 0x000fe200078e000e */
[----:B------:R-:W-:Y:S01]  /*21ed0*/  MOV R2, RZ ;  /* 0x000000ff00027202 */ /* 0x000fe20000000f00 */
[----:B------:R-:W-:Y:S01]  /*21ee0*/  IMAD.MOV.U32 R32, RZ, RZ, 0x181f ;  /* 0x0000181fff207424 */ /* 0x000fe200078e00ff */
[----:B------:R-:W-:Y:S02]  /*21ef0*/  MOV R3, 0x21f10 ;  /* 0x00021f1000037802 */ /* 0x000fe40000000f00 */
[----:B-123--:R-:W-:Y:S05]  /*21f00*/  CALL.REL.NOINC `($__internal_49_$__cuda_sm70_shflsync_idx_p) ;  /* 0x00000e5000007944 */ /* 0x00efea0003c00000 */
[----:B------:R-:W-:Y:S01]  /*21f10*/  MOV R0, R34 ;  /* 0x0000002200007202 */ /* 0x000fe20000000f00 */
[----:B------:R-:W-:Y:S05]  /*21f20*/  BRA `(.L_x_3082) ;  /* 0xffffa22000007947 */ /* 0x000fea000383ffff */
.L_x_2997:
[----:B------:R-:W-:Y:S01]  /*21f30*/  IMAD.MOV.U32 R33, RZ, RZ, R13 ;  /* 0x000000ffff217224 */ /* 0x000fe200078e000d */
[----:B--2---:R-:W-:Y:S01]  /*21f40*/  MOV R2, 0x1 ;  /* 0x0000000100027802 */ /* 0x004fe20000000f00 */
[----:B------:R-:W-:Y:S01]  /*21f50*/  IMAD.MOV.U32 R32, RZ, RZ, 0x181f ;  /* 0x0000181fff207424 */ /* 0x000fe200078e00ff */
[----:B------:R-:W-:-:S02]  /*21f60*/  MOV R3, 0x21f80 ;  /* 0x00021f8000037802 */ /* 0x000fc40000000f00 */
[----:B-1-34-:R-:W-:Y:S05]  /*21f70*/  CALL.REL.NOINC `($__internal_49_$__cuda_sm70_shflsync_idx_p) ;  /* 0x00000de000007944 */ /* 0x01afea0003c00000 */
        /* <DEDUP_REMOVED lines=8> */
.L_x_3000:
[----:B------:R-:W-:Y:S01]  /*22000*/  IMAD.MOV.U32 R33, RZ, RZ, R13 ;  /* 0x000000ffff217224 */ /* 0x000fe200078e000d */
[----:B--2---:R-:W-:Y:S01]  /*22010*/  MOV R2, 0x2 ;  /* 0x0000000200027802 */ /* 0x004fe20000000f00 */
[----:B------:R-:W-:Y:S01]  /*22020*/  IMAD.MOV.U32 R32, RZ, RZ, 0x181f ;  /* 0x0000181fff207424 */ /* 0x000fe200078e00ff */
[----:B------:R-:W-:Y:S02]  /*22030*/  MOV R3, 0x22050 ;  /* 0x0002205000037802 */ /* 0x000fe40000000f00 */
[----:B-1-34-:R-:W-:Y:S05]  /*22040*/  CALL.REL.NOINC `($__internal_49_$__cuda_sm70_shflsync_idx_p) ;  /* 0x00000d1000007944 */ /* 0x01afea0003c00000 */
[----:B------:R-:W-:Y:S01]  /*22050*/  MOV R5, R34 ;  /* 0x0000002200057202 */ /* 0x000fe20000000f00 */
[----:B------:R-:W-:Y:S05]  /*22060*/  BRA `(.L_x_3084) ;  /* 0xffffa34000007947 */ /* 0x000fea000383ffff */
.L_x_3001:
[----:B------:R-:W-:Y:S01]  /*22070*/  IMAD.MOV.U32 R33, RZ, RZ, R14 ;  /* 0x000000ffff217224 */ /* 0x000fe200078e000e */
[----:B--2---:R-:W-:Y:S01]  /*22080*/  MOV R2, 0x2 ;  /* 0x0000000200027802 */ /* 0x004fe20000000f00 */
[----:B------:R-:W-:Y:S01]  /*22090*/  IMAD.MOV.U32 R32, RZ, RZ, 0x181f ;  /* 0x0000181fff207424 */ /* 0x000fe200078e00ff */
[----:B------:R-:W-:Y:S02]  /*220a0*/  MOV R3, 0x220c0 ;  /* 0x000220c000037802 */ /* 0x000fe40000000f00 */
[----:B-1-34-:R-:W-:Y:S05]  /*220b0*/  CALL.REL.NOINC `($__internal_49_$__cuda_sm70_shflsync_idx_p) ;  /* 0x00000ca000007944 */ /* 0x01afea0003c00000 */
[----:B------:R-:W-:Y:S01]  /*220c0*/  MOV R0, R34 ;  /* 0x0000002200007202 */ /* 0x000fe20000000f00 */
[----:B------:R-:W-:Y:S05]  /*220d0*/  BRA `(.L_x_3085) ;  /* 0xffffa2f000007947 */ /* 0x000fea000383ffff */
.L_x_3004:
[----:B------:R-:W-:Y:S01]  /*220e0*/  IMAD.MOV.U32 R33, RZ, RZ, R13 ;  /* 0x000000ffff217224 */ /* 0x000fe200078e000d */
[----:B---3--:R-:W-:Y:S01]  /*220f0*/  MOV R2, 0x3 ;  /* 0x0000000300027802 */ /* 0x008fe20000000f00 */
        /* <DEDUP_REMOVED lines=11> */
.L_x_3006:
[----:B------:R-:W-:Y:S01]  /*221b0*/  IMAD.MOV.U32 R33, RZ, RZ, R5 ;  /* 0x000000ffff217224 */ /* 0x000fe200078e0005 */
[----:B------:R-:W-:Y:S01]  /*221c0*/  MOV R2, RZ ;  /* 0x000000ff00027202 */ /* 0x000fe20000000f00 */
[----:B------:R-:W-:Y:S01]  /*221d0*/  IMAD.MOV.U32 R32, RZ, RZ, 0x1c1f ;  /* 0x00001c1fff207424 */ /* 0x000fe200078e00ff */
[----:B------:R-:W-:Y:S02]  /*221e0*/  MOV R3, 0x22200 ;  /* 0x0002220000037802 */ /* 0x000fe40000000f00 */
[----:B--2---:R-:W-:Y:S05]  /*221f0*/  CALL.REL.NOINC `($__internal_49_$__cuda_sm70_shflsync_idx_p) ;  /* 0x00000b6000007944 */ /* 0x004fea0003c00000 */
[----:B------:R-:W-:Y:S01]  /*22200*/  MOV R4, R34 ;  /* 0x0000002200047202 */ /* 0x000fe20000000f00 */
[----:B------:R-:W-:Y:S05]  /*22210*/  BRA `(.L_x_3087) ;  /* 0xffffa62000007947 */ /* 0x000fea000383ffff */
.L_x_3007:
[----:B------:R-:W-:Y:S01]  /*22220*/  IMAD.MOV.U32 R33, RZ, RZ, R14 ;  /* 0x000000ffff217224 */ /* 0x000fe200078e000e */
[----:B------:R-:W-:Y:S01]  /*22230*/  MOV R2, RZ ;  /* 0x000000ff00027202 */ /* 0x000fe20000000f00 */
[----:B------:R-:W-:Y:S01]  /*22240*/  IMAD.MOV.U32 R32, RZ, RZ, 0x1c1f ;  /* 0x00001c1fff207424 */ /* 0x000fe200078e00ff */
[----:B------:R-:W-:Y:S02]  /*22250*/  MOV R3, 0x22270 ;  /* 0x0002227000037802 */ /* 0x000fe40000000f00 */
[----:B-123--:R-:W-:Y:S05]  /*22260*/  CALL.REL.NOINC `($__internal_49_$__cuda_sm70_shflsync_idx_p) ;  /* 0x00000af000007944 */ /* 0x00efea0003c00000 */
[----:B------:R-:W-:Y:S01]  /*22270*/  MOV R0, R34 ;  /* 0x0000002200007202 */ /* 0x000fe20000000f00 */
[----:B------:R-:W-:Y:S05]  /*22280*/  BRA `(.L_x_3088) ;  /* 0xffffa5d000007947 */ /* 0x000fea000383ffff */
.L_x_3010:
        /* <DEDUP_REMOVED lines=13> */
.L_x_3014:
[----:B------:R-:W-:Y:S01]  /*22360*/  IMAD.MOV.U32 R33, RZ, RZ, R5 ;  /* 0x000000ffff217224 */ /* 0x000fe200078e0005 */
[----:B------:R-:W-:Y:S01]  /*22370*/  MOV R2, RZ ;  /* 0x000000ff00027202 */ /* 0x000fe20000000f00 */
[----:B------:R-:W-:Y:S01]  /*22380*/  IMAD.MOV.U32 R32, RZ, RZ, 0x181f ;  /* 0x0000181fff207424 */ /* 0x000fe200078e00ff */
[----:B------:R-:W-:Y:S02]  /*22390*/  MOV R3, 0x223b0 ;  /* 0x000223b000037802 */ /* 0x000fe40000000f00 */
[----:B------:R-:W-:Y:S05]  /*223a0*/  CALL.REL.NOINC `($__internal_49_$__cuda_sm70_shflsync_idx_p) ;  /* 0x000009b000007944 */ /* 0x000fea0003c00000 */
[----:B------:R-:W-:Y:S01]  /*223b0*/  MOV R4, R34 ;  /* 0x0000002200047202 */ /* 0x000fe20000000f00 */
[----:B------:R-:W-:Y:S05]  /*223c0*/  BRA `(.L_x_3090) ;  /* 0xffffc22000007947 */ /* 0x000fea000383ffff */
.L_x_3015:
[----:B------:R-:W-:Y:S01]  /*223d0*/  IMAD.MOV.U32 R33, RZ, RZ, R14 ;  /* 0x000000ffff217224 */ /* 0x000fe200078e000e */
[----:B------:R-:W-:Y:S01]  /*223e0*/  MOV R2, RZ ;  /* 0x000000ff00027202 */ /* 0x000fe20000000f00 */
[----:B------:R-:W-:Y:S01]  /*223f0*/  IMAD.MOV.U32 R32, RZ, RZ, 0x181f ;  /* 0x0000181fff207424 */ /* 0x000fe200078e00ff */
[----:B------:R-:W-:Y:S02]  /*22400*/  MOV R3, 0x22420 ;  /* 0x0002242000037802 */ /* 0x000fe40000000f00 */
[----:B-12---:R-:W-:Y:S05]  /*22410*/  CALL.REL.NOINC `($__internal_49_$__cuda_sm70_shflsync_idx_p) ;  /* 0x0000094000007944 */ /* 0x006fea0003c00000 */
[----:B------:R-:W-:Y:S01]  /*22420*/  MOV R0, R34 ;  /* 0x0000002200007202 */ /* 0x000fe20000000f00 */
[----:B------:R-:W-:Y:S05]  /*22430*/  BRA `(.L_x_3091) ;  /* 0xffffc1d000007947 */ /* 0x000fea000383ffff */
.L_x_3018:
        /* <DEDUP_REMOVED lines=13> */
.L_x_3021:
[----:B------:R-:W-:Y:S01]  /*22510*/  IMAD.MOV.U32 R33, RZ, RZ, R5 ;  /* 0x000000ffff217224 */ /* 0x000fe200078e0005 */
[----:B-1----:R-:W-:Y:S01]  /*22520*/  MOV R2, 0x2 ;  /* 0x0000000200027802 */ /* 0x002fe20000000f00 */
[----:B------:R-:W-:Y:S01]  /*22530*/  IMAD.MOV.U32 R32, RZ, RZ, 0x181f ;  /* 0x0000181fff207424 */ /* 0x000fe200078e00ff */
[----:B------:R-:W-:Y:S02]  /*22540*/  MOV R3, 0x22560 ;  /* 0x0002256000037802 */ /* 0x000fe40000000f00 */
[----:B--234-:R-:W-:Y:S05]  /*22550*/  CALL.REL.NOINC `($__internal_49_$__cuda_sm70_shflsync_idx_p) ;  /* 0x0000080000007944 */ /* 0x01cfea0003c00000 */
[----:B------:R-:W-:Y:S01]  /*22560*/  MOV R4, R34 ;  /* 0x0000002200047202 */ /* 0x000fe20000000f00 */
[----:B------:R-:W-:Y:S05]  /*22570*/  BRA `(.L_x_3093) ;  /* 0xffffc30000007947 */ /* 0x000fea000383ffff */
.L_x_3022:
[----:B------:R-:W-:Y:S01]  /*22580*/  IMAD.MOV.U32 R33, RZ, RZ, R14 ;  /* 0x000000ffff217224 */ /* 0x000fe200078e000e */
[----:B------:R-:W-:Y:S01]  /*22590*/  MOV R2, 0x2 ;  /* 0x0000000200027802 */ /* 0x000fe20000000f00 */
[----:B------:R-:W-:Y:S01]  /*225a0*/  IMAD.MOV.U32 R32, RZ, RZ, 0x181f ;  /* 0x0000181fff207424 */ /* 0x000fe200078e00ff */
[----:B------:R-:W-:Y:S02]  /*225b0*/  MOV R3, 0x225d0 ;  /* 0x000225d000037802 */ /* 0x000fe40000000f00 */
[----:B-1234-:R-:W-:Y:S05]  /*225c0*/  CALL.REL.NOINC `($__internal_49_$__cuda_sm70_shflsync_idx_p) ;  /* 0x0000079000007944 */ /* 0x01efea0003c00000 */
[----:B------:R-:W-:Y:S01]  /*225d0*/  MOV R0, R34 ;  /* 0x0000002200007202 */ /* 0x000fe20000000f00 */
[----:B------:R-:W-:Y:S05]  /*225e0*/  BRA `(.L_x_3094) ;  /* 0xffffc2b000007947 */ /* 0x000fea000383ffff */
.L_x_3025:
[----:B------:R-:W-:Y:S01]  /*225f0*/  IMAD.MOV.U32 R33, RZ, RZ, R5 ;  /* 0x000000ffff217224 */ /* 0x000fe200078e0005 */
[----:B-1----:R-:W-:Y:S01]  /*22600*/  MOV R2, 0x3 ;  /* 0x0000000300027802 */ /* 0x002fe20000000f00 */
[----:B------:R-:W-:Y:S01]  /*22610*/  IMAD.MOV.U32 R32, RZ, RZ, 0x181f ;  /* 0x0000181fff207424 */ /* 0x000fe200078e00ff */
[----:B------:R-:W-:-:S02]  /*22620*/  MOV R3, 0x22640 ;  /* 0x0002264000037802 */ /* 0x000fc40000000f00 */
[----:B--234-:R-:W-:Y:S05]  /*22630*/  CALL.REL.NOINC `($__internal_49_$__cuda_sm70_shflsync_idx_p) ;  /* 0x0000072000007944 */ /* 0x01cfea0003c00000 */
        /* <DEDUP_REMOVED lines=8> */
.L_x_3027:
[----:B------:R-:W-:Y:S01]  /*226c0*/  IMAD.MOV.U32 R33, RZ, RZ, R35 ;  /* 0x000000ffff217224 */ /* 0x000fe200078e0023 */
[----:B------:R-:W-:Y:S01]  /*226d0*/  MOV R2, RZ ;  /* 0x000000ff00027202 */ /* 0x000fe20000000f00 */
[----:B------:R-:W-:Y:S01]  /*226e0*/  IMAD.MOV.U32 R32, RZ, RZ, 0x1f ;  /* 0x0000001fff207424 */ /* 0x000fe200078e00ff */
[----:B------:R-:W-:Y:S02]  /*226f0*/  MOV R3, 0x22710 ;  /* 0x0002271000037802 */ /* 0x000fe40000000f00 */
[----:B-1----:R-:W-:Y:S05]  /*22700*/  CALL.REL.NOINC `($__internal_49_$__cuda_sm70_shflsync_idx_p) ;  /* 0x0000065000007944 */ /* 0x002fea0003c00000 */
[----:B------:R-:W-:Y:S01]  /*22710*/  MOV R9, R34 ;  /* 0x0000002200097202 */ /* 0x000fe20000000f00 */
[----:B------:R-:W-:Y:S05]  /*22720*/  BRA `(.L_x_3096) ;  /* 0xffffc4a000007947 */ /* 0x000fea000383ffff */
.L_x_3028:
[----:B------:R-:W-:Y:S01]  /*22730*/  IMAD.MOV.U32 R33, RZ, RZ, R35 ;  /* 0x000000ffff217224 */ /* 0x000fe200078e0023 */
[----:B------:R-:W-:Y:S01]  /*22740*/  MOV R2, 0x1 ;  /* 0x0000000100027802 */ /* 0x000fe20000000f00 */
[----:B------:R-:W-:Y:S01]  /*22750*/  IMAD.MOV.U32 R32, RZ, RZ, 0x1f ;  /* 0x0000001fff207424 */ /* 0x000fe200078e00ff */
[----:B------:R-:W-:Y:S02]  /*22760*/  MOV R3, 0x22780 ;  /* 0x0002278000037802 */ /* 0x000fe40000000f00 */
[----:B-123--:R-:W-:Y:S05]  /*22770*/  CALL.REL.NOINC `($__internal_49_$__cuda_sm70_shflsync_idx_p) ;  /* 0x000005e000007944 */ /* 0x00efea0003c00000 */
[----:B------:R-:W-:Y:S01]  /*22780*/  MOV R6, R34 ;  /* 0x0000002200067202 */ /* 0x000fe20000000f00 */
[----:B------:R-:W-:Y:S05]  /*22790*/  BRA `(.L_x_3097) ;  /* 0xffffc45000007947 */ /* 0x000fea000383ffff */
.L_x_3029:
[----:B------:R-:W-:Y:S02]  /*227a0*/  MOV R3, 0x1 ;  /* 0x0000000100037802 */ /* 0x000fe40000000f00 */
[----:B------:R-:W-:-:S02]  /*227b0*/  MOV R2, 0x227d0 ;  /* 0x000227d000027802 */ /* 0x000fc40000000f00 */
[----:B-1234-:R-:W-:Y:S05]  /*227c0*/  CALL.REL.NOINC `($__internal_50_$__cuda_sm70_shflsync_up_p) ;  /* 0x000005f000007944 */ /* 0x01efea0003c00000 */
[----:B------:R-:W-:Y:S05]  /*227d0*/  BRA `(.L_x_3098) ;  /* 0xffffc54000007947 */ /* 0x000fea000383ffff */
.L_x_3030:
[----:B------:R-:W-:Y:S02]  /*227e0*/  MOV R3, 0x2 ;  /* 0x0000000200037802 */ /* 0x000fe40000000f00 */
[----:B------:R-:W-:-:S02]  /*227f0*/  MOV R2, 0x22810 ;  /* 0x0002281000027802 */ /* 0x000fc40000000f00 */
[----:B---34-:R-:W-:Y:S05]  /*22800*/  CALL.REL.NOINC `($__internal_50_$__cuda_sm70_shflsync_up_p) ;  /* 0x000005b000007944 */ /* 0x018fea0003c00000 */
        /* <DEDUP_REMOVED lines=24> */
.L_x_3034:
[----:B------:R-:W-:Y:S02]  /*22990*/  MOV R3, 0x1 ;  /* 0x0000000100037802 */ /* 0x000fe40000000f00 */
[----:B------:R-:W-:Y:S02]  /*229a0*/  MOV R2, 0x229c0 ;  /* 0x000229c000027802 */ /* 0x000fe40000000f00 */
[----:B------:R-:W-:Y:S05]  /*229b0*/  CALL.REL.NOINC `($__internal_50_$__cuda_sm70_shflsync_up_p) ;  /* 0x0000040000007944 */ /* 0x000fea0003c00000 */
[----:B------:R-:W-:Y:S01]  /*229c0*/  MOV R2, R4 ;  /* 0x0000000400027202 */ /* 0x000fe20000000f00 */
[----:B------:R-:W-:Y:S05]  /*229d0*/  BRA `(.L_x_3100) ;  /* 0xffffc5b000007947 */ /* 0x000fea000383ffff */
.L_x_3035:
        /* <DEDUP_REMOVED lines=27> */
.L_x_3037:
[----:B------:R-:W-:Y:S02]  /*22b90*/  SEL R0, RZ, 0x1, P0 ;  /* 0x00000001ff007807 */ /* 0x000fe40000000000 */
[----:B------:R-:W-:Y:S02]  /*22ba0*/  MOV R2, 0x22bc0 ;  /* 0x00022bc000027802 */ /* 0x000fe40000000f00 */
[----:B-1----:R-:W-:Y:S05]  /*22bb0*/  CALL.REL.NOINC `($__internal_51_$__cuda_sm70_votesync_ballot) ;  /* 0x0000026000007944 */ /* 0x002fea0003c00000 */
[----:B------:R-:W-:Y:S01]  /*22bc0*/  MOV R6, R0 ;  /* 0x0000000000067202 */ /* 0x000fe20000000f00 */
[----:B------:R-:W-:Y:S05]  /*22bd0*/  BRA `(.L_x_3102) ;  /* 0xffffc54000007947 */ /* 0x000fea000383ffff */
.L_x_3038:
[----:B------:R-:W-:Y:S01]  /*22be0*/  IMAD.MOV.U32 R33, RZ, RZ, R7 ;  /* 0x000000ffff217224 */ /* 0x000fe200078e0007 */
[----:B--2---:R-:W-:Y:S01]  /*22bf0*/  MOV R2, R0 ;  /* 0x0000000000027202 */ /* 0x004fe20000000f00 */
[----:B------:R-:W-:Y:S01]  /*22c00*/  IMAD.MOV.U32 R32, RZ, RZ, 0x1f ;  /* 0x0000001fff207424 */ /* 0x000fe200078e00ff */
[----:B------:R-:W-:Y:S02]  /*22c10*/  MOV R3, 0x22c30 ;  /* 0x00022c3000037802 */ /* 0x000fe40000000f00 */
[----:B-1----:R-:W-:Y:S05]  /*22c20*/  CALL.REL.NOINC `($__internal_49_$__cuda_sm70_shflsync_idx_p) ;  /* 0x0000013000007944 */ /* 0x002fea0003c00000 */
[----:B------:R-:W-:Y:S01]  /*22c30*/  IMAD.MOV.U32 R12, RZ, RZ, R34 ;  /* 0x000000ffff0c7224 */ /* 0x000fe200078e0022 */
[----:B------:R-:W-:Y:S01]  /*22c40*/  MOV R2, R0 ;  /* 0x0000000000027202 */ /* 0x000fe20000000f00 */
[----:B------:R-:W-:Y:S01]  /*22c50*/  IMAD.MOV.U32 R33, RZ, RZ, R8 ;  /* 0x000000ffff217224 */ /* 0x000fe200078e0008 */
[----:B------:R-:W-:-:S02]  /*22c60*/  MOV R32, 0x1f ;  /* 0x0000001f00207802 */ /* 0x000fc40000000f00 */
[----:B------:R-:W-:Y:S02]  /*22c70*/  MOV R3, 0x22c90 ;  /* 0x00022c9000037802 */ /* 0x000fe40000000f00 */
[----:B------:R-:W-:Y:S05]  /*22c80*/  CALL.REL.NOINC `($__internal_49_$__cuda_sm70_shflsync_idx_p) ;  /* 0x000000d000007944 */ /* 0x000fea0003c00000 */
[----:B------:R-:W-:Y:S01]  /*22c90*/  MOV R5, R34 ;  /* 0x0000002200057202 */ /* 0x000fe20000000f00 */
[----:B------:R-:W-:Y:S05]  /*22ca0*/  BRA `(.L_x_3103) ;  /* 0xffffc4e000007947 */ /* 0x000fea000383ffff */
.L_x_3041:
[----:B------:R-:W-:Y:S01]  /*22cb0*/  IMAD.MOV.U32 R33, RZ, RZ, R4 ;  /* 0x000000ffff217224 */ /* 0x000fe200078e0004 */
[----:B--2---:R-:W-:Y:S01]  /*22cc0*/  MOV R2, R0 ;  /* 0x0000000000027202 */ /* 0x004fe20000000f00 */
[----:B------:R-:W-:Y:S01]  /*22cd0*/  IMAD.MOV.U32 R32, RZ, RZ, 0x1f ;  /* 0x0000001fff207424 */ /* 0x000fe200078e00ff */
[----:B------:R-:W-:Y:S02]  /*22ce0*/  MOV R3, 0x22d00 ;  /* 0x00022d0000037802 */ /* 0x000fe40000000f00 */
[----:B-1--4-:R-:W-:Y:S05]  /*22cf0*/  CALL.REL.NOINC `($__internal_49_$__cuda_sm70_shflsync_idx_p) ;  /* 0x0000006000007944 */ /* 0x012fea0003c00000 */
[----:B------:R-:W-:Y:S01]  /*22d00*/  MOV R14, R34 ;  /* 0x00000022000e7202 */ /* 0x000fe20000000f00 */
[----:B------:R-:W-:Y:S05]  /*22d10*/  BRA `(.L_x_3040) ;  /* 0xffffc4d000007947 */ /* 0x000fea000383ffff */
        .weak           $__internal_48_$__cuda_sm70_shflsync_bfly_p
        .type           $__internal_48_$__cuda_sm70_shflsync_bfly_p,@function
        .size           $__internal_48_$__cuda_sm70_shflsync_bfly_p,($__internal_49_$__cuda_sm70_shflsync_idx_p - $__internal_48_$__cuda_sm70_shflsync_bfly_p)
$__internal_48_$__cuda_sm70_shflsync_bfly_p:
[----:B------:R-:W-:Y:S04]  /*22d20*/  WARPSYNC R195 ;  /* 0x000000c300007348 */ /* 0x000fe80003800000 */
[----:B------:R1:W2:Y:S02]  /*22d30*/  SHFL.BFLY PT, R23, R4, R3, R197 ;  /* 0x0c00000304177389 */ /* 0x0002a400000e00c5 */
[----:B-1----:R-:W-:-:S04]  /*22d40*/  MOV R3, 0x0 ;  /* 0x0000000000037802 */ /* 0x002fc80000000f00 */
[----:B--2---:R-:W-:Y:S05]  /*22d50*/  RET.REL.NODEC R2 `(_ZN7cutlass13device_kernelIN5flash19enable_sm80_to_sm89INS1_16FlashAttnFwdSm80INS1_25CollectiveMainloopFwdSm80ILi8ELi2ELb0EN4cute5tupleIJNS5_1CILi128EEENS7_ILi64EEENS7_ILi192EEEEEELi192ENS_10bfloat16_tEfNS_4arch4Sm80ELb1ELb0ELb1ELb1ELb1ELb1ELb1ELb1EEENS1_21CollectiveEpilogueFwdINS6_IJS8_SA_S9_EEENS6_IJNS7_ILi1EEESI_SI_EEESC_SE_Li256ELb1ELb1ELb1ELb0EEENS1_36VarlenDynamicPersistentTileSchedulerILi128ELi64ELi256ELi256ELb1ELb1ELb0ELb1ELb1ELb1EEEEEEEEEvNT_6ParamsE) ;  /* 0xfffdd2a002007950 */ /* 0x004fea0003c3ffff */
        .weak           $__internal_49_$__cuda_sm70_shflsync_idx_p
        .type           $__internal_49_$__cuda_sm70_shflsync_idx_p,@function
        .size           $__internal_49_$__cuda_sm70_shflsync_idx_p,($__internal_50_$__cuda_sm70_shflsync_up_p - $__internal_49_$__cuda_sm70_shflsync_idx_p)
$__internal_49_$__cuda_sm70_shflsync_idx_p:
[----:B------:R-:W-:-:S04]  /*22d60*/  MOV R34, 0xffffffff ;  /* 0xffffffff00227802 */ /* 0x000fc80000000f00 */
[----:B------:R-:W-:Y:S04]  /*22d70*/  WARPSYNC R34 ;  /* 0x0000002200007348 */ /* 0x000fe80003800000 */
[----:B------:R1:W2:Y:S02]  /*22d80*/  SHFL.IDX PT, R34, R33, R2, R32 ;  /* 0x0000000221227389 */ /* 0x0002a400000e0020 */
[----:B-1----:R-:W-:Y:S02]  /*22d90*/  MOV R2, R3 ;  /* 0x0000000300027202 */ /* 0x002fe40000000f00 */
[----:B------:R-:W-:-:S04]  /*22da0*/  MOV R3, 0x0 ;  /* 0x0000000000037802 */ /* 0x000fc80000000f00 */
[----:B--2---:R-:W-:Y:S05]  /*22db0*/  RET.REL.NODEC R2 `(_ZN7cutlass13device_kernelIN5flash19enable_sm80_to_sm89INS1_16FlashAttnFwdSm80INS1_25CollectiveMainloopFwdSm80ILi8ELi2ELb0EN4cute5tupleIJNS5_1CILi128EEENS7_ILi64EEENS7_ILi192EEEEEELi192ENS_10bfloat16_tEfNS_4arch4Sm80ELb1ELb0ELb1ELb1ELb1ELb1ELb1ELb1EEENS1_21CollectiveEpilogueFwdINS6_IJS8_SA_S9_EEENS6_IJNS7_ILi1EEESI_SI_EEESC_SE_Li256ELb1ELb1ELb1ELb0EEENS1_36VarlenDynamicPersistentTileSchedulerILi128ELi64ELi256ELi256ELb1ELb1ELb0ELb1ELb1ELb1EEEEEEEEEvNT_6ParamsE) ;  /* 0xfffdd24002007950 */ /* 0x004fea0003c3ffff */
        .weak           $__internal_50_$__cuda_sm70_shflsync_up_p
        .type           $__internal_50_$__cuda_sm70_shflsync_up_p,@function
        .size           $__internal_50_$__cuda_sm70_shflsync_up_p,($__internal_51_$__cuda_sm70_votesync_ballot - $__internal_50_$__cuda_sm70_shflsync_up_p)
$__internal_50_$__cuda_sm70_shflsync_up_p:
[----:B------:R-:W-:Y:S02]  /*22dc0*/  MOV R4, RZ ;  /* 0x000000ff00047202 */ /* 0x000fe40000000f00 */
[----:B------:R-:W-:-:S04]  /*22dd0*/  MOV R12, 0xffffffff ;  /* 0xffffffff000c7802 */ /* 0x000fc80000000f00 */
[----:B------:R-:W-:Y:S04]  /*22de0*/  WARPSYNC R12 ;  /* 0x0000000c00007348 */ /* 0x000fe80003800000 */
[----:B------:R1:W2:Y:S02]  /*22df0*/  SHFL.UP PT, R4, R0, R3, R4 ;  /* 0x0400000300047389 */ /* 0x0002a400000e0004 */
[----:B-1----:R-:W-:-:S04]  /*22e00*/  MOV R3, 0x0 ;  /* 0x0000000000037802 */ /* 0x002fc80000000f00 */
[----:B--2---:R-:W-:Y:S05]  /*22e10*/  RET.REL.NODEC R2 `(_ZN7cutlass13device_kernelIN5flash19enable_sm80_to_sm89INS1_16FlashAttnFwdSm80INS1_25CollectiveMainloopFwdSm80ILi8ELi2ELb0EN4cute5tupleIJNS5_1CILi128EEENS7_ILi64EEENS7_ILi192EEEEEELi192ENS_10bfloat16_tEfNS_4arch4Sm80ELb1ELb0ELb1ELb1ELb1ELb1ELb1ELb1EEENS1_21CollectiveEpilogueFwdINS6_IJS8_SA_S9_EEENS6_IJNS7_ILi1EEESI_SI_EEESC_SE_Li256ELb1ELb1ELb1ELb0EEENS1_36VarlenDynamicPersistentTileSchedulerILi128ELi64ELi256ELi256ELb1ELb1ELb0ELb1ELb1ELb1EEEEEEEEEvNT_6ParamsE) ;  /* 0xfffdd1e002007950 */ /* 0x004fea0003c3ffff */
        .weak           $__internal_51_$__cuda_sm70_votesync_ballot
        .type           $__internal_51_$__cuda_sm70_votesync_ballot,@function
        .size           $__internal_51_$__cuda_sm70_votesync_ballot,(.L_x_3172 - $__internal_51_$__cuda_sm70_votesync_ballot)
$__internal_51_$__cuda_sm70_votesync_ballot:
[----:B------:R-:W-:Y:S01]  /*22e20*/  ISETP.NE.U32.AND P0, PT, R0, 0x1, PT ;  /* 0x000000010000780c */ /* 0x000fe20003f05070 */
[----:B------:R-:W-:-:S04]  /*22e30*/  IMAD.MOV.U32 R3, RZ, RZ, -0x1 ;  /* 0xffffffffff037424 */ /* 0x000fc800078e00ff */
[----:B------:R-:W-:Y:S08]  /*22e40*/  WARPSYNC R3 ;  /* 0x0000000300007348 */ /* 0x000ff00003800000 */
[----:B------:R-:W-:-:S04]  /*22e50*/  VOTE.ANY R0, PT, !P0 ;  /* 0x0000000000007806 */ /* 0x000fc800040e0100 */
[----:B------:R-:W-:Y:S01]  /*22e60*/  LOP3.LUT R0, R0, R3, RZ, 0xc0, !PT ;  /* 0x0000000300007212 */ /* 0x000fe200078ec0ff */
[----:B------:R-:W-:-:S04]  /*22e70*/  IMAD.MOV.U32 R3, RZ, RZ, 0x0 ;  /* 0x00000000ff037424 */ /* 0x000fc800078e00ff */
[----:B------:R-:W-:Y:S05]  /*22e80*/  RET.REL.NODEC R2 `(_ZN7cutlass13device_kernelIN5flash19enable_sm80_to_sm89INS1_16FlashAttnFwdSm80INS1_25CollectiveMainloopFwdSm80ILi8ELi2ELb0EN4cute5tupleIJNS5_1CILi128EEENS7_ILi64EEENS7_ILi192EEEEEELi192ENS_10bfloat16_tEfNS_4arch4Sm80ELb1ELb0ELb1ELb1ELb1ELb1ELb1ELb1EEENS1_21CollectiveEpilogueFwdINS6_IJS8_SA_S9_EEENS6_IJNS7_ILi1EEESI_SI_EEESC_SE_Li256ELb1ELb1ELb1ELb0EEENS1_36VarlenDynamicPersistentTileSchedulerILi128ELi64ELi256ELi256ELb1ELb1ELb0ELb1ELb1ELb1EEEEEEEEEvNT_6ParamsE) ;  /* 0xfffdd17002007950 */ /* 0x000fea0003c3ffff */
.L_x_3104:
        /* <DEDUP_REMOVED lines=15> */
.L_x_3172:


//--------------------- .nv.shared._ZN7cutlass13device_kernelIN5flash19enable_sm80_to_sm89INS1_16FlashAttnFwdSm80INS1_25CollectiveMainloopFwdSm80ILi8ELi1ELb0EN4cute5tupleIJNS5_1CILi128EEENS7_ILi64EEENS7_ILi192EEEEEELi192ENS_10bfloat16_tEfNS_4arch4Sm80ELb0ELb0ELb1ELb0ELb1ELb0ELb1ELb1EEENS1_21CollectiveEpilogueFwdINS6_IJS8_SA_S9_EEENS6_IJNS7_ILi1EEESI_SI_EEESC_SE_Li256ELb0ELb1ELb1ELb0EEENS1_19SingleTileSchedulerILb0ELb1ELb1ELi128EEEEEEEEEvNT_6ParamsE --------------------------
	.section	.nv.shared._ZN7cutlass13device_kernelIN5flash19enable_sm80_to_sm89INS1_16FlashAttnFwdSm80INS1_25CollectiveMainloopFwdSm80ILi8ELi1ELb0EN4cute5tupleIJNS5_1CILi128EEENS7_ILi64EEENS7_ILi192EEEEEELi192ENS_10bfloat16_tEfNS_4arch4Sm80ELb0ELb0ELb1ELb0ELb1ELb0ELb1ELb1EEENS1_21CollectiveEpilogueFwdINS6_IJS8_SA_S9_EEENS6_IJNS7_ILi1EEESI_SI_EEESC_SE_Li256ELb0ELb1ELb1ELb0EEENS1_19SingleTileSchedulerILb0ELb1ELb1ELi128EEEEEEEEEvNT_6ParamsE,"aw",@nobits
	.sectionflags	@""
	.align	16


//--------------------- .nv.global                --------------------------
	.section	.nv.global,"aw",@nobits
.nv.global:
	.type		_ZN86_INTERNAL_9a2f21ec_50_flash_fwd_hdim192_bf16_paged_split_softcap_sm80_cu_c0233546_31104cute1_E,@object
	.size		_ZN86_INTERNAL_9a2f21ec_50_flash_fwd_hdim192_bf16_paged_split_softcap_sm80_cu_c0233546_31104cute1_E,(_ZN86_INTERNAL_9a2f21ec_50_flash_fwd_hdim192_bf16_paged_split_softcap_sm80_cu_c0233546_31104cuda3std3__45__cpo6cbeginE - _ZN86_INTERNAL_9a2f21ec_50_flash_fwd_hdim192_bf16_paged_split_softcap_sm80_cu_c0233546_31104cute1_E)
_ZN86_INTERNAL_9a2f21ec_50_flash_fwd_hdim192_bf16_paged_split_softcap_sm80_cu_c0233546_31104cute1_E:
	.zero		1
	.type		_ZN86_INTERNAL_9a2f21ec_50_flash_fwd_hdim192_bf16_paged_split_softcap_sm80_cu_c0233546_31104cuda3std3__45__cpo6cbeginE,@object
	.size		_ZN86_INTERNAL_9a2f21ec_50_flash_fwd_hdim192_bf16_paged_split_softcap_sm80_cu_c0233546_31104cuda3std3__45__cpo6cbeginE,(_ZN86_INTERNAL_9a2f21ec_50_flash_fwd_hdim192_bf16_paged_split_softcap_sm80_cu_c0233546_31104cuda3std3__48in_placeE - _ZN86_INTERNAL_9a2f21ec_50_flash_fwd_hdim192_bf16_paged_split_softcap_sm80_cu_c0233546_31104cuda3std3__45__cpo6cbeginE)
_ZN86_INTERNAL_9a2f21ec_50_flash_fwd_hdim192_bf16_paged_split_softcap_sm80_cu_c0233546_31104cuda3std3__45__cpo6cbeginE:
	.zero		1
	.type		_ZN86_INTERNAL_9a2f21ec_50_flash_fwd_hdim192_bf16_paged_split_softcap_sm80_cu_c0233546_31104cuda3std3__48in_placeE,@object
	.size		_ZN86_INTERNAL_9a2f21ec_50_flash_fwd_hdim192_bf16_paged_split_softcap_sm80_cu_c0233546_31104cuda3std3__48in_placeE,(_ZN86_INTERNAL_9a2f21ec_50_flash_fwd_hdim192_bf16_paged_split_softcap_sm80_cu_c0233546_31104cuda3std6ranges3__45__cpo9iter_moveE - _ZN86_INTERNAL_9a2f21ec_50_flash_fwd_hdim192_bf16_paged_split_softcap_sm80_cu_c0233546_31104cuda3std3__48in_placeE)
_ZN86_INTERNAL_9a2f21ec_50_flash_fwd_hdim192_bf16_paged_split_softcap_sm80_cu_c0233546_31104cuda3std3__48in_placeE:
	.zero		1
	.type		_ZN86_INTERNAL_9a2f21ec_50_flash_fwd_hdim192_bf16_paged_split_softcap_sm80_cu_c0233546_31104cuda3std6ranges3__45__cpo9iter_moveE,@object
	.size		_ZN86_INTERNAL_9a2f21ec_50_flash_fwd_hdim192_bf16_paged_split_softcap_sm80_cu_c0233546_31104cuda3std6ranges3__45__cpo9iter_moveE,(_ZN86_INTERNAL_9a2f21ec_50_flash_fwd_hdim192_bf16_paged_split_softcap_sm80_cu_c0233546_31104cuda3std3__45__cpo5beginE - _ZN86_INTERNAL_9a2f21ec_50_flash_fwd_hdim192_bf16_paged_split_softcap_sm80_cu_c0233546_31104cuda3std6ranges3__45__cpo9iter_moveE)
_ZN86_INTERNAL_9a2f21ec_50_flash_fwd_hdim192_bf16_paged_split_softcap_sm80_cu_c0233546_31104cuda3std6ranges3__45__cpo9iter_moveE:
	.zero		1
	.type		_ZN86_INTERNAL_9a2f21ec_50_flash_fwd_hdim192_bf16_paged_split_softcap_sm80_cu_c0233546_31104cuda3std3__45__cpo5beginE,@object
	.size		_ZN86_INTERNAL_9a2f21ec_50_flash_fwd_hdim192_bf16_paged_split_softcap_sm80_cu_c0233546_31104cuda3std3__45__cpo5beginE,(_ZN86_INTERNAL_9a2f21ec_50_flash_fwd_hdim192_bf16_paged_split_softcap_sm80_cu_c0233546_31104cuda3std3__488_GLOBAL__N__9a2f21ec_50_flash_fwd_hdim192_bf16_paged_split_softcap_sm80_cu_c0233546_31106ignoreE - _ZN86_INTERNAL_9a2f21ec_50_flash_fwd_hdim192_bf16_paged_split_softcap_sm80_cu_c0233546_31104cuda3std3__45__cpo5beginE)
_ZN86_INTERNAL_9a2f21ec_50_flash_fwd_hdim192_bf16_paged_split_softcap_sm80_cu_c0233546_31104cuda3std3__45__cpo5beginE:
	.zero		1
	.type		_ZN86_INTERNAL_9a2f21ec_50_flash_fwd_hdim192_bf16_paged_split_softcap_sm80_cu_c0233546_31104cuda3std3__488_GLOBAL__N__9a2f21ec_50_flash_fwd_hdim192_bf16_paged_split_softcap_sm80_cu_c0233546_31106ignoreE,@object
	.size		_ZN86_INTERNAL_9a2f21ec_50_flash_fwd_hdim192_bf16_paged_split_softcap_sm80_cu_c0233546_31104cuda3std3__488_GLOBAL__N__9a2f21ec_50_flash_fwd_hdim192_bf16_paged_split_softcap_sm80_cu_c0233546_31106ignoreE,(_ZN86_INTERNAL_9a2f21ec_50_flash_fwd_hdim192_bf16_paged_split_softcap_sm80_cu_c0233546_31104cute7productE - _ZN86_INTERNAL_9a2f21ec_50_flash_fwd_hdim192_bf16_paged_split_softcap_sm80_cu_c0233546_31104cuda3std3__488_GLOBAL__N__9a2f21ec_50_flash_fwd_hdim192_bf16_paged_split_softcap_sm80_cu_c0233546_31106ignoreE)
_ZN86_INTERNAL_9a2f21ec_50_flash_fwd_hdim192_bf16_paged_split_softcap_sm80_cu_c0233546_31104cuda3std3__488_GLOBAL__N__9a2f21ec_50_flash_fwd_hdim192_bf16_paged_split_softcap_sm80_cu_c0233546_31106ignoreE:
	.zero		1
	.type		_ZN86_INTERNAL_9a2f21ec_50_flash_fwd_hdim192_bf16_paged_split_softcap_sm80_cu_c0233546_31104cute7productE,@object
	.size		_ZN86_INTERNAL_9a2f21ec_50_flash_fwd_hdim192_bf16_paged_split_softcap_sm80_cu_c0233546_31104cute7productE,(_ZN86_INTERNAL_9a2f21ec_50_flash_fwd_hdim192_bf16_paged_split_softcap_sm80_cu_c0233546_31104cuda3std3__45__cpo3endE - _ZN86_INTERNAL_9a2f21ec_50_flash_fwd_hdim192_bf16_paged_split_softcap_sm80_cu_c0233546_31104cute7productE)
_ZN86_INTERNAL_9a2f21ec_50_flash_fwd_hdim192_bf16_paged_split_softcap_sm80_cu_c0233546_31104cute7productE:
	.zero		1
	.type		_ZN86_INTERNAL_9a2f21ec_50_flash_fwd_hdim192_bf16_paged_split_softcap_sm80_cu_c0233546_31104cuda3std3__45__cpo3endE,@object
	.size		_ZN86_INTERNAL_9a2f21ec_50_flash_fwd_hdim192_bf16_paged_split_softcap_sm80_cu_c0233546_31104cuda3std3__45__cpo3endE,(_ZN86_INTERNAL_9a2f21ec_50_flash_fwd_hdim192_bf16_paged_split_softcap_sm80_cu_c0233546_31104cuda3std3__419piecewise_constructE - _ZN86_INTERNAL_9a2f21ec_50_flash_fwd_hdim192_bf16_paged_split_softcap_sm80_cu_c0233546_31104cuda3std3__45__cpo3endE)
_ZN86_INTERNAL_9a2f21ec_50_flash_fwd_hdim192_bf16_paged_split_softcap_sm80_cu_c0233546_31104cuda3std3__45__cpo3endE:
	.zero		1
	.type		_ZN86_INTERNAL_9a2f21ec_50_flash_fwd_hdim192_bf16_paged_split_softcap_sm80_cu_c0233546_31104cuda3std3__419piecewise_constructE,@object
	.size		_ZN86_INTERNAL_9a2f21ec_50_flash_fwd_hdim192_bf16_paged_split_softcap_sm80_cu_c0233546_31104cuda3std3__419piecewise_constructE,(_ZN86_INTERNAL_9a2f21ec_50_flash_fwd_hdim192_bf16_paged_split_softcap_sm80_cu_c0233546_31104cuda3std3__45__cpo4cendE - _ZN86_INTERNAL_9a2f21ec_50_flash_fwd_hdim192_bf16_paged_split_softcap_sm80_cu_c0233546_31104cuda3std3__419piecewise_constructE)
_ZN86_INTERNAL_9a2f21ec_50_flash_fwd_hdim192_bf16_paged_split_softcap_sm80_cu_c0233546_31104cuda3std3__419piecewise_constructE:
	.zero		1
	.type		_ZN86_INTERNAL_9a2f21ec_50_flash_fwd_hdim192_bf16_paged_split_softcap_sm80_cu_c0233546_31104cuda3std3__45__cpo4cendE,@object
	.size		_ZN86_INTERNAL_9a2f21ec_50_flash_fwd_hdim192_bf16_paged_split_softcap_sm80_cu_c0233546_31104cuda3std3__45__cpo4cendE,(_ZN86_INTERNAL_9a2f21ec_50_flash_fwd_hdim192_bf16_paged_split_softcap_sm80_cu_c0233546_31104cuda3std6ranges3__45__cpo4swapE - _ZN86_INTERNAL_9a2f21ec_50_flash_fwd_hdim192_bf16_paged_split_softcap_sm80_cu_c0233546_31104cuda3std3__45__cpo4cendE)
_ZN86_INTERNAL_9a2f21ec_50_flash_fwd_hdim192_bf16_paged_split_softcap_sm80_cu_c0233546_31104cuda3std3__45__cpo4cendE:
	.zero		1
	.type		_ZN86_INTERNAL_9a2f21ec_50_flash_fwd_hdim192_bf16_paged_split_softcap_sm80_cu_c0233546_31104cuda3std6ranges3__45__cpo4swapE,@object
	.size		_ZN86_INTERNAL_9a2f21ec_50_flash_fwd_hdim192_bf16_paged_split_softcap_sm80_cu_c0233546_31104cuda3std6ranges3__45__cpo4swapE,(.L_7 - _ZN86_INTERNAL_9a2f21ec_50_flash_fwd_hdim192_bf16_paged_split_softcap_sm80_cu_c0233546_31104cuda3std6ranges3__45__cpo4swapE)
_ZN86_INTERNAL_9a2f21ec_50_flash_fwd_hdim192_bf16_paged_split_softcap_sm80_cu_c0233546_31104cuda3std6ranges3__45__cpo4swapE:
	.zero		1
.L_7:


//--------------------- .nv.shared._ZN7cutlass13device_kernelIN5flash19enable_sm80_to_sm89INS1_16FlashAttnFwdSm80INS1_25CollectiveMainloopFwdSm80ILi8ELi1ELb0EN4cute5tupleIJNS5_1CILi128EEENS7_ILi64EEENS7_ILi192EEEEEELi192ENS_10bfloat16_tEfNS_4arch4Sm80ELb0ELb0ELb1ELb1ELb1ELb0ELb1ELb1EEENS1_21CollectiveEpilogueFwdINS6_IJS8_SA_S9_EEENS6_IJNS7_ILi1EEESI_SI_EEESC_SE_Li256ELb1ELb1ELb1ELb0EEENS1_36VarlenDynamicPersistentTileSchedulerILi128ELi64ELi256ELi256ELb1ELb1ELb0ELb0ELb1ELb1EEEEEEEEEvNT_6ParamsE --------------------------
	.section	.nv.shared._ZN7cutlass13device_kernelIN5flash19enable_sm80_to_sm89INS1_16FlashAttnFwdSm80INS1_25CollectiveMainloopFwdSm80ILi8ELi1ELb0EN4cute5tupleIJNS5_1CILi128EEENS7_ILi64EEENS7_ILi192EEEEEELi192ENS_10bfloat16_tEfNS_4arch4Sm80ELb0ELb0ELb1ELb1ELb1ELb0ELb1ELb1EEENS1_21CollectiveEpilogueFwdINS6_IJS8_SA_S9_EEENS6_IJNS7_ILi1EEESI_SI_EEESC_SE_Li256ELb1ELb1ELb1ELb0EEENS1_36VarlenDynamicPersistentTileSchedulerILi128ELi64ELi256ELi256ELb1ELb1ELb0ELb0ELb1ELb1EEEEEEEEEvNT_6ParamsE,"aw",@nobits
	.sectionflags	@""
	.align	16


//--------------------- .nv.shared._ZN7cutlass13device_kernelIN5flash19enable_sm80_to_sm89INS1_16FlashAttnFwdSm80INS1_25CollectiveMainloopFwdSm80ILi8ELi1ELb0EN4cute5tupleIJNS5_1CILi128EEENS7_ILi64EEENS7_ILi192EEEEEELi192ENS_10bfloat16_tEfNS_4arch4Sm80ELb0ELb0ELb1ELb1ELb1ELb1ELb1ELb1EEENS1_21CollectiveEpilogueFwdINS6_IJS8_SA_S9_EEENS6_IJNS7_ILi1EEESI_SI_EEESC_SE_Li256ELb1ELb1ELb1ELb0EEENS1_36VarlenDynamicPersistentTileSchedulerILi128ELi64ELi256ELi256ELb1ELb1ELb0ELb0ELb1ELb1EEEEEEEEEvNT_6ParamsE --------------------------
	.section	.nv.shared._ZN7cutlass13device_kernelIN5flash19enable_sm80_to_sm89INS1_16FlashAttnFwdSm80INS1_25CollectiveMainloopFwdSm80ILi8ELi1ELb0EN4cute5tupleIJNS5_1CILi128EEENS7_ILi64EEENS7_ILi192EEEEEELi192ENS_10bfloat16_tEfNS_4arch4Sm80ELb0ELb0ELb1ELb1ELb1ELb1ELb1ELb1EEENS1_21CollectiveEpilogueFwdINS6_IJS8_SA_S9_EEENS6_IJNS7_ILi1EEESI_SI_EEESC_SE_Li256ELb1ELb1ELb1ELb0EEENS1_36VarlenDynamicPersistentTileSchedulerILi128ELi64ELi256ELi256ELb1ELb1ELb0ELb0ELb1ELb1EEEEEEEEEvNT_6ParamsE,"aw",@nobits
	.sectionflags	@""
	.align	16


//--------------------- .nv.shared._ZN7cutlass13device_kernelIN5flash19enable_sm80_to_sm89INS1_16FlashAttnFwdSm80INS1_25CollectiveMainloopFwdSm80ILi8ELi1ELb0EN4cute5tupleIJNS5_1CILi128EEENS7_ILi64EEENS7_ILi192EEEEEELi192ENS_10bfloat16_tEfNS_4arch4Sm80ELb0ELb1ELb1ELb0ELb1ELb0ELb1ELb1EEENS1_21CollectiveEpilogueFwdINS6_IJS8_SA_S9_EEENS6_IJNS7_ILi1EEESI_SI_EEESC_SE_Li256ELb0ELb1ELb1ELb0EEENS1_19SingleTileSchedulerILb0ELb1ELb1ELi128EEEEEEEEEvNT_6ParamsE --------------------------
	.section	.nv.shared._ZN7cutlass13device_kernelIN5flash19enable_sm80_to_sm89INS1_16FlashAttnFwdSm80INS1_25CollectiveMainloopFwdSm80ILi8ELi1ELb0EN4cute5tupleIJNS5_1CILi128EEENS7_ILi64EEENS7_ILi192EEEEEELi192ENS_10bfloat16_tEfNS_4arch4Sm80ELb0ELb1ELb1ELb0ELb1ELb0ELb1ELb1EEENS1_21CollectiveEpilogueFwdINS6_IJS8_SA_S9_EEENS6_IJNS7_ILi1EEESI_SI_EEESC_SE_Li256ELb0ELb1ELb1ELb0EEENS1_19SingleTileSchedulerILb0ELb1ELb1ELi128EEEEEEEEEvNT_6ParamsE,"aw",@nobits
	.sectionflags	@""
	.align	16


//--------------------- .nv.shared._ZN7cutlass13device_kernelIN5flash19enable_sm80_to_sm89INS1_16FlashAttnFwdSm80INS1_25CollectiveMainloopFwdSm80ILi8ELi1ELb0EN4cute5tupleIJNS5_1CILi128EEENS7_ILi64EEENS7_ILi192EEEEEELi192ENS_10bfloat16_tEfNS_4arch4Sm80ELb0ELb1ELb1ELb1ELb1ELb0ELb1ELb1EEENS1_21CollectiveEpilogueFwdINS6_IJS8_SA_S9_EEENS6_IJNS7_ILi1EEESI_SI_EEESC_SE_Li256ELb1ELb1ELb1ELb0EEENS1_36VarlenDynamicPersistentTileSchedulerILi128ELi64ELi256ELi256ELb1ELb1ELb0ELb1ELb0ELb1EEEEEEEEEvNT_6ParamsE --------------------------
	.section	.nv.shared._ZN7cutlass13device_kernelIN5flash19enable_sm80_to_sm89INS1_16FlashAttnFwdSm80INS1_25CollectiveMainloopFwdSm80ILi8ELi1ELb0EN4cute5tupleIJNS5_1CILi128EEENS7_ILi64EEENS7_ILi192EEEEEELi192ENS_10bfloat16_tEfNS_4arch4Sm80ELb0ELb1ELb1ELb1ELb1ELb0ELb1ELb1EEENS1_21CollectiveEpilogueFwdINS6_IJS8_SA_S9_EEENS6_IJNS7_ILi1EEESI_SI_EEESC_SE_Li256ELb1ELb1ELb1ELb0EEENS1_36VarlenDynamicPersistentTileSchedulerILi128ELi64ELi256ELi256ELb1ELb1ELb0ELb1ELb0ELb1EEEEEEEEEvNT_6ParamsE,"aw",@nobits
	.sectionflags	@""
	.align	16


//--------------------- .nv.shared._ZN7cutlass13device_kernelIN5flash19enable_sm80_to_sm89INS1_16FlashAttnFwdSm80INS1_25CollectiveMainloopFwdSm80ILi8ELi1ELb0EN4cute5tupleIJNS5_1CILi128EEENS7_ILi64EEENS7_ILi192EEEEEELi192ENS_10bfloat16_tEfNS_4arch4Sm80ELb0ELb1ELb1ELb1ELb1ELb1ELb1ELb1EEENS1_21CollectiveEpilogueFwdINS6_IJS8_SA_S9_EEENS6_IJNS7_ILi1EEESI_SI_EEESC_SE_Li256ELb1ELb1ELb1ELb0EEENS1_36VarlenDynamicPersistentTileSchedulerILi128ELi64ELi256ELi256ELb1ELb1ELb0ELb1ELb0ELb1EEEEEEEEEvNT_6ParamsE --------------------------
	.section	.nv.shared._ZN7cutlass13device_kernelIN5flash19enable_sm80_to_sm89INS1_16FlashAttnFwdSm80INS1_25CollectiveMainloopFwdSm80ILi8ELi1ELb0EN4cute5tupleIJNS5_1CILi128EEENS7_ILi64EEENS7_ILi192EEEEEELi192ENS_10bfloat16_tEfNS_4arch4Sm80ELb0ELb1ELb1ELb1ELb1ELb1ELb1ELb1EEENS1_21CollectiveEpilogueFwdINS6_IJS8_SA_S9_EEENS6_IJNS7_ILi1EEESI_SI_EEESC_SE_Li256ELb1ELb1ELb1ELb0EEENS1_36VarlenDynamicPersistentTileSchedulerILi128ELi64ELi256ELi256ELb1ELb1ELb0ELb1ELb0ELb1EEEEEEEEEvNT_6ParamsE,"aw",@nobits
	.sectionflags	@""
	.align	16


//--------------------- .nv.shared._ZN7cutlass13device_kernelIN5flash19enable_sm80_to_sm89INS1_16FlashAttnFwdSm80INS1_25CollectiveMainloopFwdSm80ILi8ELi1ELb0EN4cute5tupleIJNS5_1CILi128EEENS7_ILi64EEENS7_ILi192EEEEEELi192ENS_10bfloat16_tEfNS_4arch4Sm80ELb1ELb0ELb1ELb0ELb1ELb0ELb1ELb1EEENS1_21CollectiveEpilogueFwdINS6_IJS8_SA_S9_EEENS6_IJNS7_ILi1EEESI_SI_EEESC_SE_Li256ELb0ELb1ELb1ELb0EEENS1_30DynamicPersistentTileSchedulerILi256ELi256ELb1ELb1ELb0EEEEEEEEEvNT_6ParamsE --------------------------
	.section	.nv.shared._ZN7cutlass13device_kernelIN5flash19enable_sm80_to_sm89INS1_16FlashAttnFwdSm80INS1_25CollectiveMainloopFwdSm80ILi8ELi1ELb0EN4cute5tupleIJNS5_1CILi128EEENS7_ILi64EEENS7_ILi192EEEEEELi192ENS_10bfloat16_tEfNS_4arch4Sm80ELb1ELb0ELb1ELb0ELb1ELb0ELb1ELb1EEENS1_21CollectiveEpilogueFwdINS6_IJS8_SA_S9_EEENS6_IJNS7_ILi1EEESI_SI_EEESC_SE_Li256ELb0ELb1ELb1ELb0EEENS1_30DynamicPersistentTileSchedulerILi256ELi256ELb1ELb1ELb0EEEEEEEEEvNT_6ParamsE,"aw",@nobits
	.sectionflags	@""
	.align	16


//--------------------- .nv.shared._ZN7cutlass13device_kernelIN5flash19enable_sm80_to_sm89INS1_16FlashAttnFwdSm80INS1_25CollectiveMainloopFwdSm80ILi8ELi1ELb0EN4cute5tupleIJNS5_1CILi128EEENS7_ILi64EEENS7_ILi192EEEEEELi192ENS_10bfloat16_tEfNS_4arch4Sm80ELb1ELb0ELb1ELb1ELb1ELb0ELb1ELb1EEENS1_21CollectiveEpilogueFwdINS6_IJS8_SA_S9_EEENS6_IJNS7_ILi1EEESI_SI_EEESC_SE_Li256ELb1ELb1ELb1ELb0EEENS1_36VarlenDynamicPersistentTileSchedulerILi128ELi64ELi256ELi256ELb1ELb1ELb0ELb1ELb1ELb1EEEEEEEEEvNT_6ParamsE --------------------------
	.section	.nv.shared._ZN7cutlass13device_kernelIN5flash19enable_sm80_to_sm89INS1_16FlashAttnFwdSm80INS1_25CollectiveMainloopFwdSm80ILi8ELi1ELb0EN4cute5tupleIJNS5_1CILi128EEENS7_ILi64EEENS7_ILi192EEEEEELi192ENS_10bfloat16_tEfNS_4arch4Sm80ELb1ELb0ELb1ELb1ELb1ELb0ELb1ELb1EEENS1_21CollectiveEpilogueFwdINS6_IJS8_SA_S9_EEENS6_IJNS7_ILi1EEESI_SI_EEESC_SE_Li256ELb1ELb1ELb1ELb0EEENS1_36VarlenDynamicPersistentTileSchedulerILi128ELi64ELi256ELi256ELb1ELb1ELb0ELb1ELb1ELb1EEEEEEEEEvNT_6ParamsE,"aw",@nobits
	.sectionflags	@""
	.align	16


//--------------------- .nv.shared._ZN7cutlass13device_kernelIN5flash19enable_sm80_to_sm89INS1_16FlashAttnFwdSm80INS1_25CollectiveMainloopFwdSm80ILi8ELi1ELb0EN4cute5tupleIJNS5_1CILi128EEENS7_ILi64EEENS7_ILi192EEEEEELi192ENS_10bfloat16_tEfNS_4arch4Sm80ELb1ELb0ELb1ELb1ELb1ELb1ELb1ELb1EEENS1_21CollectiveEpilogueFwdINS6_IJS8_SA_S9_EEENS6_IJNS7_ILi1EEESI_SI_EEESC_SE_Li256ELb1ELb1ELb1ELb0EEENS1_36VarlenDynamicPersistentTileSchedulerILi128ELi64ELi256ELi256ELb1ELb1ELb0ELb1ELb1ELb1EEEEEEEEEvNT_6ParamsE --------------------------
	.section	.nv.shared._ZN7cutlass13device_kernelIN5flash19enable_sm80_to_sm89INS1_16FlashAttnFwdSm80INS1_25CollectiveMainloopFwdSm80ILi8ELi1ELb0EN4cute5tupleIJNS5_1CILi128EEENS7_ILi64EEENS7_ILi192EEEEEELi192ENS_10bfloat16_tEfNS_4arch4Sm80ELb1ELb0ELb1ELb1ELb1ELb1ELb1ELb1EEENS1_21CollectiveEpilogueFwdINS6_IJS8_SA_S9_EEENS6_IJNS7_ILi1EEESI_SI_EEESC_SE_Li256ELb1ELb1ELb1ELb0EEENS1_36VarlenDynamicPersistentTileSchedulerILi128ELi64ELi256ELi256ELb1ELb1ELb0ELb1ELb1ELb1EEEEEEEEEvNT_6ParamsE,"aw",@nobits
	.sectionflags	@""
	.align	16


//--------------------- .nv.shared._ZN7cutlass13device_kernelIN5flash19enable_sm80_to_sm89INS1_16FlashAttnFwdSm80INS1_25CollectiveMainloopFwdSm80ILi8ELi2ELb0EN4cute5tupleIJNS5_1CILi128EEENS7_ILi64EEENS7_ILi192EEEEEELi192ENS_10bfloat16_tEfNS_4arch4Sm80ELb0ELb0ELb1ELb0ELb1ELb0ELb1ELb1EEENS1_21CollectiveEpilogueFwdINS6_IJS8_SA_S9_EEENS6_IJNS7_ILi1EEESI_SI_EEESC_SE_Li256ELb0ELb1ELb1ELb0EEENS1_19SingleTileSchedulerILb0ELb1ELb1ELi128EEEEEEEEEvNT_6ParamsE --------------------------
	.section	.nv.shared._ZN7cutlass13device_kernelIN5flash19enable_sm80_to_sm89INS1_16FlashAttnFwdSm80INS1_25CollectiveMainloopFwdSm80ILi8ELi2ELb0EN4cute5tupleIJNS5_1CILi128EEENS7_ILi64EEENS7_ILi192EEEEEELi192ENS_10bfloat16_tEfNS_4arch4Sm80ELb0ELb0ELb1ELb0ELb1ELb0ELb1ELb1EEENS1_21CollectiveEpilogueFwdINS6_IJS8_SA_S9_EEENS6_IJNS7_ILi1EEESI_SI_EEESC_SE_Li256ELb0ELb1ELb1ELb0EEENS1_19SingleTileSchedulerILb0ELb1ELb1ELi128EEEEEEEEEvNT_6ParamsE,"aw",@nobits
	.sectionflags	@""
	.align	16


//--------------------- .nv.shared._ZN7cutlass13device_kernelIN5flash19enable_sm80_to_sm89INS1_16FlashAttnFwdSm80INS1_25CollectiveMainloopFwdSm80ILi8ELi2ELb0EN4cute5tupleIJNS5_1CILi128EEENS7_ILi64EEENS7_ILi192EEEEEELi192ENS_10bfloat16_tEfNS_4arch4Sm80ELb0ELb0ELb1ELb1ELb1ELb0ELb1ELb1EEENS1_21CollectiveEpilogueFwdINS6_IJS8_SA_S9_EEENS6_IJNS7_ILi1EEESI_SI_EEESC_SE_Li256ELb1ELb1ELb1ELb0EEENS1_36VarlenDynamicPersistentTileSchedulerILi128ELi64ELi256ELi256ELb1ELb1ELb0ELb0ELb1ELb1EEEEEEEEEvNT_6ParamsE --------------------------
	.section	.nv.shared._ZN7cutlass13device_kernelIN5flash19enable_sm80_to_sm89INS1_16FlashAttnFwdSm80INS1_25CollectiveMainloopFwdSm80ILi8ELi2ELb0EN4cute5tupleIJNS5_1CILi128EEENS7_ILi64EEENS7_ILi192EEEEEELi192ENS_10bfloat16_tEfNS_4arch4Sm80ELb0ELb0ELb1ELb1ELb1ELb0ELb1ELb1EEENS1_21CollectiveEpilogueFwdINS6_IJS8_SA_S9_EEENS6_IJNS7_ILi1EEESI_SI_EEESC_SE_Li256ELb1ELb1ELb1ELb0EEENS1_36VarlenDynamicPersistentTileSchedulerILi128ELi64ELi256ELi256ELb1ELb1ELb0ELb0ELb1ELb1EEEEEEEEEvNT_6ParamsE,"aw",@nobits
	.sectionflags	@""
	.align	16


//--------------------- .nv.shared._ZN7cutlass13device_kernelIN5flash19enable_sm80_to_sm89INS1_16FlashAttnFwdSm80INS1_25CollectiveMainloopFwdSm80ILi8ELi2ELb0EN4cute5tupleIJNS5_1CILi128EEENS7_ILi64EEENS7_ILi192EEEEEELi192ENS_10bfloat16_tEfNS_4arch4Sm80ELb0ELb0ELb1ELb1ELb1ELb1ELb1ELb1EEENS1_21CollectiveEpilogueFwdINS6_IJS8_SA_S9_EEENS6_IJNS7_ILi1EEESI_SI_EEESC_SE_Li256ELb1ELb1ELb1ELb0EEENS1_36VarlenDynamicPersistentTileSchedulerILi128ELi64ELi256ELi256ELb1ELb1ELb0ELb0ELb1ELb1EEEEEEEEEvNT_6ParamsE --------------------------
	.section	.nv.shared._ZN7cutlass13device_kernelIN5flash19enable_sm80_to_sm89INS1_16FlashAttnFwdSm80INS1_25CollectiveMainloopFwdSm80ILi8ELi2ELb0EN4cute5tupleIJNS5_1CILi128EEENS7_ILi64EEENS7_ILi192EEEEEELi192ENS_10bfloat16_tEfNS_4arch4Sm80ELb0ELb0ELb1ELb1ELb1ELb1ELb1ELb1EEENS1_21CollectiveEpilogueFwdINS6_IJS8_SA_S9_EEENS6_IJNS7_ILi1EEESI_SI_EEESC_SE_Li256ELb1ELb1ELb1ELb0EEENS1_36VarlenDynamicPersistentTileSchedulerILi128ELi64ELi256ELi256ELb1ELb1ELb0ELb0ELb1ELb1EEEEEEEEEvNT_6ParamsE,"aw",@nobits
	.sectionflags	@""
	.align	16


//--------------------- .nv.shared._ZN7cutlass13device_kernelIN5flash19enable_sm80_to_sm89INS1_16FlashAttnFwdSm80INS1_25CollectiveMainloopFwdSm80ILi8ELi2ELb0EN4cute5tupleIJNS5_1CILi128EEENS7_ILi64EEENS7_ILi192EEEEEELi192ENS_10bfloat16_tEfNS_4arch4Sm80ELb0ELb1ELb1ELb0ELb1ELb0ELb1ELb1EEENS1_21CollectiveEpilogueFwdINS6_IJS8_SA_S9_EEENS6_IJNS7_ILi1EEESI_SI_EEESC_SE_Li256ELb0ELb1ELb1ELb0EEENS1_19SingleTileSchedulerILb0ELb1ELb1ELi128EEEEEEEEEvNT_6ParamsE --------------------------
	.section	.nv.shared._ZN7cutlass13device_kernelIN5flash19enable_sm80_to_sm89INS1_16FlashAttnFwdSm80INS1_25CollectiveMainloopFwdSm80ILi8ELi2ELb0EN4cute5tupleIJNS5_1CILi128EEENS7_ILi64EEENS7_ILi192EEEEEELi192ENS_10bfloat16_tEfNS_4arch4Sm80ELb0ELb1ELb1ELb0ELb1ELb0ELb1ELb1EEENS1_21CollectiveEpilogueFwdINS6_IJS8_SA_S9_EEENS6_IJNS7_ILi1EEESI_SI_EEESC_SE_Li256ELb0ELb1ELb1ELb0EEENS1_19SingleTileSchedulerILb0ELb1ELb1ELi128EEEEEEEEEvNT_6ParamsE,"aw",@nobits
	.sectionflags	@""
	.align	16


//--------------------- .nv.shared._ZN7cutlass13device_kernelIN5flash19enable_sm80_to_sm89INS1_16FlashAttnFwdSm80INS1_25CollectiveMainloopFwdSm80ILi8ELi2ELb0EN4cute5tupleIJNS5_1CILi128EEENS7_ILi64EEENS7_ILi192EEEEEELi192ENS_10bfloat16_tEfNS_4arch4Sm80ELb0ELb1ELb1ELb1ELb1ELb0ELb1ELb1EEENS1_21CollectiveEpilogueFwdINS6_IJS8_SA_S9_EEENS6_IJNS7_ILi1EEESI_SI_EEESC_SE_Li256ELb1ELb1ELb1ELb0EEENS1_36VarlenDynamicPersistentTileSchedulerILi128ELi64ELi256ELi256ELb1ELb1ELb0ELb1ELb0ELb1EEEEEEEEEvNT_6ParamsE --------------------------
	.section	.nv.shared._ZN7cutlass13device_kernelIN5flash19enable_sm80_to_sm89INS1_16FlashAttnFwdSm80INS1_25CollectiveMainloopFwdSm80ILi8ELi2ELb0EN4cute5tupleIJNS5_1CILi128EEENS7_ILi64EEENS7_ILi192EEEEEELi192ENS_10bfloat16_tEfNS_4arch4Sm80ELb0ELb1ELb1ELb1ELb1ELb0ELb1ELb1EEENS1_21CollectiveEpilogueFwdINS6_IJS8_SA_S9_EEENS6_IJNS7_ILi1EEESI_SI_EEESC_SE_Li256ELb1ELb1ELb1ELb0EEENS1_36VarlenDynamicPersistentTileSchedulerILi128ELi64ELi256ELi256ELb1ELb1ELb0ELb1ELb0ELb1EEEEEEEEEvNT_6ParamsE,"aw",@nobits
	.sectionflags	@""
	.align	16


//--------------------- .nv.shared._ZN7cutlass13device_kernelIN5flash19enable_sm80_to_sm89INS1_16FlashAttnFwdSm80INS1_25CollectiveMainloopFwdSm80ILi8ELi2ELb0EN4cute5tupleIJNS5_1CILi128EEENS7_ILi64EEENS7_ILi192EEEEEELi192ENS_10bfloat16_tEfNS_4arch4Sm80ELb0ELb1ELb1ELb1ELb1ELb1ELb1ELb1EEENS1_21CollectiveEpilogueFwdINS6_IJS8_SA_S9_EEENS6_IJNS7_ILi1EEESI_SI_EEESC_SE_Li256ELb1ELb1ELb1ELb0EEENS1_36VarlenDynamicPersistentTileSchedulerILi128ELi64ELi256ELi256ELb1ELb1ELb0ELb1ELb0ELb1EEEEEEEEEvNT_6ParamsE --------------------------
	.section	.nv.shared._ZN7cutlass13device_kernelIN5flash19enable_sm80_to_sm89INS1_16FlashAttnFwdSm80INS1_25CollectiveMainloopFwdSm80ILi8ELi2ELb0EN4cute5tupleIJNS5_1CILi128EEENS7_ILi64EEENS7_ILi192EEEEEELi192ENS_10bfloat16_tEfNS_4arch4Sm80ELb0ELb1ELb1ELb1ELb1ELb1ELb1ELb1EEENS1_21CollectiveEpilogueFwdINS6_IJS8_SA_S9_EEENS6_IJNS7_ILi1EEESI_SI_EEESC_SE_Li256ELb1ELb1ELb1ELb0EEENS1_36VarlenDynamicPersistentTileSchedulerILi128ELi64ELi256ELi256ELb1ELb1ELb0ELb1ELb0ELb1EEEEEEEEEvNT_6ParamsE,"aw",@nobits
	.sectionflags	@""
	.align	16


//--------------------- .nv.shared._ZN7cutlass13device_kernelIN5flash19enable_sm80_to_sm89INS1_16FlashAttnFwdSm80INS1_25CollectiveMainloopFwdSm80ILi8ELi2ELb0EN4cute5tupleIJNS5_1CILi128EEENS7_ILi64EEENS7_ILi192EEEEEELi192ENS_10bfloat16_tEfNS_4arch4Sm80ELb1ELb0ELb1ELb0ELb1ELb0ELb1ELb1EEENS1_21CollectiveEpilogueFwdINS6_IJS8_SA_S9_EEENS6_IJNS7_ILi1EEESI_SI_EEESC_SE_Li256ELb0ELb1ELb1ELb0EEENS1_30DynamicPersistentTileSchedulerILi256ELi256ELb1ELb1ELb0EEEEEEEEEvNT_6ParamsE --------------------------
	.section	.nv.shared._ZN7cutlass13device_kernelIN5flash19enable_sm80_to_sm89INS1_16FlashAttnFwdSm80INS1_25CollectiveMainloopFwdSm80ILi8ELi2ELb0EN4cute5tupleIJNS5_1CILi128EEENS7_ILi64EEENS7_ILi192EEEEEELi192ENS_10bfloat16_tEfNS_4arch4Sm80ELb1ELb0ELb1ELb0ELb1ELb0ELb1ELb1EEENS1_21CollectiveEpilogueFwdINS6_IJS8_SA_S9_EEENS6_IJNS7_ILi1EEESI_SI_EEESC_SE_Li256ELb0ELb1ELb1ELb0EEENS1_30DynamicPersistentTileSchedulerILi256ELi256ELb1ELb1ELb0EEEEEEEEEvNT_6ParamsE,"aw",@nobits
	.sectionflags	@""
	.align	16


//--------------------- .nv.shared._ZN7cutlass13device_kernelIN5flash19enable_sm80_to_sm89INS1_16FlashAttnFwdSm80INS1_25CollectiveMainloopFwdSm80ILi8ELi2ELb0EN4cute5tupleIJNS5_1CILi128EEENS7_ILi64EEENS7_ILi192EEEEEELi192ENS_10bfloat16_tEfNS_4arch4Sm80ELb1ELb0ELb1ELb1ELb1ELb0ELb1ELb1EEENS1_21CollectiveEpilogueFwdINS6_IJS8_SA_S9_EEENS6_IJNS7_ILi1EEESI_SI_EEESC_SE_Li256ELb1ELb1ELb1ELb0EEENS1_36VarlenDynamicPersistentTileSchedulerILi128ELi64ELi256ELi256ELb1ELb1ELb0ELb1ELb1ELb1EEEEEEEEEvNT_6ParamsE --------------------------
	.section	.nv.shared._ZN7cutlass13device_kernelIN5flash19enable_sm80_to_sm89INS1_16FlashAttnFwdSm80INS1_25CollectiveMainloopFwdSm80ILi8ELi2ELb0EN4cute5tupleIJNS5_1CILi128EEENS7_ILi64EEENS7_ILi192EEEEEELi192ENS_10bfloat16_tEfNS_4arch4Sm80ELb1ELb0ELb1ELb1ELb1ELb0ELb1ELb1EEENS1_21CollectiveEpilogueFwdINS6_IJS8_SA_S9_EEENS6_IJNS7_ILi1EEESI_SI_EEESC_SE_Li256ELb1ELb1ELb1ELb0EEENS1_36VarlenDynamicPersistentTileSchedulerILi128ELi64ELi256ELi256ELb1ELb1ELb0ELb1ELb1ELb1EEEEEEEEEvNT_6ParamsE,"aw",@nobits
	.sectionflags	@""
	.align	16


//--------------------- .nv.shared._ZN7cutlass13device_kernelIN5flash19enable_sm80_to_sm89INS1_16FlashAttnFwdSm80INS1_25CollectiveMainloopFwdSm80ILi8ELi2ELb0EN4cute5tupleIJNS5_1CILi128EEENS7_ILi64EEENS7_ILi192EEEEEELi192ENS_10bfloat16_tEfNS_4arch4Sm80ELb1ELb0ELb1ELb1ELb1ELb1ELb1ELb1EEENS1_21CollectiveEpilogueFwdINS6_IJS8_SA_S9_EEENS6_IJNS7_ILi1EEESI_SI_EEESC_SE_Li256ELb1ELb1ELb1ELb0EEENS1_36VarlenDynamicPersistentTileSchedulerILi128ELi64ELi256ELi256ELb1ELb1ELb0ELb1ELb1ELb1EEEEEEEEEvNT_6ParamsE --------------------------
	.section	.nv.shared._ZN7cutlass13device_kernelIN5flash19enable_sm80_to_sm89INS1_16FlashAttnFwdSm80INS1_25CollectiveMainloopFwdSm80ILi8ELi2ELb0EN4cute5tupleIJNS5_1CILi128EEENS7_ILi64EEENS7_ILi192EEEEEELi192ENS_10bfloat16_tEfNS_4arch4Sm80ELb1ELb0ELb1ELb1ELb1ELb1ELb1ELb1EEENS1_21CollectiveEpilogueFwdINS6_IJS8_SA_S9_EEENS6_IJNS7_ILi1EEESI_SI_EEESC_SE_Li256ELb1ELb1ELb1ELb0EEENS1_36VarlenDynamicPersistentTileSchedulerILi128ELi64ELi256ELi256ELb1ELb1ELb0ELb1ELb1ELb1EEEEEEEEEvNT_6ParamsE,"aw",@nobits
	.sectionflags	@""
	.align	16
